	.target	sm_100a

	.elftype	@"ET_EXEC"


//--------------------- .note.nv.tkinfo           --------------------------
	.section	.note.nv.tkinfo,"",@"SHT_NOTE"
	.sectionflags	@"SHF_NOTE_NV_TKINFO"
	.tkinfo
        /*0018*/ 	.word	0x00000002
        /*0030*/ 	.string	""
        /*0030*/ 	.string	"ptxas"
        /*0030*/ 	.string	"Cuda compilation tools, release 13.0, V13.0.88"
        /*0030*/ 	.string	"Build cuda_13.0.r13.0/compiler.36424714_0"
        /*0030*/ 	.string	"-arch sm_100a -m 64 "



//--------------------- .note.nv.cuinfo           --------------------------
	.section	.note.nv.cuinfo,"",@"SHT_NOTE"
	.sectionflags	@"SHF_NOTE_NV_CUINFO"
        /*0018*/ 	.short	0x0002
        /*001a*/ 	.short	0x0064
        /*001c*/ 	.short	0x0082
	.zero		2


//--------------------- .nv.info                  --------------------------
	.section	.nv.info,"",@"SHT_CUDA_INFO"
	.align	4


	//----- nvinfo : EIATTR_REGCOUNT
	.align		4
        /*0000*/ 	.byte	0x04, 0x2f
        /*0002*/ 	.short	(.L_1 - .L_0)
	.align		4
.L_0:
        /*0004*/ 	.word	index@(_ZN10layer_norm13ln_bwd_kernelINS_13Kernel_traitsIfffffjLj1536ELj1ELj1ELj4ELj16ENS_18Kernel_traits_baseILj1536EfffffjLj128EEEEELb1ELb1ELb1ELb1EEEvNS_9BwdParamsE)
        /*0008*/ 	.word	0x00000080


	//----- nvinfo : EIATTR_FRAME_SIZE
	.align		4
.L_1:
        /*000c*/ 	.byte	0x04, 0x11
        /*000e*/ 	.short	(.L_3 - .L_2)
	.align		4
.L_2:
        /*0010*/ 	.word	index@(_ZN10layer_norm13ln_bwd_kernelINS_13Kernel_traitsIfffffjLj1536ELj1ELj1ELj4ELj16ENS_18Kernel_traits_baseILj1536EfffffjLj128EEEEELb1ELb1ELb1ELb1EEEvNS_9BwdParamsE)
        /*0014*/ 	.word	0x00000000


	//----- nvinfo : EIATTR_REGCOUNT
	.align		4
.L_3:
        /*0018*/ 	.byte	0x04, 0x2f
        /*001a*/ 	.short	(.L_5 - .L_4)
	.align		4
.L_4:
        /*001c*/ 	.word	index@(_ZN10layer_norm22ln_bwd_finalize_kernelINS_22Kernel_traits_finalizeILj1536EfffffjLb1ELj1024ELj4ENS_18Kernel_traits_baseILj1536EfffffjLj1024EEEEELb1ELb1EEEvNS_9BwdParamsE)
        /*0020*/ 	.word	0x00000020


	//----- nvinfo : EIATTR_FRAME_SIZE
	.align		4
.L_5:
        /*0024*/ 	.byte	0x04, 0x11
        /*0026*/ 	.short	(.L_7 - .L_6)
	.align		4
.L_6:
        /*0028*/ 	.word	index@(_ZN10layer_norm22ln_bwd_finalize_kernelINS_22Kernel_traits_finalizeILj1536EfffffjLb1ELj1024ELj4ENS_18Kernel_traits_baseILj1536EfffffjLj1024EEEEELb1ELb1EEEvNS_9BwdParamsE)
        /*002c*/ 	.word	0x00000000


	//----- nvinfo : EIATTR_REGCOUNT
	.align		4
.L_7:
        /*0030*/ 	.byte	0x04, 0x2f
        /*0032*/ 	.short	(.L_9 - .L_8)
	.align		4
.L_8:
        /*0034*/ 	.word	index@(_ZN10layer_norm13ln_bwd_kernelINS_13Kernel_traitsIfffffjLj1536ELj1ELj1ELj4ELj16ENS_18Kernel_traits_baseILj1536EfffffjLj128EEEEELb1ELb1ELb1ELb0EEEvNS_9BwdParamsE)
        /*0038*/ 	.word	0x00000088


	//----- nvinfo : EIATTR_FRAME_SIZE
	.align		4
.L_9:
        /*003c*/ 	.byte	0x04, 0x11
        /*003e*/ 	.short	(.L_11 - .L_10)
	.align		4
.L_10:
        /*0040*/ 	.word	index@(_ZN10layer_norm13ln_bwd_kernelINS_13Kernel_traitsIfffffjLj1536ELj1ELj1ELj4ELj16ENS_18Kernel_traits_baseILj1536EfffffjLj128EEEEELb1ELb1ELb1ELb0EEEvNS_9BwdParamsE)
        /*0044*/ 	.word	0x00000000


	//----- nvinfo : EIATTR_REGCOUNT
	.align		4
.L_11:
        /*0048*/ 	.byte	0x04, 0x2f
        /*004a*/ 	.short	(.L_13 - .L_12)
	.align		4
.L_12:
        /*004c*/ 	.word	index@(_ZN10layer_norm22ln_bwd_finalize_kernelINS_22Kernel_traits_finalizeILj1536EfffffjLb1ELj1024ELj4ENS_18Kernel_traits_baseILj1536EfffffjLj1024EEEEELb1ELb0EEEvNS_9BwdParamsE)
        /*0050*/ 	.word	0x00000020


	//----- nvinfo : EIATTR_FRAME_SIZE
	.align		4
.L_13:
        /*0054*/ 	.byte	0x04, 0x11
        /*0056*/ 	.short	(.L_15 - .L_14)
	.align		4
.L_14:
        /*0058*/ 	.word	index@(_ZN10layer_norm22ln_bwd_finalize_kernelINS_22Kernel_traits_finalizeILj1536EfffffjLb1ELj1024ELj4ENS_18Kernel_traits_baseILj1536EfffffjLj1024EEEEELb1ELb0EEEvNS_9BwdParamsE)
        /*005c*/ 	.word	0x00000000


	//----- nvinfo : EIATTR_REGCOUNT
	.align		4
.L_15:
        /*0060*/ 	.byte	0x04, 0x2f
        /*0062*/ 	.short	(.L_17 - .L_16)
	.align		4
.L_16:
        /*0064*/ 	.word	index@(_ZN10layer_norm13ln_bwd_kernelINS_13Kernel_traitsIfffffjLj1536ELj1ELj1ELj4ELj16ENS_18Kernel_traits_baseILj1536EfffffjLj128EEEEELb1ELb1ELb0ELb1EEEvNS_9BwdParamsE)
        /*0068*/ 	.word	0x00000080


	//----- nvinfo : EIATTR_FRAME_SIZE
	.align		4
.L_17:
        /*006c*/ 	.byte	0x04, 0x11
        /*006e*/ 	.short	(.L_19 - .L_18)
	.align		4
.L_18:
        /*0070*/ 	.word	index@(_ZN10layer_norm13ln_bwd_kernelINS_13Kernel_traitsIfffffjLj1536ELj1ELj1ELj4ELj16ENS_18Kernel_traits_baseILj1536EfffffjLj128EEEEELb1ELb1ELb0ELb1EEEvNS_9BwdParamsE)
        /*0074*/ 	.word	0x00000000


	//----- nvinfo : EIATTR_REGCOUNT
	.align		4
.L_19:
        /*0078*/ 	.byte	0x04, 0x2f
        /*007a*/ 	.short	(.L_21 - .L_20)
	.align		4
.L_20:
        /*007c*/ 	.word	index@(_ZN10layer_norm13ln_bwd_kernelINS_13Kernel_traitsIfffffjLj1536ELj1ELj1ELj4ELj16ENS_18Kernel_traits_baseILj1536EfffffjLj128EEEEELb1ELb1ELb0ELb0EEEvNS_9BwdParamsE)
        /*0080*/ 	.word	0x0000007e


	//----- nvinfo : EIATTR_FRAME_SIZE
	.align		4
.L_21:
        /*0084*/ 	.byte	0x04, 0x11
        /*0086*/ 	.short	(.L_23 - .L_22)
	.align		4
.L_22:
        /*0088*/ 	.word	index@(_ZN10layer_norm13ln_bwd_kernelINS_13Kernel_traitsIfffffjLj1536ELj1ELj1ELj4ELj16ENS_18Kernel_traits_baseILj1536EfffffjLj128EEEEELb1ELb1ELb0ELb0EEEvNS_9BwdParamsE)
        /*008c*/ 	.word	0x00000000


	//----- nvinfo : EIATTR_REGCOUNT
	.align		4
.L_23:
        /*0090*/ 	.byte	0x04, 0x2f
        /*0092*/ 	.short	(.L_25 - .L_24)
	.align		4
.L_24:
        /*0094*/ 	.word	index@(_ZN10layer_norm13ln_bwd_kernelINS_13Kernel_traitsIfffffjLj1536ELj1ELj1ELj4ELj16ENS_18Kernel_traits_baseILj1536EfffffjLj128EEEEELb1ELb0ELb1ELb1EEEvNS_9BwdParamsE)
        /*0098*/ 	.word	0x0000006a


	//----- nvinfo : EIATTR_FRAME_SIZE
	.align		4
.L_25:
        /*009c*/ 	.byte	0x04, 0x11
        /*009e*/ 	.short	(.L_27 - .L_26)
	.align		4
.L_26:
        /*00a0*/ 	.word	index@(_ZN10layer_norm13ln_bwd_kernelINS_13Kernel_traitsIfffffjLj1536ELj1ELj1ELj4ELj16ENS_18Kernel_traits_baseILj1536EfffffjLj128EEEEELb1ELb0ELb1ELb1EEEvNS_9BwdParamsE)
        /*00a4*/ 	.word	0x00000000


	//----- nvinfo : EIATTR_REGCOUNT
	.align		4
.L_27:
        /*00a8*/ 	.byte	0x04, 0x2f
        /*00aa*/ 	.short	(.L_29 - .L_28)
	.align		4
.L_28:
        /*00ac*/ 	.word	index@(_ZN10layer_norm22ln_bwd_finalize_kernelINS_22Kernel_traits_finalizeILj1536EfffffjLb0ELj1024ELj4ENS_18Kernel_traits_baseILj1536EfffffjLj1024EEEEELb0ELb1EEEvNS_9BwdParamsE)
        /*00b0*/ 	.word	0x0000003f


	//----- nvinfo : EIATTR_FRAME_SIZE
	.align		4
.L_29:
        /*00b4*/ 	.byte	0x04, 0x11
        /*00b6*/ 	.short	(.L_31 - .L_30)
	.align		4
.L_30:
        /*00b8*/ 	.word	index@(_ZN10layer_norm22ln_bwd_finalize_kernelINS_22Kernel_traits_finalizeILj1536EfffffjLb0ELj1024ELj4ENS_18Kernel_traits_baseILj1536EfffffjLj1024EEEEELb0ELb1EEEvNS_9BwdParamsE)
        /*00bc*/ 	.word	0x00000000


	//----- nvinfo : EIATTR_REGCOUNT
	.align		4
.L_31:
        /*00c0*/ 	.byte	0x04, 0x2f
        /*00c2*/ 	.short	(.L_33 - .L_32)
	.align		4
.L_32:
        /*00c4*/ 	.word	index@(_ZN10layer_norm13ln_bwd_kernelINS_13Kernel_traitsIfffffjLj1536ELj1ELj1ELj4ELj16ENS_18Kernel_traits_baseILj1536EfffffjLj128EEEEELb1ELb0ELb1ELb0EEEvNS_9BwdParamsE)
        /*00c8*/ 	.word	0x0000006c


	//----- nvinfo : EIATTR_FRAME_SIZE
	.align		4
.L_33:
        /*00cc*/ 	.byte	0x04, 0x11
        /*00ce*/ 	.short	(.L_35 - .L_34)
	.align		4
.L_34:
        /*00d0*/ 	.word	index@(_ZN10layer_norm13ln_bwd_kernelINS_13Kernel_traitsIfffffjLj1536ELj1ELj1ELj4ELj16ENS_18Kernel_traits_baseILj1536EfffffjLj128EEEEELb1ELb0ELb1ELb0EEEvNS_9BwdParamsE)
        /*00d4*/ 	.word	0x00000000


	//----- nvinfo : EIATTR_REGCOUNT
	.align		4
.L_35:
        /*00d8*/ 	.byte	0x04, 0x2f
        /*00da*/ 	.short	(.L_37 - .L_36)
	.align		4
.L_36:
        /*00dc*/ 	.word	index@(_ZN10layer_norm22ln_bwd_finalize_kernelINS_22Kernel_traits_finalizeILj1536EfffffjLb0ELj1024ELj4ENS_18Kernel_traits_baseILj1536EfffffjLj1024EEEEELb0ELb0EEEvNS_9BwdParamsE)
        /*00e0*/ 	.word	0x0000003f


	//----- nvinfo : EIATTR_FRAME_SIZE
	.align		4
.L_37:
        /*00e4*/ 	.byte	0x04, 0x11
        /*00e6*/ 	.short	(.L_39 - .L_38)
	.align		4
.L_38:
        /*00e8*/ 	.word	index@(_ZN10layer_norm22ln_bwd_finalize_kernelINS_22Kernel_traits_finalizeILj1536EfffffjLb0ELj1024ELj4ENS_18Kernel_traits_baseILj1536EfffffjLj1024EEEEELb0ELb0EEEvNS_9BwdParamsE)
        /*00ec*/ 	.word	0x00000000


	//----- nvinfo : EIATTR_REGCOUNT
	.align		4
.L_39:
        /*00f0*/ 	.byte	0x04, 0x2f
        /*00f2*/ 	.short	(.L_41 - .L_40)
	.align		4
.L_40:
        /*00f4*/ 	.word	index@(_ZN10layer_norm13ln_bwd_kernelINS_13Kernel_traitsIfffffjLj1536ELj1ELj1ELj4ELj16ENS_18Kernel_traits_baseILj1536EfffffjLj128EEEEELb1ELb0ELb0ELb1EEEvNS_9BwdParamsE)
        /*00f8*/ 	.word	0x00000060


	//----- nvinfo : EIATTR_FRAME_SIZE
	.align		4
.L_41:
        /*00fc*/ 	.byte	0x04, 0x11
        /*00fe*/ 	.short	(.L_43 - .L_42)
	.align		4
.L_42:
        /*0100*/ 	.word	index@(_ZN10layer_norm13ln_bwd_kernelINS_13Kernel_traitsIfffffjLj1536ELj1ELj1ELj4ELj16ENS_18Kernel_traits_baseILj1536EfffffjLj128EEEEELb1ELb0ELb0ELb1EEEvNS_9BwdParamsE)
        /*0104*/ 	.word	0x00000000


	//----- nvinfo : EIATTR_REGCOUNT
	.align		4
.L_43:
        /*0108*/ 	.byte	0x04, 0x2f
        /*010a*/ 	.short	(.L_45 - .L_44)
	.align		4
.L_44:
        /*010c*/ 	.word	index@(_ZN10layer_norm13ln_bwd_kernelINS_13Kernel_traitsIfffffjLj1536ELj1ELj1ELj4ELj16ENS_18Kernel_traits_baseILj1536EfffffjLj128EEEEELb1ELb0ELb0ELb0EEEvNS_9BwdParamsE)
        /*0110*/ 	.word	0x00000060


	//----- nvinfo : EIATTR_FRAME_SIZE
	.align		4
.L_45:
        /*0114*/ 	.byte	0x04, 0x11
        /*0116*/ 	.short	(.L_47 - .L_46)
	.align		4
.L_46:
        /*0118*/ 	.word	index@(_ZN10layer_norm13ln_bwd_kernelINS_13Kernel_traitsIfffffjLj1536ELj1ELj1ELj4ELj16ENS_18Kernel_traits_baseILj1536EfffffjLj128EEEEELb1ELb0ELb0ELb0EEEvNS_9BwdParamsE)
        /*011c*/ 	.word	0x00000020


	//----- nvinfo : EIATTR_REGCOUNT
	.align		4
.L_47:
        /*0120*/ 	.byte	0x04, 0x2f
        /*0122*/ 	.short	(.L_49 - .L_48)
	.align		4
.L_48:
        /*0124*/ 	.word	index@(_ZN10layer_norm13ln_bwd_kernelINS_13Kernel_traitsIfffffjLj1536ELj1ELj1ELj4ELj16ENS_18Kernel_traits_baseILj1536EfffffjLj128EEEEELb0ELb1ELb1ELb1EEEvNS_9BwdParamsE)
        /*0128*/ 	.word	0x00000080


	//----- nvinfo : EIATTR_FRAME_SIZE
	.align		4
.L_49:
        /*012c*/ 	.byte	0x04, 0x11
        /*012e*/ 	.short	(.L_51 - .L_50)
	.align		4
.L_50:
        /*0130*/ 	.word	index@(_ZN10layer_norm13ln_bwd_kernelINS_13Kernel_traitsIfffffjLj1536ELj1ELj1ELj4ELj16ENS_18Kernel_traits_baseILj1536EfffffjLj128EEEEELb0ELb1ELb1ELb1EEEvNS_9BwdParamsE)
        /*0134*/ 	.word	0x00000000


	//----- nvinfo : EIATTR_REGCOUNT
	.align		4
.L_51:
        /*0138*/ 	.byte	0x04, 0x2f
        /*013a*/ 	.short	(.L_53 - .L_52)
	.align		4
.L_52:
        /*013c*/ 	.word	index@(_ZN10layer_norm13ln_bwd_kernelINS_13Kernel_traitsIfffffjLj1536ELj1ELj1ELj4ELj16ENS_18Kernel_traits_baseILj1536EfffffjLj128EEEEELb0ELb1ELb1ELb0EEEvNS_9BwdParamsE)
        /*0140*/ 	.word	0x0000007e


	//----- nvinfo : EIATTR_FRAME_SIZE
	.align		4
.L_53:
        /*0144*/ 	.byte	0x04, 0x11
        /*0146*/ 	.short	(.L_55 - .L_54)
	.align		4
.L_54:
        /*0148*/ 	.word	index@(_ZN10layer_norm13ln_bwd_kernelINS_13Kernel_traitsIfffffjLj1536ELj1ELj1ELj4ELj16ENS_18Kernel_traits_baseILj1536EfffffjLj128EEEEELb0ELb1ELb1ELb0EEEvNS_9BwdParamsE)
        /*014c*/ 	.word	0x00000000


	//----- nvinfo : EIATTR_REGCOUNT
	.align		4
.L_55:
        /*0150*/ 	.byte	0x04, 0x2f
        /*0152*/ 	.short	(.L_57 - .L_56)
	.align		4
.L_56:
        /*0154*/ 	.word	index@(_ZN10layer_norm13ln_bwd_kernelINS_13Kernel_traitsIfffffjLj1536ELj1ELj1ELj4ELj16ENS_18Kernel_traits_baseILj1536EfffffjLj128EEEEELb0ELb1ELb0ELb1EEEvNS_9BwdParamsE)
        /*0158*/ 	.word	0x00000080


	//----- nvinfo : EIATTR_FRAME_SIZE
	.align		4
.L_57:
        /*015c*/ 	.byte	0x04, 0x11
        /*015e*/ 	.short	(.L_59 - .L_58)
	.align		4
.L_58:
        /*0160*/ 	.word	index@(_ZN10layer_norm13ln_bwd_kernelINS_13Kernel_traitsIfffffjLj1536ELj1ELj1ELj4ELj16ENS_18Kernel_traits_baseILj1536EfffffjLj128EEEEELb0ELb1ELb0ELb1EEEvNS_9BwdParamsE)
        /*0164*/ 	.word	0x00000000


	//----- nvinfo : EIATTR_REGCOUNT
	.align		4
.L_59:
        /*0168*/ 	.byte	0x04, 0x2f
        /*016a*/ 	.short	(.L_61 - .L_60)
	.align		4
.L_60:
        /*016c*/ 	.word	index@(_ZN10layer_norm13ln_bwd_kernelINS_13Kernel_traitsIfffffjLj1536ELj1ELj1ELj4ELj16ENS_18Kernel_traits_baseILj1536EfffffjLj128EEEEELb0ELb1ELb0ELb0EEEvNS_9BwdParamsE)
        /*0170*/ 	.word	0x0000007b


	//----- nvinfo : EIATTR_FRAME_SIZE
	.align		4
.L_61:
        /*0174*/ 	.byte	0x04, 0x11
        /*0176*/ 	.short	(.L_63 - .L_62)
	.align		4
.L_62:
        /*0178*/ 	.word	index@(_ZN10layer_norm13ln_bwd_kernelINS_13Kernel_traitsIfffffjLj1536ELj1ELj1ELj4ELj16ENS_18Kernel_traits_baseILj1536EfffffjLj128EEEEELb0ELb1ELb0ELb0EEEvNS_9BwdParamsE)
        /*017c*/ 	.word	0x00000000


	//----- nvinfo : EIATTR_REGCOUNT
	.align		4
.L_63:
        /*0180*/ 	.byte	0x04, 0x2f
        /*0182*/ 	.short	(.L_65 - .L_64)
	.align		4
.L_64:
        /*0184*/ 	.word	index@(_ZN10layer_norm13ln_bwd_kernelINS_13Kernel_traitsIfffffjLj1536ELj1ELj1ELj4ELj16ENS_18Kernel_traits_baseILj1536EfffffjLj128EEEEELb0ELb0ELb1ELb1EEEvNS_9BwdParamsE)
        /*0188*/ 	.word	0x00000060


	//----- nvinfo : EIATTR_FRAME_SIZE
	.align		4
.L_65:
        /*018c*/ 	.byte	0x04, 0x11
        /*018e*/ 	.short	(.L_67 - .L_66)
	.align		4
.L_66:
        /*0190*/ 	.word	index@(_ZN10layer_norm13ln_bwd_kernelINS_13Kernel_traitsIfffffjLj1536ELj1ELj1ELj4ELj16ENS_18Kernel_traits_baseILj1536EfffffjLj128EEEEELb0ELb0ELb1ELb1EEEvNS_9BwdParamsE)
        /*0194*/ 	.word	0x00000000


	//----- nvinfo : EIATTR_REGCOUNT
	.align		4
.L_67:
        /*0198*/ 	.byte	0x04, 0x2f
        /*019a*/ 	.short	(.L_69 - .L_68)
	.align		4
.L_68:
        /*019c*/ 	.word	index@(_ZN10layer_norm13ln_bwd_kernelINS_13Kernel_traitsIfffffjLj1536ELj1ELj1ELj4ELj16ENS_18Kernel_traits_baseILj1536EfffffjLj128EEEEELb0ELb0ELb1ELb0EEEvNS_9BwdParamsE)
        /*01a0*/ 	.word	0x00000064


	//----- nvinfo : EIATTR_FRAME_SIZE
	.align		4
.L_69:
        /*01a4*/ 	.byte	0x04, 0x11
        /*01a6*/ 	.short	(.L_71 - .L_70)
	.align		4
.L_70:
        /*01a8*/ 	.word	index@(_ZN10layer_norm13ln_bwd_kernelINS_13Kernel_traitsIfffffjLj1536ELj1ELj1ELj4ELj16ENS_18Kernel_traits_baseILj1536EfffffjLj128EEEEELb0ELb0ELb1ELb0EEEvNS_9BwdParamsE)
        /*01ac*/ 	.word	0x00000000


	//----- nvinfo : EIATTR_REGCOUNT
	.align		4
.L_71:
        /*01b0*/ 	.byte	0x04, 0x2f
        /*01b2*/ 	.short	(.L_73 - .L_72)
	.align		4
.L_72:
        /*01b4*/ 	.word	index@(_ZN10layer_norm13ln_bwd_kernelINS_13Kernel_traitsIfffffjLj1536ELj1ELj1ELj4ELj16ENS_18Kernel_traits_baseILj1536EfffffjLj128EEEEELb0ELb0ELb0ELb1EEEvNS_9BwdParamsE)
        /*01b8*/ 	.word	0x00000060


	//----- nvinfo : EIATTR_FRAME_SIZE
	.align		4
.L_73:
        /*01bc*/ 	.byte	0x04, 0x11
        /*01be*/ 	.short	(.L_75 - .L_74)
	.align		4
.L_74:
        /*01c0*/ 	.word	index@(_ZN10layer_norm13ln_bwd_kernelINS_13Kernel_traitsIfffffjLj1536ELj1ELj1ELj4ELj16ENS_18Kernel_traits_baseILj1536EfffffjLj128EEEEELb0ELb0ELb0ELb1EEEvNS_9BwdParamsE)
        /*01c4*/ 	.word	0x00000000


	//----- nvinfo : EIATTR_REGCOUNT
	.align		4
.L_75:
        /*01c8*/ 	.byte	0x04, 0x2f
        /*01ca*/ 	.short	(.L_77 - .L_76)
	.align		4
.L_76:
        /*01cc*/ 	.word	index@(_ZN10layer_norm13ln_bwd_kernelINS_13Kernel_traitsIfffffjLj1536ELj1ELj1ELj4ELj16ENS_18Kernel_traits_baseILj1536EfffffjLj128EEEEELb0ELb0ELb0ELb0EEEvNS_9BwdParamsE)
        /*01d0*/ 	.word	0x0000005f


	//----- nvinfo : EIATTR_FRAME_SIZE
	.align		4
.L_77:
        /*01d4*/ 	.byte	0x04, 0x11
        /*01d6*/ 	.short	(.L_79 - .L_78)
	.align		4
.L_78:
        /*01d8*/ 	.word	index@(_ZN10layer_norm13ln_bwd_kernelINS_13Kernel_traitsIfffffjLj1536ELj1ELj1ELj4ELj16ENS_18Kernel_traits_baseILj1536EfffffjLj128EEEEELb0ELb0ELb0ELb0EEEvNS_9BwdParamsE)
        /*01dc*/ 	.word	0x00000000


	//----- nvinfo : EIATTR_REGCOUNT
	.align		4
.L_79:
        /*01e0*/ 	.byte	0x04, 0x2f
        /*01e2*/ 	.short	(.L_81 - .L_80)
	.align		4
.L_80:
        /*01e4*/ 	.word	index@(_ZN10layer_norm13ln_bwd_kernelINS_13Kernel_traitsI6__halfffffjLj1536ELj1ELj1ELj4ELj16ENS_18Kernel_traits_baseILj1536ES2_ffffjLj128EEEEELb1ELb1ELb1ELb1EEEvNS_9BwdParamsE)
        /*01e8*/ 	.word	0x0000007e


	//----- nvinfo : EIATTR_FRAME_SIZE
	.align		4
.L_81:
        /*01ec*/ 	.byte	0x04, 0x11
        /*01ee*/ 	.short	(.L_83 - .L_82)
	.align		4
.L_82:
        /*01f0*/ 	.word	index@(_ZN10layer_norm13ln_bwd_kernelINS_13Kernel_traitsI6__halfffffjLj1536ELj1ELj1ELj4ELj16ENS_18Kernel_traits_baseILj1536ES2_ffffjLj128EEEEELb1ELb1ELb1ELb1EEEvNS_9BwdParamsE)
        /*01f4*/ 	.word	0x00000000


	//----- nvinfo : EIATTR_REGCOUNT
	.align		4
.L_83:
        /*01f8*/ 	.byte	0x04, 0x2f
        /*01fa*/ 	.short	(.L_85 - .L_84)
	.align		4
.L_84:
        /*01fc*/ 	.word	index@(_ZN10layer_norm22ln_bwd_finalize_kernelINS_22Kernel_traits_finalizeILj1536E6__halfffffjLb1ELj1024ELj4ENS_18Kernel_traits_baseILj1536ES2_ffffjLj1024EEEEELb1ELb1EEEvNS_9BwdParamsE)
        /*0200*/ 	.word	0x00000020


	//----- nvinfo : EIATTR_FRAME_SIZE
	.align		4
.L_85:
        /*0204*/ 	.byte	0x04, 0x11
        /*0206*/ 	.short	(.L_87 - .L_86)
	.align		4
.L_86:
        /*0208*/ 	.word	index@(_ZN10layer_norm22ln_bwd_finalize_kernelINS_22Kernel_traits_finalizeILj1536E6__halfffffjLb1ELj1024ELj4ENS_18Kernel_traits_baseILj1536ES2_ffffjLj1024EEEEELb1ELb1EEEvNS_9BwdParamsE)
        /*020c*/ 	.word	0x00000000


	//----- nvinfo : EIATTR_REGCOUNT
	.align		4
.L_87:
        /*0210*/ 	.byte	0x04, 0x2f
        /*0212*/ 	.short	(.L_89 - .L_88)
	.align		4
.L_88:
        /*0214*/ 	.word	index@(_ZN10layer_norm13ln_bwd_kernelINS_13Kernel_traitsI6__halfffffjLj1536ELj1ELj1ELj4ELj16ENS_18Kernel_traits_baseILj1536ES2_ffffjLj128EEEEELb1ELb1ELb1ELb0EEEvNS_9BwdParamsE)
        /*0218*/ 	.word	0x0000007c


	//----- nvinfo : EIATTR_FRAME_SIZE
	.align		4
.L_89:
        /*021c*/ 	.byte	0x04, 0x11
        /*021e*/ 	.short	(.L_91 - .L_90)
	.align		4
.L_90:
        /*0220*/ 	.word	index@(_ZN10layer_norm13ln_bwd_kernelINS_13Kernel_traitsI6__halfffffjLj1536ELj1ELj1ELj4ELj16ENS_18Kernel_traits_baseILj1536ES2_ffffjLj128EEEEELb1ELb1ELb1ELb0EEEvNS_9BwdParamsE)
        /*0224*/ 	.word	0x00000000


	//----- nvinfo : EIATTR_REGCOUNT
	.align		4
.L_91:
        /*0228*/ 	.byte	0x04, 0x2f
        /*022a*/ 	.short	(.L_93 - .L_92)
	.align		4
.L_92:
        /*022c*/ 	.word	index@(_ZN10layer_norm22ln_bwd_finalize_kernelINS_22Kernel_traits_finalizeILj1536E6__halfffffjLb1ELj1024ELj4ENS_18Kernel_traits_baseILj1536ES2_ffffjLj1024EEEEELb1ELb0EEEvNS_9BwdParamsE)
        /*0230*/ 	.word	0x00000020


	//----- nvinfo : EIATTR_FRAME_SIZE
	.align		4
.L_93:
        /*0234*/ 	.byte	0x04, 0x11
        /*0236*/ 	.short	(.L_95 - .L_94)
	.align		4
.L_94:
        /*0238*/ 	.word	index@(_ZN10layer_norm22ln_bwd_finalize_kernelINS_22Kernel_traits_finalizeILj1536E6__halfffffjLb1ELj1024ELj4ENS_18Kernel_traits_baseILj1536ES2_ffffjLj1024EEEEELb1ELb0EEEvNS_9BwdParamsE)
        /*023c*/ 	.word	0x00000000


	//----- nvinfo : EIATTR_REGCOUNT
	.align		4
.L_95:
        /*0240*/ 	.byte	0x04, 0x2f
        /*0242*/ 	.short	(.L_97 - .L_96)
	.align		4
.L_96:
        /*0244*/ 	.word	index@(_ZN10layer_norm13ln_bwd_kernelINS_13Kernel_traitsI6__halfffffjLj1536ELj1ELj1ELj4ELj16ENS_18Kernel_traits_baseILj1536ES2_ffffjLj128EEEEELb1ELb1ELb0ELb1EEEvNS_9BwdParamsE)
        /*0248*/ 	.word	0x00000080


	//----- nvinfo : EIATTR_FRAME_SIZE
	.align		4
.L_97:
        /*024c*/ 	.byte	0x04, 0x11
        /*024e*/ 	.short	(.L_99 - .L_98)
	.align		4
.L_98:
        /*0250*/ 	.word	index@(_ZN10layer_norm13ln_bwd_kernelINS_13Kernel_traitsI6__halfffffjLj1536ELj1ELj1ELj4ELj16ENS_18Kernel_traits_baseILj1536ES2_ffffjLj128EEEEELb1ELb1ELb0ELb1EEEvNS_9BwdParamsE)
        /*0254*/ 	.word	0x00000000


	//----- nvinfo : EIATTR_REGCOUNT
	.align		4
.L_99:
        /*0258*/ 	.byte	0x04, 0x2f
        /*025a*/ 	.short	(.L_101 - .L_100)
	.align		4
.L_100:
        /*025c*/ 	.word	index@(_ZN10layer_norm13ln_bwd_kernelINS_13Kernel_traitsI6__halfffffjLj1536ELj1ELj1ELj4ELj16ENS_18Kernel_traits_baseILj1536ES2_ffffjLj128EEEEELb1ELb1ELb0ELb0EEEvNS_9BwdParamsE)
        /*0260*/ 	.word	0x00000071


	//----- nvinfo : EIATTR_FRAME_SIZE
	.align		4
.L_101:
        /*0264*/ 	.byte	0x04, 0x11
        /*0266*/ 	.short	(.L_103 - .L_102)
	.align		4
.L_102:
        /*0268*/ 	.word	index@(_ZN10layer_norm13ln_bwd_kernelINS_13Kernel_traitsI6__halfffffjLj1536ELj1ELj1ELj4ELj16ENS_18Kernel_traits_baseILj1536ES2_ffffjLj128EEEEELb1ELb1ELb0ELb0EEEvNS_9BwdParamsE)
        /*026c*/ 	.word	0x00000000


	//----- nvinfo : EIATTR_REGCOUNT
	.align		4
.L_103:
        /*0270*/ 	.byte	0x04, 0x2f
        /*0272*/ 	.short	(.L_105 - .L_104)
	.align		4
.L_104:
        /*0274*/ 	.word	index@(_ZN10layer_norm13ln_bwd_kernelINS_13Kernel_traitsI6__halfffffjLj1536ELj1ELj1ELj4ELj16ENS_18Kernel_traits_baseILj1536ES2_ffffjLj128EEEEELb1ELb0ELb1ELb1EEEvNS_9BwdParamsE)
        /*0278*/ 	.word	0x00000060


	//----- nvinfo : EIATTR_FRAME_SIZE
	.align		4
.L_105:
        /*027c*/ 	.byte	0x04, 0x11
        /*027e*/ 	.short	(.L_107 - .L_106)
	.align		4
.L_106:
        /*0280*/ 	.word	index@(_ZN10layer_norm13ln_bwd_kernelINS_13Kernel_traitsI6__halfffffjLj1536ELj1ELj1ELj4ELj16ENS_18Kernel_traits_baseILj1536ES2_ffffjLj128EEEEELb1ELb0ELb1ELb1EEEvNS_9BwdParamsE)
        /*0284*/ 	.word	0x00000000


	//----- nvinfo : EIATTR_REGCOUNT
	.align		4
.L_107:
        /*0288*/ 	.byte	0x04, 0x2f
        /*028a*/ 	.short	(.L_109 - .L_108)
	.align		4
.L_108:
        /*028c*/ 	.word	index@(_ZN10layer_norm22ln_bwd_finalize_kernelINS_22Kernel_traits_finalizeILj1536E6__halfffffjLb0ELj1024ELj4ENS_18Kernel_traits_baseILj1536ES2_ffffjLj1024EEEEELb0ELb1EEEvNS_9BwdParamsE)
        /*0290*/ 	.word	0x0000003f


	//----- nvinfo : EIATTR_FRAME_SIZE
	.align		4
.L_109:
        /*0294*/ 	.byte	0x04, 0x11
        /*0296*/ 	.short	(.L_111 - .L_110)
	.align		4
.L_110:
        /*0298*/ 	.word	index@(_ZN10layer_norm22ln_bwd_finalize_kernelINS_22Kernel_traits_finalizeILj1536E6__halfffffjLb0ELj1024ELj4ENS_18Kernel_traits_baseILj1536ES2_ffffjLj1024EEEEELb0ELb1EEEvNS_9BwdParamsE)
        /*029c*/ 	.word	0x00000000


	//----- nvinfo : EIATTR_REGCOUNT
	.align		4
.L_111:
        /*02a0*/ 	.byte	0x04, 0x2f
        /*02a2*/ 	.short	(.L_113 - .L_112)
	.align		4
.L_112:
        /*02a4*/ 	.word	index@(_ZN10layer_norm13ln_bwd_kernelINS_13Kernel_traitsI6__halfffffjLj1536ELj1ELj1ELj4ELj16ENS_18Kernel_traits_baseILj1536ES2_ffffjLj128EEEEELb1ELb0ELb1ELb0EEEvNS_9BwdParamsE)
        /*02a8*/ 	.word	0x00000068


	//----- nvinfo : EIATTR_FRAME_SIZE
	.align		4
.L_113:
        /*02ac*/ 	.byte	0x04, 0x11
        /*02ae*/ 	.short	(.L_115 - .L_114)
	.align		4
.L_114:
        /*02b0*/ 	.word	index@(_ZN10layer_norm13ln_bwd_kernelINS_13Kernel_traitsI6__halfffffjLj1536ELj1ELj1ELj4ELj16ENS_18Kernel_traits_baseILj1536ES2_ffffjLj128EEEEELb1ELb0ELb1ELb0EEEvNS_9BwdParamsE)
        /*02b4*/ 	.word	0x00000000


	//----- nvinfo : EIATTR_REGCOUNT
	.align		4
.L_115:
        /*02b8*/ 	.byte	0x04, 0x2f
        /*02ba*/ 	.short	(.L_117 - .L_116)
	.align		4
.L_116:
        /*02bc*/ 	.word	index@(_ZN10layer_norm22ln_bwd_finalize_kernelINS_22Kernel_traits_finalizeILj1536E6__halfffffjLb0ELj1024ELj4ENS_18Kernel_traits_baseILj1536ES2_ffffjLj1024EEEEELb0ELb0EEEvNS_9BwdParamsE)
        /*02c0*/ 	.word	0x0000003f


	//----- nvinfo : EIATTR_FRAME_SIZE
	.align		4
.L_117:
        /*02c4*/ 	.byte	0x04, 0x11
        /*02c6*/ 	.short	(.L_119 - .L_118)
	.align		4
.L_118:
        /*02c8*/ 	.word	index@(_ZN10layer_norm22ln_bwd_finalize_kernelINS_22Kernel_traits_finalizeILj1536E6__halfffffjLb0ELj1024ELj4ENS_18Kernel_traits_baseILj1536ES2_ffffjLj1024EEEEELb0ELb0EEEvNS_9BwdParamsE)
        /*02cc*/ 	.word	0x00000000


	//----- nvinfo : EIATTR_REGCOUNT
	.align		4
.L_119:
        /*02d0*/ 	.byte	0x04, 0x2f
        /*02d2*/ 	.short	(.L_121 - .L_120)
	.align		4
.L_120:
        /*02d4*/ 	.word	index@(_ZN10layer_norm13ln_bwd_kernelINS_13Kernel_traitsI6__halfffffjLj1536ELj1ELj1ELj4ELj16ENS_18Kernel_traits_baseILj1536ES2_ffffjLj128EEEEELb1ELb0ELb0ELb1EEEvNS_9BwdParamsE)
        /*02d8*/ 	.word	0x00000060


	//----- nvinfo : EIATTR_FRAME_SIZE
	.align		4
.L_121:
        /*02dc*/ 	.byte	0x04, 0x11
        /*02de*/ 	.short	(.L_123 - .L_122)
	.align		4
.L_122:
        /*02e0*/ 	.word	index@(_ZN10layer_norm13ln_bwd_kernelINS_13Kernel_traitsI6__halfffffjLj1536ELj1ELj1ELj4ELj16ENS_18Kernel_traits_baseILj1536ES2_ffffjLj128EEEEELb1ELb0ELb0ELb1EEEvNS_9BwdParamsE)
        /*02e4*/ 	.word	0x00000000


	//----- nvinfo : EIATTR_REGCOUNT
	.align		4
.L_123:
        /*02e8*/ 	.byte	0x04, 0x2f
        /*02ea*/ 	.short	(.L_125 - .L_124)
	.align		4
.L_124:
        /*02ec*/ 	.word	index@(_ZN10layer_norm13ln_bwd_kernelINS_13Kernel_traitsI6__halfffffjLj1536ELj1ELj1ELj4ELj16ENS_18Kernel_traits_baseILj1536ES2_ffffjLj128EEEEELb1ELb0ELb0ELb0EEEvNS_9BwdParamsE)
        /*02f0*/ 	.word	0x00000060


	//----- nvinfo : EIATTR_FRAME_SIZE
	.align		4
.L_125:
        /*02f4*/ 	.byte	0x04, 0x11
        /*02f6*/ 	.short	(.L_127 - .L_126)
	.align		4
.L_126:
        /*02f8*/ 	.word	index@(_ZN10layer_norm13ln_bwd_kernelINS_13Kernel_traitsI6__halfffffjLj1536ELj1ELj1ELj4ELj16ENS_18Kernel_traits_baseILj1536ES2_ffffjLj128EEEEELb1ELb0ELb0ELb0EEEvNS_9BwdParamsE)
        /*02fc*/ 	.word	0x00000000


	//----- nvinfo : EIATTR_REGCOUNT
	.align		4
.L_127:
        /*0300*/ 	.byte	0x04, 0x2f
        /*0302*/ 	.short	(.L_129 - .L_128)
	.align		4
.L_128:
        /*0304*/ 	.word	index@(_ZN10layer_norm13ln_bwd_kernelINS_13Kernel_traitsI6__halfffffjLj1536ELj1ELj1ELj4ELj16ENS_18Kernel_traits_baseILj1536ES2_ffffjLj128EEEEELb0ELb1ELb1ELb1EEEvNS_9BwdParamsE)
        /*0308*/ 	.word	0x0000007a


	//----- nvinfo : EIATTR_FRAME_SIZE
	.align		4
.L_129:
        /*030c*/ 	.byte	0x04, 0x11
        /*030e*/ 	.short	(.L_131 - .L_130)
	.align		4
.L_130:
        /*0310*/ 	.word	index@(_ZN10layer_norm13ln_bwd_kernelINS_13Kernel_traitsI6__halfffffjLj1536ELj1ELj1ELj4ELj16ENS_18Kernel_traits_baseILj1536ES2_ffffjLj128EEEEELb0ELb1ELb1ELb1EEEvNS_9BwdParamsE)
        /*0314*/ 	.word	0x00000000


	//----- nvinfo : EIATTR_REGCOUNT
	.align		4
.L_131:
        /*0318*/ 	.byte	0x04, 0x2f
        /*031a*/ 	.short	(.L_133 - .L_132)
	.align		4
.L_132:
        /*031c*/ 	.word	index@(_ZN10layer_norm13ln_bwd_kernelINS_13Kernel_traitsI6__halfffffjLj1536ELj1ELj1ELj4ELj16ENS_18Kernel_traits_baseILj1536ES2_ffffjLj128EEEEELb0ELb1ELb1ELb0EEEvNS_9BwdParamsE)
        /*0320*/ 	.word	0x00000075


	//----- nvinfo : EIATTR_FRAME_SIZE
	.align		4
.L_133:
        /*0324*/ 	.byte	0x04, 0x11
        /*0326*/ 	.short	(.L_135 - .L_134)
	.align		4
.L_134:
        /*0328*/ 	.word	index@(_ZN10layer_norm13ln_bwd_kernelINS_13Kernel_traitsI6__halfffffjLj1536ELj1ELj1ELj4ELj16ENS_18Kernel_traits_baseILj1536ES2_ffffjLj128EEEEELb0ELb1ELb1ELb0EEEvNS_9BwdParamsE)
        /*032c*/ 	.word	0x00000000


	//----- nvinfo : EIATTR_REGCOUNT
	.align		4
.L_135:
        /*0330*/ 	.byte	0x04, 0x2f
        /*0332*/ 	.short	(.L_137 - .L_136)
	.align		4
.L_136:
        /*0334*/ 	.word	index@(_ZN10layer_norm13ln_bwd_kernelINS_13Kernel_traitsI6__halfffffjLj1536ELj1ELj1ELj4ELj16ENS_18Kernel_traits_baseILj1536ES2_ffffjLj128EEEEELb0ELb1ELb0ELb1EEEvNS_9BwdParamsE)
        /*0338*/ 	.word	0x0000007d


	//----- nvinfo : EIATTR_FRAME_SIZE
	.align		4
.L_137:
        /*033c*/ 	.byte	0x04, 0x11
        /*033e*/ 	.short	(.L_139 - .L_138)
	.align		4
.L_138:
        /*0340*/ 	.word	index@(_ZN10layer_norm13ln_bwd_kernelINS_13Kernel_traitsI6__halfffffjLj1536ELj1ELj1ELj4ELj16ENS_18Kernel_traits_baseILj1536ES2_ffffjLj128EEEEELb0ELb1ELb0ELb1EEEvNS_9BwdParamsE)
        /*0344*/ 	.word	0x00000000


	//----- nvinfo : EIATTR_REGCOUNT
	.align		4
.L_139:
        /*0348*/ 	.byte	0x04, 0x2f
        /*034a*/ 	.short	(.L_141 - .L_140)
	.align		4
.L_140:
        /*034c*/ 	.word	index@(_ZN10layer_norm13ln_bwd_kernelINS_13Kernel_traitsI6__halfffffjLj1536ELj1ELj1ELj4ELj16ENS_18Kernel_traits_baseILj1536ES2_ffffjLj128EEEEELb0ELb1ELb0ELb0EEEvNS_9BwdParamsE)
        /*0350*/ 	.word	0x0000006e


	//----- nvinfo : EIATTR_FRAME_SIZE
	.align		4
.L_141:
        /*0354*/ 	.byte	0x04, 0x11
        /*0356*/ 	.short	(.L_143 - .L_142)
	.align		4
.L_142:
        /*0358*/ 	.word	index@(_ZN10layer_norm13ln_bwd_kernelINS_13Kernel_traitsI6__halfffffjLj1536ELj1ELj1ELj4ELj16ENS_18Kernel_traits_baseILj1536ES2_ffffjLj128EEEEELb0ELb1ELb0ELb0EEEvNS_9BwdParamsE)
        /*035c*/ 	.word	0x00000000


	//----- nvinfo : EIATTR_REGCOUNT
	.align		4
.L_143:
        /*0360*/ 	.byte	0x04, 0x2f
        /*0362*/ 	.short	(.L_145 - .L_144)
	.align		4
.L_144:
        /*0364*/ 	.word	index@(_ZN10layer_norm13ln_bwd_kernelINS_13Kernel_traitsI6__halfffffjLj1536ELj1ELj1ELj4ELj16ENS_18Kernel_traits_baseILj1536ES2_ffffjLj128EEEEELb0ELb0ELb1ELb1EEEvNS_9BwdParamsE)
        /*0368*/ 	.word	0x0000005a


	//----- nvinfo : EIATTR_FRAME_SIZE
	.align		4
.L_145:
        /*036c*/ 	.byte	0x04, 0x11
        /*036e*/ 	.short	(.L_147 - .L_146)
	.align		4
.L_146:
        /*0370*/ 	.word	index@(_ZN10layer_norm13ln_bwd_kernelINS_13Kernel_traitsI6__halfffffjLj1536ELj1ELj1ELj4ELj16ENS_18Kernel_traits_baseILj1536ES2_ffffjLj128EEEEELb0ELb0ELb1ELb1EEEvNS_9BwdParamsE)
        /*0374*/ 	.word	0x00000000


	//----- nvinfo : EIATTR_REGCOUNT
	.align		4
.L_147:
        /*0378*/ 	.byte	0x04, 0x2f
        /*037a*/ 	.short	(.L_149 - .L_148)
	.align		4
.L_148:
        /*037c*/ 	.word	index@(_ZN10layer_norm13ln_bwd_kernelINS_13Kernel_traitsI6__halfffffjLj1536ELj1ELj1ELj4ELj16ENS_18Kernel_traits_baseILj1536ES2_ffffjLj128EEEEELb0ELb0ELb1ELb0EEEvNS_9BwdParamsE)
        /*0380*/ 	.word	0x00000060


	//----- nvinfo : EIATTR_FRAME_SIZE
	.align		4
.L_149:
        /*0384*/ 	.byte	0x04, 0x11
        /*0386*/ 	.short	(.L_151 - .L_150)
	.align		4
.L_150:
        /*0388*/ 	.word	index@(_ZN10layer_norm13ln_bwd_kernelINS_13Kernel_traitsI6__halfffffjLj1536ELj1ELj1ELj4ELj16ENS_18Kernel_traits_baseILj1536ES2_ffffjLj128EEEEELb0ELb0ELb1ELb0EEEvNS_9BwdParamsE)
        /*038c*/ 	.word	0x00000000


	//----- nvinfo : EIATTR_REGCOUNT
	.align		4
.L_151:
        /*0390*/ 	.byte	0x04, 0x2f
        /*0392*/ 	.short	(.L_153 - .L_152)
	.align		4
.L_152:
        /*0394*/ 	.word	index@(_ZN10layer_norm13ln_bwd_kernelINS_13Kernel_traitsI6__halfffffjLj1536ELj1ELj1ELj4ELj16ENS_18Kernel_traits_baseILj1536ES2_ffffjLj128EEEEELb0ELb0ELb0ELb1EEEvNS_9BwdParamsE)
        /*0398*/ 	.word	0x00000060


	//----- nvinfo : EIATTR_FRAME_SIZE
	.align		4
.L_153:
        /*039c*/ 	.byte	0x04, 0x11
        /*039e*/ 	.short	(.L_155 - .L_154)
	.align		4
.L_154:
        /*03a0*/ 	.word	index@(_ZN10layer_norm13ln_bwd_kernelINS_13Kernel_traitsI6__halfffffjLj1536ELj1ELj1ELj4ELj16ENS_18Kernel_traits_baseILj1536ES2_ffffjLj128EEEEELb0ELb0ELb0ELb1EEEvNS_9BwdParamsE)
        /*03a4*/ 	.word	0x00000000


	//----- nvinfo : EIATTR_REGCOUNT
	.align		4
.L_155:
        /*03a8*/ 	.byte	0x04, 0x2f
        /*03aa*/ 	.short	(.L_157 - .L_156)
	.align		4
.L_156:
        /*03ac*/ 	.word	index@(_ZN10layer_norm13ln_bwd_kernelINS_13Kernel_traitsI6__halfffffjLj1536ELj1ELj1ELj4ELj16ENS_18Kernel_traits_baseILj1536ES2_ffffjLj128EEEEELb0ELb0ELb0ELb0EEEvNS_9BwdParamsE)
        /*03b0*/ 	.word	0x0000005c


	//----- nvinfo : EIATTR_FRAME_SIZE
	.align		4
.L_157:
        /*03b4*/ 	.byte	0x04, 0x11
        /*03b6*/ 	.short	(.L_159 - .L_158)
	.align		4
.L_158:
        /*03b8*/ 	.word	index@(_ZN10layer_norm13ln_bwd_kernelINS_13Kernel_traitsI6__halfffffjLj1536ELj1ELj1ELj4ELj16ENS_18Kernel_traits_baseILj1536ES2_ffffjLj128EEEEELb0ELb0ELb0ELb0EEEvNS_9BwdParamsE)
        /*03bc*/ 	.word	0x00000000


	//----- nvinfo : EIATTR_REGCOUNT
	.align		4
.L_159:
        /*03c0*/ 	.byte	0x04, 0x2f
        /*03c2*/ 	.short	(.L_161 - .L_160)
	.align		4
.L_160:
        /*03c4*/ 	.word	index@(_ZN10layer_norm13ln_bwd_kernelINS_13Kernel_traitsIf6__halffS2_fjLj1536ELj1ELj1ELj4ELj8ENS_18Kernel_traits_baseILj1536EfS2_fS2_fjLj128EEEEELb1ELb1ELb1ELb1EEEvNS_9BwdParamsE)
        /*03c8*/ 	.word	0x0000007e


	//----- nvinfo : EIATTR_FRAME_SIZE
	.align		4
.L_161:
        /*03cc*/ 	.byte	0x04, 0x11
        /*03ce*/ 	.short	(.L_163 - .L_162)
	.align		4
.L_162:
        /*03d0*/ 	.word	index@(_ZN10layer_norm13ln_bwd_kernelINS_13Kernel_traitsIf6__halffS2_fjLj1536ELj1ELj1ELj4ELj8ENS_18Kernel_traits_baseILj1536EfS2_fS2_fjLj128EEEEELb1ELb1ELb1ELb1EEEvNS_9BwdParamsE)
        /*03d4*/ 	.word	0x00000000


	//----- nvinfo : EIATTR_REGCOUNT
	.align		4
.L_163:
        /*03d8*/ 	.byte	0x04, 0x2f
        /*03da*/ 	.short	(.L_165 - .L_164)
	.align		4
.L_164:
        /*03dc*/ 	.word	index@(_ZN10layer_norm22ln_bwd_finalize_kernelINS_22Kernel_traits_finalizeILj1536Ef6__halffS2_fjLb1ELj1024ELj4ENS_18Kernel_traits_baseILj1536EfS2_fS2_fjLj1024EEEEELb1ELb1EEEvNS_9BwdParamsE)
        /*03e0*/ 	.word	0x00000020


	//----- nvinfo : EIATTR_FRAME_SIZE
	.align		4
.L_165:
        /*03e4*/ 	.byte	0x04, 0x11
        /*03e6*/ 	.short	(.L_167 - .L_166)
	.align		4
.L_166:
        /*03e8*/ 	.word	index@(_ZN10layer_norm22ln_bwd_finalize_kernelINS_22Kernel_traits_finalizeILj1536Ef6__halffS2_fjLb1ELj1024ELj4ENS_18Kernel_traits_baseILj1536EfS2_fS2_fjLj1024EEEEELb1ELb1EEEvNS_9BwdParamsE)
        /*03ec*/ 	.word	0x00000000


	//----- nvinfo : EIATTR_REGCOUNT
	.align		4
.L_167:
        /*03f0*/ 	.byte	0x04, 0x2f
        /*03f2*/ 	.short	(.L_169 - .L_168)
	.align		4
.L_168:
        /*03f4*/ 	.word	index@(_ZN10layer_norm13ln_bwd_kernelINS_13Kernel_traitsIf6__halffS2_fjLj1536ELj1ELj1ELj4ELj8ENS_18Kernel_traits_baseILj1536EfS2_fS2_fjLj128EEEEELb1ELb1ELb1ELb0EEEvNS_9BwdParamsE)
        /*03f8*/ 	.word	0x00000080


	//----- nvinfo : EIATTR_FRAME_SIZE
	.align		4
.L_169:
        /*03fc*/ 	.byte	0x04, 0x11
        /*03fe*/ 	.short	(.L_171 - .L_170)
	.align		4
.L_170:
        /*0400*/ 	.word	index@(_ZN10layer_norm13ln_bwd_kernelINS_13Kernel_traitsIf6__halffS2_fjLj1536ELj1ELj1ELj4ELj8ENS_18Kernel_traits_baseILj1536EfS2_fS2_fjLj128EEEEELb1ELb1ELb1ELb0EEEvNS_9BwdParamsE)
        /*0404*/ 	.word	0x00000000


	//----- nvinfo : EIATTR_REGCOUNT
	.align		4
.L_171:
        /*0408*/ 	.byte	0x04, 0x2f
        /*040a*/ 	.short	(.L_173 - .L_172)
	.align		4
.L_172:
        /*040c*/ 	.word	index@(_ZN10layer_norm22ln_bwd_finalize_kernelINS_22Kernel_traits_finalizeILj1536Ef6__halffS2_fjLb1ELj1024ELj4ENS_18Kernel_traits_baseILj1536EfS2_fS2_fjLj1024EEEEELb1ELb0EEEvNS_9BwdParamsE)
        /*0410*/ 	.word	0x00000020


	//----- nvinfo : EIATTR_FRAME_SIZE
	.align		4
.L_173:
        /*0414*/ 	.byte	0x04, 0x11
        /*0416*/ 	.short	(.L_175 - .L_174)
	.align		4
.L_174:
        /*0418*/ 	.word	index@(_ZN10layer_norm22ln_bwd_finalize_kernelINS_22Kernel_traits_finalizeILj1536Ef6__halffS2_fjLb1ELj1024ELj4ENS_18Kernel_traits_baseILj1536EfS2_fS2_fjLj1024EEEEELb1ELb0EEEvNS_9BwdParamsE)
        /*041c*/ 	.word	0x00000000


	//----- nvinfo : EIATTR_REGCOUNT
	.align		4
.L_175:
        /*0420*/ 	.byte	0x04, 0x2f
        /*0422*/ 	.short	(.L_177 - .L_176)
	.align		4
.L_176:
        /*0424*/ 	.word	index@(_ZN10layer_norm13ln_bwd_kernelINS_13Kernel_traitsIf6__halffS2_fjLj1536ELj1ELj1ELj4ELj8ENS_18Kernel_traits_baseILj1536EfS2_fS2_fjLj128EEEEELb1ELb1ELb0ELb1EEEvNS_9BwdParamsE)
        /*0428*/ 	.word	0x00000080


	//----- nvinfo : EIATTR_FRAME_SIZE
	.align		4
.L_177:
        /*042c*/ 	.byte	0x04, 0x11
        /*042e*/ 	.short	(.L_179 - .L_178)
	.align		4
.L_178:
        /*0430*/ 	.word	index@(_ZN10layer_norm13ln_bwd_kernelINS_13Kernel_traitsIf6__halffS2_fjLj1536ELj1ELj1ELj4ELj8ENS_18Kernel_traits_baseILj1536EfS2_fS2_fjLj128EEEEELb1ELb1ELb0ELb1EEEvNS_9BwdParamsE)
        /*0434*/ 	.word	0x00000000


	//----- nvinfo : EIATTR_REGCOUNT
	.align		4
.L_179:
        /*0438*/ 	.byte	0x04, 0x2f
        /*043a*/ 	.short	(.L_181 - .L_180)
	.align		4
.L_180:
        /*043c*/ 	.word	index@(_ZN10layer_norm13ln_bwd_kernelINS_13Kernel_traitsIf6__halffS2_fjLj1536ELj1ELj1ELj4ELj8ENS_18Kernel_traits_baseILj1536EfS2_fS2_fjLj128EEEEELb1ELb1ELb0ELb0EEEvNS_9BwdParamsE)
        /*0440*/ 	.word	0x0000007e


	//----- nvinfo : EIATTR_FRAME_SIZE
	.align		4
.L_181:
        /*0444*/ 	.byte	0x04, 0x11
        /*0446*/ 	.short	(.L_183 - .L_182)
	.align		4
.L_182:
        /*0448*/ 	.word	index@(_ZN10layer_norm13ln_bwd_kernelINS_13Kernel_traitsIf6__halffS2_fjLj1536ELj1ELj1ELj4ELj8ENS_18Kernel_traits_baseILj1536EfS2_fS2_fjLj128EEEEELb1ELb1ELb0ELb0EEEvNS_9BwdParamsE)
        /*044c*/ 	.word	0x00000000


	//----- nvinfo : EIATTR_REGCOUNT
	.align		4
.L_183:
        /*0450*/ 	.byte	0x04, 0x2f
        /*0452*/ 	.short	(.L_185 - .L_184)
	.align		4
.L_184:
        /*0454*/ 	.word	index@(_ZN10layer_norm13ln_bwd_kernelINS_13Kernel_traitsIf6__halffS2_fjLj1536ELj1ELj1ELj4ELj8ENS_18Kernel_traits_baseILj1536EfS2_fS2_fjLj128EEEEELb1ELb0ELb1ELb1EEEvNS_9BwdParamsE)
        /*0458*/ 	.word	0x00000060


	//----- nvinfo : EIATTR_FRAME_SIZE
	.align		4
.L_185:
        /*045c*/ 	.byte	0x04, 0x11
        /*045e*/ 	.short	(.L_187 - .L_186)
	.align		4
.L_186:
        /*0460*/ 	.word	index@(_ZN10layer_norm13ln_bwd_kernelINS_13Kernel_traitsIf6__halffS2_fjLj1536ELj1ELj1ELj4ELj8ENS_18Kernel_traits_baseILj1536EfS2_fS2_fjLj128EEEEELb1ELb0ELb1ELb1EEEvNS_9BwdParamsE)
        /*0464*/ 	.word	0x00000000


	//----- nvinfo : EIATTR_REGCOUNT
	.align		4
.L_187:
        /*0468*/ 	.byte	0x04, 0x2f
        /*046a*/ 	.short	(.L_189 - .L_188)
	.align		4
.L_188:
        /*046c*/ 	.word	index@(_ZN10layer_norm22ln_bwd_finalize_kernelINS_22Kernel_traits_finalizeILj1536Ef6__halffS2_fjLb0ELj1024ELj4ENS_18Kernel_traits_baseILj1536EfS2_fS2_fjLj1024EEEEELb0ELb1EEEvNS_9BwdParamsE)
        /*0470*/ 	.word	0x0000003f


	//----- nvinfo : EIATTR_FRAME_SIZE
	.align		4
.L_189:
        /*0474*/ 	.byte	0x04, 0x11
        /*0476*/ 	.short	(.L_191 - .L_190)
	.align		4
.L_190:
        /*0478*/ 	.word	index@(_ZN10layer_norm22ln_bwd_finalize_kernelINS_22Kernel_traits_finalizeILj1536Ef6__halffS2_fjLb0ELj1024ELj4ENS_18Kernel_traits_baseILj1536EfS2_fS2_fjLj1024EEEEELb0ELb1EEEvNS_9BwdParamsE)
        /*047c*/ 	.word	0x00000000


	//----- nvinfo : EIATTR_REGCOUNT
	.align		4
.L_191:
        /*0480*/ 	.byte	0x04, 0x2f
        /*0482*/ 	.short	(.L_193 - .L_192)
	.align		4
.L_192:
        /*0484*/ 	.word	index@(_ZN10layer_norm13ln_bwd_kernelINS_13Kernel_traitsIf6__halffS2_fjLj1536ELj1ELj1ELj4ELj8ENS_18Kernel_traits_baseILj1536EfS2_fS2_fjLj128EEEEELb1ELb0ELb1ELb0EEEvNS_9BwdParamsE)
        /*0488*/ 	.word	0x0000006a


	//----- nvinfo : EIATTR_FRAME_SIZE
	.align		4
.L_193:
        /*048c*/ 	.byte	0x04, 0x11
        /*048e*/ 	.short	(.L_195 - .L_194)
	.align		4
.L_194:
        /*0490*/ 	.word	index@(_ZN10layer_norm13ln_bwd_kernelINS_13Kernel_traitsIf6__halffS2_fjLj1536ELj1ELj1ELj4ELj8ENS_18Kernel_traits_baseILj1536EfS2_fS2_fjLj128EEEEELb1ELb0ELb1ELb0EEEvNS_9BwdParamsE)
        /*0494*/ 	.word	0x00000000


	//----- nvinfo : EIATTR_REGCOUNT
	.align		4
.L_195:
        /*0498*/ 	.byte	0x04, 0x2f
        /*049a*/ 	.short	(.L_197 - .L_196)
	.align		4
.L_196:
        /*049c*/ 	.word	index@(_ZN10layer_norm22ln_bwd_finalize_kernelINS_22Kernel_traits_finalizeILj1536Ef6__halffS2_fjLb0ELj1024ELj4ENS_18Kernel_traits_baseILj1536EfS2_fS2_fjLj1024EEEEELb0ELb0EEEvNS_9BwdParamsE)
        /*04a0*/ 	.word	0x0000003f


	//----- nvinfo : EIATTR_FRAME_SIZE
	.align		4
.L_197:
        /*04a4*/ 	.byte	0x04, 0x11
        /*04a6*/ 	.short	(.L_199 - .L_198)
	.align		4
.L_198:
        /*04a8*/ 	.word	index@(_ZN10layer_norm22ln_bwd_finalize_kernelINS_22Kernel_traits_finalizeILj1536Ef6__halffS2_fjLb0ELj1024ELj4ENS_18Kernel_traits_baseILj1536EfS2_fS2_fjLj1024EEEEELb0ELb0EEEvNS_9BwdParamsE)
        /*04ac*/ 	.word	0x00000000


	//----- nvinfo : EIATTR_REGCOUNT
	.align		4
.L_199:
        /*04b0*/ 	.byte	0x04, 0x2f
        /*04b2*/ 	.short	(.L_201 - .L_200)
	.align		4
.L_200:
        /*04b4*/ 	.word	index@(_ZN10layer_norm13ln_bwd_kernelINS_13Kernel_traitsIf6__halffS2_fjLj1536ELj1ELj1ELj4ELj8ENS_18Kernel_traits_baseILj1536EfS2_fS2_fjLj128EEEEELb1ELb0ELb0ELb1EEEvNS_9BwdParamsE)
        /*04b8*/ 	.word	0x00000060


	//----- nvinfo : EIATTR_FRAME_SIZE
	.align		4
.L_201:
        /*04bc*/ 	.byte	0x04, 0x11
        /*04be*/ 	.short	(.L_203 - .L_202)
	.align		4
.L_202:
        /*04c0*/ 	.word	index@(_ZN10layer_norm13ln_bwd_kernelINS_13Kernel_traitsIf6__halffS2_fjLj1536ELj1ELj1ELj4ELj8ENS_18Kernel_traits_baseILj1536EfS2_fS2_fjLj128EEEEELb1ELb0ELb0ELb1EEEvNS_9BwdParamsE)
        /*04c4*/ 	.word	0x00000000


	//----- nvinfo : EIATTR_REGCOUNT
	.align		4
.L_203:
        /*04c8*/ 	.byte	0x04, 0x2f
        /*04ca*/ 	.short	(.L_205 - .L_204)
	.align		4
.L_204:
        /*04cc*/ 	.word	index@(_ZN10layer_norm13ln_bwd_kernelINS_13Kernel_traitsIf6__halffS2_fjLj1536ELj1ELj1ELj4ELj8ENS_18Kernel_traits_baseILj1536EfS2_fS2_fjLj128EEEEELb1ELb0ELb0ELb0EEEvNS_9BwdParamsE)
        /*04d0*/ 	.word	0x0000005f


	//----- nvinfo : EIATTR_FRAME_SIZE
	.align		4
.L_205:
        /*04d4*/ 	.byte	0x04, 0x11
        /*04d6*/ 	.short	(.L_207 - .L_206)
	.align		4
.L_206:
        /*04d8*/ 	.word	index@(_ZN10layer_norm13ln_bwd_kernelINS_13Kernel_traitsIf6__halffS2_fjLj1536ELj1ELj1ELj4ELj8ENS_18Kernel_traits_baseILj1536EfS2_fS2_fjLj128EEEEELb1ELb0ELb0ELb0EEEvNS_9BwdParamsE)
        /*04dc*/ 	.word	0x00000000


	//----- nvinfo : EIATTR_REGCOUNT
	.align		4
.L_207:
        /*04e0*/ 	.byte	0x04, 0x2f
        /*04e2*/ 	.short	(.L_209 - .L_208)
	.align		4
.L_208:
        /*04e4*/ 	.word	index@(_ZN10layer_norm13ln_bwd_kernelINS_13Kernel_traitsIf6__halffS2_fjLj1536ELj1ELj1ELj4ELj8ENS_18Kernel_traits_baseILj1536EfS2_fS2_fjLj128EEEEELb0ELb1ELb1ELb1EEEvNS_9BwdParamsE)
        /*04e8*/ 	.word	0x0000007b


	//----- nvinfo : EIATTR_FRAME_SIZE
	.align		4
.L_209:
        /*04ec*/ 	.byte	0x04, 0x11
        /*04ee*/ 	.short	(.L_211 - .L_210)
	.align		4
.L_210:
        /*04f0*/ 	.word	index@(_ZN10layer_norm13ln_bwd_kernelINS_13Kernel_traitsIf6__halffS2_fjLj1536ELj1ELj1ELj4ELj8ENS_18Kernel_traits_baseILj1536EfS2_fS2_fjLj128EEEEELb0ELb1ELb1ELb1EEEvNS_9BwdParamsE)
        /*04f4*/ 	.word	0x00000000


	//----- nvinfo : EIATTR_REGCOUNT
	.align		4
.L_211:
        /*04f8*/ 	.byte	0x04, 0x2f
        /*04fa*/ 	.short	(.L_213 - .L_212)
	.align		4
.L_212:
        /*04fc*/ 	.word	index@(_ZN10layer_norm13ln_bwd_kernelINS_13Kernel_traitsIf6__halffS2_fjLj1536ELj1ELj1ELj4ELj8ENS_18Kernel_traits_baseILj1536EfS2_fS2_fjLj128EEEEELb0ELb1ELb1ELb0EEEvNS_9BwdParamsE)
        /*0500*/ 	.word	0x0000007c


	//----- nvinfo : EIATTR_FRAME_SIZE
	.align		4
.L_213:
        /*0504*/ 	.byte	0x04, 0x11
        /*0506*/ 	.short	(.L_215 - .L_214)
	.align		4
.L_214:
        /*0508*/ 	.word	index@(_ZN10layer_norm13ln_bwd_kernelINS_13Kernel_traitsIf6__halffS2_fjLj1536ELj1ELj1ELj4ELj8ENS_18Kernel_traits_baseILj1536EfS2_fS2_fjLj128EEEEELb0ELb1ELb1ELb0EEEvNS_9BwdParamsE)
        /*050c*/ 	.word	0x00000000


	//----- nvinfo : EIATTR_REGCOUNT
	.align		4
.L_215:
        /*0510*/ 	.byte	0x04, 0x2f
        /*0512*/ 	.short	(.L_217 - .L_216)
	.align		4
.L_216:
        /*0514*/ 	.word	index@(_ZN10layer_norm13ln_bwd_kernelINS_13Kernel_traitsIf6__halffS2_fjLj1536ELj1ELj1ELj4ELj8ENS_18Kernel_traits_baseILj1536EfS2_fS2_fjLj128EEEEELb0ELb1ELb0ELb1EEEvNS_9BwdParamsE)
        /*0518*/ 	.word	0x0000007f


	//----- nvinfo : EIATTR_FRAME_SIZE
	.align		4
.L_217:
        /*051c*/ 	.byte	0x04, 0x11
        /*051e*/ 	.short	(.L_219 - .L_218)
	.align		4
.L_218:
        /*0520*/ 	.word	index@(_ZN10layer_norm13ln_bwd_kernelINS_13Kernel_traitsIf6__halffS2_fjLj1536ELj1ELj1ELj4ELj8ENS_18Kernel_traits_baseILj1536EfS2_fS2_fjLj128EEEEELb0ELb1ELb0ELb1EEEvNS_9BwdParamsE)
        /*0524*/ 	.word	0x00000000


	//----- nvinfo : EIATTR_REGCOUNT
	.align		4
.L_219:
        /*0528*/ 	.byte	0x04, 0x2f
        /*052a*/ 	.short	(.L_221 - .L_220)
	.align		4
.L_220:
        /*052c*/ 	.word	index@(_ZN10layer_norm13ln_bwd_kernelINS_13Kernel_traitsIf6__halffS2_fjLj1536ELj1ELj1ELj4ELj8ENS_18Kernel_traits_baseILj1536EfS2_fS2_fjLj128EEEEELb0ELb1ELb0ELb0EEEvNS_9BwdParamsE)
        /*0530*/ 	.word	0x0000007c


	//----- nvinfo : EIATTR_FRAME_SIZE
	.align		4
.L_221:
        /*0534*/ 	.byte	0x04, 0x11
        /*0536*/ 	.short	(.L_223 - .L_222)
	.align		4
.L_222:
        /*0538*/ 	.word	index@(_ZN10layer_norm13ln_bwd_kernelINS_13Kernel_traitsIf6__halffS2_fjLj1536ELj1ELj1ELj4ELj8ENS_18Kernel_traits_baseILj1536EfS2_fS2_fjLj128EEEEELb0ELb1ELb0ELb0EEEvNS_9BwdParamsE)
        /*053c*/ 	.word	0x00000000


	//----- nvinfo : EIATTR_REGCOUNT
	.align		4
.L_223:
        /*0540*/ 	.byte	0x04, 0x2f
        /*0542*/ 	.short	(.L_225 - .L_224)
	.align		4
.L_224:
        /*0544*/ 	.word	index@(_ZN10layer_norm13ln_bwd_kernelINS_13Kernel_traitsIf6__halffS2_fjLj1536ELj1ELj1ELj4ELj8ENS_18Kernel_traits_baseILj1536EfS2_fS2_fjLj128EEEEELb0ELb0ELb1ELb1EEEvNS_9BwdParamsE)
        /*0548*/ 	.word	0x00000060


	//----- nvinfo : EIATTR_FRAME_SIZE
	.align		4
.L_225:
        /*054c*/ 	.byte	0x04, 0x11
        /*054e*/ 	.short	(.L_227 - .L_226)
	.align		4
.L_226:
        /*0550*/ 	.word	index@(_ZN10layer_norm13ln_bwd_kernelINS_13Kernel_traitsIf6__halffS2_fjLj1536ELj1ELj1ELj4ELj8ENS_18Kernel_traits_baseILj1536EfS2_fS2_fjLj128EEEEELb0ELb0ELb1ELb1EEEvNS_9BwdParamsE)
        /*0554*/ 	.word	0x00000000


	//----- nvinfo : EIATTR_REGCOUNT
	.align		4
.L_227:
        /*0558*/ 	.byte	0x04, 0x2f
        /*055a*/ 	.short	(.L_229 - .L_228)
	.align		4
.L_228:
        /*055c*/ 	.word	index@(_ZN10layer_norm13ln_bwd_kernelINS_13Kernel_traitsIf6__halffS2_fjLj1536ELj1ELj1ELj4ELj8ENS_18Kernel_traits_baseILj1536EfS2_fS2_fjLj128EEEEELb0ELb0ELb1ELb0EEEvNS_9BwdParamsE)
        /*0560*/ 	.word	0x0000005f


	//----- nvinfo : EIATTR_FRAME_SIZE
	.align		4
.L_229:
        /*0564*/ 	.byte	0x04, 0x11
        /*0566*/ 	.short	(.L_231 - .L_230)
	.align		4
.L_230:
        /*0568*/ 	.word	index@(_ZN10layer_norm13ln_bwd_kernelINS_13Kernel_traitsIf6__halffS2_fjLj1536ELj1ELj1ELj4ELj8ENS_18Kernel_traits_baseILj1536EfS2_fS2_fjLj128EEEEELb0ELb0ELb1ELb0EEEvNS_9BwdParamsE)
        /*056c*/ 	.word	0x00000000


	//----- nvinfo : EIATTR_REGCOUNT
	.align		4
.L_231:
        /*0570*/ 	.byte	0x04, 0x2f
        /*0572*/ 	.short	(.L_233 - .L_232)
	.align		4
.L_232:
        /*0574*/ 	.word	index@(_ZN10layer_norm13ln_bwd_kernelINS_13Kernel_traitsIf6__halffS2_fjLj1536ELj1ELj1ELj4ELj8ENS_18Kernel_traits_baseILj1536EfS2_fS2_fjLj128EEEEELb0ELb0ELb0ELb1EEEvNS_9BwdParamsE)
        /*0578*/ 	.word	0x00000060


	//----- nvinfo : EIATTR_FRAME_SIZE
	.align		4
.L_233:
        /*057c*/ 	.byte	0x04, 0x11
        /*057e*/ 	.short	(.L_235 - .L_234)
	.align		4
.L_234:
        /*0580*/ 	.word	index@(_ZN10layer_norm13ln_bwd_kernelINS_13Kernel_traitsIf6__halffS2_fjLj1536ELj1ELj1ELj4ELj8ENS_18Kernel_traits_baseILj1536EfS2_fS2_fjLj128EEEEELb0ELb0ELb0ELb1EEEvNS_9BwdParamsE)
        /*0584*/ 	.word	0x00000000


	//----- nvinfo : EIATTR_REGCOUNT
	.align		4
.L_235:
        /*0588*/ 	.byte	0x04, 0x2f
        /*058a*/ 	.short	(.L_237 - .L_236)
	.align		4
.L_236:
        /*058c*/ 	.word	index@(_ZN10layer_norm13ln_bwd_kernelINS_13Kernel_traitsIf6__halffS2_fjLj1536ELj1ELj1ELj4ELj8ENS_18Kernel_traits_baseILj1536EfS2_fS2_fjLj128EEEEELb0ELb0ELb0ELb0EEEvNS_9BwdParamsE)
        /*0590*/ 	.word	0x0000005e


	//----- nvinfo : EIATTR_FRAME_SIZE
	.align		4
.L_237:
        /*0594*/ 	.byte	0x04, 0x11
        /*0596*/ 	.short	(.L_239 - .L_238)
	.align		4
.L_238:
        /*0598*/ 	.word	index@(_ZN10layer_norm13ln_bwd_kernelINS_13Kernel_traitsIf6__halffS2_fjLj1536ELj1ELj1ELj4ELj8ENS_18Kernel_traits_baseILj1536EfS2_fS2_fjLj128EEEEELb0ELb0ELb0ELb0EEEvNS_9BwdParamsE)
        /*059c*/ 	.word	0x00000000


	//----- nvinfo : EIATTR_REGCOUNT
	.align		4
.L_239:
        /*05a0*/ 	.byte	0x04, 0x2f
        /*05a2*/ 	.short	(.L_241 - .L_240)
	.align		4
.L_240:
        /*05a4*/ 	.word	index@(_ZN10layer_norm13ln_bwd_kernelINS_13Kernel_traitsI6__halfS2_fS2_fjLj1536ELj1ELj1ELj4ELj8ENS_18Kernel_traits_baseILj1536ES2_S2_fS2_fjLj128EEEEELb1ELb1ELb1ELb1EEEvNS_9BwdParamsE)
        /*05a8*/ 	.word	0x00000074


	//----- nvinfo : EIATTR_FRAME_SIZE
	.align		4
.L_241:
        /*05ac*/ 	.byte	0x04, 0x11
        /*05ae*/ 	.short	(.L_243 - .L_242)
	.align		4
.L_242:
        /*05b0*/ 	.word	index@(_ZN10layer_norm13ln_bwd_kernelINS_13Kernel_traitsI6__halfS2_fS2_fjLj1536ELj1ELj1ELj4ELj8ENS_18Kernel_traits_baseILj1536ES2_S2_fS2_fjLj128EEEEELb1ELb1ELb1ELb1EEEvNS_9BwdParamsE)
        /*05b4*/ 	.word	0x00000000


	//----- nvinfo : EIATTR_REGCOUNT
	.align		4
.L_243:
        /*05b8*/ 	.byte	0x04, 0x2f
        /*05ba*/ 	.short	(.L_245 - .L_244)
	.align		4
.L_244:
        /*05bc*/ 	.word	index@(_ZN10layer_norm22ln_bwd_finalize_kernelINS_22Kernel_traits_finalizeILj1536E6__halfS2_fS2_fjLb1ELj1024ELj4ENS_18Kernel_traits_baseILj1536ES2_S2_fS2_fjLj1024EEEEELb1ELb1EEEvNS_9BwdParamsE)
        /*05c0*/ 	.word	0x00000020


	//----- nvinfo : EIATTR_FRAME_SIZE
	.align		4
.L_245:
        /*05c4*/ 	.byte	0x04, 0x11
        /*05c6*/ 	.short	(.L_247 - .L_246)
	.align		4
.L_246:
        /*05c8*/ 	.word	index@(_ZN10layer_norm22ln_bwd_finalize_kernelINS_22Kernel_traits_finalizeILj1536E6__halfS2_fS2_fjLb1ELj1024ELj4ENS_18Kernel_traits_baseILj1536ES2_S2_fS2_fjLj1024EEEEELb1ELb1EEEvNS_9BwdParamsE)
        /*05cc*/ 	.word	0x00000000


	//----- nvinfo : EIATTR_REGCOUNT
	.align		4
.L_247:
        /*05d0*/ 	.byte	0x04, 0x2f
        /*05d2*/ 	.short	(.L_249 - .L_248)
	.align		4
.L_248:
        /*05d4*/ 	.word	index@(_ZN10layer_norm13ln_bwd_kernelINS_13Kernel_traitsI6__halfS2_fS2_fjLj1536ELj1ELj1ELj4ELj8ENS_18Kernel_traits_baseILj1536ES2_S2_fS2_fjLj128EEEEELb1ELb1ELb1ELb0EEEvNS_9BwdParamsE)
        /*05d8*/ 	.word	0x00000074


	//----- nvinfo : EIATTR_FRAME_SIZE
	.align		4
.L_249:
        /*05dc*/ 	.byte	0x04, 0x11
        /*05de*/ 	.short	(.L_251 - .L_250)
	.align		4
.L_250:
        /*05e0*/ 	.word	index@(_ZN10layer_norm13ln_bwd_kernelINS_13Kernel_traitsI6__halfS2_fS2_fjLj1536ELj1ELj1ELj4ELj8ENS_18Kernel_traits_baseILj1536ES2_S2_fS2_fjLj128EEEEELb1ELb1ELb1ELb0EEEvNS_9BwdParamsE)
        /*05e4*/ 	.word	0x00000000


	//----- nvinfo : EIATTR_REGCOUNT
	.align		4
.L_251:
        /*05e8*/ 	.byte	0x04, 0x2f
        /*05ea*/ 	.short	(.L_253 - .L_252)
	.align		4
.L_252:
        /*05ec*/ 	.word	index@(_ZN10layer_norm22ln_bwd_finalize_kernelINS_22Kernel_traits_finalizeILj1536E6__halfS2_fS2_fjLb1ELj1024ELj4ENS_18Kernel_traits_baseILj1536ES2_S2_fS2_fjLj1024EEEEELb1ELb0EEEvNS_9BwdParamsE)
        /*05f0*/ 	.word	0x00000020


	//----- nvinfo : EIATTR_FRAME_SIZE
	.align		4
.L_253:
        /*05f4*/ 	.byte	0x04, 0x11
        /*05f6*/ 	.short	(.L_255 - .L_254)
	.align		4
.L_254:
        /*05f8*/ 	.word	index@(_ZN10layer_norm22ln_bwd_finalize_kernelINS_22Kernel_traits_finalizeILj1536E6__halfS2_fS2_fjLb1ELj1024ELj4ENS_18Kernel_traits_baseILj1536ES2_S2_fS2_fjLj1024EEEEELb1ELb0EEEvNS_9BwdParamsE)
        /*05fc*/ 	.word	0x00000000


	//----- nvinfo : EIATTR_REGCOUNT
	.align		4
.L_255:
        /*0600*/ 	.byte	0x04, 0x2f
        /*0602*/ 	.short	(.L_257 - .L_256)
	.align		4
.L_256:
        /*0604*/ 	.word	index@(_ZN10layer_norm13ln_bwd_kernelINS_13Kernel_traitsI6__halfS2_fS2_fjLj1536ELj1ELj1ELj4ELj8ENS_18Kernel_traits_baseILj1536ES2_S2_fS2_fjLj128EEEEELb1ELb1ELb0ELb1EEEvNS_9BwdParamsE)
        /*0608*/ 	.word	0x00000080


	//----- nvinfo : EIATTR_FRAME_SIZE
	.align		4
.L_257:
        /*060c*/ 	.byte	0x04, 0x11
        /*060e*/ 	.short	(.L_259 - .L_258)
	.align		4
.L_258:
        /*0610*/ 	.word	index@(_ZN10layer_norm13ln_bwd_kernelINS_13Kernel_traitsI6__halfS2_fS2_fjLj1536ELj1ELj1ELj4ELj8ENS_18Kernel_traits_baseILj1536ES2_S2_fS2_fjLj128EEEEELb1ELb1ELb0ELb1EEEvNS_9BwdParamsE)
        /*0614*/ 	.word	0x00000000


	//----- nvinfo : EIATTR_REGCOUNT
	.align		4
.L_259:
        /*0618*/ 	.byte	0x04, 0x2f
        /*061a*/ 	.short	(.L_261 - .L_260)
	.align		4
.L_260:
        /*061c*/ 	.word	index@(_ZN10layer_norm13ln_bwd_kernelINS_13Kernel_traitsI6__halfS2_fS2_fjLj1536ELj1ELj1ELj4ELj8ENS_18Kernel_traits_baseILj1536ES2_S2_fS2_fjLj128EEEEELb1ELb1ELb0ELb0EEEvNS_9BwdParamsE)
        /*0620*/ 	.word	0x00000076


	//----- nvinfo : EIATTR_FRAME_SIZE
	.align		4
.L_261:
        /*0624*/ 	.byte	0x04, 0x11
        /*0626*/ 	.short	(.L_263 - .L_262)
	.align		4
.L_262:
        /*0628*/ 	.word	index@(_ZN10layer_norm13ln_bwd_kernelINS_13Kernel_traitsI6__halfS2_fS2_fjLj1536ELj1ELj1ELj4ELj8ENS_18Kernel_traits_baseILj1536ES2_S2_fS2_fjLj128EEEEELb1ELb1ELb0ELb0EEEvNS_9BwdParamsE)
        /*062c*/ 	.word	0x00000000


	//----- nvinfo : EIATTR_REGCOUNT
	.align		4
.L_263:
        /*0630*/ 	.byte	0x04, 0x2f
        /*0632*/ 	.short	(.L_265 - .L_264)
	.align		4
.L_264:
        /*0634*/ 	.word	index@(_ZN10layer_norm13ln_bwd_kernelINS_13Kernel_traitsI6__halfS2_fS2_fjLj1536ELj1ELj1ELj4ELj8ENS_18Kernel_traits_baseILj1536ES2_S2_fS2_fjLj128EEEEELb1ELb0ELb1ELb1EEEvNS_9BwdParamsE)
        /*0638*/ 	.word	0x00000060


	//----- nvinfo : EIATTR_FRAME_SIZE
	.align		4
.L_265:
        /*063c*/ 	.byte	0x04, 0x11
        /*063e*/ 	.short	(.L_267 - .L_266)
	.align		4
.L_266:
        /*0640*/ 	.word	index@(_ZN10layer_norm13ln_bwd_kernelINS_13Kernel_traitsI6__halfS2_fS2_fjLj1536ELj1ELj1ELj4ELj8ENS_18Kernel_traits_baseILj1536ES2_S2_fS2_fjLj128EEEEELb1ELb0ELb1ELb1EEEvNS_9BwdParamsE)
        /*0644*/ 	.word	0x00000000


	//----- nvinfo : EIATTR_REGCOUNT
	.align		4
.L_267:
        /*0648*/ 	.byte	0x04, 0x2f
        /*064a*/ 	.short	(.L_269 - .L_268)
	.align		4
.L_268:
        /*064c*/ 	.word	index@(_ZN10layer_norm22ln_bwd_finalize_kernelINS_22Kernel_traits_finalizeILj1536E6__halfS2_fS2_fjLb0ELj1024ELj4ENS_18Kernel_traits_baseILj1536ES2_S2_fS2_fjLj1024EEEEELb0ELb1EEEvNS_9BwdParamsE)
        /*0650*/ 	.word	0x0000003f


	//----- nvinfo : EIATTR_FRAME_SIZE
	.align		4
.L_269:
        /*0654*/ 	.byte	0x04, 0x11
        /*0656*/ 	.short	(.L_271 - .L_270)
	.align		4
.L_270:
        /*0658*/ 	.word	index@(_ZN10layer_norm22ln_bwd_finalize_kernelINS_22Kernel_traits_finalizeILj1536E6__halfS2_fS2_fjLb0ELj1024ELj4ENS_18Kernel_traits_baseILj1536ES2_S2_fS2_fjLj1024EEEEELb0ELb1EEEvNS_9BwdParamsE)
        /*065c*/ 	.word	0x00000000


	//----- nvinfo : EIATTR_REGCOUNT
	.align		4
.L_271:
        /*0660*/ 	.byte	0x04, 0x2f
        /*0662*/ 	.short	(.L_273 - .L_272)
	.align		4
.L_272:
        /*0664*/ 	.word	index@(_ZN10layer_norm13ln_bwd_kernelINS_13Kernel_traitsI6__halfS2_fS2_fjLj1536ELj1ELj1ELj4ELj8ENS_18Kernel_traits_baseILj1536ES2_S2_fS2_fjLj128EEEEELb1ELb0ELb1ELb0EEEvNS_9BwdParamsE)
        /*0668*/ 	.word	0x0000005f


	//----- nvinfo : EIATTR_FRAME_SIZE
	.align		4
.L_273:
        /*066c*/ 	.byte	0x04, 0x11
        /*066e*/ 	.short	(.L_275 - .L_274)
	.align		4
.L_274:
        /*0670*/ 	.word	index@(_ZN10layer_norm13ln_bwd_kernelINS_13Kernel_traitsI6__halfS2_fS2_fjLj1536ELj1ELj1ELj4ELj8ENS_18Kernel_traits_baseILj1536ES2_S2_fS2_fjLj128EEEEELb1ELb0ELb1ELb0EEEvNS_9BwdParamsE)
        /*0674*/ 	.word	0x00000000


	//----- nvinfo : EIATTR_REGCOUNT
	.align		4
.L_275:
        /*0678*/ 	.byte	0x04, 0x2f
        /*067a*/ 	.short	(.L_277 - .L_276)
	.align		4
.L_276:
        /*067c*/ 	.word	index@(_ZN10layer_norm22ln_bwd_finalize_kernelINS_22Kernel_traits_finalizeILj1536E6__halfS2_fS2_fjLb0ELj1024ELj4ENS_18Kernel_traits_baseILj1536ES2_S2_fS2_fjLj1024EEEEELb0ELb0EEEvNS_9BwdParamsE)
        /*0680*/ 	.word	0x0000003f


	//----- nvinfo : EIATTR_FRAME_SIZE
	.align		4
.L_277:
        /*0684*/ 	.byte	0x04, 0x11
        /*0686*/ 	.short	(.L_279 - .L_278)
	.align		4
.L_278:
        /*0688*/ 	.word	index@(_ZN10layer_norm22ln_bwd_finalize_kernelINS_22Kernel_traits_finalizeILj1536E6__halfS2_fS2_fjLb0ELj1024ELj4ENS_18Kernel_traits_baseILj1536ES2_S2_fS2_fjLj1024EEEEELb0ELb0EEEvNS_9BwdParamsE)
        /*068c*/ 	.word	0x00000000


	//----- nvinfo : EIATTR_REGCOUNT
	.align		4
.L_279:
        /*0690*/ 	.byte	0x04, 0x2f
        /*0692*/ 	.short	(.L_281 - .L_280)
	.align		4
.L_280:
        /*0694*/ 	.word	index@(_ZN10layer_norm13ln_bwd_kernelINS_13Kernel_traitsI6__halfS2_fS2_fjLj1536ELj1ELj1ELj4ELj8ENS_18Kernel_traits_baseILj1536ES2_S2_fS2_fjLj128EEEEELb1ELb0ELb0ELb1EEEvNS_9BwdParamsE)
        /*0698*/ 	.word	0x00000060


	//----- nvinfo : EIATTR_FRAME_SIZE
	.align		4
.L_281:
        /*069c*/ 	.byte	0x04, 0x11
        /*069e*/ 	.short	(.L_283 - .L_282)
	.align		4
.L_282:
        /*06a0*/ 	.word	index@(_ZN10layer_norm13ln_bwd_kernelINS_13Kernel_traitsI6__halfS2_fS2_fjLj1536ELj1ELj1ELj4ELj8ENS_18Kernel_traits_baseILj1536ES2_S2_fS2_fjLj128EEEEELb1ELb0ELb0ELb1EEEvNS_9BwdParamsE)
        /*06a4*/ 	.word	0x00000000


	//----- nvinfo : EIATTR_REGCOUNT
	.align		4
.L_283:
        /*06a8*/ 	.byte	0x04, 0x2f
        /*06aa*/ 	.short	(.L_285 - .L_284)
	.align		4
.L_284:
        /*06ac*/ 	.word	index@(_ZN10layer_norm13ln_bwd_kernelINS_13Kernel_traitsI6__halfS2_fS2_fjLj1536ELj1ELj1ELj4ELj8ENS_18Kernel_traits_baseILj1536ES2_S2_fS2_fjLj128EEEEELb1ELb0ELb0ELb0EEEvNS_9BwdParamsE)
        /*06b0*/ 	.word	0x0000005b


	//----- nvinfo : EIATTR_FRAME_SIZE
	.align		4
.L_285:
        /*06b4*/ 	.byte	0x04, 0x11
        /*06b6*/ 	.short	(.L_287 - .L_286)
	.align		4
.L_286:
        /*06b8*/ 	.word	index@(_ZN10layer_norm13ln_bwd_kernelINS_13Kernel_traitsI6__halfS2_fS2_fjLj1536ELj1ELj1ELj4ELj8ENS_18Kernel_traits_baseILj1536ES2_S2_fS2_fjLj128EEEEELb1ELb0ELb0ELb0EEEvNS_9BwdParamsE)
        /*06bc*/ 	.word	0x00000000


	//----- nvinfo : EIATTR_REGCOUNT
	.align		4
.L_287:
        /*06c0*/ 	.byte	0x04, 0x2f
        /*06c2*/ 	.short	(.L_289 - .L_288)
	.align		4
.L_288:
        /*06c4*/ 	.word	index@(_ZN10layer_norm13ln_bwd_kernelINS_13Kernel_traitsI6__halfS2_fS2_fjLj1536ELj1ELj1ELj4ELj8ENS_18Kernel_traits_baseILj1536ES2_S2_fS2_fjLj128EEEEELb0ELb1ELb1ELb1EEEvNS_9BwdParamsE)
        /*06c8*/ 	.word	0x0000006f


	//----- nvinfo : EIATTR_FRAME_SIZE
	.align		4
.L_289:
        /*06cc*/ 	.byte	0x04, 0x11
        /*06ce*/ 	.short	(.L_291 - .L_290)
	.align		4
.L_290:
        /*06d0*/ 	.word	index@(_ZN10layer_norm13ln_bwd_kernelINS_13Kernel_traitsI6__halfS2_fS2_fjLj1536ELj1ELj1ELj4ELj8ENS_18Kernel_traits_baseILj1536ES2_S2_fS2_fjLj128EEEEELb0ELb1ELb1ELb1EEEvNS_9BwdParamsE)
        /*06d4*/ 	.word	0x00000000


	//----- nvinfo : EIATTR_REGCOUNT
	.align		4
.L_291:
        /*06d8*/ 	.byte	0x04, 0x2f
        /*06da*/ 	.short	(.L_293 - .L_292)
	.align		4
.L_292:
        /*06dc*/ 	.word	index@(_ZN10layer_norm13ln_bwd_kernelINS_13Kernel_traitsI6__halfS2_fS2_fjLj1536ELj1ELj1ELj4ELj8ENS_18Kernel_traits_baseILj1536ES2_S2_fS2_fjLj128EEEEELb0ELb1ELb1ELb0EEEvNS_9BwdParamsE)
        /*06e0*/ 	.word	0x0000006d


	//----- nvinfo : EIATTR_FRAME_SIZE
	.align		4
.L_293:
        /*06e4*/ 	.byte	0x04, 0x11
        /*06e6*/ 	.short	(.L_295 - .L_294)
	.align		4
.L_294:
        /*06e8*/ 	.word	index@(_ZN10layer_norm13ln_bwd_kernelINS_13Kernel_traitsI6__halfS2_fS2_fjLj1536ELj1ELj1ELj4ELj8ENS_18Kernel_traits_baseILj1536ES2_S2_fS2_fjLj128EEEEELb0ELb1ELb1ELb0EEEvNS_9BwdParamsE)
        /*06ec*/ 	.word	0x00000000


	//----- nvinfo : EIATTR_REGCOUNT
	.align		4
.L_295:
        /*06f0*/ 	.byte	0x04, 0x2f
        /*06f2*/ 	.short	(.L_297 - .L_296)
	.align		4
.L_296:
        /*06f4*/ 	.word	index@(_ZN10layer_norm13ln_bwd_kernelINS_13Kernel_traitsI6__halfS2_fS2_fjLj1536ELj1ELj1ELj4ELj8ENS_18Kernel_traits_baseILj1536ES2_S2_fS2_fjLj128EEEEELb0ELb1ELb0ELb1EEEvNS_9BwdParamsE)
        /*06f8*/ 	.word	0x0000007b


	//----- nvinfo : EIATTR_FRAME_SIZE
	.align		4
.L_297:
        /*06fc*/ 	.byte	0x04, 0x11
        /*06fe*/ 	.short	(.L_299 - .L_298)
	.align		4
.L_298:
        /*0700*/ 	.word	index@(_ZN10layer_norm13ln_bwd_kernelINS_13Kernel_traitsI6__halfS2_fS2_fjLj1536ELj1ELj1ELj4ELj8ENS_18Kernel_traits_baseILj1536ES2_S2_fS2_fjLj128EEEEELb0ELb1ELb0ELb1EEEvNS_9BwdParamsE)
        /*0704*/ 	.word	0x00000000


	//----- nvinfo : EIATTR_REGCOUNT
	.align		4
.L_299:
        /*0708*/ 	.byte	0x04, 0x2f
        /*070a*/ 	.short	(.L_301 - .L_300)
	.align		4
.L_300:
        /*070c*/ 	.word	index@(_ZN10layer_norm13ln_bwd_kernelINS_13Kernel_traitsI6__halfS2_fS2_fjLj1536ELj1ELj1ELj4ELj8ENS_18Kernel_traits_baseILj1536ES2_S2_fS2_fjLj128EEEEELb0ELb1ELb0ELb0EEEvNS_9BwdParamsE)
        /*0710*/ 	.word	0x00000073


	//----- nvinfo : EIATTR_FRAME_SIZE
	.align		4
.L_301:
        /*0714*/ 	.byte	0x04, 0x11
        /*0716*/ 	.short	(.L_303 - .L_302)
	.align		4
.L_302:
        /*0718*/ 	.word	index@(_ZN10layer_norm13ln_bwd_kernelINS_13Kernel_traitsI6__halfS2_fS2_fjLj1536ELj1ELj1ELj4ELj8ENS_18Kernel_traits_baseILj1536ES2_S2_fS2_fjLj128EEEEELb0ELb1ELb0ELb0EEEvNS_9BwdParamsE)
        /*071c*/ 	.word	0x00000000


	//----- nvinfo : EIATTR_REGCOUNT
	.align		4
.L_303:
        /*0720*/ 	.byte	0x04, 0x2f
        /*0722*/ 	.short	(.L_305 - .L_304)
	.align		4
.L_304:
        /*0724*/ 	.word	index@(_ZN10layer_norm13ln_bwd_kernelINS_13Kernel_traitsI6__halfS2_fS2_fjLj1536ELj1ELj1ELj4ELj8ENS_18Kernel_traits_baseILj1536ES2_S2_fS2_fjLj128EEEEELb0ELb0ELb1ELb1EEEvNS_9BwdParamsE)
        /*0728*/ 	.word	0x0000005b


	//----- nvinfo : EIATTR_FRAME_SIZE
	.align		4
.L_305:
        /*072c*/ 	.byte	0x04, 0x11
        /*072e*/ 	.short	(.L_307 - .L_306)
	.align		4
.L_306:
        /*0730*/ 	.word	index@(_ZN10layer_norm13ln_bwd_kernelINS_13Kernel_traitsI6__halfS2_fS2_fjLj1536ELj1ELj1ELj4ELj8ENS_18Kernel_traits_baseILj1536ES2_S2_fS2_fjLj128EEEEELb0ELb0ELb1ELb1EEEvNS_9BwdParamsE)
        /*0734*/ 	.word	0x00000000


	//----- nvinfo : EIATTR_REGCOUNT
	.align		4
.L_307:
        /*0738*/ 	.byte	0x04, 0x2f
        /*073a*/ 	.short	(.L_309 - .L_308)
	.align		4
.L_308:
        /*073c*/ 	.word	index@(_ZN10layer_norm13ln_bwd_kernelINS_13Kernel_traitsI6__halfS2_fS2_fjLj1536ELj1ELj1ELj4ELj8ENS_18Kernel_traits_baseILj1536ES2_S2_fS2_fjLj128EEEEELb0ELb0ELb1ELb0EEEvNS_9BwdParamsE)
        /*0740*/ 	.word	0x00000059


	//----- nvinfo : EIATTR_FRAME_SIZE
	.align		4
.L_309:
        /*0744*/ 	.byte	0x04, 0x11
        /*0746*/ 	.short	(.L_311 - .L_310)
	.align		4
.L_310:
        /*0748*/ 	.word	index@(_ZN10layer_norm13ln_bwd_kernelINS_13Kernel_traitsI6__halfS2_fS2_fjLj1536ELj1ELj1ELj4ELj8ENS_18Kernel_traits_baseILj1536ES2_S2_fS2_fjLj128EEEEELb0ELb0ELb1ELb0EEEvNS_9BwdParamsE)
        /*074c*/ 	.word	0x00000000


	//----- nvinfo : EIATTR_REGCOUNT
	.align		4
.L_311:
        /*0750*/ 	.byte	0x04, 0x2f
        /*0752*/ 	.short	(.L_313 - .L_312)
	.align		4
.L_312:
        /*0754*/ 	.word	index@(_ZN10layer_norm13ln_bwd_kernelINS_13Kernel_traitsI6__halfS2_fS2_fjLj1536ELj1ELj1ELj4ELj8ENS_18Kernel_traits_baseILj1536ES2_S2_fS2_fjLj128EEEEELb0ELb0ELb0ELb1EEEvNS_9BwdParamsE)
        /*0758*/ 	.word	0x00000060


	//----- nvinfo : EIATTR_FRAME_SIZE
	.align		4
.L_313:
        /*075c*/ 	.byte	0x04, 0x11
        /*075e*/ 	.short	(.L_315 - .L_314)
	.align		4
.L_314:
        /*0760*/ 	.word	index@(_ZN10layer_norm13ln_bwd_kernelINS_13Kernel_traitsI6__halfS2_fS2_fjLj1536ELj1ELj1ELj4ELj8ENS_18Kernel_traits_baseILj1536ES2_S2_fS2_fjLj128EEEEELb0ELb0ELb0ELb1EEEvNS_9BwdParamsE)
        /*0764*/ 	.word	0x00000000


	//----- nvinfo : EIATTR_REGCOUNT
	.align		4
.L_315:
        /*0768*/ 	.byte	0x04, 0x2f
        /*076a*/ 	.short	(.L_317 - .L_316)
	.align		4
.L_316:
        /*076c*/ 	.word	index@(_ZN10layer_norm13ln_bwd_kernelINS_13Kernel_traitsI6__halfS2_fS2_fjLj1536ELj1ELj1ELj4ELj8ENS_18Kernel_traits_baseILj1536ES2_S2_fS2_fjLj128EEEEELb0ELb0ELb0ELb0EEEvNS_9BwdParamsE)
        /*0770*/ 	.word	0x00000058


	//----- nvinfo : EIATTR_FRAME_SIZE
	.align		4
.L_317:
        /*0774*/ 	.byte	0x04, 0x11
        /*0776*/ 	.short	(.L_319 - .L_318)
	.align		4
.L_318:
        /*0778*/ 	.word	index@(_ZN10layer_norm13ln_bwd_kernelINS_13Kernel_traitsI6__halfS2_fS2_fjLj1536ELj1ELj1ELj4ELj8ENS_18Kernel_traits_baseILj1536ES2_S2_fS2_fjLj128EEEEELb0ELb0ELb0ELb0EEEvNS_9BwdParamsE)
        /*077c*/ 	.word	0x00000000


	//----- nvinfo : EIATTR_REGCOUNT
	.align		4
.L_319:
        /*0780*/ 	.byte	0x04, 0x2f
        /*0782*/ 	.short	(.L_321 - .L_320)
	.align		4
.L_320:
        /*0784*/ 	.word	index@(_ZN10layer_norm13ln_bwd_kernelINS_13Kernel_traitsIf6__halfS2_S2_fjLj1536ELj1ELj1ELj4ELj8ENS_18Kernel_traits_baseILj1536EfS2_S2_S2_fjLj128EEEEELb1ELb1ELb1ELb1EEEvNS_9BwdParamsE)
        /*0788*/ 	.word	0x00000077


	//----- nvinfo : EIATTR_FRAME_SIZE
	.align		4
.L_321:
        /*078c*/ 	.byte	0x04, 0x11
        /*078e*/ 	.short	(.L_323 - .L_322)
	.align		4
.L_322:
        /*0790*/ 	.word	index@(_ZN10layer_norm13ln_bwd_kernelINS_13Kernel_traitsIf6__halfS2_S2_fjLj1536ELj1ELj1ELj4ELj8ENS_18Kernel_traits_baseILj1536EfS2_S2_S2_fjLj128EEEEELb1ELb1ELb1ELb1EEEvNS_9BwdParamsE)
        /*0794*/ 	.word	0x00000000


	//----- nvinfo : EIATTR_REGCOUNT
	.align		4
.L_323:
        /*0798*/ 	.byte	0x04, 0x2f
        /*079a*/ 	.short	(.L_325 - .L_324)
	.align		4
.L_324:
        /*079c*/ 	.word	index@(_ZN10layer_norm22ln_bwd_finalize_kernelINS_22Kernel_traits_finalizeILj1536Ef6__halfS2_S2_fjLb1ELj1024ELj4ENS_18Kernel_traits_baseILj1536EfS2_S2_S2_fjLj1024EEEEELb1ELb1EEEvNS_9BwdParamsE)
        /*07a0*/ 	.word	0x00000020


	//----- nvinfo : EIATTR_FRAME_SIZE
	.align		4
.L_325:
        /*07a4*/ 	.byte	0x04, 0x11
        /*07a6*/ 	.short	(.L_327 - .L_326)
	.align		4
.L_326:
        /*07a8*/ 	.word	index@(_ZN10layer_norm22ln_bwd_finalize_kernelINS_22Kernel_traits_finalizeILj1536Ef6__halfS2_S2_fjLb1ELj1024ELj4ENS_18Kernel_traits_baseILj1536EfS2_S2_S2_fjLj1024EEEEELb1ELb1EEEvNS_9BwdParamsE)
        /*07ac*/ 	.word	0x00000000


	//----- nvinfo : EIATTR_REGCOUNT
	.align		4
.L_327:
        /*07b0*/ 	.byte	0x04, 0x2f
        /*07b2*/ 	.short	(.L_329 - .L_328)
	.align		4
.L_328:
        /*07b4*/ 	.word	index@(_ZN10layer_norm13ln_bwd_kernelINS_13Kernel_traitsIf6__halfS2_S2_fjLj1536ELj1ELj1ELj4ELj8ENS_18Kernel_traits_baseILj1536EfS2_S2_S2_fjLj128EEEEELb1ELb1ELb1ELb0EEEvNS_9BwdParamsE)
        /*07b8*/ 	.word	0x0000007b


	//----- nvinfo : EIATTR_FRAME_SIZE
	.align		4
.L_329:
        /*07bc*/ 	.byte	0x04, 0x11
        /*07be*/ 	.short	(.L_331 - .L_330)
	.align		4
.L_330:
        /*07c0*/ 	.word	index@(_ZN10layer_norm13ln_bwd_kernelINS_13Kernel_traitsIf6__halfS2_S2_fjLj1536ELj1ELj1ELj4ELj8ENS_18Kernel_traits_baseILj1536EfS2_S2_S2_fjLj128EEEEELb1ELb1ELb1ELb0EEEvNS_9BwdParamsE)
        /*07c4*/ 	.word	0x00000000


	//----- nvinfo : EIATTR_REGCOUNT
	.align		4
.L_331:
        /*07c8*/ 	.byte	0x04, 0x2f
        /*07ca*/ 	.short	(.L_333 - .L_332)
	.align		4
.L_332:
        /*07cc*/ 	.word	index@(_ZN10layer_norm22ln_bwd_finalize_kernelINS_22Kernel_traits_finalizeILj1536Ef6__halfS2_S2_fjLb1ELj1024ELj4ENS_18Kernel_traits_baseILj1536EfS2_S2_S2_fjLj1024EEEEELb1ELb0EEEvNS_9BwdParamsE)
        /*07d0*/ 	.word	0x00000020


	//----- nvinfo : EIATTR_FRAME_SIZE
	.align		4
.L_333:
        /*07d4*/ 	.byte	0x04, 0x11
        /*07d6*/ 	.short	(.L_335 - .L_334)
	.align		4
.L_334:
        /*07d8*/ 	.word	index@(_ZN10layer_norm22ln_bwd_finalize_kernelINS_22Kernel_traits_finalizeILj1536Ef6__halfS2_S2_fjLb1ELj1024ELj4ENS_18Kernel_traits_baseILj1536EfS2_S2_S2_fjLj1024EEEEELb1ELb0EEEvNS_9BwdParamsE)
        /*07dc*/ 	.word	0x00000000


	//----- nvinfo : EIATTR_REGCOUNT
	.align		4
.L_335:
        /*07e0*/ 	.byte	0x04, 0x2f
        /*07e2*/ 	.short	(.L_337 - .L_336)
	.align		4
.L_336:
        /*07e4*/ 	.word	index@(_ZN10layer_norm13ln_bwd_kernelINS_13Kernel_traitsIf6__halfS2_S2_fjLj1536ELj1ELj1ELj4ELj8ENS_18Kernel_traits_baseILj1536EfS2_S2_S2_fjLj128EEEEELb1ELb1ELb0ELb1EEEvNS_9BwdParamsE)
        /*07e8*/ 	.word	0x00000080


	//----- nvinfo : EIATTR_FRAME_SIZE
	.align		4
.L_337:
        /*07ec*/ 	.byte	0x04, 0x11
        /*07ee*/ 	.short	(.L_339 - .L_338)
	.align		4
.L_338:
        /*07f0*/ 	.word	index@(_ZN10layer_norm13ln_bwd_kernelINS_13Kernel_traitsIf6__halfS2_S2_fjLj1536ELj1ELj1ELj4ELj8ENS_18Kernel_traits_baseILj1536EfS2_S2_S2_fjLj128EEEEELb1ELb1ELb0ELb1EEEvNS_9BwdParamsE)
        /*07f4*/ 	.word	0x00000000


	//----- nvinfo : EIATTR_REGCOUNT
	.align		4
.L_339:
        /*07f8*/ 	.byte	0x04, 0x2f
        /*07fa*/ 	.short	(.L_341 - .L_340)
	.align		4
.L_340:
        /*07fc*/ 	.word	index@(_ZN10layer_norm13ln_bwd_kernelINS_13Kernel_traitsIf6__halfS2_S2_fjLj1536ELj1ELj1ELj4ELj8ENS_18Kernel_traits_baseILj1536EfS2_S2_S2_fjLj128EEEEELb1ELb1ELb0ELb0EEEvNS_9BwdParamsE)
        /*0800*/ 	.word	0x0000007a


	//----- nvinfo : EIATTR_FRAME_SIZE
	.align		4
.L_341:
        /*0804*/ 	.byte	0x04, 0x11
        /*0806*/ 	.short	(.L_343 - .L_342)
	.align		4
.L_342:
        /*0808*/ 	.word	index@(_ZN10layer_norm13ln_bwd_kernelINS_13Kernel_traitsIf6__halfS2_S2_fjLj1536ELj1ELj1ELj4ELj8ENS_18Kernel_traits_baseILj1536EfS2_S2_S2_fjLj128EEEEELb1ELb1ELb0ELb0EEEvNS_9BwdParamsE)
        /*080c*/ 	.word	0x00000000


	//----- nvinfo : EIATTR_REGCOUNT
	.align		4
.L_343:
        /*0810*/ 	.byte	0x04, 0x2f
        /*0812*/ 	.short	(.L_345 - .L_344)
	.align		4
.L_344:
        /*0814*/ 	.word	index@(_ZN10layer_norm13ln_bwd_kernelINS_13Kernel_traitsIf6__halfS2_S2_fjLj1536ELj1ELj1ELj4ELj8ENS_18Kernel_traits_baseILj1536EfS2_S2_S2_fjLj128EEEEELb1ELb0ELb1ELb1EEEvNS_9BwdParamsE)
        /*0818*/ 	.word	0x0000005c


	//----- nvinfo : EIATTR_FRAME_SIZE
	.align		4
.L_345:
        /*081c*/ 	.byte	0x04, 0x11
        /*081e*/ 	.short	(.L_347 - .L_346)
	.align		4
.L_346:
        /*0820*/ 	.word	index@(_ZN10layer_norm13ln_bwd_kernelINS_13Kernel_traitsIf6__halfS2_S2_fjLj1536ELj1ELj1ELj4ELj8ENS_18Kernel_traits_baseILj1536EfS2_S2_S2_fjLj128EEEEELb1ELb0ELb1ELb1EEEvNS_9BwdParamsE)
        /*0824*/ 	.word	0x00000000


	//----- nvinfo : EIATTR_REGCOUNT
	.align		4
.L_347:
        /*0828*/ 	.byte	0x04, 0x2f
        /*082a*/ 	.short	(.L_349 - .L_348)
	.align		4
.L_348:
        /*082c*/ 	.word	index@(_ZN10layer_norm22ln_bwd_finalize_kernelINS_22Kernel_traits_finalizeILj1536Ef6__halfS2_S2_fjLb0ELj1024ELj4ENS_18Kernel_traits_baseILj1536EfS2_S2_S2_fjLj1024EEEEELb0ELb1EEEvNS_9BwdParamsE)
        /*0830*/ 	.word	0x0000003f


	//----- nvinfo : EIATTR_FRAME_SIZE
	.align		4
.L_349:
        /*0834*/ 	.byte	0x04, 0x11
        /*0836*/ 	.short	(.L_351 - .L_350)
	.align		4
.L_350:
        /*0838*/ 	.word	index@(_ZN10layer_norm22ln_bwd_finalize_kernelINS_22Kernel_traits_finalizeILj1536Ef6__halfS2_S2_fjLb0ELj1024ELj4ENS_18Kernel_traits_baseILj1536EfS2_S2_S2_fjLj1024EEEEELb0ELb1EEEvNS_9BwdParamsE)
        /*083c*/ 	.word	0x00000000


	//----- nvinfo : EIATTR_REGCOUNT
	.align		4
.L_351:
        /*0840*/ 	.byte	0x04, 0x2f
        /*0842*/ 	.short	(.L_353 - .L_352)
	.align		4
.L_352:
        /*0844*/ 	.word	index@(_ZN10layer_norm13ln_bwd_kernelINS_13Kernel_traitsIf6__halfS2_S2_fjLj1536ELj1ELj1ELj4ELj8ENS_18Kernel_traits_baseILj1536EfS2_S2_S2_fjLj128EEEEELb1ELb0ELb1ELb0EEEvNS_9BwdParamsE)
        /*0848*/ 	.word	0x00000060


	//----- nvinfo : EIATTR_FRAME_SIZE
	.align		4
.L_353:
        /*084c*/ 	.byte	0x04, 0x11
        /*084e*/ 	.short	(.L_355 - .L_354)
	.align		4
.L_354:
        /*0850*/ 	.word	index@(_ZN10layer_norm13ln_bwd_kernelINS_13Kernel_traitsIf6__halfS2_S2_fjLj1536ELj1ELj1ELj4ELj8ENS_18Kernel_traits_baseILj1536EfS2_S2_S2_fjLj128EEEEELb1ELb0ELb1ELb0EEEvNS_9BwdParamsE)
        /*0854*/ 	.word	0x00000000


	//----- nvinfo : EIATTR_REGCOUNT
	.align		4
.L_355:
        /*0858*/ 	.byte	0x04, 0x2f
        /*085a*/ 	.short	(.L_357 - .L_356)
	.align		4
.L_356:
        /*085c*/ 	.word	index@(_ZN10layer_norm22ln_bwd_finalize_kernelINS_22Kernel_traits_finalizeILj1536Ef6__halfS2_S2_fjLb0ELj1024ELj4ENS_18Kernel_traits_baseILj1536EfS2_S2_S2_fjLj1024EEEEELb0ELb0EEEvNS_9BwdParamsE)
        /*0860*/ 	.word	0x0000003f


	//----- nvinfo : EIATTR_FRAME_SIZE
	.align		4
.L_357:
        /*0864*/ 	.byte	0x04, 0x11
        /*0866*/ 	.short	(.L_359 - .L_358)
	.align		4
.L_358:
        /*0868*/ 	.word	index@(_ZN10layer_norm22ln_bwd_finalize_kernelINS_22Kernel_traits_finalizeILj1536Ef6__halfS2_S2_fjLb0ELj1024ELj4ENS_18Kernel_traits_baseILj1536EfS2_S2_S2_fjLj1024EEEEELb0ELb0EEEvNS_9BwdParamsE)
        /*086c*/ 	.word	0x00000000


	//----- nvinfo : EIATTR_REGCOUNT
	.align		4
.L_359:
        /*0870*/ 	.byte	0x04, 0x2f
        /*0872*/ 	.short	(.L_361 - .L_360)
	.align		4
.L_360:
        /*0874*/ 	.word	index@(_ZN10layer_norm13ln_bwd_kernelINS_13Kernel_traitsIf6__halfS2_S2_fjLj1536ELj1ELj1ELj4ELj8ENS_18Kernel_traits_baseILj1536EfS2_S2_S2_fjLj128EEEEELb1ELb0ELb0ELb1EEEvNS_9BwdParamsE)
        /*0878*/ 	.word	0x00000060


	//----- nvinfo : EIATTR_FRAME_SIZE
	.align		4
.L_361:
        /*087c*/ 	.byte	0x04, 0x11
        /*087e*/ 	.short	(.L_363 - .L_362)
	.align		4
.L_362:
        /*0880*/ 	.word	index@(_ZN10layer_norm13ln_bwd_kernelINS_13Kernel_traitsIf6__halfS2_S2_fjLj1536ELj1ELj1ELj4ELj8ENS_18Kernel_traits_baseILj1536EfS2_S2_S2_fjLj128EEEEELb1ELb0ELb0ELb1EEEvNS_9BwdParamsE)
        /*0884*/ 	.word	0x00000000


	//----- nvinfo : EIATTR_REGCOUNT
	.align		4
.L_363:
        /*0888*/ 	.byte	0x04, 0x2f
        /*088a*/ 	.short	(.L_365 - .L_364)
	.align		4
.L_364:
        /*088c*/ 	.word	index@(_ZN10layer_norm13ln_bwd_kernelINS_13Kernel_traitsIf6__halfS2_S2_fjLj1536ELj1ELj1ELj4ELj8ENS_18Kernel_traits_baseILj1536EfS2_S2_S2_fjLj128EEEEELb1ELb0ELb0ELb0EEEvNS_9BwdParamsE)
        /*0890*/ 	.word	0x0000005a


	//----- nvinfo : EIATTR_FRAME_SIZE
	.align		4
.L_365:
        /*0894*/ 	.byte	0x04, 0x11
        /*0896*/ 	.short	(.L_367 - .L_366)
	.align		4
.L_366:
        /*0898*/ 	.word	index@(_ZN10layer_norm13ln_bwd_kernelINS_13Kernel_traitsIf6__halfS2_S2_fjLj1536ELj1ELj1ELj4ELj8ENS_18Kernel_traits_baseILj1536EfS2_S2_S2_fjLj128EEEEELb1ELb0ELb0ELb0EEEvNS_9BwdParamsE)
        /*089c*/ 	.word	0x00000000


	//----- nvinfo : EIATTR_REGCOUNT
	.align		4
.L_367:
        /*08a0*/ 	.byte	0x04, 0x2f
        /*08a2*/ 	.short	(.L_369 - .L_368)
	.align		4
.L_368:
        /*08a4*/ 	.word	index@(_ZN10layer_norm13ln_bwd_kernelINS_13Kernel_traitsIf6__halfS2_S2_fjLj1536ELj1ELj1ELj4ELj8ENS_18Kernel_traits_baseILj1536EfS2_S2_S2_fjLj128EEEEELb0ELb1ELb1ELb1EEEvNS_9BwdParamsE)
        /*08a8*/ 	.word	0x00000075


	//----- nvinfo : EIATTR_FRAME_SIZE
	.align		4
.L_369:
        /*08ac*/ 	.byte	0x04, 0x11
        /*08ae*/ 	.short	(.L_371 - .L_370)
	.align		4
.L_370:
        /*08b0*/ 	.word	index@(_ZN10layer_norm13ln_bwd_kernelINS_13Kernel_traitsIf6__halfS2_S2_fjLj1536ELj1ELj1ELj4ELj8ENS_18Kernel_traits_baseILj1536EfS2_S2_S2_fjLj128EEEEELb0ELb1ELb1ELb1EEEvNS_9BwdParamsE)
        /*08b4*/ 	.word	0x00000000


	//----- nvinfo : EIATTR_REGCOUNT
	.align		4
.L_371:
        /*08b8*/ 	.byte	0x04, 0x2f
        /*08ba*/ 	.short	(.L_373 - .L_372)
	.align		4
.L_372:
        /*08bc*/ 	.word	index@(_ZN10layer_norm13ln_bwd_kernelINS_13Kernel_traitsIf6__halfS2_S2_fjLj1536ELj1ELj1ELj4ELj8ENS_18Kernel_traits_baseILj1536EfS2_S2_S2_fjLj128EEEEELb0ELb1ELb1ELb0EEEvNS_9BwdParamsE)
        /*08c0*/ 	.word	0x00000075


	//----- nvinfo : EIATTR_FRAME_SIZE
	.align		4
.L_373:
        /*08c4*/ 	.byte	0x04, 0x11
        /*08c6*/ 	.short	(.L_375 - .L_374)
	.align		4
.L_374:
        /*08c8*/ 	.word	index@(_ZN10layer_norm13ln_bwd_kernelINS_13Kernel_traitsIf6__halfS2_S2_fjLj1536ELj1ELj1ELj4ELj8ENS_18Kernel_traits_baseILj1536EfS2_S2_S2_fjLj128EEEEELb0ELb1ELb1ELb0EEEvNS_9BwdParamsE)
        /*08cc*/ 	.word	0x00000000


	//----- nvinfo : EIATTR_REGCOUNT
	.align		4
.L_375:
        /*08d0*/ 	.byte	0x04, 0x2f
        /*08d2*/ 	.short	(.L_377 - .L_376)
	.align		4
.L_376:
        /*08d4*/ 	.word	index@(_ZN10layer_norm13ln_bwd_kernelINS_13Kernel_traitsIf6__halfS2_S2_fjLj1536ELj1ELj1ELj4ELj8ENS_18Kernel_traits_baseILj1536EfS2_S2_S2_fjLj128EEEEELb0ELb1ELb0ELb1EEEvNS_9BwdParamsE)
        /*08d8*/ 	.word	0x00000080


	//----- nvinfo : EIATTR_FRAME_SIZE
	.align		4
.L_377:
        /*08dc*/ 	.byte	0x04, 0x11
        /*08de*/ 	.short	(.L_379 - .L_378)
	.align		4
.L_378:
        /*08e0*/ 	.word	index@(_ZN10layer_norm13ln_bwd_kernelINS_13Kernel_traitsIf6__halfS2_S2_fjLj1536ELj1ELj1ELj4ELj8ENS_18Kernel_traits_baseILj1536EfS2_S2_S2_fjLj128EEEEELb0ELb1ELb0ELb1EEEvNS_9BwdParamsE)
        /*08e4*/ 	.word	0x00000000


	//----- nvinfo : EIATTR_REGCOUNT
	.align		4
.L_379:
        /*08e8*/ 	.byte	0x04, 0x2f
        /*08ea*/ 	.short	(.L_381 - .L_380)
	.align		4
.L_380:
        /*08ec*/ 	.word	index@(_ZN10layer_norm13ln_bwd_kernelINS_13Kernel_traitsIf6__halfS2_S2_fjLj1536ELj1ELj1ELj4ELj8ENS_18Kernel_traits_baseILj1536EfS2_S2_S2_fjLj128EEEEELb0ELb1ELb0ELb0EEEvNS_9BwdParamsE)
        /*08f0*/ 	.word	0x0000007b


	//----- nvinfo : EIATTR_FRAME_SIZE
	.align		4
.L_381:
        /*08f4*/ 	.byte	0x04, 0x11
        /*08f6*/ 	.short	(.L_383 - .L_382)
	.align		4
.L_382:
        /*08f8*/ 	.word	index@(_ZN10layer_norm13ln_bwd_kernelINS_13Kernel_traitsIf6__halfS2_S2_fjLj1536ELj1ELj1ELj4ELj8ENS_18Kernel_traits_baseILj1536EfS2_S2_S2_fjLj128EEEEELb0ELb1ELb0ELb0EEEvNS_9BwdParamsE)
        /*08fc*/ 	.word	0x00000000


	//----- nvinfo : EIATTR_REGCOUNT
	.align		4
.L_383:
        /*0900*/ 	.byte	0x04, 0x2f
        /*0902*/ 	.short	(.L_385 - .L_384)
	.align		4
.L_384:
        /*0904*/ 	.word	index@(_ZN10layer_norm13ln_bwd_kernelINS_13Kernel_traitsIf6__halfS2_S2_fjLj1536ELj1ELj1ELj4ELj8ENS_18Kernel_traits_baseILj1536EfS2_S2_S2_fjLj128EEEEELb0ELb0ELb1ELb1EEEvNS_9BwdParamsE)
        /*0908*/ 	.word	0x00000058


	//----- nvinfo : EIATTR_FRAME_SIZE
	.align		4
.L_385:
        /*090c*/ 	.byte	0x04, 0x11
        /*090e*/ 	.short	(.L_387 - .L_386)
	.align		4
.L_386:
        /*0910*/ 	.word	index@(_ZN10layer_norm13ln_bwd_kernelINS_13Kernel_traitsIf6__halfS2_S2_fjLj1536ELj1ELj1ELj4ELj8ENS_18Kernel_traits_baseILj1536EfS2_S2_S2_fjLj128EEEEELb0ELb0ELb1ELb1EEEvNS_9BwdParamsE)
        /*0914*/ 	.word	0x00000000


	//----- nvinfo : EIATTR_REGCOUNT
	.align		4
.L_387:
        /*0918*/ 	.byte	0x04, 0x2f
        /*091a*/ 	.short	(.L_389 - .L_388)
	.align		4
.L_388:
        /*091c*/ 	.word	index@(_ZN10layer_norm13ln_bwd_kernelINS_13Kernel_traitsIf6__halfS2_S2_fjLj1536ELj1ELj1ELj4ELj8ENS_18Kernel_traits_baseILj1536EfS2_S2_S2_fjLj128EEEEELb0ELb0ELb1ELb0EEEvNS_9BwdParamsE)
        /*0920*/ 	.word	0x0000005b


	//----- nvinfo : EIATTR_FRAME_SIZE
	.align		4
.L_389:
        /*0924*/ 	.byte	0x04, 0x11
        /*0926*/ 	.short	(.L_391 - .L_390)
	.align		4
.L_390:
        /*0928*/ 	.word	index@(_ZN10layer_norm13ln_bwd_kernelINS_13Kernel_traitsIf6__halfS2_S2_fjLj1536ELj1ELj1ELj4ELj8ENS_18Kernel_traits_baseILj1536EfS2_S2_S2_fjLj128EEEEELb0ELb0ELb1ELb0EEEvNS_9BwdParamsE)
        /*092c*/ 	.word	0x00000000


	//----- nvinfo : EIATTR_REGCOUNT
	.align		4
.L_391:
        /*0930*/ 	.byte	0x04, 0x2f
        /*0932*/ 	.short	(.L_393 - .L_392)
	.align		4
.L_392:
        /*0934*/ 	.word	index@(_ZN10layer_norm13ln_bwd_kernelINS_13Kernel_traitsIf6__halfS2_S2_fjLj1536ELj1ELj1ELj4ELj8ENS_18Kernel_traits_baseILj1536EfS2_S2_S2_fjLj128EEEEELb0ELb0ELb0ELb1EEEvNS_9BwdParamsE)
        /*0938*/ 	.word	0x00000071


	//----- nvinfo : EIATTR_FRAME_SIZE
	.align		4
.L_393:
        /*093c*/ 	.byte	0x04, 0x11
        /*093e*/ 	.short	(.L_395 - .L_394)
	.align		4
.L_394:
        /*0940*/ 	.word	index@(_ZN10layer_norm13ln_bwd_kernelINS_13Kernel_traitsIf6__halfS2_S2_fjLj1536ELj1ELj1ELj4ELj8ENS_18Kernel_traits_baseILj1536EfS2_S2_S2_fjLj128EEEEELb0ELb0ELb0ELb1EEEvNS_9BwdParamsE)
        /*0944*/ 	.word	0x00000000


	//----- nvinfo : EIATTR_REGCOUNT
	.align		4
.L_395:
        /*0948*/ 	.byte	0x04, 0x2f
        /*094a*/ 	.short	(.L_397 - .L_396)
	.align		4
.L_396:
        /*094c*/ 	.word	index@(_ZN10layer_norm13ln_bwd_kernelINS_13Kernel_traitsIf6__halfS2_S2_fjLj1536ELj1ELj1ELj4ELj8ENS_18Kernel_traits_baseILj1536EfS2_S2_S2_fjLj128EEEEELb0ELb0ELb0ELb0EEEvNS_9BwdParamsE)
        /*0950*/ 	.word	0x0000005a


	//----- nvinfo : EIATTR_FRAME_SIZE
	.align		4
.L_397:
        /*0954*/ 	.byte	0x04, 0x11
        /*0956*/ 	.short	(.L_399 - .L_398)
	.align		4
.L_398:
        /*0958*/ 	.word	index@(_ZN10layer_norm13ln_bwd_kernelINS_13Kernel_traitsIf6__halfS2_S2_fjLj1536ELj1ELj1ELj4ELj8ENS_18Kernel_traits_baseILj1536EfS2_S2_S2_fjLj128EEEEELb0ELb0ELb0ELb0EEEvNS_9BwdParamsE)
        /*095c*/ 	.word	0x00000000


	//----- nvinfo : EIATTR_REGCOUNT
	.align		4
.L_399:
        /*0960*/ 	.byte	0x04, 0x2f
        /*0962*/ 	.short	(.L_401 - .L_400)
	.align		4
.L_400:
        /*0964*/ 	.word	index@(_ZN10layer_norm13ln_bwd_kernelINS_13Kernel_traitsIf13__nv_bfloat16fS2_fjLj1536ELj1ELj1ELj4ELj8ENS_18Kernel_traits_baseILj1536EfS2_fS2_fjLj128EEEEELb1ELb1ELb1ELb1EEEvNS_9BwdParamsE)
        /*0968*/ 	.word	0x00000080


	//----- nvinfo : EIATTR_FRAME_SIZE
	.align		4
.L_401:
        /*096c*/ 	.byte	0x04, 0x11
        /*096e*/ 	.short	(.L_403 - .L_402)
	.align		4
.L_402:
        /*0970*/ 	.word	index@(_ZN10layer_norm13ln_bwd_kernelINS_13Kernel_traitsIf13__nv_bfloat16fS2_fjLj1536ELj1ELj1ELj4ELj8ENS_18Kernel_traits_baseILj1536EfS2_fS2_fjLj128EEEEELb1ELb1ELb1ELb1EEEvNS_9BwdParamsE)
        /*0974*/ 	.word	0x00000000


	//----- nvinfo : EIATTR_REGCOUNT
	.align		4
.L_403:
        /*0978*/ 	.byte	0x04, 0x2f
        /*097a*/ 	.short	(.L_405 - .L_404)
	.align		4
.L_404:
        /*097c*/ 	.word	index@(_ZN10layer_norm22ln_bwd_finalize_kernelINS_22Kernel_traits_finalizeILj1536Ef13__nv_bfloat16fS2_fjLb1ELj1024ELj4ENS_18Kernel_traits_baseILj1536EfS2_fS2_fjLj1024EEEEELb1ELb1EEEvNS_9BwdParamsE)
        /*0980*/ 	.word	0x00000020


	//----- nvinfo : EIATTR_FRAME_SIZE
	.align		4
.L_405:
        /*0984*/ 	.byte	0x04, 0x11
        /*0986*/ 	.short	(.L_407 - .L_406)
	.align		4
.L_406:
        /*0988*/ 	.word	index@(_ZN10layer_norm22ln_bwd_finalize_kernelINS_22Kernel_traits_finalizeILj1536Ef13__nv_bfloat16fS2_fjLb1ELj1024ELj4ENS_18Kernel_traits_baseILj1536EfS2_fS2_fjLj1024EEEEELb1ELb1EEEvNS_9BwdParamsE)
        /*098c*/ 	.word	0x00000000


	//----- nvinfo : EIATTR_REGCOUNT
	.align		4
.L_407:
        /*0990*/ 	.byte	0x04, 0x2f
        /*0992*/ 	.short	(.L_409 - .L_408)
	.align		4
.L_408:
        /*0994*/ 	.word	index@(_ZN10layer_norm13ln_bwd_kernelINS_13Kernel_traitsIf13__nv_bfloat16fS2_fjLj1536ELj1ELj1ELj4ELj8ENS_18Kernel_traits_baseILj1536EfS2_fS2_fjLj128EEEEELb1ELb1ELb1ELb0EEEvNS_9BwdParamsE)
        /*0998*/ 	.word	0x00000080


	//----- nvinfo : EIATTR_FRAME_SIZE
	.align		4
.L_409:
        /*099c*/ 	.byte	0x04, 0x11
        /*099e*/ 	.short	(.L_411 - .L_410)
	.align		4
.L_410:
        /*09a0*/ 	.word	index@(_ZN10layer_norm13ln_bwd_kernelINS_13Kernel_traitsIf13__nv_bfloat16fS2_fjLj1536ELj1ELj1ELj4ELj8ENS_18Kernel_traits_baseILj1536EfS2_fS2_fjLj128EEEEELb1ELb1ELb1ELb0EEEvNS_9BwdParamsE)
        /*09a4*/ 	.word	0x00000000


	//----- nvinfo : EIATTR_REGCOUNT
	.align		4
.L_411:
        /*09a8*/ 	.byte	0x04, 0x2f
        /*09aa*/ 	.short	(.L_413 - .L_412)
	.align		4
.L_412:
        /*09ac*/ 	.word	index@(_ZN10layer_norm22ln_bwd_finalize_kernelINS_22Kernel_traits_finalizeILj1536Ef13__nv_bfloat16fS2_fjLb1ELj1024ELj4ENS_18Kernel_traits_baseILj1536EfS2_fS2_fjLj1024EEEEELb1ELb0EEEvNS_9BwdParamsE)
        /*09b0*/ 	.word	0x00000020


	//----- nvinfo : EIATTR_FRAME_SIZE
	.align		4
.L_413:
        /*09b4*/ 	.byte	0x04, 0x11
        /*09b6*/ 	.short	(.L_415 - .L_414)
	.align		4
.L_414:
        /*09b8*/ 	.word	index@(_ZN10layer_norm22ln_bwd_finalize_kernelINS_22Kernel_traits_finalizeILj1536Ef13__nv_bfloat16fS2_fjLb1ELj1024ELj4ENS_18Kernel_traits_baseILj1536EfS2_fS2_fjLj1024EEEEELb1ELb0EEEvNS_9BwdParamsE)
        /*09bc*/ 	.word	0x00000000


	//----- nvinfo : EIATTR_REGCOUNT
	.align		4
.L_415:
        /*09c0*/ 	.byte	0x04, 0x2f
        /*09c2*/ 	.short	(.L_417 - .L_416)
	.align		4
.L_416:
        /*09c4*/ 	.word	index@(_ZN10layer_norm13ln_bwd_kernelINS_13Kernel_traitsIf13__nv_bfloat16fS2_fjLj1536ELj1ELj1ELj4ELj8ENS_18Kernel_traits_baseILj1536EfS2_fS2_fjLj128EEEEELb1ELb1ELb0ELb1EEEvNS_9BwdParamsE)
        /*09c8*/ 	.word	0x00000080


	//----- nvinfo : EIATTR_FRAME_SIZE
	.align		4
.L_417:
        /*09cc*/ 	.byte	0x04, 0x11
        /*09ce*/ 	.short	(.L_419 - .L_418)
	.align		4
.L_418:
        /*09d0*/ 	.word	index@(_ZN10layer_norm13ln_bwd_kernelINS_13Kernel_traitsIf13__nv_bfloat16fS2_fjLj1536ELj1ELj1ELj4ELj8ENS_18Kernel_traits_baseILj1536EfS2_fS2_fjLj128EEEEELb1ELb1ELb0ELb1EEEvNS_9BwdParamsE)
        /*09d4*/ 	.word	0x00000000


	//----- nvinfo : EIATTR_REGCOUNT
	.align		4
.L_419:
        /*09d8*/ 	.byte	0x04, 0x2f
        /*09da*/ 	.short	(.L_421 - .L_420)
	.align		4
.L_420:
        /*09dc*/ 	.word	index@(_ZN10layer_norm13ln_bwd_kernelINS_13Kernel_traitsIf13__nv_bfloat16fS2_fjLj1536ELj1ELj1ELj4ELj8ENS_18Kernel_traits_baseILj1536EfS2_fS2_fjLj128EEEEELb1ELb1ELb0ELb0EEEvNS_9BwdParamsE)
        /*09e0*/ 	.word	0x0000007e


	//----- nvinfo : EIATTR_FRAME_SIZE
	.align		4
.L_421:
        /*09e4*/ 	.byte	0x04, 0x11
        /*09e6*/ 	.short	(.L_423 - .L_422)
	.align		4
.L_422:
        /*09e8*/ 	.word	index@(_ZN10layer_norm13ln_bwd_kernelINS_13Kernel_traitsIf13__nv_bfloat16fS2_fjLj1536ELj1ELj1ELj4ELj8ENS_18Kernel_traits_baseILj1536EfS2_fS2_fjLj128EEEEELb1ELb1ELb0ELb0EEEvNS_9BwdParamsE)
        /*09ec*/ 	.word	0x00000000


	//----- nvinfo : EIATTR_REGCOUNT
	.align		4
.L_423:
        /*09f0*/ 	.byte	0x04, 0x2f
        /*09f2*/ 	.short	(.L_425 - .L_424)
	.align		4
.L_424:
        /*09f4*/ 	.word	index@(_ZN10layer_norm13ln_bwd_kernelINS_13Kernel_traitsIf13__nv_bfloat16fS2_fjLj1536ELj1ELj1ELj4ELj8ENS_18Kernel_traits_baseILj1536EfS2_fS2_fjLj128EEEEELb1ELb0ELb1ELb1EEEvNS_9BwdParamsE)
        /*09f8*/ 	.word	0x00000060


	//----- nvinfo : EIATTR_FRAME_SIZE
	.align		4
.L_425:
        /*09fc*/ 	.byte	0x04, 0x11
        /*09fe*/ 	.short	(.L_427 - .L_426)
	.align		4
.L_426:
        /*0a00*/ 	.word	index@(_ZN10layer_norm13ln_bwd_kernelINS_13Kernel_traitsIf13__nv_bfloat16fS2_fjLj1536ELj1ELj1ELj4ELj8ENS_18Kernel_traits_baseILj1536EfS2_fS2_fjLj128EEEEELb1ELb0ELb1ELb1EEEvNS_9BwdParamsE)
        /*0a04*/ 	.word	0x00000000


	//----- nvinfo : EIATTR_REGCOUNT
	.align		4
.L_427:
        /*0a08*/ 	.byte	0x04, 0x2f
        /*0a0a*/ 	.short	(.L_429 - .L_428)
	.align		4
.L_428:
        /*0a0c*/ 	.word	index@(_ZN10layer_norm22ln_bwd_finalize_kernelINS_22Kernel_traits_finalizeILj1536Ef13__nv_bfloat16fS2_fjLb0ELj1024ELj4ENS_18Kernel_traits_baseILj1536EfS2_fS2_fjLj1024EEEEELb0ELb1EEEvNS_9BwdParamsE)
        /*0a10*/ 	.word	0x0000003f


	//----- nvinfo : EIATTR_FRAME_SIZE
	.align		4
.L_429:
        /*0a14*/ 	.byte	0x04, 0x11
        /*0a16*/ 	.short	(.L_431 - .L_430)
	.align		4
.L_430:
        /*0a18*/ 	.word	index@(_ZN10layer_norm22ln_bwd_finalize_kernelINS_22Kernel_traits_finalizeILj1536Ef13__nv_bfloat16fS2_fjLb0ELj1024ELj4ENS_18Kernel_traits_baseILj1536EfS2_fS2_fjLj1024EEEEELb0ELb1EEEvNS_9BwdParamsE)
        /*0a1c*/ 	.word	0x00000000


	//----- nvinfo : EIATTR_REGCOUNT
	.align		4
.L_431:
        /*0a20*/ 	.byte	0x04, 0x2f
        /*0a22*/ 	.short	(.L_433 - .L_432)
	.align		4
.L_432:
        /*0a24*/ 	.word	index@(_ZN10layer_norm13ln_bwd_kernelINS_13Kernel_traitsIf13__nv_bfloat16fS2_fjLj1536ELj1ELj1ELj4ELj8ENS_18Kernel_traits_baseILj1536EfS2_fS2_fjLj128EEEEELb1ELb0ELb1ELb0EEEvNS_9BwdParamsE)
        /*0a28*/ 	.word	0x0000006a


	//----- nvinfo : EIATTR_FRAME_SIZE
	.align		4
.L_433:
        /*0a2c*/ 	.byte	0x04, 0x11
        /*0a2e*/ 	.short	(.L_435 - .L_434)
	.align		4
.L_434:
        /*0a30*/ 	.word	index@(_ZN10layer_norm13ln_bwd_kernelINS_13Kernel_traitsIf13__nv_bfloat16fS2_fjLj1536ELj1ELj1ELj4ELj8ENS_18Kernel_traits_baseILj1536EfS2_fS2_fjLj128EEEEELb1ELb0ELb1ELb0EEEvNS_9BwdParamsE)
        /*0a34*/ 	.word	0x00000000


	//----- nvinfo : EIATTR_REGCOUNT
	.align		4
.L_435:
        /*0a38*/ 	.byte	0x04, 0x2f
        /*0a3a*/ 	.short	(.L_437 - .L_436)
	.align		4
.L_436:
        /*0a3c*/ 	.word	index@(_ZN10layer_norm22ln_bwd_finalize_kernelINS_22Kernel_traits_finalizeILj1536Ef13__nv_bfloat16fS2_fjLb0ELj1024ELj4ENS_18Kernel_traits_baseILj1536EfS2_fS2_fjLj1024EEEEELb0ELb0EEEvNS_9BwdParamsE)
        /*0a40*/ 	.word	0x0000003f


	//----- nvinfo : EIATTR_FRAME_SIZE
	.align		4
.L_437:
        /*0a44*/ 	.byte	0x04, 0x11
        /*0a46*/ 	.short	(.L_439 - .L_438)
	.align		4
.L_438:
        /*0a48*/ 	.word	index@(_ZN10layer_norm22ln_bwd_finalize_kernelINS_22Kernel_traits_finalizeILj1536Ef13__nv_bfloat16fS2_fjLb0ELj1024ELj4ENS_18Kernel_traits_baseILj1536EfS2_fS2_fjLj1024EEEEELb0ELb0EEEvNS_9BwdParamsE)
        /*0a4c*/ 	.word	0x00000000


	//----- nvinfo : EIATTR_REGCOUNT
	.align		4
.L_439:
        /*0a50*/ 	.byte	0x04, 0x2f
        /*0a52*/ 	.short	(.L_441 - .L_440)
	.align		4
.L_440:
        /*0a54*/ 	.word	index@(_ZN10layer_norm13ln_bwd_kernelINS_13Kernel_traitsIf13__nv_bfloat16fS2_fjLj1536ELj1ELj1ELj4ELj8ENS_18Kernel_traits_baseILj1536EfS2_fS2_fjLj128EEEEELb1ELb0ELb0ELb1EEEvNS_9BwdParamsE)
        /*0a58*/ 	.word	0x00000060


	//----- nvinfo : EIATTR_FRAME_SIZE
	.align		4
.L_441:
        /*0a5c*/ 	.byte	0x04, 0x11
        /*0a5e*/ 	.short	(.L_443 - .L_442)
	.align		4
.L_442:
        /*0a60*/ 	.word	index@(_ZN10layer_norm13ln_bwd_kernelINS_13Kernel_traitsIf13__nv_bfloat16fS2_fjLj1536ELj1ELj1ELj4ELj8ENS_18Kernel_traits_baseILj1536EfS2_fS2_fjLj128EEEEELb1ELb0ELb0ELb1EEEvNS_9BwdParamsE)
        /*0a64*/ 	.word	0x00000000


	//----- nvinfo : EIATTR_REGCOUNT
	.align		4
.L_443:
        /*0a68*/ 	.byte	0x04, 0x2f
        /*0a6a*/ 	.short	(.L_445 - .L_444)
	.align		4
.L_444:
        /*0a6c*/ 	.word	index@(_ZN10layer_norm13ln_bwd_kernelINS_13Kernel_traitsIf13__nv_bfloat16fS2_fjLj1536ELj1ELj1ELj4ELj8ENS_18Kernel_traits_baseILj1536EfS2_fS2_fjLj128EEEEELb1ELb0ELb0ELb0EEEvNS_9BwdParamsE)
        /*0a70*/ 	.word	0x0000005f


	//----- nvinfo : EIATTR_FRAME_SIZE
	.align		4
.L_445:
        /*0a74*/ 	.byte	0x04, 0x11
        /*0a76*/ 	.short	(.L_447 - .L_446)
	.align		4
.L_446:
        /*0a78*/ 	.word	index@(_ZN10layer_norm13ln_bwd_kernelINS_13Kernel_traitsIf13__nv_bfloat16fS2_fjLj1536ELj1ELj1ELj4ELj8ENS_18Kernel_traits_baseILj1536EfS2_fS2_fjLj128EEEEELb1ELb0ELb0ELb0EEEvNS_9BwdParamsE)
        /*0a7c*/ 	.word	0x00000000


	//----- nvinfo : EIATTR_REGCOUNT
	.align		4
.L_447:
        /*0a80*/ 	.byte	0x04, 0x2f
        /*0a82*/ 	.short	(.L_449 - .L_448)
	.align		4
.L_448:
        /*0a84*/ 	.word	index@(_ZN10layer_norm13ln_bwd_kernelINS_13Kernel_traitsIf13__nv_bfloat16fS2_fjLj1536ELj1ELj1ELj4ELj8ENS_18Kernel_traits_baseILj1536EfS2_fS2_fjLj128EEEEELb0ELb1ELb1ELb1EEEvNS_9BwdParamsE)
        /*0a88*/ 	.word	0x0000007d


	//----- nvinfo : EIATTR_FRAME_SIZE
	.align		4
.L_449:
        /*0a8c*/ 	.byte	0x04, 0x11
        /*0a8e*/ 	.short	(.L_451 - .L_450)
	.align		4
.L_450:
        /*0a90*/ 	.word	index@(_ZN10layer_norm13ln_bwd_kernelINS_13Kernel_traitsIf13__nv_bfloat16fS2_fjLj1536ELj1ELj1ELj4ELj8ENS_18Kernel_traits_baseILj1536EfS2_fS2_fjLj128EEEEELb0ELb1ELb1ELb1EEEvNS_9BwdParamsE)
        /*0a94*/ 	.word	0x00000000


	//----- nvinfo : EIATTR_REGCOUNT
	.align		4
.L_451:
        /*0a98*/ 	.byte	0x04, 0x2f
        /*0a9a*/ 	.short	(.L_453 - .L_452)
	.align		4
.L_452:
        /*0a9c*/ 	.word	index@(_ZN10layer_norm13ln_bwd_kernelINS_13Kernel_traitsIf13__nv_bfloat16fS2_fjLj1536ELj1ELj1ELj4ELj8ENS_18Kernel_traits_baseILj1536EfS2_fS2_fjLj128EEEEELb0ELb1ELb1ELb0EEEvNS_9BwdParamsE)
        /*0aa0*/ 	.word	0x0000007e


	//----- nvinfo : EIATTR_FRAME_SIZE
	.align		4
.L_453:
        /*0aa4*/ 	.byte	0x04, 0x11
        /*0aa6*/ 	.short	(.L_455 - .L_454)
	.align		4
.L_454:
        /*0aa8*/ 	.word	index@(_ZN10layer_norm13ln_bwd_kernelINS_13Kernel_traitsIf13__nv_bfloat16fS2_fjLj1536ELj1ELj1ELj4ELj8ENS_18Kernel_traits_baseILj1536EfS2_fS2_fjLj128EEEEELb0ELb1ELb1ELb0EEEvNS_9BwdParamsE)
        /*0aac*/ 	.word	0x00000000


	//----- nvinfo : EIATTR_REGCOUNT
	.align		4
.L_455:
        /*0ab0*/ 	.byte	0x04, 0x2f
        /*0ab2*/ 	.short	(.L_457 - .L_456)
	.align		4
.L_456:
        /*0ab4*/ 	.word	index@(_ZN10layer_norm13ln_bwd_kernelINS_13Kernel_traitsIf13__nv_bfloat16fS2_fjLj1536ELj1ELj1ELj4ELj8ENS_18Kernel_traits_baseILj1536EfS2_fS2_fjLj128EEEEELb0ELb1ELb0ELb1EEEvNS_9BwdParamsE)
        /*0ab8*/ 	.word	0x0000007f


	//----- nvinfo : EIATTR_FRAME_SIZE
	.align		4
.L_457:
        /*0abc*/ 	.byte	0x04, 0x11
        /*0abe*/ 	.short	(.L_459 - .L_458)
	.align		4
.L_458:
        /*0ac0*/ 	.word	index@(_ZN10layer_norm13ln_bwd_kernelINS_13Kernel_traitsIf13__nv_bfloat16fS2_fjLj1536ELj1ELj1ELj4ELj8ENS_18Kernel_traits_baseILj1536EfS2_fS2_fjLj128EEEEELb0ELb1ELb0ELb1EEEvNS_9BwdParamsE)
        /*0ac4*/ 	.word	0x00000000


	//----- nvinfo : EIATTR_REGCOUNT
	.align		4
.L_459:
        /*0ac8*/ 	.byte	0x04, 0x2f
        /*0aca*/ 	.short	(.L_461 - .L_460)
	.align		4
.L_460:
        /*0acc*/ 	.word	index@(_ZN10layer_norm13ln_bwd_kernelINS_13Kernel_traitsIf13__nv_bfloat16fS2_fjLj1536ELj1ELj1ELj4ELj8ENS_18Kernel_traits_baseILj1536EfS2_fS2_fjLj128EEEEELb0ELb1ELb0ELb0EEEvNS_9BwdParamsE)
        /*0ad0*/ 	.word	0x0000007c


	//----- nvinfo : EIATTR_FRAME_SIZE
	.align		4
.L_461:
        /*0ad4*/ 	.byte	0x04, 0x11
        /*0ad6*/ 	.short	(.L_463 - .L_462)
	.align		4
.L_462:
        /*0ad8*/ 	.word	index@(_ZN10layer_norm13ln_bwd_kernelINS_13Kernel_traitsIf13__nv_bfloat16fS2_fjLj1536ELj1ELj1ELj4ELj8ENS_18Kernel_traits_baseILj1536EfS2_fS2_fjLj128EEEEELb0ELb1ELb0ELb0EEEvNS_9BwdParamsE)
        /*0adc*/ 	.word	0x00000000


	//----- nvinfo : EIATTR_REGCOUNT
	.align		4
.L_463:
        /*0ae0*/ 	.byte	0x04, 0x2f
        /*0ae2*/ 	.short	(.L_465 - .L_464)
	.align		4
.L_464:
        /*0ae4*/ 	.word	index@(_ZN10layer_norm13ln_bwd_kernelINS_13Kernel_traitsIf13__nv_bfloat16fS2_fjLj1536ELj1ELj1ELj4ELj8ENS_18Kernel_traits_baseILj1536EfS2_fS2_fjLj128EEEEELb0ELb0ELb1ELb1EEEvNS_9BwdParamsE)
        /*0ae8*/ 	.word	0x00000060


	//----- nvinfo : EIATTR_FRAME_SIZE
	.align		4
.L_465:
        /*0aec*/ 	.byte	0x04, 0x11
        /*0aee*/ 	.short	(.L_467 - .L_466)
	.align		4
.L_466:
        /*0af0*/ 	.word	index@(_ZN10layer_norm13ln_bwd_kernelINS_13Kernel_traitsIf13__nv_bfloat16fS2_fjLj1536ELj1ELj1ELj4ELj8ENS_18Kernel_traits_baseILj1536EfS2_fS2_fjLj128EEEEELb0ELb0ELb1ELb1EEEvNS_9BwdParamsE)
        /*0af4*/ 	.word	0x00000000


	//----- nvinfo : EIATTR_REGCOUNT
	.align		4
.L_467:
        /*0af8*/ 	.byte	0x04, 0x2f
        /*0afa*/ 	.short	(.L_469 - .L_468)
	.align		4
.L_468:
        /*0afc*/ 	.word	index@(_ZN10layer_norm13ln_bwd_kernelINS_13Kernel_traitsIf13__nv_bfloat16fS2_fjLj1536ELj1ELj1ELj4ELj8ENS_18Kernel_traits_baseILj1536EfS2_fS2_fjLj128EEEEELb0ELb0ELb1ELb0EEEvNS_9BwdParamsE)
        /*0b00*/ 	.word	0x0000005f


	//----- nvinfo : EIATTR_FRAME_SIZE
	.align		4
.L_469:
        /*0b04*/ 	.byte	0x04, 0x11
        /*0b06*/ 	.short	(.L_471 - .L_470)
	.align		4
.L_470:
        /*0b08*/ 	.word	index@(_ZN10layer_norm13ln_bwd_kernelINS_13Kernel_traitsIf13__nv_bfloat16fS2_fjLj1536ELj1ELj1ELj4ELj8ENS_18Kernel_traits_baseILj1536EfS2_fS2_fjLj128EEEEELb0ELb0ELb1ELb0EEEvNS_9BwdParamsE)
        /*0b0c*/ 	.word	0x00000000


	//----- nvinfo : EIATTR_REGCOUNT
	.align		4
.L_471:
        /*0b10*/ 	.byte	0x04, 0x2f
        /*0b12*/ 	.short	(.L_473 - .L_472)
	.align		4
.L_472:
        /*0b14*/ 	.word	index@(_ZN10layer_norm13ln_bwd_kernelINS_13Kernel_traitsIf13__nv_bfloat16fS2_fjLj1536ELj1ELj1ELj4ELj8ENS_18Kernel_traits_baseILj1536EfS2_fS2_fjLj128EEEEELb0ELb0ELb0ELb1EEEvNS_9BwdParamsE)
        /*0b18*/ 	.word	0x00000060


	//----- nvinfo : EIATTR_FRAME_SIZE
	.align		4
.L_473:
        /*0b1c*/ 	.byte	0x04, 0x11
        /*0b1e*/ 	.short	(.L_475 - .L_474)
	.align		4
.L_474:
        /*0b20*/ 	.word	index@(_ZN10layer_norm13ln_bwd_kernelINS_13Kernel_traitsIf13__nv_bfloat16fS2_fjLj1536ELj1ELj1ELj4ELj8ENS_18Kernel_traits_baseILj1536EfS2_fS2_fjLj128EEEEELb0ELb0ELb0ELb1EEEvNS_9BwdParamsE)
        /*0b24*/ 	.word	0x00000000


	//----- nvinfo : EIATTR_REGCOUNT
	.align		4
.L_475:
        /*0b28*/ 	.byte	0x04, 0x2f
        /*0b2a*/ 	.short	(.L_477 - .L_476)
	.align		4
.L_476:
        /*0b2c*/ 	.word	index@(_ZN10layer_norm13ln_bwd_kernelINS_13Kernel_traitsIf13__nv_bfloat16fS2_fjLj1536ELj1ELj1ELj4ELj8ENS_18Kernel_traits_baseILj1536EfS2_fS2_fjLj128EEEEELb0ELb0ELb0ELb0EEEvNS_9BwdParamsE)
        /*0b30*/ 	.word	0x0000005e


	//----- nvinfo : EIATTR_FRAME_SIZE
	.align		4
.L_477:
        /*0b34*/ 	.byte	0x04, 0x11
        /*0b36*/ 	.short	(.L_479 - .L_478)
	.align		4
.L_478:
        /*0b38*/ 	.word	index@(_ZN10layer_norm13ln_bwd_kernelINS_13Kernel_traitsIf13__nv_bfloat16fS2_fjLj1536ELj1ELj1ELj4ELj8ENS_18Kernel_traits_baseILj1536EfS2_fS2_fjLj128EEEEELb0ELb0ELb0ELb0EEEvNS_9BwdParamsE)
        /*0b3c*/ 	.word	0x00000000


	//----- nvinfo : EIATTR_REGCOUNT
	.align		4
.L_479:
        /*0b40*/ 	.byte	0x04, 0x2f
        /*0b42*/ 	.short	(.L_481 - .L_480)
	.align		4
.L_480:
        /*0b44*/ 	.word	index@(_ZN10layer_norm13ln_bwd_kernelINS_13Kernel_traitsI13__nv_bfloat16S2_fS2_fjLj1536ELj1ELj1ELj4ELj8ENS_18Kernel_traits_baseILj1536ES2_S2_fS2_fjLj128EEEEELb1ELb1ELb1ELb1EEEvNS_9BwdParamsE)
        /*0b48*/ 	.word	0x0000007a


	//----- nvinfo : EIATTR_FRAME_SIZE
	.align		4
.L_481:
        /*0b4c*/ 	.byte	0x04, 0x11
        /*0b4e*/ 	.short	(.L_483 - .L_482)
	.align		4
.L_482:
        /*0b50*/ 	.word	index@(_ZN10layer_norm13ln_bwd_kernelINS_13Kernel_traitsI13__nv_bfloat16S2_fS2_fjLj1536ELj1ELj1ELj4ELj8ENS_18Kernel_traits_baseILj1536ES2_S2_fS2_fjLj128EEEEELb1ELb1ELb1ELb1EEEvNS_9BwdParamsE)
        /*0b54*/ 	.word	0x00000000


	//----- nvinfo : EIATTR_REGCOUNT
	.align		4
.L_483:
        /*0b58*/ 	.byte	0x04, 0x2f
        /*0b5a*/ 	.short	(.L_485 - .L_484)
	.align		4
.L_484:
        /*0b5c*/ 	.word	index@(_ZN10layer_norm22ln_bwd_finalize_kernelINS_22Kernel_traits_finalizeILj1536E13__nv_bfloat16S2_fS2_fjLb1ELj1024ELj4ENS_18Kernel_traits_baseILj1536ES2_S2_fS2_fjLj1024EEEEELb1ELb1EEEvNS_9BwdParamsE)
        /*0b60*/ 	.word	0x00000020


	//----- nvinfo : EIATTR_FRAME_SIZE
	.align		4
.L_485:
        /*0b64*/ 	.byte	0x04, 0x11
        /*0b66*/ 	.short	(.L_487 - .L_486)
	.align		4
.L_486:
        /*0b68*/ 	.word	index@(_ZN10layer_norm22ln_bwd_finalize_kernelINS_22Kernel_traits_finalizeILj1536E13__nv_bfloat16S2_fS2_fjLb1ELj1024ELj4ENS_18Kernel_traits_baseILj1536ES2_S2_fS2_fjLj1024EEEEELb1ELb1EEEvNS_9BwdParamsE)
        /*0b6c*/ 	.word	0x00000000


	//----- nvinfo : EIATTR_REGCOUNT
	.align		4
.L_487:
        /*0b70*/ 	.byte	0x04, 0x2f
        /*0b72*/ 	.short	(.L_489 - .L_488)
	.align		4
.L_488:
        /*0b74*/ 	.word	index@(_ZN10layer_norm13ln_bwd_kernelINS_13Kernel_traitsI13__nv_bfloat16S2_fS2_fjLj1536ELj1ELj1ELj4ELj8ENS_18Kernel_traits_baseILj1536ES2_S2_fS2_fjLj128EEEEELb1ELb1ELb1ELb0EEEvNS_9BwdParamsE)
        /*0b78*/ 	.word	0x00000080


	//----- nvinfo : EIATTR_FRAME_SIZE
	.align		4
.L_489:
        /*0b7c*/ 	.byte	0x04, 0x11
        /*0b7e*/ 	.short	(.L_491 - .L_490)
	.align		4
.L_490:
        /*0b80*/ 	.word	index@(_ZN10layer_norm13ln_bwd_kernelINS_13Kernel_traitsI13__nv_bfloat16S2_fS2_fjLj1536ELj1ELj1ELj4ELj8ENS_18Kernel_traits_baseILj1536ES2_S2_fS2_fjLj128EEEEELb1ELb1ELb1ELb0EEEvNS_9BwdParamsE)
        /*0b84*/ 	.word	0x00000000


	//----- nvinfo : EIATTR_REGCOUNT
	.align		4
.L_491:
        /*0b88*/ 	.byte	0x04, 0x2f
        /*0b8a*/ 	.short	(.L_493 - .L_492)
	.align		4
.L_492:
        /*0b8c*/ 	.word	index@(_ZN10layer_norm22ln_bwd_finalize_kernelINS_22Kernel_traits_finalizeILj1536E13__nv_bfloat16S2_fS2_fjLb1ELj1024ELj4ENS_18Kernel_traits_baseILj1536ES2_S2_fS2_fjLj1024EEEEELb1ELb0EEEvNS_9BwdParamsE)
        /*0b90*/ 	.word	0x00000020


	//----- nvinfo : EIATTR_FRAME_SIZE
	.align		4
.L_493:
        /*0b94*/ 	.byte	0x04, 0x11
        /*0b96*/ 	.short	(.L_495 - .L_494)
	.align		4
.L_494:
        /*0b98*/ 	.word	index@(_ZN10layer_norm22ln_bwd_finalize_kernelINS_22Kernel_traits_finalizeILj1536E13__nv_bfloat16S2_fS2_fjLb1ELj1024ELj4ENS_18Kernel_traits_baseILj1536ES2_S2_fS2_fjLj1024EEEEELb1ELb0EEEvNS_9BwdParamsE)
        /*0b9c*/ 	.word	0x00000000


	//----- nvinfo : EIATTR_REGCOUNT
	.align		4
.L_495:
        /*0ba0*/ 	.byte	0x04, 0x2f
        /*0ba2*/ 	.short	(.L_497 - .L_496)
	.align		4
.L_496:
        /*0ba4*/ 	.word	index@(_ZN10layer_norm13ln_bwd_kernelINS_13Kernel_traitsI13__nv_bfloat16S2_fS2_fjLj1536ELj1ELj1ELj4ELj8ENS_18Kernel_traits_baseILj1536ES2_S2_fS2_fjLj128EEEEELb1ELb1ELb0ELb1EEEvNS_9BwdParamsE)
        /*0ba8*/ 	.word	0x00000080


	//----- nvinfo : EIATTR_FRAME_SIZE
	.align		4
.L_497:
        /*0bac*/ 	.byte	0x04, 0x11
        /*0bae*/ 	.short	(.L_499 - .L_498)
	.align		4
.L_498:
        /*0bb0*/ 	.word	index@(_ZN10layer_norm13ln_bwd_kernelINS_13Kernel_traitsI13__nv_bfloat16S2_fS2_fjLj1536ELj1ELj1ELj4ELj8ENS_18Kernel_traits_baseILj1536ES2_S2_fS2_fjLj128EEEEELb1ELb1ELb0ELb1EEEvNS_9BwdParamsE)
        /*0bb4*/ 	.word	0x00000000


	//----- nvinfo : EIATTR_REGCOUNT
	.align		4
.L_499:
        /*0bb8*/ 	.byte	0x04, 0x2f
        /*0bba*/ 	.short	(.L_501 - .L_500)
	.align		4
.L_500:
        /*0bbc*/ 	.word	index@(_ZN10layer_norm13ln_bwd_kernelINS_13Kernel_traitsI13__nv_bfloat16S2_fS2_fjLj1536ELj1ELj1ELj4ELj8ENS_18Kernel_traits_baseILj1536ES2_S2_fS2_fjLj128EEEEELb1ELb1ELb0ELb0EEEvNS_9BwdParamsE)
        /*0bc0*/ 	.word	0x00000080


	//----- nvinfo : EIATTR_FRAME_SIZE
	.align		4
.L_501:
        /*0bc4*/ 	.byte	0x04, 0x11
        /*0bc6*/ 	.short	(.L_503 - .L_502)
	.align		4
.L_502:
        /*0bc8*/ 	.word	index@(_ZN10layer_norm13ln_bwd_kernelINS_13Kernel_traitsI13__nv_bfloat16S2_fS2_fjLj1536ELj1ELj1ELj4ELj8ENS_18Kernel_traits_baseILj1536ES2_S2_fS2_fjLj128EEEEELb1ELb1ELb0ELb0EEEvNS_9BwdParamsE)
        /*0bcc*/ 	.word	0x00000000


	//----- nvinfo : EIATTR_REGCOUNT
	.align		4
.L_503:
        /*0bd0*/ 	.byte	0x04, 0x2f
        /*0bd2*/ 	.short	(.L_505 - .L_504)
	.align		4
.L_504:
        /*0bd4*/ 	.word	index@(_ZN10layer_norm13ln_bwd_kernelINS_13Kernel_traitsI13__nv_bfloat16S2_fS2_fjLj1536ELj1ELj1ELj4ELj8ENS_18Kernel_traits_baseILj1536ES2_S2_fS2_fjLj128EEEEELb1ELb0ELb1ELb1EEEvNS_9BwdParamsE)
        /*0bd8*/ 	.word	0x00000060


	//----- nvinfo : EIATTR_FRAME_SIZE
	.align		4
.L_505:
        /*0bdc*/ 	.byte	0x04, 0x11
        /*0bde*/ 	.short	(.L_507 - .L_506)
	.align		4
.L_506:
        /*0be0*/ 	.word	index@(_ZN10layer_norm13ln_bwd_kernelINS_13Kernel_traitsI13__nv_bfloat16S2_fS2_fjLj1536ELj1ELj1ELj4ELj8ENS_18Kernel_traits_baseILj1536ES2_S2_fS2_fjLj128EEEEELb1ELb0ELb1ELb1EEEvNS_9BwdParamsE)
        /*0be4*/ 	.word	0x00000000


	//----- nvinfo : EIATTR_REGCOUNT
	.align		4
.L_507:
        /*0be8*/ 	.byte	0x04, 0x2f
        /*0bea*/ 	.short	(.L_509 - .L_508)
	.align		4
.L_508:
        /*0bec*/ 	.word	index@(_ZN10layer_norm22ln_bwd_finalize_kernelINS_22Kernel_traits_finalizeILj1536E13__nv_bfloat16S2_fS2_fjLb0ELj1024ELj4ENS_18Kernel_traits_baseILj1536ES2_S2_fS2_fjLj1024EEEEELb0ELb1EEEvNS_9BwdParamsE)
        /*0bf0*/ 	.word	0x0000003f


	//----- nvinfo : EIATTR_FRAME_SIZE
	.align		4
.L_509:
        /*0bf4*/ 	.byte	0x04, 0x11
        /*0bf6*/ 	.short	(.L_511 - .L_510)
	.align		4
.L_510:
        /*0bf8*/ 	.word	index@(_ZN10layer_norm22ln_bwd_finalize_kernelINS_22Kernel_traits_finalizeILj1536E13__nv_bfloat16S2_fS2_fjLb0ELj1024ELj4ENS_18Kernel_traits_baseILj1536ES2_S2_fS2_fjLj1024EEEEELb0ELb1EEEvNS_9BwdParamsE)
        /*0bfc*/ 	.word	0x00000000


	//----- nvinfo : EIATTR_REGCOUNT
	.align		4
.L_511:
        /*0c00*/ 	.byte	0x04, 0x2f
        /*0c02*/ 	.short	(.L_513 - .L_512)
	.align		4
.L_512:
        /*0c04*/ 	.word	index@(_ZN10layer_norm13ln_bwd_kernelINS_13Kernel_traitsI13__nv_bfloat16S2_fS2_fjLj1536ELj1ELj1ELj4ELj8ENS_18Kernel_traits_baseILj1536ES2_S2_fS2_fjLj128EEEEELb1ELb0ELb1ELb0EEEvNS_9BwdParamsE)
        /*0c08*/ 	.word	0x0000006a


	//----- nvinfo : EIATTR_FRAME_SIZE
	.align		4
.L_513:
        /*0c0c*/ 	.byte	0x04, 0x11
        /*0c0e*/ 	.short	(.L_515 - .L_514)
	.align		4
.L_514:
        /*0c10*/ 	.word	index@(_ZN10layer_norm13ln_bwd_kernelINS_13Kernel_traitsI13__nv_bfloat16S2_fS2_fjLj1536ELj1ELj1ELj4ELj8ENS_18Kernel_traits_baseILj1536ES2_S2_fS2_fjLj128EEEEELb1ELb0ELb1ELb0EEEvNS_9BwdParamsE)
        /*0c14*/ 	.word	0x00000000


	//----- nvinfo : EIATTR_REGCOUNT
	.align		4
.L_515:
        /*0c18*/ 	.byte	0x04, 0x2f
        /*0c1a*/ 	.short	(.L_517 - .L_516)
	.align		4
.L_516:
        /*0c1c*/ 	.word	index@(_ZN10layer_norm22ln_bwd_finalize_kernelINS_22Kernel_traits_finalizeILj1536E13__nv_bfloat16S2_fS2_fjLb0ELj1024ELj4ENS_18Kernel_traits_baseILj1536ES2_S2_fS2_fjLj1024EEEEELb0ELb0EEEvNS_9BwdParamsE)
        /*0c20*/ 	.word	0x0000003f


	//----- nvinfo : EIATTR_FRAME_SIZE
	.align		4
.L_517:
        /*0c24*/ 	.byte	0x04, 0x11
        /*0c26*/ 	.short	(.L_519 - .L_518)
	.align		4
.L_518:
        /*0c28*/ 	.word	index@(_ZN10layer_norm22ln_bwd_finalize_kernelINS_22Kernel_traits_finalizeILj1536E13__nv_bfloat16S2_fS2_fjLb0ELj1024ELj4ENS_18Kernel_traits_baseILj1536ES2_S2_fS2_fjLj1024EEEEELb0ELb0EEEvNS_9BwdParamsE)
        /*0c2c*/ 	.word	0x00000000


	//----- nvinfo : EIATTR_REGCOUNT
	.align		4
.L_519:
        /*0c30*/ 	.byte	0x04, 0x2f
        /*0c32*/ 	.short	(.L_521 - .L_520)
	.align		4
.L_520:
        /*0c34*/ 	.word	index@(_ZN10layer_norm13ln_bwd_kernelINS_13Kernel_traitsI13__nv_bfloat16S2_fS2_fjLj1536ELj1ELj1ELj4ELj8ENS_18Kernel_traits_baseILj1536ES2_S2_fS2_fjLj128EEEEELb1ELb0ELb0ELb1EEEvNS_9BwdParamsE)
        /*0c38*/ 	.word	0x00000060


	//----- nvinfo : EIATTR_FRAME_SIZE
	.align		4
.L_521:
        /*0c3c*/ 	.byte	0x04, 0x11
        /*0c3e*/ 	.short	(.L_523 - .L_522)
	.align		4
.L_522:
        /*0c40*/ 	.word	index@(_ZN10layer_norm13ln_bwd_kernelINS_13Kernel_traitsI13__nv_bfloat16S2_fS2_fjLj1536ELj1ELj1ELj4ELj8ENS_18Kernel_traits_baseILj1536ES2_S2_fS2_fjLj128EEEEELb1ELb0ELb0ELb1EEEvNS_9BwdParamsE)
        /*0c44*/ 	.word	0x00000000


	//----- nvinfo : EIATTR_REGCOUNT
	.align		4
.L_523:
        /*0c48*/ 	.byte	0x04, 0x2f
        /*0c4a*/ 	.short	(.L_525 - .L_524)
	.align		4
.L_524:
        /*0c4c*/ 	.word	index@(_ZN10layer_norm13ln_bwd_kernelINS_13Kernel_traitsI13__nv_bfloat16S2_fS2_fjLj1536ELj1ELj1ELj4ELj8ENS_18Kernel_traits_baseILj1536ES2_S2_fS2_fjLj128EEEEELb1ELb0ELb0ELb0EEEvNS_9BwdParamsE)
        /*0c50*/ 	.word	0x0000005f


	//----- nvinfo : EIATTR_FRAME_SIZE
	.align		4
.L_525:
        /*0c54*/ 	.byte	0x04, 0x11
        /*0c56*/ 	.short	(.L_527 - .L_526)
	.align		4
.L_526:
        /*0c58*/ 	.word	index@(_ZN10layer_norm13ln_bwd_kernelINS_13Kernel_traitsI13__nv_bfloat16S2_fS2_fjLj1536ELj1ELj1ELj4ELj8ENS_18Kernel_traits_baseILj1536ES2_S2_fS2_fjLj128EEEEELb1ELb0ELb0ELb0EEEvNS_9BwdParamsE)
        /*0c5c*/ 	.word	0x00000000


	//----- nvinfo : EIATTR_REGCOUNT
	.align		4
.L_527:
        /*0c60*/ 	.byte	0x04, 0x2f
        /*0c62*/ 	.short	(.L_529 - .L_528)
	.align		4
.L_528:
        /*0c64*/ 	.word	index@(_ZN10layer_norm13ln_bwd_kernelINS_13Kernel_traitsI13__nv_bfloat16S2_fS2_fjLj1536ELj1ELj1ELj4ELj8ENS_18Kernel_traits_baseILj1536ES2_S2_fS2_fjLj128EEEEELb0ELb1ELb1ELb1EEEvNS_9BwdParamsE)
        /*0c68*/ 	.word	0x00000077


	//----- nvinfo : EIATTR_FRAME_SIZE
	.align		4
.L_529:
        /*0c6c*/ 	.byte	0x04, 0x11
        /*0c6e*/ 	.short	(.L_531 - .L_530)
	.align		4
.L_530:
        /*0c70*/ 	.word	index@(_ZN10layer_norm13ln_bwd_kernelINS_13Kernel_traitsI13__nv_bfloat16S2_fS2_fjLj1536ELj1ELj1ELj4ELj8ENS_18Kernel_traits_baseILj1536ES2_S2_fS2_fjLj128EEEEELb0ELb1ELb1ELb1EEEvNS_9BwdParamsE)
        /*0c74*/ 	.word	0x00000000


	//----- nvinfo : EIATTR_REGCOUNT
	.align		4
.L_531:
        /*0c78*/ 	.byte	0x04, 0x2f
        /*0c7a*/ 	.short	(.L_533 - .L_532)
	.align		4
.L_532:
        /*0c7c*/ 	.word	index@(_ZN10layer_norm13ln_bwd_kernelINS_13Kernel_traitsI13__nv_bfloat16S2_fS2_fjLj1536ELj1ELj1ELj4ELj8ENS_18Kernel_traits_baseILj1536ES2_S2_fS2_fjLj128EEEEELb0ELb1ELb1ELb0EEEvNS_9BwdParamsE)
        /*0c80*/ 	.word	0x0000007d


	//----- nvinfo : EIATTR_FRAME_SIZE
	.align		4
.L_533:
        /*0c84*/ 	.byte	0x04, 0x11
        /*0c86*/ 	.short	(.L_535 - .L_534)
	.align		4
.L_534:
        /*0c88*/ 	.word	index@(_ZN10layer_norm13ln_bwd_kernelINS_13Kernel_traitsI13__nv_bfloat16S2_fS2_fjLj1536ELj1ELj1ELj4ELj8ENS_18Kernel_traits_baseILj1536ES2_S2_fS2_fjLj128EEEEELb0ELb1ELb1ELb0EEEvNS_9BwdParamsE)
        /*0c8c*/ 	.word	0x00000000


	//----- nvinfo : EIATTR_REGCOUNT
	.align		4
.L_535:
        /*0c90*/ 	.byte	0x04, 0x2f
        /*0c92*/ 	.short	(.L_537 - .L_536)
	.align		4
.L_536:
        /*0c94*/ 	.word	index@(_ZN10layer_norm13ln_bwd_kernelINS_13Kernel_traitsI13__nv_bfloat16S2_fS2_fjLj1536ELj1ELj1ELj4ELj8ENS_18Kernel_traits_baseILj1536ES2_S2_fS2_fjLj128EEEEELb0ELb1ELb0ELb1EEEvNS_9BwdParamsE)
        /*0c98*/ 	.word	0x0000007e


	//----- nvinfo : EIATTR_FRAME_SIZE
	.align		4
.L_537:
        /*0c9c*/ 	.byte	0x04, 0x11
        /*0c9e*/ 	.short	(.L_539 - .L_538)
	.align		4
.L_538:
        /*0ca0*/ 	.word	index@(_ZN10layer_norm13ln_bwd_kernelINS_13Kernel_traitsI13__nv_bfloat16S2_fS2_fjLj1536ELj1ELj1ELj4ELj8ENS_18Kernel_traits_baseILj1536ES2_S2_fS2_fjLj128EEEEELb0ELb1ELb0ELb1EEEvNS_9BwdParamsE)
        /*0ca4*/ 	.word	0x00000000


	//----- nvinfo : EIATTR_REGCOUNT
	.align		4
.L_539:
        /*0ca8*/ 	.byte	0x04, 0x2f
        /*0caa*/ 	.short	(.L_541 - .L_540)
	.align		4
.L_540:
        /*0cac*/ 	.word	index@(_ZN10layer_norm13ln_bwd_kernelINS_13Kernel_traitsI13__nv_bfloat16S2_fS2_fjLj1536ELj1ELj1ELj4ELj8ENS_18Kernel_traits_baseILj1536ES2_S2_fS2_fjLj128EEEEELb0ELb1ELb0ELb0EEEvNS_9BwdParamsE)
        /*0cb0*/ 	.word	0x0000007c


	//----- nvinfo : EIATTR_FRAME_SIZE
	.align		4
.L_541:
        /*0cb4*/ 	.byte	0x04, 0x11
        /*0cb6*/ 	.short	(.L_543 - .L_542)
	.align		4
.L_542:
        /*0cb8*/ 	.word	index@(_ZN10layer_norm13ln_bwd_kernelINS_13Kernel_traitsI13__nv_bfloat16S2_fS2_fjLj1536ELj1ELj1ELj4ELj8ENS_18Kernel_traits_baseILj1536ES2_S2_fS2_fjLj128EEEEELb0ELb1ELb0ELb0EEEvNS_9BwdParamsE)
        /*0cbc*/ 	.word	0x00000000


	//----- nvinfo : EIATTR_REGCOUNT
	.align		4
.L_543:
        /*0cc0*/ 	.byte	0x04, 0x2f
        /*0cc2*/ 	.short	(.L_545 - .L_544)
	.align		4
.L_544:
        /*0cc4*/ 	.word	index@(_ZN10layer_norm13ln_bwd_kernelINS_13Kernel_traitsI13__nv_bfloat16S2_fS2_fjLj1536ELj1ELj1ELj4ELj8ENS_18Kernel_traits_baseILj1536ES2_S2_fS2_fjLj128EEEEELb0ELb0ELb1ELb1EEEvNS_9BwdParamsE)
        /*0cc8*/ 	.word	0x0000005b


	//----- nvinfo : EIATTR_FRAME_SIZE
	.align		4
.L_545:
        /*0ccc*/ 	.byte	0x04, 0x11
        /*0cce*/ 	.short	(.L_547 - .L_546)
	.align		4
.L_546:
        /*0cd0*/ 	.word	index@(_ZN10layer_norm13ln_bwd_kernelINS_13Kernel_traitsI13__nv_bfloat16S2_fS2_fjLj1536ELj1ELj1ELj4ELj8ENS_18Kernel_traits_baseILj1536ES2_S2_fS2_fjLj128EEEEELb0ELb0ELb1ELb1EEEvNS_9BwdParamsE)
        /*0cd4*/ 	.word	0x00000000


	//----- nvinfo : EIATTR_REGCOUNT
	.align		4
.L_547:
        /*0cd8*/ 	.byte	0x04, 0x2f
        /*0cda*/ 	.short	(.L_549 - .L_548)
	.align		4
.L_548:
        /*0cdc*/ 	.word	index@(_ZN10layer_norm13ln_bwd_kernelINS_13Kernel_traitsI13__nv_bfloat16S2_fS2_fjLj1536ELj1ELj1ELj4ELj8ENS_18Kernel_traits_baseILj1536ES2_S2_fS2_fjLj128EEEEELb0ELb0ELb1ELb0EEEvNS_9BwdParamsE)
        /*0ce0*/ 	.word	0x00000060


	//----- nvinfo : EIATTR_FRAME_SIZE
	.align		4
.L_549:
        /*0ce4*/ 	.byte	0x04, 0x11
        /*0ce6*/ 	.short	(.L_551 - .L_550)
	.align		4
.L_550:
        /*0ce8*/ 	.word	index@(_ZN10layer_norm13ln_bwd_kernelINS_13Kernel_traitsI13__nv_bfloat16S2_fS2_fjLj1536ELj1ELj1ELj4ELj8ENS_18Kernel_traits_baseILj1536ES2_S2_fS2_fjLj128EEEEELb0ELb0ELb1ELb0EEEvNS_9BwdParamsE)
        /*0cec*/ 	.word	0x00000000


	//----- nvinfo : EIATTR_REGCOUNT
	.align		4
.L_551:
        /*0cf0*/ 	.byte	0x04, 0x2f
        /*0cf2*/ 	.short	(.L_553 - .L_552)
	.align		4
.L_552:
        /*0cf4*/ 	.word	index@(_ZN10layer_norm13ln_bwd_kernelINS_13Kernel_traitsI13__nv_bfloat16S2_fS2_fjLj1536ELj1ELj1ELj4ELj8ENS_18Kernel_traits_baseILj1536ES2_S2_fS2_fjLj128EEEEELb0ELb0ELb0ELb1EEEvNS_9BwdParamsE)
        /*0cf8*/ 	.word	0x00000060


	//----- nvinfo : EIATTR_FRAME_SIZE
	.align		4
.L_553:
        /*0cfc*/ 	.byte	0x04, 0x11
        /*0cfe*/ 	.short	(.L_555 - .L_554)
	.align		4
.L_554:
        /*0d00*/ 	.word	index@(_ZN10layer_norm13ln_bwd_kernelINS_13Kernel_traitsI13__nv_bfloat16S2_fS2_fjLj1536ELj1ELj1ELj4ELj8ENS_18Kernel_traits_baseILj1536ES2_S2_fS2_fjLj128EEEEELb0ELb0ELb0ELb1EEEvNS_9BwdParamsE)
        /*0d04*/ 	.word	0x00000000


	//----- nvinfo : EIATTR_REGCOUNT
	.align		4
.L_555:
        /*0d08*/ 	.byte	0x04, 0x2f
        /*0d0a*/ 	.short	(.L_557 - .L_556)
	.align		4
.L_556:
        /*0d0c*/ 	.word	index@(_ZN10layer_norm13ln_bwd_kernelINS_13Kernel_traitsI13__nv_bfloat16S2_fS2_fjLj1536ELj1ELj1ELj4ELj8ENS_18Kernel_traits_baseILj1536ES2_S2_fS2_fjLj128EEEEELb0ELb0ELb0ELb0EEEvNS_9BwdParamsE)
        /*0d10*/ 	.word	0x0000005e


	//----- nvinfo : EIATTR_FRAME_SIZE
	.align		4
.L_557:
        /*0d14*/ 	.byte	0x04, 0x11
        /*0d16*/ 	.short	(.L_559 - .L_558)
	.align		4
.L_558:
        /*0d18*/ 	.word	index@(_ZN10layer_norm13ln_bwd_kernelINS_13Kernel_traitsI13__nv_bfloat16S2_fS2_fjLj1536ELj1ELj1ELj4ELj8ENS_18Kernel_traits_baseILj1536ES2_S2_fS2_fjLj128EEEEELb0ELb0ELb0ELb0EEEvNS_9BwdParamsE)
        /*0d1c*/ 	.word	0x00000000


	//----- nvinfo : EIATTR_REGCOUNT
	.align		4
.L_559:
        /*0d20*/ 	.byte	0x04, 0x2f
        /*0d22*/ 	.short	(.L_561 - .L_560)
	.align		4
.L_560:
        /*0d24*/ 	.word	index@(_ZN10layer_norm13ln_bwd_kernelINS_13Kernel_traitsIf13__nv_bfloat16S2_S2_fjLj1536ELj1ELj1ELj4ELj8ENS_18Kernel_traits_baseILj1536EfS2_S2_S2_fjLj128EEEEELb1ELb1ELb1ELb1EEEvNS_9BwdParamsE)
        /*0d28*/ 	.word	0x00000079


	//----- nvinfo : EIATTR_FRAME_SIZE
	.align		4
.L_561:
        /*0d2c*/ 	.byte	0x04, 0x11
        /*0d2e*/ 	.short	(.L_563 - .L_562)
	.align		4
.L_562:
        /*0d30*/ 	.word	index@(_ZN10layer_norm13ln_bwd_kernelINS_13Kernel_traitsIf13__nv_bfloat16S2_S2_fjLj1536ELj1ELj1ELj4ELj8ENS_18Kernel_traits_baseILj1536EfS2_S2_S2_fjLj128EEEEELb1ELb1ELb1ELb1EEEvNS_9BwdParamsE)
        /*0d34*/ 	.word	0x00000000


	//----- nvinfo : EIATTR_REGCOUNT
	.align		4
.L_563:
        /*0d38*/ 	.byte	0x04, 0x2f
        /*0d3a*/ 	.short	(.L_565 - .L_564)
	.align		4
.L_564:
        /*0d3c*/ 	.word	index@(_ZN10layer_norm22ln_bwd_finalize_kernelINS_22Kernel_traits_finalizeILj1536Ef13__nv_bfloat16S2_S2_fjLb1ELj1024ELj4ENS_18Kernel_traits_baseILj1536EfS2_S2_S2_fjLj1024EEEEELb1ELb1EEEvNS_9BwdParamsE)
        /*0d40*/ 	.word	0x00000020


	//----- nvinfo : EIATTR_FRAME_SIZE
	.align		4
.L_565:
        /*0d44*/ 	.byte	0x04, 0x11
        /*0d46*/ 	.short	(.L_567 - .L_566)
	.align		4
.L_566:
        /*0d48*/ 	.word	index@(_ZN10layer_norm22ln_bwd_finalize_kernelINS_22Kernel_traits_finalizeILj1536Ef13__nv_bfloat16S2_S2_fjLb1ELj1024ELj4ENS_18Kernel_traits_baseILj1536EfS2_S2_S2_fjLj1024EEEEELb1ELb1EEEvNS_9BwdParamsE)
        /*0d4c*/ 	.word	0x00000000


	//----- nvinfo : EIATTR_REGCOUNT
	.align		4
.L_567:
        /*0d50*/ 	.byte	0x04, 0x2f
        /*0d52*/ 	.short	(.L_569 - .L_568)
	.align		4
.L_568:
        /*0d54*/ 	.word	index@(_ZN10layer_norm13ln_bwd_kernelINS_13Kernel_traitsIf13__nv_bfloat16S2_S2_fjLj1536ELj1ELj1ELj4ELj8ENS_18Kernel_traits_baseILj1536EfS2_S2_S2_fjLj128EEEEELb1ELb1ELb1ELb0EEEvNS_9BwdParamsE)
        /*0d58*/ 	.word	0x0000007e


	//----- nvinfo : EIATTR_FRAME_SIZE
	.align		4
.L_569:
        /*0d5c*/ 	.byte	0x04, 0x11
        /*0d5e*/ 	.short	(.L_571 - .L_570)
	.align		4
.L_570:
        /*0d60*/ 	.word	index@(_ZN10layer_norm13ln_bwd_kernelINS_13Kernel_traitsIf13__nv_bfloat16S2_S2_fjLj1536ELj1ELj1ELj4ELj8ENS_18Kernel_traits_baseILj1536EfS2_S2_S2_fjLj128EEEEELb1ELb1ELb1ELb0EEEvNS_9BwdParamsE)
        /*0d64*/ 	.word	0x00000000


	//----- nvinfo : EIATTR_REGCOUNT
	.align		4
.L_571:
        /*0d68*/ 	.byte	0x04, 0x2f
        /*0d6a*/ 	.short	(.L_573 - .L_572)
	.align		4
.L_572:
        /*0d6c*/ 	.word	index@(_ZN10layer_norm22ln_bwd_finalize_kernelINS_22Kernel_traits_finalizeILj1536Ef13__nv_bfloat16S2_S2_fjLb1ELj1024ELj4ENS_18Kernel_traits_baseILj1536EfS2_S2_S2_fjLj1024EEEEELb1ELb0EEEvNS_9BwdParamsE)
        /*0d70*/ 	.word	0x00000020


	//----- nvinfo : EIATTR_FRAME_SIZE
	.align		4
.L_573:
        /*0d74*/ 	.byte	0x04, 0x11
        /*0d76*/ 	.short	(.L_575 - .L_574)
	.align		4
.L_574:
        /*0d78*/ 	.word	index@(_ZN10layer_norm22ln_bwd_finalize_kernelINS_22Kernel_traits_finalizeILj1536Ef13__nv_bfloat16S2_S2_fjLb1ELj1024ELj4ENS_18Kernel_traits_baseILj1536EfS2_S2_S2_fjLj1024EEEEELb1ELb0EEEvNS_9BwdParamsE)
        /*0d7c*/ 	.word	0x00000000


	//----- nvinfo : EIATTR_REGCOUNT
	.align		4
.L_575:
        /*0d80*/ 	.byte	0x04, 0x2f
        /*0d82*/ 	.short	(.L_577 - .L_576)
	.align		4
.L_576:
        /*0d84*/ 	.word	index@(_ZN10layer_norm13ln_bwd_kernelINS_13Kernel_traitsIf13__nv_bfloat16S2_S2_fjLj1536ELj1ELj1ELj4ELj8ENS_18Kernel_traits_baseILj1536EfS2_S2_S2_fjLj128EEEEELb1ELb1ELb0ELb1EEEvNS_9BwdParamsE)
        /*0d88*/ 	.word	0x0000007f


	//----- nvinfo : EIATTR_FRAME_SIZE
	.align		4
.L_577:
        /*0d8c*/ 	.byte	0x04, 0x11
        /*0d8e*/ 	.short	(.L_579 - .L_578)
	.align		4
.L_578:
        /*0d90*/ 	.word	index@(_ZN10layer_norm13ln_bwd_kernelINS_13Kernel_traitsIf13__nv_bfloat16S2_S2_fjLj1536ELj1ELj1ELj4ELj8ENS_18Kernel_traits_baseILj1536EfS2_S2_S2_fjLj128EEEEELb1ELb1ELb0ELb1EEEvNS_9BwdParamsE)
        /*0d94*/ 	.word	0x00000000


	//----- nvinfo : EIATTR_REGCOUNT
	.align		4
.L_579:
        /*0d98*/ 	.byte	0x04, 0x2f
        /*0d9a*/ 	.short	(.L_581 - .L_580)
	.align		4
.L_580:
        /*0d9c*/ 	.word	index@(_ZN10layer_norm13ln_bwd_kernelINS_13Kernel_traitsIf13__nv_bfloat16S2_S2_fjLj1536ELj1ELj1ELj4ELj8ENS_18Kernel_traits_baseILj1536EfS2_S2_S2_fjLj128EEEEELb1ELb1ELb0ELb0EEEvNS_9BwdParamsE)
        /*0da0*/ 	.word	0x0000007a


	//----- nvinfo : EIATTR_FRAME_SIZE
	.align		4
.L_581:
        /*0da4*/ 	.byte	0x04, 0x11
        /*0da6*/ 	.short	(.L_583 - .L_582)
	.align		4
.L_582:
        /*0da8*/ 	.word	index@(_ZN10layer_norm13ln_bwd_kernelINS_13Kernel_traitsIf13__nv_bfloat16S2_S2_fjLj1536ELj1ELj1ELj4ELj8ENS_18Kernel_traits_baseILj1536EfS2_S2_S2_fjLj128EEEEELb1ELb1ELb0ELb0EEEvNS_9BwdParamsE)
        /*0dac*/ 	.word	0x00000000


	//----- nvinfo : EIATTR_REGCOUNT
	.align		4
.L_583:
        /*0db0*/ 	.byte	0x04, 0x2f
        /*0db2*/ 	.short	(.L_585 - .L_584)
	.align		4
.L_584:
        /*0db4*/ 	.word	index@(_ZN10layer_norm13ln_bwd_kernelINS_13Kernel_traitsIf13__nv_bfloat16S2_S2_fjLj1536ELj1ELj1ELj4ELj8ENS_18Kernel_traits_baseILj1536EfS2_S2_S2_fjLj128EEEEELb1ELb0ELb1ELb1EEEvNS_9BwdParamsE)
        /*0db8*/ 	.word	0x0000005c


	//----- nvinfo : EIATTR_FRAME_SIZE
	.align		4
.L_585:
        /*0dbc*/ 	.byte	0x04, 0x11
        /*0dbe*/ 	.short	(.L_587 - .L_586)
	.align		4
.L_586:
        /*0dc0*/ 	.word	index@(_ZN10layer_norm13ln_bwd_kernelINS_13Kernel_traitsIf13__nv_bfloat16S2_S2_fjLj1536ELj1ELj1ELj4ELj8ENS_18Kernel_traits_baseILj1536EfS2_S2_S2_fjLj128EEEEELb1ELb0ELb1ELb1EEEvNS_9BwdParamsE)
        /*0dc4*/ 	.word	0x00000000


	//----- nvinfo : EIATTR_REGCOUNT
	.align		4
.L_587:
        /*0dc8*/ 	.byte	0x04, 0x2f
        /*0dca*/ 	.short	(.L_589 - .L_588)
	.align		4
.L_588:
        /*0dcc*/ 	.word	index@(_ZN10layer_norm22ln_bwd_finalize_kernelINS_22Kernel_traits_finalizeILj1536Ef13__nv_bfloat16S2_S2_fjLb0ELj1024ELj4ENS_18Kernel_traits_baseILj1536EfS2_S2_S2_fjLj1024EEEEELb0ELb1EEEvNS_9BwdParamsE)
        /*0dd0*/ 	.word	0x0000003f


	//----- nvinfo : EIATTR_FRAME_SIZE
	.align		4
.L_589:
        /*0dd4*/ 	.byte	0x04, 0x11
        /*0dd6*/ 	.short	(.L_591 - .L_590)
	.align		4
.L_590:
        /*0dd8*/ 	.word	index@(_ZN10layer_norm22ln_bwd_finalize_kernelINS_22Kernel_traits_finalizeILj1536Ef13__nv_bfloat16S2_S2_fjLb0ELj1024ELj4ENS_18Kernel_traits_baseILj1536EfS2_S2_S2_fjLj1024EEEEELb0ELb1EEEvNS_9BwdParamsE)
        /*0ddc*/ 	.word	0x00000000


	//----- nvinfo : EIATTR_REGCOUNT
	.align		4
.L_591:
        /*0de0*/ 	.byte	0x04, 0x2f
        /*0de2*/ 	.short	(.L_593 - .L_592)
	.align		4
.L_592:
        /*0de4*/ 	.word	index@(_ZN10layer_norm13ln_bwd_kernelINS_13Kernel_traitsIf13__nv_bfloat16S2_S2_fjLj1536ELj1ELj1ELj4ELj8ENS_18Kernel_traits_baseILj1536EfS2_S2_S2_fjLj128EEEEELb1ELb0ELb1ELb0EEEvNS_9BwdParamsE)
        /*0de8*/ 	.word	0x00000060


	//----- nvinfo : EIATTR_FRAME_SIZE
	.align		4
.L_593:
        /*0dec*/ 	.byte	0x04, 0x11
        /*0dee*/ 	.short	(.L_595 - .L_594)
	.align		4
.L_594:
        /*0df0*/ 	.word	index@(_ZN10layer_norm13ln_bwd_kernelINS_13Kernel_traitsIf13__nv_bfloat16S2_S2_fjLj1536ELj1ELj1ELj4ELj8ENS_18Kernel_traits_baseILj1536EfS2_S2_S2_fjLj128EEEEELb1ELb0ELb1ELb0EEEvNS_9BwdParamsE)
        /*0df4*/ 	.word	0x00000000


	//----- nvinfo : EIATTR_REGCOUNT
	.align		4
.L_595:
        /*0df8*/ 	.byte	0x04, 0x2f
        /*0dfa*/ 	.short	(.L_597 - .L_596)
	.align		4
.L_596:
        /*0dfc*/ 	.word	index@(_ZN10layer_norm22ln_bwd_finalize_kernelINS_22Kernel_traits_finalizeILj1536Ef13__nv_bfloat16S2_S2_fjLb0ELj1024ELj4ENS_18Kernel_traits_baseILj1536EfS2_S2_S2_fjLj1024EEEEELb0ELb0EEEvNS_9BwdParamsE)
        /*0e00*/ 	.word	0x0000003f


	//----- nvinfo : EIATTR_FRAME_SIZE
	.align		4
.L_597:
        /*0e04*/ 	.byte	0x04, 0x11
        /*0e06*/ 	.short	(.L_599 - .L_598)
	.align		4
.L_598:
        /*0e08*/ 	.word	index@(_ZN10layer_norm22ln_bwd_finalize_kernelINS_22Kernel_traits_finalizeILj1536Ef13__nv_bfloat16S2_S2_fjLb0ELj1024ELj4ENS_18Kernel_traits_baseILj1536EfS2_S2_S2_fjLj1024EEEEELb0ELb0EEEvNS_9BwdParamsE)
        /*0e0c*/ 	.word	0x00000000


	//----- nvinfo : EIATTR_REGCOUNT
	.align		4
.L_599:
        /*0e10*/ 	.byte	0x04, 0x2f
        /*0e12*/ 	.short	(.L_601 - .L_600)
	.align		4
.L_600:
        /*0e14*/ 	.word	index@(_ZN10layer_norm13ln_bwd_kernelINS_13Kernel_traitsIf13__nv_bfloat16S2_S2_fjLj1536ELj1ELj1ELj4ELj8ENS_18Kernel_traits_baseILj1536EfS2_S2_S2_fjLj128EEEEELb1ELb0ELb0ELb1EEEvNS_9BwdParamsE)
        /*0e18*/ 	.word	0x00000060


	//----- nvinfo : EIATTR_FRAME_SIZE
	.align		4
.L_601:
        /*0e1c*/ 	.byte	0x04, 0x11
        /*0e1e*/ 	.short	(.L_603 - .L_602)
	.align		4
.L_602:
        /*0e20*/ 	.word	index@(_ZN10layer_norm13ln_bwd_kernelINS_13Kernel_traitsIf13__nv_bfloat16S2_S2_fjLj1536ELj1ELj1ELj4ELj8ENS_18Kernel_traits_baseILj1536EfS2_S2_S2_fjLj128EEEEELb1ELb0ELb0ELb1EEEvNS_9BwdParamsE)
        /*0e24*/ 	.word	0x00000000


	//----- nvinfo : EIATTR_REGCOUNT
	.align		4
.L_603:
        /*0e28*/ 	.byte	0x04, 0x2f
        /*0e2a*/ 	.short	(.L_605 - .L_604)
	.align		4
.L_604:
        /*0e2c*/ 	.word	index@(_ZN10layer_norm13ln_bwd_kernelINS_13Kernel_traitsIf13__nv_bfloat16S2_S2_fjLj1536ELj1ELj1ELj4ELj8ENS_18Kernel_traits_baseILj1536EfS2_S2_S2_fjLj128EEEEELb1ELb0ELb0ELb0EEEvNS_9BwdParamsE)
        /*0e30*/ 	.word	0x0000005a


	//----- nvinfo : EIATTR_FRAME_SIZE
	.align		4
.L_605:
        /*0e34*/ 	.byte	0x04, 0x11
        /*0e36*/ 	.short	(.L_607 - .L_606)
	.align		4
.L_606:
        /*0e38*/ 	.word	index@(_ZN10layer_norm13ln_bwd_kernelINS_13Kernel_traitsIf13__nv_bfloat16S2_S2_fjLj1536ELj1ELj1ELj4ELj8ENS_18Kernel_traits_baseILj1536EfS2_S2_S2_fjLj128EEEEELb1ELb0ELb0ELb0EEEvNS_9BwdParamsE)
        /*0e3c*/ 	.word	0x00000000


	//----- nvinfo : EIATTR_REGCOUNT
	.align		4
.L_607:
        /*0e40*/ 	.byte	0x04, 0x2f
        /*0e42*/ 	.short	(.L_609 - .L_608)
	.align		4
.L_608:
        /*0e44*/ 	.word	index@(_ZN10layer_norm13ln_bwd_kernelINS_13Kernel_traitsIf13__nv_bfloat16S2_S2_fjLj1536ELj1ELj1ELj4ELj8ENS_18Kernel_traits_baseILj1536EfS2_S2_S2_fjLj128EEEEELb0ELb1ELb1ELb1EEEvNS_9BwdParamsE)
        /*0e48*/ 	.word	0x00000077


	//----- nvinfo : EIATTR_FRAME_SIZE
	.align		4
.L_609:
        /*0e4c*/ 	.byte	0x04, 0x11
        /*0e4e*/ 	.short	(.L_611 - .L_610)
	.align		4
.L_610:
        /*0e50*/ 	.word	index@(_ZN10layer_norm13ln_bwd_kernelINS_13Kernel_traitsIf13__nv_bfloat16S2_S2_fjLj1536ELj1ELj1ELj4ELj8ENS_18Kernel_traits_baseILj1536EfS2_S2_S2_fjLj128EEEEELb0ELb1ELb1ELb1EEEvNS_9BwdParamsE)
        /*0e54*/ 	.word	0x00000000


	//----- nvinfo : EIATTR_REGCOUNT
	.align		4
.L_611:
        /*0e58*/ 	.byte	0x04, 0x2f
        /*0e5a*/ 	.short	(.L_613 - .L_612)
	.align		4
.L_612:
        /*0e5c*/ 	.word	index@(_ZN10layer_norm13ln_bwd_kernelINS_13Kernel_traitsIf13__nv_bfloat16S2_S2_fjLj1536ELj1ELj1ELj4ELj8ENS_18Kernel_traits_baseILj1536EfS2_S2_S2_fjLj128EEEEELb0ELb1ELb1ELb0EEEvNS_9BwdParamsE)
        /*0e60*/ 	.word	0x00000078


	//----- nvinfo : EIATTR_FRAME_SIZE
	.align		4
.L_613:
        /*0e64*/ 	.byte	0x04, 0x11
        /*0e66*/ 	.short	(.L_615 - .L_614)
	.align		4
.L_614:
        /*0e68*/ 	.word	index@(_ZN10layer_norm13ln_bwd_kernelINS_13Kernel_traitsIf13__nv_bfloat16S2_S2_fjLj1536ELj1ELj1ELj4ELj8ENS_18Kernel_traits_baseILj1536EfS2_S2_S2_fjLj128EEEEELb0ELb1ELb1ELb0EEEvNS_9BwdParamsE)
        /*0e6c*/ 	.word	0x00000000


	//----- nvinfo : EIATTR_REGCOUNT
	.align		4
.L_615:
        /*0e70*/ 	.byte	0x04, 0x2f
        /*0e72*/ 	.short	(.L_617 - .L_616)
	.align		4
.L_616:
        /*0e74*/ 	.word	index@(_ZN10layer_norm13ln_bwd_kernelINS_13Kernel_traitsIf13__nv_bfloat16S2_S2_fjLj1536ELj1ELj1ELj4ELj8ENS_18Kernel_traits_baseILj1536EfS2_S2_S2_fjLj128EEEEELb0ELb1ELb0ELb1EEEvNS_9BwdParamsE)
        /*0e78*/ 	.word	0x00000080


	//----- nvinfo : EIATTR_FRAME_SIZE
	.align		4
.L_617:
        /*0e7c*/ 	.byte	0x04, 0x11
        /*0e7e*/ 	.short	(.L_619 - .L_618)
	.align		4
.L_618:
        /*0e80*/ 	.word	index@(_ZN10layer_norm13ln_bwd_kernelINS_13Kernel_traitsIf13__nv_bfloat16S2_S2_fjLj1536ELj1ELj1ELj4ELj8ENS_18Kernel_traits_baseILj1536EfS2_S2_S2_fjLj128EEEEELb0ELb1ELb0ELb1EEEvNS_9BwdParamsE)
        /*0e84*/ 	.word	0x00000000


	//----- nvinfo : EIATTR_REGCOUNT
	.align		4
.L_619:
        /*0e88*/ 	.byte	0x04, 0x2f
        /*0e8a*/ 	.short	(.L_621 - .L_620)
	.align		4
.L_620:
        /*0e8c*/ 	.word	index@(_ZN10layer_norm13ln_bwd_kernelINS_13Kernel_traitsIf13__nv_bfloat16S2_S2_fjLj1536ELj1ELj1ELj4ELj8ENS_18Kernel_traits_baseILj1536EfS2_S2_S2_fjLj128EEEEELb0ELb1ELb0ELb0EEEvNS_9BwdParamsE)
        /*0e90*/ 	.word	0x0000007a


	//----- nvinfo : EIATTR_FRAME_SIZE
	.align		4
.L_621:
        /*0e94*/ 	.byte	0x04, 0x11
        /*0e96*/ 	.short	(.L_623 - .L_622)
	.align		4
.L_622:
        /*0e98*/ 	.word	index@(_ZN10layer_norm13ln_bwd_kernelINS_13Kernel_traitsIf13__nv_bfloat16S2_S2_fjLj1536ELj1ELj1ELj4ELj8ENS_18Kernel_traits_baseILj1536EfS2_S2_S2_fjLj128EEEEELb0ELb1ELb0ELb0EEEvNS_9BwdParamsE)
        /*0e9c*/ 	.word	0x00000000


	//----- nvinfo : EIATTR_REGCOUNT
	.align		4
.L_623:
        /*0ea0*/ 	.byte	0x04, 0x2f
        /*0ea2*/ 	.short	(.L_625 - .L_624)
	.align		4
.L_624:
        /*0ea4*/ 	.word	index@(_ZN10layer_norm13ln_bwd_kernelINS_13Kernel_traitsIf13__nv_bfloat16S2_S2_fjLj1536ELj1ELj1ELj4ELj8ENS_18Kernel_traits_baseILj1536EfS2_S2_S2_fjLj128EEEEELb0ELb0ELb1ELb1EEEvNS_9BwdParamsE)
        /*0ea8*/ 	.word	0x00000058


	//----- nvinfo : EIATTR_FRAME_SIZE
	.align		4
.L_625:
        /*0eac*/ 	.byte	0x04, 0x11
        /*0eae*/ 	.short	(.L_627 - .L_626)
	.align		4
.L_626:
        /*0eb0*/ 	.word	index@(_ZN10layer_norm13ln_bwd_kernelINS_13Kernel_traitsIf13__nv_bfloat16S2_S2_fjLj1536ELj1ELj1ELj4ELj8ENS_18Kernel_traits_baseILj1536EfS2_S2_S2_fjLj128EEEEELb0ELb0ELb1ELb1EEEvNS_9BwdParamsE)
        /*0eb4*/ 	.word	0x00000000


	//----- nvinfo : EIATTR_REGCOUNT
	.align		4
.L_627:
        /*0eb8*/ 	.byte	0x04, 0x2f
        /*0eba*/ 	.short	(.L_629 - .L_628)
	.align		4
.L_628:
        /*0ebc*/ 	.word	index@(_ZN10layer_norm13ln_bwd_kernelINS_13Kernel_traitsIf13__nv_bfloat16S2_S2_fjLj1536ELj1ELj1ELj4ELj8ENS_18Kernel_traits_baseILj1536EfS2_S2_S2_fjLj128EEEEELb0ELb0ELb1ELb0EEEvNS_9BwdParamsE)
        /*0ec0*/ 	.word	0x0000005b


	//----- nvinfo : EIATTR_FRAME_SIZE
	.align		4
.L_629:
        /*0ec4*/ 	.byte	0x04, 0x11
        /*0ec6*/ 	.short	(.L_631 - .L_630)
	.align		4
.L_630:
        /*0ec8*/ 	.word	index@(_ZN10layer_norm13ln_bwd_kernelINS_13Kernel_traitsIf13__nv_bfloat16S2_S2_fjLj1536ELj1ELj1ELj4ELj8ENS_18Kernel_traits_baseILj1536EfS2_S2_S2_fjLj128EEEEELb0ELb0ELb1ELb0EEEvNS_9BwdParamsE)
        /*0ecc*/ 	.word	0x00000000


	//----- nvinfo : EIATTR_REGCOUNT
	.align		4
.L_631:
        /*0ed0*/ 	.byte	0x04, 0x2f
        /*0ed2*/ 	.short	(.L_633 - .L_632)
	.align		4
.L_632:
        /*0ed4*/ 	.word	index@(_ZN10layer_norm13ln_bwd_kernelINS_13Kernel_traitsIf13__nv_bfloat16S2_S2_fjLj1536ELj1ELj1ELj4ELj8ENS_18Kernel_traits_baseILj1536EfS2_S2_S2_fjLj128EEEEELb0ELb0ELb0ELb1EEEvNS_9BwdParamsE)
        /*0ed8*/ 	.word	0x00000071


	//----- nvinfo : EIATTR_FRAME_SIZE
	.align		4
.L_633:
        /*0edc*/ 	.byte	0x04, 0x11
        /*0ede*/ 	.short	(.L_635 - .L_634)
	.align		4
.L_634:
        /*0ee0*/ 	.word	index@(_ZN10layer_norm13ln_bwd_kernelINS_13Kernel_traitsIf13__nv_bfloat16S2_S2_fjLj1536ELj1ELj1ELj4ELj8ENS_18Kernel_traits_baseILj1536EfS2_S2_S2_fjLj128EEEEELb0ELb0ELb0ELb1EEEvNS_9BwdParamsE)
        /*0ee4*/ 	.word	0x00000000


	//----- nvinfo : EIATTR_REGCOUNT
	.align		4
.L_635:
        /*0ee8*/ 	.byte	0x04, 0x2f
        /*0eea*/ 	.short	(.L_637 - .L_636)
	.align		4
.L_636:
        /*0eec*/ 	.word	index@(_ZN10layer_norm13ln_bwd_kernelINS_13Kernel_traitsIf13__nv_bfloat16S2_S2_fjLj1536ELj1ELj1ELj4ELj8ENS_18Kernel_traits_baseILj1536EfS2_S2_S2_fjLj128EEEEELb0ELb0ELb0ELb0EEEvNS_9BwdParamsE)
        /*0ef0*/ 	.word	0x0000005a


	//----- nvinfo : EIATTR_FRAME_SIZE
	.align		4
.L_637:
        /*0ef4*/ 	.byte	0x04, 0x11
        /*0ef6*/ 	.short	(.L_639 - .L_638)
	.align		4
.L_638:
        /*0ef8*/ 	.word	index@(_ZN10layer_norm13ln_bwd_kernelINS_13Kernel_traitsIf13__nv_bfloat16S2_S2_fjLj1536ELj1ELj1ELj4ELj8ENS_18Kernel_traits_baseILj1536EfS2_S2_S2_fjLj128EEEEELb0ELb0ELb0ELb0EEEvNS_9BwdParamsE)
        /*0efc*/ 	.word	0x00000000


	//----- nvinfo : EIATTR_REGCOUNT
	.align		4
.L_639:
        /*0f00*/ 	.byte	0x04, 0x2f
        /*0f02*/ 	.short	(.L_641 - .L_640)
	.align		4
.L_640:
        /*0f04*/ 	.word	index@(_ZN10layer_norm13ln_bwd_kernelINS_13Kernel_traitsI6__halfS2_S2_S2_fjLj1536ELj1ELj1ELj4ELj8ENS_18Kernel_traits_baseILj1536ES2_S2_S2_S2_fjLj128EEEEELb1ELb1ELb1ELb1EEEvNS_9BwdParamsE)
        /*0f08*/ 	.word	0x0000006f


	//----- nvinfo : EIATTR_FRAME_SIZE
	.align		4
.L_641:
        /*0f0c*/ 	.byte	0x04, 0x11
        /*0f0e*/ 	.short	(.L_643 - .L_642)
	.align		4
.L_642:
        /*0f10*/ 	.word	index@(_ZN10layer_norm13ln_bwd_kernelINS_13Kernel_traitsI6__halfS2_S2_S2_fjLj1536ELj1ELj1ELj4ELj8ENS_18Kernel_traits_baseILj1536ES2_S2_S2_S2_fjLj128EEEEELb1ELb1ELb1ELb1EEEvNS_9BwdParamsE)
        /*0f14*/ 	.word	0x00000000


	//----- nvinfo : EIATTR_REGCOUNT
	.align		4
.L_643:
        /*0f18*/ 	.byte	0x04, 0x2f
        /*0f1a*/ 	.short	(.L_645 - .L_644)
	.align		4
.L_644:
        /*0f1c*/ 	.word	index@(_ZN10layer_norm22ln_bwd_finalize_kernelINS_22Kernel_traits_finalizeILj1536E6__halfS2_S2_S2_fjLb1ELj1024ELj4ENS_18Kernel_traits_baseILj1536ES2_S2_S2_S2_fjLj1024EEEEELb1ELb1EEEvNS_9BwdParamsE)
        /*0f20*/ 	.word	0x00000020


	//----- nvinfo : EIATTR_FRAME_SIZE
	.align		4
.L_645:
        /*0f24*/ 	.byte	0x04, 0x11
        /*0f26*/ 	.short	(.L_647 - .L_646)
	.align		4
.L_646:
        /*0f28*/ 	.word	index@(_ZN10layer_norm22ln_bwd_finalize_kernelINS_22Kernel_traits_finalizeILj1536E6__halfS2_S2_S2_fjLb1ELj1024ELj4ENS_18Kernel_traits_baseILj1536ES2_S2_S2_S2_fjLj1024EEEEELb1ELb1EEEvNS_9BwdParamsE)
        /*0f2c*/ 	.word	0x00000000


	//----- nvinfo : EIATTR_REGCOUNT
	.align		4
.L_647:
        /*0f30*/ 	.byte	0x04, 0x2f
        /*0f32*/ 	.short	(.L_649 - .L_648)
	.align		4
.L_648:
        /*0f34*/ 	.word	index@(_ZN10layer_norm13ln_bwd_kernelINS_13Kernel_traitsI6__halfS2_S2_S2_fjLj1536ELj1ELj1ELj4ELj8ENS_18Kernel_traits_baseILj1536ES2_S2_S2_S2_fjLj128EEEEELb1ELb1ELb1ELb0EEEvNS_9BwdParamsE)
        /*0f38*/ 	.word	0x0000006f


	//----- nvinfo : EIATTR_FRAME_SIZE
	.align		4
.L_649:
        /*0f3c*/ 	.byte	0x04, 0x11
        /*0f3e*/ 	.short	(.L_651 - .L_650)
	.align		4
.L_650:
        /*0f40*/ 	.word	index@(_ZN10layer_norm13ln_bwd_kernelINS_13Kernel_traitsI6__halfS2_S2_S2_fjLj1536ELj1ELj1ELj4ELj8ENS_18Kernel_traits_baseILj1536ES2_S2_S2_S2_fjLj128EEEEELb1ELb1ELb1ELb0EEEvNS_9BwdParamsE)
        /*0f44*/ 	.word	0x00000000


	//----- nvinfo : EIATTR_REGCOUNT
	.align		4
.L_651:
        /*0f48*/ 	.byte	0x04, 0x2f
        /*0f4a*/ 	.short	(.L_653 - .L_652)
	.align		4
.L_652:
        /*0f4c*/ 	.word	index@(_ZN10layer_norm22ln_bwd_finalize_kernelINS_22Kernel_traits_finalizeILj1536E6__halfS2_S2_S2_fjLb1ELj1024ELj4ENS_18Kernel_traits_baseILj1536ES2_S2_S2_S2_fjLj1024EEEEELb1ELb0EEEvNS_9BwdParamsE)
        /*0f50*/ 	.word	0x00000020


	//----- nvinfo : EIATTR_FRAME_SIZE
	.align		4
.L_653:
        /*0f54*/ 	.byte	0x04, 0x11
        /*0f56*/ 	.short	(.L_655 - .L_654)
	.align		4
.L_654:
        /*0f58*/ 	.word	index@(_ZN10layer_norm22ln_bwd_finalize_kernelINS_22Kernel_traits_finalizeILj1536E6__halfS2_S2_S2_fjLb1ELj1024ELj4ENS_18Kernel_traits_baseILj1536ES2_S2_S2_S2_fjLj1024EEEEELb1ELb0EEEvNS_9BwdParamsE)
        /*0f5c*/ 	.word	0x00000000


	//----- nvinfo : EIATTR_REGCOUNT
	.align		4
.L_655:
        /*0f60*/ 	.byte	0x04, 0x2f
        /*0f62*/ 	.short	(.L_657 - .L_656)
	.align		4
.L_656:
        /*0f64*/ 	.word	index@(_ZN10layer_norm13ln_bwd_kernelINS_13Kernel_traitsI6__halfS2_S2_S2_fjLj1536ELj1ELj1ELj4ELj8ENS_18Kernel_traits_baseILj1536ES2_S2_S2_S2_fjLj128EEEEELb1ELb1ELb0ELb1EEEvNS_9BwdParamsE)
        /*0f68*/ 	.word	0x0000007b


	//----- nvinfo : EIATTR_FRAME_SIZE
	.align		4
.L_657:
        /*0f6c*/ 	.byte	0x04, 0x11
        /*0f6e*/ 	.short	(.L_659 - .L_658)
	.align		4
.L_658:
        /*0f70*/ 	.word	index@(_ZN10layer_norm13ln_bwd_kernelINS_13Kernel_traitsI6__halfS2_S2_S2_fjLj1536ELj1ELj1ELj4ELj8ENS_18Kernel_traits_baseILj1536ES2_S2_S2_S2_fjLj128EEEEELb1ELb1ELb0ELb1EEEvNS_9BwdParamsE)
        /*0f74*/ 	.word	0x00000000


	//----- nvinfo : EIATTR_REGCOUNT
	.align		4
.L_659:
        /*0f78*/ 	.byte	0x04, 0x2f
        /*0f7a*/ 	.short	(.L_661 - .L_660)
	.align		4
.L_660:
        /*0f7c*/ 	.word	index@(_ZN10layer_norm13ln_bwd_kernelINS_13Kernel_traitsI6__halfS2_S2_S2_fjLj1536ELj1ELj1ELj4ELj8ENS_18Kernel_traits_baseILj1536ES2_S2_S2_S2_fjLj128EEEEELb1ELb1ELb0ELb0EEEvNS_9BwdParamsE)
        /*0f80*/ 	.word	0x00000076


	//----- nvinfo : EIATTR_FRAME_SIZE
	.align		4
.L_661:
        /*0f84*/ 	.byte	0x04, 0x11
        /*0f86*/ 	.short	(.L_663 - .L_662)
	.align		4
.L_662:
        /*0f88*/ 	.word	index@(_ZN10layer_norm13ln_bwd_kernelINS_13Kernel_traitsI6__halfS2_S2_S2_fjLj1536ELj1ELj1ELj4ELj8ENS_18Kernel_traits_baseILj1536ES2_S2_S2_S2_fjLj128EEEEELb1ELb1ELb0ELb0EEEvNS_9BwdParamsE)
        /*0f8c*/ 	.word	0x00000000


	//----- nvinfo : EIATTR_REGCOUNT
	.align		4
.L_663:
        /*0f90*/ 	.byte	0x04, 0x2f
        /*0f92*/ 	.short	(.L_665 - .L_664)
	.align		4
.L_664:
        /*0f94*/ 	.word	index@(_ZN10layer_norm13ln_bwd_kernelINS_13Kernel_traitsI6__halfS2_S2_S2_fjLj1536ELj1ELj1ELj4ELj8ENS_18Kernel_traits_baseILj1536ES2_S2_S2_S2_fjLj128EEEEELb1ELb0ELb1ELb1EEEvNS_9BwdParamsE)
        /*0f98*/ 	.word	0x00000056


	//----- nvinfo : EIATTR_FRAME_SIZE
	.align		4
.L_665:
        /*0f9c*/ 	.byte	0x04, 0x11
        /*0f9e*/ 	.short	(.L_667 - .L_666)
	.align		4
.L_666:
        /*0fa0*/ 	.word	index@(_ZN10layer_norm13ln_bwd_kernelINS_13Kernel_traitsI6__halfS2_S2_S2_fjLj1536ELj1ELj1ELj4ELj8ENS_18Kernel_traits_baseILj1536ES2_S2_S2_S2_fjLj128EEEEELb1ELb0ELb1ELb1EEEvNS_9BwdParamsE)
        /*0fa4*/ 	.word	0x00000000


	//----- nvinfo : EIATTR_REGCOUNT
	.align		4
.L_667:
        /*0fa8*/ 	.byte	0x04, 0x2f
        /*0faa*/ 	.short	(.L_669 - .L_668)
	.align		4
.L_668:
        /*0fac*/ 	.word	index@(_ZN10layer_norm22ln_bwd_finalize_kernelINS_22Kernel_traits_finalizeILj1536E6__halfS2_S2_S2_fjLb0ELj1024ELj4ENS_18Kernel_traits_baseILj1536ES2_S2_S2_S2_fjLj1024EEEEELb0ELb1EEEvNS_9BwdParamsE)
        /*0fb0*/ 	.word	0x0000003f


	//----- nvinfo : EIATTR_FRAME_SIZE
	.align		4
.L_669:
        /*0fb4*/ 	.byte	0x04, 0x11
        /*0fb6*/ 	.short	(.L_671 - .L_670)
	.align		4
.L_670:
        /*0fb8*/ 	.word	index@(_ZN10layer_norm22ln_bwd_finalize_kernelINS_22Kernel_traits_finalizeILj1536E6__halfS2_S2_S2_fjLb0ELj1024ELj4ENS_18Kernel_traits_baseILj1536ES2_S2_S2_S2_fjLj1024EEEEELb0ELb1EEEvNS_9BwdParamsE)
        /*0fbc*/ 	.word	0x00000000


	//----- nvinfo : EIATTR_REGCOUNT
	.align		4
.L_671:
        /*0fc0*/ 	.byte	0x04, 0x2f
        /*0fc2*/ 	.short	(.L_673 - .L_672)
	.align		4
.L_672:
        /*0fc4*/ 	.word	index@(_ZN10layer_norm13ln_bwd_kernelINS_13Kernel_traitsI6__halfS2_S2_S2_fjLj1536ELj1ELj1ELj4ELj8ENS_18Kernel_traits_baseILj1536ES2_S2_S2_S2_fjLj128EEEEELb1ELb0ELb1ELb0EEEvNS_9BwdParamsE)
        /*0fc8*/ 	.word	0x00000058


	//----- nvinfo : EIATTR_FRAME_SIZE
	.align		4
.L_673:
        /*0fcc*/ 	.byte	0x04, 0x11
        /*0fce*/ 	.short	(.L_675 - .L_674)
	.align		4
.L_674:
        /*0fd0*/ 	.word	index@(_ZN10layer_norm13ln_bwd_kernelINS_13Kernel_traitsI6__halfS2_S2_S2_fjLj1536ELj1ELj1ELj4ELj8ENS_18Kernel_traits_baseILj1536ES2_S2_S2_S2_fjLj128EEEEELb1ELb0ELb1ELb0EEEvNS_9BwdParamsE)
        /*0fd4*/ 	.word	0x00000000


	//----- nvinfo : EIATTR_REGCOUNT
	.align		4
.L_675:
        /*0fd8*/ 	.byte	0x04, 0x2f
        /*0fda*/ 	.short	(.L_677 - .L_676)
	.align		4
.L_676:
        /*0fdc*/ 	.word	index@(_ZN10layer_norm22ln_bwd_finalize_kernelINS_22Kernel_traits_finalizeILj1536E6__halfS2_S2_S2_fjLb0ELj1024ELj4ENS_18Kernel_traits_baseILj1536ES2_S2_S2_S2_fjLj1024EEEEELb0ELb0EEEvNS_9BwdParamsE)
        /*0fe0*/ 	.word	0x0000003f


	//----- nvinfo : EIATTR_FRAME_SIZE
	.align		4
.L_677:
        /*0fe4*/ 	.byte	0x04, 0x11
        /*0fe6*/ 	.short	(.L_679 - .L_678)
	.align		4
.L_678:
        /*0fe8*/ 	.word	index@(_ZN10layer_norm22ln_bwd_finalize_kernelINS_22Kernel_traits_finalizeILj1536E6__halfS2_S2_S2_fjLb0ELj1024ELj4ENS_18Kernel_traits_baseILj1536ES2_S2_S2_S2_fjLj1024EEEEELb0ELb0EEEvNS_9BwdParamsE)
        /*0fec*/ 	.word	0x00000000


	//----- nvinfo : EIATTR_REGCOUNT
	.align		4
.L_679:
        /*0ff0*/ 	.byte	0x04, 0x2f
        /*0ff2*/ 	.short	(.L_681 - .L_680)
	.align		4
.L_680:
        /*0ff4*/ 	.word	index@(_ZN10layer_norm13ln_bwd_kernelINS_13Kernel_traitsI6__halfS2_S2_S2_fjLj1536ELj1ELj1ELj4ELj8ENS_18Kernel_traits_baseILj1536ES2_S2_S2_S2_fjLj128EEEEELb1ELb0ELb0ELb1EEEvNS_9BwdParamsE)
        /*0ff8*/ 	.word	0x00000060


	//----- nvinfo : EIATTR_FRAME_SIZE
	.align		4
.L_681:
        /*0ffc*/ 	.byte	0x04, 0x11
        /*0ffe*/ 	.short	(.L_683 - .L_682)
	.align		4
.L_682:
        /*1000*/ 	.word	index@(_ZN10layer_norm13ln_bwd_kernelINS_13Kernel_traitsI6__halfS2_S2_S2_fjLj1536ELj1ELj1ELj4ELj8ENS_18Kernel_traits_baseILj1536ES2_S2_S2_S2_fjLj128EEEEELb1ELb0ELb0ELb1EEEvNS_9BwdParamsE)
        /*1004*/ 	.word	0x00000000


	//----- nvinfo : EIATTR_REGCOUNT
	.align		4
.L_683:
        /*1008*/ 	.byte	0x04, 0x2f
        /*100a*/ 	.short	(.L_685 - .L_684)
	.align		4
.L_684:
        /*100c*/ 	.word	index@(_ZN10layer_norm13ln_bwd_kernelINS_13Kernel_traitsI6__halfS2_S2_S2_fjLj1536ELj1ELj1ELj4ELj8ENS_18Kernel_traits_baseILj1536ES2_S2_S2_S2_fjLj128EEEEELb1ELb0ELb0ELb0EEEvNS_9BwdParamsE)
        /*1010*/ 	.word	0x00000050


	//----- nvinfo : EIATTR_FRAME_SIZE
	.align		4
.L_685:
        /*1014*/ 	.byte	0x04, 0x11
        /*1016*/ 	.short	(.L_687 - .L_686)
	.align		4
.L_686:
        /*1018*/ 	.word	index@(_ZN10layer_norm13ln_bwd_kernelINS_13Kernel_traitsI6__halfS2_S2_S2_fjLj1536ELj1ELj1ELj4ELj8ENS_18Kernel_traits_baseILj1536ES2_S2_S2_S2_fjLj128EEEEELb1ELb0ELb0ELb0EEEvNS_9BwdParamsE)
        /*101c*/ 	.word	0x00000000


	//----- nvinfo : EIATTR_REGCOUNT
	.align		4
.L_687:
        /*1020*/ 	.byte	0x04, 0x2f
        /*1022*/ 	.short	(.L_689 - .L_688)
	.align		4
.L_688:
        /*1024*/ 	.word	index@(_ZN10layer_norm13ln_bwd_kernelINS_13Kernel_traitsI6__halfS2_S2_S2_fjLj1536ELj1ELj1ELj4ELj8ENS_18Kernel_traits_baseILj1536ES2_S2_S2_S2_fjLj128EEEEELb0ELb1ELb1ELb1EEEvNS_9BwdParamsE)
        /*1028*/ 	.word	0x0000006b


	//----- nvinfo : EIATTR_FRAME_SIZE
	.align		4
.L_689:
        /*102c*/ 	.byte	0x04, 0x11
        /*102e*/ 	.short	(.L_691 - .L_690)
	.align		4
.L_690:
        /*1030*/ 	.word	index@(_ZN10layer_norm13ln_bwd_kernelINS_13Kernel_traitsI6__halfS2_S2_S2_fjLj1536ELj1ELj1ELj4ELj8ENS_18Kernel_traits_baseILj1536ES2_S2_S2_S2_fjLj128EEEEELb0ELb1ELb1ELb1EEEvNS_9BwdParamsE)
        /*1034*/ 	.word	0x00000000


	//----- nvinfo : EIATTR_REGCOUNT
	.align		4
.L_691:
        /*1038*/ 	.byte	0x04, 0x2f
        /*103a*/ 	.short	(.L_693 - .L_692)
	.align		4
.L_692:
        /*103c*/ 	.word	index@(_ZN10layer_norm13ln_bwd_kernelINS_13Kernel_traitsI6__halfS2_S2_S2_fjLj1536ELj1ELj1ELj4ELj8ENS_18Kernel_traits_baseILj1536ES2_S2_S2_S2_fjLj128EEEEELb0ELb1ELb1ELb0EEEvNS_9BwdParamsE)
        /*1040*/ 	.word	0x00000069


	//----- nvinfo : EIATTR_FRAME_SIZE
	.align		4
.L_693:
        /*1044*/ 	.byte	0x04, 0x11
        /*1046*/ 	.short	(.L_695 - .L_694)
	.align		4
.L_694:
        /*1048*/ 	.word	index@(_ZN10layer_norm13ln_bwd_kernelINS_13Kernel_traitsI6__halfS2_S2_S2_fjLj1536ELj1ELj1ELj4ELj8ENS_18Kernel_traits_baseILj1536ES2_S2_S2_S2_fjLj128EEEEELb0ELb1ELb1ELb0EEEvNS_9BwdParamsE)
        /*104c*/ 	.word	0x00000000


	//----- nvinfo : EIATTR_REGCOUNT
	.align		4
.L_695:
        /*1050*/ 	.byte	0x04, 0x2f
        /*1052*/ 	.short	(.L_697 - .L_696)
	.align		4
.L_696:
        /*1054*/ 	.word	index@(_ZN10layer_norm13ln_bwd_kernelINS_13Kernel_traitsI6__halfS2_S2_S2_fjLj1536ELj1ELj1ELj4ELj8ENS_18Kernel_traits_baseILj1536ES2_S2_S2_S2_fjLj128EEEEELb0ELb1ELb0ELb1EEEvNS_9BwdParamsE)
        /*1058*/ 	.word	0x00000080


	//----- nvinfo : EIATTR_FRAME_SIZE
	.align		4
.L_697:
        /*105c*/ 	.byte	0x04, 0x11
        /*105e*/ 	.short	(.L_699 - .L_698)
	.align		4
.L_698:
        /*1060*/ 	.word	index@(_ZN10layer_norm13ln_bwd_kernelINS_13Kernel_traitsI6__halfS2_S2_S2_fjLj1536ELj1ELj1ELj4ELj8ENS_18Kernel_traits_baseILj1536ES2_S2_S2_S2_fjLj128EEEEELb0ELb1ELb0ELb1EEEvNS_9BwdParamsE)
        /*1064*/ 	.word	0x00000000


	//----- nvinfo : EIATTR_REGCOUNT
	.align		4
.L_699:
        /*1068*/ 	.byte	0x04, 0x2f
        /*106a*/ 	.short	(.L_701 - .L_700)
	.align		4
.L_700:
        /*106c*/ 	.word	index@(_ZN10layer_norm13ln_bwd_kernelINS_13Kernel_traitsI6__halfS2_S2_S2_fjLj1536ELj1ELj1ELj4ELj8ENS_18Kernel_traits_baseILj1536ES2_S2_S2_S2_fjLj128EEEEELb0ELb1ELb0ELb0EEEvNS_9BwdParamsE)
        /*1070*/ 	.word	0x00000072


	//----- nvinfo : EIATTR_FRAME_SIZE
	.align		4
.L_701:
        /*1074*/ 	.byte	0x04, 0x11
        /*1076*/ 	.short	(.L_703 - .L_702)
	.align		4
.L_702:
        /*1078*/ 	.word	index@(_ZN10layer_norm13ln_bwd_kernelINS_13Kernel_traitsI6__halfS2_S2_S2_fjLj1536ELj1ELj1ELj4ELj8ENS_18Kernel_traits_baseILj1536ES2_S2_S2_S2_fjLj128EEEEELb0ELb1ELb0ELb0EEEvNS_9BwdParamsE)
        /*107c*/ 	.word	0x00000000


	//----- nvinfo : EIATTR_REGCOUNT
	.align		4
.L_703:
        /*1080*/ 	.byte	0x04, 0x2f
        /*1082*/ 	.short	(.L_705 - .L_704)
	.align		4
.L_704:
        /*1084*/ 	.word	index@(_ZN10layer_norm13ln_bwd_kernelINS_13Kernel_traitsI6__halfS2_S2_S2_fjLj1536ELj1ELj1ELj4ELj8ENS_18Kernel_traits_baseILj1536ES2_S2_S2_S2_fjLj128EEEEELb0ELb0ELb1ELb1EEEvNS_9BwdParamsE)
        /*1088*/ 	.word	0x00000054


	//----- nvinfo : EIATTR_FRAME_SIZE
	.align		4
.L_705:
        /*108c*/ 	.byte	0x04, 0x11
        /*108e*/ 	.short	(.L_707 - .L_706)
	.align		4
.L_706:
        /*1090*/ 	.word	index@(_ZN10layer_norm13ln_bwd_kernelINS_13Kernel_traitsI6__halfS2_S2_S2_fjLj1536ELj1ELj1ELj4ELj8ENS_18Kernel_traits_baseILj1536ES2_S2_S2_S2_fjLj128EEEEELb0ELb0ELb1ELb1EEEvNS_9BwdParamsE)
        /*1094*/ 	.word	0x00000000


	//----- nvinfo : EIATTR_REGCOUNT
	.align		4
.L_707:
        /*1098*/ 	.byte	0x04, 0x2f
        /*109a*/ 	.short	(.L_709 - .L_708)
	.align		4
.L_708:
        /*109c*/ 	.word	index@(_ZN10layer_norm13ln_bwd_kernelINS_13Kernel_traitsI6__halfS2_S2_S2_fjLj1536ELj1ELj1ELj4ELj8ENS_18Kernel_traits_baseILj1536ES2_S2_S2_S2_fjLj128EEEEELb0ELb0ELb1ELb0EEEvNS_9BwdParamsE)
        /*10a0*/ 	.word	0x00000051


	//----- nvinfo : EIATTR_FRAME_SIZE
	.align		4
.L_709:
        /*10a4*/ 	.byte	0x04, 0x11
        /*10a6*/ 	.short	(.L_711 - .L_710)
	.align		4
.L_710:
        /*10a8*/ 	.word	index@(_ZN10layer_norm13ln_bwd_kernelINS_13Kernel_traitsI6__halfS2_S2_S2_fjLj1536ELj1ELj1ELj4ELj8ENS_18Kernel_traits_baseILj1536ES2_S2_S2_S2_fjLj128EEEEELb0ELb0ELb1ELb0EEEvNS_9BwdParamsE)
        /*10ac*/ 	.word	0x00000000


	//----- nvinfo : EIATTR_REGCOUNT
	.align		4
.L_711:
        /*10b0*/ 	.byte	0x04, 0x2f
        /*10b2*/ 	.short	(.L_713 - .L_712)
	.align		4
.L_712:
        /*10b4*/ 	.word	index@(_ZN10layer_norm13ln_bwd_kernelINS_13Kernel_traitsI6__halfS2_S2_S2_fjLj1536ELj1ELj1ELj4ELj8ENS_18Kernel_traits_baseILj1536ES2_S2_S2_S2_fjLj128EEEEELb0ELb0ELb0ELb1EEEvNS_9BwdParamsE)
        /*10b8*/ 	.word	0x0000006e


	//----- nvinfo : EIATTR_FRAME_SIZE
	.align		4
.L_713:
        /*10bc*/ 	.byte	0x04, 0x11
        /*10be*/ 	.short	(.L_715 - .L_714)
	.align		4
.L_714:
        /*10c0*/ 	.word	index@(_ZN10layer_norm13ln_bwd_kernelINS_13Kernel_traitsI6__halfS2_S2_S2_fjLj1536ELj1ELj1ELj4ELj8ENS_18Kernel_traits_baseILj1536ES2_S2_S2_S2_fjLj128EEEEELb0ELb0ELb0ELb1EEEvNS_9BwdParamsE)
        /*10c4*/ 	.word	0x00000000


	//----- nvinfo : EIATTR_REGCOUNT
	.align		4
.L_715:
        /*10c8*/ 	.byte	0x04, 0x2f
        /*10ca*/ 	.short	(.L_717 - .L_716)
	.align		4
.L_716:
        /*10cc*/ 	.word	index@(_ZN10layer_norm13ln_bwd_kernelINS_13Kernel_traitsI6__halfS2_S2_S2_fjLj1536ELj1ELj1ELj4ELj8ENS_18Kernel_traits_baseILj1536ES2_S2_S2_S2_fjLj128EEEEELb0ELb0ELb0ELb0EEEvNS_9BwdParamsE)
        /*10d0*/ 	.word	0x00000050


	//----- nvinfo : EIATTR_FRAME_SIZE
	.align		4
.L_717:
        /*10d4*/ 	.byte	0x04, 0x11
        /*10d6*/ 	.short	(.L_719 - .L_718)
	.align		4
.L_718:
        /*10d8*/ 	.word	index@(_ZN10layer_norm13ln_bwd_kernelINS_13Kernel_traitsI6__halfS2_S2_S2_fjLj1536ELj1ELj1ELj4ELj8ENS_18Kernel_traits_baseILj1536ES2_S2_S2_S2_fjLj128EEEEELb0ELb0ELb0ELb0EEEvNS_9BwdParamsE)
        /*10dc*/ 	.word	0x00000000


	//----- nvinfo : EIATTR_REGCOUNT
	.align		4
.L_719:
        /*10e0*/ 	.byte	0x04, 0x2f
        /*10e2*/ 	.short	(.L_721 - .L_720)
	.align		4
.L_720:
        /*10e4*/ 	.word	index@(_ZN10layer_norm13ln_bwd_kernelINS_13Kernel_traitsI13__nv_bfloat16S2_S2_S2_fjLj1536ELj1ELj1ELj4ELj8ENS_18Kernel_traits_baseILj1536ES2_S2_S2_S2_fjLj128EEEEELb1ELb1ELb1ELb1EEEvNS_9BwdParamsE)
        /*10e8*/ 	.word	0x00000079


	//----- nvinfo : EIATTR_FRAME_SIZE
	.align		4
.L_721:
        /*10ec*/ 	.byte	0x04, 0x11
        /*10ee*/ 	.short	(.L_723 - .L_722)
	.align		4
.L_722:
        /*10f0*/ 	.word	index@(_ZN10layer_norm13ln_bwd_kernelINS_13Kernel_traitsI13__nv_bfloat16S2_S2_S2_fjLj1536ELj1ELj1ELj4ELj8ENS_18Kernel_traits_baseILj1536ES2_S2_S2_S2_fjLj128EEEEELb1ELb1ELb1ELb1EEEvNS_9BwdParamsE)
        /*10f4*/ 	.word	0x00000000


	//----- nvinfo : EIATTR_REGCOUNT
	.align		4
.L_723:
        /*10f8*/ 	.byte	0x04, 0x2f
        /*10fa*/ 	.short	(.L_725 - .L_724)
	.align		4
.L_724:
        /*10fc*/ 	.word	index@(_ZN10layer_norm22ln_bwd_finalize_kernelINS_22Kernel_traits_finalizeILj1536E13__nv_bfloat16S2_S2_S2_fjLb1ELj1024ELj4ENS_18Kernel_traits_baseILj1536ES2_S2_S2_S2_fjLj1024EEEEELb1ELb1EEEvNS_9BwdParamsE)
        /*1100*/ 	.word	0x00000020


	//----- nvinfo : EIATTR_FRAME_SIZE
	.align		4
.L_725:
        /*1104*/ 	.byte	0x04, 0x11
        /*1106*/ 	.short	(.L_727 - .L_726)
	.align		4
.L_726:
        /*1108*/ 	.word	index@(_ZN10layer_norm22ln_bwd_finalize_kernelINS_22Kernel_traits_finalizeILj1536E13__nv_bfloat16S2_S2_S2_fjLb1ELj1024ELj4ENS_18Kernel_traits_baseILj1536ES2_S2_S2_S2_fjLj1024EEEEELb1ELb1EEEvNS_9BwdParamsE)
        /*110c*/ 	.word	0x00000000


	//----- nvinfo : EIATTR_REGCOUNT
	.align		4
.L_727:
        /*1110*/ 	.byte	0x04, 0x2f
        /*1112*/ 	.short	(.L_729 - .L_728)
	.align		4
.L_728:
        /*1114*/ 	.word	index@(_ZN10layer_norm13ln_bwd_kernelINS_13Kernel_traitsI13__nv_bfloat16S2_S2_S2_fjLj1536ELj1ELj1ELj4ELj8ENS_18Kernel_traits_baseILj1536ES2_S2_S2_S2_fjLj128EEEEELb1ELb1ELb1ELb0EEEvNS_9BwdParamsE)
        /*1118*/ 	.word	0x0000007e


	//----- nvinfo : EIATTR_FRAME_SIZE
	.align		4
.L_729:
        /*111c*/ 	.byte	0x04, 0x11
        /*111e*/ 	.short	(.L_731 - .L_730)
	.align		4
.L_730:
        /*1120*/ 	.word	index@(_ZN10layer_norm13ln_bwd_kernelINS_13Kernel_traitsI13__nv_bfloat16S2_S2_S2_fjLj1536ELj1ELj1ELj4ELj8ENS_18Kernel_traits_baseILj1536ES2_S2_S2_S2_fjLj128EEEEELb1ELb1ELb1ELb0EEEvNS_9BwdParamsE)
        /*1124*/ 	.word	0x00000000


	//----- nvinfo : EIATTR_REGCOUNT
	.align		4
.L_731:
        /*1128*/ 	.byte	0x04, 0x2f
        /*112a*/ 	.short	(.L_733 - .L_732)
	.align		4
.L_732:
        /*112c*/ 	.word	index@(_ZN10layer_norm22ln_bwd_finalize_kernelINS_22Kernel_traits_finalizeILj1536E13__nv_bfloat16S2_S2_S2_fjLb1ELj1024ELj4ENS_18Kernel_traits_baseILj1536ES2_S2_S2_S2_fjLj1024EEEEELb1ELb0EEEvNS_9BwdParamsE)
        /*1130*/ 	.word	0x00000020


	//----- nvinfo : EIATTR_FRAME_SIZE
	.align		4
.L_733:
        /*1134*/ 	.byte	0x04, 0x11
        /*1136*/ 	.short	(.L_735 - .L_734)
	.align		4
.L_734:
        /*1138*/ 	.word	index@(_ZN10layer_norm22ln_bwd_finalize_kernelINS_22Kernel_traits_finalizeILj1536E13__nv_bfloat16S2_S2_S2_fjLb1ELj1024ELj4ENS_18Kernel_traits_baseILj1536ES2_S2_S2_S2_fjLj1024EEEEELb1ELb0EEEvNS_9BwdParamsE)
        /*113c*/ 	.word	0x00000000


	//----- nvinfo : EIATTR_REGCOUNT
	.align		4
.L_735:
        /*1140*/ 	.byte	0x04, 0x2f
        /*1142*/ 	.short	(.L_737 - .L_736)
	.align		4
.L_736:
        /*1144*/ 	.word	index@(_ZN10layer_norm13ln_bwd_kernelINS_13Kernel_traitsI13__nv_bfloat16S2_S2_S2_fjLj1536ELj1ELj1ELj4ELj8ENS_18Kernel_traits_baseILj1536ES2_S2_S2_S2_fjLj128EEEEELb1ELb1ELb0ELb1EEEvNS_9BwdParamsE)
        /*1148*/ 	.word	0x0000007f


	//----- nvinfo : EIATTR_FRAME_SIZE
	.align		4
.L_737:
        /*114c*/ 	.byte	0x04, 0x11
        /*114e*/ 	.short	(.L_739 - .L_738)
	.align		4
.L_738:
        /*1150*/ 	.word	index@(_ZN10layer_norm13ln_bwd_kernelINS_13Kernel_traitsI13__nv_bfloat16S2_S2_S2_fjLj1536ELj1ELj1ELj4ELj8ENS_18Kernel_traits_baseILj1536ES2_S2_S2_S2_fjLj128EEEEELb1ELb1ELb0ELb1EEEvNS_9BwdParamsE)
        /*1154*/ 	.word	0x00000000


	//----- nvinfo : EIATTR_REGCOUNT
	.align		4
.L_739:
        /*1158*/ 	.byte	0x04, 0x2f
        /*115a*/ 	.short	(.L_741 - .L_740)
	.align		4
.L_740:
        /*115c*/ 	.word	index@(_ZN10layer_norm13ln_bwd_kernelINS_13Kernel_traitsI13__nv_bfloat16S2_S2_S2_fjLj1536ELj1ELj1ELj4ELj8ENS_18Kernel_traits_baseILj1536ES2_S2_S2_S2_fjLj128EEEEELb1ELb1ELb0ELb0EEEvNS_9BwdParamsE)
        /*1160*/ 	.word	0x0000007a


	//----- nvinfo : EIATTR_FRAME_SIZE
	.align		4
.L_741:
        /*1164*/ 	.byte	0x04, 0x11
        /*1166*/ 	.short	(.L_743 - .L_742)
	.align		4
.L_742:
        /*1168*/ 	.word	index@(_ZN10layer_norm13ln_bwd_kernelINS_13Kernel_traitsI13__nv_bfloat16S2_S2_S2_fjLj1536ELj1ELj1ELj4ELj8ENS_18Kernel_traits_baseILj1536ES2_S2_S2_S2_fjLj128EEEEELb1ELb1ELb0ELb0EEEvNS_9BwdParamsE)
        /*116c*/ 	.word	0x00000000


	//----- nvinfo : EIATTR_REGCOUNT
	.align		4
.L_743:
        /*1170*/ 	.byte	0x04, 0x2f
        /*1172*/ 	.short	(.L_745 - .L_744)
	.align		4
.L_744:
        /*1174*/ 	.word	index@(_ZN10layer_norm13ln_bwd_kernelINS_13Kernel_traitsI13__nv_bfloat16S2_S2_S2_fjLj1536ELj1ELj1ELj4ELj8ENS_18Kernel_traits_baseILj1536ES2_S2_S2_S2_fjLj128EEEEELb1ELb0ELb1ELb1EEEvNS_9BwdParamsE)
        /*1178*/ 	.word	0x0000005b


	//----- nvinfo : EIATTR_FRAME_SIZE
	.align		4
.L_745:
        /*117c*/ 	.byte	0x04, 0x11
        /*117e*/ 	.short	(.L_747 - .L_746)
	.align		4
.L_746:
        /*1180*/ 	.word	index@(_ZN10layer_norm13ln_bwd_kernelINS_13Kernel_traitsI13__nv_bfloat16S2_S2_S2_fjLj1536ELj1ELj1ELj4ELj8ENS_18Kernel_traits_baseILj1536ES2_S2_S2_S2_fjLj128EEEEELb1ELb0ELb1ELb1EEEvNS_9BwdParamsE)
        /*1184*/ 	.word	0x00000000


	//----- nvinfo : EIATTR_REGCOUNT
	.align		4
.L_747:
        /*1188*/ 	.byte	0x04, 0x2f
        /*118a*/ 	.short	(.L_749 - .L_748)
	.align		4
.L_748:
        /*118c*/ 	.word	index@(_ZN10layer_norm22ln_bwd_finalize_kernelINS_22Kernel_traits_finalizeILj1536E13__nv_bfloat16S2_S2_S2_fjLb0ELj1024ELj4ENS_18Kernel_traits_baseILj1536ES2_S2_S2_S2_fjLj1024EEEEELb0ELb1EEEvNS_9BwdParamsE)
        /*1190*/ 	.word	0x0000003f


	//----- nvinfo : EIATTR_FRAME_SIZE
	.align		4
.L_749:
        /*1194*/ 	.byte	0x04, 0x11
        /*1196*/ 	.short	(.L_751 - .L_750)
	.align		4
.L_750:
        /*1198*/ 	.word	index@(_ZN10layer_norm22ln_bwd_finalize_kernelINS_22Kernel_traits_finalizeILj1536E13__nv_bfloat16S2_S2_S2_fjLb0ELj1024ELj4ENS_18Kernel_traits_baseILj1536ES2_S2_S2_S2_fjLj1024EEEEELb0ELb1EEEvNS_9BwdParamsE)
        /*119c*/ 	.word	0x00000000


	//----- nvinfo : EIATTR_REGCOUNT
	.align		4
.L_751:
        /*11a0*/ 	.byte	0x04, 0x2f
        /*11a2*/ 	.short	(.L_753 - .L_752)
	.align		4
.L_752:
        /*11a4*/ 	.word	index@(_ZN10layer_norm13ln_bwd_kernelINS_13Kernel_traitsI13__nv_bfloat16S2_S2_S2_fjLj1536ELj1ELj1ELj4ELj8ENS_18Kernel_traits_baseILj1536ES2_S2_S2_S2_fjLj128EEEEELb1ELb0ELb1ELb0EEEvNS_9BwdParamsE)
        /*11a8*/ 	.word	0x00000060


	//----- nvinfo : EIATTR_FRAME_SIZE
	.align		4
.L_753:
        /*11ac*/ 	.byte	0x04, 0x11
        /*11ae*/ 	.short	(.L_755 - .L_754)
	.align		4
.L_754:
        /*11b0*/ 	.word	index@(_ZN10layer_norm13ln_bwd_kernelINS_13Kernel_traitsI13__nv_bfloat16S2_S2_S2_fjLj1536ELj1ELj1ELj4ELj8ENS_18Kernel_traits_baseILj1536ES2_S2_S2_S2_fjLj128EEEEELb1ELb0ELb1ELb0EEEvNS_9BwdParamsE)
        /*11b4*/ 	.word	0x00000000


	//----- nvinfo : EIATTR_REGCOUNT
	.align		4
.L_755:
        /*11b8*/ 	.byte	0x04, 0x2f
        /*11ba*/ 	.short	(.L_757 - .L_756)
	.align		4
.L_756:
        /*11bc*/ 	.word	index@(_ZN10layer_norm22ln_bwd_finalize_kernelINS_22Kernel_traits_finalizeILj1536E13__nv_bfloat16S2_S2_S2_fjLb0ELj1024ELj4ENS_18Kernel_traits_baseILj1536ES2_S2_S2_S2_fjLj1024EEEEELb0ELb0EEEvNS_9BwdParamsE)
        /*11c0*/ 	.word	0x0000003f


	//----- nvinfo : EIATTR_FRAME_SIZE
	.align		4
.L_757:
        /*11c4*/ 	.byte	0x04, 0x11
        /*11c6*/ 	.short	(.L_759 - .L_758)
	.align		4
.L_758:
        /*11c8*/ 	.word	index@(_ZN10layer_norm22ln_bwd_finalize_kernelINS_22Kernel_traits_finalizeILj1536E13__nv_bfloat16S2_S2_S2_fjLb0ELj1024ELj4ENS_18Kernel_traits_baseILj1536ES2_S2_S2_S2_fjLj1024EEEEELb0ELb0EEEvNS_9BwdParamsE)
        /*11cc*/ 	.word	0x00000000


	//----- nvinfo : EIATTR_REGCOUNT
	.align		4
.L_759:
        /*11d0*/ 	.byte	0x04, 0x2f
        /*11d2*/ 	.short	(.L_761 - .L_760)
	.align		4
.L_760:
        /*11d4*/ 	.word	index@(_ZN10layer_norm13ln_bwd_kernelINS_13Kernel_traitsI13__nv_bfloat16S2_S2_S2_fjLj1536ELj1ELj1ELj4ELj8ENS_18Kernel_traits_baseILj1536ES2_S2_S2_S2_fjLj128EEEEELb1ELb0ELb0ELb1EEEvNS_9BwdParamsE)
        /*11d8*/ 	.word	0x00000060


	//----- nvinfo : EIATTR_FRAME_SIZE
	.align		4
.L_761:
        /*11dc*/ 	.byte	0x04, 0x11
        /*11de*/ 	.short	(.L_763 - .L_762)
	.align		4
.L_762:
        /*11e0*/ 	.word	index@(_ZN10layer_norm13ln_bwd_kernelINS_13Kernel_traitsI13__nv_bfloat16S2_S2_S2_fjLj1536ELj1ELj1ELj4ELj8ENS_18Kernel_traits_baseILj1536ES2_S2_S2_S2_fjLj128EEEEELb1ELb0ELb0ELb1EEEvNS_9BwdParamsE)
        /*11e4*/ 	.word	0x00000000


	//----- nvinfo : EIATTR_REGCOUNT
	.align		4
.L_763:
        /*11e8*/ 	.byte	0x04, 0x2f
        /*11ea*/ 	.short	(.L_765 - .L_764)
	.align		4
.L_764:
        /*11ec*/ 	.word	index@(_ZN10layer_norm13ln_bwd_kernelINS_13Kernel_traitsI13__nv_bfloat16S2_S2_S2_fjLj1536ELj1ELj1ELj4ELj8ENS_18Kernel_traits_baseILj1536ES2_S2_S2_S2_fjLj128EEEEELb1ELb0ELb0ELb0EEEvNS_9BwdParamsE)
        /*11f0*/ 	.word	0x0000005a


	//----- nvinfo : EIATTR_FRAME_SIZE
	.align		4
.L_765:
        /*11f4*/ 	.byte	0x04, 0x11
        /*11f6*/ 	.short	(.L_767 - .L_766)
	.align		4
.L_766:
        /*11f8*/ 	.word	index@(_ZN10layer_norm13ln_bwd_kernelINS_13Kernel_traitsI13__nv_bfloat16S2_S2_S2_fjLj1536ELj1ELj1ELj4ELj8ENS_18Kernel_traits_baseILj1536ES2_S2_S2_S2_fjLj128EEEEELb1ELb0ELb0ELb0EEEvNS_9BwdParamsE)
        /*11fc*/ 	.word	0x00000000


	//----- nvinfo : EIATTR_REGCOUNT
	.align		4
.L_767:
        /*1200*/ 	.byte	0x04, 0x2f
        /*1202*/ 	.short	(.L_769 - .L_768)
	.align		4
.L_768:
        /*1204*/ 	.word	index@(_ZN10layer_norm13ln_bwd_kernelINS_13Kernel_traitsI13__nv_bfloat16S2_S2_S2_fjLj1536ELj1ELj1ELj4ELj8ENS_18Kernel_traits_baseILj1536ES2_S2_S2_S2_fjLj128EEEEELb0ELb1ELb1ELb1EEEvNS_9BwdParamsE)
        /*1208*/ 	.word	0x00000077


	//----- nvinfo : EIATTR_FRAME_SIZE
	.align		4
.L_769:
        /*120c*/ 	.byte	0x04, 0x11
        /*120e*/ 	.short	(.L_771 - .L_770)
	.align		4
.L_770:
        /*1210*/ 	.word	index@(_ZN10layer_norm13ln_bwd_kernelINS_13Kernel_traitsI13__nv_bfloat16S2_S2_S2_fjLj1536ELj1ELj1ELj4ELj8ENS_18Kernel_traits_baseILj1536ES2_S2_S2_S2_fjLj128EEEEELb0ELb1ELb1ELb1EEEvNS_9BwdParamsE)
        /*1214*/ 	.word	0x00000000


	//----- nvinfo : EIATTR_REGCOUNT
	.align		4
.L_771:
        /*1218*/ 	.byte	0x04, 0x2f
        /*121a*/ 	.short	(.L_773 - .L_772)
	.align		4
.L_772:
        /*121c*/ 	.word	index@(_ZN10layer_norm13ln_bwd_kernelINS_13Kernel_traitsI13__nv_bfloat16S2_S2_S2_fjLj1536ELj1ELj1ELj4ELj8ENS_18Kernel_traits_baseILj1536ES2_S2_S2_S2_fjLj128EEEEELb0ELb1ELb1ELb0EEEvNS_9BwdParamsE)
        /*1220*/ 	.word	0x00000076


	//----- nvinfo : EIATTR_FRAME_SIZE
	.align		4
.L_773:
        /*1224*/ 	.byte	0x04, 0x11
        /*1226*/ 	.short	(.L_775 - .L_774)
	.align		4
.L_774:
        /*1228*/ 	.word	index@(_ZN10layer_norm13ln_bwd_kernelINS_13Kernel_traitsI13__nv_bfloat16S2_S2_S2_fjLj1536ELj1ELj1ELj4ELj8ENS_18Kernel_traits_baseILj1536ES2_S2_S2_S2_fjLj128EEEEELb0ELb1ELb1ELb0EEEvNS_9BwdParamsE)
        /*122c*/ 	.word	0x00000000


	//----- nvinfo : EIATTR_REGCOUNT
	.align		4
.L_775:
        /*1230*/ 	.byte	0x04, 0x2f
        /*1232*/ 	.short	(.L_777 - .L_776)
	.align		4
.L_776:
        /*1234*/ 	.word	index@(_ZN10layer_norm13ln_bwd_kernelINS_13Kernel_traitsI13__nv_bfloat16S2_S2_S2_fjLj1536ELj1ELj1ELj4ELj8ENS_18Kernel_traits_baseILj1536ES2_S2_S2_S2_fjLj128EEEEELb0ELb1ELb0ELb1EEEvNS_9BwdParamsE)
        /*1238*/ 	.word	0x0000007e


	//----- nvinfo : EIATTR_FRAME_SIZE
	.align		4
.L_777:
        /*123c*/ 	.byte	0x04, 0x11
        /*123e*/ 	.short	(.L_779 - .L_778)
	.align		4
.L_778:
        /*1240*/ 	.word	index@(_ZN10layer_norm13ln_bwd_kernelINS_13Kernel_traitsI13__nv_bfloat16S2_S2_S2_fjLj1536ELj1ELj1ELj4ELj8ENS_18Kernel_traits_baseILj1536ES2_S2_S2_S2_fjLj128EEEEELb0ELb1ELb0ELb1EEEvNS_9BwdParamsE)
        /*1244*/ 	.word	0x00000000


	//----- nvinfo : EIATTR_REGCOUNT
	.align		4
.L_779:
        /*1248*/ 	.byte	0x04, 0x2f
        /*124a*/ 	.short	(.L_781 - .L_780)
	.align		4
.L_780:
        /*124c*/ 	.word	index@(_ZN10layer_norm13ln_bwd_kernelINS_13Kernel_traitsI13__nv_bfloat16S2_S2_S2_fjLj1536ELj1ELj1ELj4ELj8ENS_18Kernel_traits_baseILj1536ES2_S2_S2_S2_fjLj128EEEEELb0ELb1ELb0ELb0EEEvNS_9BwdParamsE)
        /*1250*/ 	.word	0x0000007a


	//----- nvinfo : EIATTR_FRAME_SIZE
	.align		4
.L_781:
        /*1254*/ 	.byte	0x04, 0x11
        /*1256*/ 	.short	(.L_783 - .L_782)
	.align		4
.L_782:
        /*1258*/ 	.word	index@(_ZN10layer_norm13ln_bwd_kernelINS_13Kernel_traitsI13__nv_bfloat16S2_S2_S2_fjLj1536ELj1ELj1ELj4ELj8ENS_18Kernel_traits_baseILj1536ES2_S2_S2_S2_fjLj128EEEEELb0ELb1ELb0ELb0EEEvNS_9BwdParamsE)
        /*125c*/ 	.word	0x00000000


	//----- nvinfo : EIATTR_REGCOUNT
	.align		4
.L_783:
        /*1260*/ 	.byte	0x04, 0x2f
        /*1262*/ 	.short	(.L_785 - .L_784)
	.align		4
.L_784:
        /*1264*/ 	.word	index@(_ZN10layer_norm13ln_bwd_kernelINS_13Kernel_traitsI13__nv_bfloat16S2_S2_S2_fjLj1536ELj1ELj1ELj4ELj8ENS_18Kernel_traits_baseILj1536ES2_S2_S2_S2_fjLj128EEEEELb0ELb0ELb1ELb1EEEvNS_9BwdParamsE)
        /*1268*/ 	.word	0x00000058


	//----- nvinfo : EIATTR_FRAME_SIZE
	.align		4
.L_785:
        /*126c*/ 	.byte	0x04, 0x11
        /*126e*/ 	.short	(.L_787 - .L_786)
	.align		4
.L_786:
        /*1270*/ 	.word	index@(_ZN10layer_norm13ln_bwd_kernelINS_13Kernel_traitsI13__nv_bfloat16S2_S2_S2_fjLj1536ELj1ELj1ELj4ELj8ENS_18Kernel_traits_baseILj1536ES2_S2_S2_S2_fjLj128EEEEELb0ELb0ELb1ELb1EEEvNS_9BwdParamsE)
        /*1274*/ 	.word	0x00000000


	//----- nvinfo : EIATTR_REGCOUNT
	.align		4
.L_787:
        /*1278*/ 	.byte	0x04, 0x2f
        /*127a*/ 	.short	(.L_789 - .L_788)
	.align		4
.L_788:
        /*127c*/ 	.word	index@(_ZN10layer_norm13ln_bwd_kernelINS_13Kernel_traitsI13__nv_bfloat16S2_S2_S2_fjLj1536ELj1ELj1ELj4ELj8ENS_18Kernel_traits_baseILj1536ES2_S2_S2_S2_fjLj128EEEEELb0ELb0ELb1ELb0EEEvNS_9BwdParamsE)
        /*1280*/ 	.word	0x0000005d


	//----- nvinfo : EIATTR_FRAME_SIZE
	.align		4
.L_789:
        /*1284*/ 	.byte	0x04, 0x11
        /*1286*/ 	.short	(.L_791 - .L_790)
	.align		4
.L_790:
        /*1288*/ 	.word	index@(_ZN10layer_norm13ln_bwd_kernelINS_13Kernel_traitsI13__nv_bfloat16S2_S2_S2_fjLj1536ELj1ELj1ELj4ELj8ENS_18Kernel_traits_baseILj1536ES2_S2_S2_S2_fjLj128EEEEELb0ELb0ELb1ELb0EEEvNS_9BwdParamsE)
        /*128c*/ 	.word	0x00000000


	//----- nvinfo : EIATTR_REGCOUNT
	.align		4
.L_791:
        /*1290*/ 	.byte	0x04, 0x2f
        /*1292*/ 	.short	(.L_793 - .L_792)
	.align		4
.L_792:
        /*1294*/ 	.word	index@(_ZN10layer_norm13ln_bwd_kernelINS_13Kernel_traitsI13__nv_bfloat16S2_S2_S2_fjLj1536ELj1ELj1ELj4ELj8ENS_18Kernel_traits_baseILj1536ES2_S2_S2_S2_fjLj128EEEEELb0ELb0ELb0ELb1EEEvNS_9BwdParamsE)
        /*1298*/ 	.word	0x00000071


	//----- nvinfo : EIATTR_FRAME_SIZE
	.align		4
.L_793:
        /*129c*/ 	.byte	0x04, 0x11
        /*129e*/ 	.short	(.L_795 - .L_794)
	.align		4
.L_794:
        /*12a0*/ 	.word	index@(_ZN10layer_norm13ln_bwd_kernelINS_13Kernel_traitsI13__nv_bfloat16S2_S2_S2_fjLj1536ELj1ELj1ELj4ELj8ENS_18Kernel_traits_baseILj1536ES2_S2_S2_S2_fjLj128EEEEELb0ELb0ELb0ELb1EEEvNS_9BwdParamsE)
        /*12a4*/ 	.word	0x00000000


	//----- nvinfo : EIATTR_REGCOUNT
	.align		4
.L_795:
        /*12a8*/ 	.byte	0x04, 0x2f
        /*12aa*/ 	.short	(.L_797 - .L_796)
	.align		4
.L_796:
        /*12ac*/ 	.word	index@(_ZN10layer_norm13ln_bwd_kernelINS_13Kernel_traitsI13__nv_bfloat16S2_S2_S2_fjLj1536ELj1ELj1ELj4ELj8ENS_18Kernel_traits_baseILj1536ES2_S2_S2_S2_fjLj128EEEEELb0ELb0ELb0ELb0EEEvNS_9BwdParamsE)
        /*12b0*/ 	.word	0x0000005a


	//----- nvinfo : EIATTR_FRAME_SIZE
	.align		4
.L_797:
        /*12b4*/ 	.byte	0x04, 0x11
        /*12b6*/ 	.short	(.L_799 - .L_798)
	.align		4
.L_798:
        /*12b8*/ 	.word	index@(_ZN10layer_norm13ln_bwd_kernelINS_13Kernel_traitsI13__nv_bfloat16S2_S2_S2_fjLj1536ELj1ELj1ELj4ELj8ENS_18Kernel_traits_baseILj1536ES2_S2_S2_S2_fjLj128EEEEELb0ELb0ELb0ELb0EEEvNS_9BwdParamsE)
        /*12bc*/ 	.word	0x00000000


	//----- nvinfo : EIATTR_MIN_STACK_SIZE
	.align		4
.L_799:
        /*12c0*/ 	.byte	0x04, 0x12
        /*12c2*/ 	.short	(.L_801 - .L_800)
	.align		4
.L_800:
        /*12c4*/ 	.word	index@(_ZN10layer_norm13ln_bwd_kernelINS_13Kernel_traitsI13__nv_bfloat16S2_S2_S2_fjLj1536ELj1ELj1ELj4ELj8ENS_18Kernel_traits_baseILj1536ES2_S2_S2_S2_fjLj128EEEEELb0ELb0ELb0ELb0EEEvNS_9BwdParamsE)
        /*12c8*/ 	.word	0x00000000


	//----- nvinfo : EIATTR_MIN_STACK_SIZE
	.align		4
.L_801:
        /*12cc*/ 	.byte	0x04, 0x12
        /*12ce*/ 	.short	(.L_803 - .L_802)
	.align		4
.L_802:
        /*12d0*/ 	.word	index@(_ZN10layer_norm13ln_bwd_kernelINS_13Kernel_traitsI13__nv_bfloat16S2_S2_S2_fjLj1536ELj1ELj1ELj4ELj8ENS_18Kernel_traits_baseILj1536ES2_S2_S2_S2_fjLj128EEEEELb0ELb0ELb0ELb1EEEvNS_9BwdParamsE)
        /*12d4*/ 	.word	0x00000000


	//----- nvinfo : EIATTR_MIN_STACK_SIZE
	.align		4
.L_803:
        /*12d8*/ 	.byte	0x04, 0x12
        /*12da*/ 	.short	(.L_805 - .L_804)
	.align		4
.L_804:
        /*12dc*/ 	.word	index@(_ZN10layer_norm13ln_bwd_kernelINS_13Kernel_traitsI13__nv_bfloat16S2_S2_S2_fjLj1536ELj1ELj1ELj4ELj8ENS_18Kernel_traits_baseILj1536ES2_S2_S2_S2_fjLj128EEEEELb0ELb0ELb1ELb0EEEvNS_9BwdParamsE)
        /*12e0*/ 	.word	0x00000000


	//----- nvinfo : EIATTR_MIN_STACK_SIZE
	.align		4
.L_805:
        /*12e4*/ 	.byte	0x04, 0x12
        /*12e6*/ 	.short	(.L_807 - .L_806)
	.align		4
.L_806:
        /*12e8*/ 	.word	index@(_ZN10layer_norm13ln_bwd_kernelINS_13Kernel_traitsI13__nv_bfloat16S2_S2_S2_fjLj1536ELj1ELj1ELj4ELj8ENS_18Kernel_traits_baseILj1536ES2_S2_S2_S2_fjLj128EEEEELb0ELb0ELb1ELb1EEEvNS_9BwdParamsE)
        /*12ec*/ 	.word	0x00000000


	//----- nvinfo : EIATTR_MIN_STACK_SIZE
	.align		4
.L_807:
        /*12f0*/ 	.byte	0x04, 0x12
        /*12f2*/ 	.short	(.L_809 - .L_808)
	.align		4
.L_808:
        /*12f4*/ 	.word	index@(_ZN10layer_norm13ln_bwd_kernelINS_13Kernel_traitsI13__nv_bfloat16S2_S2_S2_fjLj1536ELj1ELj1ELj4ELj8ENS_18Kernel_traits_baseILj1536ES2_S2_S2_S2_fjLj128EEEEELb0ELb1ELb0ELb0EEEvNS_9BwdParamsE)
        /*12f8*/ 	.word	0x00000000


	//----- nvinfo : EIATTR_MIN_STACK_SIZE
	.align		4
.L_809:
        /*12fc*/ 	.byte	0x04, 0x12
        /*12fe*/ 	.short	(.L_811 - .L_810)
	.align		4
.L_810:
        /*1300*/ 	.word	index@(_ZN10layer_norm13ln_bwd_kernelINS_13Kernel_traitsI13__nv_bfloat16S2_S2_S2_fjLj1536ELj1ELj1ELj4ELj8ENS_18Kernel_traits_baseILj1536ES2_S2_S2_S2_fjLj128EEEEELb0ELb1ELb0ELb1EEEvNS_9BwdParamsE)
        /*1304*/ 	.word	0x00000000


	//----- nvinfo : EIATTR_MIN_STACK_SIZE
	.align		4
.L_811:
        /*1308*/ 	.byte	0x04, 0x12
        /*130a*/ 	.short	(.L_813 - .L_812)
	.align		4
.L_812:
        /*130c*/ 	.word	index@(_ZN10layer_norm13ln_bwd_kernelINS_13Kernel_traitsI13__nv_bfloat16S2_S2_S2_fjLj1536ELj1ELj1ELj4ELj8ENS_18Kernel_traits_baseILj1536ES2_S2_S2_S2_fjLj128EEEEELb0ELb1ELb1ELb0EEEvNS_9BwdParamsE)
        /*1310*/ 	.word	0x00000000


	//----- nvinfo : EIATTR_MIN_STACK_SIZE
	.align		4
.L_813:
        /*1314*/ 	.byte	0x04, 0x12
        /*1316*/ 	.short	(.L_815 - .L_814)
	.align		4
.L_814:
        /*1318*/ 	.word	index@(_ZN10layer_norm13ln_bwd_kernelINS_13Kernel_traitsI13__nv_bfloat16S2_S2_S2_fjLj1536ELj1ELj1ELj4ELj8ENS_18Kernel_traits_baseILj1536ES2_S2_S2_S2_fjLj128EEEEELb0ELb1ELb1ELb1EEEvNS_9BwdParamsE)
        /*131c*/ 	.word	0x00000000


	//----- nvinfo : EIATTR_MIN_STACK_SIZE
	.align		4
.L_815:
        /*1320*/ 	.byte	0x04, 0x12
        /*1322*/ 	.short	(.L_817 - .L_816)
	.align		4
.L_816:
        /*1324*/ 	.word	index@(_ZN10layer_norm13ln_bwd_kernelINS_13Kernel_traitsI13__nv_bfloat16S2_S2_S2_fjLj1536ELj1ELj1ELj4ELj8ENS_18Kernel_traits_baseILj1536ES2_S2_S2_S2_fjLj128EEEEELb1ELb0ELb0ELb0EEEvNS_9BwdParamsE)
        /*1328*/ 	.word	0x00000000


	//----- nvinfo : EIATTR_MIN_STACK_SIZE
	.align		4
.L_817:
        /*132c*/ 	.byte	0x04, 0x12
        /*132e*/ 	.short	(.L_819 - .L_818)
	.align		4
.L_818:
        /*1330*/ 	.word	index@(_ZN10layer_norm13ln_bwd_kernelINS_13Kernel_traitsI13__nv_bfloat16S2_S2_S2_fjLj1536ELj1ELj1ELj4ELj8ENS_18Kernel_traits_baseILj1536ES2_S2_S2_S2_fjLj128EEEEELb1ELb0ELb0ELb1EEEvNS_9BwdParamsE)
        /*1334*/ 	.word	0x00000000


	//----- nvinfo : EIATTR_MIN_STACK_SIZE
	.align		4
.L_819:
        /*1338*/ 	.byte	0x04, 0x12
        /*133a*/ 	.short	(.L_821 - .L_820)
	.align		4
.L_820:
        /*133c*/ 	.word	index@(_ZN10layer_norm22ln_bwd_finalize_kernelINS_22Kernel_traits_finalizeILj1536E13__nv_bfloat16S2_S2_S2_fjLb0ELj1024ELj4ENS_18Kernel_traits_baseILj1536ES2_S2_S2_S2_fjLj1024EEEEELb0ELb0EEEvNS_9BwdParamsE)
        /*1340*/ 	.word	0x00000000


	//----- nvinfo : EIATTR_MIN_STACK_SIZE
	.align		4
.L_821:
        /*1344*/ 	.byte	0x04, 0x12
        /*1346*/ 	.short	(.L_823 - .L_822)
	.align		4
.L_822:
        /*1348*/ 	.word	index@(_ZN10layer_norm13ln_bwd_kernelINS_13Kernel_traitsI13__nv_bfloat16S2_S2_S2_fjLj1536ELj1ELj1ELj4ELj8ENS_18Kernel_traits_baseILj1536ES2_S2_S2_S2_fjLj128EEEEELb1ELb0ELb1ELb0EEEvNS_9BwdParamsE)
        /*134c*/ 	.word	0x00000000


	//----- nvinfo : EIATTR_MIN_STACK_SIZE
	.align		4
.L_823:
        /*1350*/ 	.byte	0x04, 0x12
        /*1352*/ 	.short	(.L_825 - .L_824)
	.align		4
.L_824:
        /*1354*/ 	.word	index@(_ZN10layer_norm22ln_bwd_finalize_kernelINS_22Kernel_traits_finalizeILj1536E13__nv_bfloat16S2_S2_S2_fjLb0ELj1024ELj4ENS_18Kernel_traits_baseILj1536ES2_S2_S2_S2_fjLj1024EEEEELb0ELb1EEEvNS_9BwdParamsE)
        /*1358*/ 	.word	0x00000000


	//----- nvinfo : EIATTR_MIN_STACK_SIZE
	.align		4
.L_825:
        /*135c*/ 	.byte	0x04, 0x12
        /*135e*/ 	.short	(.L_827 - .L_826)
	.align		4
.L_826:
        /*1360*/ 	.word	index@(_ZN10layer_norm13ln_bwd_kernelINS_13Kernel_traitsI13__nv_bfloat16S2_S2_S2_fjLj1536ELj1ELj1ELj4ELj8ENS_18Kernel_traits_baseILj1536ES2_S2_S2_S2_fjLj128EEEEELb1ELb0ELb1ELb1EEEvNS_9BwdParamsE)
        /*1364*/ 	.word	0x00000000


	//----- nvinfo : EIATTR_MIN_STACK_SIZE
	.align		4
.L_827:
        /*1368*/ 	.byte	0x04, 0x12
        /*136a*/ 	.short	(.L_829 - .L_828)
	.align		4
.L_828:
        /*136c*/ 	.word	index@(_ZN10layer_norm13ln_bwd_kernelINS_13Kernel_traitsI13__nv_bfloat16S2_S2_S2_fjLj1536ELj1ELj1ELj4ELj8ENS_18Kernel_traits_baseILj1536ES2_S2_S2_S2_fjLj128EEEEELb1ELb1ELb0ELb0EEEvNS_9BwdParamsE)
        /*1370*/ 	.word	0x00000000


	//----- nvinfo : EIATTR_MIN_STACK_SIZE
	.align		4
.L_829:
        /*1374*/ 	.byte	0x04, 0x12
        /*1376*/ 	.short	(.L_831 - .L_830)
	.align		4
.L_830:
        /*1378*/ 	.word	index@(_ZN10layer_norm13ln_bwd_kernelINS_13Kernel_traitsI13__nv_bfloat16S2_S2_S2_fjLj1536ELj1ELj1ELj4ELj8ENS_18Kernel_traits_baseILj1536ES2_S2_S2_S2_fjLj128EEEEELb1ELb1ELb0ELb1EEEvNS_9BwdParamsE)
        /*137c*/ 	.word	0x00000000


	//----- nvinfo : EIATTR_MIN_STACK_SIZE
	.align		4
.L_831:
        /*1380*/ 	.byte	0x04, 0x12
        /*1382*/ 	.short	(.L_833 - .L_832)
	.align		4
.L_832:
        /*1384*/ 	.word	index@(_ZN10layer_norm22ln_bwd_finalize_kernelINS_22Kernel_traits_finalizeILj1536E13__nv_bfloat16S2_S2_S2_fjLb1ELj1024ELj4ENS_18Kernel_traits_baseILj1536ES2_S2_S2_S2_fjLj1024EEEEELb1ELb0EEEvNS_9BwdParamsE)
        /*1388*/ 	.word	0x00000000


	//----- nvinfo : EIATTR_MIN_STACK_SIZE
	.align		4
.L_833:
        /*138c*/ 	.byte	0x04, 0x12
        /*138e*/ 	.short	(.L_835 - .L_834)
	.align		4
.L_834:
        /*1390*/ 	.word	index@(_ZN10layer_norm13ln_bwd_kernelINS_13Kernel_traitsI13__nv_bfloat16S2_S2_S2_fjLj1536ELj1ELj1ELj4ELj8ENS_18Kernel_traits_baseILj1536ES2_S2_S2_S2_fjLj128EEEEELb1ELb1ELb1ELb0EEEvNS_9BwdParamsE)
        /*1394*/ 	.word	0x00000000


	//----- nvinfo : EIATTR_MIN_STACK_SIZE
	.align		4
.L_835:
        /*1398*/ 	.byte	0x04, 0x12
        /*139a*/ 	.short	(.L_837 - .L_836)
	.align		4
.L_836:
        /*139c*/ 	.word	index@(_ZN10layer_norm22ln_bwd_finalize_kernelINS_22Kernel_traits_finalizeILj1536E13__nv_bfloat16S2_S2_S2_fjLb1ELj1024ELj4ENS_18Kernel_traits_baseILj1536ES2_S2_S2_S2_fjLj1024EEEEELb1ELb1EEEvNS_9BwdParamsE)
        /*13a0*/ 	.word	0x00000000


	//----- nvinfo : EIATTR_MIN_STACK_SIZE
	.align		4
.L_837:
        /*13a4*/ 	.byte	0x04, 0x12
        /*13a6*/ 	.short	(.L_839 - .L_838)
	.align		4
.L_838:
        /*13a8*/ 	.word	index@(_ZN10layer_norm13ln_bwd_kernelINS_13Kernel_traitsI13__nv_bfloat16S2_S2_S2_fjLj1536ELj1ELj1ELj4ELj8ENS_18Kernel_traits_baseILj1536ES2_S2_S2_S2_fjLj128EEEEELb1ELb1ELb1ELb1EEEvNS_9BwdParamsE)
        /*13ac*/ 	.word	0x00000000


	//----- nvinfo : EIATTR_MIN_STACK_SIZE
	.align		4
.L_839:
        /*13b0*/ 	.byte	0x04, 0x12
        /*13b2*/ 	.short	(.L_841 - .L_840)
	.align		4
.L_840:
        /*13b4*/ 	.word	index@(_ZN10layer_norm13ln_bwd_kernelINS_13Kernel_traitsI6__halfS2_S2_S2_fjLj1536ELj1ELj1ELj4ELj8ENS_18Kernel_traits_baseILj1536ES2_S2_S2_S2_fjLj128EEEEELb0ELb0ELb0ELb0EEEvNS_9BwdParamsE)
        /*13b8*/ 	.word	0x00000000


	//----- nvinfo : EIATTR_MIN_STACK_SIZE
	.align		4
.L_841:
        /*13bc*/ 	.byte	0x04, 0x12
        /*13be*/ 	.short	(.L_843 - .L_842)
	.align		4
.L_842:
        /*13c0*/ 	.word	index@(_ZN10layer_norm13ln_bwd_kernelINS_13Kernel_traitsI6__halfS2_S2_S2_fjLj1536ELj1ELj1ELj4ELj8ENS_18Kernel_traits_baseILj1536ES2_S2_S2_S2_fjLj128EEEEELb0ELb0ELb0ELb1EEEvNS_9BwdParamsE)
        /*13c4*/ 	.word	0x00000000


	//----- nvinfo : EIATTR_MIN_STACK_SIZE
	.align		4
.L_843:
        /*13c8*/ 	.byte	0x04, 0x12
        /*13ca*/ 	.short	(.L_845 - .L_844)
	.align		4
.L_844:
        /*13cc*/ 	.word	index@(_ZN10layer_norm13ln_bwd_kernelINS_13Kernel_traitsI6__halfS2_S2_S2_fjLj1536ELj1ELj1ELj4ELj8ENS_18Kernel_traits_baseILj1536ES2_S2_S2_S2_fjLj128EEEEELb0ELb0ELb1ELb0EEEvNS_9BwdParamsE)
        /*13d0*/ 	.word	0x00000000


	//----- nvinfo : EIATTR_MIN_STACK_SIZE
	.align		4
.L_845:
        /*13d4*/ 	.byte	0x04, 0x12
        /*13d6*/ 	.short	(.L_847 - .L_846)
	.align		4
.L_846:
        /*13d8*/ 	.word	index@(_ZN10layer_norm13ln_bwd_kernelINS_13Kernel_traitsI6__halfS2_S2_S2_fjLj1536ELj1ELj1ELj4ELj8ENS_18Kernel_traits_baseILj1536ES2_S2_S2_S2_fjLj128EEEEELb0ELb0ELb1ELb1EEEvNS_9BwdParamsE)
        /*13dc*/ 	.word	0x00000000


	//----- nvinfo : EIATTR_MIN_STACK_SIZE
	.align		4
.L_847:
        /*13e0*/ 	.byte	0x04, 0x12
        /*13e2*/ 	.short	(.L_849 - .L_848)
	.align		4
.L_848:
        /*13e4*/ 	.word	index@(_ZN10layer_norm13ln_bwd_kernelINS_13Kernel_traitsI6__halfS2_S2_S2_fjLj1536ELj1ELj1ELj4ELj8ENS_18Kernel_traits_baseILj1536ES2_S2_S2_S2_fjLj128EEEEELb0ELb1ELb0ELb0EEEvNS_9BwdParamsE)
        /*13e8*/ 	.word	0x00000000


	//----- nvinfo : EIATTR_MIN_STACK_SIZE
	.align		4
.L_849:
        /*13ec*/ 	.byte	0x04, 0x12
        /*13ee*/ 	.short	(.L_851 - .L_850)
	.align		4
.L_850:
        /*13f0*/ 	.word	index@(_ZN10layer_norm13ln_bwd_kernelINS_13Kernel_traitsI6__halfS2_S2_S2_fjLj1536ELj1ELj1ELj4ELj8ENS_18Kernel_traits_baseILj1536ES2_S2_S2_S2_fjLj128EEEEELb0ELb1ELb0ELb1EEEvNS_9BwdParamsE)
        /*13f4*/ 	.word	0x00000000


	//----- nvinfo : EIATTR_MIN_STACK_SIZE
	.align		4
.L_851:
        /*13f8*/ 	.byte	0x04, 0x12
        /*13fa*/ 	.short	(.L_853 - .L_852)
	.align		4
.L_852:
        /*13fc*/ 	.word	index@(_ZN10layer_norm13ln_bwd_kernelINS_13Kernel_traitsI6__halfS2_S2_S2_fjLj1536ELj1ELj1ELj4ELj8ENS_18Kernel_traits_baseILj1536ES2_S2_S2_S2_fjLj128EEEEELb0ELb1ELb1ELb0EEEvNS_9BwdParamsE)
        /*1400*/ 	.word	0x00000000


	//----- nvinfo : EIATTR_MIN_STACK_SIZE
	.align		4
.L_853:
        /*1404*/ 	.byte	0x04, 0x12
        /*1406*/ 	.short	(.L_855 - .L_854)
	.align		4
.L_854:
        /*1408*/ 	.word	index@(_ZN10layer_norm13ln_bwd_kernelINS_13Kernel_traitsI6__halfS2_S2_S2_fjLj1536ELj1ELj1ELj4ELj8ENS_18Kernel_traits_baseILj1536ES2_S2_S2_S2_fjLj128EEEEELb0ELb1ELb1ELb1EEEvNS_9BwdParamsE)
        /*140c*/ 	.word	0x00000000


	//----- nvinfo : EIATTR_MIN_STACK_SIZE
	.align		4
.L_855:
        /*1410*/ 	.byte	0x04, 0x12
        /*1412*/ 	.short	(.L_857 - .L_856)
	.align		4
.L_856:
        /*1414*/ 	.word	index@(_ZN10layer_norm13ln_bwd_kernelINS_13Kernel_traitsI6__halfS2_S2_S2_fjLj1536ELj1ELj1ELj4ELj8ENS_18Kernel_traits_baseILj1536ES2_S2_S2_S2_fjLj128EEEEELb1ELb0ELb0ELb0EEEvNS_9BwdParamsE)
        /*1418*/ 	.word	0x00000000


	//----- nvinfo : EIATTR_MIN_STACK_SIZE
	.align		4
.L_857:
        /*141c*/ 	.byte	0x04, 0x12
        /*141e*/ 	.short	(.L_859 - .L_858)
	.align		4
.L_858:
        /*1420*/ 	.word	index@(_ZN10layer_norm13ln_bwd_kernelINS_13Kernel_traitsI6__halfS2_S2_S2_fjLj1536ELj1ELj1ELj4ELj8ENS_18Kernel_traits_baseILj1536ES2_S2_S2_S2_fjLj128EEEEELb1ELb0ELb0ELb1EEEvNS_9BwdParamsE)
        /*1424*/ 	.word	0x00000000


	//----- nvinfo : EIATTR_MIN_STACK_SIZE
	.align		4
.L_859:
        /*1428*/ 	.byte	0x04, 0x12
        /*142a*/ 	.short	(.L_861 - .L_860)
	.align		4
.L_860:
        /*142c*/ 	.word	index@(_ZN10layer_norm22ln_bwd_finalize_kernelINS_22Kernel_traits_finalizeILj1536E6__halfS2_S2_S2_fjLb0ELj1024ELj4ENS_18Kernel_traits_baseILj1536ES2_S2_S2_S2_fjLj1024EEEEELb0ELb0EEEvNS_9BwdParamsE)
        /*1430*/ 	.word	0x00000000


	//----- nvinfo : EIATTR_MIN_STACK_SIZE
	.align		4
.L_861:
        /*1434*/ 	.byte	0x04, 0x12
        /*1436*/ 	.short	(.L_863 - .L_862)
	.align		4
.L_862:
        /*1438*/ 	.word	index@(_ZN10layer_norm13ln_bwd_kernelINS_13Kernel_traitsI6__halfS2_S2_S2_fjLj1536ELj1ELj1ELj4ELj8ENS_18Kernel_traits_baseILj1536ES2_S2_S2_S2_fjLj128EEEEELb1ELb0ELb1ELb0EEEvNS_9BwdParamsE)
        /*143c*/ 	.word	0x00000000


	//----- nvinfo : EIATTR_MIN_STACK_SIZE
	.align		4
.L_863:
        /*1440*/ 	.byte	0x04, 0x12
        /*1442*/ 	.short	(.L_865 - .L_864)
	.align		4
.L_864:
        /*1444*/ 	.word	index@(_ZN10layer_norm22ln_bwd_finalize_kernelINS_22Kernel_traits_finalizeILj1536E6__halfS2_S2_S2_fjLb0ELj1024ELj4ENS_18Kernel_traits_baseILj1536ES2_S2_S2_S2_fjLj1024EEEEELb0ELb1EEEvNS_9BwdParamsE)
        /*1448*/ 	.word	0x00000000


	//----- nvinfo : EIATTR_MIN_STACK_SIZE
	.align		4
.L_865:
        /*144c*/ 	.byte	0x04, 0x12
        /*144e*/ 	.short	(.L_867 - .L_866)
	.align		4
.L_866:
        /*1450*/ 	.word	index@(_ZN10layer_norm13ln_bwd_kernelINS_13Kernel_traitsI6__halfS2_S2_S2_fjLj1536ELj1ELj1ELj4ELj8ENS_18Kernel_traits_baseILj1536ES2_S2_S2_S2_fjLj128EEEEELb1ELb0ELb1ELb1EEEvNS_9BwdParamsE)
        /*1454*/ 	.word	0x00000000


	//----- nvinfo : EIATTR_MIN_STACK_SIZE
	.align		4
.L_867:
        /*1458*/ 	.byte	0x04, 0x12
        /*145a*/ 	.short	(.L_869 - .L_868)
	.align		4
.L_868:
        /*145c*/ 	.word	index@(_ZN10layer_norm13ln_bwd_kernelINS_13Kernel_traitsI6__halfS2_S2_S2_fjLj1536ELj1ELj1ELj4ELj8ENS_18Kernel_traits_baseILj1536ES2_S2_S2_S2_fjLj128EEEEELb1ELb1ELb0ELb0EEEvNS_9BwdParamsE)
        /*1460*/ 	.word	0x00000000


	//----- nvinfo : EIATTR_MIN_STACK_SIZE
	.align		4
.L_869:
        /*1464*/ 	.byte	0x04, 0x12
        /*1466*/ 	.short	(.L_871 - .L_870)
	.align		4
.L_870:
        /*1468*/ 	.word	index@(_ZN10layer_norm13ln_bwd_kernelINS_13Kernel_traitsI6__halfS2_S2_S2_fjLj1536ELj1ELj1ELj4ELj8ENS_18Kernel_traits_baseILj1536ES2_S2_S2_S2_fjLj128EEEEELb1ELb1ELb0ELb1EEEvNS_9BwdParamsE)
        /*146c*/ 	.word	0x00000000


	//----- nvinfo : EIATTR_MIN_STACK_SIZE
	.align		4
.L_871:
        /*1470*/ 	.byte	0x04, 0x12
        /*1472*/ 	.short	(.L_873 - .L_872)
	.align		4
.L_872:
        /*1474*/ 	.word	index@(_ZN10layer_norm22ln_bwd_finalize_kernelINS_22Kernel_traits_finalizeILj1536E6__halfS2_S2_S2_fjLb1ELj1024ELj4ENS_18Kernel_traits_baseILj1536ES2_S2_S2_S2_fjLj1024EEEEELb1ELb0EEEvNS_9BwdParamsE)
        /*1478*/ 	.word	0x00000000


	//----- nvinfo : EIATTR_MIN_STACK_SIZE
	.align		4
.L_873:
        /*147c*/ 	.byte	0x04, 0x12
        /*147e*/ 	.short	(.L_875 - .L_874)
	.align		4
.L_874:
        /*1480*/ 	.word	index@(_ZN10layer_norm13ln_bwd_kernelINS_13Kernel_traitsI6__halfS2_S2_S2_fjLj1536ELj1ELj1ELj4ELj8ENS_18Kernel_traits_baseILj1536ES2_S2_S2_S2_fjLj128EEEEELb1ELb1ELb1ELb0EEEvNS_9BwdParamsE)
        /*1484*/ 	.word	0x00000000


	//----- nvinfo : EIATTR_MIN_STACK_SIZE
	.align		4
.L_875:
        /*1488*/ 	.byte	0x04, 0x12
        /*148a*/ 	.short	(.L_877 - .L_876)
	.align		4
.L_876:
        /*148c*/ 	.word	index@(_ZN10layer_norm22ln_bwd_finalize_kernelINS_22Kernel_traits_finalizeILj1536E6__halfS2_S2_S2_fjLb1ELj1024ELj4ENS_18Kernel_traits_baseILj1536ES2_S2_S2_S2_fjLj1024EEEEELb1ELb1EEEvNS_9BwdParamsE)
        /*1490*/ 	.word	0x00000000


	//----- nvinfo : EIATTR_MIN_STACK_SIZE
	.align		4
.L_877:
        /*1494*/ 	.byte	0x04, 0x12
        /*1496*/ 	.short	(.L_879 - .L_878)
	.align		4
.L_878:
        /*1498*/ 	.word	index@(_ZN10layer_norm13ln_bwd_kernelINS_13Kernel_traitsI6__halfS2_S2_S2_fjLj1536ELj1ELj1ELj4ELj8ENS_18Kernel_traits_baseILj1536ES2_S2_S2_S2_fjLj128EEEEELb1ELb1ELb1ELb1EEEvNS_9BwdParamsE)
        /*149c*/ 	.word	0x00000000


	//----- nvinfo : EIATTR_MIN_STACK_SIZE
	.align		4
.L_879:
        /*14a0*/ 	.byte	0x04, 0x12
        /*14a2*/ 	.short	(.L_881 - .L_880)
	.align		4
.L_880:
        /*14a4*/ 	.word	index@(_ZN10layer_norm13ln_bwd_kernelINS_13Kernel_traitsIf13__nv_bfloat16S2_S2_fjLj1536ELj1ELj1ELj4ELj8ENS_18Kernel_traits_baseILj1536EfS2_S2_S2_fjLj128EEEEELb0ELb0ELb0ELb0EEEvNS_9BwdParamsE)
        /*14a8*/ 	.word	0x00000000


	//----- nvinfo : EIATTR_MIN_STACK_SIZE
	.align		4
.L_881:
        /*14ac*/ 	.byte	0x04, 0x12
        /*14ae*/ 	.short	(.L_883 - .L_882)
	.align		4
.L_882:
        /*14b0*/ 	.word	index@(_ZN10layer_norm13ln_bwd_kernelINS_13Kernel_traitsIf13__nv_bfloat16S2_S2_fjLj1536ELj1ELj1ELj4ELj8ENS_18Kernel_traits_baseILj1536EfS2_S2_S2_fjLj128EEEEELb0ELb0ELb0ELb1EEEvNS_9BwdParamsE)
        /*14b4*/ 	.word	0x00000000


	//----- nvinfo : EIATTR_MIN_STACK_SIZE
	.align		4
.L_883:
        /*14b8*/ 	.byte	0x04, 0x12
        /*14ba*/ 	.short	(.L_885 - .L_884)
	.align		4
.L_884:
        /*14bc*/ 	.word	index@(_ZN10layer_norm13ln_bwd_kernelINS_13Kernel_traitsIf13__nv_bfloat16S2_S2_fjLj1536ELj1ELj1ELj4ELj8ENS_18Kernel_traits_baseILj1536EfS2_S2_S2_fjLj128EEEEELb0ELb0ELb1ELb0EEEvNS_9BwdParamsE)
        /*14c0*/ 	.word	0x00000000


	//----- nvinfo : EIATTR_MIN_STACK_SIZE
	.align		4
.L_885:
        /*14c4*/ 	.byte	0x04, 0x12
        /*14c6*/ 	.short	(.L_887 - .L_886)
	.align		4
.L_886:
        /*14c8*/ 	.word	index@(_ZN10layer_norm13ln_bwd_kernelINS_13Kernel_traitsIf13__nv_bfloat16S2_S2_fjLj1536ELj1ELj1ELj4ELj8ENS_18Kernel_traits_baseILj1536EfS2_S2_S2_fjLj128EEEEELb0ELb0ELb1ELb1EEEvNS_9BwdParamsE)
        /*14cc*/ 	.word	0x00000000


	//----- nvinfo : EIATTR_MIN_STACK_SIZE
	.align		4
.L_887:
        /*14d0*/ 	.byte	0x04, 0x12
        /*14d2*/ 	.short	(.L_889 - .L_888)
	.align		4
.L_888:
        /*14d4*/ 	.word	index@(_ZN10layer_norm13ln_bwd_kernelINS_13Kernel_traitsIf13__nv_bfloat16S2_S2_fjLj1536ELj1ELj1ELj4ELj8ENS_18Kernel_traits_baseILj1536EfS2_S2_S2_fjLj128EEEEELb0ELb1ELb0ELb0EEEvNS_9BwdParamsE)
        /*14d8*/ 	.word	0x00000000


	//----- nvinfo : EIATTR_MIN_STACK_SIZE
	.align		4
.L_889:
        /*14dc*/ 	.byte	0x04, 0x12
        /*14de*/ 	.short	(.L_891 - .L_890)
	.align		4
.L_890:
        /*14e0*/ 	.word	index@(_ZN10layer_norm13ln_bwd_kernelINS_13Kernel_traitsIf13__nv_bfloat16S2_S2_fjLj1536ELj1ELj1ELj4ELj8ENS_18Kernel_traits_baseILj1536EfS2_S2_S2_fjLj128EEEEELb0ELb1ELb0ELb1EEEvNS_9BwdParamsE)
        /*14e4*/ 	.word	0x00000000


	//----- nvinfo : EIATTR_MIN_STACK_SIZE
	.align		4
.L_891:
        /*14e8*/ 	.byte	0x04, 0x12
        /*14ea*/ 	.short	(.L_893 - .L_892)
	.align		4
.L_892:
        /*14ec*/ 	.word	index@(_ZN10layer_norm13ln_bwd_kernelINS_13Kernel_traitsIf13__nv_bfloat16S2_S2_fjLj1536ELj1ELj1ELj4ELj8ENS_18Kernel_traits_baseILj1536EfS2_S2_S2_fjLj128EEEEELb0ELb1ELb1ELb0EEEvNS_9BwdParamsE)
        /*14f0*/ 	.word	0x00000000


	//----- nvinfo : EIATTR_MIN_STACK_SIZE
	.align		4
.L_893:
        /*14f4*/ 	.byte	0x04, 0x12
        /*14f6*/ 	.short	(.L_895 - .L_894)
	.align		4
.L_894:
        /*14f8*/ 	.word	index@(_ZN10layer_norm13ln_bwd_kernelINS_13Kernel_traitsIf13__nv_bfloat16S2_S2_fjLj1536ELj1ELj1ELj4ELj8ENS_18Kernel_traits_baseILj1536EfS2_S2_S2_fjLj128EEEEELb0ELb1ELb1ELb1EEEvNS_9BwdParamsE)
        /*14fc*/ 	.word	0x00000000


	//----- nvinfo : EIATTR_MIN_STACK_SIZE
	.align		4
.L_895:
        /*1500*/ 	.byte	0x04, 0x12
        /*1502*/ 	.short	(.L_897 - .L_896)
	.align		4
.L_896:
        /*1504*/ 	.word	index@(_ZN10layer_norm13ln_bwd_kernelINS_13Kernel_traitsIf13__nv_bfloat16S2_S2_fjLj1536ELj1ELj1ELj4ELj8ENS_18Kernel_traits_baseILj1536EfS2_S2_S2_fjLj128EEEEELb1ELb0ELb0ELb0EEEvNS_9BwdParamsE)
        /*1508*/ 	.word	0x00000000


	//----- nvinfo : EIATTR_MIN_STACK_SIZE
	.align		4
.L_897:
        /*150c*/ 	.byte	0x04, 0x12
        /*150e*/ 	.short	(.L_899 - .L_898)
	.align		4
.L_898:
        /*1510*/ 	.word	index@(_ZN10layer_norm13ln_bwd_kernelINS_13Kernel_traitsIf13__nv_bfloat16S2_S2_fjLj1536ELj1ELj1ELj4ELj8ENS_18Kernel_traits_baseILj1536EfS2_S2_S2_fjLj128EEEEELb1ELb0ELb0ELb1EEEvNS_9BwdParamsE)
        /*1514*/ 	.word	0x00000000


	//----- nvinfo : EIATTR_MIN_STACK_SIZE
	.align		4
.L_899:
        /*1518*/ 	.byte	0x04, 0x12
        /*151a*/ 	.short	(.L_901 - .L_900)
	.align		4
.L_900:
        /*151c*/ 	.word	index@(_ZN10layer_norm22ln_bwd_finalize_kernelINS_22Kernel_traits_finalizeILj1536Ef13__nv_bfloat16S2_S2_fjLb0ELj1024ELj4ENS_18Kernel_traits_baseILj1536EfS2_S2_S2_fjLj1024EEEEELb0ELb0EEEvNS_9BwdParamsE)
        /*1520*/ 	.word	0x00000000


	//----- nvinfo : EIATTR_MIN_STACK_SIZE
	.align		4
.L_901:
        /*1524*/ 	.byte	0x04, 0x12
        /*1526*/ 	.short	(.L_903 - .L_902)
	.align		4
.L_902:
        /*1528*/ 	.word	index@(_ZN10layer_norm13ln_bwd_kernelINS_13Kernel_traitsIf13__nv_bfloat16S2_S2_fjLj1536ELj1ELj1ELj4ELj8ENS_18Kernel_traits_baseILj1536EfS2_S2_S2_fjLj128EEEEELb1ELb0ELb1ELb0EEEvNS_9BwdParamsE)
        /*152c*/ 	.word	0x00000000


	//----- nvinfo : EIATTR_MIN_STACK_SIZE
	.align		4
.L_903:
        /*1530*/ 	.byte	0x04, 0x12
        /*1532*/ 	.short	(.L_905 - .L_904)
	.align		4
.L_904:
        /*1534*/ 	.word	index@(_ZN10layer_norm22ln_bwd_finalize_kernelINS_22Kernel_traits_finalizeILj1536Ef13__nv_bfloat16S2_S2_fjLb0ELj1024ELj4ENS_18Kernel_traits_baseILj1536EfS2_S2_S2_fjLj1024EEEEELb0ELb1EEEvNS_9BwdParamsE)
        /*1538*/ 	.word	0x00000000


	//----- nvinfo : EIATTR_MIN_STACK_SIZE
	.align		4
.L_905:
        /*153c*/ 	.byte	0x04, 0x12
        /*153e*/ 	.short	(.L_907 - .L_906)
	.align		4
.L_906:
        /*1540*/ 	.word	index@(_ZN10layer_norm13ln_bwd_kernelINS_13Kernel_traitsIf13__nv_bfloat16S2_S2_fjLj1536ELj1ELj1ELj4ELj8ENS_18Kernel_traits_baseILj1536EfS2_S2_S2_fjLj128EEEEELb1ELb0ELb1ELb1EEEvNS_9BwdParamsE)
        /*1544*/ 	.word	0x00000000


	//----- nvinfo : EIATTR_MIN_STACK_SIZE
	.align		4
.L_907:
        /*1548*/ 	.byte	0x04, 0x12
        /*154a*/ 	.short	(.L_909 - .L_908)
	.align		4
.L_908:
        /*154c*/ 	.word	index@(_ZN10layer_norm13ln_bwd_kernelINS_13Kernel_traitsIf13__nv_bfloat16S2_S2_fjLj1536ELj1ELj1ELj4ELj8ENS_18Kernel_traits_baseILj1536EfS2_S2_S2_fjLj128EEEEELb1ELb1ELb0ELb0EEEvNS_9BwdParamsE)
        /*1550*/ 	.word	0x00000000


	//----- nvinfo : EIATTR_MIN_STACK_SIZE
	.align		4
.L_909:
        /*1554*/ 	.byte	0x04, 0x12
        /*1556*/ 	.short	(.L_911 - .L_910)
	.align		4
.L_910:
        /*1558*/ 	.word	index@(_ZN10layer_norm13ln_bwd_kernelINS_13Kernel_traitsIf13__nv_bfloat16S2_S2_fjLj1536ELj1ELj1ELj4ELj8ENS_18Kernel_traits_baseILj1536EfS2_S2_S2_fjLj128EEEEELb1ELb1ELb0ELb1EEEvNS_9BwdParamsE)
        /*155c*/ 	.word	0x00000000


	//----- nvinfo : EIATTR_MIN_STACK_SIZE
	.align		4
.L_911:
        /*1560*/ 	.byte	0x04, 0x12
        /*1562*/ 	.short	(.L_913 - .L_912)
	.align		4
.L_912:
        /*1564*/ 	.word	index@(_ZN10layer_norm22ln_bwd_finalize_kernelINS_22Kernel_traits_finalizeILj1536Ef13__nv_bfloat16S2_S2_fjLb1ELj1024ELj4ENS_18Kernel_traits_baseILj1536EfS2_S2_S2_fjLj1024EEEEELb1ELb0EEEvNS_9BwdParamsE)
        /*1568*/ 	.word	0x00000000


	//----- nvinfo : EIATTR_MIN_STACK_SIZE
	.align		4
.L_913:
        /*156c*/ 	.byte	0x04, 0x12
        /*156e*/ 	.short	(.L_915 - .L_914)
	.align		4
.L_914:
        /*1570*/ 	.word	index@(_ZN10layer_norm13ln_bwd_kernelINS_13Kernel_traitsIf13__nv_bfloat16S2_S2_fjLj1536ELj1ELj1ELj4ELj8ENS_18Kernel_traits_baseILj1536EfS2_S2_S2_fjLj128EEEEELb1ELb1ELb1ELb0EEEvNS_9BwdParamsE)
        /*1574*/ 	.word	0x00000000


	//----- nvinfo : EIATTR_MIN_STACK_SIZE
	.align		4
.L_915:
        /*1578*/ 	.byte	0x04, 0x12
        /*157a*/ 	.short	(.L_917 - .L_916)
	.align		4
.L_916:
        /*157c*/ 	.word	index@(_ZN10layer_norm22ln_bwd_finalize_kernelINS_22Kernel_traits_finalizeILj1536Ef13__nv_bfloat16S2_S2_fjLb1ELj1024ELj4ENS_18Kernel_traits_baseILj1536EfS2_S2_S2_fjLj1024EEEEELb1ELb1EEEvNS_9BwdParamsE)
        /*1580*/ 	.word	0x00000000


	//----- nvinfo : EIATTR_MIN_STACK_SIZE
	.align		4
.L_917:
        /*1584*/ 	.byte	0x04, 0x12
        /*1586*/ 	.short	(.L_919 - .L_918)
	.align		4
.L_918:
        /*1588*/ 	.word	index@(_ZN10layer_norm13ln_bwd_kernelINS_13Kernel_traitsIf13__nv_bfloat16S2_S2_fjLj1536ELj1ELj1ELj4ELj8ENS_18Kernel_traits_baseILj1536EfS2_S2_S2_fjLj128EEEEELb1ELb1ELb1ELb1EEEvNS_9BwdParamsE)
        /*158c*/ 	.word	0x00000000


	//----- nvinfo : EIATTR_MIN_STACK_SIZE
	.align		4
.L_919:
        /*1590*/ 	.byte	0x04, 0x12
        /*1592*/ 	.short	(.L_921 - .L_920)
	.align		4
.L_920:
        /*1594*/ 	.word	index@(_ZN10layer_norm13ln_bwd_kernelINS_13Kernel_traitsI13__nv_bfloat16S2_fS2_fjLj1536ELj1ELj1ELj4ELj8ENS_18Kernel_traits_baseILj1536ES2_S2_fS2_fjLj128EEEEELb0ELb0ELb0ELb0EEEvNS_9BwdParamsE)
        /*1598*/ 	.word	0x00000000


	//----- nvinfo : EIATTR_MIN_STACK_SIZE
	.align		4
.L_921:
        /*159c*/ 	.byte	0x04, 0x12
        /*159e*/ 	.short	(.L_923 - .L_922)
	.align		4
.L_922:
        /*15a0*/ 	.word	index@(_ZN10layer_norm13ln_bwd_kernelINS_13Kernel_traitsI13__nv_bfloat16S2_fS2_fjLj1536ELj1ELj1ELj4ELj8ENS_18Kernel_traits_baseILj1536ES2_S2_fS2_fjLj128EEEEELb0ELb0ELb0ELb1EEEvNS_9BwdParamsE)
        /*15a4*/ 	.word	0x00000000


	//----- nvinfo : EIATTR_MIN_STACK_SIZE
	.align		4
.L_923:
        /*15a8*/ 	.byte	0x04, 0x12
        /*15aa*/ 	.short	(.L_925 - .L_924)
	.align		4
.L_924:
        /*15ac*/ 	.word	index@(_ZN10layer_norm13ln_bwd_kernelINS_13Kernel_traitsI13__nv_bfloat16S2_fS2_fjLj1536ELj1ELj1ELj4ELj8ENS_18Kernel_traits_baseILj1536ES2_S2_fS2_fjLj128EEEEELb0ELb0ELb1ELb0EEEvNS_9BwdParamsE)
        /*15b0*/ 	.word	0x00000000


	//----- nvinfo : EIATTR_MIN_STACK_SIZE
	.align		4
.L_925:
        /*15b4*/ 	.byte	0x04, 0x12
        /*15b6*/ 	.short	(.L_927 - .L_926)
	.align		4
.L_926:
        /*15b8*/ 	.word	index@(_ZN10layer_norm13ln_bwd_kernelINS_13Kernel_traitsI13__nv_bfloat16S2_fS2_fjLj1536ELj1ELj1ELj4ELj8ENS_18Kernel_traits_baseILj1536ES2_S2_fS2_fjLj128EEEEELb0ELb0ELb1ELb1EEEvNS_9BwdParamsE)
        /*15bc*/ 	.word	0x00000000


	//----- nvinfo : EIATTR_MIN_STACK_SIZE
	.align		4
.L_927:
        /*15c0*/ 	.byte	0x04, 0x12
        /*15c2*/ 	.short	(.L_929 - .L_928)
	.align		4
.L_928:
        /*15c4*/ 	.word	index@(_ZN10layer_norm13ln_bwd_kernelINS_13Kernel_traitsI13__nv_bfloat16S2_fS2_fjLj1536ELj1ELj1ELj4ELj8ENS_18Kernel_traits_baseILj1536ES2_S2_fS2_fjLj128EEEEELb0ELb1ELb0ELb0EEEvNS_9BwdParamsE)
        /*15c8*/ 	.word	0x00000000


	//----- nvinfo : EIATTR_MIN_STACK_SIZE
	.align		4
.L_929:
        /*15cc*/ 	.byte	0x04, 0x12
        /*15ce*/ 	.short	(.L_931 - .L_930)
	.align		4
.L_930:
        /*15d0*/ 	.word	index@(_ZN10layer_norm13ln_bwd_kernelINS_13Kernel_traitsI13__nv_bfloat16S2_fS2_fjLj1536ELj1ELj1ELj4ELj8ENS_18Kernel_traits_baseILj1536ES2_S2_fS2_fjLj128EEEEELb0ELb1ELb0ELb1EEEvNS_9BwdParamsE)
        /*15d4*/ 	.word	0x00000000


	//----- nvinfo : EIATTR_MIN_STACK_SIZE
	.align		4
.L_931:
        /*15d8*/ 	.byte	0x04, 0x12
        /*15da*/ 	.short	(.L_933 - .L_932)
	.align		4
.L_932:
        /*15dc*/ 	.word	index@(_ZN10layer_norm13ln_bwd_kernelINS_13Kernel_traitsI13__nv_bfloat16S2_fS2_fjLj1536ELj1ELj1ELj4ELj8ENS_18Kernel_traits_baseILj1536ES2_S2_fS2_fjLj128EEEEELb0ELb1ELb1ELb0EEEvNS_9BwdParamsE)
        /*15e0*/ 	.word	0x00000000


	//----- nvinfo : EIATTR_MIN_STACK_SIZE
	.align		4
.L_933:
        /*15e4*/ 	.byte	0x04, 0x12
        /*15e6*/ 	.short	(.L_935 - .L_934)
	.align		4
.L_934:
        /*15e8*/ 	.word	index@(_ZN10layer_norm13ln_bwd_kernelINS_13Kernel_traitsI13__nv_bfloat16S2_fS2_fjLj1536ELj1ELj1ELj4ELj8ENS_18Kernel_traits_baseILj1536ES2_S2_fS2_fjLj128EEEEELb0ELb1ELb1ELb1EEEvNS_9BwdParamsE)
        /*15ec*/ 	.word	0x00000000


	//----- nvinfo : EIATTR_MIN_STACK_SIZE
	.align		4
.L_935:
        /*15f0*/ 	.byte	0x04, 0x12
        /*15f2*/ 	.short	(.L_937 - .L_936)
	.align		4
.L_936:
        /*15f4*/ 	.word	index@(_ZN10layer_norm13ln_bwd_kernelINS_13Kernel_traitsI13__nv_bfloat16S2_fS2_fjLj1536ELj1ELj1ELj4ELj8ENS_18Kernel_traits_baseILj1536ES2_S2_fS2_fjLj128EEEEELb1ELb0ELb0ELb0EEEvNS_9BwdParamsE)
        /*15f8*/ 	.word	0x00000000


	//----- nvinfo : EIATTR_MIN_STACK_SIZE
	.align		4
.L_937:
        /*15fc*/ 	.byte	0x04, 0x12
        /*15fe*/ 	.short	(.L_939 - .L_938)
	.align		4
.L_938:
        /*1600*/ 	.word	index@(_ZN10layer_norm13ln_bwd_kernelINS_13Kernel_traitsI13__nv_bfloat16S2_fS2_fjLj1536ELj1ELj1ELj4ELj8ENS_18Kernel_traits_baseILj1536ES2_S2_fS2_fjLj128EEEEELb1ELb0ELb0ELb1EEEvNS_9BwdParamsE)
        /*1604*/ 	.word	0x00000000


	//----- nvinfo : EIATTR_MIN_STACK_SIZE
	.align		4
.L_939:
        /*1608*/ 	.byte	0x04, 0x12
        /*160a*/ 	.short	(.L_941 - .L_940)
	.align		4
.L_940:
        /*160c*/ 	.word	index@(_ZN10layer_norm22ln_bwd_finalize_kernelINS_22Kernel_traits_finalizeILj1536E13__nv_bfloat16S2_fS2_fjLb0ELj1024ELj4ENS_18Kernel_traits_baseILj1536ES2_S2_fS2_fjLj1024EEEEELb0ELb0EEEvNS_9BwdParamsE)
        /*1610*/ 	.word	0x00000000


	//----- nvinfo : EIATTR_MIN_STACK_SIZE
	.align		4
.L_941:
        /*1614*/ 	.byte	0x04, 0x12
        /*1616*/ 	.short	(.L_943 - .L_942)
	.align		4
.L_942:
        /*1618*/ 	.word	index@(_ZN10layer_norm13ln_bwd_kernelINS_13Kernel_traitsI13__nv_bfloat16S2_fS2_fjLj1536ELj1ELj1ELj4ELj8ENS_18Kernel_traits_baseILj1536ES2_S2_fS2_fjLj128EEEEELb1ELb0ELb1ELb0EEEvNS_9BwdParamsE)
        /*161c*/ 	.word	0x00000000


	//----- nvinfo : EIATTR_MIN_STACK_SIZE
	.align		4
.L_943:
        /*1620*/ 	.byte	0x04, 0x12
        /*1622*/ 	.short	(.L_945 - .L_944)
	.align		4
.L_944:
        /*1624*/ 	.word	index@(_ZN10layer_norm22ln_bwd_finalize_kernelINS_22Kernel_traits_finalizeILj1536E13__nv_bfloat16S2_fS2_fjLb0ELj1024ELj4ENS_18Kernel_traits_baseILj1536ES2_S2_fS2_fjLj1024EEEEELb0ELb1EEEvNS_9BwdParamsE)
        /*1628*/ 	.word	0x00000000


	//----- nvinfo : EIATTR_MIN_STACK_SIZE
	.align		4
.L_945:
        /*162c*/ 	.byte	0x04, 0x12
        /*162e*/ 	.short	(.L_947 - .L_946)
	.align		4
.L_946:
        /*1630*/ 	.word	index@(_ZN10layer_norm13ln_bwd_kernelINS_13Kernel_traitsI13__nv_bfloat16S2_fS2_fjLj1536ELj1ELj1ELj4ELj8ENS_18Kernel_traits_baseILj1536ES2_S2_fS2_fjLj128EEEEELb1ELb0ELb1ELb1EEEvNS_9BwdParamsE)
        /*1634*/ 	.word	0x00000000


	//----- nvinfo : EIATTR_MIN_STACK_SIZE
	.align		4
.L_947:
        /*1638*/ 	.byte	0x04, 0x12
        /*163a*/ 	.short	(.L_949 - .L_948)
	.align		4
.L_948:
        /*163c*/ 	.word	index@(_ZN10layer_norm13ln_bwd_kernelINS_13Kernel_traitsI13__nv_bfloat16S2_fS2_fjLj1536ELj1ELj1ELj4ELj8ENS_18Kernel_traits_baseILj1536ES2_S2_fS2_fjLj128EEEEELb1ELb1ELb0ELb0EEEvNS_9BwdParamsE)
        /*1640*/ 	.word	0x00000000


	//----- nvinfo : EIATTR_MIN_STACK_SIZE
	.align		4
.L_949:
        /*1644*/ 	.byte	0x04, 0x12
        /*1646*/ 	.short	(.L_951 - .L_950)
	.align		4
.L_950:
        /*1648*/ 	.word	index@(_ZN10layer_norm13ln_bwd_kernelINS_13Kernel_traitsI13__nv_bfloat16S2_fS2_fjLj1536ELj1ELj1ELj4ELj8ENS_18Kernel_traits_baseILj1536ES2_S2_fS2_fjLj128EEEEELb1ELb1ELb0ELb1EEEvNS_9BwdParamsE)
        /*164c*/ 	.word	0x00000000


	//----- nvinfo : EIATTR_MIN_STACK_SIZE
	.align		4
.L_951:
        /*1650*/ 	.byte	0x04, 0x12
        /*1652*/ 	.short	(.L_953 - .L_952)
	.align		4
.L_952:
        /*1654*/ 	.word	index@(_ZN10layer_norm22ln_bwd_finalize_kernelINS_22Kernel_traits_finalizeILj1536E13__nv_bfloat16S2_fS2_fjLb1ELj1024ELj4ENS_18Kernel_traits_baseILj1536ES2_S2_fS2_fjLj1024EEEEELb1ELb0EEEvNS_9BwdParamsE)
        /*1658*/ 	.word	0x00000000


	//----- nvinfo : EIATTR_MIN_STACK_SIZE
	.align		4
.L_953:
        /*165c*/ 	.byte	0x04, 0x12
        /*165e*/ 	.short	(.L_955 - .L_954)
	.align		4
.L_954:
        /*1660*/ 	.word	index@(_ZN10layer_norm13ln_bwd_kernelINS_13Kernel_traitsI13__nv_bfloat16S2_fS2_fjLj1536ELj1ELj1ELj4ELj8ENS_18Kernel_traits_baseILj1536ES2_S2_fS2_fjLj128EEEEELb1ELb1ELb1ELb0EEEvNS_9BwdParamsE)
        /*1664*/ 	.word	0x00000000


	//----- nvinfo : EIATTR_MIN_STACK_SIZE
	.align		4
.L_955:
        /*1668*/ 	.byte	0x04, 0x12
        /*166a*/ 	.short	(.L_957 - .L_956)
	.align		4
.L_956:
        /*166c*/ 	.word	index@(_ZN10layer_norm22ln_bwd_finalize_kernelINS_22Kernel_traits_finalizeILj1536E13__nv_bfloat16S2_fS2_fjLb1ELj1024ELj4ENS_18Kernel_traits_baseILj1536ES2_S2_fS2_fjLj1024EEEEELb1ELb1EEEvNS_9BwdParamsE)
        /*1670*/ 	.word	0x00000000


	//----- nvinfo : EIATTR_MIN_STACK_SIZE
	.align		4
.L_957:
        /*1674*/ 	.byte	0x04, 0x12
        /*1676*/ 	.short	(.L_959 - .L_958)
	.align		4
.L_958:
        /*1678*/ 	.word	index@(_ZN10layer_norm13ln_bwd_kernelINS_13Kernel_traitsI13__nv_bfloat16S2_fS2_fjLj1536ELj1ELj1ELj4ELj8ENS_18Kernel_traits_baseILj1536ES2_S2_fS2_fjLj128EEEEELb1ELb1ELb1ELb1EEEvNS_9BwdParamsE)
        /*167c*/ 	.word	0x00000000


	//----- nvinfo : EIATTR_MIN_STACK_SIZE
	.align		4
.L_959:
        /*1680*/ 	.byte	0x04, 0x12
        /*1682*/ 	.short	(.L_961 - .L_960)
	.align		4
.L_960:
        /*1684*/ 	.word	index@(_ZN10layer_norm13ln_bwd_kernelINS_13Kernel_traitsIf13__nv_bfloat16fS2_fjLj1536ELj1ELj1ELj4ELj8ENS_18Kernel_traits_baseILj1536EfS2_fS2_fjLj128EEEEELb0ELb0ELb0ELb0EEEvNS_9BwdParamsE)
        /*1688*/ 	.word	0x00000000


	//----- nvinfo : EIATTR_MIN_STACK_SIZE
	.align		4
.L_961:
        /*168c*/ 	.byte	0x04, 0x12
        /*168e*/ 	.short	(.L_963 - .L_962)
	.align		4
.L_962:
        /*1690*/ 	.word	index@(_ZN10layer_norm13ln_bwd_kernelINS_13Kernel_traitsIf13__nv_bfloat16fS2_fjLj1536ELj1ELj1ELj4ELj8ENS_18Kernel_traits_baseILj1536EfS2_fS2_fjLj128EEEEELb0ELb0ELb0ELb1EEEvNS_9BwdParamsE)
        /*1694*/ 	.word	0x00000000


	//----- nvinfo : EIATTR_MIN_STACK_SIZE
	.align		4
.L_963:
        /*1698*/ 	.byte	0x04, 0x12
        /*169a*/ 	.short	(.L_965 - .L_964)
	.align		4
.L_964:
        /*169c*/ 	.word	index@(_ZN10layer_norm13ln_bwd_kernelINS_13Kernel_traitsIf13__nv_bfloat16fS2_fjLj1536ELj1ELj1ELj4ELj8ENS_18Kernel_traits_baseILj1536EfS2_fS2_fjLj128EEEEELb0ELb0ELb1ELb0EEEvNS_9BwdParamsE)
        /*16a0*/ 	.word	0x00000000


	//----- nvinfo : EIATTR_MIN_STACK_SIZE
	.align		4
.L_965:
        /*16a4*/ 	.byte	0x04, 0x12
        /*16a6*/ 	.short	(.L_967 - .L_966)
	.align		4
.L_966:
        /*16a8*/ 	.word	index@(_ZN10layer_norm13ln_bwd_kernelINS_13Kernel_traitsIf13__nv_bfloat16fS2_fjLj1536ELj1ELj1ELj4ELj8ENS_18Kernel_traits_baseILj1536EfS2_fS2_fjLj128EEEEELb0ELb0ELb1ELb1EEEvNS_9BwdParamsE)
        /*16ac*/ 	.word	0x00000000


	//----- nvinfo : EIATTR_MIN_STACK_SIZE
	.align		4
.L_967:
        /*16b0*/ 	.byte	0x04, 0x12
        /*16b2*/ 	.short	(.L_969 - .L_968)
	.align		4
.L_968:
        /*16b4*/ 	.word	index@(_ZN10layer_norm13ln_bwd_kernelINS_13Kernel_traitsIf13__nv_bfloat16fS2_fjLj1536ELj1ELj1ELj4ELj8ENS_18Kernel_traits_baseILj1536EfS2_fS2_fjLj128EEEEELb0ELb1ELb0ELb0EEEvNS_9BwdParamsE)
        /*16b8*/ 	.word	0x00000000


	//----- nvinfo : EIATTR_MIN_STACK_SIZE
	.align		4
.L_969:
        /*16bc*/ 	.byte	0x04, 0x12
        /*16be*/ 	.short	(.L_971 - .L_970)
	.align		4
.L_970:
        /*16c0*/ 	.word	index@(_ZN10layer_norm13ln_bwd_kernelINS_13Kernel_traitsIf13__nv_bfloat16fS2_fjLj1536ELj1ELj1ELj4ELj8ENS_18Kernel_traits_baseILj1536EfS2_fS2_fjLj128EEEEELb0ELb1ELb0ELb1EEEvNS_9BwdParamsE)
        /*16c4*/ 	.word	0x00000000


	//----- nvinfo : EIATTR_MIN_STACK_SIZE
	.align		4
.L_971:
        /*16c8*/ 	.byte	0x04, 0x12
        /*16ca*/ 	.short	(.L_973 - .L_972)
	.align		4
.L_972:
        /*16cc*/ 	.word	index@(_ZN10layer_norm13ln_bwd_kernelINS_13Kernel_traitsIf13__nv_bfloat16fS2_fjLj1536ELj1ELj1ELj4ELj8ENS_18Kernel_traits_baseILj1536EfS2_fS2_fjLj128EEEEELb0ELb1ELb1ELb0EEEvNS_9BwdParamsE)
        /*16d0*/ 	.word	0x00000000


	//----- nvinfo : EIATTR_MIN_STACK_SIZE
	.align		4
.L_973:
        /*16d4*/ 	.byte	0x04, 0x12
        /*16d6*/ 	.short	(.L_975 - .L_974)
	.align		4
.L_974:
        /*16d8*/ 	.word	index@(_ZN10layer_norm13ln_bwd_kernelINS_13Kernel_traitsIf13__nv_bfloat16fS2_fjLj1536ELj1ELj1ELj4ELj8ENS_18Kernel_traits_baseILj1536EfS2_fS2_fjLj128EEEEELb0ELb1ELb1ELb1EEEvNS_9BwdParamsE)
        /*16dc*/ 	.word	0x00000000


	//----- nvinfo : EIATTR_MIN_STACK_SIZE
	.align		4
.L_975:
        /*16e0*/ 	.byte	0x04, 0x12
        /*16e2*/ 	.short	(.L_977 - .L_976)
	.align		4
.L_976:
        /*16e4*/ 	.word	index@(_ZN10layer_norm13ln_bwd_kernelINS_13Kernel_traitsIf13__nv_bfloat16fS2_fjLj1536ELj1ELj1ELj4ELj8ENS_18Kernel_traits_baseILj1536EfS2_fS2_fjLj128EEEEELb1ELb0ELb0ELb0EEEvNS_9BwdParamsE)
        /*16e8*/ 	.word	0x00000000


	//----- nvinfo : EIATTR_MIN_STACK_SIZE
	.align		4
.L_977:
        /*16ec*/ 	.byte	0x04, 0x12
        /*16ee*/ 	.short	(.L_979 - .L_978)
	.align		4
.L_978:
        /*16f0*/ 	.word	index@(_ZN10layer_norm13ln_bwd_kernelINS_13Kernel_traitsIf13__nv_bfloat16fS2_fjLj1536ELj1ELj1ELj4ELj8ENS_18Kernel_traits_baseILj1536EfS2_fS2_fjLj128EEEEELb1ELb0ELb0ELb1EEEvNS_9BwdParamsE)
        /*16f4*/ 	.word	0x00000000


	//----- nvinfo : EIATTR_MIN_STACK_SIZE
	.align		4
.L_979:
        /*16f8*/ 	.byte	0x04, 0x12
        /*16fa*/ 	.short	(.L_981 - .L_980)
	.align		4
.L_980:
        /*16fc*/ 	.word	index@(_ZN10layer_norm22ln_bwd_finalize_kernelINS_22Kernel_traits_finalizeILj1536Ef13__nv_bfloat16fS2_fjLb0ELj1024ELj4ENS_18Kernel_traits_baseILj1536EfS2_fS2_fjLj1024EEEEELb0ELb0EEEvNS_9BwdParamsE)
        /*1700*/ 	.word	0x00000000


	//----- nvinfo : EIATTR_MIN_STACK_SIZE
	.align		4
.L_981:
        /*1704*/ 	.byte	0x04, 0x12
        /*1706*/ 	.short	(.L_983 - .L_982)
	.align		4
.L_982:
        /*1708*/ 	.word	index@(_ZN10layer_norm13ln_bwd_kernelINS_13Kernel_traitsIf13__nv_bfloat16fS2_fjLj1536ELj1ELj1ELj4ELj8ENS_18Kernel_traits_baseILj1536EfS2_fS2_fjLj128EEEEELb1ELb0ELb1ELb0EEEvNS_9BwdParamsE)
        /*170c*/ 	.word	0x00000000


	//----- nvinfo : EIATTR_MIN_STACK_SIZE
	.align		4
.L_983:
        /*1710*/ 	.byte	0x04, 0x12
        /*1712*/ 	.short	(.L_985 - .L_984)
	.align		4
.L_984:
        /*1714*/ 	.word	index@(_ZN10layer_norm22ln_bwd_finalize_kernelINS_22Kernel_traits_finalizeILj1536Ef13__nv_bfloat16fS2_fjLb0ELj1024ELj4ENS_18Kernel_traits_baseILj1536EfS2_fS2_fjLj1024EEEEELb0ELb1EEEvNS_9BwdParamsE)
        /*1718*/ 	.word	0x00000000


	//----- nvinfo : EIATTR_MIN_STACK_SIZE
	.align		4
.L_985:
        /*171c*/ 	.byte	0x04, 0x12
        /*171e*/ 	.short	(.L_987 - .L_986)
	.align		4
.L_986:
        /*1720*/ 	.word	index@(_ZN10layer_norm13ln_bwd_kernelINS_13Kernel_traitsIf13__nv_bfloat16fS2_fjLj1536ELj1ELj1ELj4ELj8ENS_18Kernel_traits_baseILj1536EfS2_fS2_fjLj128EEEEELb1ELb0ELb1ELb1EEEvNS_9BwdParamsE)
        /*1724*/ 	.word	0x00000000


	//----- nvinfo : EIATTR_MIN_STACK_SIZE
	.align		4
.L_987:
        /*1728*/ 	.byte	0x04, 0x12
        /*172a*/ 	.short	(.L_989 - .L_988)
	.align		4
.L_988:
        /*172c*/ 	.word	index@(_ZN10layer_norm13ln_bwd_kernelINS_13Kernel_traitsIf13__nv_bfloat16fS2_fjLj1536ELj1ELj1ELj4ELj8ENS_18Kernel_traits_baseILj1536EfS2_fS2_fjLj128EEEEELb1ELb1ELb0ELb0EEEvNS_9BwdParamsE)
        /*1730*/ 	.word	0x00000000


	//----- nvinfo : EIATTR_MIN_STACK_SIZE
	.align		4
.L_989:
        /*1734*/ 	.byte	0x04, 0x12
        /*1736*/ 	.short	(.L_991 - .L_990)
	.align		4
.L_990:
        /*1738*/ 	.word	index@(_ZN10layer_norm13ln_bwd_kernelINS_13Kernel_traitsIf13__nv_bfloat16fS2_fjLj1536ELj1ELj1ELj4ELj8ENS_18Kernel_traits_baseILj1536EfS2_fS2_fjLj128EEEEELb1ELb1ELb0ELb1EEEvNS_9BwdParamsE)
        /*173c*/ 	.word	0x00000000


	//----- nvinfo : EIATTR_MIN_STACK_SIZE
	.align		4
.L_991:
        /*1740*/ 	.byte	0x04, 0x12
        /*1742*/ 	.short	(.L_993 - .L_992)
	.align		4
.L_992:
        /*1744*/ 	.word	index@(_ZN10layer_norm22ln_bwd_finalize_kernelINS_22Kernel_traits_finalizeILj1536Ef13__nv_bfloat16fS2_fjLb1ELj1024ELj4ENS_18Kernel_traits_baseILj1536EfS2_fS2_fjLj1024EEEEELb1ELb0EEEvNS_9BwdParamsE)
        /*1748*/ 	.word	0x00000000


	//----- nvinfo : EIATTR_MIN_STACK_SIZE
	.align		4
.L_993:
        /*174c*/ 	.byte	0x04, 0x12
        /*174e*/ 	.short	(.L_995 - .L_994)
	.align		4
.L_994:
        /*1750*/ 	.word	index@(_ZN10layer_norm13ln_bwd_kernelINS_13Kernel_traitsIf13__nv_bfloat16fS2_fjLj1536ELj1ELj1ELj4ELj8ENS_18Kernel_traits_baseILj1536EfS2_fS2_fjLj128EEEEELb1ELb1ELb1ELb0EEEvNS_9BwdParamsE)
        /*1754*/ 	.word	0x00000000


	//----- nvinfo : EIATTR_MIN_STACK_SIZE
	.align		4
.L_995:
        /*1758*/ 	.byte	0x04, 0x12
        /*175a*/ 	.short	(.L_997 - .L_996)
	.align		4
.L_996:
        /*175c*/ 	.word	index@(_ZN10layer_norm22ln_bwd_finalize_kernelINS_22Kernel_traits_finalizeILj1536Ef13__nv_bfloat16fS2_fjLb1ELj1024ELj4ENS_18Kernel_traits_baseILj1536EfS2_fS2_fjLj1024EEEEELb1ELb1EEEvNS_9BwdParamsE)
        /*1760*/ 	.word	0x00000000


	//----- nvinfo : EIATTR_MIN_STACK_SIZE
	.align		4
.L_997:
        /*1764*/ 	.byte	0x04, 0x12
        /*1766*/ 	.short	(.L_999 - .L_998)
	.align		4
.L_998:
        /*1768*/ 	.word	index@(_ZN10layer_norm13ln_bwd_kernelINS_13Kernel_traitsIf13__nv_bfloat16fS2_fjLj1536ELj1ELj1ELj4ELj8ENS_18Kernel_traits_baseILj1536EfS2_fS2_fjLj128EEEEELb1ELb1ELb1ELb1EEEvNS_9BwdParamsE)
        /*176c*/ 	.word	0x00000000


	//----- nvinfo : EIATTR_MIN_STACK_SIZE
	.align		4
.L_999:
        /*1770*/ 	.byte	0x04, 0x12
        /*1772*/ 	.short	(.L_1001 - .L_1000)
	.align		4
.L_1000:
        /*1774*/ 	.word	index@(_ZN10layer_norm13ln_bwd_kernelINS_13Kernel_traitsIf6__halfS2_S2_fjLj1536ELj1ELj1ELj4ELj8ENS_18Kernel_traits_baseILj1536EfS2_S2_S2_fjLj128EEEEELb0ELb0ELb0ELb0EEEvNS_9BwdParamsE)
        /*1778*/ 	.word	0x00000000


	//----- nvinfo : EIATTR_MIN_STACK_SIZE
	.align		4
.L_1001:
        /*177c*/ 	.byte	0x04, 0x12
        /*177e*/ 	.short	(.L_1003 - .L_1002)
	.align		4
.L_1002:
        /*1780*/ 	.word	index@(_ZN10layer_norm13ln_bwd_kernelINS_13Kernel_traitsIf6__halfS2_S2_fjLj1536ELj1ELj1ELj4ELj8ENS_18Kernel_traits_baseILj1536EfS2_S2_S2_fjLj128EEEEELb0ELb0ELb0ELb1EEEvNS_9BwdParamsE)
        /*1784*/ 	.word	0x00000000


	//----- nvinfo : EIATTR_MIN_STACK_SIZE
	.align		4
.L_1003:
        /*1788*/ 	.byte	0x04, 0x12
        /*178a*/ 	.short	(.L_1005 - .L_1004)
	.align		4
.L_1004:
        /*178c*/ 	.word	index@(_ZN10layer_norm13ln_bwd_kernelINS_13Kernel_traitsIf6__halfS2_S2_fjLj1536ELj1ELj1ELj4ELj8ENS_18Kernel_traits_baseILj1536EfS2_S2_S2_fjLj128EEEEELb0ELb0ELb1ELb0EEEvNS_9BwdParamsE)
        /*1790*/ 	.word	0x00000000


	//----- nvinfo : EIATTR_MIN_STACK_SIZE
	.align		4
.L_1005:
        /*1794*/ 	.byte	0x04, 0x12
        /*1796*/ 	.short	(.L_1007 - .L_1006)
	.align		4
.L_1006:
        /*1798*/ 	.word	index@(_ZN10layer_norm13ln_bwd_kernelINS_13Kernel_traitsIf6__halfS2_S2_fjLj1536ELj1ELj1ELj4ELj8ENS_18Kernel_traits_baseILj1536EfS2_S2_S2_fjLj128EEEEELb0ELb0ELb1ELb1EEEvNS_9BwdParamsE)
        /*179c*/ 	.word	0x00000000


	//----- nvinfo : EIATTR_MIN_STACK_SIZE
	.align		4
.L_1007:
        /*17a0*/ 	.byte	0x04, 0x12
        /*17a2*/ 	.short	(.L_1009 - .L_1008)
	.align		4
.L_1008:
        /*17a4*/ 	.word	index@(_ZN10layer_norm13ln_bwd_kernelINS_13Kernel_traitsIf6__halfS2_S2_fjLj1536ELj1ELj1ELj4ELj8ENS_18Kernel_traits_baseILj1536EfS2_S2_S2_fjLj128EEEEELb0ELb1ELb0ELb0EEEvNS_9BwdParamsE)
        /*17a8*/ 	.word	0x00000000


	//----- nvinfo : EIATTR_MIN_STACK_SIZE
	.align		4
.L_1009:
        /*17ac*/ 	.byte	0x04, 0x12
        /*17ae*/ 	.short	(.L_1011 - .L_1010)
	.align		4
.L_1010:
        /*17b0*/ 	.word	index@(_ZN10layer_norm13ln_bwd_kernelINS_13Kernel_traitsIf6__halfS2_S2_fjLj1536ELj1ELj1ELj4ELj8ENS_18Kernel_traits_baseILj1536EfS2_S2_S2_fjLj128EEEEELb0ELb1ELb0ELb1EEEvNS_9BwdParamsE)
        /*17b4*/ 	.word	0x00000000


	//----- nvinfo : EIATTR_MIN_STACK_SIZE
	.align		4
.L_1011:
        /*17b8*/ 	.byte	0x04, 0x12
        /*17ba*/ 	.short	(.L_1013 - .L_1012)
	.align		4
.L_1012:
        /*17bc*/ 	.word	index@(_ZN10layer_norm13ln_bwd_kernelINS_13Kernel_traitsIf6__halfS2_S2_fjLj1536ELj1ELj1ELj4ELj8ENS_18Kernel_traits_baseILj1536EfS2_S2_S2_fjLj128EEEEELb0ELb1ELb1ELb0EEEvNS_9BwdParamsE)
        /*17c0*/ 	.word	0x00000000


	//----- nvinfo : EIATTR_MIN_STACK_SIZE
	.align		4
.L_1013:
        /*17c4*/ 	.byte	0x04, 0x12
        /*17c6*/ 	.short	(.L_1015 - .L_1014)
	.align		4
.L_1014:
        /*17c8*/ 	.word	index@(_ZN10layer_norm13ln_bwd_kernelINS_13Kernel_traitsIf6__halfS2_S2_fjLj1536ELj1ELj1ELj4ELj8ENS_18Kernel_traits_baseILj1536EfS2_S2_S2_fjLj128EEEEELb0ELb1ELb1ELb1EEEvNS_9BwdParamsE)
        /*17cc*/ 	.word	0x00000000


	//----- nvinfo : EIATTR_MIN_STACK_SIZE
	.align		4
.L_1015:
        /*17d0*/ 	.byte	0x04, 0x12
        /*17d2*/ 	.short	(.L_1017 - .L_1016)
	.align		4
.L_1016:
        /*17d4*/ 	.word	index@(_ZN10layer_norm13ln_bwd_kernelINS_13Kernel_traitsIf6__halfS2_S2_fjLj1536ELj1ELj1ELj4ELj8ENS_18Kernel_traits_baseILj1536EfS2_S2_S2_fjLj128EEEEELb1ELb0ELb0ELb0EEEvNS_9BwdParamsE)
        /*17d8*/ 	.word	0x00000000


	//----- nvinfo : EIATTR_MIN_STACK_SIZE
	.align		4
.L_1017:
        /*17dc*/ 	.byte	0x04, 0x12
        /*17de*/ 	.short	(.L_1019 - .L_1018)
	.align		4
.L_1018:
        /*17e0*/ 	.word	index@(_ZN10layer_norm13ln_bwd_kernelINS_13Kernel_traitsIf6__halfS2_S2_fjLj1536ELj1ELj1ELj4ELj8ENS_18Kernel_traits_baseILj1536EfS2_S2_S2_fjLj128EEEEELb1ELb0ELb0ELb1EEEvNS_9BwdParamsE)
        /*17e4*/ 	.word	0x00000000


	//----- nvinfo : EIATTR_MIN_STACK_SIZE
	.align		4
.L_1019:
        /*17e8*/ 	.byte	0x04, 0x12
        /*17ea*/ 	.short	(.L_1021 - .L_1020)
	.align		4
.L_1020:
        /*17ec*/ 	.word	index@(_ZN10layer_norm22ln_bwd_finalize_kernelINS_22Kernel_traits_finalizeILj1536Ef6__halfS2_S2_fjLb0ELj1024ELj4ENS_18Kernel_traits_baseILj1536EfS2_S2_S2_fjLj1024EEEEELb0ELb0EEEvNS_9BwdParamsE)
        /*17f0*/ 	.word	0x00000000


	//----- nvinfo : EIATTR_MIN_STACK_SIZE
	.align		4
.L_1021:
        /*17f4*/ 	.byte	0x04, 0x12
        /*17f6*/ 	.short	(.L_1023 - .L_1022)
	.align		4
.L_1022:
        /*17f8*/ 	.word	index@(_ZN10layer_norm13ln_bwd_kernelINS_13Kernel_traitsIf6__halfS2_S2_fjLj1536ELj1ELj1ELj4ELj8ENS_18Kernel_traits_baseILj1536EfS2_S2_S2_fjLj128EEEEELb1ELb0ELb1ELb0EEEvNS_9BwdParamsE)
        /*17fc*/ 	.word	0x00000000


	//----- nvinfo : EIATTR_MIN_STACK_SIZE
	.align		4
.L_1023:
        /*1800*/ 	.byte	0x04, 0x12
        /*1802*/ 	.short	(.L_1025 - .L_1024)
	.align		4
.L_1024:
        /*1804*/ 	.word	index@(_ZN10layer_norm22ln_bwd_finalize_kernelINS_22Kernel_traits_finalizeILj1536Ef6__halfS2_S2_fjLb0ELj1024ELj4ENS_18Kernel_traits_baseILj1536EfS2_S2_S2_fjLj1024EEEEELb0ELb1EEEvNS_9BwdParamsE)
        /*1808*/ 	.word	0x00000000


	//----- nvinfo : EIATTR_MIN_STACK_SIZE
	.align		4
.L_1025:
        /*180c*/ 	.byte	0x04, 0x12
        /*180e*/ 	.short	(.L_1027 - .L_1026)
	.align		4
.L_1026:
        /*1810*/ 	.word	index@(_ZN10layer_norm13ln_bwd_kernelINS_13Kernel_traitsIf6__halfS2_S2_fjLj1536ELj1ELj1ELj4ELj8ENS_18Kernel_traits_baseILj1536EfS2_S2_S2_fjLj128EEEEELb1ELb0ELb1ELb1EEEvNS_9BwdParamsE)
        /*1814*/ 	.word	0x00000000


	//----- nvinfo : EIATTR_MIN_STACK_SIZE
	.align		4
.L_1027:
        /*1818*/ 	.byte	0x04, 0x12
        /*181a*/ 	.short	(.L_1029 - .L_1028)
	.align		4
.L_1028:
        /*181c*/ 	.word	index@(_ZN10layer_norm13ln_bwd_kernelINS_13Kernel_traitsIf6__halfS2_S2_fjLj1536ELj1ELj1ELj4ELj8ENS_18Kernel_traits_baseILj1536EfS2_S2_S2_fjLj128EEEEELb1ELb1ELb0ELb0EEEvNS_9BwdParamsE)
        /*1820*/ 	.word	0x00000000


	//----- nvinfo : EIATTR_MIN_STACK_SIZE
	.align		4
.L_1029:
        /*1824*/ 	.byte	0x04, 0x12
        /*1826*/ 	.short	(.L_1031 - .L_1030)
	.align		4
.L_1030:
        /*1828*/ 	.word	index@(_ZN10layer_norm13ln_bwd_kernelINS_13Kernel_traitsIf6__halfS2_S2_fjLj1536ELj1ELj1ELj4ELj8ENS_18Kernel_traits_baseILj1536EfS2_S2_S2_fjLj128EEEEELb1ELb1ELb0ELb1EEEvNS_9BwdParamsE)
        /*182c*/ 	.word	0x00000000


	//----- nvinfo : EIATTR_MIN_STACK_SIZE
	.align		4
.L_1031:
        /*1830*/ 	.byte	0x04, 0x12
        /*1832*/ 	.short	(.L_1033 - .L_1032)
	.align		4
.L_1032:
        /*1834*/ 	.word	index@(_ZN10layer_norm22ln_bwd_finalize_kernelINS_22Kernel_traits_finalizeILj1536Ef6__halfS2_S2_fjLb1ELj1024ELj4ENS_18Kernel_traits_baseILj1536EfS2_S2_S2_fjLj1024EEEEELb1ELb0EEEvNS_9BwdParamsE)
        /*1838*/ 	.word	0x00000000


	//----- nvinfo : EIATTR_MIN_STACK_SIZE
	.align		4
.L_1033:
        /*183c*/ 	.byte	0x04, 0x12
        /*183e*/ 	.short	(.L_1035 - .L_1034)
	.align		4
.L_1034:
        /*1840*/ 	.word	index@(_ZN10layer_norm13ln_bwd_kernelINS_13Kernel_traitsIf6__halfS2_S2_fjLj1536ELj1ELj1ELj4ELj8ENS_18Kernel_traits_baseILj1536EfS2_S2_S2_fjLj128EEEEELb1ELb1ELb1ELb0EEEvNS_9BwdParamsE)
        /*1844*/ 	.word	0x00000000


	//----- nvinfo : EIATTR_MIN_STACK_SIZE
	.align		4
.L_1035:
        /*1848*/ 	.byte	0x04, 0x12
        /*184a*/ 	.short	(.L_1037 - .L_1036)
	.align		4
.L_1036:
        /*184c*/ 	.word	index@(_ZN10layer_norm22ln_bwd_finalize_kernelINS_22Kernel_traits_finalizeILj1536Ef6__halfS2_S2_fjLb1ELj1024ELj4ENS_18Kernel_traits_baseILj1536EfS2_S2_S2_fjLj1024EEEEELb1ELb1EEEvNS_9BwdParamsE)
        /*1850*/ 	.word	0x00000000


	//----- nvinfo : EIATTR_MIN_STACK_SIZE
	.align		4
.L_1037:
        /*1854*/ 	.byte	0x04, 0x12
        /*1856*/ 	.short	(.L_1039 - .L_1038)
	.align		4
.L_1038:
        /*1858*/ 	.word	index@(_ZN10layer_norm13ln_bwd_kernelINS_13Kernel_traitsIf6__halfS2_S2_fjLj1536ELj1ELj1ELj4ELj8ENS_18Kernel_traits_baseILj1536EfS2_S2_S2_fjLj128EEEEELb1ELb1ELb1ELb1EEEvNS_9BwdParamsE)
        /*185c*/ 	.word	0x00000000


	//----- nvinfo : EIATTR_MIN_STACK_SIZE
	.align		4
.L_1039:
        /*1860*/ 	.byte	0x04, 0x12
        /*1862*/ 	.short	(.L_1041 - .L_1040)
	.align		4
.L_1040:
        /*1864*/ 	.word	index@(_ZN10layer_norm13ln_bwd_kernelINS_13Kernel_traitsI6__halfS2_fS2_fjLj1536ELj1ELj1ELj4ELj8ENS_18Kernel_traits_baseILj1536ES2_S2_fS2_fjLj128EEEEELb0ELb0ELb0ELb0EEEvNS_9BwdParamsE)
        /*1868*/ 	.word	0x00000000


	//----- nvinfo : EIATTR_MIN_STACK_SIZE
	.align		4
.L_1041:
        /*186c*/ 	.byte	0x04, 0x12
        /*186e*/ 	.short	(.L_1043 - .L_1042)
	.align		4
.L_1042:
        /*1870*/ 	.word	index@(_ZN10layer_norm13ln_bwd_kernelINS_13Kernel_traitsI6__halfS2_fS2_fjLj1536ELj1ELj1ELj4ELj8ENS_18Kernel_traits_baseILj1536ES2_S2_fS2_fjLj128EEEEELb0ELb0ELb0ELb1EEEvNS_9BwdParamsE)
        /*1874*/ 	.word	0x00000000


	//----- nvinfo : EIATTR_MIN_STACK_SIZE
	.align		4
.L_1043:
        /*1878*/ 	.byte	0x04, 0x12
        /*187a*/ 	.short	(.L_1045 - .L_1044)
	.align		4
.L_1044:
        /*187c*/ 	.word	index@(_ZN10layer_norm13ln_bwd_kernelINS_13Kernel_traitsI6__halfS2_fS2_fjLj1536ELj1ELj1ELj4ELj8ENS_18Kernel_traits_baseILj1536ES2_S2_fS2_fjLj128EEEEELb0ELb0ELb1ELb0EEEvNS_9BwdParamsE)
        /*1880*/ 	.word	0x00000000


	//----- nvinfo : EIATTR_MIN_STACK_SIZE
	.align		4
.L_1045:
        /*1884*/ 	.byte	0x04, 0x12
        /*1886*/ 	.short	(.L_1047 - .L_1046)
	.align		4
.L_1046:
        /*1888*/ 	.word	index@(_ZN10layer_norm13ln_bwd_kernelINS_13Kernel_traitsI6__halfS2_fS2_fjLj1536ELj1ELj1ELj4ELj8ENS_18Kernel_traits_baseILj1536ES2_S2_fS2_fjLj128EEEEELb0ELb0ELb1ELb1EEEvNS_9BwdParamsE)
        /*188c*/ 	.word	0x00000000


	//----- nvinfo : EIATTR_MIN_STACK_SIZE
	.align		4
.L_1047:
        /*1890*/ 	.byte	0x04, 0x12
        /*1892*/ 	.short	(.L_1049 - .L_1048)
	.align		4
.L_1048:
        /*1894*/ 	.word	index@(_ZN10layer_norm13ln_bwd_kernelINS_13Kernel_traitsI6__halfS2_fS2_fjLj1536ELj1ELj1ELj4ELj8ENS_18Kernel_traits_baseILj1536ES2_S2_fS2_fjLj128EEEEELb0ELb1ELb0ELb0EEEvNS_9BwdParamsE)
        /*1898*/ 	.word	0x00000000


	//----- nvinfo : EIATTR_MIN_STACK_SIZE
	.align		4
.L_1049:
        /*189c*/ 	.byte	0x04, 0x12
        /*189e*/ 	.short	(.L_1051 - .L_1050)
	.align		4
.L_1050:
        /*18a0*/ 	.word	index@(_ZN10layer_norm13ln_bwd_kernelINS_13Kernel_traitsI6__halfS2_fS2_fjLj1536ELj1ELj1ELj4ELj8ENS_18Kernel_traits_baseILj1536ES2_S2_fS2_fjLj128EEEEELb0ELb1ELb0ELb1EEEvNS_9BwdParamsE)
        /*18a4*/ 	.word	0x00000000


	//----- nvinfo : EIATTR_MIN_STACK_SIZE
	.align		4
.L_1051:
        /*18a8*/ 	.byte	0x04, 0x12
        /*18aa*/ 	.short	(.L_1053 - .L_1052)
	.align		4
.L_1052:
        /*18ac*/ 	.word	index@(_ZN10layer_norm13ln_bwd_kernelINS_13Kernel_traitsI6__halfS2_fS2_fjLj1536ELj1ELj1ELj4ELj8ENS_18Kernel_traits_baseILj1536ES2_S2_fS2_fjLj128EEEEELb0ELb1ELb1ELb0EEEvNS_9BwdParamsE)
        /*18b0*/ 	.word	0x00000000


	//----- nvinfo : EIATTR_MIN_STACK_SIZE
	.align		4
.L_1053:
        /*18b4*/ 	.byte	0x04, 0x12
        /*18b6*/ 	.short	(.L_1055 - .L_1054)
	.align		4
.L_1054:
        /*18b8*/ 	.word	index@(_ZN10layer_norm13ln_bwd_kernelINS_13Kernel_traitsI6__halfS2_fS2_fjLj1536ELj1ELj1ELj4ELj8ENS_18Kernel_traits_baseILj1536ES2_S2_fS2_fjLj128EEEEELb0ELb1ELb1ELb1EEEvNS_9BwdParamsE)
        /*18bc*/ 	.word	0x00000000


	//----- nvinfo : EIATTR_MIN_STACK_SIZE
	.align		4
.L_1055:
        /*18c0*/ 	.byte	0x04, 0x12
        /*18c2*/ 	.short	(.L_1057 - .L_1056)
	.align		4
.L_1056:
        /*18c4*/ 	.word	index@(_ZN10layer_norm13ln_bwd_kernelINS_13Kernel_traitsI6__halfS2_fS2_fjLj1536ELj1ELj1ELj4ELj8ENS_18Kernel_traits_baseILj1536ES2_S2_fS2_fjLj128EEEEELb1ELb0ELb0ELb0EEEvNS_9BwdParamsE)
        /*18c8*/ 	.word	0x00000000


	//----- nvinfo : EIATTR_MIN_STACK_SIZE
	.align		4
.L_1057:
        /*18cc*/ 	.byte	0x04, 0x12
        /*18ce*/ 	.short	(.L_1059 - .L_1058)
	.align		4
.L_1058:
        /*18d0*/ 	.word	index@(_ZN10layer_norm13ln_bwd_kernelINS_13Kernel_traitsI6__halfS2_fS2_fjLj1536ELj1ELj1ELj4ELj8ENS_18Kernel_traits_baseILj1536ES2_S2_fS2_fjLj128EEEEELb1ELb0ELb0ELb1EEEvNS_9BwdParamsE)
        /*18d4*/ 	.word	0x00000000


	//----- nvinfo : EIATTR_MIN_STACK_SIZE
	.align		4
.L_1059:
        /*18d8*/ 	.byte	0x04, 0x12
        /*18da*/ 	.short	(.L_1061 - .L_1060)
	.align		4
.L_1060:
        /*18dc*/ 	.word	index@(_ZN10layer_norm22ln_bwd_finalize_kernelINS_22Kernel_traits_finalizeILj1536E6__halfS2_fS2_fjLb0ELj1024ELj4ENS_18Kernel_traits_baseILj1536ES2_S2_fS2_fjLj1024EEEEELb0ELb0EEEvNS_9BwdParamsE)
        /*18e0*/ 	.word	0x00000000


	//----- nvinfo : EIATTR_MIN_STACK_SIZE
	.align		4
.L_1061:
        /*18e4*/ 	.byte	0x04, 0x12
        /*18e6*/ 	.short	(.L_1063 - .L_1062)
	.align		4
.L_1062:
        /*18e8*/ 	.word	index@(_ZN10layer_norm13ln_bwd_kernelINS_13Kernel_traitsI6__halfS2_fS2_fjLj1536ELj1ELj1ELj4ELj8ENS_18Kernel_traits_baseILj1536ES2_S2_fS2_fjLj128EEEEELb1ELb0ELb1ELb0EEEvNS_9BwdParamsE)
        /*18ec*/ 	.word	0x00000000


	//----- nvinfo : EIATTR_MIN_STACK_SIZE
	.align		4
.L_1063:
        /*18f0*/ 	.byte	0x04, 0x12
        /*18f2*/ 	.short	(.L_1065 - .L_1064)
	.align		4
.L_1064:
        /*18f4*/ 	.word	index@(_ZN10layer_norm22ln_bwd_finalize_kernelINS_22Kernel_traits_finalizeILj1536E6__halfS2_fS2_fjLb0ELj1024ELj4ENS_18Kernel_traits_baseILj1536ES2_S2_fS2_fjLj1024EEEEELb0ELb1EEEvNS_9BwdParamsE)
        /*18f8*/ 	.word	0x00000000


	//----- nvinfo : EIATTR_MIN_STACK_SIZE
	.align		4
.L_1065:
        /*18fc*/ 	.byte	0x04, 0x12
        /*18fe*/ 	.short	(.L_1067 - .L_1066)
	.align		4
.L_1066:
        /*1900*/ 	.word	index@(_ZN10layer_norm13ln_bwd_kernelINS_13Kernel_traitsI6__halfS2_fS2_fjLj1536ELj1ELj1ELj4ELj8ENS_18Kernel_traits_baseILj1536ES2_S2_fS2_fjLj128EEEEELb1ELb0ELb1ELb1EEEvNS_9BwdParamsE)
        /*1904*/ 	.word	0x00000000


	//----- nvinfo : EIATTR_MIN_STACK_SIZE
	.align		4
.L_1067:
        /*1908*/ 	.byte	0x04, 0x12
        /*190a*/ 	.short	(.L_1069 - .L_1068)
	.align		4
.L_1068:
        /*190c*/ 	.word	index@(_ZN10layer_norm13ln_bwd_kernelINS_13Kernel_traitsI6__halfS2_fS2_fjLj1536ELj1ELj1ELj4ELj8ENS_18Kernel_traits_baseILj1536ES2_S2_fS2_fjLj128EEEEELb1ELb1ELb0ELb0EEEvNS_9BwdParamsE)
        /*1910*/ 	.word	0x00000000


	//----- nvinfo : EIATTR_MIN_STACK_SIZE
	.align		4
.L_1069:
        /*1914*/ 	.byte	0x04, 0x12
        /*1916*/ 	.short	(.L_1071 - .L_1070)
	.align		4
.L_1070:
        /*1918*/ 	.word	index@(_ZN10layer_norm13ln_bwd_kernelINS_13Kernel_traitsI6__halfS2_fS2_fjLj1536ELj1ELj1ELj4ELj8ENS_18Kernel_traits_baseILj1536ES2_S2_fS2_fjLj128EEEEELb1ELb1ELb0ELb1EEEvNS_9BwdParamsE)
        /*191c*/ 	.word	0x00000000


	//----- nvinfo : EIATTR_MIN_STACK_SIZE
	.align		4
.L_1071:
        /*1920*/ 	.byte	0x04, 0x12
        /*1922*/ 	.short	(.L_1073 - .L_1072)
	.align		4
.L_1072:
        /*1924*/ 	.word	index@(_ZN10layer_norm22ln_bwd_finalize_kernelINS_22Kernel_traits_finalizeILj1536E6__halfS2_fS2_fjLb1ELj1024ELj4ENS_18Kernel_traits_baseILj1536ES2_S2_fS2_fjLj1024EEEEELb1ELb0EEEvNS_9BwdParamsE)
        /*1928*/ 	.word	0x00000000


	//----- nvinfo : EIATTR_MIN_STACK_SIZE
	.align		4
.L_1073:
        /*192c*/ 	.byte	0x04, 0x12
        /*192e*/ 	.short	(.L_1075 - .L_1074)
	.align		4
.L_1074:
        /*1930*/ 	.word	index@(_ZN10layer_norm13ln_bwd_kernelINS_13Kernel_traitsI6__halfS2_fS2_fjLj1536ELj1ELj1ELj4ELj8ENS_18Kernel_traits_baseILj1536ES2_S2_fS2_fjLj128EEEEELb1ELb1ELb1ELb0EEEvNS_9BwdParamsE)
        /*1934*/ 	.word	0x00000000


	//----- nvinfo : EIATTR_MIN_STACK_SIZE
	.align		4
.L_1075:
        /*1938*/ 	.byte	0x04, 0x12
        /*193a*/ 	.short	(.L_1077 - .L_1076)
	.align		4
.L_1076:
        /*193c*/ 	.word	index@(_ZN10layer_norm22ln_bwd_finalize_kernelINS_22Kernel_traits_finalizeILj1536E6__halfS2_fS2_fjLb1ELj1024ELj4ENS_18Kernel_traits_baseILj1536ES2_S2_fS2_fjLj1024EEEEELb1ELb1EEEvNS_9BwdParamsE)
        /*1940*/ 	.word	0x00000000


	//----- nvinfo : EIATTR_MIN_STACK_SIZE
	.align		4
.L_1077:
        /*1944*/ 	.byte	0x04, 0x12
        /*1946*/ 	.short	(.L_1079 - .L_1078)
	.align		4
.L_1078:
        /*1948*/ 	.word	index@(_ZN10layer_norm13ln_bwd_kernelINS_13Kernel_traitsI6__halfS2_fS2_fjLj1536ELj1ELj1ELj4ELj8ENS_18Kernel_traits_baseILj1536ES2_S2_fS2_fjLj128EEEEELb1ELb1ELb1ELb1EEEvNS_9BwdParamsE)
        /*194c*/ 	.word	0x00000000


	//----- nvinfo : EIATTR_MIN_STACK_SIZE
	.align		4
.L_1079:
        /*1950*/ 	.byte	0x04, 0x12
        /*1952*/ 	.short	(.L_1081 - .L_1080)
	.align		4
.L_1080:
        /*1954*/ 	.word	index@(_ZN10layer_norm13ln_bwd_kernelINS_13Kernel_traitsIf6__halffS2_fjLj1536ELj1ELj1ELj4ELj8ENS_18Kernel_traits_baseILj1536EfS2_fS2_fjLj128EEEEELb0ELb0ELb0ELb0EEEvNS_9BwdParamsE)
        /*1958*/ 	.word	0x00000000


	//----- nvinfo : EIATTR_MIN_STACK_SIZE
	.align		4
.L_1081:
        /*195c*/ 	.byte	0x04, 0x12
        /*195e*/ 	.short	(.L_1083 - .L_1082)
	.align		4
.L_1082:
        /*1960*/ 	.word	index@(_ZN10layer_norm13ln_bwd_kernelINS_13Kernel_traitsIf6__halffS2_fjLj1536ELj1ELj1ELj4ELj8ENS_18Kernel_traits_baseILj1536EfS2_fS2_fjLj128EEEEELb0ELb0ELb0ELb1EEEvNS_9BwdParamsE)
        /*1964*/ 	.word	0x00000000


	//----- nvinfo : EIATTR_MIN_STACK_SIZE
	.align		4
.L_1083:
        /*1968*/ 	.byte	0x04, 0x12
        /*196a*/ 	.short	(.L_1085 - .L_1084)
	.align		4
.L_1084:
        /*196c*/ 	.word	index@(_ZN10layer_norm13ln_bwd_kernelINS_13Kernel_traitsIf6__halffS2_fjLj1536ELj1ELj1ELj4ELj8ENS_18Kernel_traits_baseILj1536EfS2_fS2_fjLj128EEEEELb0ELb0ELb1ELb0EEEvNS_9BwdParamsE)
        /*1970*/ 	.word	0x00000000


	//----- nvinfo : EIATTR_MIN_STACK_SIZE
	.align		4
.L_1085:
        /*1974*/ 	.byte	0x04, 0x12
        /*1976*/ 	.short	(.L_1087 - .L_1086)
	.align		4
.L_1086:
        /*1978*/ 	.word	index@(_ZN10layer_norm13ln_bwd_kernelINS_13Kernel_traitsIf6__halffS2_fjLj1536ELj1ELj1ELj4ELj8ENS_18Kernel_traits_baseILj1536EfS2_fS2_fjLj128EEEEELb0ELb0ELb1ELb1EEEvNS_9BwdParamsE)
        /*197c*/ 	.word	0x00000000


	//----- nvinfo : EIATTR_MIN_STACK_SIZE
	.align		4
.L_1087:
        /*1980*/ 	.byte	0x04, 0x12
        /*1982*/ 	.short	(.L_1089 - .L_1088)
	.align		4
.L_1088:
        /*1984*/ 	.word	index@(_ZN10layer_norm13ln_bwd_kernelINS_13Kernel_traitsIf6__halffS2_fjLj1536ELj1ELj1ELj4ELj8ENS_18Kernel_traits_baseILj1536EfS2_fS2_fjLj128EEEEELb0ELb1ELb0ELb0EEEvNS_9BwdParamsE)
        /*1988*/ 	.word	0x00000000


	//----- nvinfo : EIATTR_MIN_STACK_SIZE
	.align		4
.L_1089:
        /*198c*/ 	.byte	0x04, 0x12
        /*198e*/ 	.short	(.L_1091 - .L_1090)
	.align		4
.L_1090:
        /*1990*/ 	.word	index@(_ZN10layer_norm13ln_bwd_kernelINS_13Kernel_traitsIf6__halffS2_fjLj1536ELj1ELj1ELj4ELj8ENS_18Kernel_traits_baseILj1536EfS2_fS2_fjLj128EEEEELb0ELb1ELb0ELb1EEEvNS_9BwdParamsE)
        /*1994*/ 	.word	0x00000000


	//----- nvinfo : EIATTR_MIN_STACK_SIZE
	.align		4
.L_1091:
        /*1998*/ 	.byte	0x04, 0x12
        /*199a*/ 	.short	(.L_1093 - .L_1092)
	.align		4
.L_1092:
        /*199c*/ 	.word	index@(_ZN10layer_norm13ln_bwd_kernelINS_13Kernel_traitsIf6__halffS2_fjLj1536ELj1ELj1ELj4ELj8ENS_18Kernel_traits_baseILj1536EfS2_fS2_fjLj128EEEEELb0ELb1ELb1ELb0EEEvNS_9BwdParamsE)
        /*19a0*/ 	.word	0x00000000


	//----- nvinfo : EIATTR_MIN_STACK_SIZE
	.align		4
.L_1093:
        /*19a4*/ 	.byte	0x04, 0x12
        /*19a6*/ 	.short	(.L_1095 - .L_1094)
	.align		4
.L_1094:
        /*19a8*/ 	.word	index@(_ZN10layer_norm13ln_bwd_kernelINS_13Kernel_traitsIf6__halffS2_fjLj1536ELj1ELj1ELj4ELj8ENS_18Kernel_traits_baseILj1536EfS2_fS2_fjLj128EEEEELb0ELb1ELb1ELb1EEEvNS_9BwdParamsE)
        /*19ac*/ 	.word	0x00000000


	//----- nvinfo : EIATTR_MIN_STACK_SIZE
	.align		4
.L_1095:
        /*19b0*/ 	.byte	0x04, 0x12
        /*19b2*/ 	.short	(.L_1097 - .L_1096)
	.align		4
.L_1096:
        /*19b4*/ 	.word	index@(_ZN10layer_norm13ln_bwd_kernelINS_13Kernel_traitsIf6__halffS2_fjLj1536ELj1ELj1ELj4ELj8ENS_18Kernel_traits_baseILj1536EfS2_fS2_fjLj128EEEEELb1ELb0ELb0ELb0EEEvNS_9BwdParamsE)
        /*19b8*/ 	.word	0x00000000


	//----- nvinfo : EIATTR_MIN_STACK_SIZE
	.align		4
.L_1097:
        /*19bc*/ 	.byte	0x04, 0x12
        /*19be*/ 	.short	(.L_1099 - .L_1098)
	.align		4
.L_1098:
        /*19c0*/ 	.word	index@(_ZN10layer_norm13ln_bwd_kernelINS_13Kernel_traitsIf6__halffS2_fjLj1536ELj1ELj1ELj4ELj8ENS_18Kernel_traits_baseILj1536EfS2_fS2_fjLj128EEEEELb1ELb0ELb0ELb1EEEvNS_9BwdParamsE)
        /*19c4*/ 	.word	0x00000000


	//----- nvinfo : EIATTR_MIN_STACK_SIZE
	.align		4
.L_1099:
        /*19c8*/ 	.byte	0x04, 0x12
        /*19ca*/ 	.short	(.L_1101 - .L_1100)
	.align		4
.L_1100:
        /*19cc*/ 	.word	index@(_ZN10layer_norm22ln_bwd_finalize_kernelINS_22Kernel_traits_finalizeILj1536Ef6__halffS2_fjLb0ELj1024ELj4ENS_18Kernel_traits_baseILj1536EfS2_fS2_fjLj1024EEEEELb0ELb0EEEvNS_9BwdParamsE)
        /*19d0*/ 	.word	0x00000000


	//----- nvinfo : EIATTR_MIN_STACK_SIZE
	.align		4
.L_1101:
        /*19d4*/ 	.byte	0x04, 0x12
        /*19d6*/ 	.short	(.L_1103 - .L_1102)
	.align		4
.L_1102:
        /*19d8*/ 	.word	index@(_ZN10layer_norm13ln_bwd_kernelINS_13Kernel_traitsIf6__halffS2_fjLj1536ELj1ELj1ELj4ELj8ENS_18Kernel_traits_baseILj1536EfS2_fS2_fjLj128EEEEELb1ELb0ELb1ELb0EEEvNS_9BwdParamsE)
        /*19dc*/ 	.word	0x00000000


	//----- nvinfo : EIATTR_MIN_STACK_SIZE
	.align		4
.L_1103:
        /*19e0*/ 	.byte	0x04, 0x12
        /*19e2*/ 	.short	(.L_1105 - .L_1104)
	.align		4
.L_1104:
        /*19e4*/ 	.word	index@(_ZN10layer_norm22ln_bwd_finalize_kernelINS_22Kernel_traits_finalizeILj1536Ef6__halffS2_fjLb0ELj1024ELj4ENS_18Kernel_traits_baseILj1536EfS2_fS2_fjLj1024EEEEELb0ELb1EEEvNS_9BwdParamsE)
        /*19e8*/ 	.word	0x00000000


	//----- nvinfo : EIATTR_MIN_STACK_SIZE
	.align		4
.L_1105:
        /*19ec*/ 	.byte	0x04, 0x12
        /*19ee*/ 	.short	(.L_1107 - .L_1106)
	.align		4
.L_1106:
        /*19f0*/ 	.word	index@(_ZN10layer_norm13ln_bwd_kernelINS_13Kernel_traitsIf6__halffS2_fjLj1536ELj1ELj1ELj4ELj8ENS_18Kernel_traits_baseILj1536EfS2_fS2_fjLj128EEEEELb1ELb0ELb1ELb1EEEvNS_9BwdParamsE)
        /*19f4*/ 	.word	0x00000000


	//----- nvinfo : EIATTR_MIN_STACK_SIZE
	.align		4
.L_1107:
        /*19f8*/ 	.byte	0x04, 0x12
        /*19fa*/ 	.short	(.L_1109 - .L_1108)
	.align		4
.L_1108:
        /*19fc*/ 	.word	index@(_ZN10layer_norm13ln_bwd_kernelINS_13Kernel_traitsIf6__halffS2_fjLj1536ELj1ELj1ELj4ELj8ENS_18Kernel_traits_baseILj1536EfS2_fS2_fjLj128EEEEELb1ELb1ELb0ELb0EEEvNS_9BwdParamsE)
        /*1a00*/ 	.word	0x00000000


	//----- nvinfo : EIATTR_MIN_STACK_SIZE
	.align		4
.L_1109:
        /*1a04*/ 	.byte	0x04, 0x12
        /*1a06*/ 	.short	(.L_1111 - .L_1110)
	.align		4
.L_1110:
        /*1a08*/ 	.word	index@(_ZN10layer_norm13ln_bwd_kernelINS_13Kernel_traitsIf6__halffS2_fjLj1536ELj1ELj1ELj4ELj8ENS_18Kernel_traits_baseILj1536EfS2_fS2_fjLj128EEEEELb1ELb1ELb0ELb1EEEvNS_9BwdParamsE)
        /*1a0c*/ 	.word	0x00000000


	//----- nvinfo : EIATTR_MIN_STACK_SIZE
	.align		4
.L_1111:
        /*1a10*/ 	.byte	0x04, 0x12
        /*1a12*/ 	.short	(.L_1113 - .L_1112)
	.align		4
.L_1112:
        /*1a14*/ 	.word	index@(_ZN10layer_norm22ln_bwd_finalize_kernelINS_22Kernel_traits_finalizeILj1536Ef6__halffS2_fjLb1ELj1024ELj4ENS_18Kernel_traits_baseILj1536EfS2_fS2_fjLj1024EEEEELb1ELb0EEEvNS_9BwdParamsE)
        /*1a18*/ 	.word	0x00000000


	//----- nvinfo : EIATTR_MIN_STACK_SIZE
	.align		4
.L_1113:
        /*1a1c*/ 	.byte	0x04, 0x12
        /*1a1e*/ 	.short	(.L_1115 - .L_1114)
	.align		4
.L_1114:
        /*1a20*/ 	.word	index@(_ZN10layer_norm13ln_bwd_kernelINS_13Kernel_traitsIf6__halffS2_fjLj1536ELj1ELj1ELj4ELj8ENS_18Kernel_traits_baseILj1536EfS2_fS2_fjLj128EEEEELb1ELb1ELb1ELb0EEEvNS_9BwdParamsE)
        /*1a24*/ 	.word	0x00000000


	//----- nvinfo : EIATTR_MIN_STACK_SIZE
	.align		4
.L_1115:
        /*1a28*/ 	.byte	0x04, 0x12
        /*1a2a*/ 	.short	(.L_1117 - .L_1116)
	.align		4
.L_1116:
        /*1a2c*/ 	.word	index@(_ZN10layer_norm22ln_bwd_finalize_kernelINS_22Kernel_traits_finalizeILj1536Ef6__halffS2_fjLb1ELj1024ELj4ENS_18Kernel_traits_baseILj1536EfS2_fS2_fjLj1024EEEEELb1ELb1EEEvNS_9BwdParamsE)
        /*1a30*/ 	.word	0x00000000


	//----- nvinfo : EIATTR_MIN_STACK_SIZE
	.align		4
.L_1117:
        /*1a34*/ 	.byte	0x04, 0x12
        /*1a36*/ 	.short	(.L_1119 - .L_1118)
	.align		4
.L_1118:
        /*1a38*/ 	.word	index@(_ZN10layer_norm13ln_bwd_kernelINS_13Kernel_traitsIf6__halffS2_fjLj1536ELj1ELj1ELj4ELj8ENS_18Kernel_traits_baseILj1536EfS2_fS2_fjLj128EEEEELb1ELb1ELb1ELb1EEEvNS_9BwdParamsE)
        /*1a3c*/ 	.word	0x00000000


	//----- nvinfo : EIATTR_MIN_STACK_SIZE
	.align		4
.L_1119:
        /*1a40*/ 	.byte	0x04, 0x12
        /*1a42*/ 	.short	(.L_1121 - .L_1120)
	.align		4
.L_1120:
        /*1a44*/ 	.word	index@(_ZN10layer_norm13ln_bwd_kernelINS_13Kernel_traitsI6__halfffffjLj1536ELj1ELj1ELj4ELj16ENS_18Kernel_traits_baseILj1536ES2_ffffjLj128EEEEELb0ELb0ELb0ELb0EEEvNS_9BwdParamsE)
        /*1a48*/ 	.word	0x00000000


	//----- nvinfo : EIATTR_MIN_STACK_SIZE
	.align		4
.L_1121:
        /*1a4c*/ 	.byte	0x04, 0x12
        /*1a4e*/ 	.short	(.L_1123 - .L_1122)
	.align		4
.L_1122:
        /*1a50*/ 	.word	index@(_ZN10layer_norm13ln_bwd_kernelINS_13Kernel_traitsI6__halfffffjLj1536ELj1ELj1ELj4ELj16ENS_18Kernel_traits_baseILj1536ES2_ffffjLj128EEEEELb0ELb0ELb0ELb1EEEvNS_9BwdParamsE)
        /*1a54*/ 	.word	0x00000000


	//----- nvinfo : EIATTR_MIN_STACK_SIZE
	.align		4
.L_1123:
        /*1a58*/ 	.byte	0x04, 0x12
        /*1a5a*/ 	.short	(.L_1125 - .L_1124)
	.align		4
.L_1124:
        /*1a5c*/ 	.word	index@(_ZN10layer_norm13ln_bwd_kernelINS_13Kernel_traitsI6__halfffffjLj1536ELj1ELj1ELj4ELj16ENS_18Kernel_traits_baseILj1536ES2_ffffjLj128EEEEELb0ELb0ELb1ELb0EEEvNS_9BwdParamsE)
        /*1a60*/ 	.word	0x00000000


	//----- nvinfo : EIATTR_MIN_STACK_SIZE
	.align		4
.L_1125:
        /*1a64*/ 	.byte	0x04, 0x12
        /*1a66*/ 	.short	(.L_1127 - .L_1126)
	.align		4
.L_1126:
        /*1a68*/ 	.word	index@(_ZN10layer_norm13ln_bwd_kernelINS_13Kernel_traitsI6__halfffffjLj1536ELj1ELj1ELj4ELj16ENS_18Kernel_traits_baseILj1536ES2_ffffjLj128EEEEELb0ELb0ELb1ELb1EEEvNS_9BwdParamsE)
        /*1a6c*/ 	.word	0x00000000


	//----- nvinfo : EIATTR_MIN_STACK_SIZE
	.align		4
.L_1127:
        /*1a70*/ 	.byte	0x04, 0x12
        /*1a72*/ 	.short	(.L_1129 - .L_1128)
	.align		4
.L_1128:
        /*1a74*/ 	.word	index@(_ZN10layer_norm13ln_bwd_kernelINS_13Kernel_traitsI6__halfffffjLj1536ELj1ELj1ELj4ELj16ENS_18Kernel_traits_baseILj1536ES2_ffffjLj128EEEEELb0ELb1ELb0ELb0EEEvNS_9BwdParamsE)
        /*1a78*/ 	.word	0x00000000


	//----- nvinfo : EIATTR_MIN_STACK_SIZE
	.align		4
.L_1129:
        /*1a7c*/ 	.byte	0x04, 0x12
        /*1a7e*/ 	.short	(.L_1131 - .L_1130)
	.align		4
.L_1130:
        /*1a80*/ 	.word	index@(_ZN10layer_norm13ln_bwd_kernelINS_13Kernel_traitsI6__halfffffjLj1536ELj1ELj1ELj4ELj16ENS_18Kernel_traits_baseILj1536ES2_ffffjLj128EEEEELb0ELb1ELb0ELb1EEEvNS_9BwdParamsE)
        /*1a84*/ 	.word	0x00000000


	//----- nvinfo : EIATTR_MIN_STACK_SIZE
	.align		4
.L_1131:
        /*1a88*/ 	.byte	0x04, 0x12
        /*1a8a*/ 	.short	(.L_1133 - .L_1132)
	.align		4
.L_1132:
        /*1a8c*/ 	.word	index@(_ZN10layer_norm13ln_bwd_kernelINS_13Kernel_traitsI6__halfffffjLj1536ELj1ELj1ELj4ELj16ENS_18Kernel_traits_baseILj1536ES2_ffffjLj128EEEEELb0ELb1ELb1ELb0EEEvNS_9BwdParamsE)
        /*1a90*/ 	.word	0x00000000


	//----- nvinfo : EIATTR_MIN_STACK_SIZE
	.align		4
.L_1133:
        /*1a94*/ 	.byte	0x04, 0x12
        /*1a96*/ 	.short	(.L_1135 - .L_1134)
	.align		4
.L_1134:
        /*1a98*/ 	.word	index@(_ZN10layer_norm13ln_bwd_kernelINS_13Kernel_traitsI6__halfffffjLj1536ELj1ELj1ELj4ELj16ENS_18Kernel_traits_baseILj1536ES2_ffffjLj128EEEEELb0ELb1ELb1ELb1EEEvNS_9BwdParamsE)
        /*1a9c*/ 	.word	0x00000000


	//----- nvinfo : EIATTR_MIN_STACK_SIZE
	.align		4
.L_1135:
        /*1aa0*/ 	.byte	0x04, 0x12
        /*1aa2*/ 	.short	(.L_1137 - .L_1136)
	.align		4
.L_1136:
        /*1aa4*/ 	.word	index@(_ZN10layer_norm13ln_bwd_kernelINS_13Kernel_traitsI6__halfffffjLj1536ELj1ELj1ELj4ELj16ENS_18Kernel_traits_baseILj1536ES2_ffffjLj128EEEEELb1ELb0ELb0ELb0EEEvNS_9BwdParamsE)
        /*1aa8*/ 	.word	0x00000000


	//----- nvinfo : EIATTR_MIN_STACK_SIZE
	.align		4
.L_1137:
        /*1aac*/ 	.byte	0x04, 0x12
        /*1aae*/ 	.short	(.L_1139 - .L_1138)
	.align		4
.L_1138:
        /*1ab0*/ 	.word	index@(_ZN10layer_norm13ln_bwd_kernelINS_13Kernel_traitsI6__halfffffjLj1536ELj1ELj1ELj4ELj16ENS_18Kernel_traits_baseILj1536ES2_ffffjLj128EEEEELb1ELb0ELb0ELb1EEEvNS_9BwdParamsE)
        /*1ab4*/ 	.word	0x00000000


	//----- nvinfo : EIATTR_MIN_STACK_SIZE
	.align		4
.L_1139:
        /*1ab8*/ 	.byte	0x04, 0x12
        /*1aba*/ 	.short	(.L_1141 - .L_1140)
	.align		4
.L_1140:
        /*1abc*/ 	.word	index@(_ZN10layer_norm22ln_bwd_finalize_kernelINS_22Kernel_traits_finalizeILj1536E6__halfffffjLb0ELj1024ELj4ENS_18Kernel_traits_baseILj1536ES2_ffffjLj1024EEEEELb0ELb0EEEvNS_9BwdParamsE)
        /*1ac0*/ 	.word	0x00000000


	//----- nvinfo : EIATTR_MIN_STACK_SIZE
	.align		4
.L_1141:
        /*1ac4*/ 	.byte	0x04, 0x12
        /*1ac6*/ 	.short	(.L_1143 - .L_1142)
	.align		4
.L_1142:
        /*1ac8*/ 	.word	index@(_ZN10layer_norm13ln_bwd_kernelINS_13Kernel_traitsI6__halfffffjLj1536ELj1ELj1ELj4ELj16ENS_18Kernel_traits_baseILj1536ES2_ffffjLj128EEEEELb1ELb0ELb1ELb0EEEvNS_9BwdParamsE)
        /*1acc*/ 	.word	0x00000000


	//----- nvinfo : EIATTR_MIN_STACK_SIZE
	.align		4
.L_1143:
        /*1ad0*/ 	.byte	0x04, 0x12
        /*1ad2*/ 	.short	(.L_1145 - .L_1144)
	.align		4
.L_1144:
        /*1ad4*/ 	.word	index@(_ZN10layer_norm22ln_bwd_finalize_kernelINS_22Kernel_traits_finalizeILj1536E6__halfffffjLb0ELj1024ELj4ENS_18Kernel_traits_baseILj1536ES2_ffffjLj1024EEEEELb0ELb1EEEvNS_9BwdParamsE)
        /*1ad8*/ 	.word	0x00000000


	//----- nvinfo : EIATTR_MIN_STACK_SIZE
	.align		4
.L_1145:
        /*1adc*/ 	.byte	0x04, 0x12
        /*1ade*/ 	.short	(.L_1147 - .L_1146)
	.align		4
.L_1146:
        /*1ae0*/ 	.word	index@(_ZN10layer_norm13ln_bwd_kernelINS_13Kernel_traitsI6__halfffffjLj1536ELj1ELj1ELj4ELj16ENS_18Kernel_traits_baseILj1536ES2_ffffjLj128EEEEELb1ELb0ELb1ELb1EEEvNS_9BwdParamsE)
        /*1ae4*/ 	.word	0x00000000


	//----- nvinfo : EIATTR_MIN_STACK_SIZE
	.align		4
.L_1147:
        /*1ae8*/ 	.byte	0x04, 0x12
        /*1aea*/ 	.short	(.L_1149 - .L_1148)
	.align		4
.L_1148:
        /*1aec*/ 	.word	index@(_ZN10layer_norm13ln_bwd_kernelINS_13Kernel_traitsI6__halfffffjLj1536ELj1ELj1ELj4ELj16ENS_18Kernel_traits_baseILj1536ES2_ffffjLj128EEEEELb1ELb1ELb0ELb0EEEvNS_9BwdParamsE)
        /*1af0*/ 	.word	0x00000000


	//----- nvinfo : EIATTR_MIN_STACK_SIZE
	.align		4
.L_1149:
        /*1af4*/ 	.byte	0x04, 0x12
        /*1af6*/ 	.short	(.L_1151 - .L_1150)
	.align		4
.L_1150:
        /*1af8*/ 	.word	index@(_ZN10layer_norm13ln_bwd_kernelINS_13Kernel_traitsI6__halfffffjLj1536ELj1ELj1ELj4ELj16ENS_18Kernel_traits_baseILj1536ES2_ffffjLj128EEEEELb1ELb1ELb0ELb1EEEvNS_9BwdParamsE)
        /*1afc*/ 	.word	0x00000000


	//----- nvinfo : EIATTR_MIN_STACK_SIZE
	.align		4
.L_1151:
        /*1b00*/ 	.byte	0x04, 0x12
        /*1b02*/ 	.short	(.L_1153 - .L_1152)
	.align		4
.L_1152:
        /*1b04*/ 	.word	index@(_ZN10layer_norm22ln_bwd_finalize_kernelINS_22Kernel_traits_finalizeILj1536E6__halfffffjLb1ELj1024ELj4ENS_18Kernel_traits_baseILj1536ES2_ffffjLj1024EEEEELb1ELb0EEEvNS_9BwdParamsE)
        /*1b08*/ 	.word	0x00000000


	//----- nvinfo : EIATTR_MIN_STACK_SIZE
	.align		4
.L_1153:
        /*1b0c*/ 	.byte	0x04, 0x12
        /*1b0e*/ 	.short	(.L_1155 - .L_1154)
	.align		4
.L_1154:
        /*1b10*/ 	.word	index@(_ZN10layer_norm13ln_bwd_kernelINS_13Kernel_traitsI6__halfffffjLj1536ELj1ELj1ELj4ELj16ENS_18Kernel_traits_baseILj1536ES2_ffffjLj128EEEEELb1ELb1ELb1ELb0EEEvNS_9BwdParamsE)
        /*1b14*/ 	.word	0x00000000


	//----- nvinfo : EIATTR_MIN_STACK_SIZE
	.align		4
.L_1155:
        /*1b18*/ 	.byte	0x04, 0x12
        /*1b1a*/ 	.short	(.L_1157 - .L_1156)
	.align		4
.L_1156:
        /*1b1c*/ 	.word	index@(_ZN10layer_norm22ln_bwd_finalize_kernelINS_22Kernel_traits_finalizeILj1536E6__halfffffjLb1ELj1024ELj4ENS_18Kernel_traits_baseILj1536ES2_ffffjLj1024EEEEELb1ELb1EEEvNS_9BwdParamsE)
        /*1b20*/ 	.word	0x00000000


	//----- nvinfo : EIATTR_MIN_STACK_SIZE
	.align		4
.L_1157:
        /*1b24*/ 	.byte	0x04, 0x12
        /*1b26*/ 	.short	(.L_1159 - .L_1158)
	.align		4
.L_1158:
        /*1b28*/ 	.word	index@(_ZN10layer_norm13ln_bwd_kernelINS_13Kernel_traitsI6__halfffffjLj1536ELj1ELj1ELj4ELj16ENS_18Kernel_traits_baseILj1536ES2_ffffjLj128EEEEELb1ELb1ELb1ELb1EEEvNS_9BwdParamsE)
        /*1b2c*/ 	.word	0x00000000


	//----- nvinfo : EIATTR_MIN_STACK_SIZE
	.align		4
.L_1159:
        /*1b30*/ 	.byte	0x04, 0x12
        /*1b32*/ 	.short	(.L_1161 - .L_1160)
	.align		4
.L_1160:
        /*1b34*/ 	.word	index@(_ZN10layer_norm13ln_bwd_kernelINS_13Kernel_traitsIfffffjLj1536ELj1ELj1ELj4ELj16ENS_18Kernel_traits_baseILj1536EfffffjLj128EEEEELb0ELb0ELb0ELb0EEEvNS_9BwdParamsE)
        /*1b38*/ 	.word	0x00000000


	//----- nvinfo : EIATTR_MIN_STACK_SIZE
	.align		4
.L_1161:
        /*1b3c*/ 	.byte	0x04, 0x12
        /*1b3e*/ 	.short	(.L_1163 - .L_1162)
	.align		4
.L_1162:
        /*1b40*/ 	.word	index@(_ZN10layer_norm13ln_bwd_kernelINS_13Kernel_traitsIfffffjLj1536ELj1ELj1ELj4ELj16ENS_18Kernel_traits_baseILj1536EfffffjLj128EEEEELb0ELb0ELb0ELb1EEEvNS_9BwdParamsE)
        /*1b44*/ 	.word	0x00000000


	//----- nvinfo : EIATTR_MIN_STACK_SIZE
	.align		4
.L_1163:
        /*1b48*/ 	.byte	0x04, 0x12
        /*1b4a*/ 	.short	(.L_1165 - .L_1164)
	.align		4
.L_1164:
        /*1b4c*/ 	.word	index@(_ZN10layer_norm13ln_bwd_kernelINS_13Kernel_traitsIfffffjLj1536ELj1ELj1ELj4ELj16ENS_18Kernel_traits_baseILj1536EfffffjLj128EEEEELb0ELb0ELb1ELb0EEEvNS_9BwdParamsE)
        /*1b50*/ 	.word	0x00000000


	//----- nvinfo : EIATTR_MIN_STACK_SIZE
	.align		4
.L_1165:
        /*1b54*/ 	.byte	0x04, 0x12
        /*1b56*/ 	.short	(.L_1167 - .L_1166)
	.align		4
.L_1166:
        /*1b58*/ 	.word	index@(_ZN10layer_norm13ln_bwd_kernelINS_13Kernel_traitsIfffffjLj1536ELj1ELj1ELj4ELj16ENS_18Kernel_traits_baseILj1536EfffffjLj128EEEEELb0ELb0ELb1ELb1EEEvNS_9BwdParamsE)
        /*1b5c*/ 	.word	0x00000000


	//----- nvinfo : EIATTR_MIN_STACK_SIZE
	.align		4
.L_1167:
        /*1b60*/ 	.byte	0x04, 0x12
        /*1b62*/ 	.short	(.L_1169 - .L_1168)
	.align		4
.L_1168:
        /*1b64*/ 	.word	index@(_ZN10layer_norm13ln_bwd_kernelINS_13Kernel_traitsIfffffjLj1536ELj1ELj1ELj4ELj16ENS_18Kernel_traits_baseILj1536EfffffjLj128EEEEELb0ELb1ELb0ELb0EEEvNS_9BwdParamsE)
        /*1b68*/ 	.word	0x00000000


	//----- nvinfo : EIATTR_MIN_STACK_SIZE
	.align		4
.L_1169:
        /*1b6c*/ 	.byte	0x04, 0x12
        /*1b6e*/ 	.short	(.L_1171 - .L_1170)
	.align		4
.L_1170:
        /*1b70*/ 	.word	index@(_ZN10layer_norm13ln_bwd_kernelINS_13Kernel_traitsIfffffjLj1536ELj1ELj1ELj4ELj16ENS_18Kernel_traits_baseILj1536EfffffjLj128EEEEELb0ELb1ELb0ELb1EEEvNS_9BwdParamsE)
        /*1b74*/ 	.word	0x00000000


	//----- nvinfo : EIATTR_MIN_STACK_SIZE
	.align		4
.L_1171:
        /*1b78*/ 	.byte	0x04, 0x12
        /*1b7a*/ 	.short	(.L_1173 - .L_1172)
	.align		4
.L_1172:
        /*1b7c*/ 	.word	index@(_ZN10layer_norm13ln_bwd_kernelINS_13Kernel_traitsIfffffjLj1536ELj1ELj1ELj4ELj16ENS_18Kernel_traits_baseILj1536EfffffjLj128EEEEELb0ELb1ELb1ELb0EEEvNS_9BwdParamsE)
        /*1b80*/ 	.word	0x00000000


	//----- nvinfo : EIATTR_MIN_STACK_SIZE
	.align		4
.L_1173:
        /*1b84*/ 	.byte	0x04, 0x12
        /*1b86*/ 	.short	(.L_1175 - .L_1174)
	.align		4
.L_1174:
        /*1b88*/ 	.word	index@(_ZN10layer_norm13ln_bwd_kernelINS_13Kernel_traitsIfffffjLj1536ELj1ELj1ELj4ELj16ENS_18Kernel_traits_baseILj1536EfffffjLj128EEEEELb0ELb1ELb1ELb1EEEvNS_9BwdParamsE)
        /*1b8c*/ 	.word	0x00000000


	//----- nvinfo : EIATTR_MIN_STACK_SIZE
	.align		4
.L_1175:
        /*1b90*/ 	.byte	0x04, 0x12
        /*1b92*/ 	.short	(.L_1177 - .L_1176)
	.align		4
.L_1176:
        /*1b94*/ 	.word	index@(_ZN10layer_norm13ln_bwd_kernelINS_13Kernel_traitsIfffffjLj1536ELj1ELj1ELj4ELj16ENS_18Kernel_traits_baseILj1536EfffffjLj128EEEEELb1ELb0ELb0ELb0EEEvNS_9BwdParamsE)
        /*1b98*/ 	.word	0x00000020


	//----- nvinfo : EIATTR_MIN_STACK_SIZE
	.align		4
.L_1177:
        /*1b9c*/ 	.byte	0x04, 0x12
        /*1b9e*/ 	.short	(.L_1179 - .L_1178)
	.align		4
.L_1178:
        /*1ba0*/ 	.word	index@(_ZN10layer_norm13ln_bwd_kernelINS_13Kernel_traitsIfffffjLj1536ELj1ELj1ELj4ELj16ENS_18Kernel_traits_baseILj1536EfffffjLj128EEEEELb1ELb0ELb0ELb1EEEvNS_9BwdParamsE)
        /*1ba4*/ 	.word	0x00000000


	//----- nvinfo : EIATTR_MIN_STACK_SIZE
	.align		4
.L_1179:
        /*1ba8*/ 	.byte	0x04, 0x12
        /*1baa*/ 	.short	(.L_1181 - .L_1180)
	.align		4
.L_1180:
        /*1bac*/ 	.word	index@(_ZN10layer_norm22ln_bwd_finalize_kernelINS_22Kernel_traits_finalizeILj1536EfffffjLb0ELj1024ELj4ENS_18Kernel_traits_baseILj1536EfffffjLj1024EEEEELb0ELb0EEEvNS_9BwdParamsE)
        /*1bb0*/ 	.word	0x00000000


	//----- nvinfo : EIATTR_MIN_STACK_SIZE
	.align		4
.L_1181:
        /*1bb4*/ 	.byte	0x04, 0x12
        /*1bb6*/ 	.short	(.L_1183 - .L_1182)
	.align		4
.L_1182:
        /*1bb8*/ 	.word	index@(_ZN10layer_norm13ln_bwd_kernelINS_13Kernel_traitsIfffffjLj1536ELj1ELj1ELj4ELj16ENS_18Kernel_traits_baseILj1536EfffffjLj128EEEEELb1ELb0ELb1ELb0EEEvNS_9BwdParamsE)
        /*1bbc*/ 	.word	0x00000000


	//----- nvinfo : EIATTR_MIN_STACK_SIZE
	.align		4
.L_1183:
        /*1bc0*/ 	.byte	0x04, 0x12
        /*1bc2*/ 	.short	(.L_1185 - .L_1184)
	.align		4
.L_1184:
        /*1bc4*/ 	.word	index@(_ZN10layer_norm22ln_bwd_finalize_kernelINS_22Kernel_traits_finalizeILj1536EfffffjLb0ELj1024ELj4ENS_18Kernel_traits_baseILj1536EfffffjLj1024EEEEELb0ELb1EEEvNS_9BwdParamsE)
        /*1bc8*/ 	.word	0x00000000


	//----- nvinfo : EIATTR_MIN_STACK_SIZE
	.align		4
.L_1185:
        /*1bcc*/ 	.byte	0x04, 0x12
        /*1bce*/ 	.short	(.L_1187 - .L_1186)
	.align		4
.L_1186:
        /*1bd0*/ 	.word	index@(_ZN10layer_norm13ln_bwd_kernelINS_13Kernel_traitsIfffffjLj1536ELj1ELj1ELj4ELj16ENS_18Kernel_traits_baseILj1536EfffffjLj128EEEEELb1ELb0ELb1ELb1EEEvNS_9BwdParamsE)
        /*1bd4*/ 	.word	0x00000000


	//----- nvinfo : EIATTR_MIN_STACK_SIZE
	.align		4
.L_1187:
        /*1bd8*/ 	.byte	0x04, 0x12
        /*1bda*/ 	.short	(.L_1189 - .L_1188)
	.align		4
.L_1188:
        /*1bdc*/ 	.word	index@(_ZN10layer_norm13ln_bwd_kernelINS_13Kernel_traitsIfffffjLj1536ELj1ELj1ELj4ELj16ENS_18Kernel_traits_baseILj1536EfffffjLj128EEEEELb1ELb1ELb0ELb0EEEvNS_9BwdParamsE)
        /*1be0*/ 	.word	0x00000000


	//----- nvinfo : EIATTR_MIN_STACK_SIZE
	.align		4
.L_1189:
        /*1be4*/ 	.byte	0x04, 0x12
        /*1be6*/ 	.short	(.L_1191 - .L_1190)
	.align		4
.L_1190:
        /*1be8*/ 	.word	index@(_ZN10layer_norm13ln_bwd_kernelINS_13Kernel_traitsIfffffjLj1536ELj1ELj1ELj4ELj16ENS_18Kernel_traits_baseILj1536EfffffjLj128EEEEELb1ELb1ELb0ELb1EEEvNS_9BwdParamsE)
        /*1bec*/ 	.word	0x00000000


	//----- nvinfo : EIATTR_MIN_STACK_SIZE
	.align		4
.L_1191:
        /*1bf0*/ 	.byte	0x04, 0x12
        /*1bf2*/ 	.short	(.L_1193 - .L_1192)
	.align		4
.L_1192:
        /*1bf4*/ 	.word	index@(_ZN10layer_norm22ln_bwd_finalize_kernelINS_22Kernel_traits_finalizeILj1536EfffffjLb1ELj1024ELj4ENS_18Kernel_traits_baseILj1536EfffffjLj1024EEEEELb1ELb0EEEvNS_9BwdParamsE)
        /*1bf8*/ 	.word	0x00000000


	//----- nvinfo : EIATTR_MIN_STACK_SIZE
	.align		4
.L_1193:
        /*1bfc*/ 	.byte	0x04, 0x12
        /*1bfe*/ 	.short	(.L_1195 - .L_1194)
	.align		4
.L_1194:
        /*1c00*/ 	.word	index@(_ZN10layer_norm13ln_bwd_kernelINS_13Kernel_traitsIfffffjLj1536ELj1ELj1ELj4ELj16ENS_18Kernel_traits_baseILj1536EfffffjLj128EEEEELb1ELb1ELb1ELb0EEEvNS_9BwdParamsE)
        /*1c04*/ 	.word	0x00000000


	//----- nvinfo : EIATTR_MIN_STACK_SIZE
	.align		4
.L_1195:
        /*1c08*/ 	.byte	0x04, 0x12
        /*1c0a*/ 	.short	(.L_1197 - .L_1196)
	.align		4
.L_1196:
        /*1c0c*/ 	.word	index@(_ZN10layer_norm22ln_bwd_finalize_kernelINS_22Kernel_traits_finalizeILj1536EfffffjLb1ELj1024ELj4ENS_18Kernel_traits_baseILj1536EfffffjLj1024EEEEELb1ELb1EEEvNS_9BwdParamsE)
        /*1c10*/ 	.word	0x00000000


	//----- nvinfo : EIATTR_MIN_STACK_SIZE
	.align		4
.L_1197:
        /*1c14*/ 	.byte	0x04, 0x12
        /*1c16*/ 	.short	(.L_1199 - .L_1198)
	.align		4
.L_1198:
        /*1c18*/ 	.word	index@(_ZN10layer_norm13ln_bwd_kernelINS_13Kernel_traitsIfffffjLj1536ELj1ELj1ELj4ELj16ENS_18Kernel_traits_baseILj1536EfffffjLj128EEEEELb1ELb1ELb1ELb1EEEvNS_9BwdParamsE)
        /*1c1c*/ 	.word	0x00000000
.L_1199:


//--------------------- .nv.compat                --------------------------
	.section	.nv.compat,"",@"SHT_CUDA_COMPAT_INFO"
	.align	4
        /*0000*/ 	.byte	0x02, 0x09, 0x01, 0x00, 0x02, 0x02, 0x01, 0x00, 0x02, 0x05, 0x05, 0x00, 0x03, 0x07, 0x01, 0x01
        /*0010*/ 	.byte	0x02, 0x03, 0x00, 0x00, 0x02, 0x06, 0x01, 0x00, 0x04, 0x0b, 0x08, 0x00, 0x09, 0x00, 0x00, 0x00
        /*0020*/ 	.byte	0x00, 0x00, 0x00, 0x00


//--------------------- .nv.info._ZN10layer_norm13ln_bwd_kernelINS_13Kernel_traitsI13__nv_bfloat16S2_S2_S2_fjLj1536ELj1ELj1ELj4ELj8ENS_18Kernel_traits_baseILj1536ES2_S2_S2_S2_fjLj128EEEEELb0ELb0ELb0ELb0EEEvNS_9BwdParamsE --------------------------
	.section	.nv.info._ZN10layer_norm13ln_bwd_kernelINS_13Kernel_traitsI13__nv_bfloat16S2_S2_S2_fjLj1536ELj1ELj1ELj4ELj8ENS_18Kernel_traits_baseILj1536ES2_S2_S2_S2_fjLj128EEEEELb0ELb0ELb0ELb0EEEvNS_9BwdParamsE,"",@"SHT_CUDA_INFO"
	.sectionflags	@""
	.align	4


	//----- nvinfo : EIATTR_CUDA_API_VERSION
	.align		4
        /*0000*/ 	.byte	0x04, 0x37
        /*0002*/ 	.short	(.L_1201 - .L_1200)
.L_1200:
        /*0004*/ 	.word	0x00000082


	//----- nvinfo : EIATTR_KPARAM_INFO
	.align		4
.L_1201:
        /*0008*/ 	.byte	0x04, 0x17
        /*000a*/ 	.short	(.L_1203 - .L_1202)
.L_1202:
        /*000c*/ 	.word	0x00000000
        /*0010*/ 	.short	0x0000
        /*0012*/ 	.short	0x0000
        /*0014*/ 	.byte	0x00, 0xf0, 0xa1, 0x04


	//----- nvinfo : EIATTR_SPARSE_MMA_MASK
	.align		4
.L_1203:
        /*0018*/ 	.byte	0x03, 0x50
        /*001a*/ 	.short	0x0000


	//----- nvinfo : EIATTR_MAXREG_COUNT
	.align		4
        /*001c*/ 	.byte	0x03, 0x1b
        /*001e*/ 	.short	0x00ff


	//----- nvinfo : EIATTR_NUM_BARRIERS
	.align		4
        /*0020*/ 	.byte	0x02, 0x4c
        /*0022*/ 	.byte	0x01
	.zero		1


	//----- nvinfo : EIATTR_MERCURY_ISA_VERSION
	.align		4
        /*0024*/ 	.byte	0x03, 0x5f
        /*0026*/ 	.short	0x0101


	//----- nvinfo : EIATTR_COOP_GROUP_MASK_REGIDS
	.align		4
        /*0028*/ 	.byte	0x04, 0x29
        /*002a*/ 	.short	(.L_1205 - .L_1204)


	//   ....[0]....
.L_1204:
        /*002c*/ 	.word	0xffffffff


	//   ....[1]....
        /*0030*/ 	.word	0xffffffff


	//   ....[2]....
        /*0034*/ 	.word	0xffffffff


	//   ....[3]....
        /*0038*/ 	.word	0xffffffff


	//   ....[4]....
        /*003c*/ 	.word	0xffffffff


	//   ....[5]....
        /*0040*/ 	.word	0xffffffff


	//   ....[6]....
        /*0044*/ 	.word	0xffffffff


	//   ....[7]....
        /*0048*/ 	.word	0xffffffff


	//   ....[8]....
        /*004c*/ 	.word	0xffffffff


	//   ....[9]....
        /*0050*/ 	.word	0xffffffff


	//----- nvinfo : EIATTR_COOP_GROUP_INSTR_OFFSETS
	.align		4
.L_1205:
        /*0054*/ 	.byte	0x04, 0x28
        /*0056*/ 	.short	(.L_1207 - .L_1206)


	//   ....[0]....
.L_1206:
        /*0058*/ 	.word	0x000011e0


	//   ....[1]....
        /*005c*/ 	.word	0x00001200


	//   ....[2]....
        /*0060*/ 	.word	0x00001230


	//   ....[3]....
        /*0064*/ 	.word	0x00001240


	//   ....[4]....
        /*0068*/ 	.word	0x00001280


	//   ....[5]....
        /*006c*/ 	.word	0x00001290


	//   ....[6]....
        /*0070*/ 	.word	0x000012d0


	//   ....[7]....
        /*0074*/ 	.word	0x000012e0


	//   ....[8]....
        /*0078*/ 	.word	0x00001310


	//   ....[9]....
        /*007c*/ 	.word	0x00001320


	//----- nvinfo : EIATTR_VRC_CTA_INIT_COUNT
	.align		4
.L_1207:
        /*0080*/ 	.byte	0x02, 0x4a
	.zero		1
	.zero		1


	//----- nvinfo : EIATTR_EXIT_INSTR_OFFSETS
	.align		4
        /*0084*/ 	.byte	0x04, 0x1c
        /*0086*/ 	.short	(.L_1209 - .L_1208)


	//   ....[0]....
.L_1208:
        /*0088*/ 	.word	0x00003550


	//   ....[1]....
        /*008c*/ 	.word	0x000035d0


	//----- nvinfo : EIATTR_MAX_THREADS
	.align		4
.L_1209:
        /*0090*/ 	.byte	0x04, 0x05
        /*0092*/ 	.short	(.L_1211 - .L_1210)
.L_1210:
        /*0094*/ 	.word	0x00000080
        /*0098*/ 	.word	0x00000001
        /*009c*/ 	.word	0x00000001


	//----- nvinfo : EIATTR_CRS_STACK_SIZE
	.align		4
.L_1211:
        /*00a0*/ 	.byte	0x04, 0x1e
        /*00a2*/ 	.short	(.L_1213 - .L_1212)
.L_1212:
        /*00a4*/ 	.word	0x00000000


	//----- nvinfo : EIATTR_CBANK_PARAM_SIZE
	.align		4
.L_1213:
        /*00a8*/ 	.byte	0x03, 0x19
        /*00aa*/ 	.short	0x0128


	//----- nvinfo : EIATTR_PARAM_CBANK
	.align		4
        /*00ac*/ 	.byte	0x04, 0x0a
        /*00ae*/ 	.short	(.L_1215 - .L_1214)
	.align		4
.L_1214:
        /*00b0*/ 	.word	index@(.nv.constant0._ZN10layer_norm13ln_bwd_kernelINS_13Kernel_traitsI13__nv_bfloat16S2_S2_S2_fjLj1536ELj1ELj1ELj4ELj8ENS_18Kernel_traits_baseILj1536ES2_S2_S2_S2_fjLj128EEEEELb0ELb0ELb0ELb0EEEvNS_9BwdParamsE)
        /*00b4*/ 	.short	0x0380
        /*00b6*/ 	.short	0x0128


	//----- nvinfo : EIATTR_SW_WAR
	.align		4
.L_1215:
        /*00b8*/ 	.byte	0x04, 0x36
        /*00ba*/ 	.short	(.L_1217 - .L_1216)
.L_1216:
        /*00bc*/ 	.word	0x00000008
.L_1217:


//--------------------- .nv.info._ZN10layer_norm13ln_bwd_kernelINS_13Kernel_traitsI13__nv_bfloat16S2_S2_S2_fjLj1536ELj1ELj1ELj4ELj8ENS_18Kernel_traits_baseILj1536ES2_S2_S2_S2_fjLj128EEEEELb0ELb0ELb0ELb1EEEvNS_9BwdParamsE --------------------------
	.section	.nv.info._ZN10layer_norm13ln_bwd_kernelINS_13Kernel_traitsI13__nv_bfloat16S2_S2_S2_fjLj1536ELj1ELj1ELj4ELj8ENS_18Kernel_traits_baseILj1536ES2_S2_S2_S2_fjLj128EEEEELb0ELb0ELb0ELb1EEEvNS_9BwdParamsE,"",@"SHT_CUDA_INFO"
	.sectionflags	@""
	.align	4


	//----- nvinfo : EIATTR_CUDA_API_VERSION
	.align		4
        /*0000*/ 	.byte	0x04, 0x37
        /*0002*/ 	.short	(.L_1219 - .L_1218)
.L_1218:
        /*0004*/ 	.word	0x00000082


	//----- nvinfo : EIATTR_KPARAM_INFO
	.align		4
.L_1219:
        /*0008*/ 	.byte	0x04, 0x17
        /*000a*/ 	.short	(.L_1221 - .L_1220)
.L_1220:
        /*000c*/ 	.word	0x00000000
        /*0010*/ 	.short	0x0000
        /*0012*/ 	.short	0x0000
        /*0014*/ 	.byte	0x00, 0xf0, 0xa1, 0x04


	//----- nvinfo : EIATTR_SPARSE_MMA_MASK
	.align		4
.L_1221:
        /*0018*/ 	.byte	0x03, 0x50
        /*001a*/ 	.short	0x0000


	//----- nvinfo : EIATTR_MAXREG_COUNT
	.align		4
        /*001c*/ 	.byte	0x03, 0x1b
        /*001e*/ 	.short	0x00ff


	//----- nvinfo : EIATTR_NUM_BARRIERS
	.align		4
        /*0020*/ 	.byte	0x02, 0x4c
        /*0022*/ 	.byte	0x01
	.zero		1


	//----- nvinfo : EIATTR_MERCURY_ISA_VERSION
	.align		4
        /*0024*/ 	.byte	0x03, 0x5f
        /*0026*/ 	.short	0x0101


	//----- nvinfo : EIATTR_COOP_GROUP_MASK_REGIDS
	.align		4
        /*0028*/ 	.byte	0x04, 0x29
        /*002a*/ 	.short	(.L_1223 - .L_1222)


	//   ....[0]....
.L_1222:
        /*002c*/ 	.word	0xffffffff


	//   ....[1]....
        /*0030*/ 	.word	0xffffffff


	//   ....[2]....
        /*0034*/ 	.word	0xffffffff


	//   ....[3]....
        /*0038*/ 	.word	0xffffffff


	//   ....[4]....
        /*003c*/ 	.word	0xffffffff


	//   ....[5]....
        /*0040*/ 	.word	0xffffffff


	//   ....[6]....
        /*0044*/ 	.word	0xffffffff


	//   ....[7]....
        /*0048*/ 	.word	0xffffffff


	//   ....[8]....
        /*004c*/ 	.word	0xffffffff


	//   ....[9]....
        /*0050*/ 	.word	0xffffffff


	//----- nvinfo : EIATTR_COOP_GROUP_INSTR_OFFSETS
	.align		4
.L_1223:
        /*0054*/ 	.byte	0x04, 0x28
        /*0056*/ 	.short	(.L_1225 - .L_1224)


	//   ....[0]....
.L_1224:
        /*0058*/ 	.word	0x00001620


	//   ....[1]....
        /*005c*/ 	.word	0x00001660


	//   ....[2]....
        /*0060*/ 	.word	0x000017f0


	//   ....[3]....
        /*0064*/ 	.word	0x00001830


	//   ....[4]....
        /*0068*/ 	.word	0x00001860


	//   ....[5]....
        /*006c*/ 	.word	0x00001880


	//   ....[6]....
        /*0070*/ 	.word	0x000018b0


	//   ....[7]....
        /*0074*/ 	.word	0x000018d0


	//   ....[8]....
        /*0078*/ 	.word	0x00001970


	//   ....[9]....
        /*007c*/ 	.word	0x00001980


	//----- nvinfo : EIATTR_VRC_CTA_INIT_COUNT
	.align		4
.L_1225:
        /*0080*/ 	.byte	0x02, 0x4a
	.zero		1
	.zero		1


	//----- nvinfo : EIATTR_EXIT_INSTR_OFFSETS
	.align		4
        /*0084*/ 	.byte	0x04, 0x1c
        /*0086*/ 	.short	(.L_1227 - .L_1226)


	//   ....[0]....
.L_1226:
        /*0088*/ 	.word	0x00003880


	//----- nvinfo : EIATTR_MAX_THREADS
	.align		4
.L_1227:
        /*008c*/ 	.byte	0x04, 0x05
        /*008e*/ 	.short	(.L_1229 - .L_1228)
.L_1228:
        /*0090*/ 	.word	0x00000080
        /*0094*/ 	.word	0x00000001
        /*0098*/ 	.word	0x00000001


	//----- nvinfo : EIATTR_CBANK_PARAM_SIZE
	.align		4
.L_1229:
        /*009c*/ 	.byte	0x03, 0x19
        /*009e*/ 	.short	0x0128


	//----- nvinfo : EIATTR_PARAM_CBANK
	.align		4
        /*00a0*/ 	.byte	0x04, 0x0a
        /*00a2*/ 	.short	(.L_1231 - .L_1230)
	.align		4
.L_1230:
        /*00a4*/ 	.word	index@(.nv.constant0._ZN10layer_norm13ln_bwd_kernelINS_13Kernel_traitsI13__nv_bfloat16S2_S2_S2_fjLj1536ELj1ELj1ELj4ELj8ENS_18Kernel_traits_baseILj1536ES2_S2_S2_S2_fjLj128EEEEELb0ELb0ELb0ELb1EEEvNS_9BwdParamsE)
        /*00a8*/ 	.short	0x0380
        /*00aa*/ 	.short	0x0128


	//----- nvinfo : EIATTR_SW_WAR
	.align		4
.L_1231:
        /*00ac*/ 	.byte	0x04, 0x36
        /*00ae*/ 	.short	(.L_1233 - .L_1232)
.L_1232:
        /*00b0*/ 	.word	0x00000008
.L_1233:


//--------------------- .nv.info._ZN10layer_norm13ln_bwd_kernelINS_13Kernel_traitsI13__nv_bfloat16S2_S2_S2_fjLj1536ELj1ELj1ELj4ELj8ENS_18Kernel_traits_baseILj1536ES2_S2_S2_S2_fjLj128EEEEELb0ELb0ELb1ELb0EEEvNS_9BwdParamsE --------------------------
	.section	.nv.info._ZN10layer_norm13ln_bwd_kernelINS_13Kernel_traitsI13__nv_bfloat16S2_S2_S2_fjLj1536ELj1ELj1ELj4ELj8ENS_18Kernel_traits_baseILj1536ES2_S2_S2_S2_fjLj128EEEEELb0ELb0ELb1ELb0EEEvNS_9BwdParamsE,"",@"SHT_CUDA_INFO"
	.sectionflags	@""
	.align	4


	//----- nvinfo : EIATTR_CUDA_API_VERSION
	.align		4
        /*0000*/ 	.byte	0x04, 0x37
        /*0002*/ 	.short	(.L_1235 - .L_1234)
.L_1234:
        /*0004*/ 	.word	0x00000082


	//----- nvinfo : EIATTR_KPARAM_INFO
	.align		4
.L_1235:
        /*0008*/ 	.byte	0x04, 0x17
        /*000a*/ 	.short	(.L_1237 - .L_1236)
.L_1236:
        /*000c*/ 	.word	0x00000000
        /*0010*/ 	.short	0x0000
        /*0012*/ 	.short	0x0000
        /*0014*/ 	.byte	0x00, 0xf0, 0xa1, 0x04


	//----- nvinfo : EIATTR_SPARSE_MMA_MASK
	.align		4
.L_1237:
        /*0018*/ 	.byte	0x03, 0x50
        /*001a*/ 	.short	0x0000


	//----- nvinfo : EIATTR_MAXREG_COUNT
	.align		4
        /*001c*/ 	.byte	0x03, 0x1b
        /*001e*/ 	.short	0x00ff


	//----- nvinfo : EIATTR_NUM_BARRIERS
	.align		4
        /*0020*/ 	.byte	0x02, 0x4c
        /*0022*/ 	.byte	0x01
	.zero		1


	//----- nvinfo : EIATTR_MERCURY_ISA_VERSION
	.align		4
        /*0024*/ 	.byte	0x03, 0x5f
        /*0026*/ 	.short	0x0101


	//----- nvinfo : EIATTR_COOP_GROUP_MASK_REGIDS
	.align		4
        /*0028*/ 	.byte	0x04, 0x29
        /*002a*/ 	.short	(.L_1239 - .L_1238)


	//   ....[0]....
.L_1238:
        /*002c*/ 	.word	0xffffffff


	//   ....[1]....
        /*0030*/ 	.word	0xffffffff


	//   ....[2]....
        /*0034*/ 	.word	0xffffffff


	//   ....[3]....
        /*0038*/ 	.word	0xffffffff


	//   ....[4]....
        /*003c*/ 	.word	0xffffffff


	//   ....[5]....
        /*0040*/ 	.word	0xffffffff


	//   ....[6]....
        /*0044*/ 	.word	0xffffffff


	//   ....[7]....
        /*0048*/ 	.word	0xffffffff


	//   ....[8]....
        /*004c*/ 	.word	0xffffffff


	//   ....[9]....
        /*0050*/ 	.word	0xffffffff


	//----- nvinfo : EIATTR_COOP_GROUP_INSTR_OFFSETS
	.align		4
.L_1239:
        /*0054*/ 	.byte	0x04, 0x28
        /*0056*/ 	.short	(.L_1241 - .L_1240)


	//   ....[0]....
.L_1240:
        /*0058*/ 	.word	0x000014a0


	//   ....[1]....
        /*005c*/ 	.word	0x000014d0


	//   ....[2]....
        /*0060*/ 	.word	0x00001500


	//   ....[3]....
        /*0064*/ 	.word	0x00001510


	//   ....[4]....
        /*0068*/ 	.word	0x00001540


	//   ....[5]....
        /*006c*/ 	.word	0x00001550


	//   ....[6]....
        /*0070*/ 	.word	0x00001580


	//   ....[7]....
        /*0074*/ 	.word	0x00001590


	//   ....[8]....
        /*0078*/ 	.word	0x000015c0


	//   ....[9]....
        /*007c*/ 	.word	0x000015d0


	//----- nvinfo : EIATTR_VRC_CTA_INIT_COUNT
	.align		4
.L_1241:
        /*0080*/ 	.byte	0x02, 0x4a
	.zero		1
	.zero		1


	//----- nvinfo : EIATTR_EXIT_INSTR_OFFSETS
	.align		4
        /*0084*/ 	.byte	0x04, 0x1c
        /*0086*/ 	.short	(.L_1243 - .L_1242)


	//   ....[0]....
.L_1242:
        /*0088*/ 	.word	0x00003d80


	//   ....[1]....
        /*008c*/ 	.word	0x00003e00


	//----- nvinfo : EIATTR_MAX_THREADS
	.align		4
.L_1243:
        /*0090*/ 	.byte	0x04, 0x05
        /*0092*/ 	.short	(.L_1245 - .L_1244)
.L_1244:
        /*0094*/ 	.word	0x00000080
        /*0098*/ 	.word	0x00000001
        /*009c*/ 	.word	0x00000001


	//----- nvinfo : EIATTR_CRS_STACK_SIZE
	.align		4
.L_1245:
        /*00a0*/ 	.byte	0x04, 0x1e
        /*00a2*/ 	.short	(.L_1247 - .L_1246)
.L_1246:
        /*00a4*/ 	.word	0x00000000


	//----- nvinfo : EIATTR_CBANK_PARAM_SIZE
	.align		4
.L_1247:
        /*00a8*/ 	.byte	0x03, 0x19
        /*00aa*/ 	.short	0x0128


	//----- nvinfo : EIATTR_PARAM_CBANK
	.align		4
        /*00ac*/ 	.byte	0x04, 0x0a
        /*00ae*/ 	.short	(.L_1249 - .L_1248)
	.align		4
.L_1248:
        /*00b0*/ 	.word	index@(.nv.constant0._ZN10layer_norm13ln_bwd_kernelINS_13Kernel_traitsI13__nv_bfloat16S2_S2_S2_fjLj1536ELj1ELj1ELj4ELj8ENS_18Kernel_traits_baseILj1536ES2_S2_S2_S2_fjLj128EEEEELb0ELb0ELb1ELb0EEEvNS_9BwdParamsE)
        /*00b4*/ 	.short	0x0380
        /*00b6*/ 	.short	0x0128


	//----- nvinfo : EIATTR_SW_WAR
	.align		4
.L_1249:
        /*00b8*/ 	.byte	0x04, 0x36
        /*00ba*/ 	.short	(.L_1251 - .L_1250)
.L_1250:
        /*00bc*/ 	.word	0x00000008
.L_1251:


//--------------------- .nv.info._ZN10layer_norm13ln_bwd_kernelINS_13Kernel_traitsI13__nv_bfloat16S2_S2_S2_fjLj1536ELj1ELj1ELj4ELj8ENS_18Kernel_traits_baseILj1536ES2_S2_S2_S2_fjLj128EEEEELb0ELb0ELb1ELb1EEEvNS_9BwdParamsE --------------------------
	.section	.nv.info._ZN10layer_norm13ln_bwd_kernelINS_13Kernel_traitsI13__nv_bfloat16S2_S2_S2_fjLj1536ELj1ELj1ELj4ELj8ENS_18Kernel_traits_baseILj1536ES2_S2_S2_S2_fjLj128EEEEELb0ELb0ELb1ELb1EEEvNS_9BwdParamsE,"",@"SHT_CUDA_INFO"
	.sectionflags	@""
	.align	4


	//----- nvinfo : EIATTR_CUDA_API_VERSION
	.align		4
        /*0000*/ 	.byte	0x04, 0x37
        /*0002*/ 	.short	(.L_1253 - .L_1252)
.L_1252:
        /*0004*/ 	.word	0x00000082


	//----- nvinfo : EIATTR_KPARAM_INFO
	.align		4
.L_1253:
        /*0008*/ 	.byte	0x04, 0x17
        /*000a*/ 	.short	(.L_1255 - .L_1254)
.L_1254:
        /*000c*/ 	.word	0x00000000
        /*0010*/ 	.short	0x0000
        /*0012*/ 	.short	0x0000
        /*0014*/ 	.byte	0x00, 0xf0, 0xa1, 0x04


	//----- nvinfo : EIATTR_SPARSE_MMA_MASK
	.align		4
.L_1255:
        /*0018*/ 	.byte	0x03, 0x50
        /*001a*/ 	.short	0x0000


	//----- nvinfo : EIATTR_MAXREG_COUNT
	.align		4
        /*001c*/ 	.byte	0x03, 0x1b
        /*001e*/ 	.short	0x00ff


	//----- nvinfo : EIATTR_NUM_BARRIERS
	.align		4
        /*0020*/ 	.byte	0x02, 0x4c
        /*0022*/ 	.byte	0x01
	.zero		1


	//----- nvinfo : EIATTR_MERCURY_ISA_VERSION
	.align		4
        /*0024*/ 	.byte	0x03, 0x5f
        /*0026*/ 	.short	0x0101


	//----- nvinfo : EIATTR_COOP_GROUP_MASK_REGIDS
	.align		4
        /*0028*/ 	.byte	0x04, 0x29
        /*002a*/ 	.short	(.L_1257 - .L_1256)


	//   ....[0]....
.L_1256:
        /*002c*/ 	.word	0xffffffff


	//   ....[1]....
        /*0030*/ 	.word	0xffffffff


	//   ....[2]....
        /*0034*/ 	.word	0xffffffff


	//   ....[3]....
        /*0038*/ 	.word	0xffffffff


	//   ....[4]....
        /*003c*/ 	.word	0xffffffff


	//   ....[5]....
        /*0040*/ 	.word	0xffffffff


	//   ....[6]....
        /*0044*/ 	.word	0xffffffff


	//   ....[7]....
        /*0048*/ 	.word	0xffffffff


	//   ....[8]....
        /*004c*/ 	.word	0xffffffff


	//   ....[9]....
        /*0050*/ 	.word	0xffffffff


	//----- nvinfo : EIATTR_COOP_GROUP_INSTR_OFFSETS
	.align		4
.L_1257:
        /*0054*/ 	.byte	0x04, 0x28
        /*0056*/ 	.short	(.L_1259 - .L_1258)


	//   ....[0]....
.L_1258:
        /*0058*/ 	.word	0x00001090


	//   ....[1]....
        /*005c*/ 	.word	0x000010b0


	//   ....[2]....
        /*0060*/ 	.word	0x000010e0


	//   ....[3]....
        /*0064*/ 	.word	0x000010f0


	//   ....[4]....
        /*0068*/ 	.word	0x00001120


	//   ....[5]....
        /*006c*/ 	.word	0x00001130


	//   ....[6]....
        /*0070*/ 	.word	0x00001160


	//   ....[7]....
        /*0074*/ 	.word	0x00001170


	//   ....[8]....
        /*0078*/ 	.word	0x000011b0


	//   ....[9]....
        /*007c*/ 	.word	0x000011c0


	//----- nvinfo : EIATTR_VRC_CTA_INIT_COUNT
	.align		4
.L_1259:
        /*0080*/ 	.byte	0x02, 0x4a
	.zero		1
	.zero		1


	//----- nvinfo : EIATTR_EXIT_INSTR_OFFSETS
	.align		4
        /*0084*/ 	.byte	0x04, 0x1c
        /*0086*/ 	.short	(.L_1261 - .L_1260)


	//   ....[0]....
.L_1260:
        /*0088*/ 	.word	0x000037f0


	//----- nvinfo : EIATTR_MAX_THREADS
	.align		4
.L_1261:
        /*008c*/ 	.byte	0x04, 0x05
        /*008e*/ 	.short	(.L_1263 - .L_1262)
.L_1262:
        /*0090*/ 	.word	0x00000080
        /*0094*/ 	.word	0x00000001
        /*0098*/ 	.word	0x00000001


	//----- nvinfo : EIATTR_CRS_STACK_SIZE
	.align		4
.L_1263:
        /*009c*/ 	.byte	0x04, 0x1e
        /*009e*/ 	.short	(.L_1265 - .L_1264)
.L_1264:
        /*00a0*/ 	.word	0x00000000


	//----- nvinfo : EIATTR_CBANK_PARAM_SIZE
	.align		4
.L_1265:
        /*00a4*/ 	.byte	0x03, 0x19
        /*00a6*/ 	.short	0x0128


	//----- nvinfo : EIATTR_PARAM_CBANK
	.align		4
        /*00a8*/ 	.byte	0x04, 0x0a
        /*00aa*/ 	.short	(.L_1267 - .L_1266)
	.align		4
.L_1266:
        /*00ac*/ 	.word	index@(.nv.constant0._ZN10layer_norm13ln_bwd_kernelINS_13Kernel_traitsI13__nv_bfloat16S2_S2_S2_fjLj1536ELj1ELj1ELj4ELj8ENS_18Kernel_traits_baseILj1536ES2_S2_S2_S2_fjLj128EEEEELb0ELb0ELb1ELb1EEEvNS_9BwdParamsE)
        /*00b0*/ 	.short	0x0380
        /*00b2*/ 	.short	0x0128


	//----- nvinfo : EIATTR_SW_WAR
	.align		4
.L_1267:
        /*00b4*/ 	.byte	0x04, 0x36
        /*00b6*/ 	.short	(.L_1269 - .L_1268)
.L_1268:
        /*00b8*/ 	.word	0x00000008
.L_1269:


//--------------------- .nv.info._ZN10layer_norm13ln_bwd_kernelINS_13Kernel_traitsI13__nv_bfloat16S2_S2_S2_fjLj1536ELj1ELj1ELj4ELj8ENS_18Kernel_traits_baseILj1536ES2_S2_S2_S2_fjLj128EEEEELb0ELb1ELb0ELb0EEEvNS_9BwdParamsE --------------------------
	.section	.nv.info._ZN10layer_norm13ln_bwd_kernelINS_13Kernel_traitsI13__nv_bfloat16S2_S2_S2_fjLj1536ELj1ELj1ELj4ELj8ENS_18Kernel_traits_baseILj1536ES2_S2_S2_S2_fjLj128EEEEELb0ELb1ELb0ELb0EEEvNS_9BwdParamsE,"",@"SHT_CUDA_INFO"
	.sectionflags	@""
	.align	4


	//----- nvinfo : EIATTR_CUDA_API_VERSION
	.align		4
        /*0000*/ 	.byte	0x04, 0x37
        /*0002*/ 	.short	(.L_1271 - .L_1270)
.L_1270:
        /*0004*/ 	.word	0x00000082


	//----- nvinfo : EIATTR_KPARAM_INFO
	.align		4
.L_1271:
        /*0008*/ 	.byte	0x04, 0x17
        /*000a*/ 	.short	(.L_1273 - .L_1272)
.L_1272:
        /*000c*/ 	.word	0x00000000
        /*0010*/ 	.short	0x0000
        /*0012*/ 	.short	0x0000
        /*0014*/ 	.byte	0x00, 0xf0, 0xa1, 0x04


	//----- nvinfo : EIATTR_SPARSE_MMA_MASK
	.align		4
.L_1273:
        /*0018*/ 	.byte	0x03, 0x50
        /*001a*/ 	.short	0x0000


	//----- nvinfo : EIATTR_MAXREG_COUNT
	.align		4
        /*001c*/ 	.byte	0x03, 0x1b
        /*001e*/ 	.short	0x00ff


	//----- nvinfo : EIATTR_NUM_BARRIERS
	.align		4
        /*0020*/ 	.byte	0x02, 0x4c
        /*0022*/ 	.byte	0x01
	.zero		1


	//----- nvinfo : EIATTR_MERCURY_ISA_VERSION
	.align		4
        /*0024*/ 	.byte	0x03, 0x5f
        /*0026*/ 	.short	0x0101


	//----- nvinfo : EIATTR_COOP_GROUP_MASK_REGIDS
	.align		4
        /*0028*/ 	.byte	0x04, 0x29
        /*002a*/ 	.short	(.L_1275 - .L_1274)


	//   ....[0]....
.L_1274:
        /*002c*/ 	.word	0xffffffff


	//   ....[1]....
        /*0030*/ 	.word	0xffffffff


	//   ....[2]....
        /*0034*/ 	.word	0xffffffff


	//   ....[3]....
        /*0038*/ 	.word	0xffffffff


	//   ....[4]....
        /*003c*/ 	.word	0xffffffff


	//   ....[5]....
        /*0040*/ 	.word	0xffffffff


	//   ....[6]....
        /*0044*/ 	.word	0xffffffff


	//   ....[7]....
        /*0048*/ 	.word	0xffffffff


	//   ....[8]....
        /*004c*/ 	.word	0xffffffff


	//   ....[9]....
        /*0050*/ 	.word	0xffffffff


	//----- nvinfo : EIATTR_COOP_GROUP_INSTR_OFFSETS
	.align		4
.L_1275:
        /*0054*/ 	.byte	0x04, 0x28
        /*0056*/ 	.short	(.L_1277 - .L_1276)


	//   ....[0]....
.L_1276:
        /*0058*/ 	.word	0x00001340


	//   ....[1]....
        /*005c*/ 	.word	0x00001370


	//   ....[2]....
        /*0060*/ 	.word	0x000013a0


	//   ....[3]....
        /*0064*/ 	.word	0x000013b0


	//   ....[4]....
        /*0068*/ 	.word	0x000013e0


	//   ....[5]....
        /*006c*/ 	.word	0x000013f0


	//   ....[6]....
        /*0070*/ 	.word	0x00001420


	//   ....[7]....
        /*0074*/ 	.word	0x00001430


	//   ....[8]....
        /*0078*/ 	.word	0x00001460


	//   ....[9]....
        /*007c*/ 	.word	0x00001470


	//----- nvinfo : EIATTR_VRC_CTA_INIT_COUNT
	.align		4
.L_1277:
        /*0080*/ 	.byte	0x02, 0x4a
	.zero		1
	.zero		1


	//----- nvinfo : EIATTR_EXIT_INSTR_OFFSETS
	.align		4
        /*0084*/ 	.byte	0x04, 0x1c
        /*0086*/ 	.short	(.L_1279 - .L_1278)


	//   ....[0]....
.L_1278:
        /*0088*/ 	.word	0x00004720


	//   ....[1]....
        /*008c*/ 	.word	0x000047c0


	//----- nvinfo : EIATTR_MAX_THREADS
	.align		4
.L_1279:
        /*0090*/ 	.byte	0x04, 0x05
        /*0092*/ 	.short	(.L_1281 - .L_1280)
.L_1280:
        /*0094*/ 	.word	0x00000080
        /*0098*/ 	.word	0x00000001
        /*009c*/ 	.word	0x00000001


	//----- nvinfo : EIATTR_CRS_STACK_SIZE
	.align		4
.L_1281:
        /*00a0*/ 	.byte	0x04, 0x1e
        /*00a2*/ 	.short	(.L_1283 - .L_1282)
.L_1282:
        /*00a4*/ 	.word	0x00000000


	//----- nvinfo : EIATTR_CBANK_PARAM_SIZE
	.align		4
.L_1283:
        /*00a8*/ 	.byte	0x03, 0x19
        /*00aa*/ 	.short	0x0128


	//----- nvinfo : EIATTR_PARAM_CBANK
	.align		4
        /*00ac*/ 	.byte	0x04, 0x0a
        /*00ae*/ 	.short	(.L_1285 - .L_1284)
	.align		4
.L_1284:
        /*00b0*/ 	.word	index@(.nv.constant0._ZN10layer_norm13ln_bwd_kernelINS_13Kernel_traitsI13__nv_bfloat16S2_S2_S2_fjLj1536ELj1ELj1ELj4ELj8ENS_18Kernel_traits_baseILj1536ES2_S2_S2_S2_fjLj128EEEEELb0ELb1ELb0ELb0EEEvNS_9BwdParamsE)
        /*00b4*/ 	.short	0x0380
        /*00b6*/ 	.short	0x0128


	//----- nvinfo : EIATTR_SW_WAR
	.align		4
.L_1285:
        /*00b8*/ 	.byte	0x04, 0x36
        /*00ba*/ 	.short	(.L_1287 - .L_1286)
.L_1286:
        /*00bc*/ 	.word	0x00000008
.L_1287:


//--------------------- .nv.info._ZN10layer_norm13ln_bwd_kernelINS_13Kernel_traitsI13__nv_bfloat16S2_S2_S2_fjLj1536ELj1ELj1ELj4ELj8ENS_18Kernel_traits_baseILj1536ES2_S2_S2_S2_fjLj128EEEEELb0ELb1ELb0ELb1EEEvNS_9BwdParamsE --------------------------
	.section	.nv.info._ZN10layer_norm13ln_bwd_kernelINS_13Kernel_traitsI13__nv_bfloat16S2_S2_S2_fjLj1536ELj1ELj1ELj4ELj8ENS_18Kernel_traits_baseILj1536ES2_S2_S2_S2_fjLj128EEEEELb0ELb1ELb0ELb1EEEvNS_9BwdParamsE,"",@"SHT_CUDA_INFO"
	.sectionflags	@""
	.align	4


	//----- nvinfo : EIATTR_CUDA_API_VERSION
	.align		4
        /*0000*/ 	.byte	0x04, 0x37
        /*0002*/ 	.short	(.L_1289 - .L_1288)
.L_1288:
        /*0004*/ 	.word	0x00000082


	//----- nvinfo : EIATTR_KPARAM_INFO
	.align		4
.L_1289:
        /*0008*/ 	.byte	0x04, 0x17
        /*000a*/ 	.short	(.L_1291 - .L_1290)
.L_1290:
        /*000c*/ 	.word	0x00000000
        /*0010*/ 	.short	0x0000
        /*0012*/ 	.short	0x0000
        /*0014*/ 	.byte	0x00, 0xf0, 0xa1, 0x04


	//----- nvinfo : EIATTR_SPARSE_MMA_MASK
	.align		4
.L_1291:
        /*0018*/ 	.byte	0x03, 0x50
        /*001a*/ 	.short	0x0000


	//----- nvinfo : EIATTR_MAXREG_COUNT
	.align		4
        /*001c*/ 	.byte	0x03, 0x1b
        /*001e*/ 	.short	0x00ff


	//----- nvinfo : EIATTR_NUM_BARRIERS
	.align		4
        /*0020*/ 	.byte	0x02, 0x4c
        /*0022*/ 	.byte	0x01
	.zero		1


	//----- nvinfo : EIATTR_MERCURY_ISA_VERSION
	.align		4
        /*0024*/ 	.byte	0x03, 0x5f
        /*0026*/ 	.short	0x0101


	//----- nvinfo : EIATTR_COOP_GROUP_MASK_REGIDS
	.align		4
        /*0028*/ 	.byte	0x04, 0x29
        /*002a*/ 	.short	(.L_1293 - .L_1292)


	//   ....[0]....
.L_1292:
        /*002c*/ 	.word	0xffffffff


	//   ....[1]....
        /*0030*/ 	.word	0xffffffff


	//   ....[2]....
        /*0034*/ 	.word	0xffffffff


	//   ....[3]....
        /*0038*/ 	.word	0xffffffff


	//   ....[4]....
        /*003c*/ 	.word	0xffffffff


	//   ....[5]....
        /*0040*/ 	.word	0xffffffff


	//   ....[6]....
        /*0044*/ 	.word	0xffffffff


	//   ....[7]....
        /*0048*/ 	.word	0xffffffff


	//   ....[8]....
        /*004c*/ 	.word	0xffffffff


	//   ....[9]....
        /*0050*/ 	.word	0xffffffff


	//----- nvinfo : EIATTR_COOP_GROUP_INSTR_OFFSETS
	.align		4
.L_1293:
        /*0054*/ 	.byte	0x04, 0x28
        /*0056*/ 	.short	(.L_1295 - .L_1294)


	//   ....[0]....
.L_1294:
        /*0058*/ 	.word	0x000017a0


	//   ....[1]....
        /*005c*/ 	.word	0x000017d0


	//   ....[2]....
        /*0060*/ 	.word	0x00001800


	//   ....[3]....
        /*0064*/ 	.word	0x00001810


	//   ....[4]....
        /*0068*/ 	.word	0x00001840


	//   ....[5]....
        /*006c*/ 	.word	0x00001850


	//   ....[6]....
        /*0070*/ 	.word	0x00001880


	//   ....[7]....
        /*0074*/ 	.word	0x00001890


	//   ....[8]....
        /*0078*/ 	.word	0x000018c0


	//   ....[9]....
        /*007c*/ 	.word	0x000018d0


	//----- nvinfo : EIATTR_VRC_CTA_INIT_COUNT
	.align		4
.L_1295:
        /*0080*/ 	.byte	0x02, 0x4a
	.zero		1
	.zero		1


	//----- nvinfo : EIATTR_EXIT_INSTR_OFFSETS
	.align		4
        /*0084*/ 	.byte	0x04, 0x1c
        /*0086*/ 	.short	(.L_1297 - .L_1296)


	//   ....[0]....
.L_1296:
        /*0088*/ 	.word	0x00004bd0


	//----- nvinfo : EIATTR_MAX_THREADS
	.align		4
.L_1297:
        /*008c*/ 	.byte	0x04, 0x05
        /*008e*/ 	.short	(.L_1299 - .L_1298)
.L_1298:
        /*0090*/ 	.word	0x00000080
        /*0094*/ 	.word	0x00000001
        /*0098*/ 	.word	0x00000001


	//----- nvinfo : EIATTR_CRS_STACK_SIZE
	.align		4
.L_1299:
        /*009c*/ 	.byte	0x04, 0x1e
        /*009e*/ 	.short	(.L_1301 - .L_1300)
.L_1300:
        /*00a0*/ 	.word	0x00000000


	//----- nvinfo : EIATTR_CBANK_PARAM_SIZE
	.align		4
.L_1301:
        /*00a4*/ 	.byte	0x03, 0x19
        /*00a6*/ 	.short	0x0128


	//----- nvinfo : EIATTR_PARAM_CBANK
	.align		4
        /*00a8*/ 	.byte	0x04, 0x0a
        /*00aa*/ 	.short	(.L_1303 - .L_1302)
	.align		4
.L_1302:
        /*00ac*/ 	.word	index@(.nv.constant0._ZN10layer_norm13ln_bwd_kernelINS_13Kernel_traitsI13__nv_bfloat16S2_S2_S2_fjLj1536ELj1ELj1ELj4ELj8ENS_18Kernel_traits_baseILj1536ES2_S2_S2_S2_fjLj128EEEEELb0ELb1ELb0ELb1EEEvNS_9BwdParamsE)
        /*00b0*/ 	.short	0x0380
        /*00b2*/ 	.short	0x0128


	//----- nvinfo : EIATTR_SW_WAR
	.align		4
.L_1303:
        /*00b4*/ 	.byte	0x04, 0x36
        /*00b6*/ 	.short	(.L_1305 - .L_1304)
.L_1304:
        /*00b8*/ 	.word	0x00000008
.L_1305:


//--------------------- .nv.info._ZN10layer_norm13ln_bwd_kernelINS_13Kernel_traitsI13__nv_bfloat16S2_S2_S2_fjLj1536ELj1ELj1ELj4ELj8ENS_18Kernel_traits_baseILj1536ES2_S2_S2_S2_fjLj128EEEEELb0ELb1ELb1ELb0EEEvNS_9BwdParamsE --------------------------
	.section	.nv.info._ZN10layer_norm13ln_bwd_kernelINS_13Kernel_traitsI13__nv_bfloat16S2_S2_S2_fjLj1536ELj1ELj1ELj4ELj8ENS_18Kernel_traits_baseILj1536ES2_S2_S2_S2_fjLj128EEEEELb0ELb1ELb1ELb0EEEvNS_9BwdParamsE,"",@"SHT_CUDA_INFO"
	.sectionflags	@""
	.align	4


	//----- nvinfo : EIATTR_CUDA_API_VERSION
	.align		4
        /*0000*/ 	.byte	0x04, 0x37
        /*0002*/ 	.short	(.L_1307 - .L_1306)
.L_1306:
        /*0004*/ 	.word	0x00000082


	//----- nvinfo : EIATTR_KPARAM_INFO
	.align		4
.L_1307:
        /*0008*/ 	.byte	0x04, 0x17
        /*000a*/ 	.short	(.L_1309 - .L_1308)
.L_1308:
        /*000c*/ 	.word	0x00000000
        /*0010*/ 	.short	0x0000
        /*0012*/ 	.short	0x0000
        /*0014*/ 	.byte	0x00, 0xf0, 0xa1, 0x04


	//----- nvinfo : EIATTR_SPARSE_MMA_MASK
	.align		4
.L_1309:
        /*0018*/ 	.byte	0x03, 0x50
        /*001a*/ 	.short	0x0000


	//----- nvinfo : EIATTR_MAXREG_COUNT
	.align		4
        /*001c*/ 	.byte	0x03, 0x1b
        /*001e*/ 	.short	0x00ff


	//----- nvinfo : EIATTR_NUM_BARRIERS
	.align		4
        /*0020*/ 	.byte	0x02, 0x4c
        /*0022*/ 	.byte	0x01
	.zero		1


	//----- nvinfo : EIATTR_MERCURY_ISA_VERSION
	.align		4
        /*0024*/ 	.byte	0x03, 0x5f
        /*0026*/ 	.short	0x0101


	//----- nvinfo : EIATTR_COOP_GROUP_MASK_REGIDS
	.align		4
        /*0028*/ 	.byte	0x04, 0x29
        /*002a*/ 	.short	(.L_1311 - .L_1310)


	//   ....[0]....
.L_1310:
        /*002c*/ 	.word	0xffffffff


	//   ....[1]....
        /*0030*/ 	.word	0xffffffff


	//   ....[2]....
        /*0034*/ 	.word	0xffffffff


	//   ....[3]....
        /*0038*/ 	.word	0xffffffff


	//   ....[4]....
        /*003c*/ 	.word	0xffffffff


	//   ....[5]....
        /*0040*/ 	.word	0xffffffff


	//   ....[6]....
        /*0044*/ 	.word	0xffffffff


	//   ....[7]....
        /*0048*/ 	.word	0xffffffff


	//   ....[8]....
        /*004c*/ 	.word	0xffffffff


	//   ....[9]....
        /*0050*/ 	.word	0xffffffff


	//----- nvinfo : EIATTR_COOP_GROUP_INSTR_OFFSETS
	.align		4
.L_1311:
        /*0054*/ 	.byte	0x04, 0x28
        /*0056*/ 	.short	(.L_1313 - .L_1312)


	//   ....[0]....
.L_1312:
        /*0058*/ 	.word	0x00001630


	//   ....[1]....
        /*005c*/ 	.word	0x00001650


	//   ....[2]....
        /*0060*/ 	.word	0x00001690


	//   ....[3]....
        /*0064*/ 	.word	0x000016a0


	//   ....[4]....
        /*0068*/ 	.word	0x000016e0


	//   ....[5]....
        /*006c*/ 	.word	0x000016f0


	//   ....[6]....
        /*0070*/ 	.word	0x00001720


	//   ....[7]....
        /*0074*/ 	.word	0x00001730


	//   ....[8]....
        /*0078*/ 	.word	0x00001760


	//   ....[9]....
        /*007c*/ 	.word	0x00001770


	//----- nvinfo : EIATTR_VRC_CTA_INIT_COUNT
	.align		4
.L_1313:
        /*0080*/ 	.byte	0x02, 0x4a
	.zero		1
	.zero		1


	//----- nvinfo : EIATTR_EXIT_INSTR_OFFSETS
	.align		4
        /*0084*/ 	.byte	0x04, 0x1c
        /*0086*/ 	.short	(.L_1315 - .L_1314)


	//   ....[0]....
.L_1314:
        /*0088*/ 	.word	0x00004ce0


	//   ....[1]....
        /*008c*/ 	.word	0x00004d80


	//----- nvinfo : EIATTR_MAX_THREADS
	.align		4
.L_1315:
        /*0090*/ 	.byte	0x04, 0x05
        /*0092*/ 	.short	(.L_1317 - .L_1316)
.L_1316:
        /*0094*/ 	.word	0x00000080
        /*0098*/ 	.word	0x00000001
        /*009c*/ 	.word	0x00000001


	//----- nvinfo : EIATTR_CRS_STACK_SIZE
	.align		4
.L_1317:
        /*00a0*/ 	.byte	0x04, 0x1e
        /*00a2*/ 	.short	(.L_1319 - .L_1318)
.L_1318:
        /*00a4*/ 	.word	0x00000000


	//----- nvinfo : EIATTR_CBANK_PARAM_SIZE
	.align		4
.L_1319:
        /*00a8*/ 	.byte	0x03, 0x19
        /*00aa*/ 	.short	0x0128


	//----- nvinfo : EIATTR_PARAM_CBANK
	.align		4
        /*00ac*/ 	.byte	0x04, 0x0a
        /*00ae*/ 	.short	(.L_1321 - .L_1320)
	.align		4
.L_1320:
        /*00b0*/ 	.word	index@(.nv.constant0._ZN10layer_norm13ln_bwd_kernelINS_13Kernel_traitsI13__nv_bfloat16S2_S2_S2_fjLj1536ELj1ELj1ELj4ELj8ENS_18Kernel_traits_baseILj1536ES2_S2_S2_S2_fjLj128EEEEELb0ELb1ELb1ELb0EEEvNS_9BwdParamsE)
        /*00b4*/ 	.short	0x0380
        /*00b6*/ 	.short	0x0128


	//----- nvinfo : EIATTR_SW_WAR
	.align		4
.L_1321:
        /*00b8*/ 	.byte	0x04, 0x36
        /*00ba*/ 	.short	(.L_1323 - .L_1322)
.L_1322:
        /*00bc*/ 	.word	0x00000008
.L_1323:


//--------------------- .nv.info._ZN10layer_norm13ln_bwd_kernelINS_13Kernel_traitsI13__nv_bfloat16S2_S2_S2_fjLj1536ELj1ELj1ELj4ELj8ENS_18Kernel_traits_baseILj1536ES2_S2_S2_S2_fjLj128EEEEELb0ELb1ELb1ELb1EEEvNS_9BwdParamsE --------------------------
	.section	.nv.info._ZN10layer_norm13ln_bwd_kernelINS_13Kernel_traitsI13__nv_bfloat16S2_S2_S2_fjLj1536ELj1ELj1ELj4ELj8ENS_18Kernel_traits_baseILj1536ES2_S2_S2_S2_fjLj128EEEEELb0ELb1ELb1ELb1EEEvNS_9BwdParamsE,"",@"SHT_CUDA_INFO"
	.sectionflags	@""
	.align	4


	//----- nvinfo : EIATTR_CUDA_API_VERSION
	.align		4
        /*0000*/ 	.byte	0x04, 0x37
        /*0002*/ 	.short	(.L_1325 - .L_1324)
.L_1324:
        /*0004*/ 	.word	0x00000082


	//----- nvinfo : EIATTR_KPARAM_INFO
	.align		4
.L_1325:
        /*0008*/ 	.byte	0x04, 0x17
        /*000a*/ 	.short	(.L_1327 - .L_1326)
.L_1326:
        /*000c*/ 	.word	0x00000000
        /*0010*/ 	.short	0x0000
        /*0012*/ 	.short	0x0000
        /*0014*/ 	.byte	0x00, 0xf0, 0xa1, 0x04


	//----- nvinfo : EIATTR_SPARSE_MMA_MASK
	.align		4
.L_1327:
        /*0018*/ 	.byte	0x03, 0x50
        /*001a*/ 	.short	0x0000


	//----- nvinfo : EIATTR_MAXREG_COUNT
	.align		4
        /*001c*/ 	.byte	0x03, 0x1b
        /*001e*/ 	.short	0x00ff


	//----- nvinfo : EIATTR_NUM_BARRIERS
	.align		4
        /*0020*/ 	.byte	0x02, 0x4c
        /*0022*/ 	.byte	0x01
	.zero		1


	//----- nvinfo : EIATTR_MERCURY_ISA_VERSION
	.align		4
        /*0024*/ 	.byte	0x03, 0x5f
        /*0026*/ 	.short	0x0101


	//----- nvinfo : EIATTR_COOP_GROUP_MASK_REGIDS
	.align		4
        /*0028*/ 	.byte	0x04, 0x29
        /*002a*/ 	.short	(.L_1329 - .L_1328)


	//   ....[0]....
.L_1328:
        /*002c*/ 	.word	0xffffffff


	//   ....[1]....
        /*0030*/ 	.word	0xffffffff


	//   ....[2]....
        /*0034*/ 	.word	0xffffffff


	//   ....[3]....
        /*0038*/ 	.word	0xffffffff


	//   ....[4]....
        /*003c*/ 	.word	0xffffffff


	//   ....[5]....
        /*0040*/ 	.word	0xffffffff


	//   ....[6]....
        /*0044*/ 	.word	0xffffffff


	//   ....[7]....
        /*0048*/ 	.word	0xffffffff


	//   ....[8]....
        /*004c*/ 	.word	0xffffffff


	//   ....[9]....
        /*0050*/ 	.word	0xffffffff


	//----- nvinfo : EIATTR_COOP_GROUP_INSTR_OFFSETS
	.align		4
.L_1329:
        /*0054*/ 	.byte	0x04, 0x28
        /*0056*/ 	.short	(.L_1331 - .L_1330)


	//   ....[0]....
.L_1330:
        /*0058*/ 	.word	0x000011a0


	//   ....[1]....
        /*005c*/ 	.word	0x000011c0


	//   ....[2]....
        /*0060*/ 	.word	0x00001200


	//   ....[3]....
        /*0064*/ 	.word	0x00001210


	//   ....[4]....
        /*0068*/ 	.word	0x00001250


	//   ....[5]....
        /*006c*/ 	.word	0x00001260


	//   ....[6]....
        /*0070*/ 	.word	0x00001290


	//   ....[7]....
        /*0074*/ 	.word	0x000012a0


	//   ....[8]....
        /*0078*/ 	.word	0x000012d0


	//   ....[9]....
        /*007c*/ 	.word	0x000012e0


	//----- nvinfo : EIATTR_VRC_CTA_INIT_COUNT
	.align		4
.L_1331:
        /*0080*/ 	.byte	0x02, 0x4a
	.zero		1
	.zero		1


	//----- nvinfo : EIATTR_EXIT_INSTR_OFFSETS
	.align		4
        /*0084*/ 	.byte	0x04, 0x1c
        /*0086*/ 	.short	(.L_1333 - .L_1332)


	//   ....[0]....
.L_1332:
        /*0088*/ 	.word	0x00004680


	//----- nvinfo : EIATTR_MAX_THREADS
	.align		4
.L_1333:
        /*008c*/ 	.byte	0x04, 0x05
        /*008e*/ 	.short	(.L_1335 - .L_1334)
.L_1334:
        /*0090*/ 	.word	0x00000080
        /*0094*/ 	.word	0x00000001
        /*0098*/ 	.word	0x00000001


	//----- nvinfo : EIATTR_CRS_STACK_SIZE
	.align		4
.L_1335:
        /*009c*/ 	.byte	0x04, 0x1e
        /*009e*/ 	.short	(.L_1337 - .L_1336)
.L_1336:
        /*00a0*/ 	.word	0x00000000


	//----- nvinfo : EIATTR_CBANK_PARAM_SIZE
	.align		4
.L_1337:
        /*00a4*/ 	.byte	0x03, 0x19
        /*00a6*/ 	.short	0x0128


	//----- nvinfo : EIATTR_PARAM_CBANK
	.align		4
        /*00a8*/ 	.byte	0x04, 0x0a
        /*00aa*/ 	.short	(.L_1339 - .L_1338)
	.align		4
.L_1338:
        /*00ac*/ 	.word	index@(.nv.constant0._ZN10layer_norm13ln_bwd_kernelINS_13Kernel_traitsI13__nv_bfloat16S2_S2_S2_fjLj1536ELj1ELj1ELj4ELj8ENS_18Kernel_traits_baseILj1536ES2_S2_S2_S2_fjLj128EEEEELb0ELb1ELb1ELb1EEEvNS_9BwdParamsE)
        /*00b0*/ 	.short	0x0380
        /*00b2*/ 	.short	0x0128


	//----- nvinfo : EIATTR_SW_WAR
	.align		4
.L_1339:
        /*00b4*/ 	.byte	0x04, 0x36
        /*00b6*/ 	.short	(.L_1341 - .L_1340)
.L_1340:
        /*00b8*/ 	.word	0x00000008
.L_1341:


//--------------------- .nv.info._ZN10layer_norm13ln_bwd_kernelINS_13Kernel_traitsI13__nv_bfloat16S2_S2_S2_fjLj1536ELj1ELj1ELj4ELj8ENS_18Kernel_traits_baseILj1536ES2_S2_S2_S2_fjLj128EEEEELb1ELb0ELb0ELb0EEEvNS_9BwdParamsE --------------------------
	.section	.nv.info._ZN10layer_norm13ln_bwd_kernelINS_13Kernel_traitsI13__nv_bfloat16S2_S2_S2_fjLj1536ELj1ELj1ELj4ELj8ENS_18Kernel_traits_baseILj1536ES2_S2_S2_S2_fjLj128EEEEELb1ELb0ELb0ELb0EEEvNS_9BwdParamsE,"",@"SHT_CUDA_INFO"
	.sectionflags	@""
	.align	4


	//----- nvinfo : EIATTR_CUDA_API_VERSION
	.align		4
        /*0000*/ 	.byte	0x04, 0x37
        /*0002*/ 	.short	(.L_1343 - .L_1342)
.L_1342:
        /*0004*/ 	.word	0x00000082


	//----- nvinfo : EIATTR_KPARAM_INFO
	.align		4
.L_1343:
        /*0008*/ 	.byte	0x04, 0x17
        /*000a*/ 	.short	(.L_1345 - .L_1344)
.L_1344:
        /*000c*/ 	.word	0x00000000
        /*0010*/ 	.short	0x0000
        /*0012*/ 	.short	0x0000
        /*0014*/ 	.byte	0x00, 0xf0, 0xa1, 0x04


	//----- nvinfo : EIATTR_SPARSE_MMA_MASK
	.align		4
.L_1345:
        /*0018*/ 	.byte	0x03, 0x50
        /*001a*/ 	.short	0x0000


	//----- nvinfo : EIATTR_MAXREG_COUNT
	.align		4
        /*001c*/ 	.byte	0x03, 0x1b
        /*001e*/ 	.short	0x00ff


	//----- nvinfo : EIATTR_NUM_BARRIERS
	.align		4
        /*0020*/ 	.byte	0x02, 0x4c
        /*0022*/ 	.byte	0x01
	.zero		1


	//----- nvinfo : EIATTR_MERCURY_ISA_VERSION
	.align		4
        /*0024*/ 	.byte	0x03, 0x5f
        /*0026*/ 	.short	0x0101


	//----- nvinfo : EIATTR_COOP_GROUP_MASK_REGIDS
	.align		4
        /*0028*/ 	.byte	0x04, 0x29
        /*002a*/ 	.short	(.L_1347 - .L_1346)


	//   ....[0]....
.L_1346:
        /*002c*/ 	.word	0xffffffff


	//   ....[1]....
        /*0030*/ 	.word	0xffffffff


	//   ....[2]....
        /*0034*/ 	.word	0xffffffff


	//   ....[3]....
        /*0038*/ 	.word	0xffffffff


	//   ....[4]....
        /*003c*/ 	.word	0xffffffff


	//   ....[5]....
        /*0040*/ 	.word	0xffffffff


	//   ....[6]....
        /*0044*/ 	.word	0xffffffff


	//   ....[7]....
        /*0048*/ 	.word	0xffffffff


	//   ....[8]....
        /*004c*/ 	.word	0xffffffff


	//   ....[9]....
        /*0050*/ 	.word	0xffffffff


	//----- nvinfo : EIATTR_COOP_GROUP_INSTR_OFFSETS
	.align		4
.L_1347:
        /*0054*/ 	.byte	0x04, 0x28
        /*0056*/ 	.short	(.L_1349 - .L_1348)


	//   ....[0]....
.L_1348:
        /*0058*/ 	.word	0x000012c0


	//   ....[1]....
        /*005c*/ 	.word	0x000012f0


	//   ....[2]....
        /*0060*/ 	.word	0x00001320


	//   ....[3]....
        /*0064*/ 	.word	0x00001330


	//   ....[4]....
        /*0068*/ 	.word	0x00001360


	//   ....[5]....
        /*006c*/ 	.word	0x00001370


	//   ....[6]....
        /*0070*/ 	.word	0x000013a0


	//   ....[7]....
        /*0074*/ 	.word	0x000013b0


	//   ....[8]....
        /*0078*/ 	.word	0x000013e0


	//   ....[9]....
        /*007c*/ 	.word	0x000013f0


	//----- nvinfo : EIATTR_VRC_CTA_INIT_COUNT
	.align		4
.L_1349:
        /*0080*/ 	.byte	0x02, 0x4a
	.zero		1
	.zero		1


	//----- nvinfo : EIATTR_EXIT_INSTR_OFFSETS
	.align		4
        /*0084*/ 	.byte	0x04, 0x1c
        /*0086*/ 	.short	(.L_1351 - .L_1350)


	//   ....[0]....
.L_1350:
        /*0088*/ 	.word	0x00003f20


	//   ....[1]....
        /*008c*/ 	.word	0x00003fa0


	//----- nvinfo : EIATTR_MAX_THREADS
	.align		4
.L_1351:
        /*0090*/ 	.byte	0x04, 0x05
        /*0092*/ 	.short	(.L_1353 - .L_1352)
.L_1352:
        /*0094*/ 	.word	0x00000080
        /*0098*/ 	.word	0x00000001
        /*009c*/ 	.word	0x00000001


	//----- nvinfo : EIATTR_CRS_STACK_SIZE
	.align		4
.L_1353:
        /*00a0*/ 	.byte	0x04, 0x1e
        /*00a2*/ 	.short	(.L_1355 - .L_1354)
.L_1354:
        /*00a4*/ 	.word	0x00000000


	//----- nvinfo : EIATTR_CBANK_PARAM_SIZE
	.align		4
.L_1355:
        /*00a8*/ 	.byte	0x03, 0x19
        /*00aa*/ 	.short	0x0128


	//----- nvinfo : EIATTR_PARAM_CBANK
	.align		4
        /*00ac*/ 	.byte	0x04, 0x0a
        /*00ae*/ 	.short	(.L_1357 - .L_1356)
	.align		4
.L_1356:
        /*00b0*/ 	.word	index@(.nv.constant0._ZN10layer_norm13ln_bwd_kernelINS_13Kernel_traitsI13__nv_bfloat16S2_S2_S2_fjLj1536ELj1ELj1ELj4ELj8ENS_18Kernel_traits_baseILj1536ES2_S2_S2_S2_fjLj128EEEEELb1ELb0ELb0ELb0EEEvNS_9BwdParamsE)
        /*00b4*/ 	.short	0x0380
        /*00b6*/ 	.short	0x0128


	//----- nvinfo : EIATTR_SW_WAR
	.align		4
.L_1357:
        /*00b8*/ 	.byte	0x04, 0x36
        /*00ba*/ 	.short	(.L_1359 - .L_1358)
.L_1358:
        /*00bc*/ 	.word	0x00000008
.L_1359:


//--------------------- .nv.info._ZN10layer_norm13ln_bwd_kernelINS_13Kernel_traitsI13__nv_bfloat16S2_S2_S2_fjLj1536ELj1ELj1ELj4ELj8ENS_18Kernel_traits_baseILj1536ES2_S2_S2_S2_fjLj128EEEEELb1ELb0ELb0ELb1EEEvNS_9BwdParamsE --------------------------
	.section	.nv.info._ZN10layer_norm13ln_bwd_kernelINS_13Kernel_traitsI13__nv_bfloat16S2_S2_S2_fjLj1536ELj1ELj1ELj4ELj8ENS_18Kernel_traits_baseILj1536ES2_S2_S2_S2_fjLj128EEEEELb1ELb0ELb0ELb1EEEvNS_9BwdParamsE,"",@"SHT_CUDA_INFO"
	.sectionflags	@""
	.align	4


	//----- nvinfo : EIATTR_CUDA_API_VERSION
	.align		4
        /*0000*/ 	.byte	0x04, 0x37
        /*0002*/ 	.short	(.L_1361 - .L_1360)
.L_1360:
        /*0004*/ 	.word	0x00000082


	//----- nvinfo : EIATTR_KPARAM_INFO
	.align		4
.L_1361:
        /*0008*/ 	.byte	0x04, 0x17
        /*000a*/ 	.short	(.L_1363 - .L_1362)
.L_1362:
        /*000c*/ 	.word	0x00000000
        /*0010*/ 	.short	0x0000
        /*0012*/ 	.short	0x0000
        /*0014*/ 	.byte	0x00, 0xf0, 0xa1, 0x04


	//----- nvinfo : EIATTR_SPARSE_MMA_MASK
	.align		4
.L_1363:
        /*0018*/ 	.byte	0x03, 0x50
        /*001a*/ 	.short	0x0000


	//----- nvinfo : EIATTR_MAXREG_COUNT
	.align		4
        /*001c*/ 	.byte	0x03, 0x1b
        /*001e*/ 	.short	0x00ff


	//----- nvinfo : EIATTR_NUM_BARRIERS
	.align		4
        /*0020*/ 	.byte	0x02, 0x4c
        /*0022*/ 	.byte	0x01
	.zero		1


	//----- nvinfo : EIATTR_MERCURY_ISA_VERSION
	.align		4
        /*0024*/ 	.byte	0x03, 0x5f
        /*0026*/ 	.short	0x0101


	//----- nvinfo : EIATTR_COOP_GROUP_MASK_REGIDS
	.align		4
        /*0028*/ 	.byte	0x04, 0x29
        /*002a*/ 	.short	(.L_1365 - .L_1364)


	//   ....[0]....
.L_1364:
        /*002c*/ 	.word	0xffffffff


	//   ....[1]....
        /*0030*/ 	.word	0xffffffff


	//   ....[2]....
        /*0034*/ 	.word	0xffffffff


	//   ....[3]....
        /*0038*/ 	.word	0xffffffff


	//   ....[4]....
        /*003c*/ 	.word	0xffffffff


	//   ....[5]....
        /*0040*/ 	.word	0xffffffff


	//   ....[6]....
        /*0044*/ 	.word	0xffffffff


	//   ....[7]....
        /*0048*/ 	.word	0xffffffff


	//   ....[8]....
        /*004c*/ 	.word	0xffffffff


	//   ....[9]....
        /*0050*/ 	.word	0xffffffff


	//----- nvinfo : EIATTR_COOP_GROUP_INSTR_OFFSETS
	.align		4
.L_1365:
        /*0054*/ 	.byte	0x04, 0x28
        /*0056*/ 	.short	(.L_1367 - .L_1366)


	//   ....[0]....
.L_1366:
        /*0058*/ 	.word	0x00000d20


	//   ....[1]....
        /*005c*/ 	.word	0x00000d30


	//   ....[2]....
        /*0060*/ 	.word	0x00000d90


	//   ....[3]....
        /*0064*/ 	.word	0x00000da0


	//   ....[4]....
        /*0068*/ 	.word	0x00000dd0


	//   ....[5]....
        /*006c*/ 	.word	0x00000de0


	//   ....[6]....
        /*0070*/ 	.word	0x00000ea0


	//   ....[7]....
        /*0074*/ 	.word	0x00000eb0


	//   ....[8]....
        /*0078*/ 	.word	0x00000f10


	//   ....[9]....
        /*007c*/ 	.word	0x00000f20


	//----- nvinfo : EIATTR_VRC_CTA_INIT_COUNT
	.align		4
.L_1367:
        /*0080*/ 	.byte	0x02, 0x4a
	.zero		1
	.zero		1


	//----- nvinfo : EIATTR_EXIT_INSTR_OFFSETS
	.align		4
        /*0084*/ 	.byte	0x04, 0x1c
        /*0086*/ 	.short	(.L_1369 - .L_1368)


	//   ....[0]....
.L_1368:
        /*0088*/ 	.word	0x00003a50


	//----- nvinfo : EIATTR_MAX_THREADS
	.align		4
.L_1369:
        /*008c*/ 	.byte	0x04, 0x05
        /*008e*/ 	.short	(.L_1371 - .L_1370)
.L_1370:
        /*0090*/ 	.word	0x00000080
        /*0094*/ 	.word	0x00000001
        /*0098*/ 	.word	0x00000001


	//----- nvinfo : EIATTR_CBANK_PARAM_SIZE
	.align		4
.L_1371:
        /*009c*/ 	.byte	0x03, 0x19
        /*009e*/ 	.short	0x0128


	//----- nvinfo : EIATTR_PARAM_CBANK
	.align		4
        /*00a0*/ 	.byte	0x04, 0x0a
        /*00a2*/ 	.short	(.L_1373 - .L_1372)
	.align		4
.L_1372:
        /*00a4*/ 	.word	index@(.nv.constant0._ZN10layer_norm13ln_bwd_kernelINS_13Kernel_traitsI13__nv_bfloat16S2_S2_S2_fjLj1536ELj1ELj1ELj4ELj8ENS_18Kernel_traits_baseILj1536ES2_S2_S2_S2_fjLj128EEEEELb1ELb0ELb0ELb1EEEvNS_9BwdParamsE)
        /*00a8*/ 	.short	0x0380
        /*00aa*/ 	.short	0x0128


	//----- nvinfo : EIATTR_SW_WAR
	.align		4
.L_1373:
        /*00ac*/ 	.byte	0x04, 0x36
        /*00ae*/ 	.short	(.L_1375 - .L_1374)
.L_1374:
        /*00b0*/ 	.word	0x00000008
.L_1375:


//--------------------- .nv.info._ZN10layer_norm22ln_bwd_finalize_kernelINS_22Kernel_traits_finalizeILj1536E13__nv_bfloat16S2_S2_S2_fjLb0ELj1024ELj4ENS_18Kernel_traits_baseILj1536ES2_S2_S2_S2_fjLj1024EEEEELb0ELb0EEEvNS_9BwdParamsE --------------------------
	.section	.nv.info._ZN10layer_norm22ln_bwd_finalize_kernelINS_22Kernel_traits_finalizeILj1536E13__nv_bfloat16S2_S2_S2_fjLb0ELj1024ELj4ENS_18Kernel_traits_baseILj1536ES2_S2_S2_S2_fjLj1024EEEEELb0ELb0EEEvNS_9BwdParamsE,"",@"SHT_CUDA_INFO"
	.sectionflags	@""
	.align	4


	//----- nvinfo : EIATTR_CUDA_API_VERSION
	.align		4
        /*0000*/ 	.byte	0x04, 0x37
        /*0002*/ 	.short	(.L_1377 - .L_1376)
.L_1376:
        /*0004*/ 	.word	0x00000082


	//----- nvinfo : EIATTR_KPARAM_INFO
	.align		4
.L_1377:
        /*0008*/ 	.byte	0x04, 0x17
        /*000a*/ 	.short	(.L_1379 - .L_1378)
.L_1378:
        /*000c*/ 	.word	0x00000000
        /*0010*/ 	.short	0x0000
        /*0012*/ 	.short	0x0000
        /*0014*/ 	.byte	0x00, 0xf0, 0xa1, 0x04


	//----- nvinfo : EIATTR_SPARSE_MMA_MASK
	.align		4
.L_1379:
        /*0018*/ 	.byte	0x03, 0x50
        /*001a*/ 	.short	0x0000


	//----- nvinfo : EIATTR_MAXREG_COUNT
	.align		4
        /*001c*/ 	.byte	0x03, 0x1b
        /*001e*/ 	.short	0x0040


	//----- nvinfo : EIATTR_NUM_BARRIERS
	.align		4
        /*0020*/ 	.byte	0x02, 0x4c
        /*0022*/ 	.byte	0x01
	.zero		1


	//----- nvinfo : EIATTR_MERCURY_ISA_VERSION
	.align		4
        /*0024*/ 	.byte	0x03, 0x5f
        /*0026*/ 	.short	0x0101


	//----- nvinfo : EIATTR_COOP_GROUP_MASK_REGIDS
	.align		4
        /*0028*/ 	.byte	0x04, 0x29
        /*002a*/ 	.short	(.L_1381 - .L_1380)


	//   ....[0]....
.L_1380:
        /*002c*/ 	.word	0xffffffff


	//   ....[1]....
        /*0030*/ 	.word	0xffffffff


	//   ....[2]....
        /*0034*/ 	.word	0xffffffff


	//   ....[3]....
        /*0038*/ 	.word	0xffffffff


	//   ....[4]....
        /*003c*/ 	.word	0xffffffff


	//   ....[5]....
        /*0040*/ 	.word	0xffffffff


	//   ....[6]....
        /*0044*/ 	.word	0xffffffff


	//   ....[7]....
        /*0048*/ 	.word	0xffffffff


	//   ....[8]....
        /*004c*/ 	.word	0xffffffff


	//   ....[9]....
        /*0050*/ 	.word	0xffffffff


	//----- nvinfo : EIATTR_COOP_GROUP_INSTR_OFFSETS
	.align		4
.L_1381:
        /*0054*/ 	.byte	0x04, 0x28
        /*0056*/ 	.short	(.L_1383 - .L_1382)


	//   ....[0]....
.L_1382:
        /*0058*/ 	.word	0x00001540


	//   ....[1]....
        /*005c*/ 	.word	0x00001550


	//   ....[2]....
        /*0060*/ 	.word	0x00001580


	//   ....[3]....
        /*0064*/ 	.word	0x00001590


	//   ....[4]....
        /*0068*/ 	.word	0x000015c0


	//   ....[5]....
        /*006c*/ 	.word	0x000015d0


	//   ....[6]....
        /*0070*/ 	.word	0x00001610


	//   ....[7]....
        /*0074*/ 	.word	0x00001630


	//   ....[8]....
        /*0078*/ 	.word	0x00001680


	//   ....[9]....
        /*007c*/ 	.word	0x00001690


	//----- nvinfo : EIATTR_VRC_CTA_INIT_COUNT
	.align		4
.L_1383:
        /*0080*/ 	.byte	0x02, 0x4a
	.zero		1
	.zero		1


	//----- nvinfo : EIATTR_EXIT_INSTR_OFFSETS
	.align		4
        /*0084*/ 	.byte	0x04, 0x1c
        /*0086*/ 	.short	(.L_1385 - .L_1384)


	//   ....[0]....
.L_1384:
        /*0088*/ 	.word	0x00000060


	//   ....[1]....
        /*008c*/ 	.word	0x000016f0


	//   ....[2]....
        /*0090*/ 	.word	0x00001720


	//   ....[3]....
        /*0094*/ 	.word	0x000017e0


	//----- nvinfo : EIATTR_MAX_THREADS
	.align		4
.L_1385:
        /*0098*/ 	.byte	0x04, 0x05
        /*009a*/ 	.short	(.L_1387 - .L_1386)
.L_1386:
        /*009c*/ 	.word	0x00000400
        /*00a0*/ 	.word	0x00000001
        /*00a4*/ 	.word	0x00000001


	//----- nvinfo : EIATTR_CRS_STACK_SIZE
	.align		4
.L_1387:
        /*00a8*/ 	.byte	0x04, 0x1e
        /*00aa*/ 	.short	(.L_1389 - .L_1388)
.L_1388:
        /*00ac*/ 	.word	0x00000000


	//----- nvinfo : EIATTR_CBANK_PARAM_SIZE
	.align		4
.L_1389:
        /*00b0*/ 	.byte	0x03, 0x19
        /*00b2*/ 	.short	0x0128


	//----- nvinfo : EIATTR_PARAM_CBANK
	.align		4
        /*00b4*/ 	.byte	0x04, 0x0a
        /*00b6*/ 	.short	(.L_1391 - .L_1390)
	.align		4
.L_1390:
        /*00b8*/ 	.word	index@(.nv.constant0._ZN10layer_norm22ln_bwd_finalize_kernelINS_22Kernel_traits_finalizeILj1536E13__nv_bfloat16S2_S2_S2_fjLb0ELj1024ELj4ENS_18Kernel_traits_baseILj1536ES2_S2_S2_S2_fjLj1024EEEEELb0ELb0EEEvNS_9BwdParamsE)
        /*00bc*/ 	.short	0x0380
        /*00be*/ 	.short	0x0128


	//----- nvinfo : EIATTR_SW_WAR
	.align		4
.L_1391:
        /*00c0*/ 	.byte	0x04, 0x36
        /*00c2*/ 	.short	(.L_1393 - .L_1392)
.L_1392:
        /*00c4*/ 	.word	0x00000008
.L_1393:


//--------------------- .nv.info._ZN10layer_norm13ln_bwd_kernelINS_13Kernel_traitsI13__nv_bfloat16S2_S2_S2_fjLj1536ELj1ELj1ELj4ELj8ENS_18Kernel_traits_baseILj1536ES2_S2_S2_S2_fjLj128EEEEELb1ELb0ELb1ELb0EEEvNS_9BwdParamsE --------------------------
	.section	.nv.info._ZN10layer_norm13ln_bwd_kernelINS_13Kernel_traitsI13__nv_bfloat16S2_S2_S2_fjLj1536ELj1ELj1ELj4ELj8ENS_18Kernel_traits_baseILj1536ES2_S2_S2_S2_fjLj128EEEEELb1ELb0ELb1ELb0EEEvNS_9BwdParamsE,"",@"SHT_CUDA_INFO"
	.sectionflags	@""
	.align	4


	//----- nvinfo : EIATTR_CUDA_API_VERSION
	.align		4
        /*0000*/ 	.byte	0x04, 0x37
        /*0002*/ 	.short	(.L_1395 - .L_1394)
.L_1394:
        /*0004*/ 	.word	0x00000082


	//----- nvinfo : EIATTR_KPARAM_INFO
	.align		4
.L_1395:
        /*0008*/ 	.byte	0x04, 0x17
        /*000a*/ 	.short	(.L_1397 - .L_1396)
.L_1396:
        /*000c*/ 	.word	0x00000000
        /*0010*/ 	.short	0x0000
        /*0012*/ 	.short	0x0000
        /*0014*/ 	.byte	0x00, 0xf0, 0xa1, 0x04


	//----- nvinfo : EIATTR_SPARSE_MMA_MASK
	.align		4
.L_1397:
        /*0018*/ 	.byte	0x03, 0x50
        /*001a*/ 	.short	0x0000


	//----- nvinfo : EIATTR_MAXREG_COUNT
	.align		4
        /*001c*/ 	.byte	0x03, 0x1b
        /*001e*/ 	.short	0x00ff


	//----- nvinfo : EIATTR_NUM_BARRIERS
	.align		4
        /*0020*/ 	.byte	0x02, 0x4c
        /*0022*/ 	.byte	0x01
	.zero		1


	//----- nvinfo : EIATTR_MERCURY_ISA_VERSION
	.align		4
        /*0024*/ 	.byte	0x03, 0x5f
        /*0026*/ 	.short	0x0101


	//----- nvinfo : EIATTR_COOP_GROUP_MASK_REGIDS
	.align		4
        /*0028*/ 	.byte	0x04, 0x29
        /*002a*/ 	.short	(.L_1399 - .L_1398)


	//   ....[0]....
.L_1398:
        /*002c*/ 	.word	0xffffffff


	//   ....[1]....
        /*0030*/ 	.word	0xffffffff


	//   ....[2]....
        /*0034*/ 	.word	0xffffffff


	//   ....[3]....
        /*0038*/ 	.word	0xffffffff


	//   ....[4]....
        /*003c*/ 	.word	0xffffffff


	//   ....[5]....
        /*0040*/ 	.word	0xffffffff


	//   ....[6]....
        /*0044*/ 	.word	0xffffffff


	//   ....[7]....
        /*0048*/ 	.word	0xffffffff


	//   ....[8]....
        /*004c*/ 	.word	0xffffffff


	//   ....[9]....
        /*0050*/ 	.word	0xffffffff


	//----- nvinfo : EIATTR_COOP_GROUP_INSTR_OFFSETS
	.align		4
.L_1399:
        /*0054*/ 	.byte	0x04, 0x28
        /*0056*/ 	.short	(.L_1401 - .L_1400)


	//   ....[0]....
.L_1400:
        /*0058*/ 	.word	0x000017e0


	//   ....[1]....
        /*005c*/ 	.word	0x00001810


	//   ....[2]....
        /*0060*/ 	.word	0x00001840


	//   ....[3]....
        /*0064*/ 	.word	0x00001850


	//   ....[4]....
        /*0068*/ 	.word	0x00001880


	//   ....[5]....
        /*006c*/ 	.word	0x00001890


	//   ....[6]....
        /*0070*/ 	.word	0x000018c0


	//   ....[7]....
        /*0074*/ 	.word	0x000018d0


	//   ....[8]....
        /*0078*/ 	.word	0x00001900


	//   ....[9]....
        /*007c*/ 	.word	0x00001910


	//----- nvinfo : EIATTR_VRC_CTA_INIT_COUNT
	.align		4
.L_1401:
        /*0080*/ 	.byte	0x02, 0x4a
	.zero		1
	.zero		1


	//----- nvinfo : EIATTR_EXIT_INSTR_OFFSETS
	.align		4
        /*0084*/ 	.byte	0x04, 0x1c
        /*0086*/ 	.short	(.L_1403 - .L_1402)


	//   ....[0]....
.L_1402:
        /*0088*/ 	.word	0x00004a20


	//   ....[1]....
        /*008c*/ 	.word	0x00004aa0


	//----- nvinfo : EIATTR_MAX_THREADS
	.align		4
.L_1403:
        /*0090*/ 	.byte	0x04, 0x05
        /*0092*/ 	.short	(.L_1405 - .L_1404)
.L_1404:
        /*0094*/ 	.word	0x00000080
        /*0098*/ 	.word	0x00000001
        /*009c*/ 	.word	0x00000001


	//----- nvinfo : EIATTR_CRS_STACK_SIZE
	.align		4
.L_1405:
        /*00a0*/ 	.byte	0x04, 0x1e
        /*00a2*/ 	.short	(.L_1407 - .L_1406)
.L_1406:
        /*00a4*/ 	.word	0x00000000


	//----- nvinfo : EIATTR_CBANK_PARAM_SIZE
	.align		4
.L_1407:
        /*00a8*/ 	.byte	0x03, 0x19
        /*00aa*/ 	.short	0x0128


	//----- nvinfo : EIATTR_PARAM_CBANK
	.align		4
        /*00ac*/ 	.byte	0x04, 0x0a
        /*00ae*/ 	.short	(.L_1409 - .L_1408)
	.align		4
.L_1408:
        /*00b0*/ 	.word	index@(.nv.constant0._ZN10layer_norm13ln_bwd_kernelINS_13Kernel_traitsI13__nv_bfloat16S2_S2_S2_fjLj1536ELj1ELj1ELj4ELj8ENS_18Kernel_traits_baseILj1536ES2_S2_S2_S2_fjLj128EEEEELb1ELb0ELb1ELb0EEEvNS_9BwdParamsE)
        /*00b4*/ 	.short	0x0380
        /*00b6*/ 	.short	0x0128


	//----- nvinfo : EIATTR_SW_WAR
	.align		4
.L_1409:
        /*00b8*/ 	.byte	0x04, 0x36
        /*00ba*/ 	.short	(.L_1411 - .L_1410)
.L_1410:
        /*00bc*/ 	.word	0x00000008
.L_1411:


//--------------------- .nv.info._ZN10layer_norm22ln_bwd_finalize_kernelINS_22Kernel_traits_finalizeILj1536E13__nv_bfloat16S2_S2_S2_fjLb0ELj1024ELj4ENS_18Kernel_traits_baseILj1536ES2_S2_S2_S2_fjLj1024EEEEELb0ELb1EEEvNS_9BwdParamsE --------------------------
	.section	.nv.info._ZN10layer_norm22ln_bwd_finalize_kernelINS_22Kernel_traits_finalizeILj1536E13__nv_bfloat16S2_S2_S2_fjLb0ELj1024ELj4ENS_18Kernel_traits_baseILj1536ES2_S2_S2_S2_fjLj1024EEEEELb0ELb1EEEvNS_9BwdParamsE,"",@"SHT_CUDA_INFO"
	.sectionflags	@""
	.align	4


	//----- nvinfo : EIATTR_CUDA_API_VERSION
	.align		4
        /*0000*/ 	.byte	0x04, 0x37
        /*0002*/ 	.short	(.L_1413 - .L_1412)
.L_1412:
        /*0004*/ 	.word	0x00000082


	//----- nvinfo : EIATTR_KPARAM_INFO
	.align		4
.L_1413:
        /*0008*/ 	.byte	0x04, 0x17
        /*000a*/ 	.short	(.L_1415 - .L_1414)
.L_1414:
        /*000c*/ 	.word	0x00000000
        /*0010*/ 	.short	0x0000
        /*0012*/ 	.short	0x0000
        /*0014*/ 	.byte	0x00, 0xf0, 0xa1, 0x04


	//----- nvinfo : EIATTR_SPARSE_MMA_MASK
	.align		4
.L_1415:
        /*0018*/ 	.byte	0x03, 0x50
        /*001a*/ 	.short	0x0000


	//----- nvinfo : EIATTR_MAXREG_COUNT
	.align		4
        /*001c*/ 	.byte	0x03, 0x1b
        /*001e*/ 	.short	0x0040


	//----- nvinfo : EIATTR_NUM_BARRIERS
	.align		4
        /*0020*/ 	.byte	0x02, 0x4c
        /*0022*/ 	.byte	0x01
	.zero		1


	//----- nvinfo : EIATTR_MERCURY_ISA_VERSION
	.align		4
        /*0024*/ 	.byte	0x03, 0x5f
        /*0026*/ 	.short	0x0101


	//----- nvinfo : EIATTR_COOP_GROUP_MASK_REGIDS
	.align		4
        /*0028*/ 	.byte	0x04, 0x29
        /*002a*/ 	.short	(.L_1417 - .L_1416)


	//   ....[0]....
.L_1416:
        /*002c*/ 	.word	0xffffffff


	//   ....[1]....
        /*0030*/ 	.word	0xffffffff


	//   ....[2]....
        /*0034*/ 	.word	0xffffffff


	//   ....[3]....
        /*0038*/ 	.word	0xffffffff


	//   ....[4]....
        /*003c*/ 	.word	0xffffffff


	//   ....[5]....
        /*0040*/ 	.word	0xffffffff


	//   ....[6]....
        /*0044*/ 	.word	0xffffffff


	//   ....[7]....
        /*0048*/ 	.word	0xffffffff


	//   ....[8]....
        /*004c*/ 	.word	0xffffffff


	//   ....[9]....
        /*0050*/ 	.word	0xffffffff


	//----- nvinfo : EIATTR_COOP_GROUP_INSTR_OFFSETS
	.align		4
.L_1417:
        /*0054*/ 	.byte	0x04, 0x28
        /*0056*/ 	.short	(.L_1419 - .L_1418)


	//   ....[0]....
.L_1418:
        /*0058*/ 	.word	0x00001560


	//   ....[1]....
        /*005c*/ 	.word	0x00001570


	//   ....[2]....
        /*0060*/ 	.word	0x000015a0


	//   ....[3]....
        /*0064*/ 	.word	0x000015b0


	//   ....[4]....
        /*0068*/ 	.word	0x000015e0


	//   ....[5]....
        /*006c*/ 	.word	0x000015f0


	//   ....[6]....
        /*0070*/ 	.word	0x00001620


	//   ....[7]....
        /*0074*/ 	.word	0x00001640


	//   ....[8]....
        /*0078*/ 	.word	0x00001670


	//   ....[9]....
        /*007c*/ 	.word	0x00001680


	//----- nvinfo : EIATTR_VRC_CTA_INIT_COUNT
	.align		4
.L_1419:
        /*0080*/ 	.byte	0x02, 0x4a
	.zero		1
	.zero		1


	//----- nvinfo : EIATTR_EXIT_INSTR_OFFSETS
	.align		4
        /*0084*/ 	.byte	0x04, 0x1c
        /*0086*/ 	.short	(.L_1421 - .L_1420)


	//   ....[0]....
.L_1420:
        /*0088*/ 	.word	0x00000060


	//   ....[1]....
        /*008c*/ 	.word	0x000016e0


	//   ....[2]....
        /*0090*/ 	.word	0x000017d0


	//----- nvinfo : EIATTR_MAX_THREADS
	.align		4
.L_1421:
        /*0094*/ 	.byte	0x04, 0x05
        /*0096*/ 	.short	(.L_1423 - .L_1422)
.L_1422:
        /*0098*/ 	.word	0x00000400
        /*009c*/ 	.word	0x00000001
        /*00a0*/ 	.word	0x00000001


	//----- nvinfo : EIATTR_CRS_STACK_SIZE
	.align		4
.L_1423:
        /*00a4*/ 	.byte	0x04, 0x1e
        /*00a6*/ 	.short	(.L_1425 - .L_1424)
.L_1424:
        /*00a8*/ 	.word	0x00000000


	//----- nvinfo : EIATTR_CBANK_PARAM_SIZE
	.align		4
.L_1425:
        /*00ac*/ 	.byte	0x03, 0x19
        /*00ae*/ 	.short	0x0128


	//----- nvinfo : EIATTR_PARAM_CBANK
	.align		4
        /*00b0*/ 	.byte	0x04, 0x0a
        /*00b2*/ 	.short	(.L_1427 - .L_1426)
	.align		4
.L_1426:
        /*00b4*/ 	.word	index@(.nv.constant0._ZN10layer_norm22ln_bwd_finalize_kernelINS_22Kernel_traits_finalizeILj1536E13__nv_bfloat16S2_S2_S2_fjLb0ELj1024ELj4ENS_18Kernel_traits_baseILj1536ES2_S2_S2_S2_fjLj1024EEEEELb0ELb1EEEvNS_9BwdParamsE)
        /*00b8*/ 	.short	0x0380
        /*00ba*/ 	.short	0x0128


	//----- nvinfo : EIATTR_SW_WAR
	.align		4
.L_1427:
        /*00bc*/ 	.byte	0x04, 0x36
        /*00be*/ 	.short	(.L_1429 - .L_1428)
.L_1428:
        /*00c0*/ 	.word	0x00000008
.L_1429:


//--------------------- .nv.info._ZN10layer_norm13ln_bwd_kernelINS_13Kernel_traitsI13__nv_bfloat16S2_S2_S2_fjLj1536ELj1ELj1ELj4ELj8ENS_18Kernel_traits_baseILj1536ES2_S2_S2_S2_fjLj128EEEEELb1ELb0ELb1ELb1EEEvNS_9BwdParamsE --------------------------
	.section	.nv.info._ZN10layer_norm13ln_bwd_kernelINS_13Kernel_traitsI13__nv_bfloat16S2_S2_S2_fjLj1536ELj1ELj1ELj4ELj8ENS_18Kernel_traits_baseILj1536ES2_S2_S2_S2_fjLj128EEEEELb1ELb0ELb1ELb1EEEvNS_9BwdParamsE,"",@"SHT_CUDA_INFO"
	.sectionflags	@""
	.align	4


	//----- nvinfo : EIATTR_CUDA_API_VERSION
	.align		4
        /*0000*/ 	.byte	0x04, 0x37
        /*0002*/ 	.short	(.L_1431 - .L_1430)
.L_1430:
        /*0004*/ 	.word	0x00000082


	//----- nvinfo : EIATTR_KPARAM_INFO
	.align		4
.L_1431:
        /*0008*/ 	.byte	0x04, 0x17
        /*000a*/ 	.short	(.L_1433 - .L_1432)
.L_1432:
        /*000c*/ 	.word	0x00000000
        /*0010*/ 	.short	0x0000
        /*0012*/ 	.short	0x0000
        /*0014*/ 	.byte	0x00, 0xf0, 0xa1, 0x04


	//----- nvinfo : EIATTR_SPARSE_MMA_MASK
	.align		4
.L_1433:
        /*0018*/ 	.byte	0x03, 0x50
        /*001a*/ 	.short	0x0000


	//----- nvinfo : EIATTR_MAXREG_COUNT
	.align		4
        /*001c*/ 	.byte	0x03, 0x1b
        /*001e*/ 	.short	0x00ff


	//----- nvinfo : EIATTR_NUM_BARRIERS
	.align		4
        /*0020*/ 	.byte	0x02, 0x4c
        /*0022*/ 	.byte	0x01
	.zero		1


	//----- nvinfo : EIATTR_MERCURY_ISA_VERSION
	.align		4
        /*0024*/ 	.byte	0x03, 0x5f
        /*0026*/ 	.short	0x0101


	//----- nvinfo : EIATTR_COOP_GROUP_MASK_REGIDS
	.align		4
        /*0028*/ 	.byte	0x04, 0x29
        /*002a*/ 	.short	(.L_1435 - .L_1434)


	//   ....[0]....
.L_1434:
        /*002c*/ 	.word	0xffffffff


	//   ....[1]....
        /*0030*/ 	.word	0xffffffff


	//   ....[2]....
        /*0034*/ 	.word	0xffffffff


	//   ....[3]....
        /*0038*/ 	.word	0xffffffff


	//   ....[4]....
        /*003c*/ 	.word	0xffffffff


	//   ....[5]....
        /*0040*/ 	.word	0xffffffff


	//   ....[6]....
        /*0044*/ 	.word	0xffffffff


	//   ....[7]....
        /*0048*/ 	.word	0xffffffff


	//   ....[8]....
        /*004c*/ 	.word	0xffffffff


	//   ....[9]....
        /*0050*/ 	.word	0xffffffff


	//----- nvinfo : EIATTR_COOP_GROUP_INSTR_OFFSETS
	.align		4
.L_1435:
        /*0054*/ 	.byte	0x04, 0x28
        /*0056*/ 	.short	(.L_1437 - .L_1436)


	//   ....[0]....
.L_1436:
        /*0058*/ 	.word	0x00001360


	//   ....[1]....
        /*005c*/ 	.word	0x00001380


	//   ....[2]....
        /*0060*/ 	.word	0x000013c0


	//   ....[3]....
        /*0064*/ 	.word	0x000013d0


	//   ....[4]....
        /*0068*/ 	.word	0x00001400


	//   ....[5]....
        /*006c*/ 	.word	0x00001420


	//   ....[6]....
        /*0070*/ 	.word	0x00001450


	//   ....[7]....
        /*0074*/ 	.word	0x00001460


	//   ....[8]....
        /*0078*/ 	.word	0x00001490


	//   ....[9]....
        /*007c*/ 	.word	0x000014a0


	//----- nvinfo : EIATTR_VRC_CTA_INIT_COUNT
	.align		4
.L_1437:
        /*0080*/ 	.byte	0x02, 0x4a
	.zero		1
	.zero		1


	//----- nvinfo : EIATTR_EXIT_INSTR_OFFSETS
	.align		4
        /*0084*/ 	.byte	0x04, 0x1c
        /*0086*/ 	.short	(.L_1439 - .L_1438)


	//   ....[0]....
.L_1438:
        /*0088*/ 	.word	0x000044a0


	//----- nvinfo : EIATTR_MAX_THREADS
	.align		4
.L_1439:
        /*008c*/ 	.byte	0x04, 0x05
        /*008e*/ 	.short	(.L_1441 - .L_1440)
.L_1440:
        /*0090*/ 	.word	0x00000080
        /*0094*/ 	.word	0x00000001
        /*0098*/ 	.word	0x00000001


	//----- nvinfo : EIATTR_CRS_STACK_SIZE
	.align		4
.L_1441:
        /*009c*/ 	.byte	0x04, 0x1e
        /*009e*/ 	.short	(.L_1443 - .L_1442)
.L_1442:
        /*00a0*/ 	.word	0x00000000


	//----- nvinfo : EIATTR_CBANK_PARAM_SIZE
	.align		4
.L_1443:
        /*00a4*/ 	.byte	0x03, 0x19
        /*00a6*/ 	.short	0x0128


	//----- nvinfo : EIATTR_PARAM_CBANK
	.align		4
        /*00a8*/ 	.byte	0x04, 0x0a
        /*00aa*/ 	.short	(.L_1445 - .L_1444)
	.align		4
.L_1444:
        /*00ac*/ 	.word	index@(.nv.constant0._ZN10layer_norm13ln_bwd_kernelINS_13Kernel_traitsI13__nv_bfloat16S2_S2_S2_fjLj1536ELj1ELj1ELj4ELj8ENS_18Kernel_traits_baseILj1536ES2_S2_S2_S2_fjLj128EEEEELb1ELb0ELb1ELb1EEEvNS_9BwdParamsE)
        /*00b0*/ 	.short	0x0380
        /*00b2*/ 	.short	0x0128


	//----- nvinfo : EIATTR_SW_WAR
	.align		4
.L_1445:
        /*00b4*/ 	.byte	0x04, 0x36
        /*00b6*/ 	.short	(.L_1447 - .L_1446)
.L_1446:
        /*00b8*/ 	.word	0x00000008
.L_1447:


//--------------------- .nv.info._ZN10layer_norm13ln_bwd_kernelINS_13Kernel_traitsI13__nv_bfloat16S2_S2_S2_fjLj1536ELj1ELj1ELj4ELj8ENS_18Kernel_traits_baseILj1536ES2_S2_S2_S2_fjLj128EEEEELb1ELb1ELb0ELb0EEEvNS_9BwdParamsE --------------------------
	.section	.nv.info._ZN10layer_norm13ln_bwd_kernelINS_13Kernel_traitsI13__nv_bfloat16S2_S2_S2_fjLj1536ELj1ELj1ELj4ELj8ENS_18Kernel_traits_baseILj1536ES2_S2_S2_S2_fjLj128EEEEELb1ELb1ELb0ELb0EEEvNS_9BwdParamsE,"",@"SHT_CUDA_INFO"
	.sectionflags	@""
	.align	4


	//----- nvinfo : EIATTR_CUDA_API_VERSION
	.align		4
        /*0000*/ 	.byte	0x04, 0x37
        /*0002*/ 	.short	(.L_1449 - .L_1448)
.L_1448:
        /*0004*/ 	.word	0x00000082


	//----- nvinfo : EIATTR_KPARAM_INFO
	.align		4
.L_1449:
        /*0008*/ 	.byte	0x04, 0x17
        /*000a*/ 	.short	(.L_1451 - .L_1450)
.L_1450:
        /*000c*/ 	.word	0x00000000
        /*0010*/ 	.short	0x0000
        /*0012*/ 	.short	0x0000
        /*0014*/ 	.byte	0x00, 0xf0, 0xa1, 0x04


	//----- nvinfo : EIATTR_SPARSE_MMA_MASK
	.align		4
.L_1451:
        /*0018*/ 	.byte	0x03, 0x50
        /*001a*/ 	.short	0x0000


	//----- nvinfo : EIATTR_MAXREG_COUNT
	.align		4
        /*001c*/ 	.byte	0x03, 0x1b
        /*001e*/ 	.short	0x00ff


	//----- nvinfo : EIATTR_NUM_BARRIERS
	.align		4
        /*0020*/ 	.byte	0x02, 0x4c
        /*0022*/ 	.byte	0x01
	.zero		1


	//----- nvinfo : EIATTR_MERCURY_ISA_VERSION
	.align		4
        /*0024*/ 	.byte	0x03, 0x5f
        /*0026*/ 	.short	0x0101


	//----- nvinfo : EIATTR_COOP_GROUP_MASK_REGIDS
	.align		4
        /*0028*/ 	.byte	0x04, 0x29
        /*002a*/ 	.short	(.L_1453 - .L_1452)


	//   ....[0]....
.L_1452:
        /*002c*/ 	.word	0xffffffff


	//   ....[1]....
        /*0030*/ 	.word	0xffffffff


	//   ....[2]....
        /*0034*/ 	.word	0xffffffff


	//   ....[3]....
        /*0038*/ 	.word	0xffffffff


	//   ....[4]....
        /*003c*/ 	.word	0xffffffff


	//   ....[5]....
        /*0040*/ 	.word	0xffffffff


	//   ....[6]....
        /*0044*/ 	.word	0xffffffff


	//   ....[7]....
        /*0048*/ 	.word	0xffffffff


	//   ....[8]....
        /*004c*/ 	.word	0xffffffff


	//   ....[9]....
        /*0050*/ 	.word	0xffffffff


	//----- nvinfo : EIATTR_COOP_GROUP_INSTR_OFFSETS
	.align		4
.L_1453:
        /*0054*/ 	.byte	0x04, 0x28
        /*0056*/ 	.short	(.L_1455 - .L_1454)


	//   ....[0]....
.L_1454:
        /*0058*/ 	.word	0x000013c0


	//   ....[1]....
        /*005c*/ 	.word	0x000013e0


	//   ....[2]....
        /*0060*/ 	.word	0x00001420


	//   ....[3]....
        /*0064*/ 	.word	0x00001430


	//   ....[4]....
        /*0068*/ 	.word	0x00001470


	//   ....[5]....
        /*006c*/ 	.word	0x00001480


	//   ....[6]....
        /*0070*/ 	.word	0x000014b0


	//   ....[7]....
        /*0074*/ 	.word	0x000014c0


	//   ....[8]....
        /*0078*/ 	.word	0x000014f0


	//   ....[9]....
        /*007c*/ 	.word	0x00001500


	//----- nvinfo : EIATTR_VRC_CTA_INIT_COUNT
	.align		4
.L_1455:
        /*0080*/ 	.byte	0x02, 0x4a
	.zero		1
	.zero		1


	//----- nvinfo : EIATTR_EXIT_INSTR_OFFSETS
	.align		4
        /*0084*/ 	.byte	0x04, 0x1c
        /*0086*/ 	.short	(.L_1457 - .L_1456)


	//   ....[0]....
.L_1456:
        /*0088*/ 	.word	0x00005770


	//   ....[1]....
        /*008c*/ 	.word	0x00005810


	//----- nvinfo : EIATTR_MAX_THREADS
	.align		4
.L_1457:
        /*0090*/ 	.byte	0x04, 0x05
        /*0092*/ 	.short	(.L_1459 - .L_1458)
.L_1458:
        /*0094*/ 	.word	0x00000080
        /*0098*/ 	.word	0x00000001
        /*009c*/ 	.word	0x00000001


	//----- nvinfo : EIATTR_CRS_STACK_SIZE
	.align		4
.L_1459:
        /*00a0*/ 	.byte	0x04, 0x1e
        /*00a2*/ 	.short	(.L_1461 - .L_1460)
.L_1460:
        /*00a4*/ 	.word	0x00000000


	//----- nvinfo : EIATTR_CBANK_PARAM_SIZE
	.align		4
.L_1461:
        /*00a8*/ 	.byte	0x03, 0x19
        /*00aa*/ 	.short	0x0128


	//----- nvinfo : EIATTR_PARAM_CBANK
	.align		4
        /*00ac*/ 	.byte	0x04, 0x0a
        /*00ae*/ 	.short	(.L_1463 - .L_1462)
	.align		4
.L_1462:
        /*00b0*/ 	.word	index@(.nv.constant0._ZN10layer_norm13ln_bwd_kernelINS_13Kernel_traitsI13__nv_bfloat16S2_S2_S2_fjLj1536ELj1ELj1ELj4ELj8ENS_18Kernel_traits_baseILj1536ES2_S2_S2_S2_fjLj128EEEEELb1ELb1ELb0ELb0EEEvNS_9BwdParamsE)
        /*00b4*/ 	.short	0x0380
        /*00b6*/ 	.short	0x0128


	//----- nvinfo : EIATTR_SW_WAR
	.align		4
.L_1463:
        /*00b8*/ 	.byte	0x04, 0x36
        /*00ba*/ 	.short	(.L_1465 - .L_1464)
.L_1464:
        /*00bc*/ 	.word	0x00000008
.L_1465:


//--------------------- .nv.info._ZN10layer_norm13ln_bwd_kernelINS_13Kernel_traitsI13__nv_bfloat16S2_S2_S2_fjLj1536ELj1ELj1ELj4ELj8ENS_18Kernel_traits_baseILj1536ES2_S2_S2_S2_fjLj128EEEEELb1ELb1ELb0ELb1EEEvNS_9BwdParamsE --------------------------
	.section	.nv.info._ZN10layer_norm13ln_bwd_kernelINS_13Kernel_traitsI13__nv_bfloat16S2_S2_S2_fjLj1536ELj1ELj1ELj4ELj8ENS_18Kernel_traits_baseILj1536ES2_S2_S2_S2_fjLj128EEEEELb1ELb1ELb0ELb1EEEvNS_9BwdParamsE,"",@"SHT_CUDA_INFO"
	.sectionflags	@""
	.align	4


	//----- nvinfo : EIATTR_CUDA_API_VERSION
	.align		4
        /*0000*/ 	.byte	0x04, 0x37
        /*0002*/ 	.short	(.L_1467 - .L_1466)
.L_1466:
        /*0004*/ 	.word	0x00000082


	//----- nvinfo : EIATTR_KPARAM_INFO
	.align		4
.L_1467:
        /*0008*/ 	.byte	0x04, 0x17
        /*000a*/ 	.short	(.L_1469 - .L_1468)
.L_1468:
        /*000c*/ 	.word	0x00000000
        /*0010*/ 	.short	0x0000
        /*0012*/ 	.short	0x0000
        /*0014*/ 	.byte	0x00, 0xf0, 0xa1, 0x04


	//----- nvinfo : EIATTR_SPARSE_MMA_MASK
	.align		4
.L_1469:
        /*0018*/ 	.byte	0x03, 0x50
        /*001a*/ 	.short	0x0000


	//----- nvinfo : EIATTR_MAXREG_COUNT
	.align		4
        /*001c*/ 	.byte	0x03, 0x1b
        /*001e*/ 	.short	0x00ff


	//----- nvinfo : EIATTR_NUM_BARRIERS
	.align		4
        /*0020*/ 	.byte	0x02, 0x4c
        /*0022*/ 	.byte	0x01
	.zero		1


	//----- nvinfo : EIATTR_MERCURY_ISA_VERSION
	.align		4
        /*0024*/ 	.byte	0x03, 0x5f
        /*0026*/ 	.short	0x0101


	//----- nvinfo : EIATTR_COOP_GROUP_MASK_REGIDS
	.align		4
        /*0028*/ 	.byte	0x04, 0x29
        /*002a*/ 	.short	(.L_1471 - .L_1470)


	//   ....[0]....
.L_1470:
        /*002c*/ 	.word	0xffffffff


	//   ....[1]....
        /*0030*/ 	.word	0xffffffff


	//   ....[2]....
        /*0034*/ 	.word	0xffffffff


	//   ....[3]....
        /*0038*/ 	.word	0xffffffff


	//   ....[4]....
        /*003c*/ 	.word	0xffffffff


	//   ....[5]....
        /*0040*/ 	.word	0xffffffff


	//   ....[6]....
        /*0044*/ 	.word	0xffffffff


	//   ....[7]....
        /*0048*/ 	.word	0xffffffff


	//   ....[8]....
        /*004c*/ 	.word	0xffffffff


	//   ....[9]....
        /*0050*/ 	.word	0xffffffff


	//----- nvinfo : EIATTR_COOP_GROUP_INSTR_OFFSETS
	.align		4
.L_1471:
        /*0054*/ 	.byte	0x04, 0x28
        /*0056*/ 	.short	(.L_1473 - .L_1472)


	//   ....[0]....
.L_1472:
        /*0058*/ 	.word	0x00000f10


	//   ....[1]....
        /*005c*/ 	.word	0x00000f20


	//   ....[2]....
        /*0060*/ 	.word	0x00000f50


	//   ....[3]....
        /*0064*/ 	.word	0x00000f60


	//   ....[4]....
        /*0068*/ 	.word	0x00000f90


	//   ....[5]....
        /*006c*/ 	.word	0x00000fa0


	//   ....[6]....
        /*0070*/ 	.word	0x00000fe0


	//   ....[7]....
        /*0074*/ 	.word	0x00000ff0


	//   ....[8]....
        /*0078*/ 	.word	0x00001050


	//   ....[9]....
        /*007c*/ 	.word	0x00001060


	//----- nvinfo : EIATTR_VRC_CTA_INIT_COUNT
	.align		4
.L_1473:
        /*0080*/ 	.byte	0x02, 0x4a
	.zero		1
	.zero		1


	//----- nvinfo : EIATTR_EXIT_INSTR_OFFSETS
	.align		4
        /*0084*/ 	.byte	0x04, 0x1c
        /*0086*/ 	.short	(.L_1475 - .L_1474)


	//   ....[0]....
.L_1474:
        /*0088*/ 	.word	0x00004fe0


	//----- nvinfo : EIATTR_MAX_THREADS
	.align		4
.L_1475:
        /*008c*/ 	.byte	0x04, 0x05
        /*008e*/ 	.short	(.L_1477 - .L_1476)
.L_1476:
        /*0090*/ 	.word	0x00000080
        /*0094*/ 	.word	0x00000001
        /*0098*/ 	.word	0x00000001


	//----- nvinfo : EIATTR_CBANK_PARAM_SIZE
	.align		4
.L_1477:
        /*009c*/ 	.byte	0x03, 0x19
        /*009e*/ 	.short	0x0128


	//----- nvinfo : EIATTR_PARAM_CBANK
	.align		4
        /*00a0*/ 	.byte	0x04, 0x0a
        /*00a2*/ 	.short	(.L_1479 - .L_1478)
	.align		4
.L_1478:
        /*00a4*/ 	.word	index@(.nv.constant0._ZN10layer_norm13ln_bwd_kernelINS_13Kernel_traitsI13__nv_bfloat16S2_S2_S2_fjLj1536ELj1ELj1ELj4ELj8ENS_18Kernel_traits_baseILj1536ES2_S2_S2_S2_fjLj128EEEEELb1ELb1ELb0ELb1EEEvNS_9BwdParamsE)
        /*00a8*/ 	.short	0x0380
        /*00aa*/ 	.short	0x0128


	//----- nvinfo : EIATTR_SW_WAR
	.align		4
.L_1479:
        /*00ac*/ 	.byte	0x04, 0x36
        /*00ae*/ 	.short	(.L_1481 - .L_1480)
.L_1480:
        /*00b0*/ 	.word	0x00000008
.L_1481:


//--------------------- .nv.info._ZN10layer_norm22ln_bwd_finalize_kernelINS_22Kernel_traits_finalizeILj1536E13__nv_bfloat16S2_S2_S2_fjLb1ELj1024ELj4ENS_18Kernel_traits_baseILj1536ES2_S2_S2_S2_fjLj1024EEEEELb1ELb0EEEvNS_9BwdParamsE --------------------------
	.section	.nv.info._ZN10layer_norm22ln_bwd_finalize_kernelINS_22Kernel_traits_finalizeILj1536E13__nv_bfloat16S2_S2_S2_fjLb1ELj1024ELj4ENS_18Kernel_traits_baseILj1536ES2_S2_S2_S2_fjLj1024EEEEELb1ELb0EEEvNS_9BwdParamsE,"",@"SHT_CUDA_INFO"
	.sectionflags	@""
	.align	4


	//----- nvinfo : EIATTR_CUDA_API_VERSION
	.align		4
        /*0000*/ 	.byte	0x04, 0x37
        /*0002*/ 	.short	(.L_1483 - .L_1482)
.L_1482:
        /*0004*/ 	.word	0x00000082


	//----- nvinfo : EIATTR_KPARAM_INFO
	.align		4
.L_1483:
        /*0008*/ 	.byte	0x04, 0x17
        /*000a*/ 	.short	(.L_1485 - .L_1484)
.L_1484:
        /*000c*/ 	.word	0x00000000
        /*0010*/ 	.short	0x0000
        /*0012*/ 	.short	0x0000
        /*0014*/ 	.byte	0x00, 0xf0, 0xa1, 0x04


	//----- nvinfo : EIATTR_SPARSE_MMA_MASK
	.align		4
.L_1485:
        /*0018*/ 	.byte	0x03, 0x50
        /*001a*/ 	.short	0x0000


	//----- nvinfo : EIATTR_MAXREG_COUNT
	.align		4
        /*001c*/ 	.byte	0x03, 0x1b
        /*001e*/ 	.short	0x0040


	//----- nvinfo : EIATTR_NUM_BARRIERS
	.align		4
        /*0020*/ 	.byte	0x02, 0x4c
        /*0022*/ 	.byte	0x01
	.zero		1


	//----- nvinfo : EIATTR_MERCURY_ISA_VERSION
	.align		4
        /*0024*/ 	.byte	0x03, 0x5f
        /*0026*/ 	.short	0x0101


	//----- nvinfo : EIATTR_COOP_GROUP_MASK_REGIDS
	.align		4
        /*0028*/ 	.byte	0x04, 0x29
        /*002a*/ 	.short	(.L_1487 - .L_1486)


	//   ....[0]....
.L_1486:
        /*002c*/ 	.word	0xffffffff


	//   ....[1]....
        /*0030*/ 	.word	0xffffffff


	//   ....[2]....
        /*0034*/ 	.word	0xffffffff


	//   ....[3]....
        /*0038*/ 	.word	0xffffffff


	//   ....[4]....
        /*003c*/ 	.word	0xffffffff


	//   ....[5]....
        /*0040*/ 	.word	0xffffffff


	//   ....[6]....
        /*0044*/ 	.word	0xffffffff


	//   ....[7]....
        /*0048*/ 	.word	0xffffffff


	//   ....[8]....
        /*004c*/ 	.word	0xffffffff


	//   ....[9]....
        /*0050*/ 	.word	0xffffffff


	//   ....[10]....
        /*0054*/ 	.word	0xffffffff


	//   ....[11]....
        /*0058*/ 	.word	0xffffffff


	//   ....[12]....
        /*005c*/ 	.word	0xffffffff


	//   ....[13]....
        /*0060*/ 	.word	0xffffffff


	//   ....[14]....
        /*0064*/ 	.word	0xffffffff


	//----- nvinfo : EIATTR_COOP_GROUP_INSTR_OFFSETS
	.align		4
.L_1487:
        /*0068*/ 	.byte	0x04, 0x28
        /*006a*/ 	.short	(.L_1489 - .L_1488)


	//   ....[0]....
.L_1488:
        /*006c*/ 	.word	0x00001030


	//   ....[1]....
        /*0070*/ 	.word	0x00001040


	//   ....[2]....
        /*0074*/ 	.word	0x00001050


	//   ....[3]....
        /*0078*/ 	.word	0x00001080


	//   ....[4]....
        /*007c*/ 	.word	0x000010a0


	//   ....[5]....
        /*0080*/ 	.word	0x000010b0


	//   ....[6]....
        /*0084*/ 	.word	0x000010f0


	//   ....[7]....
        /*0088*/ 	.word	0x00001100


	//   ....[8]....
        /*008c*/ 	.word	0x00001110


	//   ....[9]....
        /*0090*/ 	.word	0x00001140


	//   ....[10]....
        /*0094*/ 	.word	0x00001170


	//   ....[11]....
        /*0098*/ 	.word	0x00001190


	//   ....[12]....
        /*009c*/ 	.word	0x000011c0


	//   ....[13]....
        /*00a0*/ 	.word	0x000011f0


	//   ....[14]....
        /*00a4*/ 	.word	0x00001220


	//----- nvinfo : EIATTR_VRC_CTA_INIT_COUNT
	.align		4
.L_1489:
        /*00a8*/ 	.byte	0x02, 0x4a
	.zero		1
	.zero		1


	//----- nvinfo : EIATTR_EXIT_INSTR_OFFSETS
	.align		4
        /*00ac*/ 	.byte	0x04, 0x1c
        /*00ae*/ 	.short	(.L_1491 - .L_1490)


	//   ....[0]....
.L_1490:
        /*00b0*/ 	.word	0x00000060


	//   ....[1]....
        /*00b4*/ 	.word	0x000012a0


	//   ....[2]....
        /*00b8*/ 	.word	0x000012d0


	//   ....[3]....
        /*00bc*/ 	.word	0x000013e0


	//----- nvinfo : EIATTR_MAX_THREADS
	.align		4
.L_1491:
        /*00c0*/ 	.byte	0x04, 0x05
        /*00c2*/ 	.short	(.L_1493 - .L_1492)
.L_1492:
        /*00c4*/ 	.word	0x00000400
        /*00c8*/ 	.word	0x00000001
        /*00cc*/ 	.word	0x00000001


	//----- nvinfo : EIATTR_CRS_STACK_SIZE
	.align		4
.L_1493:
        /*00d0*/ 	.byte	0x04, 0x1e
        /*00d2*/ 	.short	(.L_1495 - .L_1494)
.L_1494:
        /*00d4*/ 	.word	0x00000000


	//----- nvinfo : EIATTR_CBANK_PARAM_SIZE
	.align		4
.L_1495:
        /*00d8*/ 	.byte	0x03, 0x19
        /*00da*/ 	.short	0x0128


	//----- nvinfo : EIATTR_PARAM_CBANK
	.align		4
        /*00dc*/ 	.byte	0x04, 0x0a
        /*00de*/ 	.short	(.L_1497 - .L_1496)
	.align		4
.L_1496:
        /*00e0*/ 	.word	index@(.nv.constant0._ZN10layer_norm22ln_bwd_finalize_kernelINS_22Kernel_traits_finalizeILj1536E13__nv_bfloat16S2_S2_S2_fjLb1ELj1024ELj4ENS_18Kernel_traits_baseILj1536ES2_S2_S2_S2_fjLj1024EEEEELb1ELb0EEEvNS_9BwdParamsE)
        /*00e4*/ 	.short	0x0380
        /*00e6*/ 	.short	0x0128


	//----- nvinfo : EIATTR_SW_WAR
	.align		4
.L_1497:
        /*00e8*/ 	.byte	0x04, 0x36
        /*00ea*/ 	.short	(.L_1499 - .L_1498)
.L_1498:
        /*00ec*/ 	.word	0x00000008
.L_1499:


//--------------------- .nv.info._ZN10layer_norm13ln_bwd_kernelINS_13Kernel_traitsI13__nv_bfloat16S2_S2_S2_fjLj1536ELj1ELj1ELj4ELj8ENS_18Kernel_traits_baseILj1536ES2_S2_S2_S2_fjLj128EEEEELb1ELb1ELb1ELb0EEEvNS_9BwdParamsE --------------------------
	.section	.nv.info._ZN10layer_norm13ln_bwd_kernelINS_13Kernel_traitsI13__nv_bfloat16S2_S2_S2_fjLj1536ELj1ELj1ELj4ELj8ENS_18Kernel_traits_baseILj1536ES2_S2_S2_S2_fjLj128EEEEELb1ELb1ELb1ELb0EEEvNS_9BwdParamsE,"",@"SHT_CUDA_INFO"
	.sectionflags	@""
	.align	4


	//----- nvinfo : EIATTR_CUDA_API_VERSION
	.align		4
        /*0000*/ 	.byte	0x04, 0x37
        /*0002*/ 	.short	(.L_1501 - .L_1500)
.L_1500:
        /*0004*/ 	.word	0x00000082


	//----- nvinfo : EIATTR_KPARAM_INFO
	.align		4
.L_1501:
        /*0008*/ 	.byte	0x04, 0x17
        /*000a*/ 	.short	(.L_1503 - .L_1502)
.L_1502:
        /*000c*/ 	.word	0x00000000
        /*0010*/ 	.short	0x0000
        /*0012*/ 	.short	0x0000
        /*0014*/ 	.byte	0x00, 0xf0, 0xa1, 0x04


	//----- nvinfo : EIATTR_SPARSE_MMA_MASK
	.align		4
.L_1503:
        /*0018*/ 	.byte	0x03, 0x50
        /*001a*/ 	.short	0x0000


	//----- nvinfo : EIATTR_MAXREG_COUNT
	.align		4
        /*001c*/ 	.byte	0x03, 0x1b
        /*001e*/ 	.short	0x00ff


	//----- nvinfo : EIATTR_NUM_BARRIERS
	.align		4
        /*0020*/ 	.byte	0x02, 0x4c
        /*0022*/ 	.byte	0x01
	.zero		1


	//----- nvinfo : EIATTR_MERCURY_ISA_VERSION
	.align		4
        /*0024*/ 	.byte	0x03, 0x5f
        /*0026*/ 	.short	0x0101


	//----- nvinfo : EIATTR_COOP_GROUP_MASK_REGIDS
	.align		4
        /*0028*/ 	.byte	0x04, 0x29
        /*002a*/ 	.short	(.L_1505 - .L_1504)


	//   ....[0]....
.L_1504:
        /*002c*/ 	.word	0xffffffff


	//   ....[1]....
        /*0030*/ 	.word	0xffffffff


	//   ....[2]....
        /*0034*/ 	.word	0xffffffff


	//   ....[3]....
        /*0038*/ 	.word	0xffffffff


	//   ....[4]....
        /*003c*/ 	.word	0xffffffff


	//   ....[5]....
        /*0040*/ 	.word	0xffffffff


	//   ....[6]....
        /*0044*/ 	.word	0xffffffff


	//   ....[7]....
        /*0048*/ 	.word	0xffffffff


	//   ....[8]....
        /*004c*/ 	.word	0xffffffff


	//   ....[9]....
        /*0050*/ 	.word	0xffffffff


	//----- nvinfo : EIATTR_COOP_GROUP_INSTR_OFFSETS
	.align		4
.L_1505:
        /*0054*/ 	.byte	0x04, 0x28
        /*0056*/ 	.short	(.L_1507 - .L_1506)


	//   ....[0]....
.L_1506:
        /*0058*/ 	.word	0x00001980


	//   ....[1]....
        /*005c*/ 	.word	0x000019a0


	//   ....[2]....
        /*0060*/ 	.word	0x000019d0


	//   ....[3]....
        /*0064*/ 	.word	0x000019e0


	//   ....[4]....
        /*0068*/ 	.word	0x00001a20


	//   ....[5]....
        /*006c*/ 	.word	0x00001a30


	//   ....[6]....
        /*0070*/ 	.word	0x00001a70


	//   ....[7]....
        /*0074*/ 	.word	0x00001a80


	//   ....[8]....
        /*0078*/ 	.word	0x00001ab0


	//   ....[9]....
        /*007c*/ 	.word	0x00001ac0


	//----- nvinfo : EIATTR_VRC_CTA_INIT_COUNT
	.align		4
.L_1507:
        /*0080*/ 	.byte	0x02, 0x4a
	.zero		1
	.zero		1


	//----- nvinfo : EIATTR_EXIT_INSTR_OFFSETS
	.align		4
        /*0084*/ 	.byte	0x04, 0x1c
        /*0086*/ 	.short	(.L_1509 - .L_1508)


	//   ....[0]....
.L_1508:
        /*0088*/ 	.word	0x00005d80


	//   ....[1]....
        /*008c*/ 	.word	0x00005e20


	//----- nvinfo : EIATTR_MAX_THREADS
	.align		4
.L_1509:
        /*0090*/ 	.byte	0x04, 0x05
        /*0092*/ 	.short	(.L_1511 - .L_1510)
.L_1510:
        /*0094*/ 	.word	0x00000080
        /*0098*/ 	.word	0x00000001
        /*009c*/ 	.word	0x00000001


	//----- nvinfo : EIATTR_CRS_STACK_SIZE
	.align		4
.L_1511:
        /*00a0*/ 	.byte	0x04, 0x1e
        /*00a2*/ 	.short	(.L_1513 - .L_1512)
.L_1512:
        /*00a4*/ 	.word	0x00000000


	//----- nvinfo : EIATTR_CBANK_PARAM_SIZE
	.align		4
.L_1513:
        /*00a8*/ 	.byte	0x03, 0x19
        /*00aa*/ 	.short	0x0128


	//----- nvinfo : EIATTR_PARAM_CBANK
	.align		4
        /*00ac*/ 	.byte	0x04, 0x0a
        /*00ae*/ 	.short	(.L_1515 - .L_1514)
	.align		4
.L_1514:
        /*00b0*/ 	.word	index@(.nv.constant0._ZN10layer_norm13ln_bwd_kernelINS_13Kernel_traitsI13__nv_bfloat16S2_S2_S2_fjLj1536ELj1ELj1ELj4ELj8ENS_18Kernel_traits_baseILj1536ES2_S2_S2_S2_fjLj128EEEEELb1ELb1ELb1ELb0EEEvNS_9BwdParamsE)
        /*00b4*/ 	.short	0x0380
        /*00b6*/ 	.short	0x0128


	//----- nvinfo : EIATTR_SW_WAR
	.align		4
.L_1515:
        /*00b8*/ 	.byte	0x04, 0x36
        /*00ba*/ 	.short	(.L_1517 - .L_1516)
.L_1516:
        /*00bc*/ 	.word	0x00000008
.L_1517:


//--------------------- .nv.info._ZN10layer_norm22ln_bwd_finalize_kernelINS_22Kernel_traits_finalizeILj1536E13__nv_bfloat16S2_S2_S2_fjLb1ELj1024ELj4ENS_18Kernel_traits_baseILj1536ES2_S2_S2_S2_fjLj1024EEEEELb1ELb1EEEvNS_9BwdParamsE --------------------------
	.section	.nv.info._ZN10layer_norm22ln_bwd_finalize_kernelINS_22Kernel_traits_finalizeILj1536E13__nv_bfloat16S2_S2_S2_fjLb1ELj1024ELj4ENS_18Kernel_traits_baseILj1536ES2_S2_S2_S2_fjLj1024EEEEELb1ELb1EEEvNS_9BwdParamsE,"",@"SHT_CUDA_INFO"
	.sectionflags	@""
	.align	4


	//----- nvinfo : EIATTR_CUDA_API_VERSION
	.align		4
        /*0000*/ 	.byte	0x04, 0x37
        /*0002*/ 	.short	(.L_1519 - .L_1518)
.L_1518:
        /*0004*/ 	.word	0x00000082


	//----- nvinfo : EIATTR_KPARAM_INFO
	.align		4
.L_1519:
        /*0008*/ 	.byte	0x04, 0x17
        /*000a*/ 	.short	(.L_1521 - .L_1520)
.L_1520:
        /*000c*/ 	.word	0x00000000
        /*0010*/ 	.short	0x0000
        /*0012*/ 	.short	0x0000
        /*0014*/ 	.byte	0x00, 0xf0, 0xa1, 0x04


	//----- nvinfo : EIATTR_SPARSE_MMA_MASK
	.align		4
.L_1521:
        /*0018*/ 	.byte	0x03, 0x50
        /*001a*/ 	.short	0x0000


	//----- nvinfo : EIATTR_MAXREG_COUNT
	.align		4
        /*001c*/ 	.byte	0x03, 0x1b
        /*001e*/ 	.short	0x0040


	//----- nvinfo : EIATTR_NUM_BARRIERS
	.align		4
        /*0020*/ 	.byte	0x02, 0x4c
        /*0022*/ 	.byte	0x01
	.zero		1


	//----- nvinfo : EIATTR_MERCURY_ISA_VERSION
	.align		4
        /*0024*/ 	.byte	0x03, 0x5f
        /*0026*/ 	.short	0x0101


	//----- nvinfo : EIATTR_COOP_GROUP_MASK_REGIDS
	.align		4
        /*0028*/ 	.byte	0x04, 0x29
        /*002a*/ 	.short	(.L_1523 - .L_1522)


	//   ....[0]....
.L_1522:
        /*002c*/ 	.word	0xffffffff


	//   ....[1]....
        /*0030*/ 	.word	0xffffffff


	//   ....[2]....
        /*0034*/ 	.word	0xffffffff


	//   ....[3]....
        /*0038*/ 	.word	0xffffffff


	//   ....[4]....
        /*003c*/ 	.word	0xffffffff


	//   ....[5]....
        /*0040*/ 	.word	0xffffffff


	//   ....[6]....
        /*0044*/ 	.word	0xffffffff


	//   ....[7]....
        /*0048*/ 	.word	0xffffffff


	//   ....[8]....
        /*004c*/ 	.word	0xffffffff


	//   ....[9]....
        /*0050*/ 	.word	0xffffffff


	//   ....[10]....
        /*0054*/ 	.word	0xffffffff


	//   ....[11]....
        /*0058*/ 	.word	0xffffffff


	//   ....[12]....
        /*005c*/ 	.word	0xffffffff


	//   ....[13]....
        /*0060*/ 	.word	0xffffffff


	//   ....[14]....
        /*0064*/ 	.word	0xffffffff


	//----- nvinfo : EIATTR_COOP_GROUP_INSTR_OFFSETS
	.align		4
.L_1523:
        /*0068*/ 	.byte	0x04, 0x28
        /*006a*/ 	.short	(.L_1525 - .L_1524)


	//   ....[0]....
.L_1524:
        /*006c*/ 	.word	0x00001060


	//   ....[1]....
        /*0070*/ 	.word	0x00001070


	//   ....[2]....
        /*0074*/ 	.word	0x00001080


	//   ....[3]....
        /*0078*/ 	.word	0x000010b0


	//   ....[4]....
        /*007c*/ 	.word	0x000010d0


	//   ....[5]....
        /*0080*/ 	.word	0x000010e0


	//   ....[6]....
        /*0084*/ 	.word	0x00001120


	//   ....[7]....
        /*0088*/ 	.word	0x00001140


	//   ....[8]....
        /*008c*/ 	.word	0x00001150


	//   ....[9]....
        /*0090*/ 	.word	0x00001180


	//   ....[10]....
        /*0094*/ 	.word	0x000011a0


	//   ....[11]....
        /*0098*/ 	.word	0x000011b0


	//   ....[12]....
        /*009c*/ 	.word	0x000011f0


	//   ....[13]....
        /*00a0*/ 	.word	0x00001200


	//   ....[14]....
        /*00a4*/ 	.word	0x00001210


	//----- nvinfo : EIATTR_VRC_CTA_INIT_COUNT
	.align		4
.L_1525:
        /*00a8*/ 	.byte	0x02, 0x4a
	.zero		1
	.zero		1


	//----- nvinfo : EIATTR_EXIT_INSTR_OFFSETS
	.align		4
        /*00ac*/ 	.byte	0x04, 0x1c
        /*00ae*/ 	.short	(.L_1527 - .L_1526)


	//   ....[0]....
.L_1526:
        /*00b0*/ 	.word	0x00000060


	//   ....[1]....
        /*00b4*/ 	.word	0x00001290


	//   ....[2]....
        /*00b8*/ 	.word	0x000013d0


	//----- nvinfo : EIATTR_MAX_THREADS
	.align		4
.L_1527:
        /*00bc*/ 	.byte	0x04, 0x05
        /*00be*/ 	.short	(.L_1529 - .L_1528)
.L_1528:
        /*00c0*/ 	.word	0x00000400
        /*00c4*/ 	.word	0x00000001
        /*00c8*/ 	.word	0x00000001


	//----- nvinfo : EIATTR_CRS_STACK_SIZE
	.align		4
.L_1529:
        /*00cc*/ 	.byte	0x04, 0x1e
        /*00ce*/ 	.short	(.L_1531 - .L_1530)
.L_1530:
        /*00d0*/ 	.word	0x00000000


	//----- nvinfo : EIATTR_CBANK_PARAM_SIZE
	.align		4
.L_1531:
        /*00d4*/ 	.byte	0x03, 0x19
        /*00d6*/ 	.short	0x0128


	//----- nvinfo : EIATTR_PARAM_CBANK
	.align		4
        /*00d8*/ 	.byte	0x04, 0x0a
        /*00da*/ 	.short	(.L_1533 - .L_1532)
	.align		4
.L_1532:
        /*00dc*/ 	.word	index@(.nv.constant0._ZN10layer_norm22ln_bwd_finalize_kernelINS_22Kernel_traits_finalizeILj1536E13__nv_bfloat16S2_S2_S2_fjLb1ELj1024ELj4ENS_18Kernel_traits_baseILj1536ES2_S2_S2_S2_fjLj1024EEEEELb1ELb1EEEvNS_9BwdParamsE)
        /*00e0*/ 	.short	0x0380
        /*00e2*/ 	.short	0x0128


	//----- nvinfo : EIATTR_SW_WAR
	.align		4
.L_1533:
        /*00e4*/ 	.byte	0x04, 0x36
        /*00e6*/ 	.short	(.L_1535 - .L_1534)
.L_1534:
        /*00e8*/ 	.word	0x00000008
.L_1535:


//--------------------- .nv.info._ZN10layer_norm13ln_bwd_kernelINS_13Kernel_traitsI13__nv_bfloat16S2_S2_S2_fjLj1536ELj1ELj1ELj4ELj8ENS_18Kernel_traits_baseILj1536ES2_S2_S2_S2_fjLj128EEEEELb1ELb1ELb1ELb1EEEvNS_9BwdParamsE --------------------------
	.section	.nv.info._ZN10layer_norm13ln_bwd_kernelINS_13Kernel_traitsI13__nv_bfloat16S2_S2_S2_fjLj1536ELj1ELj1ELj4ELj8ENS_18Kernel_traits_baseILj1536ES2_S2_S2_S2_fjLj128EEEEELb1ELb1ELb1ELb1EEEvNS_9BwdParamsE,"",@"SHT_CUDA_INFO"
	.sectionflags	@""
	.align	4


	//----- nvinfo : EIATTR_CUDA_API_VERSION
	.align		4
        /*0000*/ 	.byte	0x04, 0x37
        /*0002*/ 	.short	(.L_1537 - .L_1536)
.L_1536:
        /*0004*/ 	.word	0x00000082


	//----- nvinfo : EIATTR_KPARAM_INFO
	.align		4
.L_1537:
        /*0008*/ 	.byte	0x04, 0x17
        /*000a*/ 	.short	(.L_1539 - .L_1538)
.L_1538:
        /*000c*/ 	.word	0x00000000
        /*0010*/ 	.short	0x0000
        /*0012*/ 	.short	0x0000
        /*0014*/ 	.byte	0x00, 0xf0, 0xa1, 0x04


	//----- nvinfo : EIATTR_SPARSE_MMA_MASK
	.align		4
.L_1539:
        /*0018*/ 	.byte	0x03, 0x50
        /*001a*/ 	.short	0x0000


	//----- nvinfo : EIATTR_MAXREG_COUNT
	.align		4
        /*001c*/ 	.byte	0x03, 0x1b
        /*001e*/ 	.short	0x00ff


	//----- nvinfo : EIATTR_NUM_BARRIERS
	.align		4
        /*0020*/ 	.byte	0x02, 0x4c
        /*0022*/ 	.byte	0x01
	.zero		1


	//----- nvinfo : EIATTR_MERCURY_ISA_VERSION
	.align		4
        /*0024*/ 	.byte	0x03, 0x5f
        /*0026*/ 	.short	0x0101


	//----- nvinfo : EIATTR_COOP_GROUP_MASK_REGIDS
	.align		4
        /*0028*/ 	.byte	0x04, 0x29
        /*002a*/ 	.short	(.L_1541 - .L_1540)


	//   ....[0]....
.L_1540:
        /*002c*/ 	.word	0xffffffff


	//   ....[1]....
        /*0030*/ 	.word	0xffffffff


	//   ....[2]....
        /*0034*/ 	.word	0xffffffff


	//   ....[3]....
        /*0038*/ 	.word	0xffffffff


	//   ....[4]....
        /*003c*/ 	.word	0xffffffff


	//   ....[5]....
        /*0040*/ 	.word	0xffffffff


	//   ....[6]....
        /*0044*/ 	.word	0xffffffff


	//   ....[7]....
        /*0048*/ 	.word	0xffffffff


	//   ....[8]....
        /*004c*/ 	.word	0xffffffff


	//   ....[9]....
        /*0050*/ 	.word	0xffffffff


	//----- nvinfo : EIATTR_COOP_GROUP_INSTR_OFFSETS
	.align		4
.L_1541:
        /*0054*/ 	.byte	0x04, 0x28
        /*0056*/ 	.short	(.L_1543 - .L_1542)


	//   ....[0]....
.L_1542:
        /*0058*/ 	.word	0x00001440


	//   ....[1]....
        /*005c*/ 	.word	0x00001460


	//   ....[2]....
        /*0060*/ 	.word	0x000014a0


	//   ....[3]....
        /*0064*/ 	.word	0x000014b0


	//   ....[4]....
        /*0068*/ 	.word	0x000014f0


	//   ....[5]....
        /*006c*/ 	.word	0x00001500


	//   ....[6]....
        /*0070*/ 	.word	0x00001530


	//   ....[7]....
        /*0074*/ 	.word	0x00001540


	//   ....[8]....
        /*0078*/ 	.word	0x00001570


	//   ....[9]....
        /*007c*/ 	.word	0x00001580


	//----- nvinfo : EIATTR_VRC_CTA_INIT_COUNT
	.align		4
.L_1543:
        /*0080*/ 	.byte	0x02, 0x4a
	.zero		1
	.zero		1


	//----- nvinfo : EIATTR_EXIT_INSTR_OFFSETS
	.align		4
        /*0084*/ 	.byte	0x04, 0x1c
        /*0086*/ 	.short	(.L_1545 - .L_1544)


	//   ....[0]....
.L_1544:
        /*0088*/ 	.word	0x000056c0


	//----- nvinfo : EIATTR_MAX_THREADS
	.align		4
.L_1545:
        /*008c*/ 	.byte	0x04, 0x05
        /*008e*/ 	.short	(.L_1547 - .L_1546)
.L_1546:
        /*0090*/ 	.word	0x00000080
        /*0094*/ 	.word	0x00000001
        /*0098*/ 	.word	0x00000001


	//----- nvinfo : EIATTR_CRS_STACK_SIZE
	.align		4
.L_1547:
        /*009c*/ 	.byte	0x04, 0x1e
        /*009e*/ 	.short	(.L_1549 - .L_1548)
.L_1548:
        /*00a0*/ 	.word	0x00000000


	//----- nvinfo : EIATTR_CBANK_PARAM_SIZE
	.align		4
.L_1549:
        /*00a4*/ 	.byte	0x03, 0x19
        /*00a6*/ 	.short	0x0128


	//----- nvinfo : EIATTR_PARAM_CBANK
	.align		4
        /*00a8*/ 	.byte	0x04, 0x0a
        /*00aa*/ 	.short	(.L_1551 - .L_1550)
	.align		4
.L_1550:
        /*00ac*/ 	.word	index@(.nv.constant0._ZN10layer_norm13ln_bwd_kernelINS_13Kernel_traitsI13__nv_bfloat16S2_S2_S2_fjLj1536ELj1ELj1ELj4ELj8ENS_18Kernel_traits_baseILj1536ES2_S2_S2_S2_fjLj128EEEEELb1ELb1ELb1ELb1EEEvNS_9BwdParamsE)
        /*00b0*/ 	.short	0x0380
        /*00b2*/ 	.short	0x0128


	//----- nvinfo : EIATTR_SW_WAR
	.align		4
.L_1551:
        /*00b4*/ 	.byte	0x04, 0x36
        /*00b6*/ 	.short	(.L_1553 - .L_1552)
.L_1552:
        /*00b8*/ 	.word	0x00000008
.L_1553:


//--------------------- .nv.info._ZN10layer_norm13ln_bwd_kernelINS_13Kernel_traitsI6__halfS2_S2_S2_fjLj1536ELj1ELj1ELj4ELj8ENS_18Kernel_traits_baseILj1536ES2_S2_S2_S2_fjLj128EEEEELb0ELb0ELb0ELb0EEEvNS_9BwdParamsE --------------------------
	.section	.nv.info._ZN10layer_norm13ln_bwd_kernelINS_13Kernel_traitsI6__halfS2_S2_S2_fjLj1536ELj1ELj1ELj4ELj8ENS_18Kernel_traits_baseILj1536ES2_S2_S2_S2_fjLj128EEEEELb0ELb0ELb0ELb0EEEvNS_9BwdParamsE,"",@"SHT_CUDA_INFO"
	.sectionflags	@""
	.align	4


	//----- nvinfo : EIATTR_CUDA_API_VERSION
	.align		4
        /*0000*/ 	.byte	0x04, 0x37
        /*0002*/ 	.short	(.L_1555 - .L_1554)
.L_1554:
        /*0004*/ 	.word	0x00000082


	//----- nvinfo : EIATTR_KPARAM_INFO
	.align		4
.L_1555:
        /*0008*/ 	.byte	0x04, 0x17
        /*000a*/ 	.short	(.L_1557 - .L_1556)
.L_1556:
        /*000c*/ 	.word	0x00000000
        /*0010*/ 	.short	0x0000
        /*0012*/ 	.short	0x0000
        /*0014*/ 	.byte	0x00, 0xf0, 0xa1, 0x04


	//----- nvinfo : EIATTR_SPARSE_MMA_MASK
	.align		4
.L_1557:
        /*0018*/ 	.byte	0x03, 0x50
        /*001a*/ 	.short	0x0000


	//----- nvinfo : EIATTR_MAXREG_COUNT
	.align		4
        /*001c*/ 	.byte	0x03, 0x1b
        /*001e*/ 	.short	0x00ff


	//----- nvinfo : EIATTR_NUM_BARRIERS
	.align		4
        /*0020*/ 	.byte	0x02, 0x4c
        /*0022*/ 	.byte	0x01
	.zero		1


	//----- nvinfo : EIATTR_MERCURY_ISA_VERSION
	.align		4
        /*0024*/ 	.byte	0x03, 0x5f
        /*0026*/ 	.short	0x0101


	//----- nvinfo : EIATTR_COOP_GROUP_MASK_REGIDS
	.align		4
        /*0028*/ 	.byte	0x04, 0x29
        /*002a*/ 	.short	(.L_1559 - .L_1558)


	//   ....[0]....
.L_1558:
        /*002c*/ 	.word	0xffffffff


	//   ....[1]....
        /*0030*/ 	.word	0xffffffff


	//   ....[2]....
        /*0034*/ 	.word	0xffffffff


	//   ....[3]....
        /*0038*/ 	.word	0xffffffff


	//   ....[4]....
        /*003c*/ 	.word	0xffffffff


	//   ....[5]....
        /*0040*/ 	.word	0xffffffff


	//   ....[6]....
        /*0044*/ 	.word	0xffffffff


	//   ....[7]....
        /*0048*/ 	.word	0xffffffff


	//   ....[8]....
        /*004c*/ 	.word	0xffffffff


	//   ....[9]....
        /*0050*/ 	.word	0xffffffff


	//----- nvinfo : EIATTR_COOP_GROUP_INSTR_OFFSETS
	.align		4
.L_1559:
        /*0054*/ 	.byte	0x04, 0x28
        /*0056*/ 	.short	(.L_1561 - .L_1560)


	//   ....[0]....
.L_1560:
        /*0058*/ 	.word	0x00001230


	//   ....[1]....
        /*005c*/ 	.word	0x00001250


	//   ....[2]....
        /*0060*/ 	.word	0x00001280


	//   ....[3]....
        /*0064*/ 	.word	0x00001290


	//   ....[4]....
        /*0068*/ 	.word	0x000012c0


	//   ....[5]....
        /*006c*/ 	.word	0x000012d0


	//   ....[6]....
        /*0070*/ 	.word	0x00001310


	//   ....[7]....
        /*0074*/ 	.word	0x00001320


	//   ....[8]....
        /*0078*/ 	.word	0x00001350


	//   ....[9]....
        /*007c*/ 	.word	0x00001370


	//----- nvinfo : EIATTR_VRC_CTA_INIT_COUNT
	.align		4
.L_1561:
        /*0080*/ 	.byte	0x02, 0x4a
	.zero		1
	.zero		1


	//----- nvinfo : EIATTR_EXIT_INSTR_OFFSETS
	.align		4
        /*0084*/ 	.byte	0x04, 0x1c
        /*0086*/ 	.short	(.L_1563 - .L_1562)


	//   ....[0]....
.L_1562:
        /*0088*/ 	.word	0x000035a0


	//   ....[1]....
        /*008c*/ 	.word	0x00003620


	//----- nvinfo : EIATTR_MAX_THREADS
	.align		4
.L_1563:
        /*0090*/ 	.byte	0x04, 0x05
        /*0092*/ 	.short	(.L_1565 - .L_1564)
.L_1564:
        /*0094*/ 	.word	0x00000080
        /*0098*/ 	.word	0x00000001
        /*009c*/ 	.word	0x00000001


	//----- nvinfo : EIATTR_CRS_STACK_SIZE
	.align		4
.L_1565:
        /*00a0*/ 	.byte	0x04, 0x1e
        /*00a2*/ 	.short	(.L_1567 - .L_1566)
.L_1566:
        /*00a4*/ 	.word	0x00000000


	//----- nvinfo : EIATTR_CBANK_PARAM_SIZE
	.align		4
.L_1567:
        /*00a8*/ 	.byte	0x03, 0x19
        /*00aa*/ 	.short	0x0128


	//----- nvinfo : EIATTR_PARAM_CBANK
	.align		4
        /*00ac*/ 	.byte	0x04, 0x0a
        /*00ae*/ 	.short	(.L_1569 - .L_1568)
	.align		4
.L_1568:
        /*00b0*/ 	.word	index@(.nv.constant0._ZN10layer_norm13ln_bwd_kernelINS_13Kernel_traitsI6__halfS2_S2_S2_fjLj1536ELj1ELj1ELj4ELj8ENS_18Kernel_traits_baseILj1536ES2_S2_S2_S2_fjLj128EEEEELb0ELb0ELb0ELb0EEEvNS_9BwdParamsE)
        /*00b4*/ 	.short	0x0380
        /*00b6*/ 	.short	0x0128


	//----- nvinfo : EIATTR_SW_WAR
	.align		4
.L_1569:
        /*00b8*/ 	.byte	0x04, 0x36
        /*00ba*/ 	.short	(.L_1571 - .L_1570)
.L_1570:
        /*00bc*/ 	.word	0x00000008
.L_1571:


//--------------------- .nv.info._ZN10layer_norm13ln_bwd_kernelINS_13Kernel_traitsI6__halfS2_S2_S2_fjLj1536ELj1ELj1ELj4ELj8ENS_18Kernel_traits_baseILj1536ES2_S2_S2_S2_fjLj128EEEEELb0ELb0ELb0ELb1EEEvNS_9BwdParamsE --------------------------
	.section	.nv.info._ZN10layer_norm13ln_bwd_kernelINS_13Kernel_traitsI6__halfS2_S2_S2_fjLj1536ELj1ELj1ELj4ELj8ENS_18Kernel_traits_baseILj1536ES2_S2_S2_S2_fjLj128EEEEELb0ELb0ELb0ELb1EEEvNS_9BwdParamsE,"",@"SHT_CUDA_INFO"
	.sectionflags	@""
	.align	4


	//----- nvinfo : EIATTR_CUDA_API_VERSION
	.align		4
        /*0000*/ 	.byte	0x04, 0x37
        /*0002*/ 	.short	(.L_1573 - .L_1572)
.L_1572:
        /*0004*/ 	.word	0x00000082


	//----- nvinfo : EIATTR_KPARAM_INFO
	.align		4
.L_1573:
        /*0008*/ 	.byte	0x04, 0x17
        /*000a*/ 	.short	(.L_1575 - .L_1574)
.L_1574:
        /*000c*/ 	.word	0x00000000
        /*0010*/ 	.short	0x0000
        /*0012*/ 	.short	0x0000
        /*0014*/ 	.byte	0x00, 0xf0, 0xa1, 0x04


	//----- nvinfo : EIATTR_SPARSE_MMA_MASK
	.align		4
.L_1575:
        /*0018*/ 	.byte	0x03, 0x50
        /*001a*/ 	.short	0x0000


	//----- nvinfo : EIATTR_MAXREG_COUNT
	.align		4
        /*001c*/ 	.byte	0x03, 0x1b
        /*001e*/ 	.short	0x00ff


	//----- nvinfo : EIATTR_NUM_BARRIERS
	.align		4
        /*0020*/ 	.byte	0x02, 0x4c
        /*0022*/ 	.byte	0x01
	.zero		1


	//----- nvinfo : EIATTR_MERCURY_ISA_VERSION
	.align		4
        /*0024*/ 	.byte	0x03, 0x5f
        /*0026*/ 	.short	0x0101


	//----- nvinfo : EIATTR_COOP_GROUP_MASK_REGIDS
	.align		4
        /*0028*/ 	.byte	0x04, 0x29
        /*002a*/ 	.short	(.L_1577 - .L_1576)


	//   ....[0]....
.L_1576:
        /*002c*/ 	.word	0xffffffff


	//   ....[1]....
        /*0030*/ 	.word	0xffffffff


	//   ....[2]....
        /*0034*/ 	.word	0xffffffff


	//   ....[3]....
        /*0038*/ 	.word	0xffffffff


	//   ....[4]....
        /*003c*/ 	.word	0xffffffff


	//   ....[5]....
        /*0040*/ 	.word	0xffffffff


	//   ....[6]....
        /*0044*/ 	.word	0xffffffff


	//   ....[7]....
        /*0048*/ 	.word	0xffffffff


	//   ....[8]....
        /*004c*/ 	.word	0xffffffff


	//   ....[9]....
        /*0050*/ 	.word	0xffffffff


	//----- nvinfo : EIATTR_COOP_GROUP_INSTR_OFFSETS
	.align		4
.L_1577:
        /*0054*/ 	.byte	0x04, 0x28
        /*0056*/ 	.short	(.L_1579 - .L_1578)


	//   ....[0]....
.L_1578:
        /*0058*/ 	.word	0x00001660


	//   ....[1]....
        /*005c*/ 	.word	0x000016a0


	//   ....[2]....
        /*0060*/ 	.word	0x00001830


	//   ....[3]....
        /*0064*/ 	.word	0x00001870


	//   ....[4]....
        /*0068*/ 	.word	0x000018a0


	//   ....[5]....
        /*006c*/ 	.word	0x000018b0


	//   ....[6]....
        /*0070*/ 	.word	0x000018f0


	//   ....[7]....
        /*0074*/ 	.word	0x00001910


	//   ....[8]....
        /*0078*/ 	.word	0x000019b0


	//   ....[9]....
        /*007c*/ 	.word	0x000019c0


	//----- nvinfo : EIATTR_VRC_CTA_INIT_COUNT
	.align		4
.L_1579:
        /*0080*/ 	.byte	0x02, 0x4a
	.zero		1
	.zero		1


	//----- nvinfo : EIATTR_EXIT_INSTR_OFFSETS
	.align		4
        /*0084*/ 	.byte	0x04, 0x1c
        /*0086*/ 	.short	(.L_1581 - .L_1580)


	//   ....[0]....
.L_1580:
        /*0088*/ 	.word	0x000038c0


	//----- nvinfo : EIATTR_MAX_THREADS
	.align		4
.L_1581:
        /*008c*/ 	.byte	0x04, 0x05
        /*008e*/ 	.short	(.L_1583 - .L_1582)
.L_1582:
        /*0090*/ 	.word	0x00000080
        /*0094*/ 	.word	0x00000001
        /*0098*/ 	.word	0x00000001


	//----- nvinfo : EIATTR_CBANK_PARAM_SIZE
	.align		4
.L_1583:
        /*009c*/ 	.byte	0x03, 0x19
        /*009e*/ 	.short	0x0128


	//----- nvinfo : EIATTR_PARAM_CBANK
	.align		4
        /*00a0*/ 	.byte	0x04, 0x0a
        /*00a2*/ 	.short	(.L_1585 - .L_1584)
	.align		4
.L_1584:
        /*00a4*/ 	.word	index@(.nv.constant0._ZN10layer_norm13ln_bwd_kernelINS_13Kernel_traitsI6__halfS2_S2_S2_fjLj1536ELj1ELj1ELj4ELj8ENS_18Kernel_traits_baseILj1536ES2_S2_S2_S2_fjLj128EEEEELb0ELb0ELb0ELb1EEEvNS_9BwdParamsE)
        /*00a8*/ 	.short	0x0380
        /*00aa*/ 	.short	0x0128


	//----- nvinfo : EIATTR_SW_WAR
	.align		4
.L_1585:
        /*00ac*/ 	.byte	0x04, 0x36
        /*00ae*/ 	.short	(.L_1587 - .L_1586)
.L_1586:
        /*00b0*/ 	.word	0x00000008
.L_1587:


//--------------------- .nv.info._ZN10layer_norm13ln_bwd_kernelINS_13Kernel_traitsI6__halfS2_S2_S2_fjLj1536ELj1ELj1ELj4ELj8ENS_18Kernel_traits_baseILj1536ES2_S2_S2_S2_fjLj128EEEEELb0ELb0ELb1ELb0EEEvNS_9BwdParamsE --------------------------
	.section	.nv.info._ZN10layer_norm13ln_bwd_kernelINS_13Kernel_traitsI6__halfS2_S2_S2_fjLj1536ELj1ELj1ELj4ELj8ENS_18Kernel_traits_baseILj1536ES2_S2_S2_S2_fjLj128EEEEELb0ELb0ELb1ELb0EEEvNS_9BwdParamsE,"",@"SHT_CUDA_INFO"
	.sectionflags	@""
	.align	4


	//----- nvinfo : EIATTR_CUDA_API_VERSION
	.align		4
        /*0000*/ 	.byte	0x04, 0x37
        /*0002*/ 	.short	(.L_1589 - .L_1588)
.L_1588:
        /*0004*/ 	.word	0x00000082


	//----- nvinfo : EIATTR_KPARAM_INFO
	.align		4
.L_1589:
        /*0008*/ 	.byte	0x04, 0x17
        /*000a*/ 	.short	(.L_1591 - .L_1590)
.L_1590:
        /*000c*/ 	.word	0x00000000
        /*0010*/ 	.short	0x0000
        /*0012*/ 	.short	0x0000
        /*0014*/ 	.byte	0x00, 0xf0, 0xa1, 0x04


	//----- nvinfo : EIATTR_SPARSE_MMA_MASK
	.align		4
.L_1591:
        /*0018*/ 	.byte	0x03, 0x50
        /*001a*/ 	.short	0x0000


	//----- nvinfo : EIATTR_MAXREG_COUNT
	.align		4
        /*001c*/ 	.byte	0x03, 0x1b
        /*001e*/ 	.short	0x00ff


	//----- nvinfo : EIATTR_NUM_BARRIERS
	.align		4
        /*0020*/ 	.byte	0x02, 0x4c
        /*0022*/ 	.byte	0x01
	.zero		1


	//----- nvinfo : EIATTR_MERCURY_ISA_VERSION
	.align		4
        /*0024*/ 	.byte	0x03, 0x5f
        /*0026*/ 	.short	0x0101


	//----- nvinfo : EIATTR_COOP_GROUP_MASK_REGIDS
	.align		4
        /*0028*/ 	.byte	0x04, 0x29
        /*002a*/ 	.short	(.L_1593 - .L_1592)


	//   ....[0]....
.L_1592:
        /*002c*/ 	.word	0xffffffff


	//   ....[1]....
        /*0030*/ 	.word	0xffffffff


	//   ....[2]....
        /*0034*/ 	.word	0xffffffff


	//   ....[3]....
        /*0038*/ 	.word	0xffffffff


	//   ....[4]....
        /*003c*/ 	.word	0xffffffff


	//   ....[5]....
        /*0040*/ 	.word	0xffffffff


	//   ....[6]....
        /*0044*/ 	.word	0xffffffff


	//   ....[7]....
        /*0048*/ 	.word	0xffffffff


	//   ....[8]....
        /*004c*/ 	.word	0xffffffff


	//   ....[9]....
        /*0050*/ 	.word	0xffffffff


	//----- nvinfo : EIATTR_COOP_GROUP_INSTR_OFFSETS
	.align		4
.L_1593:
        /*0054*/ 	.byte	0x04, 0x28
        /*0056*/ 	.short	(.L_1595 - .L_1594)


	//   ....[0]....
.L_1594:
        /*0058*/ 	.word	0x000014f0


	//   ....[1]....
        /*005c*/ 	.word	0x00001520


	//   ....[2]....
        /*0060*/ 	.word	0x00001550


	//   ....[3]....
        /*0064*/ 	.word	0x00001560


	//   ....[4]....
        /*0068*/ 	.word	0x00001590


	//   ....[5]....
        /*006c*/ 	.word	0x000015a0


	//   ....[6]....
        /*0070*/ 	.word	0x000015d0


	//   ....[7]....
        /*0074*/ 	.word	0x000015e0


	//   ....[8]....
        /*0078*/ 	.word	0x00001610


	//   ....[9]....
        /*007c*/ 	.word	0x00001620


	//----- nvinfo : EIATTR_VRC_CTA_INIT_COUNT
	.align		4
.L_1595:
        /*0080*/ 	.byte	0x02, 0x4a
	.zero		1
	.zero		1


	//----- nvinfo : EIATTR_EXIT_INSTR_OFFSETS
	.align		4
        /*0084*/ 	.byte	0x04, 0x1c
        /*0086*/ 	.short	(.L_1597 - .L_1596)


	//   ....[0]....
.L_1596:
        /*0088*/ 	.word	0x00003e30


	//   ....[1]....
        /*008c*/ 	.word	0x00003eb0


	//----- nvinfo : EIATTR_MAX_THREADS
	.align		4
.L_1597:
        /*0090*/ 	.byte	0x04, 0x05
        /*0092*/ 	.short	(.L_1599 - .L_1598)
.L_1598:
        /*0094*/ 	.word	0x00000080
        /*0098*/ 	.word	0x00000001
        /*009c*/ 	.word	0x00000001


	//----- nvinfo : EIATTR_CRS_STACK_SIZE
	.align		4
.L_1599:
        /*00a0*/ 	.byte	0x04, 0x1e
        /*00a2*/ 	.short	(.L_1601 - .L_1600)
.L_1600:
        /*00a4*/ 	.word	0x00000000


	//----- nvinfo : EIATTR_CBANK_PARAM_SIZE
	.align		4
.L_1601:
        /*00a8*/ 	.byte	0x03, 0x19
        /*00aa*/ 	.short	0x0128


	//----- nvinfo : EIATTR_PARAM_CBANK
	.align		4
        /*00ac*/ 	.byte	0x04, 0x0a
        /*00ae*/ 	.short	(.L_1603 - .L_1602)
	.align		4
.L_1602:
        /*00b0*/ 	.word	index@(.nv.constant0._ZN10layer_norm13ln_bwd_kernelINS_13Kernel_traitsI6__halfS2_S2_S2_fjLj1536ELj1ELj1ELj4ELj8ENS_18Kernel_traits_baseILj1536ES2_S2_S2_S2_fjLj128EEEEELb0ELb0ELb1ELb0EEEvNS_9BwdParamsE)
        /*00b4*/ 	.short	0x0380
        /*00b6*/ 	.short	0x0128


	//----- nvinfo : EIATTR_SW_WAR
	.align		4
.L_1603:
        /*00b8*/ 	.byte	0x04, 0x36
        /*00ba*/ 	.short	(.L_1605 - .L_1604)
.L_1604:
        /*00bc*/ 	.word	0x00000008
.L_1605:


//--------------------- .nv.info._ZN10layer_norm13ln_bwd_kernelINS_13Kernel_traitsI6__halfS2_S2_S2_fjLj1536ELj1ELj1ELj4ELj8ENS_18Kernel_traits_baseILj1536ES2_S2_S2_S2_fjLj128EEEEELb0ELb0ELb1ELb1EEEvNS_9BwdParamsE --------------------------
	.section	.nv.info._ZN10layer_norm13ln_bwd_kernelINS_13Kernel_traitsI6__halfS2_S2_S2_fjLj1536ELj1ELj1ELj4ELj8ENS_18Kernel_traits_baseILj1536ES2_S2_S2_S2_fjLj128EEEEELb0ELb0ELb1ELb1EEEvNS_9BwdParamsE,"",@"SHT_CUDA_INFO"
	.sectionflags	@""
	.align	4


	//----- nvinfo : EIATTR_CUDA_API_VERSION
	.align		4
        /*0000*/ 	.byte	0x04, 0x37
        /*0002*/ 	.short	(.L_1607 - .L_1606)
.L_1606:
        /*0004*/ 	.word	0x00000082


	//----- nvinfo : EIATTR_KPARAM_INFO
	.align		4
.L_1607:
        /*0008*/ 	.byte	0x04, 0x17
        /*000a*/ 	.short	(.L_1609 - .L_1608)
.L_1608:
        /*000c*/ 	.word	0x00000000
        /*0010*/ 	.short	0x0000
        /*0012*/ 	.short	0x0000
        /*0014*/ 	.byte	0x00, 0xf0, 0xa1, 0x04


	//----- nvinfo : EIATTR_SPARSE_MMA_MASK
	.align		4
.L_1609:
        /*0018*/ 	.byte	0x03, 0x50
        /*001a*/ 	.short	0x0000


	//----- nvinfo : EIATTR_MAXREG_COUNT
	.align		4
        /*001c*/ 	.byte	0x03, 0x1b
        /*001e*/ 	.short	0x00ff


	//----- nvinfo : EIATTR_NUM_BARRIERS
	.align		4
        /*0020*/ 	.byte	0x02, 0x4c
        /*0022*/ 	.byte	0x01
	.zero		1


	//----- nvinfo : EIATTR_MERCURY_ISA_VERSION
	.align		4
        /*0024*/ 	.byte	0x03, 0x5f
        /*0026*/ 	.short	0x0101


	//----- nvinfo : EIATTR_COOP_GROUP_MASK_REGIDS
	.align		4
        /*0028*/ 	.byte	0x04, 0x29
        /*002a*/ 	.short	(.L_1611 - .L_1610)


	//   ....[0]....
.L_1610:
        /*002c*/ 	.word	0xffffffff


	//   ....[1]....
        /*0030*/ 	.word	0xffffffff


	//   ....[2]....
        /*0034*/ 	.word	0xffffffff


	//   ....[3]....
        /*0038*/ 	.word	0xffffffff


	//   ....[4]....
        /*003c*/ 	.word	0xffffffff


	//   ....[5]....
        /*0040*/ 	.word	0xffffffff


	//   ....[6]....
        /*0044*/ 	.word	0xffffffff


	//   ....[7]....
        /*0048*/ 	.word	0xffffffff


	//   ....[8]....
        /*004c*/ 	.word	0xffffffff


	//   ....[9]....
        /*0050*/ 	.word	0xffffffff


	//----- nvinfo : EIATTR_COOP_GROUP_INSTR_OFFSETS
	.align		4
.L_1611:
        /*0054*/ 	.byte	0x04, 0x28
        /*0056*/ 	.short	(.L_1613 - .L_1612)


	//   ....[0]....
.L_1612:
        /*0058*/ 	.word	0x000010f0


	//   ....[1]....
        /*005c*/ 	.word	0x00001110


	//   ....[2]....
        /*0060*/ 	.word	0x00001140


	//   ....[3]....
        /*0064*/ 	.word	0x00001150


	//   ....[4]....
        /*0068*/ 	.word	0x00001180


	//   ....[5]....
        /*006c*/ 	.word	0x00001190


	//   ....[6]....
        /*0070*/ 	.word	0x000011c0


	//   ....[7]....
        /*0074*/ 	.word	0x000011d0


	//   ....[8]....
        /*0078*/ 	.word	0x00001210


	//   ....[9]....
        /*007c*/ 	.word	0x00001220


	//----- nvinfo : EIATTR_VRC_CTA_INIT_COUNT
	.align		4
.L_1613:
        /*0080*/ 	.byte	0x02, 0x4a
	.zero		1
	.zero		1


	//----- nvinfo : EIATTR_EXIT_INSTR_OFFSETS
	.align		4
        /*0084*/ 	.byte	0x04, 0x1c
        /*0086*/ 	.short	(.L_1615 - .L_1614)


	//   ....[0]....
.L_1614:
        /*0088*/ 	.word	0x00003850


	//----- nvinfo : EIATTR_MAX_THREADS
	.align		4
.L_1615:
        /*008c*/ 	.byte	0x04, 0x05
        /*008e*/ 	.short	(.L_1617 - .L_1616)
.L_1616:
        /*0090*/ 	.word	0x00000080
        /*0094*/ 	.word	0x00000001
        /*0098*/ 	.word	0x00000001


	//----- nvinfo : EIATTR_CRS_STACK_SIZE
	.align		4
.L_1617:
        /*009c*/ 	.byte	0x04, 0x1e
        /*009e*/ 	.short	(.L_1619 - .L_1618)
.L_1618:
        /*00a0*/ 	.word	0x00000000


	//----- nvinfo : EIATTR_CBANK_PARAM_SIZE
	.align		4
.L_1619:
        /*00a4*/ 	.byte	0x03, 0x19
        /*00a6*/ 	.short	0x0128


	//----- nvinfo : EIATTR_PARAM_CBANK
	.align		4
        /*00a8*/ 	.byte	0x04, 0x0a
        /*00aa*/ 	.short	(.L_1621 - .L_1620)
	.align		4
.L_1620:
        /*00ac*/ 	.word	index@(.nv.constant0._ZN10layer_norm13ln_bwd_kernelINS_13Kernel_traitsI6__halfS2_S2_S2_fjLj1536ELj1ELj1ELj4ELj8ENS_18Kernel_traits_baseILj1536ES2_S2_S2_S2_fjLj128EEEEELb0ELb0ELb1ELb1EEEvNS_9BwdParamsE)
        /*00b0*/ 	.short	0x0380
        /*00b2*/ 	.short	0x0128


	//----- nvinfo : EIATTR_SW_WAR
	.align		4
.L_1621:
        /*00b4*/ 	.byte	0x04, 0x36
        /*00b6*/ 	.short	(.L_1623 - .L_1622)
.L_1622:
        /*00b8*/ 	.word	0x00000008
.L_1623:


//--------------------- .nv.info._ZN10layer_norm13ln_bwd_kernelINS_13Kernel_traitsI6__halfS2_S2_S2_fjLj1536ELj1ELj1ELj4ELj8ENS_18Kernel_traits_baseILj1536ES2_S2_S2_S2_fjLj128EEEEELb0ELb1ELb0ELb0EEEvNS_9BwdParamsE --------------------------
	.section	.nv.info._ZN10layer_norm13ln_bwd_kernelINS_13Kernel_traitsI6__halfS2_S2_S2_fjLj1536ELj1ELj1ELj4ELj8ENS_18Kernel_traits_baseILj1536ES2_S2_S2_S2_fjLj128EEEEELb0ELb1ELb0ELb0EEEvNS_9BwdParamsE,"",@"SHT_CUDA_INFO"
	.sectionflags	@""
	.align	4


	//----- nvinfo : EIATTR_CUDA_API_VERSION
	.align		4
        /*0000*/ 	.byte	0x04, 0x37
        /*0002*/ 	.short	(.L_1625 - .L_1624)
.L_1624:
        /*0004*/ 	.word	0x00000082


	//----- nvinfo : EIATTR_KPARAM_INFO
	.align		4
.L_1625:
        /*0008*/ 	.byte	0x04, 0x17
        /*000a*/ 	.short	(.L_1627 - .L_1626)
.L_1626:
        /*000c*/ 	.word	0x00000000
        /*0010*/ 	.short	0x0000
        /*0012*/ 	.short	0x0000
        /*0014*/ 	.byte	0x00, 0xf0, 0xa1, 0x04


	//----- nvinfo : EIATTR_SPARSE_MMA_MASK
	.align		4
.L_1627:
        /*0018*/ 	.byte	0x03, 0x50
        /*001a*/ 	.short	0x0000


	//----- nvinfo : EIATTR_MAXREG_COUNT
	.align		4
        /*001c*/ 	.byte	0x03, 0x1b
        /*001e*/ 	.short	0x00ff


	//----- nvinfo : EIATTR_NUM_BARRIERS
	.align		4
        /*0020*/ 	.byte	0x02, 0x4c
        /*0022*/ 	.byte	0x01
	.zero		1


	//----- nvinfo : EIATTR_MERCURY_ISA_VERSION
	.align		4
        /*0024*/ 	.byte	0x03, 0x5f
        /*0026*/ 	.short	0x0101


	//----- nvinfo : EIATTR_COOP_GROUP_MASK_REGIDS
	.align		4
        /*0028*/ 	.byte	0x04, 0x29
        /*002a*/ 	.short	(.L_1629 - .L_1628)


	//   ....[0]....
.L_1628:
        /*002c*/ 	.word	0xffffffff


	//   ....[1]....
        /*0030*/ 	.word	0xffffffff


	//   ....[2]....
        /*0034*/ 	.word	0xffffffff


	//   ....[3]....
        /*0038*/ 	.word	0xffffffff


	//   ....[4]....
        /*003c*/ 	.word	0xffffffff


	//   ....[5]....
        /*0040*/ 	.word	0xffffffff


	//   ....[6]....
        /*0044*/ 	.word	0xffffffff


	//   ....[7]....
        /*0048*/ 	.word	0xffffffff


	//   ....[8]....
        /*004c*/ 	.word	0xffffffff


	//   ....[9]....
        /*0050*/ 	.word	0xffffffff


	//----- nvinfo : EIATTR_COOP_GROUP_INSTR_OFFSETS
	.align		4
.L_1629:
        /*0054*/ 	.byte	0x04, 0x28
        /*0056*/ 	.short	(.L_1631 - .L_1630)


	//   ....[0]....
.L_1630:
        /*0058*/ 	.word	0x000013c0


	//   ....[1]....
        /*005c*/ 	.word	0x000013f0


	//   ....[2]....
        /*0060*/ 	.word	0x00001420


	//   ....[3]....
        /*0064*/ 	.word	0x00001430


	//   ....[4]....
        /*0068*/ 	.word	0x00001460


	//   ....[5]....
        /*006c*/ 	.word	0x00001470


	//   ....[6]....
        /*0070*/ 	.word	0x000014a0


	//   ....[7]....
        /*0074*/ 	.word	0x000014b0


	//   ....[8]....
        /*0078*/ 	.word	0x000014e0


	//   ....[9]....
        /*007c*/ 	.word	0x000014f0


	//----- nvinfo : EIATTR_VRC_CTA_INIT_COUNT
	.align		4
.L_1631:
        /*0080*/ 	.byte	0x02, 0x4a
	.zero		1
	.zero		1


	//----- nvinfo : EIATTR_EXIT_INSTR_OFFSETS
	.align		4
        /*0084*/ 	.byte	0x04, 0x1c
        /*0086*/ 	.short	(.L_1633 - .L_1632)


	//   ....[0]....
.L_1632:
        /*0088*/ 	.word	0x000047a0


	//   ....[1]....
        /*008c*/ 	.word	0x00004840


	//----- nvinfo : EIATTR_MAX_THREADS
	.align		4
.L_1633:
        /*0090*/ 	.byte	0x04, 0x05
        /*0092*/ 	.short	(.L_1635 - .L_1634)
.L_1634:
        /*0094*/ 	.word	0x00000080
        /*0098*/ 	.word	0x00000001
        /*009c*/ 	.word	0x00000001


	//----- nvinfo : EIATTR_CRS_STACK_SIZE
	.align		4
.L_1635:
        /*00a0*/ 	.byte	0x04, 0x1e
        /*00a2*/ 	.short	(.L_1637 - .L_1636)
.L_1636:
        /*00a4*/ 	.word	0x00000000


	//----- nvinfo : EIATTR_CBANK_PARAM_SIZE
	.align		4
.L_1637:
        /*00a8*/ 	.byte	0x03, 0x19
        /*00aa*/ 	.short	0x0128


	//----- nvinfo : EIATTR_PARAM_CBANK
	.align		4
        /*00ac*/ 	.byte	0x04, 0x0a
        /*00ae*/ 	.short	(.L_1639 - .L_1638)
	.align		4
.L_1638:
        /*00b0*/ 	.word	index@(.nv.constant0._ZN10layer_norm13ln_bwd_kernelINS_13Kernel_traitsI6__halfS2_S2_S2_fjLj1536ELj1ELj1ELj4ELj8ENS_18Kernel_traits_baseILj1536ES2_S2_S2_S2_fjLj128EEEEELb0ELb1ELb0ELb0EEEvNS_9BwdParamsE)
        /*00b4*/ 	.short	0x0380
        /*00b6*/ 	.short	0x0128


	//----- nvinfo : EIATTR_SW_WAR
	.align		4
.L_1639:
        /*00b8*/ 	.byte	0x04, 0x36
        /*00ba*/ 	.short	(.L_1641 - .L_1640)
.L_1640:
        /*00bc*/ 	.word	0x00000008
.L_1641:


//--------------------- .nv.info._ZN10layer_norm13ln_bwd_kernelINS_13Kernel_traitsI6__halfS2_S2_S2_fjLj1536ELj1ELj1ELj4ELj8ENS_18Kernel_traits_baseILj1536ES2_S2_S2_S2_fjLj128EEEEELb0ELb1ELb0ELb1EEEvNS_9BwdParamsE --------------------------
	.section	.nv.info._ZN10layer_norm13ln_bwd_kernelINS_13Kernel_traitsI6__halfS2_S2_S2_fjLj1536ELj1ELj1ELj4ELj8ENS_18Kernel_traits_baseILj1536ES2_S2_S2_S2_fjLj128EEEEELb0ELb1ELb0ELb1EEEvNS_9BwdParamsE,"",@"SHT_CUDA_INFO"
	.sectionflags	@""
	.align	4


	//----- nvinfo : EIATTR_CUDA_API_VERSION
	.align		4
        /*0000*/ 	.byte	0x04, 0x37
        /*0002*/ 	.short	(.L_1643 - .L_1642)
.L_1642:
        /*0004*/ 	.word	0x00000082


	//----- nvinfo : EIATTR_KPARAM_INFO
	.align		4
.L_1643:
        /*0008*/ 	.byte	0x04, 0x17
        /*000a*/ 	.short	(.L_1645 - .L_1644)
.L_1644:
        /*000c*/ 	.word	0x00000000
        /*0010*/ 	.short	0x0000
        /*0012*/ 	.short	0x0000
        /*0014*/ 	.byte	0x00, 0xf0, 0xa1, 0x04


	//----- nvinfo : EIATTR_SPARSE_MMA_MASK
	.align		4
.L_1645:
        /*0018*/ 	.byte	0x03, 0x50
        /*001a*/ 	.short	0x0000


	//----- nvinfo : EIATTR_MAXREG_COUNT
	.align		4
        /*001c*/ 	.byte	0x03, 0x1b
        /*001e*/ 	.short	0x00ff


	//----- nvinfo : EIATTR_NUM_BARRIERS
	.align		4
        /*0020*/ 	.byte	0x02, 0x4c
        /*0022*/ 	.byte	0x01
	.zero		1


	//----- nvinfo : EIATTR_MERCURY_ISA_VERSION
	.align		4
        /*0024*/ 	.byte	0x03, 0x5f
        /*0026*/ 	.short	0x0101


	//----- nvinfo : EIATTR_COOP_GROUP_MASK_REGIDS
	.align		4
        /*0028*/ 	.byte	0x04, 0x29
        /*002a*/ 	.short	(.L_1647 - .L_1646)


	//   ....[0]....
.L_1646:
        /*002c*/ 	.word	0xffffffff


	//   ....[1]....
        /*0030*/ 	.word	0xffffffff


	//   ....[2]....
        /*0034*/ 	.word	0xffffffff


	//   ....[3]....
        /*0038*/ 	.word	0xffffffff


	//   ....[4]....
        /*003c*/ 	.word	0xffffffff


	//   ....[5]....
        /*0040*/ 	.word	0xffffffff


	//   ....[6]....
        /*0044*/ 	.word	0xffffffff


	//   ....[7]....
        /*0048*/ 	.word	0xffffffff


	//   ....[8]....
        /*004c*/ 	.word	0xffffffff


	//   ....[9]....
        /*0050*/ 	.word	0xffffffff


	//----- nvinfo : EIATTR_COOP_GROUP_INSTR_OFFSETS
	.align		4
.L_1647:
        /*0054*/ 	.byte	0x04, 0x28
        /*0056*/ 	.short	(.L_1649 - .L_1648)


	//   ....[0]....
.L_1648:
        /*0058*/ 	.word	0x000017a0


	//   ....[1]....
        /*005c*/ 	.word	0x000017d0


	//   ....[2]....
        /*0060*/ 	.word	0x00001800


	//   ....[3]....
        /*0064*/ 	.word	0x00001810


	//   ....[4]....
        /*0068*/ 	.word	0x00001840


	//   ....[5]....
        /*006c*/ 	.word	0x00001850


	//   ....[6]....
        /*0070*/ 	.word	0x00001880


	//   ....[7]....
        /*0074*/ 	.word	0x00001890


	//   ....[8]....
        /*0078*/ 	.word	0x000018c0


	//   ....[9]....
        /*007c*/ 	.word	0x000018d0


	//----- nvinfo : EIATTR_VRC_CTA_INIT_COUNT
	.align		4
.L_1649:
        /*0080*/ 	.byte	0x02, 0x4a
	.zero		1
	.zero		1


	//----- nvinfo : EIATTR_EXIT_INSTR_OFFSETS
	.align		4
        /*0084*/ 	.byte	0x04, 0x1c
        /*0086*/ 	.short	(.L_1651 - .L_1650)


	//   ....[0]....
.L_1650:
        /*0088*/ 	.word	0x00004c20


	//----- nvinfo : EIATTR_MAX_THREADS
	.align		4
.L_1651:
        /*008c*/ 	.byte	0x04, 0x05
        /*008e*/ 	.short	(.L_1653 - .L_1652)
.L_1652:
        /*0090*/ 	.word	0x00000080
        /*0094*/ 	.word	0x00000001
        /*0098*/ 	.word	0x00000001


	//----- nvinfo : EIATTR_CRS_STACK_SIZE
	.align		4
.L_1653:
        /*009c*/ 	.byte	0x04, 0x1e
        /*009e*/ 	.short	(.L_1655 - .L_1654)
.L_1654:
        /*00a0*/ 	.word	0x00000000


	//----- nvinfo : EIATTR_CBANK_PARAM_SIZE
	.align		4
.L_1655:
        /*00a4*/ 	.byte	0x03, 0x19
        /*00a6*/ 	.short	0x0128


	//----- nvinfo : EIATTR_PARAM_CBANK
	.align		4
        /*00a8*/ 	.byte	0x04, 0x0a
        /*00aa*/ 	.short	(.L_1657 - .L_1656)
	.align		4
.L_1656:
        /*00ac*/ 	.word	index@(.nv.constant0._ZN10layer_norm13ln_bwd_kernelINS_13Kernel_traitsI6__halfS2_S2_S2_fjLj1536ELj1ELj1ELj4ELj8ENS_18Kernel_traits_baseILj1536ES2_S2_S2_S2_fjLj128EEEEELb0ELb1ELb0ELb1EEEvNS_9BwdParamsE)
        /*00b0*/ 	.short	0x0380
        /*00b2*/ 	.short	0x0128


	//----- nvinfo : EIATTR_SW_WAR
	.align		4
.L_1657:
        /*00b4*/ 	.byte	0x04, 0x36
        /*00b6*/ 	.short	(.L_1659 - .L_1658)
.L_1658:
        /*00b8*/ 	.word	0x00000008
.L_1659:


//--------------------- .nv.info._ZN10layer_norm13ln_bwd_kernelINS_13Kernel_traitsI6__halfS2_S2_S2_fjLj1536ELj1ELj1ELj4ELj8ENS_18Kernel_traits_baseILj1536ES2_S2_S2_S2_fjLj128EEEEELb0ELb1ELb1ELb0EEEvNS_9BwdParamsE --------------------------
	.section	.nv.info._ZN10layer_norm13ln_bwd_kernelINS_13Kernel_traitsI6__halfS2_S2_S2_fjLj1536ELj1ELj1ELj4ELj8ENS_18Kernel_traits_baseILj1536ES2_S2_S2_S2_fjLj128EEEEELb0ELb1ELb1ELb0EEEvNS_9BwdParamsE,"",@"SHT_CUDA_INFO"
	.sectionflags	@""
	.align	4


	//----- nvinfo : EIATTR_CUDA_API_VERSION
	.align		4
        /*0000*/ 	.byte	0x04, 0x37
        /*0002*/ 	.short	(.L_1661 - .L_1660)
.L_1660:
        /*0004*/ 	.word	0x00000082


	//----- nvinfo : EIATTR_KPARAM_INFO
	.align		4
.L_1661:
        /*0008*/ 	.byte	0x04, 0x17
        /*000a*/ 	.short	(.L_1663 - .L_1662)
.L_1662:
        /*000c*/ 	.word	0x00000000
        /*0010*/ 	.short	0x0000
        /*0012*/ 	.short	0x0000
        /*0014*/ 	.byte	0x00, 0xf0, 0xa1, 0x04


	//----- nvinfo : EIATTR_SPARSE_MMA_MASK
	.align		4
.L_1663:
        /*0018*/ 	.byte	0x03, 0x50
        /*001a*/ 	.short	0x0000


	//----- nvinfo : EIATTR_MAXREG_COUNT
	.align		4
        /*001c*/ 	.byte	0x03, 0x1b
        /*001e*/ 	.short	0x00ff


	//----- nvinfo : EIATTR_NUM_BARRIERS
	.align		4
        /*0020*/ 	.byte	0x02, 0x4c
        /*0022*/ 	.byte	0x01
	.zero		1


	//----- nvinfo : EIATTR_MERCURY_ISA_VERSION
	.align		4
        /*0024*/ 	.byte	0x03, 0x5f
        /*0026*/ 	.short	0x0101


	//----- nvinfo : EIATTR_COOP_GROUP_MASK_REGIDS
	.align		4
        /*0028*/ 	.byte	0x04, 0x29
        /*002a*/ 	.short	(.L_1665 - .L_1664)


	//   ....[0]....
.L_1664:
        /*002c*/ 	.word	0xffffffff


	//   ....[1]....
        /*0030*/ 	.word	0xffffffff


	//   ....[2]....
        /*0034*/ 	.word	0xffffffff


	//   ....[3]....
        /*0038*/ 	.word	0xffffffff


	//   ....[4]....
        /*003c*/ 	.word	0xffffffff


	//   ....[5]....
        /*0040*/ 	.word	0xffffffff


	//   ....[6]....
        /*0044*/ 	.word	0xffffffff


	//   ....[7]....
        /*0048*/ 	.word	0xffffffff


	//   ....[8]....
        /*004c*/ 	.word	0xffffffff


	//   ....[9]....
        /*0050*/ 	.word	0xffffffff


	//----- nvinfo : EIATTR_COOP_GROUP_INSTR_OFFSETS
	.align		4
.L_1665:
        /*0054*/ 	.byte	0x04, 0x28
        /*0056*/ 	.short	(.L_1667 - .L_1666)


	//   ....[0]....
.L_1666:
        /*0058*/ 	.word	0x00001700


	//   ....[1]....
        /*005c*/ 	.word	0x00001720


	//   ....[2]....
        /*0060*/ 	.word	0x00001750


	//   ....[3]....
        /*0064*/ 	.word	0x00001760


	//   ....[4]....
        /*0068*/ 	.word	0x00001790


	//   ....[5]....
        /*006c*/ 	.word	0x000017a0


	//   ....[6]....
        /*0070*/ 	.word	0x000017e0


	//   ....[7]....
        /*0074*/ 	.word	0x000017f0


	//   ....[8]....
        /*0078*/ 	.word	0x00001820


	//   ....[9]....
        /*007c*/ 	.word	0x00001840


	//----- nvinfo : EIATTR_VRC_CTA_INIT_COUNT
	.align		4
.L_1667:
        /*0080*/ 	.byte	0x02, 0x4a
	.zero		1
	.zero		1


	//----- nvinfo : EIATTR_EXIT_INSTR_OFFSETS
	.align		4
        /*0084*/ 	.byte	0x04, 0x1c
        /*0086*/ 	.short	(.L_1669 - .L_1668)


	//   ....[0]....
.L_1668:
        /*0088*/ 	.word	0x00004ea0


	//   ....[1]....
        /*008c*/ 	.word	0x00004f40


	//----- nvinfo : EIATTR_MAX_THREADS
	.align		4
.L_1669:
        /*0090*/ 	.byte	0x04, 0x05
        /*0092*/ 	.short	(.L_1671 - .L_1670)
.L_1670:
        /*0094*/ 	.word	0x00000080
        /*0098*/ 	.word	0x00000001
        /*009c*/ 	.word	0x00000001


	//----- nvinfo : EIATTR_CRS_STACK_SIZE
	.align		4
.L_1671:
        /*00a0*/ 	.byte	0x04, 0x1e
        /*00a2*/ 	.short	(.L_1673 - .L_1672)
.L_1672:
        /*00a4*/ 	.word	0x00000000


	//----- nvinfo : EIATTR_CBANK_PARAM_SIZE
	.align		4
.L_1673:
        /*00a8*/ 	.byte	0x03, 0x19
        /*00aa*/ 	.short	0x0128


	//----- nvinfo : EIATTR_PARAM_CBANK
	.align		4
        /*00ac*/ 	.byte	0x04, 0x0a
        /*00ae*/ 	.short	(.L_1675 - .L_1674)
	.align		4
.L_1674:
        /*00b0*/ 	.word	index@(.nv.constant0._ZN10layer_norm13ln_bwd_kernelINS_13Kernel_traitsI6__halfS2_S2_S2_fjLj1536ELj1ELj1ELj4ELj8ENS_18Kernel_traits_baseILj1536ES2_S2_S2_S2_fjLj128EEEEELb0ELb1ELb1ELb0EEEvNS_9BwdParamsE)
        /*00b4*/ 	.short	0x0380
        /*00b6*/ 	.short	0x0128


	//----- nvinfo : EIATTR_SW_WAR
	.align		4
.L_1675:
        /*00b8*/ 	.byte	0x04, 0x36
        /*00ba*/ 	.short	(.L_1677 - .L_1676)
.L_1676:
        /*00bc*/ 	.word	0x00000008
.L_1677:


//--------------------- .nv.info._ZN10layer_norm13ln_bwd_kernelINS_13Kernel_traitsI6__halfS2_S2_S2_fjLj1536ELj1ELj1ELj4ELj8ENS_18Kernel_traits_baseILj1536ES2_S2_S2_S2_fjLj128EEEEELb0ELb1ELb1ELb1EEEvNS_9BwdParamsE --------------------------
	.section	.nv.info._ZN10layer_norm13ln_bwd_kernelINS_13Kernel_traitsI6__halfS2_S2_S2_fjLj1536ELj1ELj1ELj4ELj8ENS_18Kernel_traits_baseILj1536ES2_S2_S2_S2_fjLj128EEEEELb0ELb1ELb1ELb1EEEvNS_9BwdParamsE,"",@"SHT_CUDA_INFO"
	.sectionflags	@""
	.align	4


	//----- nvinfo : EIATTR_CUDA_API_VERSION
	.align		4
        /*0000*/ 	.byte	0x04, 0x37
        /*0002*/ 	.short	(.L_1679 - .L_1678)
.L_1678:
        /*0004*/ 	.word	0x00000082


	//----- nvinfo : EIATTR_KPARAM_INFO
	.align		4
.L_1679:
        /*0008*/ 	.byte	0x04, 0x17
        /*000a*/ 	.short	(.L_1681 - .L_1680)
.L_1680:
        /*000c*/ 	.word	0x00000000
        /*0010*/ 	.short	0x0000
        /*0012*/ 	.short	0x0000
        /*0014*/ 	.byte	0x00, 0xf0, 0xa1, 0x04


	//----- nvinfo : EIATTR_SPARSE_MMA_MASK
	.align		4
.L_1681:
        /*0018*/ 	.byte	0x03, 0x50
        /*001a*/ 	.short	0x0000


	//----- nvinfo : EIATTR_MAXREG_COUNT
	.align		4
        /*001c*/ 	.byte	0x03, 0x1b
        /*001e*/ 	.short	0x00ff


	//----- nvinfo : EIATTR_NUM_BARRIERS
	.align		4
        /*0020*/ 	.byte	0x02, 0x4c
        /*0022*/ 	.byte	0x01
	.zero		1


	//----- nvinfo : EIATTR_MERCURY_ISA_VERSION
	.align		4
        /*0024*/ 	.byte	0x03, 0x5f
        /*0026*/ 	.short	0x0101


	//----- nvinfo : EIATTR_COOP_GROUP_MASK_REGIDS
	.align		4
        /*0028*/ 	.byte	0x04, 0x29
        /*002a*/ 	.short	(.L_1683 - .L_1682)


	//   ....[0]....
.L_1682:
        /*002c*/ 	.word	0xffffffff


	//   ....[1]....
        /*0030*/ 	.word	0xffffffff


	//   ....[2]....
        /*0034*/ 	.word	0xffffffff


	//   ....[3]....
        /*0038*/ 	.word	0xffffffff


	//   ....[4]....
        /*003c*/ 	.word	0xffffffff


	//   ....[5]....
        /*0040*/ 	.word	0xffffffff


	//   ....[6]....
        /*0044*/ 	.word	0xffffffff


	//   ....[7]....
        /*0048*/ 	.word	0xffffffff


	//   ....[8]....
        /*004c*/ 	.word	0xffffffff


	//   ....[9]....
        /*0050*/ 	.word	0xffffffff


	//----- nvinfo : EIATTR_COOP_GROUP_INSTR_OFFSETS
	.align		4
.L_1683:
        /*0054*/ 	.byte	0x04, 0x28
        /*0056*/ 	.short	(.L_1685 - .L_1684)


	//   ....[0]....
.L_1684:
        /*0058*/ 	.word	0x00001250


	//   ....[1]....
        /*005c*/ 	.word	0x00001270


	//   ....[2]....
        /*0060*/ 	.word	0x000012a0


	//   ....[3]....
        /*0064*/ 	.word	0x000012b0


	//   ....[4]....
        /*0068*/ 	.word	0x000012e0


	//   ....[5]....
        /*006c*/ 	.word	0x000012f0


	//   ....[6]....
        /*0070*/ 	.word	0x00001320


	//   ....[7]....
        /*0074*/ 	.word	0x00001330


	//   ....[8]....
        /*0078*/ 	.word	0x00001370


	//   ....[9]....
        /*007c*/ 	.word	0x00001380


	//----- nvinfo : EIATTR_VRC_CTA_INIT_COUNT
	.align		4
.L_1685:
        /*0080*/ 	.byte	0x02, 0x4a
	.zero		1
	.zero		1


	//----- nvinfo : EIATTR_EXIT_INSTR_OFFSETS
	.align		4
        /*0084*/ 	.byte	0x04, 0x1c
        /*0086*/ 	.short	(.L_1687 - .L_1686)


	//   ....[0]....
.L_1686:
        /*0088*/ 	.word	0x00004830


	//----- nvinfo : EIATTR_MAX_THREADS
	.align		4
.L_1687:
        /*008c*/ 	.byte	0x04, 0x05
        /*008e*/ 	.short	(.L_1689 - .L_1688)
.L_1688:
        /*0090*/ 	.word	0x00000080
        /*0094*/ 	.word	0x00000001
        /*0098*/ 	.word	0x00000001


	//----- nvinfo : EIATTR_CRS_STACK_SIZE
	.align		4
.L_1689:
        /*009c*/ 	.byte	0x04, 0x1e
        /*009e*/ 	.short	(.L_1691 - .L_1690)
.L_1690:
        /*00a0*/ 	.word	0x00000000


	//----- nvinfo : EIATTR_CBANK_PARAM_SIZE
	.align		4
.L_1691:
        /*00a4*/ 	.byte	0x03, 0x19
        /*00a6*/ 	.short	0x0128


	//----- nvinfo : EIATTR_PARAM_CBANK
	.align		4
        /*00a8*/ 	.byte	0x04, 0x0a
        /*00aa*/ 	.short	(.L_1693 - .L_1692)
	.align		4
.L_1692:
        /*00ac*/ 	.word	index@(.nv.constant0._ZN10layer_norm13ln_bwd_kernelINS_13Kernel_traitsI6__halfS2_S2_S2_fjLj1536ELj1ELj1ELj4ELj8ENS_18Kernel_traits_baseILj1536ES2_S2_S2_S2_fjLj128EEEEELb0ELb1ELb1ELb1EEEvNS_9BwdParamsE)
        /*00b0*/ 	.short	0x0380
        /*00b2*/ 	.short	0x0128


	//----- nvinfo : EIATTR_SW_WAR
	.align		4
.L_1693:
        /*00b4*/ 	.byte	0x04, 0x36
        /*00b6*/ 	.short	(.L_1695 - .L_1694)
.L_1694:
        /*00b8*/ 	.word	0x00000008
.L_1695:


//--------------------- .nv.info._ZN10layer_norm13ln_bwd_kernelINS_13Kernel_traitsI6__halfS2_S2_S2_fjLj1536ELj1ELj1ELj4ELj8ENS_18Kernel_traits_baseILj1536ES2_S2_S2_S2_fjLj128EEEEELb1ELb0ELb0ELb0EEEvNS_9BwdParamsE --------------------------
	.section	.nv.info._ZN10layer_norm13ln_bwd_kernelINS_13Kernel_traitsI6__halfS2_S2_S2_fjLj1536ELj1ELj1ELj4ELj8ENS_18Kernel_traits_baseILj1536ES2_S2_S2_S2_fjLj128EEEEELb1ELb0ELb0ELb0EEEvNS_9BwdParamsE,"",@"SHT_CUDA_INFO"
	.sectionflags	@""
	.align	4


	//----- nvinfo : EIATTR_CUDA_API_VERSION
	.align		4
        /*0000*/ 	.byte	0x04, 0x37
        /*0002*/ 	.short	(.L_1697 - .L_1696)
.L_1696:
        /*0004*/ 	.word	0x00000082


	//----- nvinfo : EIATTR_KPARAM_INFO
	.align		4
.L_1697:
        /*0008*/ 	.byte	0x04, 0x17
        /*000a*/ 	.short	(.L_1699 - .L_1698)
.L_1698:
        /*000c*/ 	.word	0x00000000
        /*0010*/ 	.short	0x0000
        /*0012*/ 	.short	0x0000
        /*0014*/ 	.byte	0x00, 0xf0, 0xa1, 0x04


	//----- nvinfo : EIATTR_SPARSE_MMA_MASK
	.align		4
.L_1699:
        /*0018*/ 	.byte	0x03, 0x50
        /*001a*/ 	.short	0x0000


	//----- nvinfo : EIATTR_MAXREG_COUNT
	.align		4
        /*001c*/ 	.byte	0x03, 0x1b
        /*001e*/ 	.short	0x00ff


	//----- nvinfo : EIATTR_NUM_BARRIERS
	.align		4
        /*0020*/ 	.byte	0x02, 0x4c
        /*0022*/ 	.byte	0x01
	.zero		1


	//----- nvinfo : EIATTR_MERCURY_ISA_VERSION
	.align		4
        /*0024*/ 	.byte	0x03, 0x5f
        /*0026*/ 	.short	0x0101


	//----- nvinfo : EIATTR_COOP_GROUP_MASK_REGIDS
	.align		4
        /*0028*/ 	.byte	0x04, 0x29
        /*002a*/ 	.short	(.L_1701 - .L_1700)


	//   ....[0]....
.L_1700:
        /*002c*/ 	.word	0xffffffff


	//   ....[1]....
        /*0030*/ 	.word	0xffffffff


	//   ....[2]....
        /*0034*/ 	.word	0xffffffff


	//   ....[3]....
        /*0038*/ 	.word	0xffffffff


	//   ....[4]....
        /*003c*/ 	.word	0xffffffff


	//   ....[5]....
        /*0040*/ 	.word	0xffffffff


	//   ....[6]....
        /*0044*/ 	.word	0xffffffff


	//   ....[7]....
        /*0048*/ 	.word	0xffffffff


	//   ....[8]....
        /*004c*/ 	.word	0xffffffff


	//   ....[9]....
        /*0050*/ 	.word	0xffffffff


	//----- nvinfo : EIATTR_COOP_GROUP_INSTR_OFFSETS
	.align		4
.L_1701:
        /*0054*/ 	.byte	0x04, 0x28
        /*0056*/ 	.short	(.L_1703 - .L_1702)


	//   ....[0]....
.L_1702:
        /*0058*/ 	.word	0x00001310


	//   ....[1]....
        /*005c*/ 	.word	0x00001340


	//   ....[2]....
        /*0060*/ 	.word	0x00001370


	//   ....[3]....
        /*0064*/ 	.word	0x00001380


	//   ....[4]....
        /*0068*/ 	.word	0x000013b0


	//   ....[5]....
        /*006c*/ 	.word	0x000013c0


	//   ....[6]....
        /*0070*/ 	.word	0x000013f0


	//   ....[7]....
        /*0074*/ 	.word	0x00001400


	//   ....[8]....
        /*0078*/ 	.word	0x00001430


	//   ....[9]....
        /*007c*/ 	.word	0x00001440


	//----- nvinfo : EIATTR_VRC_CTA_INIT_COUNT
	.align		4
.L_1703:
        /*0080*/ 	.byte	0x02, 0x4a
	.zero		1
	.zero		1


	//----- nvinfo : EIATTR_EXIT_INSTR_OFFSETS
	.align		4
        /*0084*/ 	.byte	0x04, 0x1c
        /*0086*/ 	.short	(.L_1705 - .L_1704)


	//   ....[0]....
.L_1704:
        /*0088*/ 	.word	0x00003f70


	//   ....[1]....
        /*008c*/ 	.word	0x00003ff0


	//----- nvinfo : EIATTR_MAX_THREADS
	.align		4
.L_1705:
        /*0090*/ 	.byte	0x04, 0x05
        /*0092*/ 	.short	(.L_1707 - .L_1706)
.L_1706:
        /*0094*/ 	.word	0x00000080
        /*0098*/ 	.word	0x00000001
        /*009c*/ 	.word	0x00000001


	//----- nvinfo : EIATTR_CRS_STACK_SIZE
	.align		4
.L_1707:
        /*00a0*/ 	.byte	0x04, 0x1e
        /*00a2*/ 	.short	(.L_1709 - .L_1708)
.L_1708:
        /*00a4*/ 	.word	0x00000000


	//----- nvinfo : EIATTR_CBANK_PARAM_SIZE
	.align		4
.L_1709:
        /*00a8*/ 	.byte	0x03, 0x19
        /*00aa*/ 	.short	0x0128


	//----- nvinfo : EIATTR_PARAM_CBANK
	.align		4
        /*00ac*/ 	.byte	0x04, 0x0a
        /*00ae*/ 	.short	(.L_1711 - .L_1710)
	.align		4
.L_1710:
        /*00b0*/ 	.word	index@(.nv.constant0._ZN10layer_norm13ln_bwd_kernelINS_13Kernel_traitsI6__halfS2_S2_S2_fjLj1536ELj1ELj1ELj4ELj8ENS_18Kernel_traits_baseILj1536ES2_S2_S2_S2_fjLj128EEEEELb1ELb0ELb0ELb0EEEvNS_9BwdParamsE)
        /*00b4*/ 	.short	0x0380
        /*00b6*/ 	.short	0x0128


	//----- nvinfo : EIATTR_SW_WAR
	.align		4
.L_1711:
        /*00b8*/ 	.byte	0x04, 0x36
        /*00ba*/ 	.short	(.L_1713 - .L_1712)
.L_1712:
        /*00bc*/ 	.word	0x00000008
.L_1713:


//--------------------- .nv.info._ZN10layer_norm13ln_bwd_kernelINS_13Kernel_traitsI6__halfS2_S2_S2_fjLj1536ELj1ELj1ELj4ELj8ENS_18Kernel_traits_baseILj1536ES2_S2_S2_S2_fjLj128EEEEELb1ELb0ELb0ELb1EEEvNS_9BwdParamsE --------------------------
	.section	.nv.info._ZN10layer_norm13ln_bwd_kernelINS_13Kernel_traitsI6__halfS2_S2_S2_fjLj1536ELj1ELj1ELj4ELj8ENS_18Kernel_traits_baseILj1536ES2_S2_S2_S2_fjLj128EEEEELb1ELb0ELb0ELb1EEEvNS_9BwdParamsE,"",@"SHT_CUDA_INFO"
	.sectionflags	@""
	.align	4


	//----- nvinfo : EIATTR_CUDA_API_VERSION
	.align		4
        /*0000*/ 	.byte	0x04, 0x37
        /*0002*/ 	.short	(.L_1715 - .L_1714)
.L_1714:
        /*0004*/ 	.word	0x00000082


	//----- nvinfo : EIATTR_KPARAM_INFO
	.align		4
.L_1715:
        /*0008*/ 	.byte	0x04, 0x17
        /*000a*/ 	.short	(.L_1717 - .L_1716)
.L_1716:
        /*000c*/ 	.word	0x00000000
        /*0010*/ 	.short	0x0000
        /*0012*/ 	.short	0x0000
        /*0014*/ 	.byte	0x00, 0xf0, 0xa1, 0x04


	//----- nvinfo : EIATTR_SPARSE_MMA_MASK
	.align		4
.L_1717:
        /*0018*/ 	.byte	0x03, 0x50
        /*001a*/ 	.short	0x0000


	//----- nvinfo : EIATTR_MAXREG_COUNT
	.align		4
        /*001c*/ 	.byte	0x03, 0x1b
        /*001e*/ 	.short	0x00ff


	//----- nvinfo : EIATTR_NUM_BARRIERS
	.align		4
        /*0020*/ 	.byte	0x02, 0x4c
        /*0022*/ 	.byte	0x01
	.zero		1


	//----- nvinfo : EIATTR_MERCURY_ISA_VERSION
	.align		4
        /*0024*/ 	.byte	0x03, 0x5f
        /*0026*/ 	.short	0x0101


	//----- nvinfo : EIATTR_COOP_GROUP_MASK_REGIDS
	.align		4
        /*0028*/ 	.byte	0x04, 0x29
        /*002a*/ 	.short	(.L_1719 - .L_1718)


	//   ....[0]....
.L_1718:
        /*002c*/ 	.word	0xffffffff


	//   ....[1]....
        /*0030*/ 	.word	0xffffffff


	//   ....[2]....
        /*0034*/ 	.word	0xffffffff


	//   ....[3]....
        /*0038*/ 	.word	0xffffffff


	//   ....[4]....
        /*003c*/ 	.word	0xffffffff


	//   ....[5]....
        /*0040*/ 	.word	0xffffffff


	//   ....[6]....
        /*0044*/ 	.word	0xffffffff


	//   ....[7]....
        /*0048*/ 	.word	0xffffffff


	//   ....[8]....
        /*004c*/ 	.word	0xffffffff


	//   ....[9]....
        /*0050*/ 	.word	0xffffffff


	//----- nvinfo : EIATTR_COOP_GROUP_INSTR_OFFSETS
	.align		4
.L_1719:
        /*0054*/ 	.byte	0x04, 0x28
        /*0056*/ 	.short	(.L_1721 - .L_1720)


	//   ....[0]....
.L_1720:
        /*0058*/ 	.word	0x00000d10


	//   ....[1]....
        /*005c*/ 	.word	0x00000d20


	//   ....[2]....
        /*0060*/ 	.word	0x00000d80


	//   ....[3]....
        /*0064*/ 	.word	0x00000d90


	//   ....[4]....
        /*0068*/ 	.word	0x00000dd0


	//   ....[5]....
        /*006c*/ 	.word	0x00000de0


	//   ....[6]....
        /*0070*/ 	.word	0x00000ea0


	//   ....[7]....
        /*0074*/ 	.word	0x00000eb0


	//   ....[8]....
        /*0078*/ 	.word	0x00000f10


	//   ....[9]....
        /*007c*/ 	.word	0x00000f20


	//----- nvinfo : EIATTR_VRC_CTA_INIT_COUNT
	.align		4
.L_1721:
        /*0080*/ 	.byte	0x02, 0x4a
	.zero		1
	.zero		1


	//----- nvinfo : EIATTR_EXIT_INSTR_OFFSETS
	.align		4
        /*0084*/ 	.byte	0x04, 0x1c
        /*0086*/ 	.short	(.L_1723 - .L_1722)


	//   ....[0]....
.L_1722:
        /*0088*/ 	.word	0x00003a60


	//----- nvinfo : EIATTR_MAX_THREADS
	.align		4
.L_1723:
        /*008c*/ 	.byte	0x04, 0x05
        /*008e*/ 	.short	(.L_1725 - .L_1724)
.L_1724:
        /*0090*/ 	.word	0x00000080
        /*0094*/ 	.word	0x00000001
        /*0098*/ 	.word	0x00000001


	//----- nvinfo : EIATTR_CBANK_PARAM_SIZE
	.align		4
.L_1725:
        /*009c*/ 	.byte	0x03, 0x19
        /*009e*/ 	.short	0x0128


	//----- nvinfo : EIATTR_PARAM_CBANK
	.align		4
        /*00a0*/ 	.byte	0x04, 0x0a
        /*00a2*/ 	.short	(.L_1727 - .L_1726)
	.align		4
.L_1726:
        /*00a4*/ 	.word	index@(.nv.constant0._ZN10layer_norm13ln_bwd_kernelINS_13Kernel_traitsI6__halfS2_S2_S2_fjLj1536ELj1ELj1ELj4ELj8ENS_18Kernel_traits_baseILj1536ES2_S2_S2_S2_fjLj128EEEEELb1ELb0ELb0ELb1EEEvNS_9BwdParamsE)
        /*00a8*/ 	.short	0x0380
        /*00aa*/ 	.short	0x0128


	//----- nvinfo : EIATTR_SW_WAR
	.align		4
.L_1727:
        /*00ac*/ 	.byte	0x04, 0x36
        /*00ae*/ 	.short	(.L_1729 - .L_1728)
.L_1728:
        /*00b0*/ 	.word	0x00000008
.L_1729:


//--------------------- .nv.info._ZN10layer_norm22ln_bwd_finalize_kernelINS_22Kernel_traits_finalizeILj1536E6__halfS2_S2_S2_fjLb0ELj1024ELj4ENS_18Kernel_traits_baseILj1536ES2_S2_S2_S2_fjLj1024EEEEELb0ELb0EEEvNS_9BwdParamsE --------------------------
	.section	.nv.info._ZN10layer_norm22ln_bwd_finalize_kernelINS_22Kernel_traits_finalizeILj1536E6__halfS2_S2_S2_fjLb0ELj1024ELj4ENS_18Kernel_traits_baseILj1536ES2_S2_S2_S2_fjLj1024EEEEELb0ELb0EEEvNS_9BwdParamsE,"",@"SHT_CUDA_INFO"
	.sectionflags	@""
	.align	4


	//----- nvinfo : EIATTR_CUDA_API_VERSION
	.align		4
        /*0000*/ 	.byte	0x04, 0x37
        /*0002*/ 	.short	(.L_1731 - .L_1730)
.L_1730:
        /*0004*/ 	.word	0x00000082


	//----- nvinfo : EIATTR_KPARAM_INFO
	.align		4
.L_1731:
        /*0008*/ 	.byte	0x04, 0x17
        /*000a*/ 	.short	(.L_1733 - .L_1732)
.L_1732:
        /*000c*/ 	.word	0x00000000
        /*0010*/ 	.short	0x0000
        /*0012*/ 	.short	0x0000
        /*0014*/ 	.byte	0x00, 0xf0, 0xa1, 0x04


	//----- nvinfo : EIATTR_SPARSE_MMA_MASK
	.align		4
.L_1733:
        /*0018*/ 	.byte	0x03, 0x50
        /*001a*/ 	.short	0x0000


	//----- nvinfo : EIATTR_MAXREG_COUNT
	.align		4
        /*001c*/ 	.byte	0x03, 0x1b
        /*001e*/ 	.short	0x0040


	//----- nvinfo : EIATTR_NUM_BARRIERS
	.align		4
        /*0020*/ 	.byte	0x02, 0x4c
        /*0022*/ 	.byte	0x01
	.zero		1


	//----- nvinfo : EIATTR_MERCURY_ISA_VERSION
	.align		4
        /*0024*/ 	.byte	0x03, 0x5f
        /*0026*/ 	.short	0x0101


	//----- nvinfo : EIATTR_COOP_GROUP_MASK_REGIDS
	.align		4
        /*0028*/ 	.byte	0x04, 0x29
        /*002a*/ 	.short	(.L_1735 - .L_1734)


	//   ....[0]....
.L_1734:
        /*002c*/ 	.word	0xffffffff


	//   ....[1]....
        /*0030*/ 	.word	0xffffffff


	//   ....[2]....
        /*0034*/ 	.word	0xffffffff


	//   ....[3]....
        /*0038*/ 	.word	0xffffffff


	//   ....[4]....
        /*003c*/ 	.word	0xffffffff


	//   ....[5]....
        /*0040*/ 	.word	0xffffffff


	//   ....[6]....
        /*0044*/ 	.word	0xffffffff


	//   ....[7]....
        /*0048*/ 	.word	0xffffffff


	//   ....[8]....
        /*004c*/ 	.word	0xffffffff


	//   ....[9]....
        /*0050*/ 	.word	0xffffffff


	//----- nvinfo : EIATTR_COOP_GROUP_INSTR_OFFSETS
	.align		4
.L_1735:
        /*0054*/ 	.byte	0x04, 0x28
        /*0056*/ 	.short	(.L_1737 - .L_1736)


	//   ....[0]....
.L_1736:
        /*0058*/ 	.word	0x00001540


	//   ....[1]....
        /*005c*/ 	.word	0x00001550


	//   ....[2]....
        /*0060*/ 	.word	0x00001580


	//   ....[3]....
        /*0064*/ 	.word	0x00001590


	//   ....[4]....
        /*0068*/ 	.word	0x000015c0


	//   ....[5]....
        /*006c*/ 	.word	0x000015d0


	//   ....[6]....
        /*0070*/ 	.word	0x00001610


	//   ....[7]....
        /*0074*/ 	.word	0x00001630


	//   ....[8]....
        /*0078*/ 	.word	0x00001680


	//   ....[9]....
        /*007c*/ 	.word	0x00001690


	//----- nvinfo : EIATTR_VRC_CTA_INIT_COUNT
	.align		4
.L_1737:
        /*0080*/ 	.byte	0x02, 0x4a
	.zero		1
	.zero		1


	//----- nvinfo : EIATTR_EXIT_INSTR_OFFSETS
	.align		4
        /*0084*/ 	.byte	0x04, 0x1c
        /*0086*/ 	.short	(.L_1739 - .L_1738)


	//   ....[0]....
.L_1738:
        /*0088*/ 	.word	0x00000060


	//   ....[1]....
        /*008c*/ 	.word	0x000016f0


	//   ....[2]....
        /*0090*/ 	.word	0x00001720


	//   ....[3]....
        /*0094*/ 	.word	0x000017e0


	//----- nvinfo : EIATTR_MAX_THREADS
	.align		4
.L_1739:
        /*0098*/ 	.byte	0x04, 0x05
        /*009a*/ 	.short	(.L_1741 - .L_1740)
.L_1740:
        /*009c*/ 	.word	0x00000400
        /*00a0*/ 	.word	0x00000001
        /*00a4*/ 	.word	0x00000001


	//----- nvinfo : EIATTR_CRS_STACK_SIZE
	.align		4
.L_1741:
        /*00a8*/ 	.byte	0x04, 0x1e
        /*00aa*/ 	.short	(.L_1743 - .L_1742)
.L_1742:
        /*00ac*/ 	.word	0x00000000


	//----- nvinfo : EIATTR_CBANK_PARAM_SIZE
	.align		4
.L_1743:
        /*00b0*/ 	.byte	0x03, 0x19
        /*00b2*/ 	.short	0x0128


	//----- nvinfo : EIATTR_PARAM_CBANK
	.align		4
        /*00b4*/ 	.byte	0x04, 0x0a
        /*00b6*/ 	.short	(.L_1745 - .L_1744)
	.align		4
.L_1744:
        /*00b8*/ 	.word	index@(.nv.constant0._ZN10layer_norm22ln_bwd_finalize_kernelINS_22Kernel_traits_finalizeILj1536E6__halfS2_S2_S2_fjLb0ELj1024ELj4ENS_18Kernel_traits_baseILj1536ES2_S2_S2_S2_fjLj1024EEEEELb0ELb0EEEvNS_9BwdParamsE)
        /*00bc*/ 	.short	0x0380
        /*00be*/ 	.short	0x0128


	//----- nvinfo : EIATTR_SW_WAR
	.align		4
.L_1745:
        /*00c0*/ 	.byte	0x04, 0x36
        /*00c2*/ 	.short	(.L_1747 - .L_1746)
.L_1746:
        /*00c4*/ 	.word	0x00000008
.L_1747:


//--------------------- .nv.info._ZN10layer_norm13ln_bwd_kernelINS_13Kernel_traitsI6__halfS2_S2_S2_fjLj1536ELj1ELj1ELj4ELj8ENS_18Kernel_traits_baseILj1536ES2_S2_S2_S2_fjLj128EEEEELb1ELb0ELb1ELb0EEEvNS_9BwdParamsE --------------------------
	.section	.nv.info._ZN10layer_norm13ln_bwd_kernelINS_13Kernel_traitsI6__halfS2_S2_S2_fjLj1536ELj1ELj1ELj4ELj8ENS_18Kernel_traits_baseILj1536ES2_S2_S2_S2_fjLj128EEEEELb1ELb0ELb1ELb0EEEvNS_9BwdParamsE,"",@"SHT_CUDA_INFO"
	.sectionflags	@""
	.align	4


	//----- nvinfo : EIATTR_CUDA_API_VERSION
	.align		4
        /*0000*/ 	.byte	0x04, 0x37
        /*0002*/ 	.short	(.L_1749 - .L_1748)
.L_1748:
        /*0004*/ 	.word	0x00000082


	//----- nvinfo : EIATTR_KPARAM_INFO
	.align		4
.L_1749:
        /*0008*/ 	.byte	0x04, 0x17
        /*000a*/ 	.short	(.L_1751 - .L_1750)
.L_1750:
        /*000c*/ 	.word	0x00000000
        /*0010*/ 	.short	0x0000
        /*0012*/ 	.short	0x0000
        /*0014*/ 	.byte	0x00, 0xf0, 0xa1, 0x04


	//----- nvinfo : EIATTR_SPARSE_MMA_MASK
	.align		4
.L_1751:
        /*0018*/ 	.byte	0x03, 0x50
        /*001a*/ 	.short	0x0000


	//----- nvinfo : EIATTR_MAXREG_COUNT
	.align		4
        /*001c*/ 	.byte	0x03, 0x1b
        /*001e*/ 	.short	0x00ff


	//----- nvinfo : EIATTR_NUM_BARRIERS
	.align		4
        /*0020*/ 	.byte	0x02, 0x4c
        /*0022*/ 	.byte	0x01
	.zero		1


	//----- nvinfo : EIATTR_MERCURY_ISA_VERSION
	.align		4
        /*0024*/ 	.byte	0x03, 0x5f
        /*0026*/ 	.short	0x0101


	//----- nvinfo : EIATTR_COOP_GROUP_MASK_REGIDS
	.align		4
        /*0028*/ 	.byte	0x04, 0x29
        /*002a*/ 	.short	(.L_1753 - .L_1752)


	//   ....[0]....
.L_1752:
        /*002c*/ 	.word	0xffffffff


	//   ....[1]....
        /*0030*/ 	.word	0xffffffff


	//   ....[2]....
        /*0034*/ 	.word	0xffffffff


	//   ....[3]....
        /*0038*/ 	.word	0xffffffff


	//   ....[4]....
        /*003c*/ 	.word	0xffffffff


	//   ....[5]....
        /*0040*/ 	.word	0xffffffff


	//   ....[6]....
        /*0044*/ 	.word	0xffffffff


	//   ....[7]....
        /*0048*/ 	.word	0xffffffff


	//   ....[8]....
        /*004c*/ 	.word	0xffffffff


	//   ....[9]....
        /*0050*/ 	.word	0xffffffff


	//----- nvinfo : EIATTR_COOP_GROUP_INSTR_OFFSETS
	.align		4
.L_1753:
        /*0054*/ 	.byte	0x04, 0x28
        /*0056*/ 	.short	(.L_1755 - .L_1754)


	//   ....[0]....
.L_1754:
        /*0058*/ 	.word	0x00001830


	//   ....[1]....
        /*005c*/ 	.word	0x00001860


	//   ....[2]....
        /*0060*/ 	.word	0x00001890


	//   ....[3]....
        /*0064*/ 	.word	0x000018a0


	//   ....[4]....
        /*0068*/ 	.word	0x000018d0


	//   ....[5]....
        /*006c*/ 	.word	0x000018e0


	//   ....[6]....
        /*0070*/ 	.word	0x00001910


	//   ....[7]....
        /*0074*/ 	.word	0x00001920


	//   ....[8]....
        /*0078*/ 	.word	0x00001950


	//   ....[9]....
        /*007c*/ 	.word	0x00001960


	//----- nvinfo : EIATTR_VRC_CTA_INIT_COUNT
	.align		4
.L_1755:
        /*0080*/ 	.byte	0x02, 0x4a
	.zero		1
	.zero		1


	//----- nvinfo : EIATTR_EXIT_INSTR_OFFSETS
	.align		4
        /*0084*/ 	.byte	0x04, 0x1c
        /*0086*/ 	.short	(.L_1757 - .L_1756)


	//   ....[0]....
.L_1756:
        /*0088*/ 	.word	0x00004ac0


	//   ....[1]....
        /*008c*/ 	.word	0x00004b40


	//----- nvinfo : EIATTR_MAX_THREADS
	.align		4
.L_1757:
        /*0090*/ 	.byte	0x04, 0x05
        /*0092*/ 	.short	(.L_1759 - .L_1758)
.L_1758:
        /*0094*/ 	.word	0x00000080
        /*0098*/ 	.word	0x00000001
        /*009c*/ 	.word	0x00000001


	//----- nvinfo : EIATTR_CRS_STACK_SIZE
	.align		4
.L_1759:
        /*00a0*/ 	.byte	0x04, 0x1e
        /*00a2*/ 	.short	(.L_1761 - .L_1760)
.L_1760:
        /*00a4*/ 	.word	0x00000000


	//----- nvinfo : EIATTR_CBANK_PARAM_SIZE
	.align		4
.L_1761:
        /*00a8*/ 	.byte	0x03, 0x19
        /*00aa*/ 	.short	0x0128


	//----- nvinfo : EIATTR_PARAM_CBANK
	.align		4
        /*00ac*/ 	.byte	0x04, 0x0a
        /*00ae*/ 	.short	(.L_1763 - .L_1762)
	.align		4
.L_1762:
        /*00b0*/ 	.word	index@(.nv.constant0._ZN10layer_norm13ln_bwd_kernelINS_13Kernel_traitsI6__halfS2_S2_S2_fjLj1536ELj1ELj1ELj4ELj8ENS_18Kernel_traits_baseILj1536ES2_S2_S2_S2_fjLj128EEEEELb1ELb0ELb1ELb0EEEvNS_9BwdParamsE)
        /*00b4*/ 	.short	0x0380
        /*00b6*/ 	.short	0x0128


	//----- nvinfo : EIATTR_SW_WAR
	.align		4
.L_1763:
        /*00b8*/ 	.byte	0x04, 0x36
        /*00ba*/ 	.short	(.L_1765 - .L_1764)
.L_1764:
        /*00bc*/ 	.word	0x00000008
.L_1765:


//--------------------- .nv.info._ZN10layer_norm22ln_bwd_finalize_kernelINS_22Kernel_traits_finalizeILj1536E6__halfS2_S2_S2_fjLb0ELj1024ELj4ENS_18Kernel_traits_baseILj1536ES2_S2_S2_S2_fjLj1024EEEEELb0ELb1EEEvNS_9BwdParamsE --------------------------
	.section	.nv.info._ZN10layer_norm22ln_bwd_finalize_kernelINS_22Kernel_traits_finalizeILj1536E6__halfS2_S2_S2_fjLb0ELj1024ELj4ENS_18Kernel_traits_baseILj1536ES2_S2_S2_S2_fjLj1024EEEEELb0ELb1EEEvNS_9BwdParamsE,"",@"SHT_CUDA_INFO"
	.sectionflags	@""
	.align	4


	//----- nvinfo : EIATTR_CUDA_API_VERSION
	.align		4
        /*0000*/ 	.byte	0x04, 0x37
        /*0002*/ 	.short	(.L_1767 - .L_1766)
.L_1766:
        /*0004*/ 	.word	0x00000082


	//----- nvinfo : EIATTR_KPARAM_INFO
	.align		4
.L_1767:
        /*0008*/ 	.byte	0x04, 0x17
        /*000a*/ 	.short	(.L_1769 - .L_1768)
.L_1768:
        /*000c*/ 	.word	0x00000000
        /*0010*/ 	.short	0x0000
        /*0012*/ 	.short	0x0000
        /*0014*/ 	.byte	0x00, 0xf0, 0xa1, 0x04


	//----- nvinfo : EIATTR_SPARSE_MMA_MASK
	.align		4
.L_1769:
        /*0018*/ 	.byte	0x03, 0x50
        /*001a*/ 	.short	0x0000


	//----- nvinfo : EIATTR_MAXREG_COUNT
	.align		4
        /*001c*/ 	.byte	0x03, 0x1b
        /*001e*/ 	.short	0x0040


	//----- nvinfo : EIATTR_NUM_BARRIERS
	.align		4
        /*0020*/ 	.byte	0x02, 0x4c
        /*0022*/ 	.byte	0x01
	.zero		1


	//----- nvinfo : EIATTR_MERCURY_ISA_VERSION
	.align		4
        /*0024*/ 	.byte	0x03, 0x5f
        /*0026*/ 	.short	0x0101


	//----- nvinfo : EIATTR_COOP_GROUP_MASK_REGIDS
	.align		4
        /*0028*/ 	.byte	0x04, 0x29
        /*002a*/ 	.short	(.L_1771 - .L_1770)


	//   ....[0]....
.L_1770:
        /*002c*/ 	.word	0xffffffff


	//   ....[1]....
        /*0030*/ 	.word	0xffffffff


	//   ....[2]....
        /*0034*/ 	.word	0xffffffff


	//   ....[3]....
        /*0038*/ 	.word	0xffffffff


	//   ....[4]....
        /*003c*/ 	.word	0xffffffff


	//   ....[5]....
        /*0040*/ 	.word	0xffffffff


	//   ....[6]....
        /*0044*/ 	.word	0xffffffff


	//   ....[7]....
        /*0048*/ 	.word	0xffffffff


	//   ....[8]....
        /*004c*/ 	.word	0xffffffff


	//   ....[9]....
        /*0050*/ 	.word	0xffffffff


	//----- nvinfo : EIATTR_COOP_GROUP_INSTR_OFFSETS
	.align		4
.L_1771:
        /*0054*/ 	.byte	0x04, 0x28
        /*0056*/ 	.short	(.L_1773 - .L_1772)


	//   ....[0]....
.L_1772:
        /*0058*/ 	.word	0x00001560


	//   ....[1]....
        /*005c*/ 	.word	0x00001570


	//   ....[2]....
        /*0060*/ 	.word	0x000015a0


	//   ....[3]....
        /*0064*/ 	.word	0x000015b0


	//   ....[4]....
        /*0068*/ 	.word	0x000015e0


	//   ....[5]....
        /*006c*/ 	.word	0x000015f0


	//   ....[6]....
        /*0070*/ 	.word	0x00001620


	//   ....[7]....
        /*0074*/ 	.word	0x00001640


	//   ....[8]....
        /*0078*/ 	.word	0x00001670


	//   ....[9]....
        /*007c*/ 	.word	0x00001680


	//----- nvinfo : EIATTR_VRC_CTA_INIT_COUNT
	.align		4
.L_1773:
        /*0080*/ 	.byte	0x02, 0x4a
	.zero		1
	.zero		1


	//----- nvinfo : EIATTR_EXIT_INSTR_OFFSETS
	.align		4
        /*0084*/ 	.byte	0x04, 0x1c
        /*0086*/ 	.short	(.L_1775 - .L_1774)


	//   ....[0]....
.L_1774:
        /*0088*/ 	.word	0x00000060


	//   ....[1]....
        /*008c*/ 	.word	0x000016e0


	//   ....[2]....
        /*0090*/ 	.word	0x000017d0


	//----- nvinfo : EIATTR_MAX_THREADS
	.align		4
.L_1775:
        /*0094*/ 	.byte	0x04, 0x05
        /*0096*/ 	.short	(.L_1777 - .L_1776)
.L_1776:
        /*0098*/ 	.word	0x00000400
        /*009c*/ 	.word	0x00000001
        /*00a0*/ 	.word	0x00000001


	//----- nvinfo : EIATTR_CRS_STACK_SIZE
	.align		4
.L_1777:
        /*00a4*/ 	.byte	0x04, 0x1e
        /*00a6*/ 	.short	(.L_1779 - .L_1778)
.L_1778:
        /*00a8*/ 	.word	0x00000000


	//----- nvinfo : EIATTR_CBANK_PARAM_SIZE
	.align		4
.L_1779:
        /*00ac*/ 	.byte	0x03, 0x19
        /*00ae*/ 	.short	0x0128


	//----- nvinfo : EIATTR_PARAM_CBANK
	.align		4
        /*00b0*/ 	.byte	0x04, 0x0a
        /*00b2*/ 	.short	(.L_1781 - .L_1780)
	.align		4
.L_1780:
        /*00b4*/ 	.word	index@(.nv.constant0._ZN10layer_norm22ln_bwd_finalize_kernelINS_22Kernel_traits_finalizeILj1536E6__halfS2_S2_S2_fjLb0ELj1024ELj4ENS_18Kernel_traits_baseILj1536ES2_S2_S2_S2_fjLj1024EEEEELb0ELb1EEEvNS_9BwdParamsE)
        /*00b8*/ 	.short	0x0380
        /*00ba*/ 	.short	0x0128


	//----- nvinfo : EIATTR_SW_WAR
	.align		4
.L_1781:
        /*00bc*/ 	.byte	0x04, 0x36
        /*00be*/ 	.short	(.L_1783 - .L_1782)
.L_1782:
        /*00c0*/ 	.word	0x00000008
.L_1783:


//--------------------- .nv.info._ZN10layer_norm13ln_bwd_kernelINS_13Kernel_traitsI6__halfS2_S2_S2_fjLj1536ELj1ELj1ELj4ELj8ENS_18Kernel_traits_baseILj1536ES2_S2_S2_S2_fjLj128EEEEELb1ELb0ELb1ELb1EEEvNS_9BwdParamsE --------------------------
	.section	.nv.info._ZN10layer_norm13ln_bwd_kernelINS_13Kernel_traitsI6__halfS2_S2_S2_fjLj1536ELj1ELj1ELj4ELj8ENS_18Kernel_traits_baseILj1536ES2_S2_S2_S2_fjLj128EEEEELb1ELb0ELb1ELb1EEEvNS_9BwdParamsE,"",@"SHT_CUDA_INFO"
	.sectionflags	@""
	.align	4


	//----- nvinfo : EIATTR_CUDA_API_VERSION
	.align		4
        /*0000*/ 	.byte	0x04, 0x37
        /*0002*/ 	.short	(.L_1785 - .L_1784)
.L_1784:
        /*0004*/ 	.word	0x00000082


	//----- nvinfo : EIATTR_KPARAM_INFO
	.align		4
.L_1785:
        /*0008*/ 	.byte	0x04, 0x17
        /*000a*/ 	.short	(.L_1787 - .L_1786)
.L_1786:
        /*000c*/ 	.word	0x00000000
        /*0010*/ 	.short	0x0000
        /*0012*/ 	.short	0x0000
        /*0014*/ 	.byte	0x00, 0xf0, 0xa1, 0x04


	//----- nvinfo : EIATTR_SPARSE_MMA_MASK
	.align		4
.L_1787:
        /*0018*/ 	.byte	0x03, 0x50
        /*001a*/ 	.short	0x0000


	//----- nvinfo : EIATTR_MAXREG_COUNT
	.align		4
        /*001c*/ 	.byte	0x03, 0x1b
        /*001e*/ 	.short	0x00ff


	//----- nvinfo : EIATTR_NUM_BARRIERS
	.align		4
        /*0020*/ 	.byte	0x02, 0x4c
        /*0022*/ 	.byte	0x01
	.zero		1


	//----- nvinfo : EIATTR_MERCURY_ISA_VERSION
	.align		4
        /*0024*/ 	.byte	0x03, 0x5f
        /*0026*/ 	.short	0x0101


	//----- nvinfo : EIATTR_COOP_GROUP_MASK_REGIDS
	.align		4
        /*0028*/ 	.byte	0x04, 0x29
        /*002a*/ 	.short	(.L_1789 - .L_1788)


	//   ....[0]....
.L_1788:
        /*002c*/ 	.word	0xffffffff


	//   ....[1]....
        /*0030*/ 	.word	0xffffffff


	//   ....[2]....
        /*0034*/ 	.word	0xffffffff


	//   ....[3]....
        /*0038*/ 	.word	0xffffffff


	//   ....[4]....
        /*003c*/ 	.word	0xffffffff


	//   ....[5]....
        /*0040*/ 	.word	0xffffffff


	//   ....[6]....
        /*0044*/ 	.word	0xffffffff


	//   ....[7]....
        /*0048*/ 	.word	0xffffffff


	//   ....[8]....
        /*004c*/ 	.word	0xffffffff


	//   ....[9]....
        /*0050*/ 	.word	0xffffffff


	//----- nvinfo : EIATTR_COOP_GROUP_INSTR_OFFSETS
	.align		4
.L_1789:
        /*0054*/ 	.byte	0x04, 0x28
        /*0056*/ 	.short	(.L_1791 - .L_1790)


	//   ....[0]....
.L_1790:
        /*0058*/ 	.word	0x000013c0


	//   ....[1]....
        /*005c*/ 	.word	0x000013e0


	//   ....[2]....
        /*0060*/ 	.word	0x00001420


	//   ....[3]....
        /*0064*/ 	.word	0x00001430


	//   ....[4]....
        /*0068*/ 	.word	0x00001460


	//   ....[5]....
        /*006c*/ 	.word	0x00001480


	//   ....[6]....
        /*0070*/ 	.word	0x000014b0


	//   ....[7]....
        /*0074*/ 	.word	0x000014c0


	//   ....[8]....
        /*0078*/ 	.word	0x000014f0


	//   ....[9]....
        /*007c*/ 	.word	0x00001500


	//----- nvinfo : EIATTR_VRC_CTA_INIT_COUNT
	.align		4
.L_1791:
        /*0080*/ 	.byte	0x02, 0x4a
	.zero		1
	.zero		1


	//----- nvinfo : EIATTR_EXIT_INSTR_OFFSETS
	.align		4
        /*0084*/ 	.byte	0x04, 0x1c
        /*0086*/ 	.short	(.L_1793 - .L_1792)


	//   ....[0]....
.L_1792:
        /*0088*/ 	.word	0x00004500


	//----- nvinfo : EIATTR_MAX_THREADS
	.align		4
.L_1793:
        /*008c*/ 	.byte	0x04, 0x05
        /*008e*/ 	.short	(.L_1795 - .L_1794)
.L_1794:
        /*0090*/ 	.word	0x00000080
        /*0094*/ 	.word	0x00000001
        /*0098*/ 	.word	0x00000001


	//----- nvinfo : EIATTR_CRS_STACK_SIZE
	.align		4
.L_1795:
        /*009c*/ 	.byte	0x04, 0x1e
        /*009e*/ 	.short	(.L_1797 - .L_1796)
.L_1796:
        /*00a0*/ 	.word	0x00000000


	//----- nvinfo : EIATTR_CBANK_PARAM_SIZE
	.align		4
.L_1797:
        /*00a4*/ 	.byte	0x03, 0x19
        /*00a6*/ 	.short	0x0128


	//----- nvinfo : EIATTR_PARAM_CBANK
	.align		4
        /*00a8*/ 	.byte	0x04, 0x0a
        /*00aa*/ 	.short	(.L_1799 - .L_1798)
	.align		4
.L_1798:
        /*00ac*/ 	.word	index@(.nv.constant0._ZN10layer_norm13ln_bwd_kernelINS_13Kernel_traitsI6__halfS2_S2_S2_fjLj1536ELj1ELj1ELj4ELj8ENS_18Kernel_traits_baseILj1536ES2_S2_S2_S2_fjLj128EEEEELb1ELb0ELb1ELb1EEEvNS_9BwdParamsE)
        /*00b0*/ 	.short	0x0380
        /*00b2*/ 	.short	0x0128


	//----- nvinfo : EIATTR_SW_WAR
	.align		4
.L_1799:
        /*00b4*/ 	.byte	0x04, 0x36
        /*00b6*/ 	.short	(.L_1801 - .L_1800)
.L_1800:
        /*00b8*/ 	.word	0x00000008
.L_1801:


//--------------------- .nv.info._ZN10layer_norm13ln_bwd_kernelINS_13Kernel_traitsI6__halfS2_S2_S2_fjLj1536ELj1ELj1ELj4ELj8ENS_18Kernel_traits_baseILj1536ES2_S2_S2_S2_fjLj128EEEEELb1ELb1ELb0ELb0EEEvNS_9BwdParamsE --------------------------
	.section	.nv.info._ZN10layer_norm13ln_bwd_kernelINS_13Kernel_traitsI6__halfS2_S2_S2_fjLj1536ELj1ELj1ELj4ELj8ENS_18Kernel_traits_baseILj1536ES2_S2_S2_S2_fjLj128EEEEELb1ELb1ELb0ELb0EEEvNS_9BwdParamsE,"",@"SHT_CUDA_INFO"
	.sectionflags	@""
	.align	4


	//----- nvinfo : EIATTR_CUDA_API_VERSION
	.align		4
        /*0000*/ 	.byte	0x04, 0x37
        /*0002*/ 	.short	(.L_1803 - .L_1802)
.L_1802:
        /*0004*/ 	.word	0x00000082


	//----- nvinfo : EIATTR_KPARAM_INFO
	.align		4
.L_1803:
        /*0008*/ 	.byte	0x04, 0x17
        /*000a*/ 	.short	(.L_1805 - .L_1804)
.L_1804:
        /*000c*/ 	.word	0x00000000
        /*0010*/ 	.short	0x0000
        /*0012*/ 	.short	0x0000
        /*0014*/ 	.byte	0x00, 0xf0, 0xa1, 0x04


	//----- nvinfo : EIATTR_SPARSE_MMA_MASK
	.align		4
.L_1805:
        /*0018*/ 	.byte	0x03, 0x50
        /*001a*/ 	.short	0x0000


	//----- nvinfo : EIATTR_MAXREG_COUNT
	.align		4
        /*001c*/ 	.byte	0x03, 0x1b
        /*001e*/ 	.short	0x00ff


	//----- nvinfo : EIATTR_NUM_BARRIERS
	.align		4
        /*0020*/ 	.byte	0x02, 0x4c
        /*0022*/ 	.byte	0x01
	.zero		1


	//----- nvinfo : EIATTR_MERCURY_ISA_VERSION
	.align		4
        /*0024*/ 	.byte	0x03, 0x5f
        /*0026*/ 	.short	0x0101


	//----- nvinfo : EIATTR_COOP_GROUP_MASK_REGIDS
	.align		4
        /*0028*/ 	.byte	0x04, 0x29
        /*002a*/ 	.short	(.L_1807 - .L_1806)


	//   ....[0]....
.L_1806:
        /*002c*/ 	.word	0xffffffff


	//   ....[1]....
        /*0030*/ 	.word	0xffffffff


	//   ....[2]....
        /*0034*/ 	.word	0xffffffff


	//   ....[3]....
        /*0038*/ 	.word	0xffffffff


	//   ....[4]....
        /*003c*/ 	.word	0xffffffff


	//   ....[5]....
        /*0040*/ 	.word	0xffffffff


	//   ....[6]....
        /*0044*/ 	.word	0xffffffff


	//   ....[7]....
        /*0048*/ 	.word	0xffffffff


	//   ....[8]....
        /*004c*/ 	.word	0xffffffff


	//   ....[9]....
        /*0050*/ 	.word	0xffffffff


	//----- nvinfo : EIATTR_COOP_GROUP_INSTR_OFFSETS
	.align		4
.L_1807:
        /*0054*/ 	.byte	0x04, 0x28
        /*0056*/ 	.short	(.L_1809 - .L_1808)


	//   ....[0]....
.L_1808:
        /*0058*/ 	.word	0x00001460


	//   ....[1]....
        /*005c*/ 	.word	0x00001480


	//   ....[2]....
        /*0060*/ 	.word	0x000014b0


	//   ....[3]....
        /*0064*/ 	.word	0x000014c0


	//   ....[4]....
        /*0068*/ 	.word	0x000014f0


	//   ....[5]....
        /*006c*/ 	.word	0x00001500


	//   ....[6]....
        /*0070*/ 	.word	0x00001540


	//   ....[7]....
        /*0074*/ 	.word	0x00001550


	//   ....[8]....
        /*0078*/ 	.word	0x00001580


	//   ....[9]....
        /*007c*/ 	.word	0x000015a0


	//----- nvinfo : EIATTR_VRC_CTA_INIT_COUNT
	.align		4
.L_1809:
        /*0080*/ 	.byte	0x02, 0x4a
	.zero		1
	.zero		1


	//----- nvinfo : EIATTR_EXIT_INSTR_OFFSETS
	.align		4
        /*0084*/ 	.byte	0x04, 0x1c
        /*0086*/ 	.short	(.L_1811 - .L_1810)


	//   ....[0]....
.L_1810:
        /*0088*/ 	.word	0x00005830


	//   ....[1]....
        /*008c*/ 	.word	0x000058d0


	//----- nvinfo : EIATTR_MAX_THREADS
	.align		4
.L_1811:
        /*0090*/ 	.byte	0x04, 0x05
        /*0092*/ 	.short	(.L_1813 - .L_1812)
.L_1812:
        /*0094*/ 	.word	0x00000080
        /*0098*/ 	.word	0x00000001
        /*009c*/ 	.word	0x00000001


	//----- nvinfo : EIATTR_CRS_STACK_SIZE
	.align		4
.L_1813:
        /*00a0*/ 	.byte	0x04, 0x1e
        /*00a2*/ 	.short	(.L_1815 - .L_1814)
.L_1814:
        /*00a4*/ 	.word	0x00000000


	//----- nvinfo : EIATTR_CBANK_PARAM_SIZE
	.align		4
.L_1815:
        /*00a8*/ 	.byte	0x03, 0x19
        /*00aa*/ 	.short	0x0128


	//----- nvinfo : EIATTR_PARAM_CBANK
	.align		4
        /*00ac*/ 	.byte	0x04, 0x0a
        /*00ae*/ 	.short	(.L_1817 - .L_1816)
	.align		4
.L_1816:
        /*00b0*/ 	.word	index@(.nv.constant0._ZN10layer_norm13ln_bwd_kernelINS_13Kernel_traitsI6__halfS2_S2_S2_fjLj1536ELj1ELj1ELj4ELj8ENS_18Kernel_traits_baseILj1536ES2_S2_S2_S2_fjLj128EEEEELb1ELb1ELb0ELb0EEEvNS_9BwdParamsE)
        /*00b4*/ 	.short	0x0380
        /*00b6*/ 	.short	0x0128


	//----- nvinfo : EIATTR_SW_WAR
	.align		4
.L_1817:
        /*00b8*/ 	.byte	0x04, 0x36
        /*00ba*/ 	.short	(.L_1819 - .L_1818)
.L_1818:
        /*00bc*/ 	.word	0x00000008
.L_1819:


//--------------------- .nv.info._ZN10layer_norm13ln_bwd_kernelINS_13Kernel_traitsI6__halfS2_S2_S2_fjLj1536ELj1ELj1ELj4ELj8ENS_18Kernel_traits_baseILj1536ES2_S2_S2_S2_fjLj128EEEEELb1ELb1ELb0ELb1EEEvNS_9BwdParamsE --------------------------
	.section	.nv.info._ZN10layer_norm13ln_bwd_kernelINS_13Kernel_traitsI6__halfS2_S2_S2_fjLj1536ELj1ELj1ELj4ELj8ENS_18Kernel_traits_baseILj1536ES2_S2_S2_S2_fjLj128EEEEELb1ELb1ELb0ELb1EEEvNS_9BwdParamsE,"",@"SHT_CUDA_INFO"
	.sectionflags	@""
	.align	4


	//----- nvinfo : EIATTR_CUDA_API_VERSION
	.align		4
        /*0000*/ 	.byte	0x04, 0x37
        /*0002*/ 	.short	(.L_1821 - .L_1820)
.L_1820:
        /*0004*/ 	.word	0x00000082


	//----- nvinfo : EIATTR_KPARAM_INFO
	.align		4
.L_1821:
        /*0008*/ 	.byte	0x04, 0x17
        /*000a*/ 	.short	(.L_1823 - .L_1822)
.L_1822:
        /*000c*/ 	.word	0x00000000
        /*0010*/ 	.short	0x0000
        /*0012*/ 	.short	0x0000
        /*0014*/ 	.byte	0x00, 0xf0, 0xa1, 0x04


	//----- nvinfo : EIATTR_SPARSE_MMA_MASK
	.align		4
.L_1823:
        /*0018*/ 	.byte	0x03, 0x50
        /*001a*/ 	.short	0x0000


	//----- nvinfo : EIATTR_MAXREG_COUNT
	.align		4
        /*001c*/ 	.byte	0x03, 0x1b
        /*001e*/ 	.short	0x00ff


	//----- nvinfo : EIATTR_NUM_BARRIERS
	.align		4
        /*0020*/ 	.byte	0x02, 0x4c
        /*0022*/ 	.byte	0x01
	.zero		1


	//----- nvinfo : EIATTR_MERCURY_ISA_VERSION
	.align		4
        /*0024*/ 	.byte	0x03, 0x5f
        /*0026*/ 	.short	0x0101


	//----- nvinfo : EIATTR_COOP_GROUP_MASK_REGIDS
	.align		4
        /*0028*/ 	.byte	0x04, 0x29
        /*002a*/ 	.short	(.L_1825 - .L_1824)


	//   ....[0]....
.L_1824:
        /*002c*/ 	.word	0xffffffff


	//   ....[1]....
        /*0030*/ 	.word	0xffffffff


	//   ....[2]....
        /*0034*/ 	.word	0xffffffff


	//   ....[3]....
        /*0038*/ 	.word	0xffffffff


	//   ....[4]....
        /*003c*/ 	.word	0xffffffff


	//   ....[5]....
        /*0040*/ 	.word	0xffffffff


	//   ....[6]....
        /*0044*/ 	.word	0xffffffff


	//   ....[7]....
        /*0048*/ 	.word	0xffffffff


	//   ....[8]....
        /*004c*/ 	.word	0xffffffff


	//   ....[9]....
        /*0050*/ 	.word	0xffffffff


	//----- nvinfo : EIATTR_COOP_GROUP_INSTR_OFFSETS
	.align		4
.L_1825:
        /*0054*/ 	.byte	0x04, 0x28
        /*0056*/ 	.short	(.L_1827 - .L_1826)


	//   ....[0]....
.L_1826:
        /*0058*/ 	.word	0x00000f40


	//   ....[1]....
        /*005c*/ 	.word	0x00000f50


	//   ....[2]....
        /*0060*/ 	.word	0x00000f80


	//   ....[3]....
        /*0064*/ 	.word	0x00000f90


	//   ....[4]....
        /*0068*/ 	.word	0x00000fc0


	//   ....[5]....
        /*006c*/ 	.word	0x00000fd0


	//   ....[6]....
        /*0070*/ 	.word	0x00001010


	//   ....[7]....
        /*0074*/ 	.word	0x00001020


	//   ....[8]....
        /*0078*/ 	.word	0x00001080


	//   ....[9]....
        /*007c*/ 	.word	0x00001090


	//----- nvinfo : EIATTR_VRC_CTA_INIT_COUNT
	.align		4
.L_1827:
        /*0080*/ 	.byte	0x02, 0x4a
	.zero		1
	.zero		1


	//----- nvinfo : EIATTR_EXIT_INSTR_OFFSETS
	.align		4
        /*0084*/ 	.byte	0x04, 0x1c
        /*0086*/ 	.short	(.L_1829 - .L_1828)


	//   ....[0]....
.L_1828:
        /*0088*/ 	.word	0x00005040


	//----- nvinfo : EIATTR_MAX_THREADS
	.align		4
.L_1829:
        /*008c*/ 	.byte	0x04, 0x05
        /*008e*/ 	.short	(.L_1831 - .L_1830)
.L_1830:
        /*0090*/ 	.word	0x00000080
        /*0094*/ 	.word	0x00000001
        /*0098*/ 	.word	0x00000001


	//----- nvinfo : EIATTR_CBANK_PARAM_SIZE
	.align		4
.L_1831:
        /*009c*/ 	.byte	0x03, 0x19
        /*009e*/ 	.short	0x0128


	//----- nvinfo : EIATTR_PARAM_CBANK
	.align		4
        /*00a0*/ 	.byte	0x04, 0x0a
        /*00a2*/ 	.short	(.L_1833 - .L_1832)
	.align		4
.L_1832:
        /*00a4*/ 	.word	index@(.nv.constant0._ZN10layer_norm13ln_bwd_kernelINS_13Kernel_traitsI6__halfS2_S2_S2_fjLj1536ELj1ELj1ELj4ELj8ENS_18Kernel_traits_baseILj1536ES2_S2_S2_S2_fjLj128EEEEELb1ELb1ELb0ELb1EEEvNS_9BwdParamsE)
        /*00a8*/ 	.short	0x0380
        /*00aa*/ 	.short	0x0128


	//----- nvinfo : EIATTR_SW_WAR
	.align		4
.L_1833:
        /*00ac*/ 	.byte	0x04, 0x36
        /*00ae*/ 	.short	(.L_1835 - .L_1834)
.L_1834:
        /*00b0*/ 	.word	0x00000008
.L_1835:


//--------------------- .nv.info._ZN10layer_norm22ln_bwd_finalize_kernelINS_22Kernel_traits_finalizeILj1536E6__halfS2_S2_S2_fjLb1ELj1024ELj4ENS_18Kernel_traits_baseILj1536ES2_S2_S2_S2_fjLj1024EEEEELb1ELb0EEEvNS_9BwdParamsE --------------------------
	.section	.nv.info._ZN10layer_norm22ln_bwd_finalize_kernelINS_22Kernel_traits_finalizeILj1536E6__halfS2_S2_S2_fjLb1ELj1024ELj4ENS_18Kernel_traits_baseILj1536ES2_S2_S2_S2_fjLj1024EEEEELb1ELb0EEEvNS_9BwdParamsE,"",@"SHT_CUDA_INFO"
	.sectionflags	@""
	.align	4


	//----- nvinfo : EIATTR_CUDA_API_VERSION
	.align		4
        /*0000*/ 	.byte	0x04, 0x37
        /*0002*/ 	.short	(.L_1837 - .L_1836)
.L_1836:
        /*0004*/ 	.word	0x00000082


	//----- nvinfo : EIATTR_KPARAM_INFO
	.align		4
.L_1837:
        /*0008*/ 	.byte	0x04, 0x17
        /*000a*/ 	.short	(.L_1839 - .L_1838)
.L_1838:
        /*000c*/ 	.word	0x00000000
        /*0010*/ 	.short	0x0000
        /*0012*/ 	.short	0x0000
        /*0014*/ 	.byte	0x00, 0xf0, 0xa1, 0x04


	//----- nvinfo : EIATTR_SPARSE_MMA_MASK
	.align		4
.L_1839:
        /*0018*/ 	.byte	0x03, 0x50
        /*001a*/ 	.short	0x0000


	//----- nvinfo : EIATTR_MAXREG_COUNT
	.align		4
        /*001c*/ 	.byte	0x03, 0x1b
        /*001e*/ 	.short	0x0040


	//----- nvinfo : EIATTR_NUM_BARRIERS
	.align		4
        /*0020*/ 	.byte	0x02, 0x4c
        /*0022*/ 	.byte	0x01
	.zero		1


	//----- nvinfo : EIATTR_MERCURY_ISA_VERSION
	.align		4
        /*0024*/ 	.byte	0x03, 0x5f
        /*0026*/ 	.short	0x0101


	//----- nvinfo : EIATTR_COOP_GROUP_MASK_REGIDS
	.align		4
        /*0028*/ 	.byte	0x04, 0x29
        /*002a*/ 	.short	(.L_1841 - .L_1840)


	//   ....[0]....
.L_1840:
        /*002c*/ 	.word	0xffffffff


	//   ....[1]....
        /*0030*/ 	.word	0xffffffff


	//   ....[2]....
        /*0034*/ 	.word	0xffffffff


	//   ....[3]....
        /*0038*/ 	.word	0xffffffff


	//   ....[4]....
        /*003c*/ 	.word	0xffffffff


	//   ....[5]....
        /*0040*/ 	.word	0xffffffff


	//   ....[6]....
        /*0044*/ 	.word	0xffffffff


	//   ....[7]....
        /*0048*/ 	.word	0xffffffff


	//   ....[8]....
        /*004c*/ 	.word	0xffffffff


	//   ....[9]....
        /*0050*/ 	.word	0xffffffff


	//   ....[10]....
        /*0054*/ 	.word	0xffffffff


	//   ....[11]....
        /*0058*/ 	.word	0xffffffff


	//   ....[12]....
        /*005c*/ 	.word	0xffffffff


	//   ....[13]....
        /*0060*/ 	.word	0xffffffff


	//   ....[14]....
        /*0064*/ 	.word	0xffffffff


	//----- nvinfo : EIATTR_COOP_GROUP_INSTR_OFFSETS
	.align		4
.L_1841:
        /*0068*/ 	.byte	0x04, 0x28
        /*006a*/ 	.short	(.L_1843 - .L_1842)


	//   ....[0]....
.L_1842:
        /*006c*/ 	.word	0x00001030


	//   ....[1]....
        /*0070*/ 	.word	0x00001040


	//   ....[2]....
        /*0074*/ 	.word	0x00001050


	//   ....[3]....
        /*0078*/ 	.word	0x00001080


	//   ....[4]....
        /*007c*/ 	.word	0x000010a0


	//   ....[5]....
        /*0080*/ 	.word	0x000010b0


	//   ....[6]....
        /*0084*/ 	.word	0x000010f0


	//   ....[7]....
        /*0088*/ 	.word	0x00001100


	//   ....[8]....
        /*008c*/ 	.word	0x00001110


	//   ....[9]....
        /*0090*/ 	.word	0x00001140


	//   ....[10]....
        /*0094*/ 	.word	0x00001170


	//   ....[11]....
        /*0098*/ 	.word	0x00001190


	//   ....[12]....
        /*009c*/ 	.word	0x000011c0


	//   ....[13]....
        /*00a0*/ 	.word	0x000011f0


	//   ....[14]....
        /*00a4*/ 	.word	0x00001220


	//----- nvinfo : EIATTR_VRC_CTA_INIT_COUNT
	.align		4
.L_1843:
        /*00a8*/ 	.byte	0x02, 0x4a
	.zero		1
	.zero		1


	//----- nvinfo : EIATTR_EXIT_INSTR_OFFSETS
	.align		4
        /*00ac*/ 	.byte	0x04, 0x1c
        /*00ae*/ 	.short	(.L_1845 - .L_1844)


	//   ....[0]....
.L_1844:
        /*00b0*/ 	.word	0x00000060


	//   ....[1]....
        /*00b4*/ 	.word	0x000012a0


	//   ....[2]....
        /*00b8*/ 	.word	0x000012d0


	//   ....[3]....
        /*00bc*/ 	.word	0x000013e0


	//----- nvinfo : EIATTR_MAX_THREADS
	.align		4
.L_1845:
        /*00c0*/ 	.byte	0x04, 0x05
        /*00c2*/ 	.short	(.L_1847 - .L_1846)
.L_1846:
        /*00c4*/ 	.word	0x00000400
        /*00c8*/ 	.word	0x00000001
        /*00cc*/ 	.word	0x00000001


	//----- nvinfo : EIATTR_CRS_STACK_SIZE
	.align		4
.L_1847:
        /*00d0*/ 	.byte	0x04, 0x1e
        /*00d2*/ 	.short	(.L_1849 - .L_1848)
.L_1848:
        /*00d4*/ 	.word	0x00000000


	//----- nvinfo : EIATTR_CBANK_PARAM_SIZE
	.align		4
.L_1849:
        /*00d8*/ 	.byte	0x03, 0x19
        /*00da*/ 	.short	0x0128


	//----- nvinfo : EIATTR_PARAM_CBANK
	.align		4
        /*00dc*/ 	.byte	0x04, 0x0a
        /*00de*/ 	.short	(.L_1851 - .L_1850)
	.align		4
.L_1850:
        /*00e0*/ 	.word	index@(.nv.constant0._ZN10layer_norm22ln_bwd_finalize_kernelINS_22Kernel_traits_finalizeILj1536E6__halfS2_S2_S2_fjLb1ELj1024ELj4ENS_18Kernel_traits_baseILj1536ES2_S2_S2_S2_fjLj1024EEEEELb1ELb0EEEvNS_9BwdParamsE)
        /*00e4*/ 	.short	0x0380
        /*00e6*/ 	.short	0x0128


	//----- nvinfo : EIATTR_SW_WAR
	.align		4
.L_1851:
        /*00e8*/ 	.byte	0x04, 0x36
        /*00ea*/ 	.short	(.L_1853 - .L_1852)
.L_1852:
        /*00ec*/ 	.word	0x00000008
.L_1853:


//--------------------- .nv.info._ZN10layer_norm13ln_bwd_kernelINS_13Kernel_traitsI6__halfS2_S2_S2_fjLj1536ELj1ELj1ELj4ELj8ENS_18Kernel_traits_baseILj1536ES2_S2_S2_S2_fjLj128EEEEELb1ELb1ELb1ELb0EEEvNS_9BwdParamsE --------------------------
	.section	.nv.info._ZN10layer_norm13ln_bwd_kernelINS_13Kernel_traitsI6__halfS2_S2_S2_fjLj1536ELj1ELj1ELj4ELj8ENS_18Kernel_traits_baseILj1536ES2_S2_S2_S2_fjLj128EEEEELb1ELb1ELb1ELb0EEEvNS_9BwdParamsE,"",@"SHT_CUDA_INFO"
	.sectionflags	@""
	.align	4


	//----- nvinfo : EIATTR_CUDA_API_VERSION
	.align		4
        /*0000*/ 	.byte	0x04, 0x37
        /*0002*/ 	.short	(.L_1855 - .L_1854)
.L_1854:
        /*0004*/ 	.word	0x00000082


	//----- nvinfo : EIATTR_KPARAM_INFO
	.align		4
.L_1855:
        /*0008*/ 	.byte	0x04, 0x17
        /*000a*/ 	.short	(.L_1857 - .L_1856)
.L_1856:
        /*000c*/ 	.word	0x00000000
        /*0010*/ 	.short	0x0000
        /*0012*/ 	.short	0x0000
        /*0014*/ 	.byte	0x00, 0xf0, 0xa1, 0x04


	//----- nvinfo : EIATTR_SPARSE_MMA_MASK
	.align		4
.L_1857:
        /*0018*/ 	.byte	0x03, 0x50
        /*001a*/ 	.short	0x0000


	//----- nvinfo : EIATTR_MAXREG_COUNT
	.align		4
        /*001c*/ 	.byte	0x03, 0x1b
        /*001e*/ 	.short	0x00ff


	//----- nvinfo : EIATTR_NUM_BARRIERS
	.align		4
        /*0020*/ 	.byte	0x02, 0x4c
        /*0022*/ 	.byte	0x01
	.zero		1


	//----- nvinfo : EIATTR_MERCURY_ISA_VERSION
	.align		4
        /*0024*/ 	.byte	0x03, 0x5f
        /*0026*/ 	.short	0x0101


	//----- nvinfo : EIATTR_COOP_GROUP_MASK_REGIDS
	.align		4
        /*0028*/ 	.byte	0x04, 0x29
        /*002a*/ 	.short	(.L_1859 - .L_1858)


	//   ....[0]....
.L_1858:
        /*002c*/ 	.word	0xffffffff


	//   ....[1]....
        /*0030*/ 	.word	0xffffffff


	//   ....[2]....
        /*0034*/ 	.word	0xffffffff


	//   ....[3]....
        /*0038*/ 	.word	0xffffffff


	//   ....[4]....
        /*003c*/ 	.word	0xffffffff


	//   ....[5]....
        /*0040*/ 	.word	0xffffffff


	//   ....[6]....
        /*0044*/ 	.word	0xffffffff


	//   ....[7]....
        /*0048*/ 	.word	0xffffffff


	//   ....[8]....
        /*004c*/ 	.word	0xffffffff


	//   ....[9]....
        /*0050*/ 	.word	0xffffffff


	//----- nvinfo : EIATTR_COOP_GROUP_INSTR_OFFSETS
	.align		4
.L_1859:
        /*0054*/ 	.byte	0x04, 0x28
        /*0056*/ 	.short	(.L_1861 - .L_1860)


	//   ....[0]....
.L_1860:
        /*0058*/ 	.word	0x00001a90


	//   ....[1]....
        /*005c*/ 	.word	0x00001ab0


	//   ....[2]....
        /*0060*/ 	.word	0x00001af0


	//   ....[3]....
        /*0064*/ 	.word	0x00001b00


	//   ....[4]....
        /*0068*/ 	.word	0x00001b40


	//   ....[5]....
        /*006c*/ 	.word	0x00001b50


	//   ....[6]....
        /*0070*/ 	.word	0x00001b80


	//   ....[7]....
        /*0074*/ 	.word	0x00001b90


	//   ....[8]....
        /*0078*/ 	.word	0x00001bc0


	//   ....[9]....
        /*007c*/ 	.word	0x00001bd0


	//----- nvinfo : EIATTR_VRC_CTA_INIT_COUNT
	.align		4
.L_1861:
        /*0080*/ 	.byte	0x02, 0x4a
	.zero		1
	.zero		1


	//----- nvinfo : EIATTR_EXIT_INSTR_OFFSETS
	.align		4
        /*0084*/ 	.byte	0x04, 0x1c
        /*0086*/ 	.short	(.L_1863 - .L_1862)


	//   ....[0]....
.L_1862:
        /*0088*/ 	.word	0x00005fc0


	//   ....[1]....
        /*008c*/ 	.word	0x00006060


	//----- nvinfo : EIATTR_MAX_THREADS
	.align		4
.L_1863:
        /*0090*/ 	.byte	0x04, 0x05
        /*0092*/ 	.short	(.L_1865 - .L_1864)
.L_1864:
        /*0094*/ 	.word	0x00000080
        /*0098*/ 	.word	0x00000001
        /*009c*/ 	.word	0x00000001


	//----- nvinfo : EIATTR_CRS_STACK_SIZE
	.align		4
.L_1865:
        /*00a0*/ 	.byte	0x04, 0x1e
        /*00a2*/ 	.short	(.L_1867 - .L_1866)
.L_1866:
        /*00a4*/ 	.word	0x00000000


	//----- nvinfo : EIATTR_CBANK_PARAM_SIZE
	.align		4
.L_1867:
        /*00a8*/ 	.byte	0x03, 0x19
        /*00aa*/ 	.short	0x0128


	//----- nvinfo : EIATTR_PARAM_CBANK
	.align		4
        /*00ac*/ 	.byte	0x04, 0x0a
        /*00ae*/ 	.short	(.L_1869 - .L_1868)
	.align		4
.L_1868:
        /*00b0*/ 	.word	index@(.nv.constant0._ZN10layer_norm13ln_bwd_kernelINS_13Kernel_traitsI6__halfS2_S2_S2_fjLj1536ELj1ELj1ELj4ELj8ENS_18Kernel_traits_baseILj1536ES2_S2_S2_S2_fjLj128EEEEELb1ELb1ELb1ELb0EEEvNS_9BwdParamsE)
        /*00b4*/ 	.short	0x0380
        /*00b6*/ 	.short	0x0128


	//----- nvinfo : EIATTR_SW_WAR
	.align		4
.L_1869:
        /*00b8*/ 	.byte	0x04, 0x36
        /*00ba*/ 	.short	(.L_1871 - .L_1870)
.L_1870:
        /*00bc*/ 	.word	0x00000008
.L_1871:


//--------------------- .nv.info._ZN10layer_norm22ln_bwd_finalize_kernelINS_22Kernel_traits_finalizeILj1536E6__halfS2_S2_S2_fjLb1ELj1024ELj4ENS_18Kernel_traits_baseILj1536ES2_S2_S2_S2_fjLj1024EEEEELb1ELb1EEEvNS_9BwdParamsE --------------------------
	.section	.nv.info._ZN10layer_norm22ln_bwd_finalize_kernelINS_22Kernel_traits_finalizeILj1536E6__halfS2_S2_S2_fjLb1ELj1024ELj4ENS_18Kernel_traits_baseILj1536ES2_S2_S2_S2_fjLj1024EEEEELb1ELb1EEEvNS_9BwdParamsE,"",@"SHT_CUDA_INFO"
	.sectionflags	@""
	.align	4


	//----- nvinfo : EIATTR_CUDA_API_VERSION
	.align		4
        /*0000*/ 	.byte	0x04, 0x37
        /*0002*/ 	.short	(.L_1873 - .L_1872)
.L_1872:
        /*0004*/ 	.word	0x00000082


	//----- nvinfo : EIATTR_KPARAM_INFO
	.align		4
.L_1873:
        /*0008*/ 	.byte	0x04, 0x17
        /*000a*/ 	.short	(.L_1875 - .L_1874)
.L_1874:
        /*000c*/ 	.word	0x00000000
        /*0010*/ 	.short	0x0000
        /*0012*/ 	.short	0x0000
        /*0014*/ 	.byte	0x00, 0xf0, 0xa1, 0x04


	//----- nvinfo : EIATTR_SPARSE_MMA_MASK
	.align		4
.L_1875:
        /*0018*/ 	.byte	0x03, 0x50
        /*001a*/ 	.short	0x0000


	//----- nvinfo : EIATTR_MAXREG_COUNT
	.align		4
        /*001c*/ 	.byte	0x03, 0x1b
        /*001e*/ 	.short	0x0040


	//----- nvinfo : EIATTR_NUM_BARRIERS
	.align		4
        /*0020*/ 	.byte	0x02, 0x4c
        /*0022*/ 	.byte	0x01
	.zero		1


	//----- nvinfo : EIATTR_MERCURY_ISA_VERSION
	.align		4
        /*0024*/ 	.byte	0x03, 0x5f
        /*0026*/ 	.short	0x0101


	//----- nvinfo : EIATTR_COOP_GROUP_MASK_REGIDS
	.align		4
        /*0028*/ 	.byte	0x04, 0x29
        /*002a*/ 	.short	(.L_1877 - .L_1876)


	//   ....[0]....
.L_1876:
        /*002c*/ 	.word	0xffffffff


	//   ....[1]....
        /*0030*/ 	.word	0xffffffff


	//   ....[2]....
        /*0034*/ 	.word	0xffffffff


	//   ....[3]....
        /*0038*/ 	.word	0xffffffff


	//   ....[4]....
        /*003c*/ 	.word	0xffffffff


	//   ....[5]....
        /*0040*/ 	.word	0xffffffff


	//   ....[6]....
        /*0044*/ 	.word	0xffffffff


	//   ....[7]....
        /*0048*/ 	.word	0xffffffff


	//   ....[8]....
        /*004c*/ 	.word	0xffffffff


	//   ....[9]....
        /*0050*/ 	.word	0xffffffff


	//   ....[10]....
        /*0054*/ 	.word	0xffffffff


	//   ....[11]....
        /*0058*/ 	.word	0xffffffff


	//   ....[12]....
        /*005c*/ 	.word	0xffffffff


	//   ....[13]....
        /*0060*/ 	.word	0xffffffff


	//   ....[14]....
        /*0064*/ 	.word	0xffffffff


	//----- nvinfo : EIATTR_COOP_GROUP_INSTR_OFFSETS
	.align		4
.L_1877:
        /*0068*/ 	.byte	0x04, 0x28
        /*006a*/ 	.short	(.L_1879 - .L_1878)


	//   ....[0]....
.L_1878:
        /*006c*/ 	.word	0x00001060


	//   ....[1]....
        /*0070*/ 	.word	0x00001070


	//   ....[2]....
        /*0074*/ 	.word	0x00001080


	//   ....[3]....
        /*0078*/ 	.word	0x000010b0


	//   ....[4]....
        /*007c*/ 	.word	0x000010d0


	//   ....[5]....
        /*0080*/ 	.word	0x000010e0


	//   ....[6]....
        /*0084*/ 	.word	0x00001120


	//   ....[7]....
        /*0088*/ 	.word	0x00001140


	//   ....[8]....
        /*008c*/ 	.word	0x00001150


	//   ....[9]....
        /*0090*/ 	.word	0x00001180


	//   ....[10]....
        /*0094*/ 	.word	0x000011a0


	//   ....[11]....
        /*0098*/ 	.word	0x000011b0


	//   ....[12]....
        /*009c*/ 	.word	0x000011f0


	//   ....[13]....
        /*00a0*/ 	.word	0x00001200


	//   ....[14]....
        /*00a4*/ 	.word	0x00001210


	//----- nvinfo : EIATTR_VRC_CTA_INIT_COUNT
	.align		4
.L_1879:
        /*00a8*/ 	.byte	0x02, 0x4a
	.zero		1
	.zero		1


	//----- nvinfo : EIATTR_EXIT_INSTR_OFFSETS
	.align		4
        /*00ac*/ 	.byte	0x04, 0x1c
        /*00ae*/ 	.short	(.L_1881 - .L_1880)


	//   ....[0]....
.L_1880:
        /*00b0*/ 	.word	0x00000060


	//   ....[1]....
        /*00b4*/ 	.word	0x00001290


	//   ....[2]....
        /*00b8*/ 	.word	0x000013d0


	//----- nvinfo : EIATTR_MAX_THREADS
	.align		4
.L_1881:
        /*00bc*/ 	.byte	0x04, 0x05
        /*00be*/ 	.short	(.L_1883 - .L_1882)
.L_1882:
        /*00c0*/ 	.word	0x00000400
        /*00c4*/ 	.word	0x00000001
        /*00c8*/ 	.word	0x00000001


	//----- nvinfo : EIATTR_CRS_STACK_SIZE
	.align		4
.L_1883:
        /*00cc*/ 	.byte	0x04, 0x1e
        /*00ce*/ 	.short	(.L_1885 - .L_1884)
.L_1884:
        /*00d0*/ 	.word	0x00000000


	//----- nvinfo : EIATTR_CBANK_PARAM_SIZE
	.align		4
.L_1885:
        /*00d4*/ 	.byte	0x03, 0x19
        /*00d6*/ 	.short	0x0128


	//----- nvinfo : EIATTR_PARAM_CBANK
	.align		4
        /*00d8*/ 	.byte	0x04, 0x0a
        /*00da*/ 	.short	(.L_1887 - .L_1886)
	.align		4
.L_1886:
        /*00dc*/ 	.word	index@(.nv.constant0._ZN10layer_norm22ln_bwd_finalize_kernelINS_22Kernel_traits_finalizeILj1536E6__halfS2_S2_S2_fjLb1ELj1024ELj4ENS_18Kernel_traits_baseILj1536ES2_S2_S2_S2_fjLj1024EEEEELb1ELb1EEEvNS_9BwdParamsE)
        /*00e0*/ 	.short	0x0380
        /*00e2*/ 	.short	0x0128


	//----- nvinfo : EIATTR_SW_WAR
	.align		4
.L_1887:
        /*00e4*/ 	.byte	0x04, 0x36
        /*00e6*/ 	.short	(.L_1889 - .L_1888)
.L_1888:
        /*00e8*/ 	.word	0x00000008
.L_1889:


//--------------------- .nv.info._ZN10layer_norm13ln_bwd_kernelINS_13Kernel_traitsI6__halfS2_S2_S2_fjLj1536ELj1ELj1ELj4ELj8ENS_18Kernel_traits_baseILj1536ES2_S2_S2_S2_fjLj128EEEEELb1ELb1ELb1ELb1EEEvNS_9BwdParamsE --------------------------
	.section	.nv.info._ZN10layer_norm13ln_bwd_kernelINS_13Kernel_traitsI6__halfS2_S2_S2_fjLj1536ELj1ELj1ELj4ELj8ENS_18Kernel_traits_baseILj1536ES2_S2_S2_S2_fjLj128EEEEELb1ELb1ELb1ELb1EEEvNS_9BwdParamsE,"",@"SHT_CUDA_INFO"
	.sectionflags	@""
	.align	4


	//----- nvinfo : EIATTR_CUDA_API_VERSION
	.align		4
        /*0000*/ 	.byte	0x04, 0x37
        /*0002*/ 	.short	(.L_1891 - .L_1890)
.L_1890:
        /*0004*/ 	.word	0x00000082


	//----- nvinfo : EIATTR_KPARAM_INFO
	.align		4
.L_1891:
        /*0008*/ 	.byte	0x04, 0x17
        /*000a*/ 	.short	(.L_1893 - .L_1892)
.L_1892:
        /*000c*/ 	.word	0x00000000
        /*0010*/ 	.short	0x0000
        /*0012*/ 	.short	0x0000
        /*0014*/ 	.byte	0x00, 0xf0, 0xa1, 0x04


	//----- nvinfo : EIATTR_SPARSE_MMA_MASK
	.align		4
.L_1893:
        /*0018*/ 	.byte	0x03, 0x50
        /*001a*/ 	.short	0x0000


	//----- nvinfo : EIATTR_MAXREG_COUNT
	.align		4
        /*001c*/ 	.byte	0x03, 0x1b
        /*001e*/ 	.short	0x00ff


	//----- nvinfo : EIATTR_NUM_BARRIERS
	.align		4
        /*0020*/ 	.byte	0x02, 0x4c
        /*0022*/ 	.byte	0x01
	.zero		1


	//----- nvinfo : EIATTR_MERCURY_ISA_VERSION
	.align		4
        /*0024*/ 	.byte	0x03, 0x5f
        /*0026*/ 	.short	0x0101


	//----- nvinfo : EIATTR_COOP_GROUP_MASK_REGIDS
	.align		4
        /*0028*/ 	.byte	0x04, 0x29
        /*002a*/ 	.short	(.L_1895 - .L_1894)


	//   ....[0]....
.L_1894:
        /*002c*/ 	.word	0xffffffff


	//   ....[1]....
        /*0030*/ 	.word	0xffffffff


	//   ....[2]....
        /*0034*/ 	.word	0xffffffff


	//   ....[3]....
        /*0038*/ 	.word	0xffffffff


	//   ....[4]....
        /*003c*/ 	.word	0xffffffff


	//   ....[5]....
        /*0040*/ 	.word	0xffffffff


	//   ....[6]....
        /*0044*/ 	.word	0xffffffff


	//   ....[7]....
        /*0048*/ 	.word	0xffffffff


	//   ....[8]....
        /*004c*/ 	.word	0xffffffff


	//   ....[9]....
        /*0050*/ 	.word	0xffffffff


	//----- nvinfo : EIATTR_COOP_GROUP_INSTR_OFFSETS
	.align		4
.L_1895:
        /*0054*/ 	.byte	0x04, 0x28
        /*0056*/ 	.short	(.L_1897 - .L_1896)


	//   ....[0]....
.L_1896:
        /*0058*/ 	.word	0x000014e0


	//   ....[1]....
        /*005c*/ 	.word	0x00001500


	//   ....[2]....
        /*0060*/ 	.word	0x00001530


	//   ....[3]....
        /*0064*/ 	.word	0x00001540


	//   ....[4]....
        /*0068*/ 	.word	0x00001570


	//   ....[5]....
        /*006c*/ 	.word	0x00001580


	//   ....[6]....
        /*0070*/ 	.word	0x000015b0


	//   ....[7]....
        /*0074*/ 	.word	0x000015c0


	//   ....[8]....
        /*0078*/ 	.word	0x00001600


	//   ....[9]....
        /*007c*/ 	.word	0x00001610


	//----- nvinfo : EIATTR_VRC_CTA_INIT_COUNT
	.align		4
.L_1897:
        /*0080*/ 	.byte	0x02, 0x4a
	.zero		1
	.zero		1


	//----- nvinfo : EIATTR_EXIT_INSTR_OFFSETS
	.align		4
        /*0084*/ 	.byte	0x04, 0x1c
        /*0086*/ 	.short	(.L_1899 - .L_1898)


	//   ....[0]....
.L_1898:
        /*0088*/ 	.word	0x000058d0


	//----- nvinfo : EIATTR_MAX_THREADS
	.align		4
.L_1899:
        /*008c*/ 	.byte	0x04, 0x05
        /*008e*/ 	.short	(.L_1901 - .L_1900)
.L_1900:
        /*0090*/ 	.word	0x00000080
        /*0094*/ 	.word	0x00000001
        /*0098*/ 	.word	0x00000001


	//----- nvinfo : EIATTR_CRS_STACK_SIZE
	.align		4
.L_1901:
        /*009c*/ 	.byte	0x04, 0x1e
        /*009e*/ 	.short	(.L_1903 - .L_1902)
.L_1902:
        /*00a0*/ 	.word	0x00000000


	//----- nvinfo : EIATTR_CBANK_PARAM_SIZE
	.align		4
.L_1903:
        /*00a4*/ 	.byte	0x03, 0x19
        /*00a6*/ 	.short	0x0128


	//----- nvinfo : EIATTR_PARAM_CBANK
	.align		4
        /*00a8*/ 	.byte	0x04, 0x0a
        /*00aa*/ 	.short	(.L_1905 - .L_1904)
	.align		4
.L_1904:
        /*00ac*/ 	.word	index@(.nv.constant0._ZN10layer_norm13ln_bwd_kernelINS_13Kernel_traitsI6__halfS2_S2_S2_fjLj1536ELj1ELj1ELj4ELj8ENS_18Kernel_traits_baseILj1536ES2_S2_S2_S2_fjLj128EEEEELb1ELb1ELb1ELb1EEEvNS_9BwdParamsE)
        /*00b0*/ 	.short	0x0380
        /*00b2*/ 	.short	0x0128


	//----- nvinfo : EIATTR_SW_WAR
	.align		4
.L_1905:
        /*00b4*/ 	.byte	0x04, 0x36
        /*00b6*/ 	.short	(.L_1907 - .L_1906)
.L_1906:
        /*00b8*/ 	.word	0x00000008
.L_1907:


//--------------------- .nv.info._ZN10layer_norm13ln_bwd_kernelINS_13Kernel_traitsIf13__nv_bfloat16S2_S2_fjLj1536ELj1ELj1ELj4ELj8ENS_18Kernel_traits_baseILj1536EfS2_S2_S2_fjLj128EEEEELb0ELb0ELb0ELb0EEEvNS_9BwdParamsE --------------------------
	.section	.nv.info._ZN10layer_norm13ln_bwd_kernelINS_13Kernel_traitsIf13__nv_bfloat16S2_S2_fjLj1536ELj1ELj1ELj4ELj8ENS_18Kernel_traits_baseILj1536EfS2_S2_S2_fjLj128EEEEELb0ELb0ELb0ELb0EEEvNS_9BwdParamsE,"",@"SHT_CUDA_INFO"
	.sectionflags	@""
	.align	4


	//----- nvinfo : EIATTR_CUDA_API_VERSION
	.align		4
        /*0000*/ 	.byte	0x04, 0x37
        /*0002*/ 	.short	(.L_1909 - .L_1908)
.L_1908:
        /*0004*/ 	.word	0x00000082


	//----- nvinfo : EIATTR_KPARAM_INFO
	.align		4
.L_1909:
        /*0008*/ 	.byte	0x04, 0x17
        /*000a*/ 	.short	(.L_1911 - .L_1910)
.L_1910:
        /*000c*/ 	.word	0x00000000
        /*0010*/ 	.short	0x0000
        /*0012*/ 	.short	0x0000
        /*0014*/ 	.byte	0x00, 0xf0, 0xa1, 0x04


	//----- nvinfo : EIATTR_SPARSE_MMA_MASK
	.align		4
.L_1911:
        /*0018*/ 	.byte	0x03, 0x50
        /*001a*/ 	.short	0x0000


	//----- nvinfo : EIATTR_MAXREG_COUNT
	.align		4
        /*001c*/ 	.byte	0x03, 0x1b
        /*001e*/ 	.short	0x00ff


	//----- nvinfo : EIATTR_NUM_BARRIERS
	.align		4
        /*0020*/ 	.byte	0x02, 0x4c
        /*0022*/ 	.byte	0x01
	.zero		1


	//----- nvinfo : EIATTR_MERCURY_ISA_VERSION
	.align		4
        /*0024*/ 	.byte	0x03, 0x5f
        /*0026*/ 	.short	0x0101


	//----- nvinfo : EIATTR_COOP_GROUP_MASK_REGIDS
	.align		4
        /*0028*/ 	.byte	0x04, 0x29
        /*002a*/ 	.short	(.L_1913 - .L_1912)


	//   ....[0]....
.L_1912:
        /*002c*/ 	.word	0xffffffff


	//   ....[1]....
        /*0030*/ 	.word	0xffffffff


	//   ....[2]....
        /*0034*/ 	.word	0xffffffff


	//   ....[3]....
        /*0038*/ 	.word	0xffffffff


	//   ....[4]....
        /*003c*/ 	.word	0xffffffff


	//   ....[5]....
        /*0040*/ 	.word	0xffffffff


	//   ....[6]....
        /*0044*/ 	.word	0xffffffff


	//   ....[7]....
        /*0048*/ 	.word	0xffffffff


	//   ....[8]....
        /*004c*/ 	.word	0xffffffff


	//   ....[9]....
        /*0050*/ 	.word	0xffffffff


	//----- nvinfo : EIATTR_COOP_GROUP_INSTR_OFFSETS
	.align		4
.L_1913:
        /*0054*/ 	.byte	0x04, 0x28
        /*0056*/ 	.short	(.L_1915 - .L_1914)


	//   ....[0]....
.L_1914:
        /*0058*/ 	.word	0x00001070


	//   ....[1]....
        /*005c*/ 	.word	0x00001090


	//   ....[2]....
        /*0060*/ 	.word	0x000010c0


	//   ....[3]....
        /*0064*/ 	.word	0x000010d0


	//   ....[4]....
        /*0068*/ 	.word	0x00001100


	//   ....[5]....
        /*006c*/ 	.word	0x00001110


	//   ....[6]....
        /*0070*/ 	.word	0x00001150


	//   ....[7]....
        /*0074*/ 	.word	0x00001160


	//   ....[8]....
        /*0078*/ 	.word	0x00001190


	//   ....[9]....
        /*007c*/ 	.word	0x000011b0


	//----- nvinfo : EIATTR_VRC_CTA_INIT_COUNT
	.align		4
.L_1915:
        /*0080*/ 	.byte	0x02, 0x4a
	.zero		1
	.zero		1


	//----- nvinfo : EIATTR_EXIT_INSTR_OFFSETS
	.align		4
        /*0084*/ 	.byte	0x04, 0x1c
        /*0086*/ 	.short	(.L_1917 - .L_1916)


	//   ....[0]....
.L_1916:
        /*0088*/ 	.word	0x000033e0


	//   ....[1]....
        /*008c*/ 	.word	0x00003460


	//----- nvinfo : EIATTR_MAX_THREADS
	.align		4
.L_1917:
        /*0090*/ 	.byte	0x04, 0x05
        /*0092*/ 	.short	(.L_1919 - .L_1918)
.L_1918:
        /*0094*/ 	.word	0x00000080
        /*0098*/ 	.word	0x00000001
        /*009c*/ 	.word	0x00000001


	//----- nvinfo : EIATTR_CRS_STACK_SIZE
	.align		4
.L_1919:
        /*00a0*/ 	.byte	0x04, 0x1e
        /*00a2*/ 	.short	(.L_1921 - .L_1920)
.L_1920:
        /*00a4*/ 	.word	0x00000000


	//----- nvinfo : EIATTR_CBANK_PARAM_SIZE
	.align		4
.L_1921:
        /*00a8*/ 	.byte	0x03, 0x19
        /*00aa*/ 	.short	0x0128


	//----- nvinfo : EIATTR_PARAM_CBANK
	.align		4
        /*00ac*/ 	.byte	0x04, 0x0a
        /*00ae*/ 	.short	(.L_1923 - .L_1922)
	.align		4
.L_1922:
        /*00b0*/ 	.word	index@(.nv.constant0._ZN10layer_norm13ln_bwd_kernelINS_13Kernel_traitsIf13__nv_bfloat16S2_S2_fjLj1536ELj1ELj1ELj4ELj8ENS_18Kernel_traits_baseILj1536EfS2_S2_S2_fjLj128EEEEELb0ELb0ELb0ELb0EEEvNS_9BwdParamsE)
        /*00b4*/ 	.short	0x0380
        /*00b6*/ 	.short	0x0128


	//----- nvinfo : EIATTR_SW_WAR
	.align		4
.L_1923:
        /*00b8*/ 	.byte	0x04, 0x36
        /*00ba*/ 	.short	(.L_1925 - .L_1924)
.L_1924:
        /*00bc*/ 	.word	0x00000008
.L_1925:


//--------------------- .nv.info._ZN10layer_norm13ln_bwd_kernelINS_13Kernel_traitsIf13__nv_bfloat16S2_S2_fjLj1536ELj1ELj1ELj4ELj8ENS_18Kernel_traits_baseILj1536EfS2_S2_S2_fjLj128EEEEELb0ELb0ELb0ELb1EEEvNS_9BwdParamsE --------------------------
	.section	.nv.info._ZN10layer_norm13ln_bwd_kernelINS_13Kernel_traitsIf13__nv_bfloat16S2_S2_fjLj1536ELj1ELj1ELj4ELj8ENS_18Kernel_traits_baseILj1536EfS2_S2_S2_fjLj128EEEEELb0ELb0ELb0ELb1EEEvNS_9BwdParamsE,"",@"SHT_CUDA_INFO"
	.sectionflags	@""
	.align	4


	//----- nvinfo : EIATTR_CUDA_API_VERSION
	.align		4
        /*0000*/ 	.byte	0x04, 0x37
        /*0002*/ 	.short	(.L_1927 - .L_1926)
.L_1926:
        /*0004*/ 	.word	0x00000082


	//----- nvinfo : EIATTR_KPARAM_INFO
	.align		4
.L_1927:
        /*0008*/ 	.byte	0x04, 0x17
        /*000a*/ 	.short	(.L_1929 - .L_1928)
.L_1928:
        /*000c*/ 	.word	0x00000000
        /*0010*/ 	.short	0x0000
        /*0012*/ 	.short	0x0000
        /*0014*/ 	.byte	0x00, 0xf0, 0xa1, 0x04


	//----- nvinfo : EIATTR_SPARSE_MMA_MASK
	.align		4
.L_1929:
        /*0018*/ 	.byte	0x03, 0x50
        /*001a*/ 	.short	0x0000


	//----- nvinfo : EIATTR_MAXREG_COUNT
	.align		4
        /*001c*/ 	.byte	0x03, 0x1b
        /*001e*/ 	.short	0x00ff


	//----- nvinfo : EIATTR_NUM_BARRIERS
	.align		4
        /*0020*/ 	.byte	0x02, 0x4c
        /*0022*/ 	.byte	0x01
	.zero		1


	//----- nvinfo : EIATTR_MERCURY_ISA_VERSION
	.align		4
        /*0024*/ 	.byte	0x03, 0x5f
        /*0026*/ 	.short	0x0101


	//----- nvinfo : EIATTR_COOP_GROUP_MASK_REGIDS
	.align		4
        /*0028*/ 	.byte	0x04, 0x29
        /*002a*/ 	.short	(.L_1931 - .L_1930)


	//   ....[0]....
.L_1930:
        /*002c*/ 	.word	0xffffffff


	//   ....[1]....
        /*0030*/ 	.word	0xffffffff


	//   ....[2]....
        /*0034*/ 	.word	0xffffffff


	//   ....[3]....
        /*0038*/ 	.word	0xffffffff


	//   ....[4]....
        /*003c*/ 	.word	0xffffffff


	//   ....[5]....
        /*0040*/ 	.word	0xffffffff


	//   ....[6]....
        /*0044*/ 	.word	0xffffffff


	//   ....[7]....
        /*0048*/ 	.word	0xffffffff


	//   ....[8]....
        /*004c*/ 	.word	0xffffffff


	//   ....[9]....
        /*0050*/ 	.word	0xffffffff


	//----- nvinfo : EIATTR_COOP_GROUP_INSTR_OFFSETS
	.align		4
.L_1931:
        /*0054*/ 	.byte	0x04, 0x28
        /*0056*/ 	.short	(.L_1933 - .L_1932)


	//   ....[0]....
.L_1932:
        /*0058*/ 	.word	0x00001440


	//   ....[1]....
        /*005c*/ 	.word	0x00001480


	//   ....[2]....
        /*0060*/ 	.word	0x00001610


	//   ....[3]....
        /*0064*/ 	.word	0x00001650


	//   ....[4]....
        /*0068*/ 	.word	0x00001680


	//   ....[5]....
        /*006c*/ 	.word	0x000016a0


	//   ....[6]....
        /*0070*/ 	.word	0x000016d0


	//   ....[7]....
        /*0074*/ 	.word	0x000016f0


	//   ....[8]....
        /*0078*/ 	.word	0x00001790


	//   ....[9]....
        /*007c*/ 	.word	0x000017a0


	//----- nvinfo : EIATTR_VRC_CTA_INIT_COUNT
	.align		4
.L_1933:
        /*0080*/ 	.byte	0x02, 0x4a
	.zero		1
	.zero		1


	//----- nvinfo : EIATTR_EXIT_INSTR_OFFSETS
	.align		4
        /*0084*/ 	.byte	0x04, 0x1c
        /*0086*/ 	.short	(.L_1935 - .L_1934)


	//   ....[0]....
.L_1934:
        /*0088*/ 	.word	0x00003670


	//----- nvinfo : EIATTR_MAX_THREADS
	.align		4
.L_1935:
        /*008c*/ 	.byte	0x04, 0x05
        /*008e*/ 	.short	(.L_1937 - .L_1936)
.L_1936:
        /*0090*/ 	.word	0x00000080
        /*0094*/ 	.word	0x00000001
        /*0098*/ 	.word	0x00000001


	//----- nvinfo : EIATTR_CBANK_PARAM_SIZE
	.align		4
.L_1937:
        /*009c*/ 	.byte	0x03, 0x19
        /*009e*/ 	.short	0x0128


	//----- nvinfo : EIATTR_PARAM_CBANK
	.align		4
        /*00a0*/ 	.byte	0x04, 0x0a
        /*00a2*/ 	.short	(.L_1939 - .L_1938)
	.align		4
.L_1938:
        /*00a4*/ 	.word	index@(.nv.constant0._ZN10layer_norm13ln_bwd_kernelINS_13Kernel_traitsIf13__nv_bfloat16S2_S2_fjLj1536ELj1ELj1ELj4ELj8ENS_18Kernel_traits_baseILj1536EfS2_S2_S2_fjLj128EEEEELb0ELb0ELb0ELb1EEEvNS_9BwdParamsE)
        /*00a8*/ 	.short	0x0380
        /*00aa*/ 	.short	0x0128


	//----- nvinfo : EIATTR_SW_WAR
	.align		4
.L_1939:
        /*00ac*/ 	.byte	0x04, 0x36
        /*00ae*/ 	.short	(.L_1941 - .L_1940)
.L_1940:
        /*00b0*/ 	.word	0x00000008
.L_1941:


//--------------------- .nv.info._ZN10layer_norm13ln_bwd_kernelINS_13Kernel_traitsIf13__nv_bfloat16S2_S2_fjLj1536ELj1ELj1ELj4ELj8ENS_18Kernel_traits_baseILj1536EfS2_S2_S2_fjLj128EEEEELb0ELb0ELb1ELb0EEEvNS_9BwdParamsE --------------------------
	.section	.nv.info._ZN10layer_norm13ln_bwd_kernelINS_13Kernel_traitsIf13__nv_bfloat16S2_S2_fjLj1536ELj1ELj1ELj4ELj8ENS_18Kernel_traits_baseILj1536EfS2_S2_S2_fjLj128EEEEELb0ELb0ELb1ELb0EEEvNS_9BwdParamsE,"",@"SHT_CUDA_INFO"
	.sectionflags	@""
	.align	4


	//----- nvinfo : EIATTR_CUDA_API_VERSION
	.align		4
        /*0000*/ 	.byte	0x04, 0x37
        /*0002*/ 	.short	(.L_1943 - .L_1942)
.L_1942:
        /*0004*/ 	.word	0x00000082


	//----- nvinfo : EIATTR_KPARAM_INFO
	.align		4
.L_1943:
        /*0008*/ 	.byte	0x04, 0x17
        /*000a*/ 	.short	(.L_1945 - .L_1944)
.L_1944:
        /*000c*/ 	.word	0x00000000
        /*0010*/ 	.short	0x0000
        /*0012*/ 	.short	0x0000
        /*0014*/ 	.byte	0x00, 0xf0, 0xa1, 0x04


	//----- nvinfo : EIATTR_SPARSE_MMA_MASK
	.align		4
.L_1945:
        /*0018*/ 	.byte	0x03, 0x50
        /*001a*/ 	.short	0x0000


	//----- nvinfo : EIATTR_MAXREG_COUNT
	.align		4
        /*001c*/ 	.byte	0x03, 0x1b
        /*001e*/ 	.short	0x00ff


	//----- nvinfo : EIATTR_NUM_BARRIERS
	.align		4
        /*0020*/ 	.byte	0x02, 0x4c
        /*0022*/ 	.byte	0x01
	.zero		1


	//----- nvinfo : EIATTR_MERCURY_ISA_VERSION
	.align		4
        /*0024*/ 	.byte	0x03, 0x5f
        /*0026*/ 	.short	0x0101


	//----- nvinfo : EIATTR_COOP_GROUP_MASK_REGIDS
	.align		4
        /*0028*/ 	.byte	0x04, 0x29
        /*002a*/ 	.short	(.L_1947 - .L_1946)


	//   ....[0]....
.L_1946:
        /*002c*/ 	.word	0xffffffff


	//   ....[1]....
        /*0030*/ 	.word	0xffffffff


	//   ....[2]....
        /*0034*/ 	.word	0xffffffff


	//   ....[3]....
        /*0038*/ 	.word	0xffffffff


	//   ....[4]....
        /*003c*/ 	.word	0xffffffff


	//   ....[5]....
        /*0040*/ 	.word	0xffffffff


	//   ....[6]....
        /*0044*/ 	.word	0xffffffff


	//   ....[7]....
        /*0048*/ 	.word	0xffffffff


	//   ....[8]....
        /*004c*/ 	.word	0xffffffff


	//   ....[9]....
        /*0050*/ 	.word	0xffffffff


	//----- nvinfo : EIATTR_COOP_GROUP_INSTR_OFFSETS
	.align		4
.L_1947:
        /*0054*/ 	.byte	0x04, 0x28
        /*0056*/ 	.short	(.L_1949 - .L_1948)


	//   ....[0]....
.L_1948:
        /*0058*/ 	.word	0x000012d0


	//   ....[1]....
        /*005c*/ 	.word	0x00001300


	//   ....[2]....
        /*0060*/ 	.word	0x00001330


	//   ....[3]....
        /*0064*/ 	.word	0x00001340


	//   ....[4]....
        /*0068*/ 	.word	0x00001370


	//   ....[5]....
        /*006c*/ 	.word	0x00001380


	//   ....[6]....
        /*0070*/ 	.word	0x000013b0


	//   ....[7]....
        /*0074*/ 	.word	0x000013c0


	//   ....[8]....
        /*0078*/ 	.word	0x000013f0


	//   ....[9]....
        /*007c*/ 	.word	0x00001400


	//----- nvinfo : EIATTR_VRC_CTA_INIT_COUNT
	.align		4
.L_1949:
        /*0080*/ 	.byte	0x02, 0x4a
	.zero		1
	.zero		1


	//----- nvinfo : EIATTR_EXIT_INSTR_OFFSETS
	.align		4
        /*0084*/ 	.byte	0x04, 0x1c
        /*0086*/ 	.short	(.L_1951 - .L_1950)


	//   ....[0]....
.L_1950:
        /*0088*/ 	.word	0x000039e0


	//   ....[1]....
        /*008c*/ 	.word	0x00003a60


	//----- nvinfo : EIATTR_MAX_THREADS
	.align		4
.L_1951:
        /*0090*/ 	.byte	0x04, 0x05
        /*0092*/ 	.short	(.L_1953 - .L_1952)
.L_1952:
        /*0094*/ 	.word	0x00000080
        /*0098*/ 	.word	0x00000001
        /*009c*/ 	.word	0x00000001


	//----- nvinfo : EIATTR_CRS_STACK_SIZE
	.align		4
.L_1953:
        /*00a0*/ 	.byte	0x04, 0x1e
        /*00a2*/ 	.short	(.L_1955 - .L_1954)
.L_1954:
        /*00a4*/ 	.word	0x00000000


	//----- nvinfo : EIATTR_CBANK_PARAM_SIZE
	.align		4
.L_1955:
        /*00a8*/ 	.byte	0x03, 0x19
        /*00aa*/ 	.short	0x0128


	//----- nvinfo : EIATTR_PARAM_CBANK
	.align		4
        /*00ac*/ 	.byte	0x04, 0x0a
        /*00ae*/ 	.short	(.L_1957 - .L_1956)
	.align		4
.L_1956:
        /*00b0*/ 	.word	index@(.nv.constant0._ZN10layer_norm13ln_bwd_kernelINS_13Kernel_traitsIf13__nv_bfloat16S2_S2_fjLj1536ELj1ELj1ELj4ELj8ENS_18Kernel_traits_baseILj1536EfS2_S2_S2_fjLj128EEEEELb0ELb0ELb1ELb0EEEvNS_9BwdParamsE)
        /*00b4*/ 	.short	0x0380
        /*00b6*/ 	.short	0x0128


	//----- nvinfo : EIATTR_SW_WAR
	.align		4
.L_1957:
        /*00b8*/ 	.byte	0x04, 0x36
        /*00ba*/ 	.short	(.L_1959 - .L_1958)
.L_1958:
        /*00bc*/ 	.word	0x00000008
.L_1959:


//--------------------- .nv.info._ZN10layer_norm13ln_bwd_kernelINS_13Kernel_traitsIf13__nv_bfloat16S2_S2_fjLj1536ELj1ELj1ELj4ELj8ENS_18Kernel_traits_baseILj1536EfS2_S2_S2_fjLj128EEEEELb0ELb0ELb1ELb1EEEvNS_9BwdParamsE --------------------------
	.section	.nv.info._ZN10layer_norm13ln_bwd_kernelINS_13Kernel_traitsIf13__nv_bfloat16S2_S2_fjLj1536ELj1ELj1ELj4ELj8ENS_18Kernel_traits_baseILj1536EfS2_S2_S2_fjLj128EEEEELb0ELb0ELb1ELb1EEEvNS_9BwdParamsE,"",@"SHT_CUDA_INFO"
	.sectionflags	@""
	.align	4


	//----- nvinfo : EIATTR_CUDA_API_VERSION
	.align		4
        /*0000*/ 	.byte	0x04, 0x37
        /*0002*/ 	.short	(.L_1961 - .L_1960)
.L_1960:
        /*0004*/ 	.word	0x00000082


	//----- nvinfo : EIATTR_KPARAM_INFO
	.align		4
.L_1961:
        /*0008*/ 	.byte	0x04, 0x17
        /*000a*/ 	.short	(.L_1963 - .L_1962)
.L_1962:
        /*000c*/ 	.word	0x00000000
        /*0010*/ 	.short	0x0000
        /*0012*/ 	.short	0x0000
        /*0014*/ 	.byte	0x00, 0xf0, 0xa1, 0x04


	//----- nvinfo : EIATTR_SPARSE_MMA_MASK
	.align		4
.L_1963:
        /*0018*/ 	.byte	0x03, 0x50
        /*001a*/ 	.short	0x0000


	//----- nvinfo : EIATTR_MAXREG_COUNT
	.align		4
        /*001c*/ 	.byte	0x03, 0x1b
        /*001e*/ 	.short	0x00ff


	//----- nvinfo : EIATTR_NUM_BARRIERS
	.align		4
        /*0020*/ 	.byte	0x02, 0x4c
        /*0022*/ 	.byte	0x01
	.zero		1


	//----- nvinfo : EIATTR_MERCURY_ISA_VERSION
	.align		4
        /*0024*/ 	.byte	0x03, 0x5f
        /*0026*/ 	.short	0x0101


	//----- nvinfo : EIATTR_COOP_GROUP_MASK_REGIDS
	.align		4
        /*0028*/ 	.byte	0x04, 0x29
        /*002a*/ 	.short	(.L_1965 - .L_1964)


	//   ....[0]....
.L_1964:
        /*002c*/ 	.word	0xffffffff


	//   ....[1]....
        /*0030*/ 	.word	0xffffffff


	//   ....[2]....
        /*0034*/ 	.word	0xffffffff


	//   ....[3]....
        /*0038*/ 	.word	0xffffffff


	//   ....[4]....
        /*003c*/ 	.word	0xffffffff


	//   ....[5]....
        /*0040*/ 	.word	0xffffffff


	//   ....[6]....
        /*0044*/ 	.word	0xffffffff


	//   ....[7]....
        /*0048*/ 	.word	0xffffffff


	//   ....[8]....
        /*004c*/ 	.word	0xffffffff


	//   ....[9]....
        /*0050*/ 	.word	0xffffffff


	//----- nvinfo : EIATTR_COOP_GROUP_INSTR_OFFSETS
	.align		4
.L_1965:
        /*0054*/ 	.byte	0x04, 0x28
        /*0056*/ 	.short	(.L_1967 - .L_1966)


	//   ....[0]....
.L_1966:
        /*0058*/ 	.word	0x00000f70


	//   ....[1]....
        /*005c*/ 	.word	0x00000f90


	//   ....[2]....
        /*0060*/ 	.word	0x00000fc0


	//   ....[3]....
        /*0064*/ 	.word	0x00000fd0


	//   ....[4]....
        /*0068*/ 	.word	0x00001000


	//   ....[5]....
        /*006c*/ 	.word	0x00001010


	//   ....[6]....
        /*0070*/ 	.word	0x00001040


	//   ....[7]....
        /*0074*/ 	.word	0x00001050


	//   ....[8]....
        /*0078*/ 	.word	0x00001090


	//   ....[9]....
        /*007c*/ 	.word	0x000010a0


	//----- nvinfo : EIATTR_VRC_CTA_INIT_COUNT
	.align		4
.L_1967:
        /*0080*/ 	.byte	0x02, 0x4a
	.zero		1
	.zero		1


	//----- nvinfo : EIATTR_EXIT_INSTR_OFFSETS
	.align		4
        /*0084*/ 	.byte	0x04, 0x1c
        /*0086*/ 	.short	(.L_1969 - .L_1968)


	//   ....[0]....
.L_1968:
        /*0088*/ 	.word	0x000036d0


	//----- nvinfo : EIATTR_MAX_THREADS
	.align		4
.L_1969:
        /*008c*/ 	.byte	0x04, 0x05
        /*008e*/ 	.short	(.L_1971 - .L_1970)
.L_1970:
        /*0090*/ 	.word	0x00000080
        /*0094*/ 	.word	0x00000001
        /*0098*/ 	.word	0x00000001


	//----- nvinfo : EIATTR_CRS_STACK_SIZE
	.align		4
.L_1971:
        /*009c*/ 	.byte	0x04, 0x1e
        /*009e*/ 	.short	(.L_1973 - .L_1972)
.L_1972:
        /*00a0*/ 	.word	0x00000000


	//----- nvinfo : EIATTR_CBANK_PARAM_SIZE
	.align		4
.L_1973:
        /*00a4*/ 	.byte	0x03, 0x19
        /*00a6*/ 	.short	0x0128


	//----- nvinfo : EIATTR_PARAM_CBANK
	.align		4
        /*00a8*/ 	.byte	0x04, 0x0a
        /*00aa*/ 	.short	(.L_1975 - .L_1974)
	.align		4
.L_1974:
        /*00ac*/ 	.word	index@(.nv.constant0._ZN10layer_norm13ln_bwd_kernelINS_13Kernel_traitsIf13__nv_bfloat16S2_S2_fjLj1536ELj1ELj1ELj4ELj8ENS_18Kernel_traits_baseILj1536EfS2_S2_S2_fjLj128EEEEELb0ELb0ELb1ELb1EEEvNS_9BwdParamsE)
        /*00b0*/ 	.short	0x0380
        /*00b2*/ 	.short	0x0128


	//----- nvinfo : EIATTR_SW_WAR
	.align		4
.L_1975:
        /*00b4*/ 	.byte	0x04, 0x36
        /*00b6*/ 	.short	(.L_1977 - .L_1976)
.L_1976:
        /*00b8*/ 	.word	0x00000008
.L_1977:


//--------------------- .nv.info._ZN10layer_norm13ln_bwd_kernelINS_13Kernel_traitsIf13__nv_bfloat16S2_S2_fjLj1536ELj1ELj1ELj4ELj8ENS_18Kernel_traits_baseILj1536EfS2_S2_S2_fjLj128EEEEELb0ELb1ELb0ELb0EEEvNS_9BwdParamsE --------------------------
	.section	.nv.info._ZN10layer_norm13ln_bwd_kernelINS_13Kernel_traitsIf13__nv_bfloat16S2_S2_fjLj1536ELj1ELj1ELj4ELj8ENS_18Kernel_traits_baseILj1536EfS2_S2_S2_fjLj128EEEEELb0ELb1ELb0ELb0EEEvNS_9BwdParamsE,"",@"SHT_CUDA_INFO"
	.sectionflags	@""
	.align	4


	//----- nvinfo : EIATTR_CUDA_API_VERSION
	.align		4
        /*0000*/ 	.byte	0x04, 0x37
        /*0002*/ 	.short	(.L_1979 - .L_1978)
.L_1978:
        /*0004*/ 	.word	0x00000082


	//----- nvinfo : EIATTR_KPARAM_INFO
	.align		4
.L_1979:
        /*0008*/ 	.byte	0x04, 0x17
        /*000a*/ 	.short	(.L_1981 - .L_1980)
.L_1980:
        /*000c*/ 	.word	0x00000000
        /*0010*/ 	.short	0x0000
        /*0012*/ 	.short	0x0000
        /*0014*/ 	.byte	0x00, 0xf0, 0xa1, 0x04


	//----- nvinfo : EIATTR_SPARSE_MMA_MASK
	.align		4
.L_1981:
        /*0018*/ 	.byte	0x03, 0x50
        /*001a*/ 	.short	0x0000


	//----- nvinfo : EIATTR_MAXREG_COUNT
	.align		4
        /*001c*/ 	.byte	0x03, 0x1b
        /*001e*/ 	.short	0x00ff


	//----- nvinfo : EIATTR_NUM_BARRIERS
	.align		4
        /*0020*/ 	.byte	0x02, 0x4c
        /*0022*/ 	.byte	0x01
	.zero		1


	//----- nvinfo : EIATTR_MERCURY_ISA_VERSION
	.align		4
        /*0024*/ 	.byte	0x03, 0x5f
        /*0026*/ 	.short	0x0101


	//----- nvinfo : EIATTR_COOP_GROUP_MASK_REGIDS
	.align		4
        /*0028*/ 	.byte	0x04, 0x29
        /*002a*/ 	.short	(.L_1983 - .L_1982)


	//   ....[0]....
.L_1982:
        /*002c*/ 	.word	0xffffffff


	//   ....[1]....
        /*0030*/ 	.word	0xffffffff


	//   ....[2]....
        /*0034*/ 	.word	0xffffffff


	//   ....[3]....
        /*0038*/ 	.word	0xffffffff


	//   ....[4]....
        /*003c*/ 	.word	0xffffffff


	//   ....[5]....
        /*0040*/ 	.word	0xffffffff


	//   ....[6]....
        /*0044*/ 	.word	0xffffffff


	//   ....[7]....
        /*0048*/ 	.word	0xffffffff


	//   ....[8]....
        /*004c*/ 	.word	0xffffffff


	//   ....[9]....
        /*0050*/ 	.word	0xffffffff


	//----- nvinfo : EIATTR_COOP_GROUP_INSTR_OFFSETS
	.align		4
.L_1983:
        /*0054*/ 	.byte	0x04, 0x28
        /*0056*/ 	.short	(.L_1985 - .L_1984)


	//   ....[0]....
.L_1984:
        /*0058*/ 	.word	0x00001110


	//   ....[1]....
        /*005c*/ 	.word	0x00001140


	//   ....[2]....
        /*0060*/ 	.word	0x00001170


	//   ....[3]....
        /*0064*/ 	.word	0x00001180


	//   ....[4]....
        /*0068*/ 	.word	0x000011b0


	//   ....[5]....
        /*006c*/ 	.word	0x000011c0


	//   ....[6]....
        /*0070*/ 	.word	0x000011f0


	//   ....[7]....
        /*0074*/ 	.word	0x00001200


	//   ....[8]....
        /*0078*/ 	.word	0x00001230


	//   ....[9]....
        /*007c*/ 	.word	0x00001240


	//----- nvinfo : EIATTR_VRC_CTA_INIT_COUNT
	.align		4
.L_1985:
        /*0080*/ 	.byte	0x02, 0x4a
	.zero		1
	.zero		1


	//----- nvinfo : EIATTR_EXIT_INSTR_OFFSETS
	.align		4
        /*0084*/ 	.byte	0x04, 0x1c
        /*0086*/ 	.short	(.L_1987 - .L_1986)


	//   ....[0]....
.L_1986:
        /*0088*/ 	.word	0x000041f0


	//   ....[1]....
        /*008c*/ 	.word	0x00004290


	//----- nvinfo : EIATTR_MAX_THREADS
	.align		4
.L_1987:
        /*0090*/ 	.byte	0x04, 0x05
        /*0092*/ 	.short	(.L_1989 - .L_1988)
.L_1988:
        /*0094*/ 	.word	0x00000080
        /*0098*/ 	.word	0x00000001
        /*009c*/ 	.word	0x00000001


	//----- nvinfo : EIATTR_CRS_STACK_SIZE
	.align		4
.L_1989:
        /*00a0*/ 	.byte	0x04, 0x1e
        /*00a2*/ 	.short	(.L_1991 - .L_1990)
.L_1990:
        /*00a4*/ 	.word	0x00000000


	//----- nvinfo : EIATTR_CBANK_PARAM_SIZE
	.align		4
.L_1991:
        /*00a8*/ 	.byte	0x03, 0x19
        /*00aa*/ 	.short	0x0128


	//----- nvinfo : EIATTR_PARAM_CBANK
	.align		4
        /*00ac*/ 	.byte	0x04, 0x0a
        /*00ae*/ 	.short	(.L_1993 - .L_1992)
	.align		4
.L_1992:
        /*00b0*/ 	.word	index@(.nv.constant0._ZN10layer_norm13ln_bwd_kernelINS_13Kernel_traitsIf13__nv_bfloat16S2_S2_fjLj1536ELj1ELj1ELj4ELj8ENS_18Kernel_traits_baseILj1536EfS2_S2_S2_fjLj128EEEEELb0ELb1ELb0ELb0EEEvNS_9BwdParamsE)
        /*00b4*/ 	.short	0x0380
        /*00b6*/ 	.short	0x0128


	//----- nvinfo : EIATTR_SW_WAR
	.align		4
.L_1993:
        /*00b8*/ 	.byte	0x04, 0x36
        /*00ba*/ 	.short	(.L_1995 - .L_1994)
.L_1994:
        /*00bc*/ 	.word	0x00000008
.L_1995:


//--------------------- .nv.info._ZN10layer_norm13ln_bwd_kernelINS_13Kernel_traitsIf13__nv_bfloat16S2_S2_fjLj1536ELj1ELj1ELj4ELj8ENS_18Kernel_traits_baseILj1536EfS2_S2_S2_fjLj128EEEEELb0ELb1ELb0ELb1EEEvNS_9BwdParamsE --------------------------
	.section	.nv.info._ZN10layer_norm13ln_bwd_kernelINS_13Kernel_traitsIf13__nv_bfloat16S2_S2_fjLj1536ELj1ELj1ELj4ELj8ENS_18Kernel_traits_baseILj1536EfS2_S2_S2_fjLj128EEEEELb0ELb1ELb0ELb1EEEvNS_9BwdParamsE,"",@"SHT_CUDA_INFO"
	.sectionflags	@""
	.align	4


	//----- nvinfo : EIATTR_CUDA_API_VERSION
	.align		4
        /*0000*/ 	.byte	0x04, 0x37
        /*0002*/ 	.short	(.L_1997 - .L_1996)
.L_1996:
        /*0004*/ 	.word	0x00000082


	//----- nvinfo : EIATTR_KPARAM_INFO
	.align		4
.L_1997:
        /*0008*/ 	.byte	0x04, 0x17
        /*000a*/ 	.short	(.L_1999 - .L_1998)
.L_1998:
        /*000c*/ 	.word	0x00000000
        /*0010*/ 	.short	0x0000
        /*0012*/ 	.short	0x0000
        /*0014*/ 	.byte	0x00, 0xf0, 0xa1, 0x04


	//----- nvinfo : EIATTR_SPARSE_MMA_MASK
	.align		4
.L_1999:
        /*0018*/ 	.byte	0x03, 0x50
        /*001a*/ 	.short	0x0000


	//----- nvinfo : EIATTR_MAXREG_COUNT
	.align		4
        /*001c*/ 	.byte	0x03, 0x1b
        /*001e*/ 	.short	0x00ff


	//----- nvinfo : EIATTR_NUM_BARRIERS
	.align		4
        /*0020*/ 	.byte	0x02, 0x4c
        /*0022*/ 	.byte	0x01
	.zero		1


	//----- nvinfo : EIATTR_MERCURY_ISA_VERSION
	.align		4
        /*0024*/ 	.byte	0x03, 0x5f
        /*0026*/ 	.short	0x0101


	//----- nvinfo : EIATTR_COOP_GROUP_MASK_REGIDS
	.align		4
        /*0028*/ 	.byte	0x04, 0x29
        /*002a*/ 	.short	(.L_2001 - .L_2000)


	//   ....[0]....
.L_2000:
        /*002c*/ 	.word	0xffffffff


	//   ....[1]....
        /*0030*/ 	.word	0xffffffff


	//   ....[2]....
        /*0034*/ 	.word	0xffffffff


	//   ....[3]....
        /*0038*/ 	.word	0xffffffff


	//   ....[4]....
        /*003c*/ 	.word	0xffffffff


	//   ....[5]....
        /*0040*/ 	.word	0xffffffff


	//   ....[6]....
        /*0044*/ 	.word	0xffffffff


	//   ....[7]....
        /*0048*/ 	.word	0xffffffff


	//   ....[8]....
        /*004c*/ 	.word	0xffffffff


	//   ....[9]....
        /*0050*/ 	.word	0xffffffff


	//----- nvinfo : EIATTR_COOP_GROUP_INSTR_OFFSETS
	.align		4
.L_2001:
        /*0054*/ 	.byte	0x04, 0x28
        /*0056*/ 	.short	(.L_2003 - .L_2002)


	//   ....[0]....
.L_2002:
        /*0058*/ 	.word	0x00001590


	//   ....[1]....
        /*005c*/ 	.word	0x000015d0


	//   ....[2]....
        /*0060*/ 	.word	0x00001610


	//   ....[3]....
        /*0064*/ 	.word	0x00001620


	//   ....[4]....
        /*0068*/ 	.word	0x00001650


	//   ....[5]....
        /*006c*/ 	.word	0x00001670


	//   ....[6]....
        /*0070*/ 	.word	0x00001680


	//   ....[7]....
        /*0074*/ 	.word	0x000016b0


	//   ....[8]....
        /*0078*/ 	.word	0x000016d0


	//   ....[9]....
        /*007c*/ 	.word	0x000016e0


	//----- nvinfo : EIATTR_VRC_CTA_INIT_COUNT
	.align		4
.L_2003:
        /*0080*/ 	.byte	0x02, 0x4a
	.zero		1
	.zero		1


	//----- nvinfo : EIATTR_EXIT_INSTR_OFFSETS
	.align		4
        /*0084*/ 	.byte	0x04, 0x1c
        /*0086*/ 	.short	(.L_2005 - .L_2004)


	//   ....[0]....
.L_2004:
        /*0088*/ 	.word	0x00004640


	//----- nvinfo : EIATTR_MAX_THREADS
	.align		4
.L_2005:
        /*008c*/ 	.byte	0x04, 0x05
        /*008e*/ 	.short	(.L_2007 - .L_2006)
.L_2006:
        /*0090*/ 	.word	0x00000080
        /*0094*/ 	.word	0x00000001
        /*0098*/ 	.word	0x00000001


	//----- nvinfo : EIATTR_CRS_STACK_SIZE
	.align		4
.L_2007:
        /*009c*/ 	.byte	0x04, 0x1e
        /*009e*/ 	.short	(.L_2009 - .L_2008)
.L_2008:
        /*00a0*/ 	.word	0x00000000


	//----- nvinfo : EIATTR_CBANK_PARAM_SIZE
	.align		4
.L_2009:
        /*00a4*/ 	.byte	0x03, 0x19
        /*00a6*/ 	.short	0x0128


	//----- nvinfo : EIATTR_PARAM_CBANK
	.align		4
        /*00a8*/ 	.byte	0x04, 0x0a
        /*00aa*/ 	.short	(.L_2011 - .L_2010)
	.align		4
.L_2010:
        /*00ac*/ 	.word	index@(.nv.constant0._ZN10layer_norm13ln_bwd_kernelINS_13Kernel_traitsIf13__nv_bfloat16S2_S2_fjLj1536ELj1ELj1ELj4ELj8ENS_18Kernel_traits_baseILj1536EfS2_S2_S2_fjLj128EEEEELb0ELb1ELb0ELb1EEEvNS_9BwdParamsE)
        /*00b0*/ 	.short	0x0380
        /*00b2*/ 	.short	0x0128


	//----- nvinfo : EIATTR_SW_WAR
	.align		4
.L_2011:
        /*00b4*/ 	.byte	0x04, 0x36
        /*00b6*/ 	.short	(.L_2013 - .L_2012)
.L_2012:
        /*00b8*/ 	.word	0x00000008
.L_2013:


//--------------------- .nv.info._ZN10layer_norm13ln_bwd_kernelINS_13Kernel_traitsIf13__nv_bfloat16S2_S2_fjLj1536ELj1ELj1ELj4ELj8ENS_18Kernel_traits_baseILj1536EfS2_S2_S2_fjLj128EEEEELb0ELb1ELb1ELb0EEEvNS_9BwdParamsE --------------------------
	.section	.nv.info._ZN10layer_norm13ln_bwd_kernelINS_13Kernel_traitsIf13__nv_bfloat16S2_S2_fjLj1536ELj1ELj1ELj4ELj8ENS_18Kernel_traits_baseILj1536EfS2_S2_S2_fjLj128EEEEELb0ELb1ELb1ELb0EEEvNS_9BwdParamsE,"",@"SHT_CUDA_INFO"
	.sectionflags	@""
	.align	4


	//----- nvinfo : EIATTR_CUDA_API_VERSION
	.align		4
        /*0000*/ 	.byte	0x04, 0x37
        /*0002*/ 	.short	(.L_2015 - .L_2014)
.L_2014:
        /*0004*/ 	.word	0x00000082


	//----- nvinfo : EIATTR_KPARAM_INFO
	.align		4
.L_2015:
        /*0008*/ 	.byte	0x04, 0x17
        /*000a*/ 	.short	(.L_2017 - .L_2016)
.L_2016:
        /*000c*/ 	.word	0x00000000
        /*0010*/ 	.short	0x0000
        /*0012*/ 	.short	0x0000
        /*0014*/ 	.byte	0x00, 0xf0, 0xa1, 0x04


	//----- nvinfo : EIATTR_SPARSE_MMA_MASK
	.align		4
.L_2017:
        /*0018*/ 	.byte	0x03, 0x50
        /*001a*/ 	.short	0x0000


	//----- nvinfo : EIATTR_MAXREG_COUNT
	.align		4
        /*001c*/ 	.byte	0x03, 0x1b
        /*001e*/ 	.short	0x00ff


	//----- nvinfo : EIATTR_NUM_BARRIERS
	.align		4
        /*0020*/ 	.byte	0x02, 0x4c
        /*0022*/ 	.byte	0x01
	.zero		1


	//----- nvinfo : EIATTR_MERCURY_ISA_VERSION
	.align		4
        /*0024*/ 	.byte	0x03, 0x5f
        /*0026*/ 	.short	0x0101


	//----- nvinfo : EIATTR_COOP_GROUP_MASK_REGIDS
	.align		4
        /*0028*/ 	.byte	0x04, 0x29
        /*002a*/ 	.short	(.L_2019 - .L_2018)


	//   ....[0]....
.L_2018:
        /*002c*/ 	.word	0xffffffff


	//   ....[1]....
        /*0030*/ 	.word	0xffffffff


	//   ....[2]....
        /*0034*/ 	.word	0xffffffff


	//   ....[3]....
        /*0038*/ 	.word	0xffffffff


	//   ....[4]....
        /*003c*/ 	.word	0xffffffff


	//   ....[5]....
        /*0040*/ 	.word	0xffffffff


	//   ....[6]....
        /*0044*/ 	.word	0xffffffff


	//   ....[7]....
        /*0048*/ 	.word	0xffffffff


	//   ....[8]....
        /*004c*/ 	.word	0xffffffff


	//   ....[9]....
        /*0050*/ 	.word	0xffffffff


	//----- nvinfo : EIATTR_COOP_GROUP_INSTR_OFFSETS
	.align		4
.L_2019:
        /*0054*/ 	.byte	0x04, 0x28
        /*0056*/ 	.short	(.L_2021 - .L_2020)


	//   ....[0]....
.L_2020:
        /*0058*/ 	.word	0x00001420


	//   ....[1]....
        /*005c*/ 	.word	0x00001440


	//   ....[2]....
        /*0060*/ 	.word	0x00001480


	//   ....[3]....
        /*0064*/ 	.word	0x00001490


	//   ....[4]....
        /*0068*/ 	.word	0x000014d0


	//   ....[5]....
        /*006c*/ 	.word	0x000014e0


	//   ....[6]....
        /*0070*/ 	.word	0x00001510


	//   ....[7]....
        /*0074*/ 	.word	0x00001520


	//   ....[8]....
        /*0078*/ 	.word	0x00001550


	//   ....[9]....
        /*007c*/ 	.word	0x00001560


	//----- nvinfo : EIATTR_VRC_CTA_INIT_COUNT
	.align		4
.L_2021:
        /*0080*/ 	.byte	0x02, 0x4a
	.zero		1
	.zero		1


	//----- nvinfo : EIATTR_EXIT_INSTR_OFFSETS
	.align		4
        /*0084*/ 	.byte	0x04, 0x1c
        /*0086*/ 	.short	(.L_2023 - .L_2022)


	//   ....[0]....
.L_2022:
        /*0088*/ 	.word	0x00004720


	//   ....[1]....
        /*008c*/ 	.word	0x000047c0


	//----- nvinfo : EIATTR_MAX_THREADS
	.align		4
.L_2023:
        /*0090*/ 	.byte	0x04, 0x05
        /*0092*/ 	.short	(.L_2025 - .L_2024)
.L_2024:
        /*0094*/ 	.word	0x00000080
        /*0098*/ 	.word	0x00000001
        /*009c*/ 	.word	0x00000001


	//----- nvinfo : EIATTR_CRS_STACK_SIZE
	.align		4
.L_2025:
        /*00a0*/ 	.byte	0x04, 0x1e
        /*00a2*/ 	.short	(.L_2027 - .L_2026)
.L_2026:
        /*00a4*/ 	.word	0x00000000


	//----- nvinfo : EIATTR_CBANK_PARAM_SIZE
	.align		4
.L_2027:
        /*00a8*/ 	.byte	0x03, 0x19
        /*00aa*/ 	.short	0x0128


	//----- nvinfo : EIATTR_PARAM_CBANK
	.align		4
        /*00ac*/ 	.byte	0x04, 0x0a
        /*00ae*/ 	.short	(.L_2029 - .L_2028)
	.align		4
.L_2028:
        /*00b0*/ 	.word	index@(.nv.constant0._ZN10layer_norm13ln_bwd_kernelINS_13Kernel_traitsIf13__nv_bfloat16S2_S2_fjLj1536ELj1ELj1ELj4ELj8ENS_18Kernel_traits_baseILj1536EfS2_S2_S2_fjLj128EEEEELb0ELb1ELb1ELb0EEEvNS_9BwdParamsE)
        /*00b4*/ 	.short	0x0380
        /*00b6*/ 	.short	0x0128


	//----- nvinfo : EIATTR_SW_WAR
	.align		4
.L_2029:
        /*00b8*/ 	.byte	0x04, 0x36
        /*00ba*/ 	.short	(.L_2031 - .L_2030)
.L_2030:
        /*00bc*/ 	.word	0x00000008
.L_2031:


//--------------------- .nv.info._ZN10layer_norm13ln_bwd_kernelINS_13Kernel_traitsIf13__nv_bfloat16S2_S2_fjLj1536ELj1ELj1ELj4ELj8ENS_18Kernel_traits_baseILj1536EfS2_S2_S2_fjLj128EEEEELb0ELb1ELb1ELb1EEEvNS_9BwdParamsE --------------------------
	.section	.nv.info._ZN10layer_norm13ln_bwd_kernelINS_13Kernel_traitsIf13__nv_bfloat16S2_S2_fjLj1536ELj1ELj1ELj4ELj8ENS_18Kernel_traits_baseILj1536EfS2_S2_S2_fjLj128EEEEELb0ELb1ELb1ELb1EEEvNS_9BwdParamsE,"",@"SHT_CUDA_INFO"
	.sectionflags	@""
	.align	4


	//----- nvinfo : EIATTR_CUDA_API_VERSION
	.align		4
        /*0000*/ 	.byte	0x04, 0x37
        /*0002*/ 	.short	(.L_2033 - .L_2032)
.L_2032:
        /*0004*/ 	.word	0x00000082


	//----- nvinfo : EIATTR_KPARAM_INFO
	.align		4
.L_2033:
        /*0008*/ 	.byte	0x04, 0x17
        /*000a*/ 	.short	(.L_2035 - .L_2034)
.L_2034:
        /*000c*/ 	.word	0x00000000
        /*0010*/ 	.short	0x0000
        /*0012*/ 	.short	0x0000
        /*0014*/ 	.byte	0x00, 0xf0, 0xa1, 0x04


	//----- nvinfo : EIATTR_SPARSE_MMA_MASK
	.align		4
.L_2035:
        /*0018*/ 	.byte	0x03, 0x50
        /*001a*/ 	.short	0x0000


	//----- nvinfo : EIATTR_MAXREG_COUNT
	.align		4
        /*001c*/ 	.byte	0x03, 0x1b
        /*001e*/ 	.short	0x00ff


	//----- nvinfo : EIATTR_NUM_BARRIERS
	.align		4
        /*0020*/ 	.byte	0x02, 0x4c
        /*0022*/ 	.byte	0x01
	.zero		1


	//----- nvinfo : EIATTR_MERCURY_ISA_VERSION
	.align		4
        /*0024*/ 	.byte	0x03, 0x5f
        /*0026*/ 	.short	0x0101


	//----- nvinfo : EIATTR_COOP_GROUP_MASK_REGIDS
	.align		4
        /*0028*/ 	.byte	0x04, 0x29
        /*002a*/ 	.short	(.L_2037 - .L_2036)


	//   ....[0]....
.L_2036:
        /*002c*/ 	.word	0xffffffff


	//   ....[1]....
        /*0030*/ 	.word	0xffffffff


	//   ....[2]....
        /*0034*/ 	.word	0xffffffff


	//   ....[3]....
        /*0038*/ 	.word	0xffffffff


	//   ....[4]....
        /*003c*/ 	.word	0xffffffff


	//   ....[5]....
        /*0040*/ 	.word	0xffffffff


	//   ....[6]....
        /*0044*/ 	.word	0xffffffff


	//   ....[7]....
        /*0048*/ 	.word	0xffffffff


	//   ....[8]....
        /*004c*/ 	.word	0xffffffff


	//   ....[9]....
        /*0050*/ 	.word	0xffffffff


	//----- nvinfo : EIATTR_COOP_GROUP_INSTR_OFFSETS
	.align		4
.L_2037:
        /*0054*/ 	.byte	0x04, 0x28
        /*0056*/ 	.short	(.L_2039 - .L_2038)


	//   ....[0]....
.L_2038:
        /*0058*/ 	.word	0x00001020


	//   ....[1]....
        /*005c*/ 	.word	0x00001040


	//   ....[2]....
        /*0060*/ 	.word	0x00001080


	//   ....[3]....
        /*0064*/ 	.word	0x00001090


	//   ....[4]....
        /*0068*/ 	.word	0x000010d0


	//   ....[5]....
        /*006c*/ 	.word	0x000010e0


	//   ....[6]....
        /*0070*/ 	.word	0x00001110


	//   ....[7]....
        /*0074*/ 	.word	0x00001120


	//   ....[8]....
        /*0078*/ 	.word	0x00001150


	//   ....[9]....
        /*007c*/ 	.word	0x00001160


	//----- nvinfo : EIATTR_VRC_CTA_INIT_COUNT
	.align		4
.L_2039:
        /*0080*/ 	.byte	0x02, 0x4a
	.zero		1
	.zero		1


	//----- nvinfo : EIATTR_EXIT_INSTR_OFFSETS
	.align		4
        /*0084*/ 	.byte	0x04, 0x1c
        /*0086*/ 	.short	(.L_2041 - .L_2040)


	//   ....[0]....
.L_2040:
        /*0088*/ 	.word	0x00004250


	//----- nvinfo : EIATTR_MAX_THREADS
	.align		4
.L_2041:
        /*008c*/ 	.byte	0x04, 0x05
        /*008e*/ 	.short	(.L_2043 - .L_2042)
.L_2042:
        /*0090*/ 	.word	0x00000080
        /*0094*/ 	.word	0x00000001
        /*0098*/ 	.word	0x00000001


	//----- nvinfo : EIATTR_CRS_STACK_SIZE
	.align		4
.L_2043:
        /*009c*/ 	.byte	0x04, 0x1e
        /*009e*/ 	.short	(.L_2045 - .L_2044)
.L_2044:
        /*00a0*/ 	.word	0x00000000


	//----- nvinfo : EIATTR_CBANK_PARAM_SIZE
	.align		4
.L_2045:
        /*00a4*/ 	.byte	0x03, 0x19
        /*00a6*/ 	.short	0x0128


	//----- nvinfo : EIATTR_PARAM_CBANK
	.align		4
        /*00a8*/ 	.byte	0x04, 0x0a
        /*00aa*/ 	.short	(.L_2047 - .L_2046)
	.align		4
.L_2046:
        /*00ac*/ 	.word	index@(.nv.constant0._ZN10layer_norm13ln_bwd_kernelINS_13Kernel_traitsIf13__nv_bfloat16S2_S2_fjLj1536ELj1ELj1ELj4ELj8ENS_18Kernel_traits_baseILj1536EfS2_S2_S2_fjLj128EEEEELb0ELb1ELb1ELb1EEEvNS_9BwdParamsE)
        /*00b0*/ 	.short	0x0380
        /*00b2*/ 	.short	0x0128


	//----- nvinfo : EIATTR_SW_WAR
	.align		4
.L_2047:
        /*00b4*/ 	.byte	0x04, 0x36
        /*00b6*/ 	.short	(.L_2049 - .L_2048)
.L_2048:
        /*00b8*/ 	.word	0x00000008
.L_2049:


//--------------------- .nv.info._ZN10layer_norm13ln_bwd_kernelINS_13Kernel_traitsIf13__nv_bfloat16S2_S2_fjLj1536ELj1ELj1ELj4ELj8ENS_18Kernel_traits_baseILj1536EfS2_S2_S2_fjLj128EEEEELb1ELb0ELb0ELb0EEEvNS_9BwdParamsE --------------------------
	.section	.nv.info._ZN10layer_norm13ln_bwd_kernelINS_13Kernel_traitsIf13__nv_bfloat16S2_S2_fjLj1536ELj1ELj1ELj4ELj8ENS_18Kernel_traits_baseILj1536EfS2_S2_S2_fjLj128EEEEELb1ELb0ELb0ELb0EEEvNS_9BwdParamsE,"",@"SHT_CUDA_INFO"
	.sectionflags	@""
	.align	4


	//----- nvinfo : EIATTR_CUDA_API_VERSION
	.align		4
        /*0000*/ 	.byte	0x04, 0x37
        /*0002*/ 	.short	(.L_2051 - .L_2050)
.L_2050:
        /*0004*/ 	.word	0x00000082


	//----- nvinfo : EIATTR_KPARAM_INFO
	.align		4
.L_2051:
        /*0008*/ 	.byte	0x04, 0x17
        /*000a*/ 	.short	(.L_2053 - .L_2052)
.L_2052:
        /*000c*/ 	.word	0x00000000
        /*0010*/ 	.short	0x0000
        /*0012*/ 	.short	0x0000
        /*0014*/ 	.byte	0x00, 0xf0, 0xa1, 0x04


	//----- nvinfo : EIATTR_SPARSE_MMA_MASK
	.align		4
.L_2053:
        /*0018*/ 	.byte	0x03, 0x50
        /*001a*/ 	.short	0x0000


	//----- nvinfo : EIATTR_MAXREG_COUNT
	.align		4
        /*001c*/ 	.byte	0x03, 0x1b
        /*001e*/ 	.short	0x00ff


	//----- nvinfo : EIATTR_NUM_BARRIERS
	.align		4
        /*0020*/ 	.byte	0x02, 0x4c
        /*0022*/ 	.byte	0x01
	.zero		1


	//----- nvinfo : EIATTR_MERCURY_ISA_VERSION
	.align		4
        /*0024*/ 	.byte	0x03, 0x5f
        /*0026*/ 	.short	0x0101


	//----- nvinfo : EIATTR_COOP_GROUP_MASK_REGIDS
	.align		4
        /*0028*/ 	.byte	0x04, 0x29
        /*002a*/ 	.short	(.L_2055 - .L_2054)


	//   ....[0]....
.L_2054:
        /*002c*/ 	.word	0xffffffff


	//   ....[1]....
        /*0030*/ 	.word	0xffffffff


	//   ....[2]....
        /*0034*/ 	.word	0xffffffff


	//   ....[3]....
        /*0038*/ 	.word	0xffffffff


	//   ....[4]....
        /*003c*/ 	.word	0xffffffff


	//   ....[5]....
        /*0040*/ 	.word	0xffffffff


	//   ....[6]....
        /*0044*/ 	.word	0xffffffff


	//   ....[7]....
        /*0048*/ 	.word	0xffffffff


	//   ....[8]....
        /*004c*/ 	.word	0xffffffff


	//   ....[9]....
        /*0050*/ 	.word	0xffffffff


	//----- nvinfo : EIATTR_COOP_GROUP_INSTR_OFFSETS
	.align		4
.L_2055:
        /*0054*/ 	.byte	0x04, 0x28
        /*0056*/ 	.short	(.L_2057 - .L_2056)


	//   ....[0]....
.L_2056:
        /*0058*/ 	.word	0x00001120


	//   ....[1]....
        /*005c*/ 	.word	0x00001150


	//   ....[2]....
        /*0060*/ 	.word	0x00001180


	//   ....[3]....
        /*0064*/ 	.word	0x00001190


	//   ....[4]....
        /*0068*/ 	.word	0x000011c0


	//   ....[5]....
        /*006c*/ 	.word	0x000011d0


	//   ....[6]....
        /*0070*/ 	.word	0x00001200


	//   ....[7]....
        /*0074*/ 	.word	0x00001210


	//   ....[8]....
        /*0078*/ 	.word	0x00001240


	//   ....[9]....
        /*007c*/ 	.word	0x00001250


	//----- nvinfo : EIATTR_VRC_CTA_INIT_COUNT
	.align		4
.L_2057:
        /*0080*/ 	.byte	0x02, 0x4a
	.zero		1
	.zero		1


	//----- nvinfo : EIATTR_EXIT_INSTR_OFFSETS
	.align		4
        /*0084*/ 	.byte	0x04, 0x1c
        /*0086*/ 	.short	(.L_2059 - .L_2058)


	//   ....[0]....
.L_2058:
        /*0088*/ 	.word	0x00003d80


	//   ....[1]....
        /*008c*/ 	.word	0x00003e00


	//----- nvinfo : EIATTR_MAX_THREADS
	.align		4
.L_2059:
        /*0090*/ 	.byte	0x04, 0x05
        /*0092*/ 	.short	(.L_2061 - .L_2060)
.L_2060:
        /*0094*/ 	.word	0x00000080
        /*0098*/ 	.word	0x00000001
        /*009c*/ 	.word	0x00000001


	//----- nvinfo : EIATTR_CRS_STACK_SIZE
	.align		4
.L_2061:
        /*00a0*/ 	.byte	0x04, 0x1e
        /*00a2*/ 	.short	(.L_2063 - .L_2062)
.L_2062:
        /*00a4*/ 	.word	0x00000000


	//----- nvinfo : EIATTR_CBANK_PARAM_SIZE
	.align		4
.L_2063:
        /*00a8*/ 	.byte	0x03, 0x19
        /*00aa*/ 	.short	0x0128


	//----- nvinfo : EIATTR_PARAM_CBANK
	.align		4
        /*00ac*/ 	.byte	0x04, 0x0a
        /*00ae*/ 	.short	(.L_2065 - .L_2064)
	.align		4
.L_2064:
        /*00b0*/ 	.word	index@(.nv.constant0._ZN10layer_norm13ln_bwd_kernelINS_13Kernel_traitsIf13__nv_bfloat16S2_S2_fjLj1536ELj1ELj1ELj4ELj8ENS_18Kernel_traits_baseILj1536EfS2_S2_S2_fjLj128EEEEELb1ELb0ELb0ELb0EEEvNS_9BwdParamsE)
        /*00b4*/ 	.short	0x0380
        /*00b6*/ 	.short	0x0128


	//----- nvinfo : EIATTR_SW_WAR
	.align		4
.L_2065:
        /*00b8*/ 	.byte	0x04, 0x36
        /*00ba*/ 	.short	(.L_2067 - .L_2066)
.L_2066:
        /*00bc*/ 	.word	0x00000008
.L_2067:


//--------------------- .nv.info._ZN10layer_norm13ln_bwd_kernelINS_13Kernel_traitsIf13__nv_bfloat16S2_S2_fjLj1536ELj1ELj1ELj4ELj8ENS_18Kernel_traits_baseILj1536EfS2_S2_S2_fjLj128EEEEELb1ELb0ELb0ELb1EEEvNS_9BwdParamsE --------------------------
	.section	.nv.info._ZN10layer_norm13ln_bwd_kernelINS_13Kernel_traitsIf13__nv_bfloat16S2_S2_fjLj1536ELj1ELj1ELj4ELj8ENS_18Kernel_traits_baseILj1536EfS2_S2_S2_fjLj128EEEEELb1ELb0ELb0ELb1EEEvNS_9BwdParamsE,"",@"SHT_CUDA_INFO"
	.sectionflags	@""
	.align	4


	//----- nvinfo : EIATTR_CUDA_API_VERSION
	.align		4
        /*0000*/ 	.byte	0x04, 0x37
        /*0002*/ 	.short	(.L_2069 - .L_2068)
.L_2068:
        /*0004*/ 	.word	0x00000082


	//----- nvinfo : EIATTR_KPARAM_INFO
	.align		4
.L_2069:
        /*0008*/ 	.byte	0x04, 0x17
        /*000a*/ 	.short	(.L_2071 - .L_2070)
.L_2070:
        /*000c*/ 	.word	0x00000000
        /*0010*/ 	.short	0x0000
        /*0012*/ 	.short	0x0000
        /*0014*/ 	.byte	0x00, 0xf0, 0xa1, 0x04


	//----- nvinfo : EIATTR_SPARSE_MMA_MASK
	.align		4
.L_2071:
        /*0018*/ 	.byte	0x03, 0x50
        /*001a*/ 	.short	0x0000


	//----- nvinfo : EIATTR_MAXREG_COUNT
	.align		4
        /*001c*/ 	.byte	0x03, 0x1b
        /*001e*/ 	.short	0x00ff


	//----- nvinfo : EIATTR_NUM_BARRIERS
	.align		4
        /*0020*/ 	.byte	0x02, 0x4c
        /*0022*/ 	.byte	0x01
	.zero		1


	//----- nvinfo : EIATTR_MERCURY_ISA_VERSION
	.align		4
        /*0024*/ 	.byte	0x03, 0x5f
        /*0026*/ 	.short	0x0101


	//----- nvinfo : EIATTR_COOP_GROUP_MASK_REGIDS
	.align		4
        /*0028*/ 	.byte	0x04, 0x29
        /*002a*/ 	.short	(.L_2073 - .L_2072)


	//   ....[0]....
.L_2072:
        /*002c*/ 	.word	0xffffffff


	//   ....[1]....
        /*0030*/ 	.word	0xffffffff


	//   ....[2]....
        /*0034*/ 	.word	0xffffffff


	//   ....[3]....
        /*0038*/ 	.word	0xffffffff


	//   ....[4]....
        /*003c*/ 	.word	0xffffffff


	//   ....[5]....
        /*0040*/ 	.word	0xffffffff


	//   ....[6]....
        /*0044*/ 	.word	0xffffffff


	//   ....[7]....
        /*0048*/ 	.word	0xffffffff


	//   ....[8]....
        /*004c*/ 	.word	0xffffffff


	//   ....[9]....
        /*0050*/ 	.word	0xffffffff


	//----- nvinfo : EIATTR_COOP_GROUP_INSTR_OFFSETS
	.align		4
.L_2073:
        /*0054*/ 	.byte	0x04, 0x28
        /*0056*/ 	.short	(.L_2075 - .L_2074)


	//   ....[0]....
.L_2074:
        /*0058*/ 	.word	0x00000c20


	//   ....[1]....
        /*005c*/ 	.word	0x00000c30


	//   ....[2]....
        /*0060*/ 	.word	0x00000c90


	//   ....[3]....
        /*0064*/ 	.word	0x00000ca0


	//   ....[4]....
        /*0068*/ 	.word	0x00000cf0


	//   ....[5]....
        /*006c*/ 	.word	0x00000d00


	//   ....[6]....
        /*0070*/ 	.word	0x00000d80


	//   ....[7]....
        /*0074*/ 	.word	0x00000d90


	//   ....[8]....
        /*0078*/ 	.word	0x00000df0


	//   ....[9]....
        /*007c*/ 	.word	0x00000e00


	//----- nvinfo : EIATTR_VRC_CTA_INIT_COUNT
	.align		4
.L_2075:
        /*0080*/ 	.byte	0x02, 0x4a
	.zero		1
	.zero		1


	//----- nvinfo : EIATTR_EXIT_INSTR_OFFSETS
	.align		4
        /*0084*/ 	.byte	0x04, 0x1c
        /*0086*/ 	.short	(.L_2077 - .L_2076)


	//   ....[0]....
.L_2076:
        /*0088*/ 	.word	0x00003930


	//----- nvinfo : EIATTR_MAX_THREADS
	.align		4
.L_2077:
        /*008c*/ 	.byte	0x04, 0x05
        /*008e*/ 	.short	(.L_2079 - .L_2078)
.L_2078:
        /*0090*/ 	.word	0x00000080
        /*0094*/ 	.word	0x00000001
        /*0098*/ 	.word	0x00000001


	//----- nvinfo : EIATTR_CBANK_PARAM_SIZE
	.align		4
.L_2079:
        /*009c*/ 	.byte	0x03, 0x19
        /*009e*/ 	.short	0x0128


	//----- nvinfo : EIATTR_PARAM_CBANK
	.align		4
        /*00a0*/ 	.byte	0x04, 0x0a
        /*00a2*/ 	.short	(.L_2081 - .L_2080)
	.align		4
.L_2080:
        /*00a4*/ 	.word	index@(.nv.constant0._ZN10layer_norm13ln_bwd_kernelINS_13Kernel_traitsIf13__nv_bfloat16S2_S2_fjLj1536ELj1ELj1ELj4ELj8ENS_18Kernel_traits_baseILj1536EfS2_S2_S2_fjLj128EEEEELb1ELb0ELb0ELb1EEEvNS_9BwdParamsE)
        /*00a8*/ 	.short	0x0380
        /*00aa*/ 	.short	0x0128


	//----- nvinfo : EIATTR_SW_WAR
	.align		4
.L_2081:
        /*00ac*/ 	.byte	0x04, 0x36
        /*00ae*/ 	.short	(.L_2083 - .L_2082)
.L_2082:
        /*00b0*/ 	.word	0x00000008
.L_2083:


//--------------------- .nv.info._ZN10layer_norm22ln_bwd_finalize_kernelINS_22Kernel_traits_finalizeILj1536Ef13__nv_bfloat16S2_S2_fjLb0ELj1024ELj4ENS_18Kernel_traits_baseILj1536EfS2_S2_S2_fjLj1024EEEEELb0ELb0EEEvNS_9BwdParamsE --------------------------
	.section	.nv.info._ZN10layer_norm22ln_bwd_finalize_kernelINS_22Kernel_traits_finalizeILj1536Ef13__nv_bfloat16S2_S2_fjLb0ELj1024ELj4ENS_18Kernel_traits_baseILj1536EfS2_S2_S2_fjLj1024EEEEELb0ELb0EEEvNS_9BwdParamsE,"",@"SHT_CUDA_INFO"
	.sectionflags	@""
	.align	4


	//----- nvinfo : EIATTR_CUDA_API_VERSION
	.align		4
        /*0000*/ 	.byte	0x04, 0x37
        /*0002*/ 	.short	(.L_2085 - .L_2084)
.L_2084:
        /*0004*/ 	.word	0x00000082


	//----- nvinfo : EIATTR_KPARAM_INFO
	.align		4
.L_2085:
        /*0008*/ 	.byte	0x04, 0x17
        /*000a*/ 	.short	(.L_2087 - .L_2086)
.L_2086:
        /*000c*/ 	.word	0x00000000
        /*0010*/ 	.short	0x0000
        /*0012*/ 	.short	0x0000
        /*0014*/ 	.byte	0x00, 0xf0, 0xa1, 0x04


	//----- nvinfo : EIATTR_SPARSE_MMA_MASK
	.align		4
.L_2087:
        /*0018*/ 	.byte	0x03, 0x50
        /*001a*/ 	.short	0x0000


	//----- nvinfo : EIATTR_MAXREG_COUNT
	.align		4
        /*001c*/ 	.byte	0x03, 0x1b
        /*001e*/ 	.short	0x0040


	//----- nvinfo : EIATTR_NUM_BARRIERS
	.align		4
        /*0020*/ 	.byte	0x02, 0x4c
        /*0022*/ 	.byte	0x01
	.zero		1


	//----- nvinfo : EIATTR_MERCURY_ISA_VERSION
	.align		4
        /*0024*/ 	.byte	0x03, 0x5f
        /*0026*/ 	.short	0x0101


	//----- nvinfo : EIATTR_COOP_GROUP_MASK_REGIDS
	.align		4
        /*0028*/ 	.byte	0x04, 0x29
        /*002a*/ 	.short	(.L_2089 - .L_2088)


	//   ....[0]....
.L_2088:
        /*002c*/ 	.word	0xffffffff


	//   ....[1]....
        /*0030*/ 	.word	0xffffffff


	//   ....[2]....
        /*0034*/ 	.word	0xffffffff


	//   ....[3]....
        /*0038*/ 	.word	0xffffffff


	//   ....[4]....
        /*003c*/ 	.word	0xffffffff


	//   ....[5]....
        /*0040*/ 	.word	0xffffffff


	//   ....[6]....
        /*0044*/ 	.word	0xffffffff


	//   ....[7]....
        /*0048*/ 	.word	0xffffffff


	//   ....[8]....
        /*004c*/ 	.word	0xffffffff


	//   ....[9]....
        /*0050*/ 	.word	0xffffffff


	//----- nvinfo : EIATTR_COOP_GROUP_INSTR_OFFSETS
	.align		4
.L_2089:
        /*0054*/ 	.byte	0x04, 0x28
        /*0056*/ 	.short	(.L_2091 - .L_2090)


	//   ....[0]....
.L_2090:
        /*0058*/ 	.word	0x00001550


	//   ....[1]....
        /*005c*/ 	.word	0x00001560


	//   ....[2]....
        /*0060*/ 	.word	0x00001590


	//   ....[3]....
        /*0064*/ 	.word	0x000015a0


	//   ....[4]....
        /*0068*/ 	.word	0x000015d0


	//   ....[5]....
        /*006c*/ 	.word	0x000015e0


	//   ....[6]....
        /*0070*/ 	.word	0x00001610


	//   ....[7]....
        /*0074*/ 	.word	0x00001630


	//   ....[8]....
        /*0078*/ 	.word	0x00001680


	//   ....[9]....
        /*007c*/ 	.word	0x00001690


	//----- nvinfo : EIATTR_VRC_CTA_INIT_COUNT
	.align		4
.L_2091:
        /*0080*/ 	.byte	0x02, 0x4a
	.zero		1
	.zero		1


	//----- nvinfo : EIATTR_EXIT_INSTR_OFFSETS
	.align		4
        /*0084*/ 	.byte	0x04, 0x1c
        /*0086*/ 	.short	(.L_2093 - .L_2092)


	//   ....[0]....
.L_2092:
        /*0088*/ 	.word	0x00000060


	//   ....[1]....
        /*008c*/ 	.word	0x000016f0


	//   ....[2]....
        /*0090*/ 	.word	0x00001720


	//   ....[3]....
        /*0094*/ 	.word	0x000017c0


	//----- nvinfo : EIATTR_MAX_THREADS
	.align		4
.L_2093:
        /*0098*/ 	.byte	0x04, 0x05
        /*009a*/ 	.short	(.L_2095 - .L_2094)
.L_2094:
        /*009c*/ 	.word	0x00000400
        /*00a0*/ 	.word	0x00000001
        /*00a4*/ 	.word	0x00000001


	//----- nvinfo : EIATTR_CRS_STACK_SIZE
	.align		4
.L_2095:
        /*00a8*/ 	.byte	0x04, 0x1e
        /*00aa*/ 	.short	(.L_2097 - .L_2096)
.L_2096:
        /*00ac*/ 	.word	0x00000000


	//----- nvinfo : EIATTR_CBANK_PARAM_SIZE
	.align		4
.L_2097:
        /*00b0*/ 	.byte	0x03, 0x19
        /*00b2*/ 	.short	0x0128


	//----- nvinfo : EIATTR_PARAM_CBANK
	.align		4
        /*00b4*/ 	.byte	0x04, 0x0a
        /*00b6*/ 	.short	(.L_2099 - .L_2098)
	.align		4
.L_2098:
        /*00b8*/ 	.word	index@(.nv.constant0._ZN10layer_norm22ln_bwd_finalize_kernelINS_22Kernel_traits_finalizeILj1536Ef13__nv_bfloat16S2_S2_fjLb0ELj1024ELj4ENS_18Kernel_traits_baseILj1536EfS2_S2_S2_fjLj1024EEEEELb0ELb0EEEvNS_9BwdParamsE)
        /*00bc*/ 	.short	0x0380
        /*00be*/ 	.short	0x0128


	//----- nvinfo : EIATTR_SW_WAR
	.align		4
.L_2099:
        /*00c0*/ 	.byte	0x04, 0x36
        /*00c2*/ 	.short	(.L_2101 - .L_2100)
.L_2100:
        /*00c4*/ 	.word	0x00000008
.L_2101:


//--------------------- .nv.info._ZN10layer_norm13ln_bwd_kernelINS_13Kernel_traitsIf13__nv_bfloat16S2_S2_fjLj1536ELj1ELj1ELj4ELj8ENS_18Kernel_traits_baseILj1536EfS2_S2_S2_fjLj128EEEEELb1ELb0ELb1ELb0EEEvNS_9BwdParamsE --------------------------
	.section	.nv.info._ZN10layer_norm13ln_bwd_kernelINS_13Kernel_traitsIf13__nv_bfloat16S2_S2_fjLj1536ELj1ELj1ELj4ELj8ENS_18Kernel_traits_baseILj1536EfS2_S2_S2_fjLj128EEEEELb1ELb0ELb1ELb0EEEvNS_9BwdParamsE,"",@"SHT_CUDA_INFO"
	.sectionflags	@""
	.align	4


	//----- nvinfo : EIATTR_CUDA_API_VERSION
	.align		4
        /*0000*/ 	.byte	0x04, 0x37
        /*0002*/ 	.short	(.L_2103 - .L_2102)
.L_2102:
        /*0004*/ 	.word	0x00000082


	//----- nvinfo : EIATTR_KPARAM_INFO
	.align		4
.L_2103:
        /*0008*/ 	.byte	0x04, 0x17
        /*000a*/ 	.short	(.L_2105 - .L_2104)
.L_2104:
        /*000c*/ 	.word	0x00000000
        /*0010*/ 	.short	0x0000
        /*0012*/ 	.short	0x0000
        /*0014*/ 	.byte	0x00, 0xf0, 0xa1, 0x04


	//----- nvinfo : EIATTR_SPARSE_MMA_MASK
	.align		4
.L_2105:
        /*0018*/ 	.byte	0x03, 0x50
        /*001a*/ 	.short	0x0000


	//----- nvinfo : EIATTR_MAXREG_COUNT
	.align		4
        /*001c*/ 	.byte	0x03, 0x1b
        /*001e*/ 	.short	0x00ff


	//----- nvinfo : EIATTR_NUM_BARRIERS
	.align		4
        /*0020*/ 	.byte	0x02, 0x4c
        /*0022*/ 	.byte	0x01
	.zero		1


	//----- nvinfo : EIATTR_MERCURY_ISA_VERSION
	.align		4
        /*0024*/ 	.byte	0x03, 0x5f
        /*0026*/ 	.short	0x0101


	//----- nvinfo : EIATTR_COOP_GROUP_MASK_REGIDS
	.align		4
        /*0028*/ 	.byte	0x04, 0x29
        /*002a*/ 	.short	(.L_2107 - .L_2106)


	//   ....[0]....
.L_2106:
        /*002c*/ 	.word	0xffffffff


	//   ....[1]....
        /*0030*/ 	.word	0xffffffff


	//   ....[2]....
        /*0034*/ 	.word	0xffffffff


	//   ....[3]....
        /*0038*/ 	.word	0xffffffff


	//   ....[4]....
        /*003c*/ 	.word	0xffffffff


	//   ....[5]....
        /*0040*/ 	.word	0xffffffff


	//   ....[6]....
        /*0044*/ 	.word	0xffffffff


	//   ....[7]....
        /*0048*/ 	.word	0xffffffff


	//   ....[8]....
        /*004c*/ 	.word	0xffffffff


	//   ....[9]....
        /*0050*/ 	.word	0xffffffff


	//----- nvinfo : EIATTR_COOP_GROUP_INSTR_OFFSETS
	.align		4
.L_2107:
        /*0054*/ 	.byte	0x04, 0x28
        /*0056*/ 	.short	(.L_2109 - .L_2108)


	//   ....[0]....
.L_2108:
        /*0058*/ 	.word	0x00001640


	//   ....[1]....
        /*005c*/ 	.word	0x00001670


	//   ....[2]....
        /*0060*/ 	.word	0x000016a0


	//   ....[3]....
        /*0064*/ 	.word	0x000016b0


	//   ....[4]....
        /*0068*/ 	.word	0x000016e0


	//   ....[5]....
        /*006c*/ 	.word	0x000016f0


	//   ....[6]....
        /*0070*/ 	.word	0x00001720


	//   ....[7]....
        /*0074*/ 	.word	0x00001730


	//   ....[8]....
        /*0078*/ 	.word	0x00001760


	//   ....[9]....
        /*007c*/ 	.word	0x00001770


	//----- nvinfo : EIATTR_VRC_CTA_INIT_COUNT
	.align		4
.L_2109:
        /*0080*/ 	.byte	0x02, 0x4a
	.zero		1
	.zero		1


	//----- nvinfo : EIATTR_EXIT_INSTR_OFFSETS
	.align		4
        /*0084*/ 	.byte	0x04, 0x1c
        /*0086*/ 	.short	(.L_2111 - .L_2110)


	//   ....[0]....
.L_2110:
        /*0088*/ 	.word	0x00004710


	//   ....[1]....
        /*008c*/ 	.word	0x00004790


	//----- nvinfo : EIATTR_MAX_THREADS
	.align		4
.L_2111:
        /*0090*/ 	.byte	0x04, 0x05
        /*0092*/ 	.short	(.L_2113 - .L_2112)
.L_2112:
        /*0094*/ 	.word	0x00000080
        /*0098*/ 	.word	0x00000001
        /*009c*/ 	.word	0x00000001


	//----- nvinfo : EIATTR_CRS_STACK_SIZE
	.align		4
.L_2113:
        /*00a0*/ 	.byte	0x04, 0x1e
        /*00a2*/ 	.short	(.L_2115 - .L_2114)
.L_2114:
        /*00a4*/ 	.word	0x00000000


	//----- nvinfo : EIATTR_CBANK_PARAM_SIZE
	.align		4
.L_2115:
        /*00a8*/ 	.byte	0x03, 0x19
        /*00aa*/ 	.short	0x0128


	//----- nvinfo : EIATTR_PARAM_CBANK
	.align		4
        /*00ac*/ 	.byte	0x04, 0x0a
        /*00ae*/ 	.short	(.L_2117 - .L_2116)
	.align		4
.L_2116:
        /*00b0*/ 	.word	index@(.nv.constant0._ZN10layer_norm13ln_bwd_kernelINS_13Kernel_traitsIf13__nv_bfloat16S2_S2_fjLj1536ELj1ELj1ELj4ELj8ENS_18Kernel_traits_baseILj1536EfS2_S2_S2_fjLj128EEEEELb1ELb0ELb1ELb0EEEvNS_9BwdParamsE)
        /*00b4*/ 	.short	0x0380
        /*00b6*/ 	.short	0x0128


	//----- nvinfo : EIATTR_SW_WAR
	.align		4
.L_2117:
        /*00b8*/ 	.byte	0x04, 0x36
        /*00ba*/ 	.short	(.L_2119 - .L_2118)
.L_2118:
        /*00bc*/ 	.word	0x00000008
.L_2119:


//--------------------- .nv.info._ZN10layer_norm22ln_bwd_finalize_kernelINS_22Kernel_traits_finalizeILj1536Ef13__nv_bfloat16S2_S2_fjLb0ELj1024ELj4ENS_18Kernel_traits_baseILj1536EfS2_S2_S2_fjLj1024EEEEELb0ELb1EEEvNS_9BwdParamsE --------------------------
	.section	.nv.info._ZN10layer_norm22ln_bwd_finalize_kernelINS_22Kernel_traits_finalizeILj1536Ef13__nv_bfloat16S2_S2_fjLb0ELj1024ELj4ENS_18Kernel_traits_baseILj1536EfS2_S2_S2_fjLj1024EEEEELb0ELb1EEEvNS_9BwdParamsE,"",@"SHT_CUDA_INFO"
	.sectionflags	@""
	.align	4


	//----- nvinfo : EIATTR_CUDA_API_VERSION
	.align		4
        /*0000*/ 	.byte	0x04, 0x37
        /*0002*/ 	.short	(.L_2121 - .L_2120)
.L_2120:
        /*0004*/ 	.word	0x00000082


	//----- nvinfo : EIATTR_KPARAM_INFO
	.align		4
.L_2121:
        /*0008*/ 	.byte	0x04, 0x17
        /*000a*/ 	.short	(.L_2123 - .L_2122)
.L_2122:
        /*000c*/ 	.word	0x00000000
        /*0010*/ 	.short	0x0000
        /*0012*/ 	.short	0x0000
        /*0014*/ 	.byte	0x00, 0xf0, 0xa1, 0x04


	//----- nvinfo : EIATTR_SPARSE_MMA_MASK
	.align		4
.L_2123:
        /*0018*/ 	.byte	0x03, 0x50
        /*001a*/ 	.short	0x0000


	//----- nvinfo : EIATTR_MAXREG_COUNT
	.align		4
        /*001c*/ 	.byte	0x03, 0x1b
        /*001e*/ 	.short	0x0040


	//----- nvinfo : EIATTR_NUM_BARRIERS
	.align		4
        /*0020*/ 	.byte	0x02, 0x4c
        /*0022*/ 	.byte	0x01
	.zero		1


	//----- nvinfo : EIATTR_MERCURY_ISA_VERSION
	.align		4
        /*0024*/ 	.byte	0x03, 0x5f
        /*0026*/ 	.short	0x0101


	//----- nvinfo : EIATTR_COOP_GROUP_MASK_REGIDS
	.align		4
        /*0028*/ 	.byte	0x04, 0x29
        /*002a*/ 	.short	(.L_2125 - .L_2124)


	//   ....[0]....
.L_2124:
        /*002c*/ 	.word	0xffffffff


	//   ....[1]....
        /*0030*/ 	.word	0xffffffff


	//   ....[2]....
        /*0034*/ 	.word	0xffffffff


	//   ....[3]....
        /*0038*/ 	.word	0xffffffff


	//   ....[4]....
        /*003c*/ 	.word	0xffffffff


	//   ....[5]....
        /*0040*/ 	.word	0xffffffff


	//   ....[6]....
        /*0044*/ 	.word	0xffffffff


	//   ....[7]....
        /*0048*/ 	.word	0xffffffff


	//   ....[8]....
        /*004c*/ 	.word	0xffffffff


	//   ....[9]....
        /*0050*/ 	.word	0xffffffff


	//----- nvinfo : EIATTR_COOP_GROUP_INSTR_OFFSETS
	.align		4
.L_2125:
        /*0054*/ 	.byte	0x04, 0x28
        /*0056*/ 	.short	(.L_2127 - .L_2126)


	//   ....[0]....
.L_2126:
        /*0058*/ 	.word	0x00001560


	//   ....[1]....
        /*005c*/ 	.word	0x00001570


	//   ....[2]....
        /*0060*/ 	.word	0x000015a0


	//   ....[3]....
        /*0064*/ 	.word	0x000015b0


	//   ....[4]....
        /*0068*/ 	.word	0x000015e0


	//   ....[5]....
        /*006c*/ 	.word	0x000015f0


	//   ....[6]....
        /*0070*/ 	.word	0x00001620


	//   ....[7]....
        /*0074*/ 	.word	0x00001640


	//   ....[8]....
        /*0078*/ 	.word	0x00001670


	//   ....[9]....
        /*007c*/ 	.word	0x00001680


	//----- nvinfo : EIATTR_VRC_CTA_INIT_COUNT
	.align		4
.L_2127:
        /*0080*/ 	.byte	0x02, 0x4a
	.zero		1
	.zero		1


	//----- nvinfo : EIATTR_EXIT_INSTR_OFFSETS
	.align		4
        /*0084*/ 	.byte	0x04, 0x1c
        /*0086*/ 	.short	(.L_2129 - .L_2128)


	//   ....[0]....
.L_2128:
        /*0088*/ 	.word	0x00000060


	//   ....[1]....
        /*008c*/ 	.word	0x000016e0


	//   ....[2]....
        /*0090*/ 	.word	0x000017b0


	//----- nvinfo : EIATTR_MAX_THREADS
	.align		4
.L_2129:
        /*0094*/ 	.byte	0x04, 0x05
        /*0096*/ 	.short	(.L_2131 - .L_2130)
.L_2130:
        /*0098*/ 	.word	0x00000400
        /*009c*/ 	.word	0x00000001
        /*00a0*/ 	.word	0x00000001


	//----- nvinfo : EIATTR_CRS_STACK_SIZE
	.align		4
.L_2131:
        /*00a4*/ 	.byte	0x04, 0x1e
        /*00a6*/ 	.short	(.L_2133 - .L_2132)
.L_2132:
        /*00a8*/ 	.word	0x00000000


	//----- nvinfo : EIATTR_CBANK_PARAM_SIZE
	.align		4
.L_2133:
        /*00ac*/ 	.byte	0x03, 0x19
        /*00ae*/ 	.short	0x0128


	//----- nvinfo : EIATTR_PARAM_CBANK
	.align		4
        /*00b0*/ 	.byte	0x04, 0x0a
        /*00b2*/ 	.short	(.L_2135 - .L_2134)
	.align		4
.L_2134:
        /*00b4*/ 	.word	index@(.nv.constant0._ZN10layer_norm22ln_bwd_finalize_kernelINS_22Kernel_traits_finalizeILj1536Ef13__nv_bfloat16S2_S2_fjLb0ELj1024ELj4ENS_18Kernel_traits_baseILj1536EfS2_S2_S2_fjLj1024EEEEELb0ELb1EEEvNS_9BwdParamsE)
        /*00b8*/ 	.short	0x0380
        /*00ba*/ 	.short	0x0128


	//----- nvinfo : EIATTR_SW_WAR
	.align		4
.L_2135:
        /*00bc*/ 	.byte	0x04, 0x36
        /*00be*/ 	.short	(.L_2137 - .L_2136)
.L_2136:
        /*00c0*/ 	.word	0x00000008
.L_2137:


//--------------------- .nv.info._ZN10layer_norm13ln_bwd_kernelINS_13Kernel_traitsIf13__nv_bfloat16S2_S2_fjLj1536ELj1ELj1ELj4ELj8ENS_18Kernel_traits_baseILj1536EfS2_S2_S2_fjLj128EEEEELb1ELb0ELb1ELb1EEEvNS_9BwdParamsE --------------------------
	.section	.nv.info._ZN10layer_norm13ln_bwd_kernelINS_13Kernel_traitsIf13__nv_bfloat16S2_S2_fjLj1536ELj1ELj1ELj4ELj8ENS_18Kernel_traits_baseILj1536EfS2_S2_S2_fjLj128EEEEELb1ELb0ELb1ELb1EEEvNS_9BwdParamsE,"",@"SHT_CUDA_INFO"
	.sectionflags	@""
	.align	4


	//----- nvinfo : EIATTR_CUDA_API_VERSION
	.align		4
        /*0000*/ 	.byte	0x04, 0x37
        /*0002*/ 	.short	(.L_2139 - .L_2138)
.L_2138:
        /*0004*/ 	.word	0x00000082


	//----- nvinfo : EIATTR_KPARAM_INFO
	.align		4
.L_2139:
        /*0008*/ 	.byte	0x04, 0x17
        /*000a*/ 	.short	(.L_2141 - .L_2140)
.L_2140:
        /*000c*/ 	.word	0x00000000
        /*0010*/ 	.short	0x0000
        /*0012*/ 	.short	0x0000
        /*0014*/ 	.byte	0x00, 0xf0, 0xa1, 0x04


	//----- nvinfo : EIATTR_SPARSE_MMA_MASK
	.align		4
.L_2141:
        /*0018*/ 	.byte	0x03, 0x50
        /*001a*/ 	.short	0x0000


	//----- nvinfo : EIATTR_MAXREG_COUNT
	.align		4
        /*001c*/ 	.byte	0x03, 0x1b
        /*001e*/ 	.short	0x00ff


	//----- nvinfo : EIATTR_NUM_BARRIERS
	.align		4
        /*0020*/ 	.byte	0x02, 0x4c
        /*0022*/ 	.byte	0x01
	.zero		1


	//----- nvinfo : EIATTR_MERCURY_ISA_VERSION
	.align		4
        /*0024*/ 	.byte	0x03, 0x5f
        /*0026*/ 	.short	0x0101


	//----- nvinfo : EIATTR_COOP_GROUP_MASK_REGIDS
	.align		4
        /*0028*/ 	.byte	0x04, 0x29
        /*002a*/ 	.short	(.L_2143 - .L_2142)


	//   ....[0]....
.L_2142:
        /*002c*/ 	.word	0xffffffff


	//   ....[1]....
        /*0030*/ 	.word	0xffffffff


	//   ....[2]....
        /*0034*/ 	.word	0xffffffff


	//   ....[3]....
        /*0038*/ 	.word	0xffffffff


	//   ....[4]....
        /*003c*/ 	.word	0xffffffff


	//   ....[5]....
        /*0040*/ 	.word	0xffffffff


	//   ....[6]....
        /*0044*/ 	.word	0xffffffff


	//   ....[7]....
        /*0048*/ 	.word	0xffffffff


	//   ....[8]....
        /*004c*/ 	.word	0xffffffff


	//   ....[9]....
        /*0050*/ 	.word	0xffffffff


	//----- nvinfo : EIATTR_COOP_GROUP_INSTR_OFFSETS
	.align		4
.L_2143:
        /*0054*/ 	.byte	0x04, 0x28
        /*0056*/ 	.short	(.L_2145 - .L_2144)


	//   ....[0]....
.L_2144:
        /*0058*/ 	.word	0x00001240


	//   ....[1]....
        /*005c*/ 	.word	0x00001260


	//   ....[2]....
        /*0060*/ 	.word	0x000012a0


	//   ....[3]....
        /*0064*/ 	.word	0x000012b0


	//   ....[4]....
        /*0068*/ 	.word	0x000012e0


	//   ....[5]....
        /*006c*/ 	.word	0x00001300


	//   ....[6]....
        /*0070*/ 	.word	0x00001330


	//   ....[7]....
        /*0074*/ 	.word	0x00001340


	//   ....[8]....
        /*0078*/ 	.word	0x00001370


	//   ....[9]....
        /*007c*/ 	.word	0x00001380


	//----- nvinfo : EIATTR_VRC_CTA_INIT_COUNT
	.align		4
.L_2145:
        /*0080*/ 	.byte	0x02, 0x4a
	.zero		1
	.zero		1


	//----- nvinfo : EIATTR_EXIT_INSTR_OFFSETS
	.align		4
        /*0084*/ 	.byte	0x04, 0x1c
        /*0086*/ 	.short	(.L_2147 - .L_2146)


	//   ....[0]....
.L_2146:
        /*0088*/ 	.word	0x00004380


	//----- nvinfo : EIATTR_MAX_THREADS
	.align		4
.L_2147:
        /*008c*/ 	.byte	0x04, 0x05
        /*008e*/ 	.short	(.L_2149 - .L_2148)
.L_2148:
        /*0090*/ 	.word	0x00000080
        /*0094*/ 	.word	0x00000001
        /*0098*/ 	.word	0x00000001


	//----- nvinfo : EIATTR_CRS_STACK_SIZE
	.align		4
.L_2149:
        /*009c*/ 	.byte	0x04, 0x1e
        /*009e*/ 	.short	(.L_2151 - .L_2150)
.L_2150:
        /*00a0*/ 	.word	0x00000000


	//----- nvinfo : EIATTR_CBANK_PARAM_SIZE
	.align		4
.L_2151:
        /*00a4*/ 	.byte	0x03, 0x19
        /*00a6*/ 	.short	0x0128


	//----- nvinfo : EIATTR_PARAM_CBANK
	.align		4
        /*00a8*/ 	.byte	0x04, 0x0a
        /*00aa*/ 	.short	(.L_2153 - .L_2152)
	.align		4
.L_2152:
        /*00ac*/ 	.word	index@(.nv.constant0._ZN10layer_norm13ln_bwd_kernelINS_13Kernel_traitsIf13__nv_bfloat16S2_S2_fjLj1536ELj1ELj1ELj4ELj8ENS_18Kernel_traits_baseILj1536EfS2_S2_S2_fjLj128EEEEELb1ELb0ELb1ELb1EEEvNS_9BwdParamsE)
        /*00b0*/ 	.short	0x0380
        /*00b2*/ 	.short	0x0128


	//----- nvinfo : EIATTR_SW_WAR
	.align		4
.L_2153:
        /*00b4*/ 	.byte	0x04, 0x36
        /*00b6*/ 	.short	(.L_2155 - .L_2154)
.L_2154:
        /*00b8*/ 	.word	0x00000008
.L_2155:


//--------------------- .nv.info._ZN10layer_norm13ln_bwd_kernelINS_13Kernel_traitsIf13__nv_bfloat16S2_S2_fjLj1536ELj1ELj1ELj4ELj8ENS_18Kernel_traits_baseILj1536EfS2_S2_S2_fjLj128EEEEELb1ELb1ELb0ELb0EEEvNS_9BwdParamsE --------------------------
	.section	.nv.info._ZN10layer_norm13ln_bwd_kernelINS_13Kernel_traitsIf13__nv_bfloat16S2_S2_fjLj1536ELj1ELj1ELj4ELj8ENS_18Kernel_traits_baseILj1536EfS2_S2_S2_fjLj128EEEEELb1ELb1ELb0ELb0EEEvNS_9BwdParamsE,"",@"SHT_CUDA_INFO"
	.sectionflags	@""
	.align	4


	//----- nvinfo : EIATTR_CUDA_API_VERSION
	.align		4
        /*0000*/ 	.byte	0x04, 0x37
        /*0002*/ 	.short	(.L_2157 - .L_2156)
.L_2156:
        /*0004*/ 	.word	0x00000082


	//----- nvinfo : EIATTR_KPARAM_INFO
	.align		4
.L_2157:
        /*0008*/ 	.byte	0x04, 0x17
        /*000a*/ 	.short	(.L_2159 - .L_2158)
.L_2158:
        /*000c*/ 	.word	0x00000000
        /*0010*/ 	.short	0x0000
        /*0012*/ 	.short	0x0000
        /*0014*/ 	.byte	0x00, 0xf0, 0xa1, 0x04


	//----- nvinfo : EIATTR_SPARSE_MMA_MASK
	.align		4
.L_2159:
        /*0018*/ 	.byte	0x03, 0x50
        /*001a*/ 	.short	0x0000


	//----- nvinfo : EIATTR_MAXREG_COUNT
	.align		4
        /*001c*/ 	.byte	0x03, 0x1b
        /*001e*/ 	.short	0x00ff


	//----- nvinfo : EIATTR_NUM_BARRIERS
	.align		4
        /*0020*/ 	.byte	0x02, 0x4c
        /*0022*/ 	.byte	0x01
	.zero		1


	//----- nvinfo : EIATTR_MERCURY_ISA_VERSION
	.align		4
        /*0024*/ 	.byte	0x03, 0x5f
        /*0026*/ 	.short	0x0101


	//----- nvinfo : EIATTR_COOP_GROUP_MASK_REGIDS
	.align		4
        /*0028*/ 	.byte	0x04, 0x29
        /*002a*/ 	.short	(.L_2161 - .L_2160)


	//   ....[0]....
.L_2160:
        /*002c*/ 	.word	0xffffffff


	//   ....[1]....
        /*0030*/ 	.word	0xffffffff


	//   ....[2]....
        /*0034*/ 	.word	0xffffffff


	//   ....[3]....
        /*0038*/ 	.word	0xffffffff


	//   ....[4]....
        /*003c*/ 	.word	0xffffffff


	//   ....[5]....
        /*0040*/ 	.word	0xffffffff


	//   ....[6]....
        /*0044*/ 	.word	0xffffffff


	//   ....[7]....
        /*0048*/ 	.word	0xffffffff


	//   ....[8]....
        /*004c*/ 	.word	0xffffffff


	//   ....[9]....
        /*0050*/ 	.word	0xffffffff


	//----- nvinfo : EIATTR_COOP_GROUP_INSTR_OFFSETS
	.align		4
.L_2161:
        /*0054*/ 	.byte	0x04, 0x28
        /*0056*/ 	.short	(.L_2163 - .L_2162)


	//   ....[0]....
.L_2162:
        /*0058*/ 	.word	0x000011c0


	//   ....[1]....
        /*005c*/ 	.word	0x000011e0


	//   ....[2]....
        /*0060*/ 	.word	0x00001210


	//   ....[3]....
        /*0064*/ 	.word	0x00001220


	//   ....[4]....
        /*0068*/ 	.word	0x00001250


	//   ....[5]....
        /*006c*/ 	.word	0x00001260


	//   ....[6]....
        /*0070*/ 	.word	0x000012a0


	//   ....[7]....
        /*0074*/ 	.word	0x000012b0


	//   ....[8]....
        /*0078*/ 	.word	0x000012e0


	//   ....[9]....
        /*007c*/ 	.word	0x00001300


	//----- nvinfo : EIATTR_VRC_CTA_INIT_COUNT
	.align		4
.L_2163:
        /*0080*/ 	.byte	0x02, 0x4a
	.zero		1
	.zero		1


	//----- nvinfo : EIATTR_EXIT_INSTR_OFFSETS
	.align		4
        /*0084*/ 	.byte	0x04, 0x1c
        /*0086*/ 	.short	(.L_2165 - .L_2164)


	//   ....[0]....
.L_2164:
        /*0088*/ 	.word	0x00005320


	//   ....[1]....
        /*008c*/ 	.word	0x000053c0


	//----- nvinfo : EIATTR_MAX_THREADS
	.align		4
.L_2165:
        /*0090*/ 	.byte	0x04, 0x05
        /*0092*/ 	.short	(.L_2167 - .L_2166)
.L_2166:
        /*0094*/ 	.word	0x00000080
        /*0098*/ 	.word	0x00000001
        /*009c*/ 	.word	0x00000001


	//----- nvinfo : EIATTR_CRS_STACK_SIZE
	.align		4
.L_2167:
        /*00a0*/ 	.byte	0x04, 0x1e
        /*00a2*/ 	.short	(.L_2169 - .L_2168)
.L_2168:
        /*00a4*/ 	.word	0x00000000


	//----- nvinfo : EIATTR_CBANK_PARAM_SIZE
	.align		4
.L_2169:
        /*00a8*/ 	.byte	0x03, 0x19
        /*00aa*/ 	.short	0x0128


	//----- nvinfo : EIATTR_PARAM_CBANK
	.align		4
        /*00ac*/ 	.byte	0x04, 0x0a
        /*00ae*/ 	.short	(.L_2171 - .L_2170)
	.align		4
.L_2170:
        /*00b0*/ 	.word	index@(.nv.constant0._ZN10layer_norm13ln_bwd_kernelINS_13Kernel_traitsIf13__nv_bfloat16S2_S2_fjLj1536ELj1ELj1ELj4ELj8ENS_18Kernel_traits_baseILj1536EfS2_S2_S2_fjLj128EEEEELb1ELb1ELb0ELb0EEEvNS_9BwdParamsE)
        /*00b4*/ 	.short	0x0380
        /*00b6*/ 	.short	0x0128


	//----- nvinfo : EIATTR_SW_WAR
	.align		4
.L_2171:
        /*00b8*/ 	.byte	0x04, 0x36
        /*00ba*/ 	.short	(.L_2173 - .L_2172)
.L_2172:
        /*00bc*/ 	.word	0x00000008
.L_2173:


//--------------------- .nv.info._ZN10layer_norm13ln_bwd_kernelINS_13Kernel_traitsIf13__nv_bfloat16S2_S2_fjLj1536ELj1ELj1ELj4ELj8ENS_18Kernel_traits_baseILj1536EfS2_S2_S2_fjLj128EEEEELb1ELb1ELb0ELb1EEEvNS_9BwdParamsE --------------------------
	.section	.nv.info._ZN10layer_norm13ln_bwd_kernelINS_13Kernel_traitsIf13__nv_bfloat16S2_S2_fjLj1536ELj1ELj1ELj4ELj8ENS_18Kernel_traits_baseILj1536EfS2_S2_S2_fjLj128EEEEELb1ELb1ELb0ELb1EEEvNS_9BwdParamsE,"",@"SHT_CUDA_INFO"
	.sectionflags	@""
	.align	4


	//----- nvinfo : EIATTR_CUDA_API_VERSION
	.align		4
        /*0000*/ 	.byte	0x04, 0x37
        /*0002*/ 	.short	(.L_2175 - .L_2174)
.L_2174:
        /*0004*/ 	.word	0x00000082


	//----- nvinfo : EIATTR_KPARAM_INFO
	.align		4
.L_2175:
        /*0008*/ 	.byte	0x04, 0x17
        /*000a*/ 	.short	(.L_2177 - .L_2176)
.L_2176:
        /*000c*/ 	.word	0x00000000
        /*0010*/ 	.short	0x0000
        /*0012*/ 	.short	0x0000
        /*0014*/ 	.byte	0x00, 0xf0, 0xa1, 0x04


	//----- nvinfo : EIATTR_SPARSE_MMA_MASK
	.align		4
.L_2177:
        /*0018*/ 	.byte	0x03, 0x50
        /*001a*/ 	.short	0x0000


	//----- nvinfo : EIATTR_MAXREG_COUNT
	.align		4
        /*001c*/ 	.byte	0x03, 0x1b
        /*001e*/ 	.short	0x00ff


	//----- nvinfo : EIATTR_NUM_BARRIERS
	.align		4
        /*0020*/ 	.byte	0x02, 0x4c
        /*0022*/ 	.byte	0x01
	.zero		1


	//----- nvinfo : EIATTR_MERCURY_ISA_VERSION
	.align		4
        /*0024*/ 	.byte	0x03, 0x5f
        /*0026*/ 	.short	0x0101


	//----- nvinfo : EIATTR_COOP_GROUP_MASK_REGIDS
	.align		4
        /*0028*/ 	.byte	0x04, 0x29
        /*002a*/ 	.short	(.L_2179 - .L_2178)


	//   ....[0]....
.L_2178:
        /*002c*/ 	.word	0xffffffff


	//   ....[1]....
        /*0030*/ 	.word	0xffffffff


	//   ....[2]....
        /*0034*/ 	.word	0xffffffff


	//   ....[3]....
        /*0038*/ 	.word	0xffffffff


	//   ....[4]....
        /*003c*/ 	.word	0xffffffff


	//   ....[5]....
        /*0040*/ 	.word	0xffffffff


	//   ....[6]....
        /*0044*/ 	.word	0xffffffff


	//   ....[7]....
        /*0048*/ 	.word	0xffffffff


	//   ....[8]....
        /*004c*/ 	.word	0xffffffff


	//   ....[9]....
        /*0050*/ 	.word	0xffffffff


	//----- nvinfo : EIATTR_COOP_GROUP_INSTR_OFFSETS
	.align		4
.L_2179:
        /*0054*/ 	.byte	0x04, 0x28
        /*0056*/ 	.short	(.L_2181 - .L_2180)


	//   ....[0]....
.L_2180:
        /*0058*/ 	.word	0x00000d90


	//   ....[1]....
        /*005c*/ 	.word	0x00000da0


	//   ....[2]....
        /*0060*/ 	.word	0x00000dd0


	//   ....[3]....
        /*0064*/ 	.word	0x00000de0


	//   ....[4]....
        /*0068*/ 	.word	0x00000e10


	//   ....[5]....
        /*006c*/ 	.word	0x00000e20


	//   ....[6]....
        /*0070*/ 	.word	0x00000e60


	//   ....[7]....
        /*0074*/ 	.word	0x00000e70


	//   ....[8]....
        /*0078*/ 	.word	0x00000ec0


	//   ....[9]....
        /*007c*/ 	.word	0x00000ed0


	//----- nvinfo : EIATTR_VRC_CTA_INIT_COUNT
	.align		4
.L_2181:
        /*0080*/ 	.byte	0x02, 0x4a
	.zero		1
	.zero		1


	//----- nvinfo : EIATTR_EXIT_INSTR_OFFSETS
	.align		4
        /*0084*/ 	.byte	0x04, 0x1c
        /*0086*/ 	.short	(.L_2183 - .L_2182)


	//   ....[0]....
.L_2182:
        /*0088*/ 	.word	0x00004be0


	//----- nvinfo : EIATTR_MAX_THREADS
	.align		4
.L_2183:
        /*008c*/ 	.byte	0x04, 0x05
        /*008e*/ 	.short	(.L_2185 - .L_2184)
.L_2184:
        /*0090*/ 	.word	0x00000080
        /*0094*/ 	.word	0x00000001
        /*0098*/ 	.word	0x00000001


	//----- nvinfo : EIATTR_CBANK_PARAM_SIZE
	.align		4
.L_2185:
        /*009c*/ 	.byte	0x03, 0x19
        /*009e*/ 	.short	0x0128


	//----- nvinfo : EIATTR_PARAM_CBANK
	.align		4
        /*00a0*/ 	.byte	0x04, 0x0a
        /*00a2*/ 	.short	(.L_2187 - .L_2186)
	.align		4
.L_2186:
        /*00a4*/ 	.word	index@(.nv.constant0._ZN10layer_norm13ln_bwd_kernelINS_13Kernel_traitsIf13__nv_bfloat16S2_S2_fjLj1536ELj1ELj1ELj4ELj8ENS_18Kernel_traits_baseILj1536EfS2_S2_S2_fjLj128EEEEELb1ELb1ELb0ELb1EEEvNS_9BwdParamsE)
        /*00a8*/ 	.short	0x0380
        /*00aa*/ 	.short	0x0128


	//----- nvinfo : EIATTR_SW_WAR
	.align		4
.L_2187:
        /*00ac*/ 	.byte	0x04, 0x36
        /*00ae*/ 	.short	(.L_2189 - .L_2188)
.L_2188:
        /*00b0*/ 	.word	0x00000008
.L_2189:


//--------------------- .nv.info._ZN10layer_norm22ln_bwd_finalize_kernelINS_22Kernel_traits_finalizeILj1536Ef13__nv_bfloat16S2_S2_fjLb1ELj1024ELj4ENS_18Kernel_traits_baseILj1536EfS2_S2_S2_fjLj1024EEEEELb1ELb0EEEvNS_9BwdParamsE --------------------------
	.section	.nv.info._ZN10layer_norm22ln_bwd_finalize_kernelINS_22Kernel_traits_finalizeILj1536Ef13__nv_bfloat16S2_S2_fjLb1ELj1024ELj4ENS_18Kernel_traits_baseILj1536EfS2_S2_S2_fjLj1024EEEEELb1ELb0EEEvNS_9BwdParamsE,"",@"SHT_CUDA_INFO"
	.sectionflags	@""
	.align	4


	//----- nvinfo : EIATTR_CUDA_API_VERSION
	.align		4
        /*0000*/ 	.byte	0x04, 0x37
        /*0002*/ 	.short	(.L_2191 - .L_2190)
.L_2190:
        /*0004*/ 	.word	0x00000082


	//----- nvinfo : EIATTR_KPARAM_INFO
	.align		4
.L_2191:
        /*0008*/ 	.byte	0x04, 0x17
        /*000a*/ 	.short	(.L_2193 - .L_2192)
.L_2192:
        /*000c*/ 	.word	0x00000000
        /*0010*/ 	.short	0x0000
        /*0012*/ 	.short	0x0000
        /*0014*/ 	.byte	0x00, 0xf0, 0xa1, 0x04


	//----- nvinfo : EIATTR_SPARSE_MMA_MASK
	.align		4
.L_2193:
        /*0018*/ 	.byte	0x03, 0x50
        /*001a*/ 	.short	0x0000


	//----- nvinfo : EIATTR_MAXREG_COUNT
	.align		4
        /*001c*/ 	.byte	0x03, 0x1b
        /*001e*/ 	.short	0x0040


	//----- nvinfo : EIATTR_NUM_BARRIERS
	.align		4
        /*0020*/ 	.byte	0x02, 0x4c
        /*0022*/ 	.byte	0x01
	.zero		1


	//----- nvinfo : EIATTR_MERCURY_ISA_VERSION
	.align		4
        /*0024*/ 	.byte	0x03, 0x5f
        /*0026*/ 	.short	0x0101


	//----- nvinfo : EIATTR_COOP_GROUP_MASK_REGIDS
	.align		4
        /*0028*/ 	.byte	0x04, 0x29
        /*002a*/ 	.short	(.L_2195 - .L_2194)


	//   ....[0]....
.L_2194:
        /*002c*/ 	.word	0xffffffff


	//   ....[1]....
        /*0030*/ 	.word	0xffffffff


	//   ....[2]....
        /*0034*/ 	.word	0xffffffff


	//   ....[3]....
        /*0038*/ 	.word	0xffffffff


	//   ....[4]....
        /*003c*/ 	.word	0xffffffff


	//   ....[5]....
        /*0040*/ 	.word	0xffffffff


	//   ....[6]....
        /*0044*/ 	.word	0xffffffff


	//   ....[7]....
        /*0048*/ 	.word	0xffffffff


	//   ....[8]....
        /*004c*/ 	.word	0xffffffff


	//   ....[9]....
        /*0050*/ 	.word	0xffffffff


	//   ....[10]....
        /*0054*/ 	.word	0xffffffff


	//   ....[11]....
        /*0058*/ 	.word	0xffffffff


	//   ....[12]....
        /*005c*/ 	.word	0xffffffff


	//   ....[13]....
        /*0060*/ 	.word	0xffffffff


	//   ....[14]....
        /*0064*/ 	.word	0xffffffff


	//----- nvinfo : EIATTR_COOP_GROUP_INSTR_OFFSETS
	.align		4
.L_2195:
        /*0068*/ 	.byte	0x04, 0x28
        /*006a*/ 	.short	(.L_2197 - .L_2196)


	//   ....[0]....
.L_2196:
        /*006c*/ 	.word	0x00001030


	//   ....[1]....
        /*0070*/ 	.word	0x00001040


	//   ....[2]....
        /*0074*/ 	.word	0x00001050


	//   ....[3]....
        /*0078*/ 	.word	0x00001090


	//   ....[4]....
        /*007c*/ 	.word	0x000010a0


	//   ....[5]....
        /*0080*/ 	.word	0x000010b0


	//   ....[6]....
        /*0084*/ 	.word	0x000010e0


	//   ....[7]....
        /*0088*/ 	.word	0x00001100


	//   ....[8]....
        /*008c*/ 	.word	0x00001120


	//   ....[9]....
        /*0090*/ 	.word	0x00001160


	//   ....[10]....
        /*0094*/ 	.word	0x00001180


	//   ....[11]....
        /*0098*/ 	.word	0x00001190


	//   ....[12]....
        /*009c*/ 	.word	0x000011e0


	//   ....[13]....
        /*00a0*/ 	.word	0x00001210


	//   ....[14]....
        /*00a4*/ 	.word	0x00001220


	//----- nvinfo : EIATTR_VRC_CTA_INIT_COUNT
	.align		4
.L_2197:
        /*00a8*/ 	.byte	0x02, 0x4a
	.zero		1
	.zero		1


	//----- nvinfo : EIATTR_EXIT_INSTR_OFFSETS
	.align		4
        /*00ac*/ 	.byte	0x04, 0x1c
        /*00ae*/ 	.short	(.L_2199 - .L_2198)


	//   ....[0]....
.L_2198:
        /*00b0*/ 	.word	0x00000060


	//   ....[1]....
        /*00b4*/ 	.word	0x000012a0


	//   ....[2]....
        /*00b8*/ 	.word	0x000012d0


	//   ....[3]....
        /*00bc*/ 	.word	0x000013b0


	//----- nvinfo : EIATTR_MAX_THREADS
	.align		4
.L_2199:
        /*00c0*/ 	.byte	0x04, 0x05
        /*00c2*/ 	.short	(.L_2201 - .L_2200)
.L_2200:
        /*00c4*/ 	.word	0x00000400
        /*00c8*/ 	.word	0x00000001
        /*00cc*/ 	.word	0x00000001


	//----- nvinfo : EIATTR_CRS_STACK_SIZE
	.align		4
.L_2201:
        /*00d0*/ 	.byte	0x04, 0x1e
        /*00d2*/ 	.short	(.L_2203 - .L_2202)
.L_2202:
        /*00d4*/ 	.word	0x00000000


	//----- nvinfo : EIATTR_CBANK_PARAM_SIZE
	.align		4
.L_2203:
        /*00d8*/ 	.byte	0x03, 0x19
        /*00da*/ 	.short	0x0128


	//----- nvinfo : EIATTR_PARAM_CBANK
	.align		4
        /*00dc*/ 	.byte	0x04, 0x0a
        /*00de*/ 	.short	(.L_2205 - .L_2204)
	.align		4
.L_2204:
        /*00e0*/ 	.word	index@(.nv.constant0._ZN10layer_norm22ln_bwd_finalize_kernelINS_22Kernel_traits_finalizeILj1536Ef13__nv_bfloat16S2_S2_fjLb1ELj1024ELj4ENS_18Kernel_traits_baseILj1536EfS2_S2_S2_fjLj1024EEEEELb1ELb0EEEvNS_9BwdParamsE)
        /*00e4*/ 	.short	0x0380
        /*00e6*/ 	.short	0x0128


	//----- nvinfo : EIATTR_SW_WAR
	.align		4
.L_2205:
        /*00e8*/ 	.byte	0x04, 0x36
        /*00ea*/ 	.short	(.L_2207 - .L_2206)
.L_2206:
        /*00ec*/ 	.word	0x00000008
.L_2207:


//--------------------- .nv.info._ZN10layer_norm13ln_bwd_kernelINS_13Kernel_traitsIf13__nv_bfloat16S2_S2_fjLj1536ELj1ELj1ELj4ELj8ENS_18Kernel_traits_baseILj1536EfS2_S2_S2_fjLj128EEEEELb1ELb1ELb1ELb0EEEvNS_9BwdParamsE --------------------------
	.section	.nv.info._ZN10layer_norm13ln_bwd_kernelINS_13Kernel_traitsIf13__nv_bfloat16S2_S2_fjLj1536ELj1ELj1ELj4ELj8ENS_18Kernel_traits_baseILj1536EfS2_S2_S2_fjLj128EEEEELb1ELb1ELb1ELb0EEEvNS_9BwdParamsE,"",@"SHT_CUDA_INFO"
	.sectionflags	@""
	.align	4


	//----- nvinfo : EIATTR_CUDA_API_VERSION
	.align		4
        /*0000*/ 	.byte	0x04, 0x37
        /*0002*/ 	.short	(.L_2209 - .L_2208)
.L_2208:
        /*0004*/ 	.word	0x00000082


	//----- nvinfo : EIATTR_KPARAM_INFO
	.align		4
.L_2209:
        /*0008*/ 	.byte	0x04, 0x17
        /*000a*/ 	.short	(.L_2211 - .L_2210)
.L_2210:
        /*000c*/ 	.word	0x00000000
        /*0010*/ 	.short	0x0000
        /*0012*/ 	.short	0x0000
        /*0014*/ 	.byte	0x00, 0xf0, 0xa1, 0x04


	//----- nvinfo : EIATTR_SPARSE_MMA_MASK
	.align		4
.L_2211:
        /*0018*/ 	.byte	0x03, 0x50
        /*001a*/ 	.short	0x0000


	//----- nvinfo : EIATTR_MAXREG_COUNT
	.align		4
        /*001c*/ 	.byte	0x03, 0x1b
        /*001e*/ 	.short	0x00ff


	//----- nvinfo : EIATTR_NUM_BARRIERS
	.align		4
        /*0020*/ 	.byte	0x02, 0x4c
        /*0022*/ 	.byte	0x01
	.zero		1


	//----- nvinfo : EIATTR_MERCURY_ISA_VERSION
	.align		4
        /*0024*/ 	.byte	0x03, 0x5f
        /*0026*/ 	.short	0x0101


	//----- nvinfo : EIATTR_COOP_GROUP_MASK_REGIDS
	.align		4
        /*0028*/ 	.byte	0x04, 0x29
        /*002a*/ 	.short	(.L_2213 - .L_2212)


	//   ....[0]....
.L_2212:
        /*002c*/ 	.word	0xffffffff


	//   ....[1]....
        /*0030*/ 	.word	0xffffffff


	//   ....[2]....
        /*0034*/ 	.word	0xffffffff


	//   ....[3]....
        /*0038*/ 	.word	0xffffffff


	//   ....[4]....
        /*003c*/ 	.word	0xffffffff


	//   ....[5]....
        /*0040*/ 	.word	0xffffffff


	//   ....[6]....
        /*0044*/ 	.word	0xffffffff


	//   ....[7]....
        /*0048*/ 	.word	0xffffffff


	//   ....[8]....
        /*004c*/ 	.word	0xffffffff


	//   ....[9]....
        /*0050*/ 	.word	0xffffffff


	//----- nvinfo : EIATTR_COOP_GROUP_INSTR_OFFSETS
	.align		4
.L_2213:
        /*0054*/ 	.byte	0x04, 0x28
        /*0056*/ 	.short	(.L_2215 - .L_2214)


	//   ....[0]....
.L_2214:
        /*0058*/ 	.word	0x00001780


	//   ....[1]....
        /*005c*/ 	.word	0x000017a0


	//   ....[2]....
        /*0060*/ 	.word	0x000017d0


	//   ....[3]....
        /*0064*/ 	.word	0x000017e0


	//   ....[4]....
        /*0068*/ 	.word	0x00001820


	//   ....[5]....
        /*006c*/ 	.word	0x00001830


	//   ....[6]....
        /*0070*/ 	.word	0x00001870


	//   ....[7]....
        /*0074*/ 	.word	0x00001880


	//   ....[8]....
        /*0078*/ 	.word	0x000018b0


	//   ....[9]....
        /*007c*/ 	.word	0x000018c0


	//----- nvinfo : EIATTR_VRC_CTA_INIT_COUNT
	.align		4
.L_2215:
        /*0080*/ 	.byte	0x02, 0x4a
	.zero		1
	.zero		1


	//----- nvinfo : EIATTR_EXIT_INSTR_OFFSETS
	.align		4
        /*0084*/ 	.byte	0x04, 0x1c
        /*0086*/ 	.short	(.L_2217 - .L_2216)


	//   ....[0]....
.L_2216:
        /*0088*/ 	.word	0x00006010


	//   ....[1]....
        /*008c*/ 	.word	0x000060b0


	//----- nvinfo : EIATTR_MAX_THREADS
	.align		4
.L_2217:
        /*0090*/ 	.byte	0x04, 0x05
        /*0092*/ 	.short	(.L_2219 - .L_2218)
.L_2218:
        /*0094*/ 	.word	0x00000080
        /*0098*/ 	.word	0x00000001
        /*009c*/ 	.word	0x00000001


	//----- nvinfo : EIATTR_CRS_STACK_SIZE
	.align		4
.L_2219:
        /*00a0*/ 	.byte	0x04, 0x1e
        /*00a2*/ 	.short	(.L_2221 - .L_2220)
.L_2220:
        /*00a4*/ 	.word	0x00000000


	//----- nvinfo : EIATTR_CBANK_PARAM_SIZE
	.align		4
.L_2221:
        /*00a8*/ 	.byte	0x03, 0x19
        /*00aa*/ 	.short	0x0128


	//----- nvinfo : EIATTR_PARAM_CBANK
	.align		4
        /*00ac*/ 	.byte	0x04, 0x0a
        /*00ae*/ 	.short	(.L_2223 - .L_2222)
	.align		4
.L_2222:
        /*00b0*/ 	.word	index@(.nv.constant0._ZN10layer_norm13ln_bwd_kernelINS_13Kernel_traitsIf13__nv_bfloat16S2_S2_fjLj1536ELj1ELj1ELj4ELj8ENS_18Kernel_traits_baseILj1536EfS2_S2_S2_fjLj128EEEEELb1ELb1ELb1ELb0EEEvNS_9BwdParamsE)
        /*00b4*/ 	.short	0x0380
        /*00b6*/ 	.short	0x0128


	//----- nvinfo : EIATTR_SW_WAR
	.align		4
.L_2223:
        /*00b8*/ 	.byte	0x04, 0x36
        /*00ba*/ 	.short	(.L_2225 - .L_2224)
.L_2224:
        /*00bc*/ 	.word	0x00000008
.L_2225:


//--------------------- .nv.info._ZN10layer_norm22ln_bwd_finalize_kernelINS_22Kernel_traits_finalizeILj1536Ef13__nv_bfloat16S2_S2_fjLb1ELj1024ELj4ENS_18Kernel_traits_baseILj1536EfS2_S2_S2_fjLj1024EEEEELb1ELb1EEEvNS_9BwdParamsE --------------------------
	.section	.nv.info._ZN10layer_norm22ln_bwd_finalize_kernelINS_22Kernel_traits_finalizeILj1536Ef13__nv_bfloat16S2_S2_fjLb1ELj1024ELj4ENS_18Kernel_traits_baseILj1536EfS2_S2_S2_fjLj1024EEEEELb1ELb1EEEvNS_9BwdParamsE,"",@"SHT_CUDA_INFO"
	.sectionflags	@""
	.align	4


	//----- nvinfo : EIATTR_CUDA_API_VERSION
	.align		4
        /*0000*/ 	.byte	0x04, 0x37
        /*0002*/ 	.short	(.L_2227 - .L_2226)
.L_2226:
        /*0004*/ 	.word	0x00000082


	//----- nvinfo : EIATTR_KPARAM_INFO
	.align		4
.L_2227:
        /*0008*/ 	.byte	0x04, 0x17
        /*000a*/ 	.short	(.L_2229 - .L_2228)
.L_2228:
        /*000c*/ 	.word	0x00000000
        /*0010*/ 	.short	0x0000
        /*0012*/ 	.short	0x0000
        /*0014*/ 	.byte	0x00, 0xf0, 0xa1, 0x04


	//----- nvinfo : EIATTR_SPARSE_MMA_MASK
	.align		4
.L_2229:
        /*0018*/ 	.byte	0x03, 0x50
        /*001a*/ 	.short	0x0000


	//----- nvinfo : EIATTR_MAXREG_COUNT
	.align		4
        /*001c*/ 	.byte	0x03, 0x1b
        /*001e*/ 	.short	0x0040


	//----- nvinfo : EIATTR_NUM_BARRIERS
	.align		4
        /*0020*/ 	.byte	0x02, 0x4c
        /*0022*/ 	.byte	0x01
	.zero		1


	//----- nvinfo : EIATTR_MERCURY_ISA_VERSION
	.align		4
        /*0024*/ 	.byte	0x03, 0x5f
        /*0026*/ 	.short	0x0101


	//----- nvinfo : EIATTR_COOP_GROUP_MASK_REGIDS
	.align		4
        /*0028*/ 	.byte	0x04, 0x29
        /*002a*/ 	.short	(.L_2231 - .L_2230)


	//   ....[0]....
.L_2230:
        /*002c*/ 	.word	0xffffffff


	//   ....[1]....
        /*0030*/ 	.word	0xffffffff


	//   ....[2]....
        /*0034*/ 	.word	0xffffffff


	//   ....[3]....
        /*0038*/ 	.word	0xffffffff


	//   ....[4]....
        /*003c*/ 	.word	0xffffffff


	//   ....[5]....
        /*0040*/ 	.word	0xffffffff


	//   ....[6]....
        /*0044*/ 	.word	0xffffffff


	//   ....[7]....
        /*0048*/ 	.word	0xffffffff


	//   ....[8]....
        /*004c*/ 	.word	0xffffffff


	//   ....[9]....
        /*0050*/ 	.word	0xffffffff


	//   ....[10]....
        /*0054*/ 	.word	0xffffffff


	//   ....[11]....
        /*0058*/ 	.word	0xffffffff


	//   ....[12]....
        /*005c*/ 	.word	0xffffffff


	//   ....[13]....
        /*0060*/ 	.word	0xffffffff


	//   ....[14]....
        /*0064*/ 	.word	0xffffffff


	//----- nvinfo : EIATTR_COOP_GROUP_INSTR_OFFSETS
	.align		4
.L_2231:
        /*0068*/ 	.byte	0x04, 0x28
        /*006a*/ 	.short	(.L_2233 - .L_2232)


	//   ....[0]....
.L_2232:
        /*006c*/ 	.word	0x00001070


	//   ....[1]....
        /*0070*/ 	.word	0x00001080


	//   ....[2]....
        /*0074*/ 	.word	0x00001090


	//   ....[3]....
        /*0078*/ 	.word	0x000010c0


	//   ....[4]....
        /*007c*/ 	.word	0x000010e0


	//   ....[5]....
        /*0080*/ 	.word	0x000010f0


	//   ....[6]....
        /*0084*/ 	.word	0x00001120


	//   ....[7]....
        /*0088*/ 	.word	0x00001140


	//   ....[8]....
        /*008c*/ 	.word	0x00001150


	//   ....[9]....
        /*0090*/ 	.word	0x00001180


	//   ....[10]....
        /*0094*/ 	.word	0x000011a0


	//   ....[11]....
        /*0098*/ 	.word	0x000011b0


	//   ....[12]....
        /*009c*/ 	.word	0x000011e0


	//   ....[13]....
        /*00a0*/ 	.word	0x00001200


	//   ....[14]....
        /*00a4*/ 	.word	0x00001210


	//----- nvinfo : EIATTR_VRC_CTA_INIT_COUNT
	.align		4
.L_2233:
        /*00a8*/ 	.byte	0x02, 0x4a
	.zero		1
	.zero		1


	//----- nvinfo : EIATTR_EXIT_INSTR_OFFSETS
	.align		4
        /*00ac*/ 	.byte	0x04, 0x1c
        /*00ae*/ 	.short	(.L_2235 - .L_2234)


	//   ....[0]....
.L_2234:
        /*00b0*/ 	.word	0x00000060


	//   ....[1]....
        /*00b4*/ 	.word	0x00001290


	//   ....[2]....
        /*00b8*/ 	.word	0x000013a0


	//----- nvinfo : EIATTR_MAX_THREADS
	.align		4
.L_2235:
        /*00bc*/ 	.byte	0x04, 0x05
        /*00be*/ 	.short	(.L_2237 - .L_2236)
.L_2236:
        /*00c0*/ 	.word	0x00000400
        /*00c4*/ 	.word	0x00000001
        /*00c8*/ 	.word	0x00000001


	//----- nvinfo : EIATTR_CRS_STACK_SIZE
	.align		4
.L_2237:
        /*00cc*/ 	.byte	0x04, 0x1e
        /*00ce*/ 	.short	(.L_2239 - .L_2238)
.L_2238:
        /*00d0*/ 	.word	0x00000000


	//----- nvinfo : EIATTR_CBANK_PARAM_SIZE
	.align		4
.L_2239:
        /*00d4*/ 	.byte	0x03, 0x19
        /*00d6*/ 	.short	0x0128


	//----- nvinfo : EIATTR_PARAM_CBANK
	.align		4
        /*00d8*/ 	.byte	0x04, 0x0a
        /*00da*/ 	.short	(.L_2241 - .L_2240)
	.align		4
.L_2240:
        /*00dc*/ 	.word	index@(.nv.constant0._ZN10layer_norm22ln_bwd_finalize_kernelINS_22Kernel_traits_finalizeILj1536Ef13__nv_bfloat16S2_S2_fjLb1ELj1024ELj4ENS_18Kernel_traits_baseILj1536EfS2_S2_S2_fjLj1024EEEEELb1ELb1EEEvNS_9BwdParamsE)
        /*00e0*/ 	.short	0x0380
        /*00e2*/ 	.short	0x0128


	//----- nvinfo : EIATTR_SW_WAR
	.align		4
.L_2241:
        /*00e4*/ 	.byte	0x04, 0x36
        /*00e6*/ 	.short	(.L_2243 - .L_2242)
.L_2242:
        /*00e8*/ 	.word	0x00000008
.L_2243:


//--------------------- .nv.info._ZN10layer_norm13ln_bwd_kernelINS_13Kernel_traitsIf13__nv_bfloat16S2_S2_fjLj1536ELj1ELj1ELj4ELj8ENS_18Kernel_traits_baseILj1536EfS2_S2_S2_fjLj128EEEEELb1ELb1ELb1ELb1EEEvNS_9BwdParamsE --------------------------
	.section	.nv.info._ZN10layer_norm13ln_bwd_kernelINS_13Kernel_traitsIf13__nv_bfloat16S2_S2_fjLj1536ELj1ELj1ELj4ELj8ENS_18Kernel_traits_baseILj1536EfS2_S2_S2_fjLj128EEEEELb1ELb1ELb1ELb1EEEvNS_9BwdParamsE,"",@"SHT_CUDA_INFO"
	.sectionflags	@""
	.align	4


	//----- nvinfo : EIATTR_CUDA_API_VERSION
	.align		4
        /*0000*/ 	.byte	0x04, 0x37
        /*0002*/ 	.short	(.L_2245 - .L_2244)
.L_2244:
        /*0004*/ 	.word	0x00000082


	//----- nvinfo : EIATTR_KPARAM_INFO
	.align		4
.L_2245:
        /*0008*/ 	.byte	0x04, 0x17
        /*000a*/ 	.short	(.L_2247 - .L_2246)
.L_2246:
        /*000c*/ 	.word	0x00000000
        /*0010*/ 	.short	0x0000
        /*0012*/ 	.short	0x0000
        /*0014*/ 	.byte	0x00, 0xf0, 0xa1, 0x04


	//----- nvinfo : EIATTR_SPARSE_MMA_MASK
	.align		4
.L_2247:
        /*0018*/ 	.byte	0x03, 0x50
        /*001a*/ 	.short	0x0000


	//----- nvinfo : EIATTR_MAXREG_COUNT
	.align		4
        /*001c*/ 	.byte	0x03, 0x1b
        /*001e*/ 	.short	0x00ff


	//----- nvinfo : EIATTR_NUM_BARRIERS
	.align		4
        /*0020*/ 	.byte	0x02, 0x4c
        /*0022*/ 	.byte	0x01
	.zero		1


	//----- nvinfo : EIATTR_MERCURY_ISA_VERSION
	.align		4
        /*0024*/ 	.byte	0x03, 0x5f
        /*0026*/ 	.short	0x0101


	//----- nvinfo : EIATTR_COOP_GROUP_MASK_REGIDS
	.align		4
        /*0028*/ 	.byte	0x04, 0x29
        /*002a*/ 	.short	(.L_2249 - .L_2248)


	//   ....[0]....
.L_2248:
        /*002c*/ 	.word	0xffffffff


	//   ....[1]....
        /*0030*/ 	.word	0xffffffff


	//   ....[2]....
        /*0034*/ 	.word	0xffffffff


	//   ....[3]....
        /*0038*/ 	.word	0xffffffff


	//   ....[4]....
        /*003c*/ 	.word	0xffffffff


	//   ....[5]....
        /*0040*/ 	.word	0xffffffff


	//   ....[6]....
        /*0044*/ 	.word	0xffffffff


	//   ....[7]....
        /*0048*/ 	.word	0xffffffff


	//   ....[8]....
        /*004c*/ 	.word	0xffffffff


	//   ....[9]....
        /*0050*/ 	.word	0xffffffff


	//----- nvinfo : EIATTR_COOP_GROUP_INSTR_OFFSETS
	.align		4
.L_2249:
        /*0054*/ 	.byte	0x04, 0x28
        /*0056*/ 	.short	(.L_2251 - .L_2250)


	//   ....[0]....
.L_2250:
        /*0058*/ 	.word	0x000012c0


	//   ....[1]....
        /*005c*/ 	.word	0x000012e0


	//   ....[2]....
        /*0060*/ 	.word	0x00001320


	//   ....[3]....
        /*0064*/ 	.word	0x00001330


	//   ....[4]....
        /*0068*/ 	.word	0x00001370


	//   ....[5]....
        /*006c*/ 	.word	0x00001380


	//   ....[6]....
        /*0070*/ 	.word	0x000013b0


	//   ....[7]....
        /*0074*/ 	.word	0x000013c0


	//   ....[8]....
        /*0078*/ 	.word	0x000013f0


	//   ....[9]....
        /*007c*/ 	.word	0x00001400


	//----- nvinfo : EIATTR_VRC_CTA_INIT_COUNT
	.align		4
.L_2251:
        /*0080*/ 	.byte	0x02, 0x4a
	.zero		1
	.zero		1


	//----- nvinfo : EIATTR_EXIT_INSTR_OFFSETS
	.align		4
        /*0084*/ 	.byte	0x04, 0x1c
        /*0086*/ 	.short	(.L_2253 - .L_2252)


	//   ....[0]....
.L_2252:
        /*0088*/ 	.word	0x000053a0


	//----- nvinfo : EIATTR_MAX_THREADS
	.align		4
.L_2253:
        /*008c*/ 	.byte	0x04, 0x05
        /*008e*/ 	.short	(.L_2255 - .L_2254)
.L_2254:
        /*0090*/ 	.word	0x00000080
        /*0094*/ 	.word	0x00000001
        /*0098*/ 	.word	0x00000001


	//----- nvinfo : EIATTR_CRS_STACK_SIZE
	.align		4
.L_2255:
        /*009c*/ 	.byte	0x04, 0x1e
        /*009e*/ 	.short	(.L_2257 - .L_2256)
.L_2256:
        /*00a0*/ 	.word	0x00000000


	//----- nvinfo : EIATTR_CBANK_PARAM_SIZE
	.align		4
.L_2257:
        /*00a4*/ 	.byte	0x03, 0x19
        /*00a6*/ 	.short	0x0128


	//----- nvinfo : EIATTR_PARAM_CBANK
	.align		4
        /*00a8*/ 	.byte	0x04, 0x0a
        /*00aa*/ 	.short	(.L_2259 - .L_2258)
	.align		4
.L_2258:
        /*00ac*/ 	.word	index@(.nv.constant0._ZN10layer_norm13ln_bwd_kernelINS_13Kernel_traitsIf13__nv_bfloat16S2_S2_fjLj1536ELj1ELj1ELj4ELj8ENS_18Kernel_traits_baseILj1536EfS2_S2_S2_fjLj128EEEEELb1ELb1ELb1ELb1EEEvNS_9BwdParamsE)
        /*00b0*/ 	.short	0x0380
        /*00b2*/ 	.short	0x0128


	//----- nvinfo : EIATTR_SW_WAR
	.align		4
.L_2259:
        /*00b4*/ 	.byte	0x04, 0x36
        /*00b6*/ 	.short	(.L_2261 - .L_2260)
.L_2260:
        /*00b8*/ 	.word	0x00000008
.L_2261:


//--------------------- .nv.info._ZN10layer_norm13ln_bwd_kernelINS_13Kernel_traitsI13__nv_bfloat16S2_fS2_fjLj1536ELj1ELj1ELj4ELj8ENS_18Kernel_traits_baseILj1536ES2_S2_fS2_fjLj128EEEEELb0ELb0ELb0ELb0EEEvNS_9BwdParamsE --------------------------
	.section	.nv.info._ZN10layer_norm13ln_bwd_kernelINS_13Kernel_traitsI13__nv_bfloat16S2_fS2_fjLj1536ELj1ELj1ELj4ELj8ENS_18Kernel_traits_baseILj1536ES2_S2_fS2_fjLj128EEEEELb0ELb0ELb0ELb0EEEvNS_9BwdParamsE,"",@"SHT_CUDA_INFO"
	.sectionflags	@""
	.align	4


	//----- nvinfo : EIATTR_CUDA_API_VERSION
	.align		4
        /*0000*/ 	.byte	0x04, 0x37
        /*0002*/ 	.short	(.L_2263 - .L_2262)
.L_2262:
        /*0004*/ 	.word	0x00000082


	//----- nvinfo : EIATTR_KPARAM_INFO
	.align		4
.L_2263:
        /*0008*/ 	.byte	0x04, 0x17
        /*000a*/ 	.short	(.L_2265 - .L_2264)
.L_2264:
        /*000c*/ 	.word	0x00000000
        /*0010*/ 	.short	0x0000
        /*0012*/ 	.short	0x0000
        /*0014*/ 	.byte	0x00, 0xf0, 0xa1, 0x04


	//----- nvinfo : EIATTR_SPARSE_MMA_MASK
	.align		4
.L_2265:
        /*0018*/ 	.byte	0x03, 0x50
        /*001a*/ 	.short	0x0000


	//----- nvinfo : EIATTR_MAXREG_COUNT
	.align		4
        /*001c*/ 	.byte	0x03, 0x1b
        /*001e*/ 	.short	0x00ff


	//----- nvinfo : EIATTR_NUM_BARRIERS
	.align		4
        /*0020*/ 	.byte	0x02, 0x4c
        /*0022*/ 	.byte	0x01
	.zero		1


	//----- nvinfo : EIATTR_MERCURY_ISA_VERSION
	.align		4
        /*0024*/ 	.byte	0x03, 0x5f
        /*0026*/ 	.short	0x0101


	//----- nvinfo : EIATTR_COOP_GROUP_MASK_REGIDS
	.align		4
        /*0028*/ 	.byte	0x04, 0x29
        /*002a*/ 	.short	(.L_2267 - .L_2266)


	//   ....[0]....
.L_2266:
        /*002c*/ 	.word	0xffffffff


	//   ....[1]....
        /*0030*/ 	.word	0xffffffff


	//   ....[2]....
        /*0034*/ 	.word	0xffffffff


	//   ....[3]....
        /*0038*/ 	.word	0xffffffff


	//   ....[4]....
        /*003c*/ 	.word	0xffffffff


	//   ....[5]....
        /*0040*/ 	.word	0xffffffff


	//   ....[6]....
        /*0044*/ 	.word	0xffffffff


	//   ....[7]....
        /*0048*/ 	.word	0xffffffff


	//   ....[8]....
        /*004c*/ 	.word	0xffffffff


	//   ....[9]....
        /*0050*/ 	.word	0xffffffff


	//----- nvinfo : EIATTR_COOP_GROUP_INSTR_OFFSETS
	.align		4
.L_2267:
        /*0054*/ 	.byte	0x04, 0x28
        /*0056*/ 	.short	(.L_2269 - .L_2268)


	//   ....[0]....
.L_2268:
        /*0058*/ 	.word	0x00001170


	//   ....[1]....
        /*005c*/ 	.word	0x000011a0


	//   ....[2]....
        /*0060*/ 	.word	0x000011d0


	//   ....[3]....
        /*0064*/ 	.word	0x000011e0


	//   ....[4]....
        /*0068*/ 	.word	0x00001210


	//   ....[5]....
        /*006c*/ 	.word	0x00001220


	//   ....[6]....
        /*0070*/ 	.word	0x00001250


	//   ....[7]....
        /*0074*/ 	.word	0x00001260


	//   ....[8]....
        /*0078*/ 	.word	0x00001290


	//   ....[9]....
        /*007c*/ 	.word	0x000012a0


	//----- nvinfo : EIATTR_VRC_CTA_INIT_COUNT
	.align		4
.L_2269:
        /*0080*/ 	.byte	0x02, 0x4a
	.zero		1
	.zero		1


	//----- nvinfo : EIATTR_EXIT_INSTR_OFFSETS
	.align		4
        /*0084*/ 	.byte	0x04, 0x1c
        /*0086*/ 	.short	(.L_2271 - .L_2270)


	//   ....[0]....
.L_2270:
        /*0088*/ 	.word	0x00002ed0


	//   ....[1]....
        /*008c*/ 	.word	0x00002f50


	//----- nvinfo : EIATTR_MAX_THREADS
	.align		4
.L_2271:
        /*0090*/ 	.byte	0x04, 0x05
        /*0092*/ 	.short	(.L_2273 - .L_2272)
.L_2272:
        /*0094*/ 	.word	0x00000080
        /*0098*/ 	.word	0x00000001
        /*009c*/ 	.word	0x00000001


	//----- nvinfo : EIATTR_CRS_STACK_SIZE
	.align		4
.L_2273:
        /*00a0*/ 	.byte	0x04, 0x1e
        /*00a2*/ 	.short	(.L_2275 - .L_2274)
.L_2274:
        /*00a4*/ 	.word	0x00000000


	//----- nvinfo : EIATTR_CBANK_PARAM_SIZE
	.align		4
.L_2275:
        /*00a8*/ 	.byte	0x03, 0x19
        /*00aa*/ 	.short	0x0128


	//----- nvinfo : EIATTR_PARAM_CBANK
	.align		4
        /*00ac*/ 	.byte	0x04, 0x0a
        /*00ae*/ 	.short	(.L_2277 - .L_2276)
	.align		4
.L_2276:
        /*00b0*/ 	.word	index@(.nv.constant0._ZN10layer_norm13ln_bwd_kernelINS_13Kernel_traitsI13__nv_bfloat16S2_fS2_fjLj1536ELj1ELj1ELj4ELj8ENS_18Kernel_traits_baseILj1536ES2_S2_fS2_fjLj128EEEEELb0ELb0ELb0ELb0EEEvNS_9BwdParamsE)
        /*00b4*/ 	.short	0x0380
        /*00b6*/ 	.short	0x0128


	//----- nvinfo : EIATTR_SW_WAR
	.align		4
.L_2277:
        /*00b8*/ 	.byte	0x04, 0x36
        /*00ba*/ 	.short	(.L_2279 - .L_2278)
.L_2278:
        /*00bc*/ 	.word	0x00000008
.L_2279:


//--------------------- .nv.info._ZN10layer_norm13ln_bwd_kernelINS_13Kernel_traitsI13__nv_bfloat16S2_fS2_fjLj1536ELj1ELj1ELj4ELj8ENS_18Kernel_traits_baseILj1536ES2_S2_fS2_fjLj128EEEEELb0ELb0ELb0ELb1EEEvNS_9BwdParamsE --------------------------
	.section	.nv.info._ZN10layer_norm13ln_bwd_kernelINS_13Kernel_traitsI13__nv_bfloat16S2_fS2_fjLj1536ELj1ELj1ELj4ELj8ENS_18Kernel_traits_baseILj1536ES2_S2_fS2_fjLj128EEEEELb0ELb0ELb0ELb1EEEvNS_9BwdParamsE,"",@"SHT_CUDA_INFO"
	.sectionflags	@""
	.align	4


	//----- nvinfo : EIATTR_CUDA_API_VERSION
	.align		4
        /*0000*/ 	.byte	0x04, 0x37
        /*0002*/ 	.short	(.L_2281 - .L_2280)
.L_2280:
        /*0004*/ 	.word	0x00000082


	//----- nvinfo : EIATTR_KPARAM_INFO
	.align		4
.L_2281:
        /*0008*/ 	.byte	0x04, 0x17
        /*000a*/ 	.short	(.L_2283 - .L_2282)
.L_2282:
        /*000c*/ 	.word	0x00000000
        /*0010*/ 	.short	0x0000
        /*0012*/ 	.short	0x0000
        /*0014*/ 	.byte	0x00, 0xf0, 0xa1, 0x04


	//----- nvinfo : EIATTR_SPARSE_MMA_MASK
	.align		4
.L_2283:
        /*0018*/ 	.byte	0x03, 0x50
        /*001a*/ 	.short	0x0000


	//----- nvinfo : EIATTR_MAXREG_COUNT
	.align		4
        /*001c*/ 	.byte	0x03, 0x1b
        /*001e*/ 	.short	0x00ff


	//----- nvinfo : EIATTR_NUM_BARRIERS
	.align		4
        /*0020*/ 	.byte	0x02, 0x4c
        /*0022*/ 	.byte	0x01
	.zero		1


	//----- nvinfo : EIATTR_MERCURY_ISA_VERSION
	.align		4
        /*0024*/ 	.byte	0x03, 0x5f
        /*0026*/ 	.short	0x0101


	//----- nvinfo : EIATTR_COOP_GROUP_MASK_REGIDS
	.align		4
        /*0028*/ 	.byte	0x04, 0x29
        /*002a*/ 	.short	(.L_2285 - .L_2284)


	//   ....[0]....
.L_2284:
        /*002c*/ 	.word	0xffffffff


	//   ....[1]....
        /*0030*/ 	.word	0xffffffff


	//   ....[2]....
        /*0034*/ 	.word	0xffffffff


	//   ....[3]....
        /*0038*/ 	.word	0xffffffff


	//   ....[4]....
        /*003c*/ 	.word	0xffffffff


	//   ....[5]....
        /*0040*/ 	.word	0xffffffff


	//   ....[6]....
        /*0044*/ 	.word	0xffffffff


	//   ....[7]....
        /*0048*/ 	.word	0xffffffff


	//   ....[8]....
        /*004c*/ 	.word	0xffffffff


	//   ....[9]....
        /*0050*/ 	.word	0xffffffff


	//----- nvinfo : EIATTR_COOP_GROUP_INSTR_OFFSETS
	.align		4
.L_2285:
        /*0054*/ 	.byte	0x04, 0x28
        /*0056*/ 	.short	(.L_2287 - .L_2286)


	//   ....[0]....
.L_2286:
        /*0058*/ 	.word	0x00000c90


	//   ....[1]....
        /*005c*/ 	.word	0x00000d40


	//   ....[2]....
        /*0060*/ 	.word	0x00000d50


	//   ....[3]....
        /*0064*/ 	.word	0x00000d80


	//   ....[4]....
        /*0068*/ 	.word	0x00000da0


	//   ....[5]....
        /*006c*/ 	.word	0x00000db0


	//   ....[6]....
        /*0070*/ 	.word	0x00000de0


	//   ....[7]....
        /*0074*/ 	.word	0x00000df0


	//   ....[8]....
        /*0078*/ 	.word	0x00000e30


	//   ....[9]....
        /*007c*/ 	.word	0x00000e40


	//----- nvinfo : EIATTR_VRC_CTA_INIT_COUNT
	.align		4
.L_2287:
        /*0080*/ 	.byte	0x02, 0x4a
	.zero		1
	.zero		1


	//----- nvinfo : EIATTR_EXIT_INSTR_OFFSETS
	.align		4
        /*0084*/ 	.byte	0x04, 0x1c
        /*0086*/ 	.short	(.L_2289 - .L_2288)


	//   ....[0]....
.L_2288:
        /*0088*/ 	.word	0x000029d0


	//----- nvinfo : EIATTR_MAX_THREADS
	.align		4
.L_2289:
        /*008c*/ 	.byte	0x04, 0x05
        /*008e*/ 	.short	(.L_2291 - .L_2290)
.L_2290:
        /*0090*/ 	.word	0x00000080
        /*0094*/ 	.word	0x00000001
        /*0098*/ 	.word	0x00000001


	//----- nvinfo : EIATTR_CRS_STACK_SIZE
	.align		4
.L_2291:
        /*009c*/ 	.byte	0x04, 0x1e
        /*009e*/ 	.short	(.L_2293 - .L_2292)
.L_2292:
        /*00a0*/ 	.word	0x00000000


	//----- nvinfo : EIATTR_CBANK_PARAM_SIZE
	.align		4
.L_2293:
        /*00a4*/ 	.byte	0x03, 0x19
        /*00a6*/ 	.short	0x0128


	//----- nvinfo : EIATTR_PARAM_CBANK
	.align		4
        /*00a8*/ 	.byte	0x04, 0x0a
        /*00aa*/ 	.short	(.L_2295 - .L_2294)
	.align		4
.L_2294:
        /*00ac*/ 	.word	index@(.nv.constant0._ZN10layer_norm13ln_bwd_kernelINS_13Kernel_traitsI13__nv_bfloat16S2_fS2_fjLj1536ELj1ELj1ELj4ELj8ENS_18Kernel_traits_baseILj1536ES2_S2_fS2_fjLj128EEEEELb0ELb0ELb0ELb1EEEvNS_9BwdParamsE)
        /*00b0*/ 	.short	0x0380
        /*00b2*/ 	.short	0x0128


	//----- nvinfo : EIATTR_SW_WAR
	.align		4
.L_2295:
        /*00b4*/ 	.byte	0x04, 0x36
        /*00b6*/ 	.short	(.L_2297 - .L_2296)
.L_2296:
        /*00b8*/ 	.word	0x00000008
.L_2297:


//--------------------- .nv.info._ZN10layer_norm13ln_bwd_kernelINS_13Kernel_traitsI13__nv_bfloat16S2_fS2_fjLj1536ELj1ELj1ELj4ELj8ENS_18Kernel_traits_baseILj1536ES2_S2_fS2_fjLj128EEEEELb0ELb0ELb1ELb0EEEvNS_9BwdParamsE --------------------------
	.section	.nv.info._ZN10layer_norm13ln_bwd_kernelINS_13Kernel_traitsI13__nv_bfloat16S2_fS2_fjLj1536ELj1ELj1ELj4ELj8ENS_18Kernel_traits_baseILj1536ES2_S2_fS2_fjLj128EEEEELb0ELb0ELb1ELb0EEEvNS_9BwdParamsE,"",@"SHT_CUDA_INFO"
	.sectionflags	@""
	.align	4


	//----- nvinfo : EIATTR_CUDA_API_VERSION
	.align		4
        /*0000*/ 	.byte	0x04, 0x37
        /*0002*/ 	.short	(.L_2299 - .L_2298)
.L_2298:
        /*0004*/ 	.word	0x00000082


	//----- nvinfo : EIATTR_KPARAM_INFO
	.align		4
.L_2299:
        /*0008*/ 	.byte	0x04, 0x17
        /*000a*/ 	.short	(.L_2301 - .L_2300)
.L_2300:
        /*000c*/ 	.word	0x00000000
        /*0010*/ 	.short	0x0000
        /*0012*/ 	.short	0x0000
        /*0014*/ 	.byte	0x00, 0xf0, 0xa1, 0x04


	//----- nvinfo : EIATTR_SPARSE_MMA_MASK
	.align		4
.L_2301:
        /*0018*/ 	.byte	0x03, 0x50
        /*001a*/ 	.short	0x0000


	//----- nvinfo : EIATTR_MAXREG_COUNT
	.align		4
        /*001c*/ 	.byte	0x03, 0x1b
        /*001e*/ 	.short	0x00ff


	//----- nvinfo : EIATTR_NUM_BARRIERS
	.align		4
        /*0020*/ 	.byte	0x02, 0x4c
        /*0022*/ 	.byte	0x01
	.zero		1


	//----- nvinfo : EIATTR_MERCURY_ISA_VERSION
	.align		4
        /*0024*/ 	.byte	0x03, 0x5f
        /*0026*/ 	.short	0x0101


	//----- nvinfo : EIATTR_COOP_GROUP_MASK_REGIDS
	.align		4
        /*0028*/ 	.byte	0x04, 0x29
        /*002a*/ 	.short	(.L_2303 - .L_2302)


	//   ....[0]....
.L_2302:
        /*002c*/ 	.word	0xffffffff


	//   ....[1]....
        /*0030*/ 	.word	0xffffffff


	//   ....[2]....
        /*0034*/ 	.word	0xffffffff


	//   ....[3]....
        /*0038*/ 	.word	0xffffffff


	//   ....[4]....
        /*003c*/ 	.word	0xffffffff


	//   ....[5]....
        /*0040*/ 	.word	0xffffffff


	//   ....[6]....
        /*0044*/ 	.word	0xffffffff


	//   ....[7]....
        /*0048*/ 	.word	0xffffffff


	//   ....[8]....
        /*004c*/ 	.word	0xffffffff


	//   ....[9]....
        /*0050*/ 	.word	0xffffffff


	//----- nvinfo : EIATTR_COOP_GROUP_INSTR_OFFSETS
	.align		4
.L_2303:
        /*0054*/ 	.byte	0x04, 0x28
        /*0056*/ 	.short	(.L_2305 - .L_2304)


	//   ....[0]....
.L_2304:
        /*0058*/ 	.word	0x00001370


	//   ....[1]....
        /*005c*/ 	.word	0x000013a0


	//   ....[2]....
        /*0060*/ 	.word	0x000013d0


	//   ....[3]....
        /*0064*/ 	.word	0x000013e0


	//   ....[4]....
        /*0068*/ 	.word	0x00001410


	//   ....[5]....
        /*006c*/ 	.word	0x00001420


	//   ....[6]....
        /*0070*/ 	.word	0x00001450


	//   ....[7]....
        /*0074*/ 	.word	0x00001460


	//   ....[8]....
        /*0078*/ 	.word	0x00001490


	//   ....[9]....
        /*007c*/ 	.word	0x000014a0


	//----- nvinfo : EIATTR_VRC_CTA_INIT_COUNT
	.align		4
.L_2305:
        /*0080*/ 	.byte	0x02, 0x4a
	.zero		1
	.zero		1


	//----- nvinfo : EIATTR_EXIT_INSTR_OFFSETS
	.align		4
        /*0084*/ 	.byte	0x04, 0x1c
        /*0086*/ 	.short	(.L_2307 - .L_2306)


	//   ....[0]....
.L_2306:
        /*0088*/ 	.word	0x00003810


	//   ....[1]....
        /*008c*/ 	.word	0x00003890


	//----- nvinfo : EIATTR_MAX_THREADS
	.align		4
.L_2307:
        /*0090*/ 	.byte	0x04, 0x05
        /*0092*/ 	.short	(.L_2309 - .L_2308)
.L_2308:
        /*0094*/ 	.word	0x00000080
        /*0098*/ 	.word	0x00000001
        /*009c*/ 	.word	0x00000001


	//----- nvinfo : EIATTR_CRS_STACK_SIZE
	.align		4
.L_2309:
        /*00a0*/ 	.byte	0x04, 0x1e
        /*00a2*/ 	.short	(.L_2311 - .L_2310)
.L_2310:
        /*00a4*/ 	.word	0x00000000


	//----- nvinfo : EIATTR_CBANK_PARAM_SIZE
	.align		4
.L_2311:
        /*00a8*/ 	.byte	0x03, 0x19
        /*00aa*/ 	.short	0x0128


	//----- nvinfo : EIATTR_PARAM_CBANK
	.align		4
        /*00ac*/ 	.byte	0x04, 0x0a
        /*00ae*/ 	.short	(.L_2313 - .L_2312)
	.align		4
.L_2312:
        /*00b0*/ 	.word	index@(.nv.constant0._ZN10layer_norm13ln_bwd_kernelINS_13Kernel_traitsI13__nv_bfloat16S2_fS2_fjLj1536ELj1ELj1ELj4ELj8ENS_18Kernel_traits_baseILj1536ES2_S2_fS2_fjLj128EEEEELb0ELb0ELb1ELb0EEEvNS_9BwdParamsE)
        /*00b4*/ 	.short	0x0380
        /*00b6*/ 	.short	0x0128


	//----- nvinfo : EIATTR_SW_WAR
	.align		4
.L_2313:
        /*00b8*/ 	.byte	0x04, 0x36
        /*00ba*/ 	.short	(.L_2315 - .L_2314)
.L_2314:
        /*00bc*/ 	.word	0x00000008
.L_2315:


//--------------------- .nv.info._ZN10layer_norm13ln_bwd_kernelINS_13Kernel_traitsI13__nv_bfloat16S2_fS2_fjLj1536ELj1ELj1ELj4ELj8ENS_18Kernel_traits_baseILj1536ES2_S2_fS2_fjLj128EEEEELb0ELb0ELb1ELb1EEEvNS_9BwdParamsE --------------------------
	.section	.nv.info._ZN10layer_norm13ln_bwd_kernelINS_13Kernel_traitsI13__nv_bfloat16S2_fS2_fjLj1536ELj1ELj1ELj4ELj8ENS_18Kernel_traits_baseILj1536ES2_S2_fS2_fjLj128EEEEELb0ELb0ELb1ELb1EEEvNS_9BwdParamsE,"",@"SHT_CUDA_INFO"
	.sectionflags	@""
	.align	4


	//----- nvinfo : EIATTR_CUDA_API_VERSION
	.align		4
        /*0000*/ 	.byte	0x04, 0x37
        /*0002*/ 	.short	(.L_2317 - .L_2316)
.L_2316:
        /*0004*/ 	.word	0x00000082


	//----- nvinfo : EIATTR_KPARAM_INFO
	.align		4
.L_2317:
        /*0008*/ 	.byte	0x04, 0x17
        /*000a*/ 	.short	(.L_2319 - .L_2318)
.L_2318:
        /*000c*/ 	.word	0x00000000
        /*0010*/ 	.short	0x0000
        /*0012*/ 	.short	0x0000
        /*0014*/ 	.byte	0x00, 0xf0, 0xa1, 0x04


	//----- nvinfo : EIATTR_SPARSE_MMA_MASK
	.align		4
.L_2319:
        /*0018*/ 	.byte	0x03, 0x50
        /*001a*/ 	.short	0x0000


	//----- nvinfo : EIATTR_MAXREG_COUNT
	.align		4
        /*001c*/ 	.byte	0x03, 0x1b
        /*001e*/ 	.short	0x00ff


	//----- nvinfo : EIATTR_NUM_BARRIERS
	.align		4
        /*0020*/ 	.byte	0x02, 0x4c
        /*0022*/ 	.byte	0x01
	.zero		1


	//----- nvinfo : EIATTR_MERCURY_ISA_VERSION
	.align		4
        /*0024*/ 	.byte	0x03, 0x5f
        /*0026*/ 	.short	0x0101


	//----- nvinfo : EIATTR_COOP_GROUP_MASK_REGIDS
	.align		4
        /*0028*/ 	.byte	0x04, 0x29
        /*002a*/ 	.short	(.L_2321 - .L_2320)


	//   ....[0]....
.L_2320:
        /*002c*/ 	.word	0xffffffff


	//   ....[1]....
        /*0030*/ 	.word	0xffffffff


	//   ....[2]....
        /*0034*/ 	.word	0xffffffff


	//   ....[3]....
        /*0038*/ 	.word	0xffffffff


	//   ....[4]....
        /*003c*/ 	.word	0xffffffff


	//   ....[5]....
        /*0040*/ 	.word	0xffffffff


	//   ....[6]....
        /*0044*/ 	.word	0xffffffff


	//   ....[7]....
        /*0048*/ 	.word	0xffffffff


	//   ....[8]....
        /*004c*/ 	.word	0xffffffff


	//   ....[9]....
        /*0050*/ 	.word	0xffffffff


	//----- nvinfo : EIATTR_COOP_GROUP_INSTR_OFFSETS
	.align		4
.L_2321:
        /*0054*/ 	.byte	0x04, 0x28
        /*0056*/ 	.short	(.L_2323 - .L_2322)


	//   ....[0]....
.L_2322:
        /*0058*/ 	.word	0x00000f90


	//   ....[1]....
        /*005c*/ 	.word	0x00000fd0


	//   ....[2]....
        /*0060*/ 	.word	0x00001070


	//   ....[3]....
        /*0064*/ 	.word	0x000010a0


	//   ....[4]....
        /*0068*/ 	.word	0x000010e0


	//   ....[5]....
        /*006c*/ 	.word	0x000010f0


	//   ....[6]....
        /*0070*/ 	.word	0x00001140


	//   ....[7]....
        /*0074*/ 	.word	0x00001170


	//   ....[8]....
        /*0078*/ 	.word	0x000011e0


	//   ....[9]....
        /*007c*/ 	.word	0x000011f0


	//----- nvinfo : EIATTR_VRC_CTA_INIT_COUNT
	.align		4
.L_2323:
        /*0080*/ 	.byte	0x02, 0x4a
	.zero		1
	.zero		1


	//----- nvinfo : EIATTR_EXIT_INSTR_OFFSETS
	.align		4
        /*0084*/ 	.byte	0x04, 0x1c
        /*0086*/ 	.short	(.L_2325 - .L_2324)


	//   ....[0]....
.L_2324:
        /*0088*/ 	.word	0x00003250


	//----- nvinfo : EIATTR_MAX_THREADS
	.align		4
.L_2325:
        /*008c*/ 	.byte	0x04, 0x05
        /*008e*/ 	.short	(.L_2327 - .L_2326)
.L_2326:
        /*0090*/ 	.word	0x00000080
        /*0094*/ 	.word	0x00000001
        /*0098*/ 	.word	0x00000001


	//----- nvinfo : EIATTR_CBANK_PARAM_SIZE
	.align		4
.L_2327:
        /*009c*/ 	.byte	0x03, 0x19
        /*009e*/ 	.short	0x0128


	//----- nvinfo : EIATTR_PARAM_CBANK
	.align		4
        /*00a0*/ 	.byte	0x04, 0x0a
        /*00a2*/ 	.short	(.L_2329 - .L_2328)
	.align		4
.L_2328:
        /*00a4*/ 	.word	index@(.nv.constant0._ZN10layer_norm13ln_bwd_kernelINS_13Kernel_traitsI13__nv_bfloat16S2_fS2_fjLj1536ELj1ELj1ELj4ELj8ENS_18Kernel_traits_baseILj1536ES2_S2_fS2_fjLj128EEEEELb0ELb0ELb1ELb1EEEvNS_9BwdParamsE)
        /*00a8*/ 	.short	0x0380
        /*00aa*/ 	.short	0x0128


	//----- nvinfo : EIATTR_SW_WAR
	.align		4
.L_2329:
        /*00ac*/ 	.byte	0x04, 0x36
        /*00ae*/ 	.short	(.L_2331 - .L_2330)
.L_2330:
        /*00b0*/ 	.word	0x00000008
.L_2331:


//--------------------- .nv.info._ZN10layer_norm13ln_bwd_kernelINS_13Kernel_traitsI13__nv_bfloat16S2_fS2_fjLj1536ELj1ELj1ELj4ELj8ENS_18Kernel_traits_baseILj1536ES2_S2_fS2_fjLj128EEEEELb0ELb1ELb0ELb0EEEvNS_9BwdParamsE --------------------------
	.section	.nv.info._ZN10layer_norm13ln_bwd_kernelINS_13Kernel_traitsI13__nv_bfloat16S2_fS2_fjLj1536ELj1ELj1ELj4ELj8ENS_18Kernel_traits_baseILj1536ES2_S2_fS2_fjLj128EEEEELb0ELb1ELb0ELb0EEEvNS_9BwdParamsE,"",@"SHT_CUDA_INFO"
	.sectionflags	@""
	.align	4


	//----- nvinfo : EIATTR_CUDA_API_VERSION
	.align		4
        /*0000*/ 	.byte	0x04, 0x37
        /*0002*/ 	.short	(.L_2333 - .L_2332)
.L_2332:
        /*0004*/ 	.word	0x00000082


	//----- nvinfo : EIATTR_KPARAM_INFO
	.align		4
.L_2333:
        /*0008*/ 	.byte	0x04, 0x17
        /*000a*/ 	.short	(.L_2335 - .L_2334)
.L_2334:
        /*000c*/ 	.word	0x00000000
        /*0010*/ 	.short	0x0000
        /*0012*/ 	.short	0x0000
        /*0014*/ 	.byte	0x00, 0xf0, 0xa1, 0x04


	//----- nvinfo : EIATTR_SPARSE_MMA_MASK
	.align		4
.L_2335:
        /*0018*/ 	.byte	0x03, 0x50
        /*001a*/ 	.short	0x0000


	//----- nvinfo : EIATTR_MAXREG_COUNT
	.align		4
        /*001c*/ 	.byte	0x03, 0x1b
        /*001e*/ 	.short	0x00ff


	//----- nvinfo : EIATTR_NUM_BARRIERS
	.align		4
        /*0020*/ 	.byte	0x02, 0x4c
        /*0022*/ 	.byte	0x01
	.zero		1


	//----- nvinfo : EIATTR_MERCURY_ISA_VERSION
	.align		4
        /*0024*/ 	.byte	0x03, 0x5f
        /*0026*/ 	.short	0x0101


	//----- nvinfo : EIATTR_COOP_GROUP_MASK_REGIDS
	.align		4
        /*0028*/ 	.byte	0x04, 0x29
        /*002a*/ 	.short	(.L_2337 - .L_2336)


	//   ....[0]....
.L_2336:
        /*002c*/ 	.word	0xffffffff


	//   ....[1]....
        /*0030*/ 	.word	0xffffffff


	//   ....[2]....
        /*0034*/ 	.word	0xffffffff


	//   ....[3]....
        /*0038*/ 	.word	0xffffffff


	//   ....[4]....
        /*003c*/ 	.word	0xffffffff


	//   ....[5]....
        /*0040*/ 	.word	0xffffffff


	//   ....[6]....
        /*0044*/ 	.word	0xffffffff


	//   ....[7]....
        /*0048*/ 	.word	0xffffffff


	//   ....[8]....
        /*004c*/ 	.word	0xffffffff


	//   ....[9]....
        /*0050*/ 	.word	0xffffffff


	//----- nvinfo : EIATTR_COOP_GROUP_INSTR_OFFSETS
	.align		4
.L_2337:
        /*0054*/ 	.byte	0x04, 0x28
        /*0056*/ 	.short	(.L_2339 - .L_2338)


	//   ....[0]....
.L_2338:
        /*0058*/ 	.word	0x000012b0


	//   ....[1]....
        /*005c*/ 	.word	0x000012d0


	//   ....[2]....
        /*0060*/ 	.word	0x00001310


	//   ....[3]....
        /*0064*/ 	.word	0x00001320


	//   ....[4]....
        /*0068*/ 	.word	0x00001360


	//   ....[5]....
        /*006c*/ 	.word	0x00001370


	//   ....[6]....
        /*0070*/ 	.word	0x000013a0


	//   ....[7]....
        /*0074*/ 	.word	0x000013b0


	//   ....[8]....
        /*0078*/ 	.word	0x000013e0


	//   ....[9]....
        /*007c*/ 	.word	0x000013f0


	//----- nvinfo : EIATTR_VRC_CTA_INIT_COUNT
	.align		4
.L_2339:
        /*0080*/ 	.byte	0x02, 0x4a
	.zero		1
	.zero		1


	//----- nvinfo : EIATTR_EXIT_INSTR_OFFSETS
	.align		4
        /*0084*/ 	.byte	0x04, 0x1c
        /*0086*/ 	.short	(.L_2341 - .L_2340)


	//   ....[0]....
.L_2340:
        /*0088*/ 	.word	0x00003f80


	//   ....[1]....
        /*008c*/ 	.word	0x00004020


	//----- nvinfo : EIATTR_MAX_THREADS
	.align		4
.L_2341:
        /*0090*/ 	.byte	0x04, 0x05
        /*0092*/ 	.short	(.L_2343 - .L_2342)
.L_2342:
        /*0094*/ 	.word	0x00000080
        /*0098*/ 	.word	0x00000001
        /*009c*/ 	.word	0x00000001


	//----- nvinfo : EIATTR_CRS_STACK_SIZE
	.align		4
.L_2343:
        /*00a0*/ 	.byte	0x04, 0x1e
        /*00a2*/ 	.short	(.L_2345 - .L_2344)
.L_2344:
        /*00a4*/ 	.word	0x00000000


	//----- nvinfo : EIATTR_CBANK_PARAM_SIZE
	.align		4
.L_2345:
        /*00a8*/ 	.byte	0x03, 0x19
        /*00aa*/ 	.short	0x0128


	//----- nvinfo : EIATTR_PARAM_CBANK
	.align		4
        /*00ac*/ 	.byte	0x04, 0x0a
        /*00ae*/ 	.short	(.L_2347 - .L_2346)
	.align		4
.L_2346:
        /*00b0*/ 	.word	index@(.nv.constant0._ZN10layer_norm13ln_bwd_kernelINS_13Kernel_traitsI13__nv_bfloat16S2_fS2_fjLj1536ELj1ELj1ELj4ELj8ENS_18Kernel_traits_baseILj1536ES2_S2_fS2_fjLj128EEEEELb0ELb1ELb0ELb0EEEvNS_9BwdParamsE)
        /*00b4*/ 	.short	0x0380
        /*00b6*/ 	.short	0x0128


	//----- nvinfo : EIATTR_SW_WAR
	.align		4
.L_2347:
        /*00b8*/ 	.byte	0x04, 0x36
        /*00ba*/ 	.short	(.L_2349 - .L_2348)
.L_2348:
        /*00bc*/ 	.word	0x00000008
.L_2349:


//--------------------- .nv.info._ZN10layer_norm13ln_bwd_kernelINS_13Kernel_traitsI13__nv_bfloat16S2_fS2_fjLj1536ELj1ELj1ELj4ELj8ENS_18Kernel_traits_baseILj1536ES2_S2_fS2_fjLj128EEEEELb0ELb1ELb0ELb1EEEvNS_9BwdParamsE --------------------------
	.section	.nv.info._ZN10layer_norm13ln_bwd_kernelINS_13Kernel_traitsI13__nv_bfloat16S2_fS2_fjLj1536ELj1ELj1ELj4ELj8ENS_18Kernel_traits_baseILj1536ES2_S2_fS2_fjLj128EEEEELb0ELb1ELb0ELb1EEEvNS_9BwdParamsE,"",@"SHT_CUDA_INFO"
	.sectionflags	@""
	.align	4


	//----- nvinfo : EIATTR_CUDA_API_VERSION
	.align		4
        /*0000*/ 	.byte	0x04, 0x37
        /*0002*/ 	.short	(.L_2351 - .L_2350)
.L_2350:
        /*0004*/ 	.word	0x00000082


	//----- nvinfo : EIATTR_KPARAM_INFO
	.align		4
.L_2351:
        /*0008*/ 	.byte	0x04, 0x17
        /*000a*/ 	.short	(.L_2353 - .L_2352)
.L_2352:
        /*000c*/ 	.word	0x00000000
        /*0010*/ 	.short	0x0000
        /*0012*/ 	.short	0x0000
        /*0014*/ 	.byte	0x00, 0xf0, 0xa1, 0x04


	//----- nvinfo : EIATTR_SPARSE_MMA_MASK
	.align		4
.L_2353:
        /*0018*/ 	.byte	0x03, 0x50
        /*001a*/ 	.short	0x0000


	//----- nvinfo : EIATTR_MAXREG_COUNT
	.align		4
        /*001c*/ 	.byte	0x03, 0x1b
        /*001e*/ 	.short	0x00ff


	//----- nvinfo : EIATTR_NUM_BARRIERS
	.align		4
        /*0020*/ 	.byte	0x02, 0x4c
        /*0022*/ 	.byte	0x01
	.zero		1


	//----- nvinfo : EIATTR_MERCURY_ISA_VERSION
	.align		4
        /*0024*/ 	.byte	0x03, 0x5f
        /*0026*/ 	.short	0x0101


	//----- nvinfo : EIATTR_COOP_GROUP_MASK_REGIDS
	.align		4
        /*0028*/ 	.byte	0x04, 0x29
        /*002a*/ 	.short	(.L_2355 - .L_2354)


	//   ....[0]....
.L_2354:
        /*002c*/ 	.word	0xffffffff


	//   ....[1]....
        /*0030*/ 	.word	0xffffffff


	//   ....[2]....
        /*0034*/ 	.word	0xffffffff


	//   ....[3]....
        /*0038*/ 	.word	0xffffffff


	//   ....[4]....
        /*003c*/ 	.word	0xffffffff


	//   ....[5]....
        /*0040*/ 	.word	0xffffffff


	//   ....[6]....
        /*0044*/ 	.word	0xffffffff


	//   ....[7]....
        /*0048*/ 	.word	0xffffffff


	//   ....[8]....
        /*004c*/ 	.word	0xffffffff


	//   ....[9]....
        /*0050*/ 	.word	0xffffffff


	//----- nvinfo : EIATTR_COOP_GROUP_INSTR_OFFSETS
	.align		4
.L_2355:
        /*0054*/ 	.byte	0x04, 0x28
        /*0056*/ 	.short	(.L_2357 - .L_2356)


	//   ....[0]....
.L_2356:
        /*0058*/ 	.word	0x00000e20


	//   ....[1]....
        /*005c*/ 	.word	0x00000e30


	//   ....[2]....
        /*0060*/ 	.word	0x00000e60


	//   ....[3]....
        /*0064*/ 	.word	0x00000e70


	//   ....[4]....
        /*0068*/ 	.word	0x00000ea0


	//   ....[5]....
        /*006c*/ 	.word	0x00000eb0


	//   ....[6]....
        /*0070*/ 	.word	0x00000ee0


	//   ....[7]....
        /*0074*/ 	.word	0x00000ef0


	//   ....[8]....
        /*0078*/ 	.word	0x00000f40


	//   ....[9]....
        /*007c*/ 	.word	0x00000f50


	//----- nvinfo : EIATTR_VRC_CTA_INIT_COUNT
	.align		4
.L_2357:
        /*0080*/ 	.byte	0x02, 0x4a
	.zero		1
	.zero		1


	//----- nvinfo : EIATTR_EXIT_INSTR_OFFSETS
	.align		4
        /*0084*/ 	.byte	0x04, 0x1c
        /*0086*/ 	.short	(.L_2359 - .L_2358)


	//   ....[0]....
.L_2358:
        /*0088*/ 	.word	0x00003c50


	//----- nvinfo : EIATTR_MAX_THREADS
	.align		4
.L_2359:
        /*008c*/ 	.byte	0x04, 0x05
        /*008e*/ 	.short	(.L_2361 - .L_2360)
.L_2360:
        /*0090*/ 	.word	0x00000080
        /*0094*/ 	.word	0x00000001
        /*0098*/ 	.word	0x00000001


	//----- nvinfo : EIATTR_CRS_STACK_SIZE
	.align		4
.L_2361:
        /*009c*/ 	.byte	0x04, 0x1e
        /*009e*/ 	.short	(.L_2363 - .L_2362)
.L_2362:
        /*00a0*/ 	.word	0x00000000


	//----- nvinfo : EIATTR_CBANK_PARAM_SIZE
	.align		4
.L_2363:
        /*00a4*/ 	.byte	0x03, 0x19
        /*00a6*/ 	.short	0x0128


	//----- nvinfo : EIATTR_PARAM_CBANK
	.align		4
        /*00a8*/ 	.byte	0x04, 0x0a
        /*00aa*/ 	.short	(.L_2365 - .L_2364)
	.align		4
.L_2364:
        /*00ac*/ 	.word	index@(.nv.constant0._ZN10layer_norm13ln_bwd_kernelINS_13Kernel_traitsI13__nv_bfloat16S2_fS2_fjLj1536ELj1ELj1ELj4ELj8ENS_18Kernel_traits_baseILj1536ES2_S2_fS2_fjLj128EEEEELb0ELb1ELb0ELb1EEEvNS_9BwdParamsE)
        /*00b0*/ 	.short	0x0380
        /*00b2*/ 	.short	0x0128


	//----- nvinfo : EIATTR_SW_WAR
	.align		4
.L_2365:
        /*00b4*/ 	.byte	0x04, 0x36
        /*00b6*/ 	.short	(.L_2367 - .L_2366)
.L_2366:
        /*00b8*/ 	.word	0x00000008
.L_2367:


//--------------------- .nv.info._ZN10layer_norm13ln_bwd_kernelINS_13Kernel_traitsI13__nv_bfloat16S2_fS2_fjLj1536ELj1ELj1ELj4ELj8ENS_18Kernel_traits_baseILj1536ES2_S2_fS2_fjLj128EEEEELb0ELb1ELb1ELb0EEEvNS_9BwdParamsE --------------------------
	.section	.nv.info._ZN10layer_norm13ln_bwd_kernelINS_13Kernel_traitsI13__nv_bfloat16S2_fS2_fjLj1536ELj1ELj1ELj4ELj8ENS_18Kernel_traits_baseILj1536ES2_S2_fS2_fjLj128EEEEELb0ELb1ELb1ELb0EEEvNS_9BwdParamsE,"",@"SHT_CUDA_INFO"
	.sectionflags	@""
	.align	4


	//----- nvinfo : EIATTR_CUDA_API_VERSION
	.align		4
        /*0000*/ 	.byte	0x04, 0x37
        /*0002*/ 	.short	(.L_2369 - .L_2368)
.L_2368:
        /*0004*/ 	.word	0x00000082


	//----- nvinfo : EIATTR_KPARAM_INFO
	.align		4
.L_2369:
        /*0008*/ 	.byte	0x04, 0x17
        /*000a*/ 	.short	(.L_2371 - .L_2370)
.L_2370:
        /*000c*/ 	.word	0x00000000
        /*0010*/ 	.short	0x0000
        /*0012*/ 	.short	0x0000
        /*0014*/ 	.byte	0x00, 0xf0, 0xa1, 0x04


	//----- nvinfo : EIATTR_SPARSE_MMA_MASK
	.align		4
.L_2371:
        /*0018*/ 	.byte	0x03, 0x50
        /*001a*/ 	.short	0x0000


	//----- nvinfo : EIATTR_MAXREG_COUNT
	.align		4
        /*001c*/ 	.byte	0x03, 0x1b
        /*001e*/ 	.short	0x00ff


	//----- nvinfo : EIATTR_NUM_BARRIERS
	.align		4
        /*0020*/ 	.byte	0x02, 0x4c
        /*0022*/ 	.byte	0x01
	.zero		1


	//----- nvinfo : EIATTR_MERCURY_ISA_VERSION
	.align		4
        /*0024*/ 	.byte	0x03, 0x5f
        /*0026*/ 	.short	0x0101


	//----- nvinfo : EIATTR_COOP_GROUP_MASK_REGIDS
	.align		4
        /*0028*/ 	.byte	0x04, 0x29
        /*002a*/ 	.short	(.L_2373 - .L_2372)


	//   ....[0]....
.L_2372:
        /*002c*/ 	.word	0xffffffff


	//   ....[1]....
        /*0030*/ 	.word	0xffffffff


	//   ....[2]....
        /*0034*/ 	.word	0xffffffff


	//   ....[3]....
        /*0038*/ 	.word	0xffffffff


	//   ....[4]....
        /*003c*/ 	.word	0xffffffff


	//   ....[5]....
        /*0040*/ 	.word	0xffffffff


	//   ....[6]....
        /*0044*/ 	.word	0xffffffff


	//   ....[7]....
        /*0048*/ 	.word	0xffffffff


	//   ....[8]....
        /*004c*/ 	.word	0xffffffff


	//   ....[9]....
        /*0050*/ 	.word	0xffffffff


	//----- nvinfo : EIATTR_COOP_GROUP_INSTR_OFFSETS
	.align		4
.L_2373:
        /*0054*/ 	.byte	0x04, 0x28
        /*0056*/ 	.short	(.L_2375 - .L_2374)


	//   ....[0]....
.L_2374:
        /*0058*/ 	.word	0x000015d0


	//   ....[1]....
        /*005c*/ 	.word	0x00001600


	//   ....[2]....
        /*0060*/ 	.word	0x00001630


	//   ....[3]....
        /*0064*/ 	.word	0x00001640


	//   ....[4]....
        /*0068*/ 	.word	0x00001670


	//   ....[5]....
        /*006c*/ 	.word	0x00001680


	//   ....[6]....
        /*0070*/ 	.word	0x000016b0


	//   ....[7]....
        /*0074*/ 	.word	0x000016c0


	//   ....[8]....
        /*0078*/ 	.word	0x000016f0


	//   ....[9]....
        /*007c*/ 	.word	0x00001700


	//----- nvinfo : EIATTR_VRC_CTA_INIT_COUNT
	.align		4
.L_2375:
        /*0080*/ 	.byte	0x02, 0x4a
	.zero		1
	.zero		1


	//----- nvinfo : EIATTR_EXIT_INSTR_OFFSETS
	.align		4
        /*0084*/ 	.byte	0x04, 0x1c
        /*0086*/ 	.short	(.L_2377 - .L_2376)


	//   ....[0]....
.L_2376:
        /*0088*/ 	.word	0x00004c00


	//   ....[1]....
        /*008c*/ 	.word	0x00004ca0


	//----- nvinfo : EIATTR_MAX_THREADS
	.align		4
.L_2377:
        /*0090*/ 	.byte	0x04, 0x05
        /*0092*/ 	.short	(.L_2379 - .L_2378)
.L_2378:
        /*0094*/ 	.word	0x00000080
        /*0098*/ 	.word	0x00000001
        /*009c*/ 	.word	0x00000001


	//----- nvinfo : EIATTR_CRS_STACK_SIZE
	.align		4
.L_2379:
        /*00a0*/ 	.byte	0x04, 0x1e
        /*00a2*/ 	.short	(.L_2381 - .L_2380)
.L_2380:
        /*00a4*/ 	.word	0x00000000


	//----- nvinfo : EIATTR_CBANK_PARAM_SIZE
	.align		4
.L_2381:
        /*00a8*/ 	.byte	0x03, 0x19
        /*00aa*/ 	.short	0x0128


	//----- nvinfo : EIATTR_PARAM_CBANK
	.align		4
        /*00ac*/ 	.byte	0x04, 0x0a
        /*00ae*/ 	.short	(.L_2383 - .L_2382)
	.align		4
.L_2382:
        /*00b0*/ 	.word	index@(.nv.constant0._ZN10layer_norm13ln_bwd_kernelINS_13Kernel_traitsI13__nv_bfloat16S2_fS2_fjLj1536ELj1ELj1ELj4ELj8ENS_18Kernel_traits_baseILj1536ES2_S2_fS2_fjLj128EEEEELb0ELb1ELb1ELb0EEEvNS_9BwdParamsE)
        /*00b4*/ 	.short	0x0380
        /*00b6*/ 	.short	0x0128


	//----- nvinfo : EIATTR_SW_WAR
	.align		4
.L_2383:
        /*00b8*/ 	.byte	0x04, 0x36
        /*00ba*/ 	.short	(.L_2385 - .L_2384)
.L_2384:
        /*00bc*/ 	.word	0x00000008
.L_2385:


//--------------------- .nv.info._ZN10layer_norm13ln_bwd_kernelINS_13Kernel_traitsI13__nv_bfloat16S2_fS2_fjLj1536ELj1ELj1ELj4ELj8ENS_18Kernel_traits_baseILj1536ES2_S2_fS2_fjLj128EEEEELb0ELb1ELb1ELb1EEEvNS_9BwdParamsE --------------------------
	.section	.nv.info._ZN10layer_norm13ln_bwd_kernelINS_13Kernel_traitsI13__nv_bfloat16S2_fS2_fjLj1536ELj1ELj1ELj4ELj8ENS_18Kernel_traits_baseILj1536ES2_S2_fS2_fjLj128EEEEELb0ELb1ELb1ELb1EEEvNS_9BwdParamsE,"",@"SHT_CUDA_INFO"
	.sectionflags	@""
	.align	4


	//----- nvinfo : EIATTR_CUDA_API_VERSION
	.align		4
        /*0000*/ 	.byte	0x04, 0x37
        /*0002*/ 	.short	(.L_2387 - .L_2386)
.L_2386:
        /*0004*/ 	.word	0x00000082


	//----- nvinfo : EIATTR_KPARAM_INFO
	.align		4
.L_2387:
        /*0008*/ 	.byte	0x04, 0x17
        /*000a*/ 	.short	(.L_2389 - .L_2388)
.L_2388:
        /*000c*/ 	.word	0x00000000
        /*0010*/ 	.short	0x0000
        /*0012*/ 	.short	0x0000
        /*0014*/ 	.byte	0x00, 0xf0, 0xa1, 0x04


	//----- nvinfo : EIATTR_SPARSE_MMA_MASK
	.align		4
.L_2389:
        /*0018*/ 	.byte	0x03, 0x50
        /*001a*/ 	.short	0x0000


	//----- nvinfo : EIATTR_MAXREG_COUNT
	.align		4
        /*001c*/ 	.byte	0x03, 0x1b
        /*001e*/ 	.short	0x00ff


	//----- nvinfo : EIATTR_NUM_BARRIERS
	.align		4
        /*0020*/ 	.byte	0x02, 0x4c
        /*0022*/ 	.byte	0x01
	.zero		1


	//----- nvinfo : EIATTR_MERCURY_ISA_VERSION
	.align		4
        /*0024*/ 	.byte	0x03, 0x5f
        /*0026*/ 	.short	0x0101


	//----- nvinfo : EIATTR_COOP_GROUP_MASK_REGIDS
	.align		4
        /*0028*/ 	.byte	0x04, 0x29
        /*002a*/ 	.short	(.L_2391 - .L_2390)


	//   ....[0]....
.L_2390:
        /*002c*/ 	.word	0xffffffff


	//   ....[1]....
        /*0030*/ 	.word	0xffffffff


	//   ....[2]....
        /*0034*/ 	.word	0xffffffff


	//   ....[3]....
        /*0038*/ 	.word	0xffffffff


	//   ....[4]....
        /*003c*/ 	.word	0xffffffff


	//   ....[5]....
        /*0040*/ 	.word	0xffffffff


	//   ....[6]....
        /*0044*/ 	.word	0xffffffff


	//   ....[7]....
        /*0048*/ 	.word	0xffffffff


	//   ....[8]....
        /*004c*/ 	.word	0xffffffff


	//   ....[9]....
        /*0050*/ 	.word	0xffffffff


	//----- nvinfo : EIATTR_COOP_GROUP_INSTR_OFFSETS
	.align		4
.L_2391:
        /*0054*/ 	.byte	0x04, 0x28
        /*0056*/ 	.short	(.L_2393 - .L_2392)


	//   ....[0]....
.L_2392:
        /*0058*/ 	.word	0x000010a0


	//   ....[1]....
        /*005c*/ 	.word	0x000010c0


	//   ....[2]....
        /*0060*/ 	.word	0x00001100


	//   ....[3]....
        /*0064*/ 	.word	0x00001110


	//   ....[4]....
        /*0068*/ 	.word	0x00001150


	//   ....[5]....
        /*006c*/ 	.word	0x00001160


	//   ....[6]....
        /*0070*/ 	.word	0x00001190


	//   ....[7]....
        /*0074*/ 	.word	0x000011a0


	//   ....[8]....
        /*0078*/ 	.word	0x000011d0


	//   ....[9]....
        /*007c*/ 	.word	0x000011e0


	//----- nvinfo : EIATTR_VRC_CTA_INIT_COUNT
	.align		4
.L_2393:
        /*0080*/ 	.byte	0x02, 0x4a
	.zero		1
	.zero		1


	//----- nvinfo : EIATTR_EXIT_INSTR_OFFSETS
	.align		4
        /*0084*/ 	.byte	0x04, 0x1c
        /*0086*/ 	.short	(.L_2395 - .L_2394)


	//   ....[0]....
.L_2394:
        /*0088*/ 	.word	0x00004240


	//----- nvinfo : EIATTR_MAX_THREADS
	.align		4
.L_2395:
        /*008c*/ 	.byte	0x04, 0x05
        /*008e*/ 	.short	(.L_2397 - .L_2396)
.L_2396:
        /*0090*/ 	.word	0x00000080
        /*0094*/ 	.word	0x00000001
        /*0098*/ 	.word	0x00000001


	//----- nvinfo : EIATTR_CRS_STACK_SIZE
	.align		4
.L_2397:
        /*009c*/ 	.byte	0x04, 0x1e
        /*009e*/ 	.short	(.L_2399 - .L_2398)
.L_2398:
        /*00a0*/ 	.word	0x00000000


	//----- nvinfo : EIATTR_CBANK_PARAM_SIZE
	.align		4
.L_2399:
        /*00a4*/ 	.byte	0x03, 0x19
        /*00a6*/ 	.short	0x0128


	//----- nvinfo : EIATTR_PARAM_CBANK
	.align		4
        /*00a8*/ 	.byte	0x04, 0x0a
        /*00aa*/ 	.short	(.L_2401 - .L_2400)
	.align		4
.L_2400:
        /*00ac*/ 	.word	index@(.nv.constant0._ZN10layer_norm13ln_bwd_kernelINS_13Kernel_traitsI13__nv_bfloat16S2_fS2_fjLj1536ELj1ELj1ELj4ELj8ENS_18Kernel_traits_baseILj1536ES2_S2_fS2_fjLj128EEEEELb0ELb1ELb1ELb1EEEvNS_9BwdParamsE)
        /*00b0*/ 	.short	0x0380
        /*00b2*/ 	.short	0x0128


	//----- nvinfo : EIATTR_SW_WAR
	.align		4
.L_2401:
        /*00b4*/ 	.byte	0x04, 0x36
        /*00b6*/ 	.short	(.L_2403 - .L_2402)
.L_2402:
        /*00b8*/ 	.word	0x00000008
.L_2403:


//--------------------- .nv.info._ZN10layer_norm13ln_bwd_kernelINS_13Kernel_traitsI13__nv_bfloat16S2_fS2_fjLj1536ELj1ELj1ELj4ELj8ENS_18Kernel_traits_baseILj1536ES2_S2_fS2_fjLj128EEEEELb1ELb0ELb0ELb0EEEvNS_9BwdParamsE --------------------------
	.section	.nv.info._ZN10layer_norm13ln_bwd_kernelINS_13Kernel_traitsI13__nv_bfloat16S2_fS2_fjLj1536ELj1ELj1ELj4ELj8ENS_18Kernel_traits_baseILj1536ES2_S2_fS2_fjLj128EEEEELb1ELb0ELb0ELb0EEEvNS_9BwdParamsE,"",@"SHT_CUDA_INFO"
	.sectionflags	@""
	.align	4


	//----- nvinfo : EIATTR_CUDA_API_VERSION
	.align		4
        /*0000*/ 	.byte	0x04, 0x37
        /*0002*/ 	.short	(.L_2405 - .L_2404)
.L_2404:
        /*0004*/ 	.word	0x00000082


	//----- nvinfo : EIATTR_KPARAM_INFO
	.align		4
.L_2405:
        /*0008*/ 	.byte	0x04, 0x17
        /*000a*/ 	.short	(.L_2407 - .L_2406)
.L_2406:
        /*000c*/ 	.word	0x00000000
        /*0010*/ 	.short	0x0000
        /*0012*/ 	.short	0x0000
        /*0014*/ 	.byte	0x00, 0xf0, 0xa1, 0x04


	//----- nvinfo : EIATTR_SPARSE_MMA_MASK
	.align		4
.L_2407:
        /*0018*/ 	.byte	0x03, 0x50
        /*001a*/ 	.short	0x0000


	//----- nvinfo : EIATTR_MAXREG_COUNT
	.align		4
        /*001c*/ 	.byte	0x03, 0x1b
        /*001e*/ 	.short	0x00ff


	//----- nvinfo : EIATTR_NUM_BARRIERS
	.align		4
        /*0020*/ 	.byte	0x02, 0x4c
        /*0022*/ 	.byte	0x01
	.zero		1


	//----- nvinfo : EIATTR_MERCURY_ISA_VERSION
	.align		4
        /*0024*/ 	.byte	0x03, 0x5f
        /*0026*/ 	.short	0x0101


	//----- nvinfo : EIATTR_COOP_GROUP_MASK_REGIDS
	.align		4
        /*0028*/ 	.byte	0x04, 0x29
        /*002a*/ 	.short	(.L_2409 - .L_2408)


	//   ....[0]....
.L_2408:
        /*002c*/ 	.word	0xffffffff


	//   ....[1]....
        /*0030*/ 	.word	0xffffffff


	//   ....[2]....
        /*0034*/ 	.word	0xffffffff


	//   ....[3]....
        /*0038*/ 	.word	0xffffffff


	//   ....[4]....
        /*003c*/ 	.word	0xffffffff


	//   ....[5]....
        /*0040*/ 	.word	0xffffffff


	//   ....[6]....
        /*0044*/ 	.word	0xffffffff


	//   ....[7]....
        /*0048*/ 	.word	0xffffffff


	//   ....[8]....
        /*004c*/ 	.word	0xffffffff


	//   ....[9]....
        /*0050*/ 	.word	0xffffffff


	//----- nvinfo : EIATTR_COOP_GROUP_INSTR_OFFSETS
	.align		4
.L_2409:
        /*0054*/ 	.byte	0x04, 0x28
        /*0056*/ 	.short	(.L_2411 - .L_2410)


	//   ....[0]....
.L_2410:
        /*0058*/ 	.word	0x000011b0


	//   ....[1]....
        /*005c*/ 	.word	0x000011f0


	//   ....[2]....
        /*0060*/ 	.word	0x00001290


	//   ....[3]....
        /*0064*/ 	.word	0x000012c0


	//   ....[4]....
        /*0068*/ 	.word	0x00001320


	//   ....[5]....
        /*006c*/ 	.word	0x00001340


	//   ....[6]....
        /*0070*/ 	.word	0x00001390


	//   ....[7]....
        /*0074*/ 	.word	0x000013a0


	//   ....[8]....
        /*0078*/ 	.word	0x000013d0


	//   ....[9]....
        /*007c*/ 	.word	0x000013e0


	//----- nvinfo : EIATTR_VRC_CTA_INIT_COUNT
	.align		4
.L_2411:
        /*0080*/ 	.byte	0x02, 0x4a
	.zero		1
	.zero		1


	//----- nvinfo : EIATTR_EXIT_INSTR_OFFSETS
	.align		4
        /*0084*/ 	.byte	0x04, 0x1c
        /*0086*/ 	.short	(.L_2413 - .L_2412)


	//   ....[0]....
.L_2412:
        /*0088*/ 	.word	0x000037d0


	//   ....[1]....
        /*008c*/ 	.word	0x00003850


	//----- nvinfo : EIATTR_MAX_THREADS
	.align		4
.L_2413:
        /*0090*/ 	.byte	0x04, 0x05
        /*0092*/ 	.short	(.L_2415 - .L_2414)
.L_2414:
        /*0094*/ 	.word	0x00000080
        /*0098*/ 	.word	0x00000001
        /*009c*/ 	.word	0x00000001


	//----- nvinfo : EIATTR_CRS_STACK_SIZE
	.align		4
.L_2415:
        /*00a0*/ 	.byte	0x04, 0x1e
        /*00a2*/ 	.short	(.L_2417 - .L_2416)
.L_2416:
        /*00a4*/ 	.word	0x00000000


	//----- nvinfo : EIATTR_CBANK_PARAM_SIZE
	.align		4
.L_2417:
        /*00a8*/ 	.byte	0x03, 0x19
        /*00aa*/ 	.short	0x0128


	//----- nvinfo : EIATTR_PARAM_CBANK
	.align		4
        /*00ac*/ 	.byte	0x04, 0x0a
        /*00ae*/ 	.short	(.L_2419 - .L_2418)
	.align		4
.L_2418:
        /*00b0*/ 	.word	index@(.nv.constant0._ZN10layer_norm13ln_bwd_kernelINS_13Kernel_traitsI13__nv_bfloat16S2_fS2_fjLj1536ELj1ELj1ELj4ELj8ENS_18Kernel_traits_baseILj1536ES2_S2_fS2_fjLj128EEEEELb1ELb0ELb0ELb0EEEvNS_9BwdParamsE)
        /*00b4*/ 	.short	0x0380
        /*00b6*/ 	.short	0x0128


	//----- nvinfo : EIATTR_SW_WAR
	.align		4
.L_2419:
        /*00b8*/ 	.byte	0x04, 0x36
        /*00ba*/ 	.short	(.L_2421 - .L_2420)
.L_2420:
        /*00bc*/ 	.word	0x00000008
.L_2421:


//--------------------- .nv.info._ZN10layer_norm13ln_bwd_kernelINS_13Kernel_traitsI13__nv_bfloat16S2_fS2_fjLj1536ELj1ELj1ELj4ELj8ENS_18Kernel_traits_baseILj1536ES2_S2_fS2_fjLj128EEEEELb1ELb0ELb0ELb1EEEvNS_9BwdParamsE --------------------------
	.section	.nv.info._ZN10layer_norm13ln_bwd_kernelINS_13Kernel_traitsI13__nv_bfloat16S2_fS2_fjLj1536ELj1ELj1ELj4ELj8ENS_18Kernel_traits_baseILj1536ES2_S2_fS2_fjLj128EEEEELb1ELb0ELb0ELb1EEEvNS_9BwdParamsE,"",@"SHT_CUDA_INFO"
	.sectionflags	@""
	.align	4


	//----- nvinfo : EIATTR_CUDA_API_VERSION
	.align		4
        /*0000*/ 	.byte	0x04, 0x37
        /*0002*/ 	.short	(.L_2423 - .L_2422)
.L_2422:
        /*0004*/ 	.word	0x00000082


	//----- nvinfo : EIATTR_KPARAM_INFO
	.align		4
.L_2423:
        /*0008*/ 	.byte	0x04, 0x17
        /*000a*/ 	.short	(.L_2425 - .L_2424)
.L_2424:
        /*000c*/ 	.word	0x00000000
        /*0010*/ 	.short	0x0000
        /*0012*/ 	.short	0x0000
        /*0014*/ 	.byte	0x00, 0xf0, 0xa1, 0x04


	//----- nvinfo : EIATTR_SPARSE_MMA_MASK
	.align		4
.L_2425:
        /*0018*/ 	.byte	0x03, 0x50
        /*001a*/ 	.short	0x0000


	//----- nvinfo : EIATTR_MAXREG_COUNT
	.align		4
        /*001c*/ 	.byte	0x03, 0x1b
        /*001e*/ 	.short	0x00ff


	//----- nvinfo : EIATTR_NUM_BARRIERS
	.align		4
        /*0020*/ 	.byte	0x02, 0x4c
        /*0022*/ 	.byte	0x01
	.zero		1


	//----- nvinfo : EIATTR_MERCURY_ISA_VERSION
	.align		4
        /*0024*/ 	.byte	0x03, 0x5f
        /*0026*/ 	.short	0x0101


	//----- nvinfo : EIATTR_COOP_GROUP_MASK_REGIDS
	.align		4
        /*0028*/ 	.byte	0x04, 0x29
        /*002a*/ 	.short	(.L_2427 - .L_2426)


	//   ....[0]....
.L_2426:
        /*002c*/ 	.word	0xffffffff


	//   ....[1]....
        /*0030*/ 	.word	0xffffffff


	//   ....[2]....
        /*0034*/ 	.word	0xffffffff


	//   ....[3]....
        /*0038*/ 	.word	0xffffffff


	//   ....[4]....
        /*003c*/ 	.word	0xffffffff


	//   ....[5]....
        /*0040*/ 	.word	0xffffffff


	//   ....[6]....
        /*0044*/ 	.word	0xffffffff


	//   ....[7]....
        /*0048*/ 	.word	0xffffffff


	//   ....[8]....
        /*004c*/ 	.word	0xffffffff


	//   ....[9]....
        /*0050*/ 	.word	0xffffffff


	//----- nvinfo : EIATTR_COOP_GROUP_INSTR_OFFSETS
	.align		4
.L_2427:
        /*0054*/ 	.byte	0x04, 0x28
        /*0056*/ 	.short	(.L_2429 - .L_2428)


	//   ....[0]....
.L_2428:
        /*0058*/ 	.word	0x00000cd0


	//   ....[1]....
        /*005c*/ 	.word	0x00000d70


	//   ....[2]....
        /*0060*/ 	.word	0x00000d80


	//   ....[3]....
        /*0064*/ 	.word	0x00000db0


	//   ....[4]....
        /*0068*/ 	.word	0x00000dc0


	//   ....[5]....
        /*006c*/ 	.word	0x00000df0


	//   ....[6]....
        /*0070*/ 	.word	0x00000e00


	//   ....[7]....
        /*0074*/ 	.word	0x00000e30


	//   ....[8]....
        /*0078*/ 	.word	0x00000e70


	//   ....[9]....
        /*007c*/ 	.word	0x00000e80


	//----- nvinfo : EIATTR_VRC_CTA_INIT_COUNT
	.align		4
.L_2429:
        /*0080*/ 	.byte	0x02, 0x4a
	.zero		1
	.zero		1


	//----- nvinfo : EIATTR_EXIT_INSTR_OFFSETS
	.align		4
        /*0084*/ 	.byte	0x04, 0x1c
        /*0086*/ 	.short	(.L_2431 - .L_2430)


	//   ....[0]....
.L_2430:
        /*0088*/ 	.word	0x000033a0


	//----- nvinfo : EIATTR_MAX_THREADS
	.align		4
.L_2431:
        /*008c*/ 	.byte	0x04, 0x05
        /*008e*/ 	.short	(.L_2433 - .L_2432)
.L_2432:
        /*0090*/ 	.word	0x00000080
        /*0094*/ 	.word	0x00000001
        /*0098*/ 	.word	0x00000001


	//----- nvinfo : EIATTR_CBANK_PARAM_SIZE
	.align		4
.L_2433:
        /*009c*/ 	.byte	0x03, 0x19
        /*009e*/ 	.short	0x0128


	//----- nvinfo : EIATTR_PARAM_CBANK
	.align		4
        /*00a0*/ 	.byte	0x04, 0x0a
        /*00a2*/ 	.short	(.L_2435 - .L_2434)
	.align		4
.L_2434:
        /*00a4*/ 	.word	index@(.nv.constant0._ZN10layer_norm13ln_bwd_kernelINS_13Kernel_traitsI13__nv_bfloat16S2_fS2_fjLj1536ELj1ELj1ELj4ELj8ENS_18Kernel_traits_baseILj1536ES2_S2_fS2_fjLj128EEEEELb1ELb0ELb0ELb1EEEvNS_9BwdParamsE)
        /*00a8*/ 	.short	0x0380
        /*00aa*/ 	.short	0x0128


	//----- nvinfo : EIATTR_SW_WAR
	.align		4
.L_2435:
        /*00ac*/ 	.byte	0x04, 0x36
        /*00ae*/ 	.short	(.L_2437 - .L_2436)
.L_2436:
        /*00b0*/ 	.word	0x00000008
.L_2437:


//--------------------- .nv.info._ZN10layer_norm22ln_bwd_finalize_kernelINS_22Kernel_traits_finalizeILj1536E13__nv_bfloat16S2_fS2_fjLb0ELj1024ELj4ENS_18Kernel_traits_baseILj1536ES2_S2_fS2_fjLj1024EEEEELb0ELb0EEEvNS_9BwdParamsE --------------------------
	.section	.nv.info._ZN10layer_norm22ln_bwd_finalize_kernelINS_22Kernel_traits_finalizeILj1536E13__nv_bfloat16S2_fS2_fjLb0ELj1024ELj4ENS_18Kernel_traits_baseILj1536ES2_S2_fS2_fjLj1024EEEEELb0ELb0EEEvNS_9BwdParamsE,"",@"SHT_CUDA_INFO"
	.sectionflags	@""
	.align	4


	//----- nvinfo : EIATTR_CUDA_API_VERSION
	.align		4
        /*0000*/ 	.byte	0x04, 0x37
        /*0002*/ 	.short	(.L_2439 - .L_2438)
.L_2438:
        /*0004*/ 	.word	0x00000082


	//----- nvinfo : EIATTR_KPARAM_INFO
	.align		4
.L_2439:
        /*0008*/ 	.byte	0x04, 0x17
        /*000a*/ 	.short	(.L_2441 - .L_2440)
.L_2440:
        /*000c*/ 	.word	0x00000000
        /*0010*/ 	.short	0x0000
        /*0012*/ 	.short	0x0000
        /*0014*/ 	.byte	0x00, 0xf0, 0xa1, 0x04


	//----- nvinfo : EIATTR_SPARSE_MMA_MASK
	.align		4
.L_2441:
        /*0018*/ 	.byte	0x03, 0x50
        /*001a*/ 	.short	0x0000


	//----- nvinfo : EIATTR_MAXREG_COUNT
	.align		4
        /*001c*/ 	.byte	0x03, 0x1b
        /*001e*/ 	.short	0x0040


	//----- nvinfo : EIATTR_NUM_BARRIERS
	.align		4
        /*0020*/ 	.byte	0x02, 0x4c
        /*0022*/ 	.byte	0x01
	.zero		1


	//----- nvinfo : EIATTR_MERCURY_ISA_VERSION
	.align		4
        /*0024*/ 	.byte	0x03, 0x5f
        /*0026*/ 	.short	0x0101


	//----- nvinfo : EIATTR_COOP_GROUP_MASK_REGIDS
	.align		4
        /*0028*/ 	.byte	0x04, 0x29
        /*002a*/ 	.short	(.L_2443 - .L_2442)


	//   ....[0]....
.L_2442:
        /*002c*/ 	.word	0xffffffff


	//   ....[1]....
        /*0030*/ 	.word	0xffffffff


	//   ....[2]....
        /*0034*/ 	.word	0xffffffff


	//   ....[3]....
        /*0038*/ 	.word	0xffffffff


	//   ....[4]....
        /*003c*/ 	.word	0xffffffff


	//   ....[5]....
        /*0040*/ 	.word	0xffffffff


	//   ....[6]....
        /*0044*/ 	.word	0xffffffff


	//   ....[7]....
        /*0048*/ 	.word	0xffffffff


	//   ....[8]....
        /*004c*/ 	.word	0xffffffff


	//   ....[9]....
        /*0050*/ 	.word	0xffffffff


	//----- nvinfo : EIATTR_COOP_GROUP_INSTR_OFFSETS
	.align		4
.L_2443:
        /*0054*/ 	.byte	0x04, 0x28
        /*0056*/ 	.short	(.L_2445 - .L_2444)


	//   ....[0]....
.L_2444:
        /*0058*/ 	.word	0x00001540


	//   ....[1]....
        /*005c*/ 	.word	0x00001550


	//   ....[2]....
        /*0060*/ 	.word	0x00001580


	//   ....[3]....
        /*0064*/ 	.word	0x00001590


	//   ....[4]....
        /*0068*/ 	.word	0x000015c0


	//   ....[5]....
        /*006c*/ 	.word	0x000015d0


	//   ....[6]....
        /*0070*/ 	.word	0x00001610


	//   ....[7]....
        /*0074*/ 	.word	0x00001630


	//   ....[8]....
        /*0078*/ 	.word	0x00001680


	//   ....[9]....
        /*007c*/ 	.word	0x00001690


	//----- nvinfo : EIATTR_VRC_CTA_INIT_COUNT
	.align		4
.L_2445:
        /*0080*/ 	.byte	0x02, 0x4a
	.zero		1
	.zero		1


	//----- nvinfo : EIATTR_EXIT_INSTR_OFFSETS
	.align		4
        /*0084*/ 	.byte	0x04, 0x1c
        /*0086*/ 	.short	(.L_2447 - .L_2446)


	//   ....[0]....
.L_2446:
        /*0088*/ 	.word	0x00000060


	//   ....[1]....
        /*008c*/ 	.word	0x000016f0


	//   ....[2]....
        /*0090*/ 	.word	0x00001720


	//   ....[3]....
        /*0094*/ 	.word	0x000017e0


	//----- nvinfo : EIATTR_MAX_THREADS
	.align		4
.L_2447:
        /*0098*/ 	.byte	0x04, 0x05
        /*009a*/ 	.short	(.L_2449 - .L_2448)
.L_2448:
        /*009c*/ 	.word	0x00000400
        /*00a0*/ 	.word	0x00000001
        /*00a4*/ 	.word	0x00000001


	//----- nvinfo : EIATTR_CRS_STACK_SIZE
	.align		4
.L_2449:
        /*00a8*/ 	.byte	0x04, 0x1e
        /*00aa*/ 	.short	(.L_2451 - .L_2450)
.L_2450:
        /*00ac*/ 	.word	0x00000000


	//----- nvinfo : EIATTR_CBANK_PARAM_SIZE
	.align		4
.L_2451:
        /*00b0*/ 	.byte	0x03, 0x19
        /*00b2*/ 	.short	0x0128


	//----- nvinfo : EIATTR_PARAM_CBANK
	.align		4
        /*00b4*/ 	.byte	0x04, 0x0a
        /*00b6*/ 	.short	(.L_2453 - .L_2452)
	.align		4
.L_2452:
        /*00b8*/ 	.word	index@(.nv.constant0._ZN10layer_norm22ln_bwd_finalize_kernelINS_22Kernel_traits_finalizeILj1536E13__nv_bfloat16S2_fS2_fjLb0ELj1024ELj4ENS_18Kernel_traits_baseILj1536ES2_S2_fS2_fjLj1024EEEEELb0ELb0EEEvNS_9BwdParamsE)
        /*00bc*/ 	.short	0x0380
        /*00be*/ 	.short	0x0128


	//----- nvinfo : EIATTR_SW_WAR
	.align		4
.L_2453:
        /*00c0*/ 	.byte	0x04, 0x36
        /*00c2*/ 	.short	(.L_2455 - .L_2454)
.L_2454:
        /*00c4*/ 	.word	0x00000008
.L_2455:


//--------------------- .nv.info._ZN10layer_norm13ln_bwd_kernelINS_13Kernel_traitsI13__nv_bfloat16S2_fS2_fjLj1536ELj1ELj1ELj4ELj8ENS_18Kernel_traits_baseILj1536ES2_S2_fS2_fjLj128EEEEELb1ELb0ELb1ELb0EEEvNS_9BwdParamsE --------------------------
	.section	.nv.info._ZN10layer_norm13ln_bwd_kernelINS_13Kernel_traitsI13__nv_bfloat16S2_fS2_fjLj1536ELj1ELj1ELj4ELj8ENS_18Kernel_traits_baseILj1536ES2_S2_fS2_fjLj128EEEEELb1ELb0ELb1ELb0EEEvNS_9BwdParamsE,"",@"SHT_CUDA_INFO"
	.sectionflags	@""
	.align	4


	//----- nvinfo : EIATTR_CUDA_API_VERSION
	.align		4
        /*0000*/ 	.byte	0x04, 0x37
        /*0002*/ 	.short	(.L_2457 - .L_2456)
.L_2456:
        /*0004*/ 	.word	0x00000082


	//----- nvinfo : EIATTR_KPARAM_INFO
	.align		4
.L_2457:
        /*0008*/ 	.byte	0x04, 0x17
        /*000a*/ 	.short	(.L_2459 - .L_2458)
.L_2458:
        /*000c*/ 	.word	0x00000000
        /*0010*/ 	.short	0x0000
        /*0012*/ 	.short	0x0000
        /*0014*/ 	.byte	0x00, 0xf0, 0xa1, 0x04


	//----- nvinfo : EIATTR_SPARSE_MMA_MASK
	.align		4
.L_2459:
        /*0018*/ 	.byte	0x03, 0x50
        /*001a*/ 	.short	0x0000


	//----- nvinfo : EIATTR_MAXREG_COUNT
	.align		4
        /*001c*/ 	.byte	0x03, 0x1b
        /*001e*/ 	.short	0x00ff


	//----- nvinfo : EIATTR_NUM_BARRIERS
	.align		4
        /*0020*/ 	.byte	0x02, 0x4c
        /*0022*/ 	.byte	0x01
	.zero		1


	//----- nvinfo : EIATTR_MERCURY_ISA_VERSION
	.align		4
        /*0024*/ 	.byte	0x03, 0x5f
        /*0026*/ 	.short	0x0101


	//----- nvinfo : EIATTR_COOP_GROUP_MASK_REGIDS
	.align		4
        /*0028*/ 	.byte	0x04, 0x29
        /*002a*/ 	.short	(.L_2461 - .L_2460)


	//   ....[0]....
.L_2460:
        /*002c*/ 	.word	0xffffffff


	//   ....[1]....
        /*0030*/ 	.word	0xffffffff


	//   ....[2]....
        /*0034*/ 	.word	0xffffffff


	//   ....[3]....
        /*0038*/ 	.word	0xffffffff


	//   ....[4]....
        /*003c*/ 	.word	0xffffffff


	//   ....[5]....
        /*0040*/ 	.word	0xffffffff


	//   ....[6]....
        /*0044*/ 	.word	0xffffffff


	//   ....[7]....
        /*0048*/ 	.word	0xffffffff


	//   ....[8]....
        /*004c*/ 	.word	0xffffffff


	//   ....[9]....
        /*0050*/ 	.word	0xffffffff


	//----- nvinfo : EIATTR_COOP_GROUP_INSTR_OFFSETS
	.align		4
.L_2461:
        /*0054*/ 	.byte	0x04, 0x28
        /*0056*/ 	.short	(.L_2463 - .L_2462)


	//   ....[0]....
.L_2462:
        /*0058*/ 	.word	0x00001630


	//   ....[1]....
        /*005c*/ 	.word	0x00001660


	//   ....[2]....
        /*0060*/ 	.word	0x00001690


	//   ....[3]....
        /*0064*/ 	.word	0x000016a0


	//   ....[4]....
        /*0068*/ 	.word	0x000016d0


	//   ....[5]....
        /*006c*/ 	.word	0x000016e0


	//   ....[6]....
        /*0070*/ 	.word	0x00001710


	//   ....[7]....
        /*0074*/ 	.word	0x00001720


	//   ....[8]....
        /*0078*/ 	.word	0x00001750


	//   ....[9]....
        /*007c*/ 	.word	0x00001760


	//----- nvinfo : EIATTR_VRC_CTA_INIT_COUNT
	.align		4
.L_2463:
        /*0080*/ 	.byte	0x02, 0x4a
	.zero		1
	.zero		1


	//----- nvinfo : EIATTR_EXIT_INSTR_OFFSETS
	.align		4
        /*0084*/ 	.byte	0x04, 0x1c
        /*0086*/ 	.short	(.L_2465 - .L_2464)


	//   ....[0]....
.L_2464:
        /*0088*/ 	.word	0x00004650


	//   ....[1]....
        /*008c*/ 	.word	0x000046d0


	//----- nvinfo : EIATTR_MAX_THREADS
	.align		4
.L_2465:
        /*0090*/ 	.byte	0x04, 0x05
        /*0092*/ 	.short	(.L_2467 - .L_2466)
.L_2466:
        /*0094*/ 	.word	0x00000080
        /*0098*/ 	.word	0x00000001
        /*009c*/ 	.word	0x00000001


	//----- nvinfo : EIATTR_CRS_STACK_SIZE
	.align		4
.L_2467:
        /*00a0*/ 	.byte	0x04, 0x1e
        /*00a2*/ 	.short	(.L_2469 - .L_2468)
.L_2468:
        /*00a4*/ 	.word	0x00000000


	//----- nvinfo : EIATTR_CBANK_PARAM_SIZE
	.align		4
.L_2469:
        /*00a8*/ 	.byte	0x03, 0x19
        /*00aa*/ 	.short	0x0128


	//----- nvinfo : EIATTR_PARAM_CBANK
	.align		4
        /*00ac*/ 	.byte	0x04, 0x0a
        /*00ae*/ 	.short	(.L_2471 - .L_2470)
	.align		4
.L_2470:
        /*00b0*/ 	.word	index@(.nv.constant0._ZN10layer_norm13ln_bwd_kernelINS_13Kernel_traitsI13__nv_bfloat16S2_fS2_fjLj1536ELj1ELj1ELj4ELj8ENS_18Kernel_traits_baseILj1536ES2_S2_fS2_fjLj128EEEEELb1ELb0ELb1ELb0EEEvNS_9BwdParamsE)
        /*00b4*/ 	.short	0x0380
        /*00b6*/ 	.short	0x0128


	//----- nvinfo : EIATTR_SW_WAR
	.align		4
.L_2471:
        /*00b8*/ 	.byte	0x04, 0x36
        /*00ba*/ 	.short	(.L_2473 - .L_2472)
.L_2472:
        /*00bc*/ 	.word	0x00000008
.L_2473:


//--------------------- .nv.info._ZN10layer_norm22ln_bwd_finalize_kernelINS_22Kernel_traits_finalizeILj1536E13__nv_bfloat16S2_fS2_fjLb0ELj1024ELj4ENS_18Kernel_traits_baseILj1536ES2_S2_fS2_fjLj1024EEEEELb0ELb1EEEvNS_9BwdParamsE --------------------------
	.section	.nv.info._ZN10layer_norm22ln_bwd_finalize_kernelINS_22Kernel_traits_finalizeILj1536E13__nv_bfloat16S2_fS2_fjLb0ELj1024ELj4ENS_18Kernel_traits_baseILj1536ES2_S2_fS2_fjLj1024EEEEELb0ELb1EEEvNS_9BwdParamsE,"",@"SHT_CUDA_INFO"
	.sectionflags	@""
	.align	4


	//----- nvinfo : EIATTR_CUDA_API_VERSION
	.align		4
        /*0000*/ 	.byte	0x04, 0x37
        /*0002*/ 	.short	(.L_2475 - .L_2474)
.L_2474:
        /*0004*/ 	.word	0x00000082


	//----- nvinfo : EIATTR_KPARAM_INFO
	.align		4
.L_2475:
        /*0008*/ 	.byte	0x04, 0x17
        /*000a*/ 	.short	(.L_2477 - .L_2476)
.L_2476:
        /*000c*/ 	.word	0x00000000
        /*0010*/ 	.short	0x0000
        /*0012*/ 	.short	0x0000
        /*0014*/ 	.byte	0x00, 0xf0, 0xa1, 0x04


	//----- nvinfo : EIATTR_SPARSE_MMA_MASK
	.align		4
.L_2477:
        /*0018*/ 	.byte	0x03, 0x50
        /*001a*/ 	.short	0x0000


	//----- nvinfo : EIATTR_MAXREG_COUNT
	.align		4
        /*001c*/ 	.byte	0x03, 0x1b
        /*001e*/ 	.short	0x0040


	//----- nvinfo : EIATTR_NUM_BARRIERS
	.align		4
        /*0020*/ 	.byte	0x02, 0x4c
        /*0022*/ 	.byte	0x01
	.zero		1


	//----- nvinfo : EIATTR_MERCURY_ISA_VERSION
	.align		4
        /*0024*/ 	.byte	0x03, 0x5f
        /*0026*/ 	.short	0x0101


	//----- nvinfo : EIATTR_COOP_GROUP_MASK_REGIDS
	.align		4
        /*0028*/ 	.byte	0x04, 0x29
        /*002a*/ 	.short	(.L_2479 - .L_2478)


	//   ....[0]....
.L_2478:
        /*002c*/ 	.word	0xffffffff


	//   ....[1]....
        /*0030*/ 	.word	0xffffffff


	//   ....[2]....
        /*0034*/ 	.word	0xffffffff


	//   ....[3]....
        /*0038*/ 	.word	0xffffffff


	//   ....[4]....
        /*003c*/ 	.word	0xffffffff


	//   ....[5]....
        /*0040*/ 	.word	0xffffffff


	//   ....[6]....
        /*0044*/ 	.word	0xffffffff


	//   ....[7]....
        /*0048*/ 	.word	0xffffffff


	//   ....[8]....
        /*004c*/ 	.word	0xffffffff


	//   ....[9]....
        /*0050*/ 	.word	0xffffffff


	//----- nvinfo : EIATTR_COOP_GROUP_INSTR_OFFSETS
	.align		4
.L_2479:
        /*0054*/ 	.byte	0x04, 0x28
        /*0056*/ 	.short	(.L_2481 - .L_2480)


	//   ....[0]....
.L_2480:
        /*0058*/ 	.word	0x00001560


	//   ....[1]....
        /*005c*/ 	.word	0x00001570


	//   ....[2]....
        /*0060*/ 	.word	0x000015a0


	//   ....[3]....
        /*0064*/ 	.word	0x000015b0


	//   ....[4]....
        /*0068*/ 	.word	0x000015e0


	//   ....[5]....
        /*006c*/ 	.word	0x000015f0


	//   ....[6]....
        /*0070*/ 	.word	0x00001620


	//   ....[7]....
        /*0074*/ 	.word	0x00001640


	//   ....[8]....
        /*0078*/ 	.word	0x00001670


	//   ....[9]....
        /*007c*/ 	.word	0x00001680


	//----- nvinfo : EIATTR_VRC_CTA_INIT_COUNT
	.align		4
.L_2481:
        /*0080*/ 	.byte	0x02, 0x4a
	.zero		1
	.zero		1


	//----- nvinfo : EIATTR_EXIT_INSTR_OFFSETS
	.align		4
        /*0084*/ 	.byte	0x04, 0x1c
        /*0086*/ 	.short	(.L_2483 - .L_2482)


	//   ....[0]....
.L_2482:
        /*0088*/ 	.word	0x00000060


	//   ....[1]....
        /*008c*/ 	.word	0x000016e0


	//   ....[2]....
        /*0090*/ 	.word	0x000017d0


	//----- nvinfo : EIATTR_MAX_THREADS
	.align		4
.L_2483:
        /*0094*/ 	.byte	0x04, 0x05
        /*0096*/ 	.short	(.L_2485 - .L_2484)
.L_2484:
        /*0098*/ 	.word	0x00000400
        /*009c*/ 	.word	0x00000001
        /*00a0*/ 	.word	0x00000001


	//----- nvinfo : EIATTR_CRS_STACK_SIZE
	.align		4
.L_2485:
        /*00a4*/ 	.byte	0x04, 0x1e
        /*00a6*/ 	.short	(.L_2487 - .L_2486)
.L_2486:
        /*00a8*/ 	.word	0x00000000


	//----- nvinfo : EIATTR_CBANK_PARAM_SIZE
	.align		4
.L_2487:
        /*00ac*/ 	.byte	0x03, 0x19
        /*00ae*/ 	.short	0x0128


	//----- nvinfo : EIATTR_PARAM_CBANK
	.align		4
        /*00b0*/ 	.byte	0x04, 0x0a
        /*00b2*/ 	.short	(.L_2489 - .L_2488)
	.align		4
.L_2488:
        /*00b4*/ 	.word	index@(.nv.constant0._ZN10layer_norm22ln_bwd_finalize_kernelINS_22Kernel_traits_finalizeILj1536E13__nv_bfloat16S2_fS2_fjLb0ELj1024ELj4ENS_18Kernel_traits_baseILj1536ES2_S2_fS2_fjLj1024EEEEELb0ELb1EEEvNS_9BwdParamsE)
        /*00b8*/ 	.short	0x0380
        /*00ba*/ 	.short	0x0128


	//----- nvinfo : EIATTR_SW_WAR
	.align		4
.L_2489:
        /*00bc*/ 	.byte	0x04, 0x36
        /*00be*/ 	.short	(.L_2491 - .L_2490)
.L_2490:
        /*00c0*/ 	.word	0x00000008
.L_2491:


//--------------------- .nv.info._ZN10layer_norm13ln_bwd_kernelINS_13Kernel_traitsI13__nv_bfloat16S2_fS2_fjLj1536ELj1ELj1ELj4ELj8ENS_18Kernel_traits_baseILj1536ES2_S2_fS2_fjLj128EEEEELb1ELb0ELb1ELb1EEEvNS_9BwdParamsE --------------------------
	.section	.nv.info._ZN10layer_norm13ln_bwd_kernelINS_13Kernel_traitsI13__nv_bfloat16S2_fS2_fjLj1536ELj1ELj1ELj4ELj8ENS_18Kernel_traits_baseILj1536ES2_S2_fS2_fjLj128EEEEELb1ELb0ELb1ELb1EEEvNS_9BwdParamsE,"",@"SHT_CUDA_INFO"
	.sectionflags	@""
	.align	4


	//----- nvinfo : EIATTR_CUDA_API_VERSION
	.align		4
        /*0000*/ 	.byte	0x04, 0x37
        /*0002*/ 	.short	(.L_2493 - .L_2492)
.L_2492:
        /*0004*/ 	.word	0x00000082


	//----- nvinfo : EIATTR_KPARAM_INFO
	.align		4
.L_2493:
        /*0008*/ 	.byte	0x04, 0x17
        /*000a*/ 	.short	(.L_2495 - .L_2494)
.L_2494:
        /*000c*/ 	.word	0x00000000
        /*0010*/ 	.short	0x0000
        /*0012*/ 	.short	0x0000
        /*0014*/ 	.byte	0x00, 0xf0, 0xa1, 0x04


	//----- nvinfo : EIATTR_SPARSE_MMA_MASK
	.align		4
.L_2495:
        /*0018*/ 	.byte	0x03, 0x50
        /*001a*/ 	.short	0x0000


	//----- nvinfo : EIATTR_MAXREG_COUNT
	.align		4
        /*001c*/ 	.byte	0x03, 0x1b
        /*001e*/ 	.short	0x00ff


	//----- nvinfo : EIATTR_NUM_BARRIERS
	.align		4
        /*0020*/ 	.byte	0x02, 0x4c
        /*0022*/ 	.byte	0x01
	.zero		1


	//----- nvinfo : EIATTR_MERCURY_ISA_VERSION
	.align		4
        /*0024*/ 	.byte	0x03, 0x5f
        /*0026*/ 	.short	0x0101


	//----- nvinfo : EIATTR_COOP_GROUP_MASK_REGIDS
	.align		4
        /*0028*/ 	.byte	0x04, 0x29
        /*002a*/ 	.short	(.L_2497 - .L_2496)


	//   ....[0]....
.L_2496:
        /*002c*/ 	.word	0xffffffff


	//   ....[1]....
        /*0030*/ 	.word	0xffffffff


	//   ....[2]....
        /*0034*/ 	.word	0xffffffff


	//   ....[3]....
        /*0038*/ 	.word	0xffffffff


	//   ....[4]....
        /*003c*/ 	.word	0xffffffff


	//   ....[5]....
        /*0040*/ 	.word	0xffffffff


	//   ....[6]....
        /*0044*/ 	.word	0xffffffff


	//   ....[7]....
        /*0048*/ 	.word	0xffffffff


	//   ....[8]....
        /*004c*/ 	.word	0xffffffff


	//   ....[9]....
        /*0050*/ 	.word	0xffffffff


	//----- nvinfo : EIATTR_COOP_GROUP_INSTR_OFFSETS
	.align		4
.L_2497:
        /*0054*/ 	.byte	0x04, 0x28
        /*0056*/ 	.short	(.L_2499 - .L_2498)


	//   ....[0]....
.L_2498:
        /*0058*/ 	.word	0x00001230


	//   ....[1]....
        /*005c*/ 	.word	0x00001260


	//   ....[2]....
        /*0060*/ 	.word	0x00001290


	//   ....[3]....
        /*0064*/ 	.word	0x000012a0


	//   ....[4]....
        /*0068*/ 	.word	0x000012d0


	//   ....[5]....
        /*006c*/ 	.word	0x000012e0


	//   ....[6]....
        /*0070*/ 	.word	0x00001310


	//   ....[7]....
        /*0074*/ 	.word	0x00001320


	//   ....[8]....
        /*0078*/ 	.word	0x00001350


	//   ....[9]....
        /*007c*/ 	.word	0x00001360


	//----- nvinfo : EIATTR_VRC_CTA_INIT_COUNT
	.align		4
.L_2499:
        /*0080*/ 	.byte	0x02, 0x4a
	.zero		1
	.zero		1


	//----- nvinfo : EIATTR_EXIT_INSTR_OFFSETS
	.align		4
        /*0084*/ 	.byte	0x04, 0x1c
        /*0086*/ 	.short	(.L_2501 - .L_2500)


	//   ....[0]....
.L_2500:
        /*0088*/ 	.word	0x00003ed0


	//----- nvinfo : EIATTR_MAX_THREADS
	.align		4
.L_2501:
        /*008c*/ 	.byte	0x04, 0x05
        /*008e*/ 	.short	(.L_2503 - .L_2502)
.L_2502:
        /*0090*/ 	.word	0x00000080
        /*0094*/ 	.word	0x00000001
        /*0098*/ 	.word	0x00000001


	//----- nvinfo : EIATTR_CRS_STACK_SIZE
	.align		4
.L_2503:
        /*009c*/ 	.byte	0x04, 0x1e
        /*009e*/ 	.short	(.L_2505 - .L_2504)
.L_2504:
        /*00a0*/ 	.word	0x00000000


	//----- nvinfo : EIATTR_CBANK_PARAM_SIZE
	.align		4
.L_2505:
        /*00a4*/ 	.byte	0x03, 0x19
        /*00a6*/ 	.short	0x0128


	//----- nvinfo : EIATTR_PARAM_CBANK
	.align		4
        /*00a8*/ 	.byte	0x04, 0x0a
        /*00aa*/ 	.short	(.L_2507 - .L_2506)
	.align		4
.L_2506:
        /*00ac*/ 	.word	index@(.nv.constant0._ZN10layer_norm13ln_bwd_kernelINS_13Kernel_traitsI13__nv_bfloat16S2_fS2_fjLj1536ELj1ELj1ELj4ELj8ENS_18Kernel_traits_baseILj1536ES2_S2_fS2_fjLj128EEEEELb1ELb0ELb1ELb1EEEvNS_9BwdParamsE)
        /*00b0*/ 	.short	0x0380
        /*00b2*/ 	.short	0x0128


	//----- nvinfo : EIATTR_SW_WAR
	.align		4
.L_2507:
        /*00b4*/ 	.byte	0x04, 0x36
        /*00b6*/ 	.short	(.L_2509 - .L_2508)
.L_2508:
        /*00b8*/ 	.word	0x00000008
.L_2509:


//--------------------- .nv.info._ZN10layer_norm13ln_bwd_kernelINS_13Kernel_traitsI13__nv_bfloat16S2_fS2_fjLj1536ELj1ELj1ELj4ELj8ENS_18Kernel_traits_baseILj1536ES2_S2_fS2_fjLj128EEEEELb1ELb1ELb0ELb0EEEvNS_9BwdParamsE --------------------------
	.section	.nv.info._ZN10layer_norm13ln_bwd_kernelINS_13Kernel_traitsI13__nv_bfloat16S2_fS2_fjLj1536ELj1ELj1ELj4ELj8ENS_18Kernel_traits_baseILj1536ES2_S2_fS2_fjLj128EEEEELb1ELb1ELb0ELb0EEEvNS_9BwdParamsE,"",@"SHT_CUDA_INFO"
	.sectionflags	@""
	.align	4


	//----- nvinfo : EIATTR_CUDA_API_VERSION
	.align		4
        /*0000*/ 	.byte	0x04, 0x37
        /*0002*/ 	.short	(.L_2511 - .L_2510)
.L_2510:
        /*0004*/ 	.word	0x00000082


	//----- nvinfo : EIATTR_KPARAM_INFO
	.align		4
.L_2511:
        /*0008*/ 	.byte	0x04, 0x17
        /*000a*/ 	.short	(.L_2513 - .L_2512)
.L_2512:
        /*000c*/ 	.word	0x00000000
        /*0010*/ 	.short	0x0000
        /*0012*/ 	.short	0x0000
        /*0014*/ 	.byte	0x00, 0xf0, 0xa1, 0x04


	//----- nvinfo : EIATTR_SPARSE_MMA_MASK
	.align		4
.L_2513:
        /*0018*/ 	.byte	0x03, 0x50
        /*001a*/ 	.short	0x0000


	//----- nvinfo : EIATTR_MAXREG_COUNT
	.align		4
        /*001c*/ 	.byte	0x03, 0x1b
        /*001e*/ 	.short	0x00ff


	//----- nvinfo : EIATTR_NUM_BARRIERS
	.align		4
        /*0020*/ 	.byte	0x02, 0x4c
        /*0022*/ 	.byte	0x01
	.zero		1


	//----- nvinfo : EIATTR_MERCURY_ISA_VERSION
	.align		4
        /*0024*/ 	.byte	0x03, 0x5f
        /*0026*/ 	.short	0x0101


	//----- nvinfo : EIATTR_COOP_GROUP_MASK_REGIDS
	.align		4
        /*0028*/ 	.byte	0x04, 0x29
        /*002a*/ 	.short	(.L_2515 - .L_2514)


	//   ....[0]....
.L_2514:
        /*002c*/ 	.word	0xffffffff


	//   ....[1]....
        /*0030*/ 	.word	0xffffffff


	//   ....[2]....
        /*0034*/ 	.word	0xffffffff


	//   ....[3]....
        /*0038*/ 	.word	0xffffffff


	//   ....[4]....
        /*003c*/ 	.word	0xffffffff


	//   ....[5]....
        /*0040*/ 	.word	0xffffffff


	//   ....[6]....
        /*0044*/ 	.word	0xffffffff


	//   ....[7]....
        /*0048*/ 	.word	0xffffffff


	//   ....[8]....
        /*004c*/ 	.word	0xffffffff


	//   ....[9]....
        /*0050*/ 	.word	0xffffffff


	//----- nvinfo : EIATTR_COOP_GROUP_INSTR_OFFSETS
	.align		4
.L_2515:
        /*0054*/ 	.byte	0x04, 0x28
        /*0056*/ 	.short	(.L_2517 - .L_2516)


	//   ....[0]....
.L_2516:
        /*0058*/ 	.word	0x000013c0


	//   ....[1]....
        /*005c*/ 	.word	0x000013f0


	//   ....[2]....
        /*0060*/ 	.word	0x00001420


	//   ....[3]....
        /*0064*/ 	.word	0x00001430


	//   ....[4]....
        /*0068*/ 	.word	0x00001460


	//   ....[5]....
        /*006c*/ 	.word	0x00001470


	//   ....[6]....
        /*0070*/ 	.word	0x000014a0


	//   ....[7]....
        /*0074*/ 	.word	0x000014b0


	//   ....[8]....
        /*0078*/ 	.word	0x000014e0


	//   ....[9]....
        /*007c*/ 	.word	0x000014f0


	//----- nvinfo : EIATTR_VRC_CTA_INIT_COUNT
	.align		4
.L_2517:
        /*0080*/ 	.byte	0x02, 0x4a
	.zero		1
	.zero		1


	//----- nvinfo : EIATTR_EXIT_INSTR_OFFSETS
	.align		4
        /*0084*/ 	.byte	0x04, 0x1c
        /*0086*/ 	.short	(.L_2519 - .L_2518)


	//   ....[0]....
.L_2518:
        /*0088*/ 	.word	0x00006030


	//   ....[1]....
        /*008c*/ 	.word	0x000060d0


	//----- nvinfo : EIATTR_MAX_THREADS
	.align		4
.L_2519:
        /*0090*/ 	.byte	0x04, 0x05
        /*0092*/ 	.short	(.L_2521 - .L_2520)
.L_2520:
        /*0094*/ 	.word	0x00000080
        /*0098*/ 	.word	0x00000001
        /*009c*/ 	.word	0x00000001


	//----- nvinfo : EIATTR_CRS_STACK_SIZE
	.align		4
.L_2521:
        /*00a0*/ 	.byte	0x04, 0x1e
        /*00a2*/ 	.short	(.L_2523 - .L_2522)
.L_2522:
        /*00a4*/ 	.word	0x00000000


	//----- nvinfo : EIATTR_CBANK_PARAM_SIZE
	.align		4
.L_2523:
        /*00a8*/ 	.byte	0x03, 0x19
        /*00aa*/ 	.short	0x0128


	//----- nvinfo : EIATTR_PARAM_CBANK
	.align		4
        /*00ac*/ 	.byte	0x04, 0x0a
        /*00ae*/ 	.short	(.L_2525 - .L_2524)
	.align		4
.L_2524:
        /*00b0*/ 	.word	index@(.nv.constant0._ZN10layer_norm13ln_bwd_kernelINS_13Kernel_traitsI13__nv_bfloat16S2_fS2_fjLj1536ELj1ELj1ELj4ELj8ENS_18Kernel_traits_baseILj1536ES2_S2_fS2_fjLj128EEEEELb1ELb1ELb0ELb0EEEvNS_9BwdParamsE)
        /*00b4*/ 	.short	0x0380
        /*00b6*/ 	.short	0x0128


	//----- nvinfo : EIATTR_SW_WAR
	.align		4
.L_2525:
        /*00b8*/ 	.byte	0x04, 0x36
        /*00ba*/ 	.short	(.L_2527 - .L_2526)
.L_2526:
        /*00bc*/ 	.word	0x00000008
.L_2527:


//--------------------- .nv.info._ZN10layer_norm13ln_bwd_kernelINS_13Kernel_traitsI13__nv_bfloat16S2_fS2_fjLj1536ELj1ELj1ELj4ELj8ENS_18Kernel_traits_baseILj1536ES2_S2_fS2_fjLj128EEEEELb1ELb1ELb0ELb1EEEvNS_9BwdParamsE --------------------------
	.section	.nv.info._ZN10layer_norm13ln_bwd_kernelINS_13Kernel_traitsI13__nv_bfloat16S2_fS2_fjLj1536ELj1ELj1ELj4ELj8ENS_18Kernel_traits_baseILj1536ES2_S2_fS2_fjLj128EEEEELb1ELb1ELb0ELb1EEEvNS_9BwdParamsE,"",@"SHT_CUDA_INFO"
	.sectionflags	@""
	.align	4


	//----- nvinfo : EIATTR_CUDA_API_VERSION
	.align		4
        /*0000*/ 	.byte	0x04, 0x37
        /*0002*/ 	.short	(.L_2529 - .L_2528)
.L_2528:
        /*0004*/ 	.word	0x00000082


	//----- nvinfo : EIATTR_KPARAM_INFO
	.align		4
.L_2529:
        /*0008*/ 	.byte	0x04, 0x17
        /*000a*/ 	.short	(.L_2531 - .L_2530)
.L_2530:
        /*000c*/ 	.word	0x00000000
        /*0010*/ 	.short	0x0000
        /*0012*/ 	.short	0x0000
        /*0014*/ 	.byte	0x00, 0xf0, 0xa1, 0x04


	//----- nvinfo : EIATTR_SPARSE_MMA_MASK
	.align		4
.L_2531:
        /*0018*/ 	.byte	0x03, 0x50
        /*001a*/ 	.short	0x0000


	//----- nvinfo : EIATTR_MAXREG_COUNT
	.align		4
        /*001c*/ 	.byte	0x03, 0x1b
        /*001e*/ 	.short	0x00ff


	//----- nvinfo : EIATTR_NUM_BARRIERS
	.align		4
        /*0020*/ 	.byte	0x02, 0x4c
        /*0022*/ 	.byte	0x01
	.zero		1


	//----- nvinfo : EIATTR_MERCURY_ISA_VERSION
	.align		4
        /*0024*/ 	.byte	0x03, 0x5f
        /*0026*/ 	.short	0x0101


	//----- nvinfo : EIATTR_COOP_GROUP_MASK_REGIDS
	.align		4
        /*0028*/ 	.byte	0x04, 0x29
        /*002a*/ 	.short	(.L_2533 - .L_2532)


	//   ....[0]....
.L_2532:
        /*002c*/ 	.word	0xffffffff


	//   ....[1]....
        /*0030*/ 	.word	0xffffffff


	//   ....[2]....
        /*0034*/ 	.word	0xffffffff


	//   ....[3]....
        /*0038*/ 	.word	0xffffffff


	//   ....[4]....
        /*003c*/ 	.word	0xffffffff


	//   ....[5]....
        /*0040*/ 	.word	0xffffffff


	//   ....[6]....
        /*0044*/ 	.word	0xffffffff


	//   ....[7]....
        /*0048*/ 	.word	0xffffffff


	//   ....[8]....
        /*004c*/ 	.word	0xffffffff


	//   ....[9]....
        /*0050*/ 	.word	0xffffffff


	//----- nvinfo : EIATTR_COOP_GROUP_INSTR_OFFSETS
	.align		4
.L_2533:
        /*0054*/ 	.byte	0x04, 0x28
        /*0056*/ 	.short	(.L_2535 - .L_2534)


	//   ....[0]....
.L_2534:
        /*0058*/ 	.word	0x00000d30


	//   ....[1]....
        /*005c*/ 	.word	0x00000d40


	//   ....[2]....
        /*0060*/ 	.word	0x00000d70


	//   ....[3]....
        /*0064*/ 	.word	0x00000d80


	//   ....[4]....
        /*0068*/ 	.word	0x00000dc0


	//   ....[5]....
        /*006c*/ 	.word	0x00000dd0


	//   ....[6]....
        /*0070*/ 	.word	0x00000e00


	//   ....[7]....
        /*0074*/ 	.word	0x00000e10


	//   ....[8]....
        /*0078*/ 	.word	0x00000ee0


	//   ....[9]....
        /*007c*/ 	.word	0x00000ef0


	//----- nvinfo : EIATTR_VRC_CTA_INIT_COUNT
	.align		4
.L_2535:
        /*0080*/ 	.byte	0x02, 0x4a
	.zero		1
	.zero		1


	//----- nvinfo : EIATTR_EXIT_INSTR_OFFSETS
	.align		4
        /*0084*/ 	.byte	0x04, 0x1c
        /*0086*/ 	.short	(.L_2537 - .L_2536)


	//   ....[0]....
.L_2536:
        /*0088*/ 	.word	0x00004dd0


	//----- nvinfo : EIATTR_MAX_THREADS
	.align		4
.L_2537:
        /*008c*/ 	.byte	0x04, 0x05
        /*008e*/ 	.short	(.L_2539 - .L_2538)
.L_2538:
        /*0090*/ 	.word	0x00000080
        /*0094*/ 	.word	0x00000001
        /*0098*/ 	.word	0x00000001


	//----- nvinfo : EIATTR_CBANK_PARAM_SIZE
	.align		4
.L_2539:
        /*009c*/ 	.byte	0x03, 0x19
        /*009e*/ 	.short	0x0128


	//----- nvinfo : EIATTR_PARAM_CBANK
	.align		4
        /*00a0*/ 	.byte	0x04, 0x0a
        /*00a2*/ 	.short	(.L_2541 - .L_2540)
	.align		4
.L_2540:
        /*00a4*/ 	.word	index@(.nv.constant0._ZN10layer_norm13ln_bwd_kernelINS_13Kernel_traitsI13__nv_bfloat16S2_fS2_fjLj1536ELj1ELj1ELj4ELj8ENS_18Kernel_traits_baseILj1536ES2_S2_fS2_fjLj128EEEEELb1ELb1ELb0ELb1EEEvNS_9BwdParamsE)
        /*00a8*/ 	.short	0x0380
        /*00aa*/ 	.short	0x0128


	//----- nvinfo : EIATTR_SW_WAR
	.align		4
.L_2541:
        /*00ac*/ 	.byte	0x04, 0x36
        /*00ae*/ 	.short	(.L_2543 - .L_2542)
.L_2542:
        /*00b0*/ 	.word	0x00000008
.L_2543:


//--------------------- .nv.info._ZN10layer_norm22ln_bwd_finalize_kernelINS_22Kernel_traits_finalizeILj1536E13__nv_bfloat16S2_fS2_fjLb1ELj1024ELj4ENS_18Kernel_traits_baseILj1536ES2_S2_fS2_fjLj1024EEEEELb1ELb0EEEvNS_9BwdParamsE --------------------------
	.section	.nv.info._ZN10layer_norm22ln_bwd_finalize_kernelINS_22Kernel_traits_finalizeILj1536E13__nv_bfloat16S2_fS2_fjLb1ELj1024ELj4ENS_18Kernel_traits_baseILj1536ES2_S2_fS2_fjLj1024EEEEELb1ELb0EEEvNS_9BwdParamsE,"",@"SHT_CUDA_INFO"
	.sectionflags	@""
	.align	4


	//----- nvinfo : EIATTR_CUDA_API_VERSION
	.align		4
        /*0000*/ 	.byte	0x04, 0x37
        /*0002*/ 	.short	(.L_2545 - .L_2544)
.L_2544:
        /*0004*/ 	.word	0x00000082


	//----- nvinfo : EIATTR_KPARAM_INFO
	.align		4
.L_2545:
        /*0008*/ 	.byte	0x04, 0x17
        /*000a*/ 	.short	(.L_2547 - .L_2546)
.L_2546:
        /*000c*/ 	.word	0x00000000
        /*0010*/ 	.short	0x0000
        /*0012*/ 	.short	0x0000
        /*0014*/ 	.byte	0x00, 0xf0, 0xa1, 0x04


	//----- nvinfo : EIATTR_SPARSE_MMA_MASK
	.align		4
.L_2547:
        /*0018*/ 	.byte	0x03, 0x50
        /*001a*/ 	.short	0x0000


	//----- nvinfo : EIATTR_MAXREG_COUNT
	.align		4
        /*001c*/ 	.byte	0x03, 0x1b
        /*001e*/ 	.short	0x0040


	//----- nvinfo : EIATTR_NUM_BARRIERS
	.align		4
        /*0020*/ 	.byte	0x02, 0x4c
        /*0022*/ 	.byte	0x01
	.zero		1


	//----- nvinfo : EIATTR_MERCURY_ISA_VERSION
	.align		4
        /*0024*/ 	.byte	0x03, 0x5f
        /*0026*/ 	.short	0x0101


	//----- nvinfo : EIATTR_COOP_GROUP_MASK_REGIDS
	.align		4
        /*0028*/ 	.byte	0x04, 0x29
        /*002a*/ 	.short	(.L_2549 - .L_2548)


	//   ....[0]....
.L_2548:
        /*002c*/ 	.word	0xffffffff


	//   ....[1]....
        /*0030*/ 	.word	0xffffffff


	//   ....[2]....
        /*0034*/ 	.word	0xffffffff


	//   ....[3]....
        /*0038*/ 	.word	0xffffffff


	//   ....[4]....
        /*003c*/ 	.word	0xffffffff


	//   ....[5]....
        /*0040*/ 	.word	0xffffffff


	//   ....[6]....
        /*0044*/ 	.word	0xffffffff


	//   ....[7]....
        /*0048*/ 	.word	0xffffffff


	//   ....[8]....
        /*004c*/ 	.word	0xffffffff


	//   ....[9]....
        /*0050*/ 	.word	0xffffffff


	//   ....[10]....
        /*0054*/ 	.word	0xffffffff


	//   ....[11]....
        /*0058*/ 	.word	0xffffffff


	//   ....[12]....
        /*005c*/ 	.word	0xffffffff


	//   ....[13]....
        /*0060*/ 	.word	0xffffffff


	//   ....[14]....
        /*0064*/ 	.word	0xffffffff


	//----- nvinfo : EIATTR_COOP_GROUP_INSTR_OFFSETS
	.align		4
.L_2549:
        /*0068*/ 	.byte	0x04, 0x28
        /*006a*/ 	.short	(.L_2551 - .L_2550)


	//   ....[0]....
.L_2550:
        /*006c*/ 	.word	0x00001030


	//   ....[1]....
        /*0070*/ 	.word	0x00001040


	//   ....[2]....
        /*0074*/ 	.word	0x00001050


	//   ....[3]....
        /*0078*/ 	.word	0x00001080


	//   ....[4]....
        /*007c*/ 	.word	0x000010a0


	//   ....[5]....
        /*0080*/ 	.word	0x000010b0


	//   ....[6]....
        /*0084*/ 	.word	0x000010f0


	//   ....[7]....
        /*0088*/ 	.word	0x00001100


	//   ....[8]....
        /*008c*/ 	.word	0x00001110


	//   ....[9]....
        /*0090*/ 	.word	0x00001140


	//   ....[10]....
        /*0094*/ 	.word	0x00001170


	//   ....[11]....
        /*0098*/ 	.word	0x00001190


	//   ....[12]....
        /*009c*/ 	.word	0x000011c0


	//   ....[13]....
        /*00a0*/ 	.word	0x000011f0


	//   ....[14]....
        /*00a4*/ 	.word	0x00001220


	//----- nvinfo : EIATTR_VRC_CTA_INIT_COUNT
	.align		4
.L_2551:
        /*00a8*/ 	.byte	0x02, 0x4a
	.zero		1
	.zero		1


	//----- nvinfo : EIATTR_EXIT_INSTR_OFFSETS
	.align		4
        /*00ac*/ 	.byte	0x04, 0x1c
        /*00ae*/ 	.short	(.L_2553 - .L_2552)


	//   ....[0]....
.L_2552:
        /*00b0*/ 	.word	0x00000060


	//   ....[1]....
        /*00b4*/ 	.word	0x000012a0


	//   ....[2]....
        /*00b8*/ 	.word	0x000012d0


	//   ....[3]....
        /*00bc*/ 	.word	0x000013e0


	//----- nvinfo : EIATTR_MAX_THREADS
	.align		4
.L_2553:
        /*00c0*/ 	.byte	0x04, 0x05
        /*00c2*/ 	.short	(.L_2555 - .L_2554)
.L_2554:
        /*00c4*/ 	.word	0x00000400
        /*00c8*/ 	.word	0x00000001
        /*00cc*/ 	.word	0x00000001


	//----- nvinfo : EIATTR_CRS_STACK_SIZE
	.align		4
.L_2555:
        /*00d0*/ 	.byte	0x04, 0x1e
        /*00d2*/ 	.short	(.L_2557 - .L_2556)
.L_2556:
        /*00d4*/ 	.word	0x00000000


	//----- nvinfo : EIATTR_CBANK_PARAM_SIZE
	.align		4
.L_2557:
        /*00d8*/ 	.byte	0x03, 0x19
        /*00da*/ 	.short	0x0128


	//----- nvinfo : EIATTR_PARAM_CBANK
	.align		4
        /*00dc*/ 	.byte	0x04, 0x0a
        /*00de*/ 	.short	(.L_2559 - .L_2558)
	.align		4
.L_2558:
        /*00e0*/ 	.word	index@(.nv.constant0._ZN10layer_norm22ln_bwd_finalize_kernelINS_22Kernel_traits_finalizeILj1536E13__nv_bfloat16S2_fS2_fjLb1ELj1024ELj4ENS_18Kernel_traits_baseILj1536ES2_S2_fS2_fjLj1024EEEEELb1ELb0EEEvNS_9BwdParamsE)
        /*00e4*/ 	.short	0x0380
        /*00e6*/ 	.short	0x0128


	//----- nvinfo : EIATTR_SW_WAR
	.align		4
.L_2559:
        /*00e8*/ 	.byte	0x04, 0x36
        /*00ea*/ 	.short	(.L_2561 - .L_2560)
.L_2560:
        /*00ec*/ 	.word	0x00000008
.L_2561:


//--------------------- .nv.info._ZN10layer_norm13ln_bwd_kernelINS_13Kernel_traitsI13__nv_bfloat16S2_fS2_fjLj1536ELj1ELj1ELj4ELj8ENS_18Kernel_traits_baseILj1536ES2_S2_fS2_fjLj128EEEEELb1ELb1ELb1ELb0EEEvNS_9BwdParamsE --------------------------
	.section	.nv.info._ZN10layer_norm13ln_bwd_kernelINS_13Kernel_traitsI13__nv_bfloat16S2_fS2_fjLj1536ELj1ELj1ELj4ELj8ENS_18Kernel_traits_baseILj1536ES2_S2_fS2_fjLj128EEEEELb1ELb1ELb1ELb0EEEvNS_9BwdParamsE,"",@"SHT_CUDA_INFO"
	.sectionflags	@""
	.align	4


	//----- nvinfo : EIATTR_CUDA_API_VERSION
	.align		4
        /*0000*/ 	.byte	0x04, 0x37
        /*0002*/ 	.short	(.L_2563 - .L_2562)
.L_2562:
        /*0004*/ 	.word	0x00000082


	//----- nvinfo : EIATTR_KPARAM_INFO
	.align		4
.L_2563:
        /*0008*/ 	.byte	0x04, 0x17
        /*000a*/ 	.short	(.L_2565 - .L_2564)
.L_2564:
        /*000c*/ 	.word	0x00000000
        /*0010*/ 	.short	0x0000
        /*0012*/ 	.short	0x0000
        /*0014*/ 	.byte	0x00, 0xf0, 0xa1, 0x04


	//----- nvinfo : EIATTR_SPARSE_MMA_MASK
	.align		4
.L_2565:
        /*0018*/ 	.byte	0x03, 0x50
        /*001a*/ 	.short	0x0000


	//----- nvinfo : EIATTR_MAXREG_COUNT
	.align		4
        /*001c*/ 	.byte	0x03, 0x1b
        /*001e*/ 	.short	0x00ff


	//----- nvinfo : EIATTR_NUM_BARRIERS
	.align		4
        /*0020*/ 	.byte	0x02, 0x4c
        /*0022*/ 	.byte	0x01
	.zero		1


	//----- nvinfo : EIATTR_MERCURY_ISA_VERSION
	.align		4
        /*0024*/ 	.byte	0x03, 0x5f
        /*0026*/ 	.short	0x0101


	//----- nvinfo : EIATTR_COOP_GROUP_MASK_REGIDS
	.align		4
        /*0028*/ 	.byte	0x04, 0x29
        /*002a*/ 	.short	(.L_2567 - .L_2566)


	//   ....[0]....
.L_2566:
        /*002c*/ 	.word	0xffffffff


	//   ....[1]....
        /*0030*/ 	.word	0xffffffff


	//   ....[2]....
        /*0034*/ 	.word	0xffffffff


	//   ....[3]....
        /*0038*/ 	.word	0xffffffff


	//   ....[4]....
        /*003c*/ 	.word	0xffffffff


	//   ....[5]....
        /*0040*/ 	.word	0xffffffff


	//   ....[6]....
        /*0044*/ 	.word	0xffffffff


	//   ....[7]....
        /*0048*/ 	.word	0xffffffff


	//   ....[8]....
        /*004c*/ 	.word	0xffffffff


	//   ....[9]....
        /*0050*/ 	.word	0xffffffff


	//----- nvinfo : EIATTR_COOP_GROUP_INSTR_OFFSETS
	.align		4
.L_2567:
        /*0054*/ 	.byte	0x04, 0x28
        /*0056*/ 	.short	(.L_2569 - .L_2568)


	//   ....[0]....
.L_2568:
        /*0058*/ 	.word	0x00001950


	//   ....[1]....
        /*005c*/ 	.word	0x00001980


	//   ....[2]....
        /*0060*/ 	.word	0x000019b0


	//   ....[3]....
        /*0064*/ 	.word	0x000019c0


	//   ....[4]....
        /*0068*/ 	.word	0x000019f0


	//   ....[5]....
        /*006c*/ 	.word	0x00001a00


	//   ....[6]....
        /*0070*/ 	.word	0x00001a30


	//   ....[7]....
        /*0074*/ 	.word	0x00001a40


	//   ....[8]....
        /*0078*/ 	.word	0x00001a70


	//   ....[9]....
        /*007c*/ 	.word	0x00001a80


	//----- nvinfo : EIATTR_VRC_CTA_INIT_COUNT
	.align		4
.L_2569:
        /*0080*/ 	.byte	0x02, 0x4a
	.zero		1
	.zero		1


	//----- nvinfo : EIATTR_EXIT_INSTR_OFFSETS
	.align		4
        /*0084*/ 	.byte	0x04, 0x1c
        /*0086*/ 	.short	(.L_2571 - .L_2570)


	//   ....[0]....
.L_2570:
        /*0088*/ 	.word	0x00007530


	//   ....[1]....
        /*008c*/ 	.word	0x000075d0


	//----- nvinfo : EIATTR_MAX_THREADS
	.align		4
.L_2571:
        /*0090*/ 	.byte	0x04, 0x05
        /*0092*/ 	.short	(.L_2573 - .L_2572)
.L_2572:
        /*0094*/ 	.word	0x00000080
        /*0098*/ 	.word	0x00000001
        /*009c*/ 	.word	0x00000001


	//----- nvinfo : EIATTR_CRS_STACK_SIZE
	.align		4
.L_2573:
        /*00a0*/ 	.byte	0x04, 0x1e
        /*00a2*/ 	.short	(.L_2575 - .L_2574)
.L_2574:
        /*00a4*/ 	.word	0x00000000


	//----- nvinfo : EIATTR_CBANK_PARAM_SIZE
	.align		4
.L_2575:
        /*00a8*/ 	.byte	0x03, 0x19
        /*00aa*/ 	.short	0x0128


	//----- nvinfo : EIATTR_PARAM_CBANK
	.align		4
        /*00ac*/ 	.byte	0x04, 0x0a
        /*00ae*/ 	.short	(.L_2577 - .L_2576)
	.align		4
.L_2576:
        /*00b0*/ 	.word	index@(.nv.constant0._ZN10layer_norm13ln_bwd_kernelINS_13Kernel_traitsI13__nv_bfloat16S2_fS2_fjLj1536ELj1ELj1ELj4ELj8ENS_18Kernel_traits_baseILj1536ES2_S2_fS2_fjLj128EEEEELb1ELb1ELb1ELb0EEEvNS_9BwdParamsE)
        /*00b4*/ 	.short	0x0380
        /*00b6*/ 	.short	0x0128


	//----- nvinfo : EIATTR_SW_WAR
	.align		4
.L_2577:
        /*00b8*/ 	.byte	0x04, 0x36
        /*00ba*/ 	.short	(.L_2579 - .L_2578)
.L_2578:
        /*00bc*/ 	.word	0x00000008
.L_2579:


//--------------------- .nv.info._ZN10layer_norm22ln_bwd_finalize_kernelINS_22Kernel_traits_finalizeILj1536E13__nv_bfloat16S2_fS2_fjLb1ELj1024ELj4ENS_18Kernel_traits_baseILj1536ES2_S2_fS2_fjLj1024EEEEELb1ELb1EEEvNS_9BwdParamsE --------------------------
	.section	.nv.info._ZN10layer_norm22ln_bwd_finalize_kernelINS_22Kernel_traits_finalizeILj1536E13__nv_bfloat16S2_fS2_fjLb1ELj1024ELj4ENS_18Kernel_traits_baseILj1536ES2_S2_fS2_fjLj1024EEEEELb1ELb1EEEvNS_9BwdParamsE,"",@"SHT_CUDA_INFO"
	.sectionflags	@""
	.align	4


	//----- nvinfo : EIATTR_CUDA_API_VERSION
	.align		4
        /*0000*/ 	.byte	0x04, 0x37
        /*0002*/ 	.short	(.L_2581 - .L_2580)
.L_2580:
        /*0004*/ 	.word	0x00000082


	//----- nvinfo : EIATTR_KPARAM_INFO
	.align		4
.L_2581:
        /*0008*/ 	.byte	0x04, 0x17
        /*000a*/ 	.short	(.L_2583 - .L_2582)
.L_2582:
        /*000c*/ 	.word	0x00000000
        /*0010*/ 	.short	0x0000
        /*0012*/ 	.short	0x0000
        /*0014*/ 	.byte	0x00, 0xf0, 0xa1, 0x04


	//----- nvinfo : EIATTR_SPARSE_MMA_MASK
	.align		4
.L_2583:
        /*0018*/ 	.byte	0x03, 0x50
        /*001a*/ 	.short	0x0000


	//----- nvinfo : EIATTR_MAXREG_COUNT
	.align		4
        /*001c*/ 	.byte	0x03, 0x1b
        /*001e*/ 	.short	0x0040


	//----- nvinfo : EIATTR_NUM_BARRIERS
	.align		4
        /*0020*/ 	.byte	0x02, 0x4c
        /*0022*/ 	.byte	0x01
	.zero		1


	//----- nvinfo : EIATTR_MERCURY_ISA_VERSION
	.align		4
        /*0024*/ 	.byte	0x03, 0x5f
        /*0026*/ 	.short	0x0101


	//----- nvinfo : EIATTR_COOP_GROUP_MASK_REGIDS
	.align		4
        /*0028*/ 	.byte	0x04, 0x29
        /*002a*/ 	.short	(.L_2585 - .L_2584)


	//   ....[0]....
.L_2584:
        /*002c*/ 	.word	0xffffffff


	//   ....[1]....
        /*0030*/ 	.word	0xffffffff


	//   ....[2]....
        /*0034*/ 	.word	0xffffffff


	//   ....[3]....
        /*0038*/ 	.word	0xffffffff


	//   ....[4]....
        /*003c*/ 	.word	0xffffffff


	//   ....[5]....
        /*0040*/ 	.word	0xffffffff


	//   ....[6]....
        /*0044*/ 	.word	0xffffffff


	//   ....[7]....
        /*0048*/ 	.word	0xffffffff


	//   ....[8]....
        /*004c*/ 	.word	0xffffffff


	//   ....[9]....
        /*0050*/ 	.word	0xffffffff


	//   ....[10]....
        /*0054*/ 	.word	0xffffffff


	//   ....[11]....
        /*0058*/ 	.word	0xffffffff


	//   ....[12]....
        /*005c*/ 	.word	0xffffffff


	//   ....[13]....
        /*0060*/ 	.word	0xffffffff


	//   ....[14]....
        /*0064*/ 	.word	0xffffffff


	//----- nvinfo : EIATTR_COOP_GROUP_INSTR_OFFSETS
	.align		4
.L_2585:
        /*0068*/ 	.byte	0x04, 0x28
        /*006a*/ 	.short	(.L_2587 - .L_2586)


	//   ....[0]....
.L_2586:
        /*006c*/ 	.word	0x00001060


	//   ....[1]....
        /*0070*/ 	.word	0x00001070


	//   ....[2]....
        /*0074*/ 	.word	0x00001080


	//   ....[3]....
        /*0078*/ 	.word	0x000010b0


	//   ....[4]....
        /*007c*/ 	.word	0x000010d0


	//   ....[5]....
        /*0080*/ 	.word	0x000010e0


	//   ....[6]....
        /*0084*/ 	.word	0x00001120


	//   ....[7]....
        /*0088*/ 	.word	0x00001140


	//   ....[8]....
        /*008c*/ 	.word	0x00001150


	//   ....[9]....
        /*0090*/ 	.word	0x00001180


	//   ....[10]....
        /*0094*/ 	.word	0x000011a0


	//   ....[11]....
        /*0098*/ 	.word	0x000011b0


	//   ....[12]....
        /*009c*/ 	.word	0x000011f0


	//   ....[13]....
        /*00a0*/ 	.word	0x00001200


	//   ....[14]....
        /*00a4*/ 	.word	0x00001210


	//----- nvinfo : EIATTR_VRC_CTA_INIT_COUNT
	.align		4
.L_2587:
        /*00a8*/ 	.byte	0x02, 0x4a
	.zero		1
	.zero		1


	//----- nvinfo : EIATTR_EXIT_INSTR_OFFSETS
	.align		4
        /*00ac*/ 	.byte	0x04, 0x1c
        /*00ae*/ 	.short	(.L_2589 - .L_2588)


	//   ....[0]....
.L_2588:
        /*00b0*/ 	.word	0x00000060


	//   ....[1]....
        /*00b4*/ 	.word	0x00001290


	//   ....[2]....
        /*00b8*/ 	.word	0x000013d0


	//----- nvinfo : EIATTR_MAX_THREADS
	.align		4
.L_2589:
        /*00bc*/ 	.byte	0x04, 0x05
        /*00be*/ 	.short	(.L_2591 - .L_2590)
.L_2590:
        /*00c0*/ 	.word	0x00000400
        /*00c4*/ 	.word	0x00000001
        /*00c8*/ 	.word	0x00000001


	//----- nvinfo : EIATTR_CRS_STACK_SIZE
	.align		4
.L_2591:
        /*00cc*/ 	.byte	0x04, 0x1e
        /*00ce*/ 	.short	(.L_2593 - .L_2592)
.L_2592:
        /*00d0*/ 	.word	0x00000000


	//----- nvinfo : EIATTR_CBANK_PARAM_SIZE
	.align		4
.L_2593:
        /*00d4*/ 	.byte	0x03, 0x19
        /*00d6*/ 	.short	0x0128


	//----- nvinfo : EIATTR_PARAM_CBANK
	.align		4
        /*00d8*/ 	.byte	0x04, 0x0a
        /*00da*/ 	.short	(.L_2595 - .L_2594)
	.align		4
.L_2594:
        /*00dc*/ 	.word	index@(.nv.constant0._ZN10layer_norm22ln_bwd_finalize_kernelINS_22Kernel_traits_finalizeILj1536E13__nv_bfloat16S2_fS2_fjLb1ELj1024ELj4ENS_18Kernel_traits_baseILj1536ES2_S2_fS2_fjLj1024EEEEELb1ELb1EEEvNS_9BwdParamsE)
        /*00e0*/ 	.short	0x0380
        /*00e2*/ 	.short	0x0128


	//----- nvinfo : EIATTR_SW_WAR
	.align		4
.L_2595:
        /*00e4*/ 	.byte	0x04, 0x36
        /*00e6*/ 	.short	(.L_2597 - .L_2596)
.L_2596:
        /*00e8*/ 	.word	0x00000008
.L_2597:


//--------------------- .nv.info._ZN10layer_norm13ln_bwd_kernelINS_13Kernel_traitsI13__nv_bfloat16S2_fS2_fjLj1536ELj1ELj1ELj4ELj8ENS_18Kernel_traits_baseILj1536ES2_S2_fS2_fjLj128EEEEELb1ELb1ELb1ELb1EEEvNS_9BwdParamsE --------------------------
	.section	.nv.info._ZN10layer_norm13ln_bwd_kernelINS_13Kernel_traitsI13__nv_bfloat16S2_fS2_fjLj1536ELj1ELj1ELj4ELj8ENS_18Kernel_traits_baseILj1536ES2_S2_fS2_fjLj128EEEEELb1ELb1ELb1ELb1EEEvNS_9BwdParamsE,"",@"SHT_CUDA_INFO"
	.sectionflags	@""
	.align	4


	//----- nvinfo : EIATTR_CUDA_API_VERSION
	.align		4
        /*0000*/ 	.byte	0x04, 0x37
        /*0002*/ 	.short	(.L_2599 - .L_2598)
.L_2598:
        /*0004*/ 	.word	0x00000082


	//----- nvinfo : EIATTR_KPARAM_INFO
	.align		4
.L_2599:
        /*0008*/ 	.byte	0x04, 0x17
        /*000a*/ 	.short	(.L_2601 - .L_2600)
.L_2600:
        /*000c*/ 	.word	0x00000000
        /*0010*/ 	.short	0x0000
        /*0012*/ 	.short	0x0000
        /*0014*/ 	.byte	0x00, 0xf0, 0xa1, 0x04


	//----- nvinfo : EIATTR_SPARSE_MMA_MASK
	.align		4
.L_2601:
        /*0018*/ 	.byte	0x03, 0x50
        /*001a*/ 	.short	0x0000


	//----- nvinfo : EIATTR_MAXREG_COUNT
	.align		4
        /*001c*/ 	.byte	0x03, 0x1b
        /*001e*/ 	.short	0x00ff


	//----- nvinfo : EIATTR_NUM_BARRIERS
	.align		4
        /*0020*/ 	.byte	0x02, 0x4c
        /*0022*/ 	.byte	0x01
	.zero		1


	//----- nvinfo : EIATTR_MERCURY_ISA_VERSION
	.align		4
        /*0024*/ 	.byte	0x03, 0x5f
        /*0026*/ 	.short	0x0101


	//----- nvinfo : EIATTR_COOP_GROUP_MASK_REGIDS
	.align		4
        /*0028*/ 	.byte	0x04, 0x29
        /*002a*/ 	.short	(.L_2603 - .L_2602)


	//   ....[0]....
.L_2602:
        /*002c*/ 	.word	0xffffffff


	//   ....[1]....
        /*0030*/ 	.word	0xffffffff


	//   ....[2]....
        /*0034*/ 	.word	0xffffffff


	//   ....[3]....
        /*0038*/ 	.word	0xffffffff


	//   ....[4]....
        /*003c*/ 	.word	0xffffffff


	//   ....[5]....
        /*0040*/ 	.word	0xffffffff


	//   ....[6]....
        /*0044*/ 	.word	0xffffffff


	//   ....[7]....
        /*0048*/ 	.word	0xffffffff


	//   ....[8]....
        /*004c*/ 	.word	0xffffffff


	//   ....[9]....
        /*0050*/ 	.word	0xffffffff


	//----- nvinfo : EIATTR_COOP_GROUP_INSTR_OFFSETS
	.align		4
.L_2603:
        /*0054*/ 	.byte	0x04, 0x28
        /*0056*/ 	.short	(.L_2605 - .L_2604)


	//   ....[0]....
.L_2604:
        /*0058*/ 	.word	0x00001320


	//   ....[1]....
        /*005c*/ 	.word	0x00001340


	//   ....[2]....
        /*0060*/ 	.word	0x00001380


	//   ....[3]....
        /*0064*/ 	.word	0x00001390


	//   ....[4]....
        /*0068*/ 	.word	0x000013d0


	//   ....[5]....
        /*006c*/ 	.word	0x000013e0


	//   ....[6]....
        /*0070*/ 	.word	0x00001410


	//   ....[7]....
        /*0074*/ 	.word	0x00001420


	//   ....[8]....
        /*0078*/ 	.word	0x00001450


	//   ....[9]....
        /*007c*/ 	.word	0x00001460


	//----- nvinfo : EIATTR_VRC_CTA_INIT_COUNT
	.align		4
.L_2605:
        /*0080*/ 	.byte	0x02, 0x4a
	.zero		1
	.zero		1


	//----- nvinfo : EIATTR_EXIT_INSTR_OFFSETS
	.align		4
        /*0084*/ 	.byte	0x04, 0x1c
        /*0086*/ 	.short	(.L_2607 - .L_2606)


	//   ....[0]....
.L_2606:
        /*0088*/ 	.word	0x00006930


	//----- nvinfo : EIATTR_MAX_THREADS
	.align		4
.L_2607:
        /*008c*/ 	.byte	0x04, 0x05
        /*008e*/ 	.short	(.L_2609 - .L_2608)
.L_2608:
        /*0090*/ 	.word	0x00000080
        /*0094*/ 	.word	0x00000001
        /*0098*/ 	.word	0x00000001


	//----- nvinfo : EIATTR_CRS_STACK_SIZE
	.align		4
.L_2609:
        /*009c*/ 	.byte	0x04, 0x1e
        /*009e*/ 	.short	(.L_2611 - .L_2610)
.L_2610:
        /*00a0*/ 	.word	0x00000000


	//----- nvinfo : EIATTR_CBANK_PARAM_SIZE
	.align		4
.L_2611:
        /*00a4*/ 	.byte	0x03, 0x19
        /*00a6*/ 	.short	0x0128


	//----- nvinfo : EIATTR_PARAM_CBANK
	.align		4
        /*00a8*/ 	.byte	0x04, 0x0a
        /*00aa*/ 	.short	(.L_2613 - .L_2612)
	.align		4
.L_2612:
        /*00ac*/ 	.word	index@(.nv.constant0._ZN10layer_norm13ln_bwd_kernelINS_13Kernel_traitsI13__nv_bfloat16S2_fS2_fjLj1536ELj1ELj1ELj4ELj8ENS_18Kernel_traits_baseILj1536ES2_S2_fS2_fjLj128EEEEELb1ELb1ELb1ELb1EEEvNS_9BwdParamsE)
        /*00b0*/ 	.short	0x0380
        /*00b2*/ 	.short	0x0128


	//----- nvinfo : EIATTR_SW_WAR
	.align		4
.L_2613:
        /*00b4*/ 	.byte	0x04, 0x36
        /*00b6*/ 	.short	(.L_2615 - .L_2614)
.L_2614:
        /*00b8*/ 	.word	0x00000008
.L_2615:


//--------------------- .nv.info._ZN10layer_norm13ln_bwd_kernelINS_13Kernel_traitsIf13__nv_bfloat16fS2_fjLj1536ELj1ELj1ELj4ELj8ENS_18Kernel_traits_baseILj1536EfS2_fS2_fjLj128EEEEELb0ELb0ELb0ELb0EEEvNS_9BwdParamsE --------------------------
	.section	.nv.info._ZN10layer_norm13ln_bwd_kernelINS_13Kernel_traitsIf13__nv_bfloat16fS2_fjLj1536ELj1ELj1ELj4ELj8ENS_18Kernel_traits_baseILj1536EfS2_fS2_fjLj128EEEEELb0ELb0ELb0ELb0EEEvNS_9BwdParamsE,"",@"SHT_CUDA_INFO"
	.sectionflags	@""
	.align	4


	//----- nvinfo : EIATTR_CUDA_API_VERSION
	.align		4
        /*0000*/ 	.byte	0x04, 0x37
        /*0002*/ 	.short	(.L_2617 - .L_2616)
.L_2616:
        /*0004*/ 	.word	0x00000082


	//----- nvinfo : EIATTR_KPARAM_INFO
	.align		4
.L_2617:
        /*0008*/ 	.byte	0x04, 0x17
        /*000a*/ 	.short	(.L_2619 - .L_2618)
.L_2618:
        /*000c*/ 	.word	0x00000000
        /*0010*/ 	.short	0x0000
        /*0012*/ 	.short	0x0000
        /*0014*/ 	.byte	0x00, 0xf0, 0xa1, 0x04


	//----- nvinfo : EIATTR_SPARSE_MMA_MASK
	.align		4
.L_2619:
        /*0018*/ 	.byte	0x03, 0x50
        /*001a*/ 	.short	0x0000


	//----- nvinfo : EIATTR_MAXREG_COUNT
	.align		4
        /*001c*/ 	.byte	0x03, 0x1b
        /*001e*/ 	.short	0x00ff


	//----- nvinfo : EIATTR_NUM_BARRIERS
	.align		4
        /*0020*/ 	.byte	0x02, 0x4c
        /*0022*/ 	.byte	0x01
	.zero		1


	//----- nvinfo : EIATTR_MERCURY_ISA_VERSION
	.align		4
        /*0024*/ 	.byte	0x03, 0x5f
        /*0026*/ 	.short	0x0101


	//----- nvinfo : EIATTR_COOP_GROUP_MASK_REGIDS
	.align		4
        /*0028*/ 	.byte	0x04, 0x29
        /*002a*/ 	.short	(.L_2621 - .L_2620)


	//   ....[0]....
.L_2620:
        /*002c*/ 	.word	0xffffffff


	//   ....[1]....
        /*0030*/ 	.word	0xffffffff


	//   ....[2]....
        /*0034*/ 	.word	0xffffffff


	//   ....[3]....
        /*0038*/ 	.word	0xffffffff


	//   ....[4]....
        /*003c*/ 	.word	0xffffffff


	//   ....[5]....
        /*0040*/ 	.word	0xffffffff


	//   ....[6]....
        /*0044*/ 	.word	0xffffffff


	//   ....[7]....
        /*0048*/ 	.word	0xffffffff


	//   ....[8]....
        /*004c*/ 	.word	0xffffffff


	//   ....[9]....
        /*0050*/ 	.word	0xffffffff


	//----- nvinfo : EIATTR_COOP_GROUP_INSTR_OFFSETS
	.align		4
.L_2621:
        /*0054*/ 	.byte	0x04, 0x28
        /*0056*/ 	.short	(.L_2623 - .L_2622)


	//   ....[0]....
.L_2622:
        /*0058*/ 	.word	0x00000f70


	//   ....[1]....
        /*005c*/ 	.word	0x00000fa0


	//   ....[2]....
        /*0060*/ 	.word	0x00000fd0


	//   ....[3]....
        /*0064*/ 	.word	0x00000fe0


	//   ....[4]....
        /*0068*/ 	.word	0x00001010


	//   ....[5]....
        /*006c*/ 	.word	0x00001020


	//   ....[6]....
        /*0070*/ 	.word	0x00001050


	//   ....[7]....
        /*0074*/ 	.word	0x00001060


	//   ....[8]....
        /*0078*/ 	.word	0x00001090


	//   ....[9]....
        /*007c*/ 	.word	0x000010a0


	//----- nvinfo : EIATTR_VRC_CTA_INIT_COUNT
	.align		4
.L_2623:
        /*0080*/ 	.byte	0x02, 0x4a
	.zero		1
	.zero		1


	//----- nvinfo : EIATTR_EXIT_INSTR_OFFSETS
	.align		4
        /*0084*/ 	.byte	0x04, 0x1c
        /*0086*/ 	.short	(.L_2625 - .L_2624)


	//   ....[0]....
.L_2624:
        /*0088*/ 	.word	0x00002cd0


	//   ....[1]....
        /*008c*/ 	.word	0x00002d50


	//----- nvinfo : EIATTR_MAX_THREADS
	.align		4
.L_2625:
        /*0090*/ 	.byte	0x04, 0x05
        /*0092*/ 	.short	(.L_2627 - .L_2626)
.L_2626:
        /*0094*/ 	.word	0x00000080
        /*0098*/ 	.word	0x00000001
        /*009c*/ 	.word	0x00000001


	//----- nvinfo : EIATTR_CRS_STACK_SIZE
	.align		4
.L_2627:
        /*00a0*/ 	.byte	0x04, 0x1e
        /*00a2*/ 	.short	(.L_2629 - .L_2628)
.L_2628:
        /*00a4*/ 	.word	0x00000000


	//----- nvinfo : EIATTR_CBANK_PARAM_SIZE
	.align		4
.L_2629:
        /*00a8*/ 	.byte	0x03, 0x19
        /*00aa*/ 	.short	0x0128


	//----- nvinfo : EIATTR_PARAM_CBANK
	.align		4
        /*00ac*/ 	.byte	0x04, 0x0a
        /*00ae*/ 	.short	(.L_2631 - .L_2630)
	.align		4
.L_2630:
        /*00b0*/ 	.word	index@(.nv.constant0._ZN10layer_norm13ln_bwd_kernelINS_13Kernel_traitsIf13__nv_bfloat16fS2_fjLj1536ELj1ELj1ELj4ELj8ENS_18Kernel_traits_baseILj1536EfS2_fS2_fjLj128EEEEELb0ELb0ELb0ELb0EEEvNS_9BwdParamsE)
        /*00b4*/ 	.short	0x0380
        /*00b6*/ 	.short	0x0128


	//----- nvinfo : EIATTR_SW_WAR
	.align		4
.L_2631:
        /*00b8*/ 	.byte	0x04, 0x36
        /*00ba*/ 	.short	(.L_2633 - .L_2632)
.L_2632:
        /*00bc*/ 	.word	0x00000008
.L_2633:


//--------------------- .nv.info._ZN10layer_norm13ln_bwd_kernelINS_13Kernel_traitsIf13__nv_bfloat16fS2_fjLj1536ELj1ELj1ELj4ELj8ENS_18Kernel_traits_baseILj1536EfS2_fS2_fjLj128EEEEELb0ELb0ELb0ELb1EEEvNS_9BwdParamsE --------------------------
	.section	.nv.info._ZN10layer_norm13ln_bwd_kernelINS_13Kernel_traitsIf13__nv_bfloat16fS2_fjLj1536ELj1ELj1ELj4ELj8ENS_18Kernel_traits_baseILj1536EfS2_fS2_fjLj128EEEEELb0ELb0ELb0ELb1EEEvNS_9BwdParamsE,"",@"SHT_CUDA_INFO"
	.sectionflags	@""
	.align	4


	//----- nvinfo : EIATTR_CUDA_API_VERSION
	.align		4
        /*0000*/ 	.byte	0x04, 0x37
        /*0002*/ 	.short	(.L_2635 - .L_2634)
.L_2634:
        /*0004*/ 	.word	0x00000082


	//----- nvinfo : EIATTR_KPARAM_INFO
	.align		4
.L_2635:
        /*0008*/ 	.byte	0x04, 0x17
        /*000a*/ 	.short	(.L_2637 - .L_2636)
.L_2636:
        /*000c*/ 	.word	0x00000000
        /*0010*/ 	.short	0x0000
        /*0012*/ 	.short	0x0000
        /*0014*/ 	.byte	0x00, 0xf0, 0xa1, 0x04


	//----- nvinfo : EIATTR_SPARSE_MMA_MASK
	.align		4
.L_2637:
        /*0018*/ 	.byte	0x03, 0x50
        /*001a*/ 	.short	0x0000


	//----- nvinfo : EIATTR_MAXREG_COUNT
	.align		4
        /*001c*/ 	.byte	0x03, 0x1b
        /*001e*/ 	.short	0x00ff


	//----- nvinfo : EIATTR_NUM_BARRIERS
	.align		4
        /*0020*/ 	.byte	0x02, 0x4c
        /*0022*/ 	.byte	0x01
	.zero		1


	//----- nvinfo : EIATTR_MERCURY_ISA_VERSION
	.align		4
        /*0024*/ 	.byte	0x03, 0x5f
        /*0026*/ 	.short	0x0101


	//----- nvinfo : EIATTR_COOP_GROUP_MASK_REGIDS
	.align		4
        /*0028*/ 	.byte	0x04, 0x29
        /*002a*/ 	.short	(.L_2639 - .L_2638)


	//   ....[0]....
.L_2638:
        /*002c*/ 	.word	0xffffffff


	//   ....[1]....
        /*0030*/ 	.word	0xffffffff


	//   ....[2]....
        /*0034*/ 	.word	0xffffffff


	//   ....[3]....
        /*0038*/ 	.word	0xffffffff


	//   ....[4]....
        /*003c*/ 	.word	0xffffffff


	//   ....[5]....
        /*0040*/ 	.word	0xffffffff


	//   ....[6]....
        /*0044*/ 	.word	0xffffffff


	//   ....[7]....
        /*0048*/ 	.word	0xffffffff


	//   ....[8]....
        /*004c*/ 	.word	0xffffffff


	//   ....[9]....
        /*0050*/ 	.word	0xffffffff


	//----- nvinfo : EIATTR_COOP_GROUP_INSTR_OFFSETS
	.align		4
.L_2639:
        /*0054*/ 	.byte	0x04, 0x28
        /*0056*/ 	.short	(.L_2641 - .L_2640)


	//   ....[0]....
.L_2640:
        /*0058*/ 	.word	0x00000b70


	//   ....[1]....
        /*005c*/ 	.word	0x00000c20


	//   ....[2]....
        /*0060*/ 	.word	0x00000c30


	//   ....[3]....
        /*0064*/ 	.word	0x00000c60


	//   ....[4]....
        /*0068*/ 	.word	0x00000c70


	//   ....[5]....
        /*006c*/ 	.word	0x00000ca0


	//   ....[6]....
        /*0070*/ 	.word	0x00000cb0


	//   ....[7]....
        /*0074*/ 	.word	0x00000ce0


	//   ....[8]....
        /*0078*/ 	.word	0x00000cf0


	//   ....[9]....
        /*007c*/ 	.word	0x00000d30


	//----- nvinfo : EIATTR_VRC_CTA_INIT_COUNT
	.align		4
.L_2641:
        /*0080*/ 	.byte	0x02, 0x4a
	.zero		1
	.zero		1


	//----- nvinfo : EIATTR_EXIT_INSTR_OFFSETS
	.align		4
        /*0084*/ 	.byte	0x04, 0x1c
        /*0086*/ 	.short	(.L_2643 - .L_2642)


	//   ....[0]....
.L_2642:
        /*0088*/ 	.word	0x000028a0


	//----- nvinfo : EIATTR_MAX_THREADS
	.align		4
.L_2643:
        /*008c*/ 	.byte	0x04, 0x05
        /*008e*/ 	.short	(.L_2645 - .L_2644)
.L_2644:
        /*0090*/ 	.word	0x00000080
        /*0094*/ 	.word	0x00000001
        /*0098*/ 	.word	0x00000001


	//----- nvinfo : EIATTR_CRS_STACK_SIZE
	.align		4
.L_2645:
        /*009c*/ 	.byte	0x04, 0x1e
        /*009e*/ 	.short	(.L_2647 - .L_2646)
.L_2646:
        /*00a0*/ 	.word	0x00000000


	//----- nvinfo : EIATTR_CBANK_PARAM_SIZE
	.align		4
.L_2647:
        /*00a4*/ 	.byte	0x03, 0x19
        /*00a6*/ 	.short	0x0128


	//----- nvinfo : EIATTR_PARAM_CBANK
	.align		4
        /*00a8*/ 	.byte	0x04, 0x0a
        /*00aa*/ 	.short	(.L_2649 - .L_2648)
	.align		4
.L_2648:
        /*00ac*/ 	.word	index@(.nv.constant0._ZN10layer_norm13ln_bwd_kernelINS_13Kernel_traitsIf13__nv_bfloat16fS2_fjLj1536ELj1ELj1ELj4ELj8ENS_18Kernel_traits_baseILj1536EfS2_fS2_fjLj128EEEEELb0ELb0ELb0ELb1EEEvNS_9BwdParamsE)
        /*00b0*/ 	.short	0x0380
        /*00b2*/ 	.short	0x0128


	//----- nvinfo : EIATTR_SW_WAR
	.align		4
.L_2649:
        /*00b4*/ 	.byte	0x04, 0x36
        /*00b6*/ 	.short	(.L_2651 - .L_2650)
.L_2650:
        /*00b8*/ 	.word	0x00000008
.L_2651:


//--------------------- .nv.info._ZN10layer_norm13ln_bwd_kernelINS_13Kernel_traitsIf13__nv_bfloat16fS2_fjLj1536ELj1ELj1ELj4ELj8ENS_18Kernel_traits_baseILj1536EfS2_fS2_fjLj128EEEEELb0ELb0ELb1ELb0EEEvNS_9BwdParamsE --------------------------
	.section	.nv.info._ZN10layer_norm13ln_bwd_kernelINS_13Kernel_traitsIf13__nv_bfloat16fS2_fjLj1536ELj1ELj1ELj4ELj8ENS_18Kernel_traits_baseILj1536EfS2_fS2_fjLj128EEEEELb0ELb0ELb1ELb0EEEvNS_9BwdParamsE,"",@"SHT_CUDA_INFO"
	.sectionflags	@""
	.align	4


	//----- nvinfo : EIATTR_CUDA_API_VERSION
	.align		4
        /*0000*/ 	.byte	0x04, 0x37
        /*0002*/ 	.short	(.L_2653 - .L_2652)
.L_2652:
        /*0004*/ 	.word	0x00000082


	//----- nvinfo : EIATTR_KPARAM_INFO
	.align		4
.L_2653:
        /*0008*/ 	.byte	0x04, 0x17
        /*000a*/ 	.short	(.L_2655 - .L_2654)
.L_2654:
        /*000c*/ 	.word	0x00000000
        /*0010*/ 	.short	0x0000
        /*0012*/ 	.short	0x0000
        /*0014*/ 	.byte	0x00, 0xf0, 0xa1, 0x04


	//----- nvinfo : EIATTR_SPARSE_MMA_MASK
	.align		4
.L_2655:
        /*0018*/ 	.byte	0x03, 0x50
        /*001a*/ 	.short	0x0000


	//----- nvinfo : EIATTR_MAXREG_COUNT
	.align		4
        /*001c*/ 	.byte	0x03, 0x1b
        /*001e*/ 	.short	0x00ff


	//----- nvinfo : EIATTR_NUM_BARRIERS
	.align		4
        /*0020*/ 	.byte	0x02, 0x4c
        /*0022*/ 	.byte	0x01
	.zero		1


	//----- nvinfo : EIATTR_MERCURY_ISA_VERSION
	.align		4
        /*0024*/ 	.byte	0x03, 0x5f
        /*0026*/ 	.short	0x0101


	//----- nvinfo : EIATTR_COOP_GROUP_MASK_REGIDS
	.align		4
        /*0028*/ 	.byte	0x04, 0x29
        /*002a*/ 	.short	(.L_2657 - .L_2656)


	//   ....[0]....
.L_2656:
        /*002c*/ 	.word	0xffffffff


	//   ....[1]....
        /*0030*/ 	.word	0xffffffff


	//   ....[2]....
        /*0034*/ 	.word	0xffffffff


	//   ....[3]....
        /*0038*/ 	.word	0xffffffff


	//   ....[4]....
        /*003c*/ 	.word	0xffffffff


	//   ....[5]....
        /*0040*/ 	.word	0xffffffff


	//   ....[6]....
        /*0044*/ 	.word	0xffffffff


	//   ....[7]....
        /*0048*/ 	.word	0xffffffff


	//   ....[8]....
        /*004c*/ 	.word	0xffffffff


	//   ....[9]....
        /*0050*/ 	.word	0xffffffff


	//----- nvinfo : EIATTR_COOP_GROUP_INSTR_OFFSETS
	.align		4
.L_2657:
        /*0054*/ 	.byte	0x04, 0x28
        /*0056*/ 	.short	(.L_2659 - .L_2658)


	//   ....[0]....
.L_2658:
        /*0058*/ 	.word	0x000011e0


	//   ....[1]....
        /*005c*/ 	.word	0x00001210


	//   ....[2]....
        /*0060*/ 	.word	0x00001240


	//   ....[3]....
        /*0064*/ 	.word	0x00001250


	//   ....[4]....
        /*0068*/ 	.word	0x00001280


	//   ....[5]....
        /*006c*/ 	.word	0x00001290


	//   ....[6]....
        /*0070*/ 	.word	0x000012c0


	//   ....[7]....
        /*0074*/ 	.word	0x000012d0


	//   ....[8]....
        /*0078*/ 	.word	0x00001300


	//   ....[9]....
        /*007c*/ 	.word	0x00001310


	//----- nvinfo : EIATTR_VRC_CTA_INIT_COUNT
	.align		4
.L_2659:
        /*0080*/ 	.byte	0x02, 0x4a
	.zero		1
	.zero		1


	//----- nvinfo : EIATTR_EXIT_INSTR_OFFSETS
	.align		4
        /*0084*/ 	.byte	0x04, 0x1c
        /*0086*/ 	.short	(.L_2661 - .L_2660)


	//   ....[0]....
.L_2660:
        /*0088*/ 	.word	0x00003550


	//   ....[1]....
        /*008c*/ 	.word	0x000035d0


	//----- nvinfo : EIATTR_MAX_THREADS
	.align		4
.L_2661:
        /*0090*/ 	.byte	0x04, 0x05
        /*0092*/ 	.short	(.L_2663 - .L_2662)
.L_2662:
        /*0094*/ 	.word	0x00000080
        /*0098*/ 	.word	0x00000001
        /*009c*/ 	.word	0x00000001


	//----- nvinfo : EIATTR_CRS_STACK_SIZE
	.align		4
.L_2663:
        /*00a0*/ 	.byte	0x04, 0x1e
        /*00a2*/ 	.short	(.L_2665 - .L_2664)
.L_2664:
        /*00a4*/ 	.word	0x00000000


	//----- nvinfo : EIATTR_CBANK_PARAM_SIZE
	.align		4
.L_2665:
        /*00a8*/ 	.byte	0x03, 0x19
        /*00aa*/ 	.short	0x0128


	//----- nvinfo : EIATTR_PARAM_CBANK
	.align		4
        /*00ac*/ 	.byte	0x04, 0x0a
        /*00ae*/ 	.short	(.L_2667 - .L_2666)
	.align		4
.L_2666:
        /*00b0*/ 	.word	index@(.nv.constant0._ZN10layer_norm13ln_bwd_kernelINS_13Kernel_traitsIf13__nv_bfloat16fS2_fjLj1536ELj1ELj1ELj4ELj8ENS_18Kernel_traits_baseILj1536EfS2_fS2_fjLj128EEEEELb0ELb0ELb1ELb0EEEvNS_9BwdParamsE)
        /*00b4*/ 	.short	0x0380
        /*00b6*/ 	.short	0x0128


	//----- nvinfo : EIATTR_SW_WAR
	.align		4
.L_2667:
        /*00b8*/ 	.byte	0x04, 0x36
        /*00ba*/ 	.short	(.L_2669 - .L_2668)
.L_2668:
        /*00bc*/ 	.word	0x00000008
.L_2669:


//--------------------- .nv.info._ZN10layer_norm13ln_bwd_kernelINS_13Kernel_traitsIf13__nv_bfloat16fS2_fjLj1536ELj1ELj1ELj4ELj8ENS_18Kernel_traits_baseILj1536EfS2_fS2_fjLj128EEEEELb0ELb0ELb1ELb1EEEvNS_9BwdParamsE --------------------------
	.section	.nv.info._ZN10layer_norm13ln_bwd_kernelINS_13Kernel_traitsIf13__nv_bfloat16fS2_fjLj1536ELj1ELj1ELj4ELj8ENS_18Kernel_traits_baseILj1536EfS2_fS2_fjLj128EEEEELb0ELb0ELb1ELb1EEEvNS_9BwdParamsE,"",@"SHT_CUDA_INFO"
	.sectionflags	@""
	.align	4


	//----- nvinfo : EIATTR_CUDA_API_VERSION
	.align		4
        /*0000*/ 	.byte	0x04, 0x37
        /*0002*/ 	.short	(.L_2671 - .L_2670)
.L_2670:
        /*0004*/ 	.word	0x00000082


	//----- nvinfo : EIATTR_KPARAM_INFO
	.align		4
.L_2671:
        /*0008*/ 	.byte	0x04, 0x17
        /*000a*/ 	.short	(.L_2673 - .L_2672)
.L_2672:
        /*000c*/ 	.word	0x00000000
        /*0010*/ 	.short	0x0000
        /*0012*/ 	.short	0x0000
        /*0014*/ 	.byte	0x00, 0xf0, 0xa1, 0x04


	//----- nvinfo : EIATTR_SPARSE_MMA_MASK
	.align		4
.L_2673:
        /*0018*/ 	.byte	0x03, 0x50
        /*001a*/ 	.short	0x0000


	//----- nvinfo : EIATTR_MAXREG_COUNT
	.align		4
        /*001c*/ 	.byte	0x03, 0x1b
        /*001e*/ 	.short	0x00ff


	//----- nvinfo : EIATTR_NUM_BARRIERS
	.align		4
        /*0020*/ 	.byte	0x02, 0x4c
        /*0022*/ 	.byte	0x01
	.zero		1


	//----- nvinfo : EIATTR_MERCURY_ISA_VERSION
	.align		4
        /*0024*/ 	.byte	0x03, 0x5f
        /*0026*/ 	.short	0x0101


	//----- nvinfo : EIATTR_COOP_GROUP_MASK_REGIDS
	.align		4
        /*0028*/ 	.byte	0x04, 0x29
        /*002a*/ 	.short	(.L_2675 - .L_2674)


	//   ....[0]....
.L_2674:
        /*002c*/ 	.word	0xffffffff


	//   ....[1]....
        /*0030*/ 	.word	0xffffffff


	//   ....[2]....
        /*0034*/ 	.word	0xffffffff


	//   ....[3]....
        /*0038*/ 	.word	0xffffffff


	//   ....[4]....
        /*003c*/ 	.word	0xffffffff


	//   ....[5]....
        /*0040*/ 	.word	0xffffffff


	//   ....[6]....
        /*0044*/ 	.word	0xffffffff


	//   ....[7]....
        /*0048*/ 	.word	0xffffffff


	//   ....[8]....
        /*004c*/ 	.word	0xffffffff


	//   ....[9]....
        /*0050*/ 	.word	0xffffffff


	//----- nvinfo : EIATTR_COOP_GROUP_INSTR_OFFSETS
	.align		4
.L_2675:
        /*0054*/ 	.byte	0x04, 0x28
        /*0056*/ 	.short	(.L_2677 - .L_2676)


	//   ....[0]....
.L_2676:
        /*0058*/ 	.word	0x00000e80


	//   ....[1]....
        /*005c*/ 	.word	0x00000ec0


	//   ....[2]....
        /*0060*/ 	.word	0x00000f70


	//   ....[3]....
        /*0064*/ 	.word	0x00000f90


	//   ....[4]....
        /*0068*/ 	.word	0x00000fc0


	//   ....[5]....
        /*006c*/ 	.word	0x00000fe0


	//   ....[6]....
        /*0070*/ 	.word	0x00001040


	//   ....[7]....
        /*0074*/ 	.word	0x00001070


	//   ....[8]....
        /*0078*/ 	.word	0x000010a0


	//   ....[9]....
        /*007c*/ 	.word	0x000010b0


	//----- nvinfo : EIATTR_VRC_CTA_INIT_COUNT
	.align		4
.L_2677:
        /*0080*/ 	.byte	0x02, 0x4a
	.zero		1
	.zero		1


	//----- nvinfo : EIATTR_EXIT_INSTR_OFFSETS
	.align		4
        /*0084*/ 	.byte	0x04, 0x1c
        /*0086*/ 	.short	(.L_2679 - .L_2678)


	//   ....[0]....
.L_2678:
        /*0088*/ 	.word	0x00003010


	//----- nvinfo : EIATTR_MAX_THREADS
	.align		4
.L_2679:
        /*008c*/ 	.byte	0x04, 0x05
        /*008e*/ 	.short	(.L_2681 - .L_2680)
.L_2680:
        /*0090*/ 	.word	0x00000080
        /*0094*/ 	.word	0x00000001
        /*0098*/ 	.word	0x00000001


	//----- nvinfo : EIATTR_CBANK_PARAM_SIZE
	.align		4
.L_2681:
        /*009c*/ 	.byte	0x03, 0x19
        /*009e*/ 	.short	0x0128


	//----- nvinfo : EIATTR_PARAM_CBANK
	.align		4
        /*00a0*/ 	.byte	0x04, 0x0a
        /*00a2*/ 	.short	(.L_2683 - .L_2682)
	.align		4
.L_2682:
        /*00a4*/ 	.word	index@(.nv.constant0._ZN10layer_norm13ln_bwd_kernelINS_13Kernel_traitsIf13__nv_bfloat16fS2_fjLj1536ELj1ELj1ELj4ELj8ENS_18Kernel_traits_baseILj1536EfS2_fS2_fjLj128EEEEELb0ELb0ELb1ELb1EEEvNS_9BwdParamsE)
        /*00a8*/ 	.short	0x0380
        /*00aa*/ 	.short	0x0128


	//----- nvinfo : EIATTR_SW_WAR
	.align		4
.L_2683:
        /*00ac*/ 	.byte	0x04, 0x36
        /*00ae*/ 	.short	(.L_2685 - .L_2684)
.L_2684:
        /*00b0*/ 	.word	0x00000008
.L_2685:


//--------------------- .nv.info._ZN10layer_norm13ln_bwd_kernelINS_13Kernel_traitsIf13__nv_bfloat16fS2_fjLj1536ELj1ELj1ELj4ELj8ENS_18Kernel_traits_baseILj1536EfS2_fS2_fjLj128EEEEELb0ELb1ELb0ELb0EEEvNS_9BwdParamsE --------------------------
	.section	.nv.info._ZN10layer_norm13ln_bwd_kernelINS_13Kernel_traitsIf13__nv_bfloat16fS2_fjLj1536ELj1ELj1ELj4ELj8ENS_18Kernel_traits_baseILj1536EfS2_fS2_fjLj128EEEEELb0ELb1ELb0ELb0EEEvNS_9BwdParamsE,"",@"SHT_CUDA_INFO"
	.sectionflags	@""
	.align	4


	//----- nvinfo : EIATTR_CUDA_API_VERSION
	.align		4
        /*0000*/ 	.byte	0x04, 0x37
        /*0002*/ 	.short	(.L_2687 - .L_2686)
.L_2686:
        /*0004*/ 	.word	0x00000082


	//----- nvinfo : EIATTR_KPARAM_INFO
	.align		4
.L_2687:
        /*0008*/ 	.byte	0x04, 0x17
        /*000a*/ 	.short	(.L_2689 - .L_2688)
.L_2688:
        /*000c*/ 	.word	0x00000000
        /*0010*/ 	.short	0x0000
        /*0012*/ 	.short	0x0000
        /*0014*/ 	.byte	0x00, 0xf0, 0xa1, 0x04


	//----- nvinfo : EIATTR_SPARSE_MMA_MASK
	.align		4
.L_2689:
        /*0018*/ 	.byte	0x03, 0x50
        /*001a*/ 	.short	0x0000


	//----- nvinfo : EIATTR_MAXREG_COUNT
	.align		4
        /*001c*/ 	.byte	0x03, 0x1b
        /*001e*/ 	.short	0x00ff


	//----- nvinfo : EIATTR_NUM_BARRIERS
	.align		4
        /*0020*/ 	.byte	0x02, 0x4c
        /*0022*/ 	.byte	0x01
	.zero		1


	//----- nvinfo : EIATTR_MERCURY_ISA_VERSION
	.align		4
        /*0024*/ 	.byte	0x03, 0x5f
        /*0026*/ 	.short	0x0101


	//----- nvinfo : EIATTR_COOP_GROUP_MASK_REGIDS
	.align		4
        /*0028*/ 	.byte	0x04, 0x29
        /*002a*/ 	.short	(.L_2691 - .L_2690)


	//   ....[0]....
.L_2690:
        /*002c*/ 	.word	0xffffffff


	//   ....[1]....
        /*0030*/ 	.word	0xffffffff


	//   ....[2]....
        /*0034*/ 	.word	0xffffffff


	//   ....[3]....
        /*0038*/ 	.word	0xffffffff


	//   ....[4]....
        /*003c*/ 	.word	0xffffffff


	//   ....[5]....
        /*0040*/ 	.word	0xffffffff


	//   ....[6]....
        /*0044*/ 	.word	0xffffffff


	//   ....[7]....
        /*0048*/ 	.word	0xffffffff


	//   ....[8]....
        /*004c*/ 	.word	0xffffffff


	//   ....[9]....
        /*0050*/ 	.word	0xffffffff


	//----- nvinfo : EIATTR_COOP_GROUP_INSTR_OFFSETS
	.align		4
.L_2691:
        /*0054*/ 	.byte	0x04, 0x28
        /*0056*/ 	.short	(.L_2693 - .L_2692)


	//   ....[0]....
.L_2692:
        /*0058*/ 	.word	0x000010b0


	//   ....[1]....
        /*005c*/ 	.word	0x000010d0


	//   ....[2]....
        /*0060*/ 	.word	0x00001100


	//   ....[3]....
        /*0064*/ 	.word	0x00001110


	//   ....[4]....
        /*0068*/ 	.word	0x00001150


	//   ....[5]....
        /*006c*/ 	.word	0x00001160


	//   ....[6]....
        /*0070*/ 	.word	0x000011a0


	//   ....[7]....
        /*0074*/ 	.word	0x000011b0


	//   ....[8]....
        /*0078*/ 	.word	0x000011e0


	//   ....[9]....
        /*007c*/ 	.word	0x000011f0


	//----- nvinfo : EIATTR_VRC_CTA_INIT_COUNT
	.align		4
.L_2693:
        /*0080*/ 	.byte	0x02, 0x4a
	.zero		1
	.zero		1


	//----- nvinfo : EIATTR_EXIT_INSTR_OFFSETS
	.align		4
        /*0084*/ 	.byte	0x04, 0x1c
        /*0086*/ 	.short	(.L_2695 - .L_2694)


	//   ....[0]....
.L_2694:
        /*0088*/ 	.word	0x00003a90


	//   ....[1]....
        /*008c*/ 	.word	0x00003b30


	//----- nvinfo : EIATTR_MAX_THREADS
	.align		4
.L_2695:
        /*0090*/ 	.byte	0x04, 0x05
        /*0092*/ 	.short	(.L_2697 - .L_2696)
.L_2696:
        /*0094*/ 	.word	0x00000080
        /*0098*/ 	.word	0x00000001
        /*009c*/ 	.word	0x00000001


	//----- nvinfo : EIATTR_CRS_STACK_SIZE
	.align		4
.L_2697:
        /*00a0*/ 	.byte	0x04, 0x1e
        /*00a2*/ 	.short	(.L_2699 - .L_2698)
.L_2698:
        /*00a4*/ 	.word	0x00000000


	//----- nvinfo : EIATTR_CBANK_PARAM_SIZE
	.align		4
.L_2699:
        /*00a8*/ 	.byte	0x03, 0x19
        /*00aa*/ 	.short	0x0128


	//----- nvinfo : EIATTR_PARAM_CBANK
	.align		4
        /*00ac*/ 	.byte	0x04, 0x0a
        /*00ae*/ 	.short	(.L_2701 - .L_2700)
	.align		4
.L_2700:
        /*00b0*/ 	.word	index@(.nv.constant0._ZN10layer_norm13ln_bwd_kernelINS_13Kernel_traitsIf13__nv_bfloat16fS2_fjLj1536ELj1ELj1ELj4ELj8ENS_18Kernel_traits_baseILj1536EfS2_fS2_fjLj128EEEEELb0ELb1ELb0ELb0EEEvNS_9BwdParamsE)
        /*00b4*/ 	.short	0x0380
        /*00b6*/ 	.short	0x0128


	//----- nvinfo : EIATTR_SW_WAR
	.align		4
.L_2701:
        /*00b8*/ 	.byte	0x04, 0x36
        /*00ba*/ 	.short	(.L_2703 - .L_2702)
.L_2702:
        /*00bc*/ 	.word	0x00000008
.L_2703:


//--------------------- .nv.info._ZN10layer_norm13ln_bwd_kernelINS_13Kernel_traitsIf13__nv_bfloat16fS2_fjLj1536ELj1ELj1ELj4ELj8ENS_18Kernel_traits_baseILj1536EfS2_fS2_fjLj128EEEEELb0ELb1ELb0ELb1EEEvNS_9BwdParamsE --------------------------
	.section	.nv.info._ZN10layer_norm13ln_bwd_kernelINS_13Kernel_traitsIf13__nv_bfloat16fS2_fjLj1536ELj1ELj1ELj4ELj8ENS_18Kernel_traits_baseILj1536EfS2_fS2_fjLj128EEEEELb0ELb1ELb0ELb1EEEvNS_9BwdParamsE,"",@"SHT_CUDA_INFO"
	.sectionflags	@""
	.align	4


	//----- nvinfo : EIATTR_CUDA_API_VERSION
	.align		4
        /*0000*/ 	.byte	0x04, 0x37
        /*0002*/ 	.short	(.L_2705 - .L_2704)
.L_2704:
        /*0004*/ 	.word	0x00000082


	//----- nvinfo : EIATTR_KPARAM_INFO
	.align		4
.L_2705:
        /*0008*/ 	.byte	0x04, 0x17
        /*000a*/ 	.short	(.L_2707 - .L_2706)
.L_2706:
        /*000c*/ 	.word	0x00000000
        /*0010*/ 	.short	0x0000
        /*0012*/ 	.short	0x0000
        /*0014*/ 	.byte	0x00, 0xf0, 0xa1, 0x04


	//----- nvinfo : EIATTR_SPARSE_MMA_MASK
	.align		4
.L_2707:
        /*0018*/ 	.byte	0x03, 0x50
        /*001a*/ 	.short	0x0000


	//----- nvinfo : EIATTR_MAXREG_COUNT
	.align		4
        /*001c*/ 	.byte	0x03, 0x1b
        /*001e*/ 	.short	0x00ff


	//----- nvinfo : EIATTR_NUM_BARRIERS
	.align		4
        /*0020*/ 	.byte	0x02, 0x4c
        /*0022*/ 	.byte	0x01
	.zero		1


	//----- nvinfo : EIATTR_MERCURY_ISA_VERSION
	.align		4
        /*0024*/ 	.byte	0x03, 0x5f
        /*0026*/ 	.short	0x0101


	//----- nvinfo : EIATTR_COOP_GROUP_MASK_REGIDS
	.align		4
        /*0028*/ 	.byte	0x04, 0x29
        /*002a*/ 	.short	(.L_2709 - .L_2708)


	//   ....[0]....
.L_2708:
        /*002c*/ 	.word	0xffffffff


	//   ....[1]....
        /*0030*/ 	.word	0xffffffff


	//   ....[2]....
        /*0034*/ 	.word	0xffffffff


	//   ....[3]....
        /*0038*/ 	.word	0xffffffff


	//   ....[4]....
        /*003c*/ 	.word	0xffffffff


	//   ....[5]....
        /*0040*/ 	.word	0xffffffff


	//   ....[6]....
        /*0044*/ 	.word	0xffffffff


	//   ....[7]....
        /*0048*/ 	.word	0xffffffff


	//   ....[8]....
        /*004c*/ 	.word	0xffffffff


	//   ....[9]....
        /*0050*/ 	.word	0xffffffff


	//----- nvinfo : EIATTR_COOP_GROUP_INSTR_OFFSETS
	.align		4
.L_2709:
        /*0054*/ 	.byte	0x04, 0x28
        /*0056*/ 	.short	(.L_2711 - .L_2710)


	//   ....[0]....
.L_2710:
        /*0058*/ 	.word	0x00000ca0


	//   ....[1]....
        /*005c*/ 	.word	0x00000cb0


	//   ....[2]....
        /*0060*/ 	.word	0x00000ce0


	//   ....[3]....
        /*0064*/ 	.word	0x00000cf0


	//   ....[4]....
        /*0068*/ 	.word	0x00000d20


	//   ....[5]....
        /*006c*/ 	.word	0x00000d30


	//   ....[6]....
        /*0070*/ 	.word	0x00000d60


	//   ....[7]....
        /*0074*/ 	.word	0x00000d70


	//   ....[8]....
        /*0078*/ 	.word	0x00000dc0


	//   ....[9]....
        /*007c*/ 	.word	0x00000dd0


	//----- nvinfo : EIATTR_VRC_CTA_INIT_COUNT
	.align		4
.L_2711:
        /*0080*/ 	.byte	0x02, 0x4a
	.zero		1
	.zero		1


	//----- nvinfo : EIATTR_EXIT_INSTR_OFFSETS
	.align		4
        /*0084*/ 	.byte	0x04, 0x1c
        /*0086*/ 	.short	(.L_2713 - .L_2712)


	//   ....[0]....
.L_2712:
        /*0088*/ 	.word	0x00003780


	//----- nvinfo : EIATTR_MAX_THREADS
	.align		4
.L_2713:
        /*008c*/ 	.byte	0x04, 0x05
        /*008e*/ 	.short	(.L_2715 - .L_2714)
.L_2714:
        /*0090*/ 	.word	0x00000080
        /*0094*/ 	.word	0x00000001
        /*0098*/ 	.word	0x00000001


	//----- nvinfo : EIATTR_CRS_STACK_SIZE
	.align		4
.L_2715:
        /*009c*/ 	.byte	0x04, 0x1e
        /*009e*/ 	.short	(.L_2717 - .L_2716)
.L_2716:
        /*00a0*/ 	.word	0x00000000


	//----- nvinfo : EIATTR_CBANK_PARAM_SIZE
	.align		4
.L_2717:
        /*00a4*/ 	.byte	0x03, 0x19
        /*00a6*/ 	.short	0x0128


	//----- nvinfo : EIATTR_PARAM_CBANK
	.align		4
        /*00a8*/ 	.byte	0x04, 0x0a
        /*00aa*/ 	.short	(.L_2719 - .L_2718)
	.align		4
.L_2718:
        /*00ac*/ 	.word	index@(.nv.constant0._ZN10layer_norm13ln_bwd_kernelINS_13Kernel_traitsIf13__nv_bfloat16fS2_fjLj1536ELj1ELj1ELj4ELj8ENS_18Kernel_traits_baseILj1536EfS2_fS2_fjLj128EEEEELb0ELb1ELb0ELb1EEEvNS_9BwdParamsE)
        /*00b0*/ 	.short	0x0380
        /*00b2*/ 	.short	0x0128


	//----- nvinfo : EIATTR_SW_WAR
	.align		4
.L_2719:
        /*00b4*/ 	.byte	0x04, 0x36
        /*00b6*/ 	.short	(.L_2721 - .L_2720)
.L_2720:
        /*00b8*/ 	.word	0x00000008
.L_2721:


//--------------------- .nv.info._ZN10layer_norm13ln_bwd_kernelINS_13Kernel_traitsIf13__nv_bfloat16fS2_fjLj1536ELj1ELj1ELj4ELj8ENS_18Kernel_traits_baseILj1536EfS2_fS2_fjLj128EEEEELb0ELb1ELb1ELb0EEEvNS_9BwdParamsE --------------------------
	.section	.nv.info._ZN10layer_norm13ln_bwd_kernelINS_13Kernel_traitsIf13__nv_bfloat16fS2_fjLj1536ELj1ELj1ELj4ELj8ENS_18Kernel_traits_baseILj1536EfS2_fS2_fjLj128EEEEELb0ELb1ELb1ELb0EEEvNS_9BwdParamsE,"",@"SHT_CUDA_INFO"
	.sectionflags	@""
	.align	4


	//----- nvinfo : EIATTR_CUDA_API_VERSION
	.align		4
        /*0000*/ 	.byte	0x04, 0x37
        /*0002*/ 	.short	(.L_2723 - .L_2722)
.L_2722:
        /*0004*/ 	.word	0x00000082


	//----- nvinfo : EIATTR_KPARAM_INFO
	.align		4
.L_2723:
        /*0008*/ 	.byte	0x04, 0x17
        /*000a*/ 	.short	(.L_2725 - .L_2724)
.L_2724:
        /*000c*/ 	.word	0x00000000
        /*0010*/ 	.short	0x0000
        /*0012*/ 	.short	0x0000
        /*0014*/ 	.byte	0x00, 0xf0, 0xa1, 0x04


	//----- nvinfo : EIATTR_SPARSE_MMA_MASK
	.align		4
.L_2725:
        /*0018*/ 	.byte	0x03, 0x50
        /*001a*/ 	.short	0x0000


	//----- nvinfo : EIATTR_MAXREG_COUNT
	.align		4
        /*001c*/ 	.byte	0x03, 0x1b
        /*001e*/ 	.short	0x00ff


	//----- nvinfo : EIATTR_NUM_BARRIERS
	.align		4
        /*0020*/ 	.byte	0x02, 0x4c
        /*0022*/ 	.byte	0x01
	.zero		1


	//----- nvinfo : EIATTR_MERCURY_ISA_VERSION
	.align		4
        /*0024*/ 	.byte	0x03, 0x5f
        /*0026*/ 	.short	0x0101


	//----- nvinfo : EIATTR_COOP_GROUP_MASK_REGIDS
	.align		4
        /*0028*/ 	.byte	0x04, 0x29
        /*002a*/ 	.short	(.L_2727 - .L_2726)


	//   ....[0]....
.L_2726:
        /*002c*/ 	.word	0xffffffff


	//   ....[1]....
        /*0030*/ 	.word	0xffffffff


	//   ....[2]....
        /*0034*/ 	.word	0xffffffff


	//   ....[3]....
        /*0038*/ 	.word	0xffffffff


	//   ....[4]....
        /*003c*/ 	.word	0xffffffff


	//   ....[5]....
        /*0040*/ 	.word	0xffffffff


	//   ....[6]....
        /*0044*/ 	.word	0xffffffff


	//   ....[7]....
        /*0048*/ 	.word	0xffffffff


	//   ....[8]....
        /*004c*/ 	.word	0xffffffff


	//   ....[9]....
        /*0050*/ 	.word	0xffffffff


	//----- nvinfo : EIATTR_COOP_GROUP_INSTR_OFFSETS
	.align		4
.L_2727:
        /*0054*/ 	.byte	0x04, 0x28
        /*0056*/ 	.short	(.L_2729 - .L_2728)


	//   ....[0]....
.L_2728:
        /*0058*/ 	.word	0x00001300


	//   ....[1]....
        /*005c*/ 	.word	0x00001330


	//   ....[2]....
        /*0060*/ 	.word	0x00001360


	//   ....[3]....
        /*0064*/ 	.word	0x00001370


	//   ....[4]....
        /*0068*/ 	.word	0x000013a0


	//   ....[5]....
        /*006c*/ 	.word	0x000013b0


	//   ....[6]....
        /*0070*/ 	.word	0x000013e0


	//   ....[7]....
        /*0074*/ 	.word	0x000013f0


	//   ....[8]....
        /*0078*/ 	.word	0x00001420


	//   ....[9]....
        /*007c*/ 	.word	0x00001430


	//----- nvinfo : EIATTR_VRC_CTA_INIT_COUNT
	.align		4
.L_2729:
        /*0080*/ 	.byte	0x02, 0x4a
	.zero		1
	.zero		1


	//----- nvinfo : EIATTR_EXIT_INSTR_OFFSETS
	.align		4
        /*0084*/ 	.byte	0x04, 0x1c
        /*0086*/ 	.short	(.L_2731 - .L_2730)


	//   ....[0]....
.L_2730:
        /*0088*/ 	.word	0x000045a0


	//   ....[1]....
        /*008c*/ 	.word	0x00004640


	//----- nvinfo : EIATTR_MAX_THREADS
	.align		4
.L_2731:
        /*0090*/ 	.byte	0x04, 0x05
        /*0092*/ 	.short	(.L_2733 - .L_2732)
.L_2732:
        /*0094*/ 	.word	0x00000080
        /*0098*/ 	.word	0x00000001
        /*009c*/ 	.word	0x00000001


	//----- nvinfo : EIATTR_CRS_STACK_SIZE
	.align		4
.L_2733:
        /*00a0*/ 	.byte	0x04, 0x1e
        /*00a2*/ 	.short	(.L_2735 - .L_2734)
.L_2734:
        /*00a4*/ 	.word	0x00000000


	//----- nvinfo : EIATTR_CBANK_PARAM_SIZE
	.align		4
.L_2735:
        /*00a8*/ 	.byte	0x03, 0x19
        /*00aa*/ 	.short	0x0128


	//----- nvinfo : EIATTR_PARAM_CBANK
	.align		4
        /*00ac*/ 	.byte	0x04, 0x0a
        /*00ae*/ 	.short	(.L_2737 - .L_2736)
	.align		4
.L_2736:
        /*00b0*/ 	.word	index@(.nv.constant0._ZN10layer_norm13ln_bwd_kernelINS_13Kernel_traitsIf13__nv_bfloat16fS2_fjLj1536ELj1ELj1ELj4ELj8ENS_18Kernel_traits_baseILj1536EfS2_fS2_fjLj128EEEEELb0ELb1ELb1ELb0EEEvNS_9BwdParamsE)
        /*00b4*/ 	.short	0x0380
        /*00b6*/ 	.short	0x0128


	//----- nvinfo : EIATTR_SW_WAR
	.align		4
.L_2737:
        /*00b8*/ 	.byte	0x04, 0x36
        /*00ba*/ 	.short	(.L_2739 - .L_2738)
.L_2738:
        /*00bc*/ 	.word	0x00000008
.L_2739:


//--------------------- .nv.info._ZN10layer_norm13ln_bwd_kernelINS_13Kernel_traitsIf13__nv_bfloat16fS2_fjLj1536ELj1ELj1ELj4ELj8ENS_18Kernel_traits_baseILj1536EfS2_fS2_fjLj128EEEEELb0ELb1ELb1ELb1EEEvNS_9BwdParamsE --------------------------
	.section	.nv.info._ZN10layer_norm13ln_bwd_kernelINS_13Kernel_traitsIf13__nv_bfloat16fS2_fjLj1536ELj1ELj1ELj4ELj8ENS_18Kernel_traits_baseILj1536EfS2_fS2_fjLj128EEEEELb0ELb1ELb1ELb1EEEvNS_9BwdParamsE,"",@"SHT_CUDA_INFO"
	.sectionflags	@""
	.align	4


	//----- nvinfo : EIATTR_CUDA_API_VERSION
	.align		4
        /*0000*/ 	.byte	0x04, 0x37
        /*0002*/ 	.short	(.L_2741 - .L_2740)
.L_2740:
        /*0004*/ 	.word	0x00000082


	//----- nvinfo : EIATTR_KPARAM_INFO
	.align		4
.L_2741:
        /*0008*/ 	.byte	0x04, 0x17
        /*000a*/ 	.short	(.L_2743 - .L_2742)
.L_2742:
        /*000c*/ 	.word	0x00000000
        /*0010*/ 	.short	0x0000
        /*0012*/ 	.short	0x0000
        /*0014*/ 	.byte	0x00, 0xf0, 0xa1, 0x04


	//----- nvinfo : EIATTR_SPARSE_MMA_MASK
	.align		4
.L_2743:
        /*0018*/ 	.byte	0x03, 0x50
        /*001a*/ 	.short	0x0000


	//----- nvinfo : EIATTR_MAXREG_COUNT
	.align		4
        /*001c*/ 	.byte	0x03, 0x1b
        /*001e*/ 	.short	0x00ff


	//----- nvinfo : EIATTR_NUM_BARRIERS
	.align		4
        /*0020*/ 	.byte	0x02, 0x4c
        /*0022*/ 	.byte	0x01
	.zero		1


	//----- nvinfo : EIATTR_MERCURY_ISA_VERSION
	.align		4
        /*0024*/ 	.byte	0x03, 0x5f
        /*0026*/ 	.short	0x0101


	//----- nvinfo : EIATTR_COOP_GROUP_MASK_REGIDS
	.align		4
        /*0028*/ 	.byte	0x04, 0x29
        /*002a*/ 	.short	(.L_2745 - .L_2744)


	//   ....[0]....
.L_2744:
        /*002c*/ 	.word	0xffffffff


	//   ....[1]....
        /*0030*/ 	.word	0xffffffff


	//   ....[2]....
        /*0034*/ 	.word	0xffffffff


	//   ....[3]....
        /*0038*/ 	.word	0xffffffff


	//   ....[4]....
        /*003c*/ 	.word	0xffffffff


	//   ....[5]....
        /*0040*/ 	.word	0xffffffff


	//   ....[6]....
        /*0044*/ 	.word	0xffffffff


	//   ....[7]....
        /*0048*/ 	.word	0xffffffff


	//   ....[8]....
        /*004c*/ 	.word	0xffffffff


	//   ....[9]....
        /*0050*/ 	.word	0xffffffff


	//----- nvinfo : EIATTR_COOP_GROUP_INSTR_OFFSETS
	.align		4
.L_2745:
        /*0054*/ 	.byte	0x04, 0x28
        /*0056*/ 	.short	(.L_2747 - .L_2746)


	//   ....[0]....
.L_2746:
        /*0058*/ 	.word	0x00000f20


	//   ....[1]....
        /*005c*/ 	.word	0x00000f40


	//   ....[2]....
        /*0060*/ 	.word	0x00000f80


	//   ....[3]....
        /*0064*/ 	.word	0x00000f90


	//   ....[4]....
        /*0068*/ 	.word	0x00000fd0


	//   ....[5]....
        /*006c*/ 	.word	0x00000fe0


	//   ....[6]....
        /*0070*/ 	.word	0x00001010


	//   ....[7]....
        /*0074*/ 	.word	0x00001020


	//   ....[8]....
        /*0078*/ 	.word	0x00001050


	//   ....[9]....
        /*007c*/ 	.word	0x00001060


	//----- nvinfo : EIATTR_VRC_CTA_INIT_COUNT
	.align		4
.L_2747:
        /*0080*/ 	.byte	0x02, 0x4a
	.zero		1
	.zero		1


	//----- nvinfo : EIATTR_EXIT_INSTR_OFFSETS
	.align		4
        /*0084*/ 	.byte	0x04, 0x1c
        /*0086*/ 	.short	(.L_2749 - .L_2748)


	//   ....[0]....
.L_2748:
        /*0088*/ 	.word	0x00003fe0


	//----- nvinfo : EIATTR_MAX_THREADS
	.align		4
.L_2749:
        /*008c*/ 	.byte	0x04, 0x05
        /*008e*/ 	.short	(.L_2751 - .L_2750)
.L_2750:
        /*0090*/ 	.word	0x00000080
        /*0094*/ 	.word	0x00000001
        /*0098*/ 	.word	0x00000001


	//----- nvinfo : EIATTR_CRS_STACK_SIZE
	.align		4
.L_2751:
        /*009c*/ 	.byte	0x04, 0x1e
        /*009e*/ 	.short	(.L_2753 - .L_2752)
.L_2752:
        /*00a0*/ 	.word	0x00000000


	//----- nvinfo : EIATTR_CBANK_PARAM_SIZE
	.align		4
.L_2753:
        /*00a4*/ 	.byte	0x03, 0x19
        /*00a6*/ 	.short	0x0128


	//----- nvinfo : EIATTR_PARAM_CBANK
	.align		4
        /*00a8*/ 	.byte	0x04, 0x0a
        /*00aa*/ 	.short	(.L_2755 - .L_2754)
	.align		4
.L_2754:
        /*00ac*/ 	.word	index@(.nv.constant0._ZN10layer_norm13ln_bwd_kernelINS_13Kernel_traitsIf13__nv_bfloat16fS2_fjLj1536ELj1ELj1ELj4ELj8ENS_18Kernel_traits_baseILj1536EfS2_fS2_fjLj128EEEEELb0ELb1ELb1ELb1EEEvNS_9BwdParamsE)
        /*00b0*/ 	.short	0x0380
        /*00b2*/ 	.short	0x0128


	//----- nvinfo : EIATTR_SW_WAR
	.align		4
.L_2755:
        /*00b4*/ 	.byte	0x04, 0x36
        /*00b6*/ 	.short	(.L_2757 - .L_2756)
.L_2756:
        /*00b8*/ 	.word	0x00000008
.L_2757:


//--------------------- .nv.info._ZN10layer_norm13ln_bwd_kernelINS_13Kernel_traitsIf13__nv_bfloat16fS2_fjLj1536ELj1ELj1ELj4ELj8ENS_18Kernel_traits_baseILj1536EfS2_fS2_fjLj128EEEEELb1ELb0ELb0ELb0EEEvNS_9BwdParamsE --------------------------
	.section	.nv.info._ZN10layer_norm13ln_bwd_kernelINS_13Kernel_traitsIf13__nv_bfloat16fS2_fjLj1536ELj1ELj1ELj4ELj8ENS_18Kernel_traits_baseILj1536EfS2_fS2_fjLj128EEEEELb1ELb0ELb0ELb0EEEvNS_9BwdParamsE,"",@"SHT_CUDA_INFO"
	.sectionflags	@""
	.align	4


	//----- nvinfo : EIATTR_CUDA_API_VERSION
	.align		4
        /*0000*/ 	.byte	0x04, 0x37
        /*0002*/ 	.short	(.L_2759 - .L_2758)
.L_2758:
        /*0004*/ 	.word	0x00000082


	//----- nvinfo : EIATTR_KPARAM_INFO
	.align		4
.L_2759:
        /*0008*/ 	.byte	0x04, 0x17
        /*000a*/ 	.short	(.L_2761 - .L_2760)
.L_2760:
        /*000c*/ 	.word	0x00000000
        /*0010*/ 	.short	0x0000
        /*0012*/ 	.short	0x0000
        /*0014*/ 	.byte	0x00, 0xf0, 0xa1, 0x04


	//----- nvinfo : EIATTR_SPARSE_MMA_MASK
	.align		4
.L_2761:
        /*0018*/ 	.byte	0x03, 0x50
        /*001a*/ 	.short	0x0000


	//----- nvinfo : EIATTR_MAXREG_COUNT
	.align		4
        /*001c*/ 	.byte	0x03, 0x1b
        /*001e*/ 	.short	0x00ff


	//----- nvinfo : EIATTR_NUM_BARRIERS
	.align		4
        /*0020*/ 	.byte	0x02, 0x4c
        /*0022*/ 	.byte	0x01
	.zero		1


	//----- nvinfo : EIATTR_MERCURY_ISA_VERSION
	.align		4
        /*0024*/ 	.byte	0x03, 0x5f
        /*0026*/ 	.short	0x0101


	//----- nvinfo : EIATTR_COOP_GROUP_MASK_REGIDS
	.align		4
        /*0028*/ 	.byte	0x04, 0x29
        /*002a*/ 	.short	(.L_2763 - .L_2762)


	//   ....[0]....
.L_2762:
        /*002c*/ 	.word	0xffffffff


	//   ....[1]....
        /*0030*/ 	.word	0xffffffff


	//   ....[2]....
        /*0034*/ 	.word	0xffffffff


	//   ....[3]....
        /*0038*/ 	.word	0xffffffff


	//   ....[4]....
        /*003c*/ 	.word	0xffffffff


	//   ....[5]....
        /*0040*/ 	.word	0xffffffff


	//   ....[6]....
        /*0044*/ 	.word	0xffffffff


	//   ....[7]....
        /*0048*/ 	.word	0xffffffff


	//   ....[8]....
        /*004c*/ 	.word	0xffffffff


	//   ....[9]....
        /*0050*/ 	.word	0xffffffff


	//----- nvinfo : EIATTR_COOP_GROUP_INSTR_OFFSETS
	.align		4
.L_2763:
        /*0054*/ 	.byte	0x04, 0x28
        /*0056*/ 	.short	(.L_2765 - .L_2764)


	//   ....[0]....
.L_2764:
        /*0058*/ 	.word	0x00001030


	//   ....[1]....
        /*005c*/ 	.word	0x00001070


	//   ....[2]....
        /*0060*/ 	.word	0x00001110


	//   ....[3]....
        /*0064*/ 	.word	0x00001140


	//   ....[4]....
        /*0068*/ 	.word	0x000011a0


	//   ....[5]....
        /*006c*/ 	.word	0x000011c0


	//   ....[6]....
        /*0070*/ 	.word	0x00001210


	//   ....[7]....
        /*0074*/ 	.word	0x00001220


	//   ....[8]....
        /*0078*/ 	.word	0x00001250


	//   ....[9]....
        /*007c*/ 	.word	0x00001260


	//----- nvinfo : EIATTR_VRC_CTA_INIT_COUNT
	.align		4
.L_2765:
        /*0080*/ 	.byte	0x02, 0x4a
	.zero		1
	.zero		1


	//----- nvinfo : EIATTR_EXIT_INSTR_OFFSETS
	.align		4
        /*0084*/ 	.byte	0x04, 0x1c
        /*0086*/ 	.short	(.L_2767 - .L_2766)


	//   ....[0]....
.L_2766:
        /*0088*/ 	.word	0x00003650


	//   ....[1]....
        /*008c*/ 	.word	0x000036d0


	//----- nvinfo : EIATTR_MAX_THREADS
	.align		4
.L_2767:
        /*0090*/ 	.byte	0x04, 0x05
        /*0092*/ 	.short	(.L_2769 - .L_2768)
.L_2768:
        /*0094*/ 	.word	0x00000080
        /*0098*/ 	.word	0x00000001
        /*009c*/ 	.word	0x00000001


	//----- nvinfo : EIATTR_CRS_STACK_SIZE
	.align		4
.L_2769:
        /*00a0*/ 	.byte	0x04, 0x1e
        /*00a2*/ 	.short	(.L_2771 - .L_2770)
.L_2770:
        /*00a4*/ 	.word	0x00000000


	//----- nvinfo : EIATTR_CBANK_PARAM_SIZE
	.align		4
.L_2771:
        /*00a8*/ 	.byte	0x03, 0x19
        /*00aa*/ 	.short	0x0128


	//----- nvinfo : EIATTR_PARAM_CBANK
	.align		4
        /*00ac*/ 	.byte	0x04, 0x0a
        /*00ae*/ 	.short	(.L_2773 - .L_2772)
	.align		4
.L_2772:
        /*00b0*/ 	.word	index@(.nv.constant0._ZN10layer_norm13ln_bwd_kernelINS_13Kernel_traitsIf13__nv_bfloat16fS2_fjLj1536ELj1ELj1ELj4ELj8ENS_18Kernel_traits_baseILj1536EfS2_fS2_fjLj128EEEEELb1ELb0ELb0ELb0EEEvNS_9BwdParamsE)
        /*00b4*/ 	.short	0x0380
        /*00b6*/ 	.short	0x0128


	//----- nvinfo : EIATTR_SW_WAR
	.align		4
.L_2773:
        /*00b8*/ 	.byte	0x04, 0x36
        /*00ba*/ 	.short	(.L_2775 - .L_2774)
.L_2774:
        /*00bc*/ 	.word	0x00000008
.L_2775:


//--------------------- .nv.info._ZN10layer_norm13ln_bwd_kernelINS_13Kernel_traitsIf13__nv_bfloat16fS2_fjLj1536ELj1ELj1ELj4ELj8ENS_18Kernel_traits_baseILj1536EfS2_fS2_fjLj128EEEEELb1ELb0ELb0ELb1EEEvNS_9BwdParamsE --------------------------
	.section	.nv.info._ZN10layer_norm13ln_bwd_kernelINS_13Kernel_traitsIf13__nv_bfloat16fS2_fjLj1536ELj1ELj1ELj4ELj8ENS_18Kernel_traits_baseILj1536EfS2_fS2_fjLj128EEEEELb1ELb0ELb0ELb1EEEvNS_9BwdParamsE,"",@"SHT_CUDA_INFO"
	.sectionflags	@""
	.align	4


	//----- nvinfo : EIATTR_CUDA_API_VERSION
	.align		4
        /*0000*/ 	.byte	0x04, 0x37
        /*0002*/ 	.short	(.L_2777 - .L_2776)
.L_2776:
        /*0004*/ 	.word	0x00000082


	//----- nvinfo : EIATTR_KPARAM_INFO
	.align		4
.L_2777:
        /*0008*/ 	.byte	0x04, 0x17
        /*000a*/ 	.short	(.L_2779 - .L_2778)
.L_2778:
        /*000c*/ 	.word	0x00000000
        /*0010*/ 	.short	0x0000
        /*0012*/ 	.short	0x0000
        /*0014*/ 	.byte	0x00, 0xf0, 0xa1, 0x04


	//----- nvinfo : EIATTR_SPARSE_MMA_MASK
	.align		4
.L_2779:
        /*0018*/ 	.byte	0x03, 0x50
        /*001a*/ 	.short	0x0000


	//----- nvinfo : EIATTR_MAXREG_COUNT
	.align		4
        /*001c*/ 	.byte	0x03, 0x1b
        /*001e*/ 	.short	0x00ff


	//----- nvinfo : EIATTR_NUM_BARRIERS
	.align		4
        /*0020*/ 	.byte	0x02, 0x4c
        /*0022*/ 	.byte	0x01
	.zero		1


	//----- nvinfo : EIATTR_MERCURY_ISA_VERSION
	.align		4
        /*0024*/ 	.byte	0x03, 0x5f
        /*0026*/ 	.short	0x0101


	//----- nvinfo : EIATTR_COOP_GROUP_MASK_REGIDS
	.align		4
        /*0028*/ 	.byte	0x04, 0x29
        /*002a*/ 	.short	(.L_2781 - .L_2780)


	//   ....[0]....
.L_2780:
        /*002c*/ 	.word	0xffffffff


	//   ....[1]....
        /*0030*/ 	.word	0xffffffff


	//   ....[2]....
        /*0034*/ 	.word	0xffffffff


	//   ....[3]....
        /*0038*/ 	.word	0xffffffff


	//   ....[4]....
        /*003c*/ 	.word	0xffffffff


	//   ....[5]....
        /*0040*/ 	.word	0xffffffff


	//   ....[6]....
        /*0044*/ 	.word	0xffffffff


	//   ....[7]....
        /*0048*/ 	.word	0xffffffff


	//   ....[8]....
        /*004c*/ 	.word	0xffffffff


	//   ....[9]....
        /*0050*/ 	.word	0xffffffff


	//----- nvinfo : EIATTR_COOP_GROUP_INSTR_OFFSETS
	.align		4
.L_2781:
        /*0054*/ 	.byte	0x04, 0x28
        /*0056*/ 	.short	(.L_2783 - .L_2782)


	//   ....[0]....
.L_2782:
        /*0058*/ 	.word	0x00000bf0


	//   ....[1]....
        /*005c*/ 	.word	0x00000c40


	//   ....[2]....
        /*0060*/ 	.word	0x00000c60


	//   ....[3]....
        /*0064*/ 	.word	0x00000c90


	//   ....[4]....
        /*0068*/ 	.word	0x00000ca0


	//   ....[5]....
        /*006c*/ 	.word	0x00000cd0


	//   ....[6]....
        /*0070*/ 	.word	0x00000ce0


	//   ....[7]....
        /*0074*/ 	.word	0x00000d10


	//   ....[8]....
        /*0078*/ 	.word	0x00000d30


	//   ....[9]....
        /*007c*/ 	.word	0x00000de0


	//----- nvinfo : EIATTR_VRC_CTA_INIT_COUNT
	.align		4
.L_2783:
        /*0080*/ 	.byte	0x02, 0x4a
	.zero		1
	.zero		1


	//----- nvinfo : EIATTR_EXIT_INSTR_OFFSETS
	.align		4
        /*0084*/ 	.byte	0x04, 0x1c
        /*0086*/ 	.short	(.L_2785 - .L_2784)


	//   ....[0]....
.L_2784:
        /*0088*/ 	.word	0x00003270


	//----- nvinfo : EIATTR_MAX_THREADS
	.align		4
.L_2785:
        /*008c*/ 	.byte	0x04, 0x05
        /*008e*/ 	.short	(.L_2787 - .L_2786)
.L_2786:
        /*0090*/ 	.word	0x00000080
        /*0094*/ 	.word	0x00000001
        /*0098*/ 	.word	0x00000001


	//----- nvinfo : EIATTR_CBANK_PARAM_SIZE
	.align		4
.L_2787:
        /*009c*/ 	.byte	0x03, 0x19
        /*009e*/ 	.short	0x0128


	//----- nvinfo : EIATTR_PARAM_CBANK
	.align		4
        /*00a0*/ 	.byte	0x04, 0x0a
        /*00a2*/ 	.short	(.L_2789 - .L_2788)
	.align		4
.L_2788:
        /*00a4*/ 	.word	index@(.nv.constant0._ZN10layer_norm13ln_bwd_kernelINS_13Kernel_traitsIf13__nv_bfloat16fS2_fjLj1536ELj1ELj1ELj4ELj8ENS_18Kernel_traits_baseILj1536EfS2_fS2_fjLj128EEEEELb1ELb0ELb0ELb1EEEvNS_9BwdParamsE)
        /*00a8*/ 	.short	0x0380
        /*00aa*/ 	.short	0x0128


	//----- nvinfo : EIATTR_SW_WAR
	.align		4
.L_2789:
        /*00ac*/ 	.byte	0x04, 0x36
        /*00ae*/ 	.short	(.L_2791 - .L_2790)
.L_2790:
        /*00b0*/ 	.word	0x00000008
.L_2791:


//--------------------- .nv.info._ZN10layer_norm22ln_bwd_finalize_kernelINS_22Kernel_traits_finalizeILj1536Ef13__nv_bfloat16fS2_fjLb0ELj1024ELj4ENS_18Kernel_traits_baseILj1536EfS2_fS2_fjLj1024EEEEELb0ELb0EEEvNS_9BwdParamsE --------------------------
	.section	.nv.info._ZN10layer_norm22ln_bwd_finalize_kernelINS_22Kernel_traits_finalizeILj1536Ef13__nv_bfloat16fS2_fjLb0ELj1024ELj4ENS_18Kernel_traits_baseILj1536EfS2_fS2_fjLj1024EEEEELb0ELb0EEEvNS_9BwdParamsE,"",@"SHT_CUDA_INFO"
	.sectionflags	@""
	.align	4


	//----- nvinfo : EIATTR_CUDA_API_VERSION
	.align		4
        /*0000*/ 	.byte	0x04, 0x37
        /*0002*/ 	.short	(.L_2793 - .L_2792)
.L_2792:
        /*0004*/ 	.word	0x00000082


	//----- nvinfo : EIATTR_KPARAM_INFO
	.align		4
.L_2793:
        /*0008*/ 	.byte	0x04, 0x17
        /*000a*/ 	.short	(.L_2795 - .L_2794)
.L_2794:
        /*000c*/ 	.word	0x00000000
        /*0010*/ 	.short	0x0000
        /*0012*/ 	.short	0x0000
        /*0014*/ 	.byte	0x00, 0xf0, 0xa1, 0x04


	//----- nvinfo : EIATTR_SPARSE_MMA_MASK
	.align		4
.L_2795:
        /*0018*/ 	.byte	0x03, 0x50
        /*001a*/ 	.short	0x0000


	//----- nvinfo : EIATTR_MAXREG_COUNT
	.align		4
        /*001c*/ 	.byte	0x03, 0x1b
        /*001e*/ 	.short	0x0040


	//----- nvinfo : EIATTR_NUM_BARRIERS
	.align		4
        /*0020*/ 	.byte	0x02, 0x4c
        /*0022*/ 	.byte	0x01
	.zero		1


	//----- nvinfo : EIATTR_MERCURY_ISA_VERSION
	.align		4
        /*0024*/ 	.byte	0x03, 0x5f
        /*0026*/ 	.short	0x0101


	//----- nvinfo : EIATTR_COOP_GROUP_MASK_REGIDS
	.align		4
        /*0028*/ 	.byte	0x04, 0x29
        /*002a*/ 	.short	(.L_2797 - .L_2796)


	//   ....[0]....
.L_2796:
        /*002c*/ 	.word	0xffffffff


	//   ....[1]....
        /*0030*/ 	.word	0xffffffff


	//   ....[2]....
        /*0034*/ 	.word	0xffffffff


	//   ....[3]....
        /*0038*/ 	.word	0xffffffff


	//   ....[4]....
        /*003c*/ 	.word	0xffffffff


	//   ....[5]....
        /*0040*/ 	.word	0xffffffff


	//   ....[6]....
        /*0044*/ 	.word	0xffffffff


	//   ....[7]....
        /*0048*/ 	.word	0xffffffff


	//   ....[8]....
        /*004c*/ 	.word	0xffffffff


	//   ....[9]....
        /*0050*/ 	.word	0xffffffff


	//----- nvinfo : EIATTR_COOP_GROUP_INSTR_OFFSETS
	.align		4
.L_2797:
        /*0054*/ 	.byte	0x04, 0x28
        /*0056*/ 	.short	(.L_2799 - .L_2798)


	//   ....[0]....
.L_2798:
        /*0058*/ 	.word	0x00001550


	//   ....[1]....
        /*005c*/ 	.word	0x00001560


	//   ....[2]....
        /*0060*/ 	.word	0x00001590


	//   ....[3]....
        /*0064*/ 	.word	0x000015a0


	//   ....[4]....
        /*0068*/ 	.word	0x000015d0


	//   ....[5]....
        /*006c*/ 	.word	0x000015e0


	//   ....[6]....
        /*0070*/ 	.word	0x00001610


	//   ....[7]....
        /*0074*/ 	.word	0x00001630


	//   ....[8]....
        /*0078*/ 	.word	0x00001680


	//   ....[9]....
        /*007c*/ 	.word	0x00001690


	//----- nvinfo : EIATTR_VRC_CTA_INIT_COUNT
	.align		4
.L_2799:
        /*0080*/ 	.byte	0x02, 0x4a
	.zero		1
	.zero		1


	//----- nvinfo : EIATTR_EXIT_INSTR_OFFSETS
	.align		4
        /*0084*/ 	.byte	0x04, 0x1c
        /*0086*/ 	.short	(.L_2801 - .L_2800)


	//   ....[0]....
.L_2800:
        /*0088*/ 	.word	0x00000060


	//   ....[1]....
        /*008c*/ 	.word	0x000016f0


	//   ....[2]....
        /*0090*/ 	.word	0x00001720


	//   ....[3]....
        /*0094*/ 	.word	0x000017c0


	//----- nvinfo : EIATTR_MAX_THREADS
	.align		4
.L_2801:
        /*0098*/ 	.byte	0x04, 0x05
        /*009a*/ 	.short	(.L_2803 - .L_2802)
.L_2802:
        /*009c*/ 	.word	0x00000400
        /*00a0*/ 	.word	0x00000001
        /*00a4*/ 	.word	0x00000001


	//----- nvinfo : EIATTR_CRS_STACK_SIZE
	.align		4
.L_2803:
        /*00a8*/ 	.byte	0x04, 0x1e
        /*00aa*/ 	.short	(.L_2805 - .L_2804)
.L_2804:
        /*00ac*/ 	.word	0x00000000


	//----- nvinfo : EIATTR_CBANK_PARAM_SIZE
	.align		4
.L_2805:
        /*00b0*/ 	.byte	0x03, 0x19
        /*00b2*/ 	.short	0x0128


	//----- nvinfo : EIATTR_PARAM_CBANK
	.align		4
        /*00b4*/ 	.byte	0x04, 0x0a
        /*00b6*/ 	.short	(.L_2807 - .L_2806)
	.align		4
.L_2806:
        /*00b8*/ 	.word	index@(.nv.constant0._ZN10layer_norm22ln_bwd_finalize_kernelINS_22Kernel_traits_finalizeILj1536Ef13__nv_bfloat16fS2_fjLb0ELj1024ELj4ENS_18Kernel_traits_baseILj1536EfS2_fS2_fjLj1024EEEEELb0ELb0EEEvNS_9BwdParamsE)
        /*00bc*/ 	.short	0x0380
        /*00be*/ 	.short	0x0128


	//----- nvinfo : EIATTR_SW_WAR
	.align		4
.L_2807:
        /*00c0*/ 	.byte	0x04, 0x36
        /*00c2*/ 	.short	(.L_2809 - .L_2808)
.L_2808:
        /*00c4*/ 	.word	0x00000008
.L_2809:


//--------------------- .nv.info._ZN10layer_norm13ln_bwd_kernelINS_13Kernel_traitsIf13__nv_bfloat16fS2_fjLj1536ELj1ELj1ELj4ELj8ENS_18Kernel_traits_baseILj1536EfS2_fS2_fjLj128EEEEELb1ELb0ELb1ELb0EEEvNS_9BwdParamsE --------------------------
	.section	.nv.info._ZN10layer_norm13ln_bwd_kernelINS_13Kernel_traitsIf13__nv_bfloat16fS2_fjLj1536ELj1ELj1ELj4ELj8ENS_18Kernel_traits_baseILj1536EfS2_fS2_fjLj128EEEEELb1ELb0ELb1ELb0EEEvNS_9BwdParamsE,"",@"SHT_CUDA_INFO"
	.sectionflags	@""
	.align	4


	//----- nvinfo : EIATTR_CUDA_API_VERSION
	.align		4
        /*0000*/ 	.byte	0x04, 0x37
        /*0002*/ 	.short	(.L_2811 - .L_2810)
.L_2810:
        /*0004*/ 	.word	0x00000082


	//----- nvinfo : EIATTR_KPARAM_INFO
	.align		4
.L_2811:
        /*0008*/ 	.byte	0x04, 0x17
        /*000a*/ 	.short	(.L_2813 - .L_2812)
.L_2812:
        /*000c*/ 	.word	0x00000000
        /*0010*/ 	.short	0x0000
        /*0012*/ 	.short	0x0000
        /*0014*/ 	.byte	0x00, 0xf0, 0xa1, 0x04


	//----- nvinfo : EIATTR_SPARSE_MMA_MASK
	.align		4
.L_2813:
        /*0018*/ 	.byte	0x03, 0x50
        /*001a*/ 	.short	0x0000


	//----- nvinfo : EIATTR_MAXREG_COUNT
	.align		4
        /*001c*/ 	.byte	0x03, 0x1b
        /*001e*/ 	.short	0x00ff


	//----- nvinfo : EIATTR_NUM_BARRIERS
	.align		4
        /*0020*/ 	.byte	0x02, 0x4c
        /*0022*/ 	.byte	0x01
	.zero		1


	//----- nvinfo : EIATTR_MERCURY_ISA_VERSION
	.align		4
        /*0024*/ 	.byte	0x03, 0x5f
        /*0026*/ 	.short	0x0101


	//----- nvinfo : EIATTR_COOP_GROUP_MASK_REGIDS
	.align		4
        /*0028*/ 	.byte	0x04, 0x29
        /*002a*/ 	.short	(.L_2815 - .L_2814)


	//   ....[0]....
.L_2814:
        /*002c*/ 	.word	0xffffffff


	//   ....[1]....
        /*0030*/ 	.word	0xffffffff


	//   ....[2]....
        /*0034*/ 	.word	0xffffffff


	//   ....[3]....
        /*0038*/ 	.word	0xffffffff


	//   ....[4]....
        /*003c*/ 	.word	0xffffffff


	//   ....[5]....
        /*0040*/ 	.word	0xffffffff


	//   ....[6]....
        /*0044*/ 	.word	0xffffffff


	//   ....[7]....
        /*0048*/ 	.word	0xffffffff


	//   ....[8]....
        /*004c*/ 	.word	0xffffffff


	//   ....[9]....
        /*0050*/ 	.word	0xffffffff


	//----- nvinfo : EIATTR_COOP_GROUP_INSTR_OFFSETS
	.align		4
.L_2815:
        /*0054*/ 	.byte	0x04, 0x28
        /*0056*/ 	.short	(.L_2817 - .L_2816)


	//   ....[0]....
.L_2816:
        /*0058*/ 	.word	0x000014d0


	//   ....[1]....
        /*005c*/ 	.word	0x00001500


	//   ....[2]....
        /*0060*/ 	.word	0x00001530


	//   ....[3]....
        /*0064*/ 	.word	0x00001540


	//   ....[4]....
        /*0068*/ 	.word	0x00001570


	//   ....[5]....
        /*006c*/ 	.word	0x00001580


	//   ....[6]....
        /*0070*/ 	.word	0x000015b0


	//   ....[7]....
        /*0074*/ 	.word	0x000015c0


	//   ....[8]....
        /*0078*/ 	.word	0x000015f0


	//   ....[9]....
        /*007c*/ 	.word	0x00001600


	//----- nvinfo : EIATTR_VRC_CTA_INIT_COUNT
	.align		4
.L_2817:
        /*0080*/ 	.byte	0x02, 0x4a
	.zero		1
	.zero		1


	//----- nvinfo : EIATTR_EXIT_INSTR_OFFSETS
	.align		4
        /*0084*/ 	.byte	0x04, 0x1c
        /*0086*/ 	.short	(.L_2819 - .L_2818)


	//   ....[0]....
.L_2818:
        /*0088*/ 	.word	0x000044f0


	//   ....[1]....
        /*008c*/ 	.word	0x00004570


	//----- nvinfo : EIATTR_MAX_THREADS
	.align		4
.L_2819:
        /*0090*/ 	.byte	0x04, 0x05
        /*0092*/ 	.short	(.L_2821 - .L_2820)
.L_2820:
        /*0094*/ 	.word	0x00000080
        /*0098*/ 	.word	0x00000001
        /*009c*/ 	.word	0x00000001


	//----- nvinfo : EIATTR_CRS_STACK_SIZE
	.align		4
.L_2821:
        /*00a0*/ 	.byte	0x04, 0x1e
        /*00a2*/ 	.short	(.L_2823 - .L_2822)
.L_2822:
        /*00a4*/ 	.word	0x00000000


	//----- nvinfo : EIATTR_CBANK_PARAM_SIZE
	.align		4
.L_2823:
        /*00a8*/ 	.byte	0x03, 0x19
        /*00aa*/ 	.short	0x0128


	//----- nvinfo : EIATTR_PARAM_CBANK
	.align		4
        /*00ac*/ 	.byte	0x04, 0x0a
        /*00ae*/ 	.short	(.L_2825 - .L_2824)
	.align		4
.L_2824:
        /*00b0*/ 	.word	index@(.nv.constant0._ZN10layer_norm13ln_bwd_kernelINS_13Kernel_traitsIf13__nv_bfloat16fS2_fjLj1536ELj1ELj1ELj4ELj8ENS_18Kernel_traits_baseILj1536EfS2_fS2_fjLj128EEEEELb1ELb0ELb1ELb0EEEvNS_9BwdParamsE)
        /*00b4*/ 	.short	0x0380
        /*00b6*/ 	.short	0x0128


	//----- nvinfo : EIATTR_SW_WAR
	.align		4
.L_2825:
        /*00b8*/ 	.byte	0x04, 0x36
        /*00ba*/ 	.short	(.L_2827 - .L_2826)
.L_2826:
        /*00bc*/ 	.word	0x00000008
.L_2827:


//--------------------- .nv.info._ZN10layer_norm22ln_bwd_finalize_kernelINS_22Kernel_traits_finalizeILj1536Ef13__nv_bfloat16fS2_fjLb0ELj1024ELj4ENS_18Kernel_traits_baseILj1536EfS2_fS2_fjLj1024EEEEELb0ELb1EEEvNS_9BwdParamsE --------------------------
	.section	.nv.info._ZN10layer_norm22ln_bwd_finalize_kernelINS_22Kernel_traits_finalizeILj1536Ef13__nv_bfloat16fS2_fjLb0ELj1024ELj4ENS_18Kernel_traits_baseILj1536EfS2_fS2_fjLj1024EEEEELb0ELb1EEEvNS_9BwdParamsE,"",@"SHT_CUDA_INFO"
	.sectionflags	@""
	.align	4


	//----- nvinfo : EIATTR_CUDA_API_VERSION
	.align		4
        /*0000*/ 	.byte	0x04, 0x37
        /*0002*/ 	.short	(.L_2829 - .L_2828)
.L_2828:
        /*0004*/ 	.word	0x00000082


	//----- nvinfo : EIATTR_KPARAM_INFO
	.align		4
.L_2829:
        /*0008*/ 	.byte	0x04, 0x17
        /*000a*/ 	.short	(.L_2831 - .L_2830)
.L_2830:
        /*000c*/ 	.word	0x00000000
        /*0010*/ 	.short	0x0000
        /*0012*/ 	.short	0x0000
        /*0014*/ 	.byte	0x00, 0xf0, 0xa1, 0x04


	//----- nvinfo : EIATTR_SPARSE_MMA_MASK
	.align		4
.L_2831:
        /*0018*/ 	.byte	0x03, 0x50
        /*001a*/ 	.short	0x0000


	//----- nvinfo : EIATTR_MAXREG_COUNT
	.align		4
        /*001c*/ 	.byte	0x03, 0x1b
        /*001e*/ 	.short	0x0040


	//----- nvinfo : EIATTR_NUM_BARRIERS
	.align		4
        /*0020*/ 	.byte	0x02, 0x4c
        /*0022*/ 	.byte	0x01
	.zero		1


	//----- nvinfo : EIATTR_MERCURY_ISA_VERSION
	.align		4
        /*0024*/ 	.byte	0x03, 0x5f
        /*0026*/ 	.short	0x0101


	//----- nvinfo : EIATTR_COOP_GROUP_MASK_REGIDS
	.align		4
        /*0028*/ 	.byte	0x04, 0x29
        /*002a*/ 	.short	(.L_2833 - .L_2832)


	//   ....[0]....
.L_2832:
        /*002c*/ 	.word	0xffffffff


	//   ....[1]....
        /*0030*/ 	.word	0xffffffff


	//   ....[2]....
        /*0034*/ 	.word	0xffffffff


	//   ....[3]....
        /*0038*/ 	.word	0xffffffff


	//   ....[4]....
        /*003c*/ 	.word	0xffffffff


	//   ....[5]....
        /*0040*/ 	.word	0xffffffff


	//   ....[6]....
        /*0044*/ 	.word	0xffffffff


	//   ....[7]....
        /*0048*/ 	.word	0xffffffff


	//   ....[8]....
        /*004c*/ 	.word	0xffffffff


	//   ....[9]....
        /*0050*/ 	.word	0xffffffff


	//----- nvinfo : EIATTR_COOP_GROUP_INSTR_OFFSETS
	.align		4
.L_2833:
        /*0054*/ 	.byte	0x04, 0x28
        /*0056*/ 	.short	(.L_2835 - .L_2834)


	//   ....[0]....
.L_2834:
        /*0058*/ 	.word	0x00001560


	//   ....[1]....
        /*005c*/ 	.word	0x00001570


	//   ....[2]....
        /*0060*/ 	.word	0x000015a0


	//   ....[3]....
        /*0064*/ 	.word	0x000015b0


	//   ....[4]....
        /*0068*/ 	.word	0x000015e0


	//   ....[5]....
        /*006c*/ 	.word	0x000015f0


	//   ....[6]....
        /*0070*/ 	.word	0x00001620


	//   ....[7]....
        /*0074*/ 	.word	0x00001640


	//   ....[8]....
        /*0078*/ 	.word	0x00001670


	//   ....[9]....
        /*007c*/ 	.word	0x00001680


	//----- nvinfo : EIATTR_VRC_CTA_INIT_COUNT
	.align		4
.L_2835:
        /*0080*/ 	.byte	0x02, 0x4a
	.zero		1
	.zero		1


	//----- nvinfo : EIATTR_EXIT_INSTR_OFFSETS
	.align		4
        /*0084*/ 	.byte	0x04, 0x1c
        /*0086*/ 	.short	(.L_2837 - .L_2836)


	//   ....[0]....
.L_2836:
        /*0088*/ 	.word	0x00000060


	//   ....[1]....
        /*008c*/ 	.word	0x000016e0


	//   ....[2]....
        /*0090*/ 	.word	0x000017b0


	//----- nvinfo : EIATTR_MAX_THREADS
	.align		4
.L_2837:
        /*0094*/ 	.byte	0x04, 0x05
        /*0096*/ 	.short	(.L_2839 - .L_2838)
.L_2838:
        /*0098*/ 	.word	0x00000400
        /*009c*/ 	.word	0x00000001
        /*00a0*/ 	.word	0x00000001


	//----- nvinfo : EIATTR_CRS_STACK_SIZE
	.align		4
.L_2839:
        /*00a4*/ 	.byte	0x04, 0x1e
        /*00a6*/ 	.short	(.L_2841 - .L_2840)
.L_2840:
        /*00a8*/ 	.word	0x00000000


	//----- nvinfo : EIATTR_CBANK_PARAM_SIZE
	.align		4
.L_2841:
        /*00ac*/ 	.byte	0x03, 0x19
        /*00ae*/ 	.short	0x0128


	//----- nvinfo : EIATTR_PARAM_CBANK
	.align		4
        /*00b0*/ 	.byte	0x04, 0x0a
        /*00b2*/ 	.short	(.L_2843 - .L_2842)
	.align		4
.L_2842:
        /*00b4*/ 	.word	index@(.nv.constant0._ZN10layer_norm22ln_bwd_finalize_kernelINS_22Kernel_traits_finalizeILj1536Ef13__nv_bfloat16fS2_fjLb0ELj1024ELj4ENS_18Kernel_traits_baseILj1536EfS2_fS2_fjLj1024EEEEELb0ELb1EEEvNS_9BwdParamsE)
        /*00b8*/ 	.short	0x0380
        /*00ba*/ 	.short	0x0128


	//----- nvinfo : EIATTR_SW_WAR
	.align		4
.L_2843:
        /*00bc*/ 	.byte	0x04, 0x36
        /*00be*/ 	.short	(.L_2845 - .L_2844)
.L_2844:
        /*00c0*/ 	.word	0x00000008
.L_2845:


//--------------------- .nv.info._ZN10layer_norm13ln_bwd_kernelINS_13Kernel_traitsIf13__nv_bfloat16fS2_fjLj1536ELj1ELj1ELj4ELj8ENS_18Kernel_traits_baseILj1536EfS2_fS2_fjLj128EEEEELb1ELb0ELb1ELb1EEEvNS_9BwdParamsE --------------------------
	.section	.nv.info._ZN10layer_norm13ln_bwd_kernelINS_13Kernel_traitsIf13__nv_bfloat16fS2_fjLj1536ELj1ELj1ELj4ELj8ENS_18Kernel_traits_baseILj1536EfS2_fS2_fjLj128EEEEELb1ELb0ELb1ELb1EEEvNS_9BwdParamsE,"",@"SHT_CUDA_INFO"
	.sectionflags	@""
	.align	4


	//----- nvinfo : EIATTR_CUDA_API_VERSION
	.align		4
        /*0000*/ 	.byte	0x04, 0x37
        /*0002*/ 	.short	(.L_2847 - .L_2846)
.L_2846:
        /*0004*/ 	.word	0x00000082


	//----- nvinfo : EIATTR_KPARAM_INFO
	.align		4
.L_2847:
        /*0008*/ 	.byte	0x04, 0x17
        /*000a*/ 	.short	(.L_2849 - .L_2848)
.L_2848:
        /*000c*/ 	.word	0x00000000
        /*0010*/ 	.short	0x0000
        /*0012*/ 	.short	0x0000
        /*0014*/ 	.byte	0x00, 0xf0, 0xa1, 0x04


	//----- nvinfo : EIATTR_SPARSE_MMA_MASK
	.align		4
.L_2849:
        /*0018*/ 	.byte	0x03, 0x50
        /*001a*/ 	.short	0x0000


	//----- nvinfo : EIATTR_MAXREG_COUNT
	.align		4
        /*001c*/ 	.byte	0x03, 0x1b
        /*001e*/ 	.short	0x00ff


	//----- nvinfo : EIATTR_NUM_BARRIERS
	.align		4
        /*0020*/ 	.byte	0x02, 0x4c
        /*0022*/ 	.byte	0x01
	.zero		1


	//----- nvinfo : EIATTR_MERCURY_ISA_VERSION
	.align		4
        /*0024*/ 	.byte	0x03, 0x5f
        /*0026*/ 	.short	0x0101


	//----- nvinfo : EIATTR_COOP_GROUP_MASK_REGIDS
	.align		4
        /*0028*/ 	.byte	0x04, 0x29
        /*002a*/ 	.short	(.L_2851 - .L_2850)


	//   ....[0]....
.L_2850:
        /*002c*/ 	.word	0xffffffff


	//   ....[1]....
        /*0030*/ 	.word	0xffffffff


	//   ....[2]....
        /*0034*/ 	.word	0xffffffff


	//   ....[3]....
        /*0038*/ 	.word	0xffffffff


	//   ....[4]....
        /*003c*/ 	.word	0xffffffff


	//   ....[5]....
        /*0040*/ 	.word	0xffffffff


	//   ....[6]....
        /*0044*/ 	.word	0xffffffff


	//   ....[7]....
        /*0048*/ 	.word	0xffffffff


	//   ....[8]....
        /*004c*/ 	.word	0xffffffff


	//   ....[9]....
        /*0050*/ 	.word	0xffffffff


	//----- nvinfo : EIATTR_COOP_GROUP_INSTR_OFFSETS
	.align		4
.L_2851:
        /*0054*/ 	.byte	0x04, 0x28
        /*0056*/ 	.short	(.L_2853 - .L_2852)


	//   ....[0]....
.L_2852:
        /*0058*/ 	.word	0x00001100


	//   ....[1]....
        /*005c*/ 	.word	0x00001130


	//   ....[2]....
        /*0060*/ 	.word	0x00001160


	//   ....[3]....
        /*0064*/ 	.word	0x00001170


	//   ....[4]....
        /*0068*/ 	.word	0x000011a0


	//   ....[5]....
        /*006c*/ 	.word	0x000011b0


	//   ....[6]....
        /*0070*/ 	.word	0x000011e0


	//   ....[7]....
        /*0074*/ 	.word	0x000011f0


	//   ....[8]....
        /*0078*/ 	.word	0x00001220


	//   ....[9]....
        /*007c*/ 	.word	0x00001230


	//----- nvinfo : EIATTR_VRC_CTA_INIT_COUNT
	.align		4
.L_2853:
        /*0080*/ 	.byte	0x02, 0x4a
	.zero		1
	.zero		1


	//----- nvinfo : EIATTR_EXIT_INSTR_OFFSETS
	.align		4
        /*0084*/ 	.byte	0x04, 0x1c
        /*0086*/ 	.short	(.L_2855 - .L_2854)


	//   ....[0]....
.L_2854:
        /*0088*/ 	.word	0x00003da0


	//----- nvinfo : EIATTR_MAX_THREADS
	.align		4
.L_2855:
        /*008c*/ 	.byte	0x04, 0x05
        /*008e*/ 	.short	(.L_2857 - .L_2856)
.L_2856:
        /*0090*/ 	.word	0x00000080
        /*0094*/ 	.word	0x00000001
        /*0098*/ 	.word	0x00000001


	//----- nvinfo : EIATTR_CRS_STACK_SIZE
	.align		4
.L_2857:
        /*009c*/ 	.byte	0x04, 0x1e
        /*009e*/ 	.short	(.L_2859 - .L_2858)
.L_2858:
        /*00a0*/ 	.word	0x00000000


	//----- nvinfo : EIATTR_CBANK_PARAM_SIZE
	.align		4
.L_2859:
        /*00a4*/ 	.byte	0x03, 0x19
        /*00a6*/ 	.short	0x0128


	//----- nvinfo : EIATTR_PARAM_CBANK
	.align		4
        /*00a8*/ 	.byte	0x04, 0x0a
        /*00aa*/ 	.short	(.L_2861 - .L_2860)
	.align		4
.L_2860:
        /*00ac*/ 	.word	index@(.nv.constant0._ZN10layer_norm13ln_bwd_kernelINS_13Kernel_traitsIf13__nv_bfloat16fS2_fjLj1536ELj1ELj1ELj4ELj8ENS_18Kernel_traits_baseILj1536EfS2_fS2_fjLj128EEEEELb1ELb0ELb1ELb1EEEvNS_9BwdParamsE)
        /*00b0*/ 	.short	0x0380
        /*00b2*/ 	.short	0x0128


	//----- nvinfo : EIATTR_SW_WAR
	.align		4
.L_2861:
        /*00b4*/ 	.byte	0x04, 0x36
        /*00b6*/ 	.short	(.L_2863 - .L_2862)
.L_2862:
        /*00b8*/ 	.word	0x00000008
.L_2863:


//--------------------- .nv.info._ZN10layer_norm13ln_bwd_kernelINS_13Kernel_traitsIf13__nv_bfloat16fS2_fjLj1536ELj1ELj1ELj4ELj8ENS_18Kernel_traits_baseILj1536EfS2_fS2_fjLj128EEEEELb1ELb1ELb0ELb0EEEvNS_9BwdParamsE --------------------------
	.section	.nv.info._ZN10layer_norm13ln_bwd_kernelINS_13Kernel_traitsIf13__nv_bfloat16fS2_fjLj1536ELj1ELj1ELj4ELj8ENS_18Kernel_traits_baseILj1536EfS2_fS2_fjLj128EEEEELb1ELb1ELb0ELb0EEEvNS_9BwdParamsE,"",@"SHT_CUDA_INFO"
	.sectionflags	@""
	.align	4


	//----- nvinfo : EIATTR_CUDA_API_VERSION
	.align		4
        /*0000*/ 	.byte	0x04, 0x37
        /*0002*/ 	.short	(.L_2865 - .L_2864)
.L_2864:
        /*0004*/ 	.word	0x00000082


	//----- nvinfo : EIATTR_KPARAM_INFO
	.align		4
.L_2865:
        /*0008*/ 	.byte	0x04, 0x17
        /*000a*/ 	.short	(.L_2867 - .L_2866)
.L_2866:
        /*000c*/ 	.word	0x00000000
        /*0010*/ 	.short	0x0000
        /*0012*/ 	.short	0x0000
        /*0014*/ 	.byte	0x00, 0xf0, 0xa1, 0x04


	//----- nvinfo : EIATTR_SPARSE_MMA_MASK
	.align		4
.L_2867:
        /*0018*/ 	.byte	0x03, 0x50
        /*001a*/ 	.short	0x0000


	//----- nvinfo : EIATTR_MAXREG_COUNT
	.align		4
        /*001c*/ 	.byte	0x03, 0x1b
        /*001e*/ 	.short	0x00ff


	//----- nvinfo : EIATTR_NUM_BARRIERS
	.align		4
        /*0020*/ 	.byte	0x02, 0x4c
        /*0022*/ 	.byte	0x01
	.zero		1


	//----- nvinfo : EIATTR_MERCURY_ISA_VERSION
	.align		4
        /*0024*/ 	.byte	0x03, 0x5f
        /*0026*/ 	.short	0x0101


	//----- nvinfo : EIATTR_COOP_GROUP_MASK_REGIDS
	.align		4
        /*0028*/ 	.byte	0x04, 0x29
        /*002a*/ 	.short	(.L_2869 - .L_2868)


	//   ....[0]....
.L_2868:
        /*002c*/ 	.word	0xffffffff


	//   ....[1]....
        /*0030*/ 	.word	0xffffffff


	//   ....[2]....
        /*0034*/ 	.word	0xffffffff


	//   ....[3]....
        /*0038*/ 	.word	0xffffffff


	//   ....[4]....
        /*003c*/ 	.word	0xffffffff


	//   ....[5]....
        /*0040*/ 	.word	0xffffffff


	//   ....[6]....
        /*0044*/ 	.word	0xffffffff


	//   ....[7]....
        /*0048*/ 	.word	0xffffffff


	//   ....[8]....
        /*004c*/ 	.word	0xffffffff


	//   ....[9]....
        /*0050*/ 	.word	0xffffffff


	//----- nvinfo : EIATTR_COOP_GROUP_INSTR_OFFSETS
	.align		4
.L_2869:
        /*0054*/ 	.byte	0x04, 0x28
        /*0056*/ 	.short	(.L_2871 - .L_2870)


	//   ....[0]....
.L_2870:
        /*0058*/ 	.word	0x00001160


	//   ....[1]....
        /*005c*/ 	.word	0x00001190


	//   ....[2]....
        /*0060*/ 	.word	0x000011c0


	//   ....[3]....
        /*0064*/ 	.word	0x000011d0


	//   ....[4]....
        /*0068*/ 	.word	0x00001200


	//   ....[5]....
        /*006c*/ 	.word	0x00001210


	//   ....[6]....
        /*0070*/ 	.word	0x00001240


	//   ....[7]....
        /*0074*/ 	.word	0x00001250


	//   ....[8]....
        /*0078*/ 	.word	0x00001280


	//   ....[9]....
        /*007c*/ 	.word	0x00001290


	//----- nvinfo : EIATTR_VRC_CTA_INIT_COUNT
	.align		4
.L_2871:
        /*0080*/ 	.byte	0x02, 0x4a
	.zero		1
	.zero		1


	//----- nvinfo : EIATTR_EXIT_INSTR_OFFSETS
	.align		4
        /*0084*/ 	.byte	0x04, 0x1c
        /*0086*/ 	.short	(.L_2873 - .L_2872)


	//   ....[0]....
.L_2872:
        /*0088*/ 	.word	0x00004b70


	//   ....[1]....
        /*008c*/ 	.word	0x00004c10


	//----- nvinfo : EIATTR_MAX_THREADS
	.align		4
.L_2873:
        /*0090*/ 	.byte	0x04, 0x05
        /*0092*/ 	.short	(.L_2875 - .L_2874)
.L_2874:
        /*0094*/ 	.word	0x00000080
        /*0098*/ 	.word	0x00000001
        /*009c*/ 	.word	0x00000001


	//----- nvinfo : EIATTR_CRS_STACK_SIZE
	.align		4
.L_2875:
        /*00a0*/ 	.byte	0x04, 0x1e
        /*00a2*/ 	.short	(.L_2877 - .L_2876)
.L_2876:
        /*00a4*/ 	.word	0x00000000


	//----- nvinfo : EIATTR_CBANK_PARAM_SIZE
	.align		4
.L_2877:
        /*00a8*/ 	.byte	0x03, 0x19
        /*00aa*/ 	.short	0x0128


	//----- nvinfo : EIATTR_PARAM_CBANK
	.align		4
        /*00ac*/ 	.byte	0x04, 0x0a
        /*00ae*/ 	.short	(.L_2879 - .L_2878)
	.align		4
.L_2878:
        /*00b0*/ 	.word	index@(.nv.constant0._ZN10layer_norm13ln_bwd_kernelINS_13Kernel_traitsIf13__nv_bfloat16fS2_fjLj1536ELj1ELj1ELj4ELj8ENS_18Kernel_traits_baseILj1536EfS2_fS2_fjLj128EEEEELb1ELb1ELb0ELb0EEEvNS_9BwdParamsE)
        /*00b4*/ 	.short	0x0380
        /*00b6*/ 	.short	0x0128


	//----- nvinfo : EIATTR_SW_WAR
	.align		4
.L_2879:
        /*00b8*/ 	.byte	0x04, 0x36
        /*00ba*/ 	.short	(.L_2881 - .L_2880)
.L_2880:
        /*00bc*/ 	.word	0x00000008
.L_2881:


//--------------------- .nv.info._ZN10layer_norm13ln_bwd_kernelINS_13Kernel_traitsIf13__nv_bfloat16fS2_fjLj1536ELj1ELj1ELj4ELj8ENS_18Kernel_traits_baseILj1536EfS2_fS2_fjLj128EEEEELb1ELb1ELb0ELb1EEEvNS_9BwdParamsE --------------------------
	.section	.nv.info._ZN10layer_norm13ln_bwd_kernelINS_13Kernel_traitsIf13__nv_bfloat16fS2_fjLj1536ELj1ELj1ELj4ELj8ENS_18Kernel_traits_baseILj1536EfS2_fS2_fjLj128EEEEELb1ELb1ELb0ELb1EEEvNS_9BwdParamsE,"",@"SHT_CUDA_INFO"
	.sectionflags	@""
	.align	4


	//----- nvinfo : EIATTR_CUDA_API_VERSION
	.align		4
        /*0000*/ 	.byte	0x04, 0x37
        /*0002*/ 	.short	(.L_2883 - .L_2882)
.L_2882:
        /*0004*/ 	.word	0x00000082


	//----- nvinfo : EIATTR_KPARAM_INFO
	.align		4
.L_2883:
        /*0008*/ 	.byte	0x04, 0x17
        /*000a*/ 	.short	(.L_2885 - .L_2884)
.L_2884:
        /*000c*/ 	.word	0x00000000
        /*0010*/ 	.short	0x0000
        /*0012*/ 	.short	0x0000
        /*0014*/ 	.byte	0x00, 0xf0, 0xa1, 0x04


	//----- nvinfo : EIATTR_SPARSE_MMA_MASK
	.align		4
.L_2885:
        /*0018*/ 	.byte	0x03, 0x50
        /*001a*/ 	.short	0x0000


	//----- nvinfo : EIATTR_MAXREG_COUNT
	.align		4
        /*001c*/ 	.byte	0x03, 0x1b
        /*001e*/ 	.short	0x00ff


	//----- nvinfo : EIATTR_NUM_BARRIERS
	.align		4
        /*0020*/ 	.byte	0x02, 0x4c
        /*0022*/ 	.byte	0x01
	.zero		1


	//----- nvinfo : EIATTR_MERCURY_ISA_VERSION
	.align		4
        /*0024*/ 	.byte	0x03, 0x5f
        /*0026*/ 	.short	0x0101


	//----- nvinfo : EIATTR_COOP_GROUP_MASK_REGIDS
	.align		4
        /*0028*/ 	.byte	0x04, 0x29
        /*002a*/ 	.short	(.L_2887 - .L_2886)


	//   ....[0]....
.L_2886:
        /*002c*/ 	.word	0xffffffff


	//   ....[1]....
        /*0030*/ 	.word	0xffffffff


	//   ....[2]....
        /*0034*/ 	.word	0xffffffff


	//   ....[3]....
        /*0038*/ 	.word	0xffffffff


	//   ....[4]....
        /*003c*/ 	.word	0xffffffff


	//   ....[5]....
        /*0040*/ 	.word	0xffffffff


	//   ....[6]....
        /*0044*/ 	.word	0xffffffff


	//   ....[7]....
        /*0048*/ 	.word	0xffffffff


	//   ....[8]....
        /*004c*/ 	.word	0xffffffff


	//   ....[9]....
        /*0050*/ 	.word	0xffffffff


	//----- nvinfo : EIATTR_COOP_GROUP_INSTR_OFFSETS
	.align		4
.L_2887:
        /*0054*/ 	.byte	0x04, 0x28
        /*0056*/ 	.short	(.L_2889 - .L_2888)


	//   ....[0]....
.L_2888:
        /*0058*/ 	.word	0x00000ba0


	//   ....[1]....
        /*005c*/ 	.word	0x00000bc0


	//   ....[2]....
        /*0060*/ 	.word	0x00000be0


	//   ....[3]....
        /*0064*/ 	.word	0x00000c00


	//   ....[4]....
        /*0068*/ 	.word	0x00000c30


	//   ....[5]....
        /*006c*/ 	.word	0x00000c50


	//   ....[6]....
        /*0070*/ 	.word	0x00000c70


	//   ....[7]....
        /*0074*/ 	.word	0x00000ca0


	//   ....[8]....
        /*0078*/ 	.word	0x00000db0


	//   ....[9]....
        /*007c*/ 	.word	0x00000dc0


	//----- nvinfo : EIATTR_VRC_CTA_INIT_COUNT
	.align		4
.L_2889:
        /*0080*/ 	.byte	0x02, 0x4a
	.zero		1
	.zero		1


	//----- nvinfo : EIATTR_EXIT_INSTR_OFFSETS
	.align		4
        /*0084*/ 	.byte	0x04, 0x1c
        /*0086*/ 	.short	(.L_2891 - .L_2890)


	//   ....[0]....
.L_2890:
        /*0088*/ 	.word	0x00004510


	//----- nvinfo : EIATTR_MAX_THREADS
	.align		4
.L_2891:
        /*008c*/ 	.byte	0x04, 0x05
        /*008e*/ 	.short	(.L_2893 - .L_2892)
.L_2892:
        /*0090*/ 	.word	0x00000080
        /*0094*/ 	.word	0x00000001
        /*0098*/ 	.word	0x00000001


	//----- nvinfo : EIATTR_CBANK_PARAM_SIZE
	.align		4
.L_2893:
        /*009c*/ 	.byte	0x03, 0x19
        /*009e*/ 	.short	0x0128


	//----- nvinfo : EIATTR_PARAM_CBANK
	.align		4
        /*00a0*/ 	.byte	0x04, 0x0a
        /*00a2*/ 	.short	(.L_2895 - .L_2894)
	.align		4
.L_2894:
        /*00a4*/ 	.word	index@(.nv.constant0._ZN10layer_norm13ln_bwd_kernelINS_13Kernel_traitsIf13__nv_bfloat16fS2_fjLj1536ELj1ELj1ELj4ELj8ENS_18Kernel_traits_baseILj1536EfS2_fS2_fjLj128EEEEELb1ELb1ELb0ELb1EEEvNS_9BwdParamsE)
        /*00a8*/ 	.short	0x0380
        /*00aa*/ 	.short	0x0128


	//----- nvinfo : EIATTR_SW_WAR
	.align		4
.L_2895:
        /*00ac*/ 	.byte	0x04, 0x36
        /*00ae*/ 	.short	(.L_2897 - .L_2896)
.L_2896:
        /*00b0*/ 	.word	0x00000008
.L_2897:


//--------------------- .nv.info._ZN10layer_norm22ln_bwd_finalize_kernelINS_22Kernel_traits_finalizeILj1536Ef13__nv_bfloat16fS2_fjLb1ELj1024ELj4ENS_18Kernel_traits_baseILj1536EfS2_fS2_fjLj1024EEEEELb1ELb0EEEvNS_9BwdParamsE --------------------------
	.section	.nv.info._ZN10layer_norm22ln_bwd_finalize_kernelINS_22Kernel_traits_finalizeILj1536Ef13__nv_bfloat16fS2_fjLb1ELj1024ELj4ENS_18Kernel_traits_baseILj1536EfS2_fS2_fjLj1024EEEEELb1ELb0EEEvNS_9BwdParamsE,"",@"SHT_CUDA_INFO"
	.sectionflags	@""
	.align	4


	//----- nvinfo : EIATTR_CUDA_API_VERSION
	.align		4
        /*0000*/ 	.byte	0x04, 0x37
        /*0002*/ 	.short	(.L_2899 - .L_2898)
.L_2898:
        /*0004*/ 	.word	0x00000082


	//----- nvinfo : EIATTR_KPARAM_INFO
	.align		4
.L_2899:
        /*0008*/ 	.byte	0x04, 0x17
        /*000a*/ 	.short	(.L_2901 - .L_2900)
.L_2900:
        /*000c*/ 	.word	0x00000000
        /*0010*/ 	.short	0x0000
        /*0012*/ 	.short	0x0000
        /*0014*/ 	.byte	0x00, 0xf0, 0xa1, 0x04


	//----- nvinfo : EIATTR_SPARSE_MMA_MASK
	.align		4
.L_2901:
        /*0018*/ 	.byte	0x03, 0x50
        /*001a*/ 	.short	0x0000


	//----- nvinfo : EIATTR_MAXREG_COUNT
	.align		4
        /*001c*/ 	.byte	0x03, 0x1b
        /*001e*/ 	.short	0x0040


	//----- nvinfo : EIATTR_NUM_BARRIERS
	.align		4
        /*0020*/ 	.byte	0x02, 0x4c
        /*0022*/ 	.byte	0x01
	.zero		1


	//----- nvinfo : EIATTR_MERCURY_ISA_VERSION
	.align		4
        /*0024*/ 	.byte	0x03, 0x5f
        /*0026*/ 	.short	0x0101


	//----- nvinfo : EIATTR_COOP_GROUP_MASK_REGIDS
	.align		4
        /*0028*/ 	.byte	0x04, 0x29
        /*002a*/ 	.short	(.L_2903 - .L_2902)


	//   ....[0]....
.L_2902:
        /*002c*/ 	.word	0xffffffff


	//   ....[1]....
        /*0030*/ 	.word	0xffffffff


	//   ....[2]....
        /*0034*/ 	.word	0xffffffff


	//   ....[3]....
        /*0038*/ 	.word	0xffffffff


	//   ....[4]....
        /*003c*/ 	.word	0xffffffff


	//   ....[5]....
        /*0040*/ 	.word	0xffffffff


	//   ....[6]....
        /*0044*/ 	.word	0xffffffff


	//   ....[7]....
        /*0048*/ 	.word	0xffffffff


	//   ....[8]....
        /*004c*/ 	.word	0xffffffff


	//   ....[9]....
        /*0050*/ 	.word	0xffffffff


	//   ....[10]....
        /*0054*/ 	.word	0xffffffff


	//   ....[11]....
        /*0058*/ 	.word	0xffffffff


	//   ....[12]....
        /*005c*/ 	.word	0xffffffff


	//   ....[13]....
        /*0060*/ 	.word	0xffffffff


	//   ....[14]....
        /*0064*/ 	.word	0xffffffff


	//----- nvinfo : EIATTR_COOP_GROUP_INSTR_OFFSETS
	.align		4
.L_2903:
        /*0068*/ 	.byte	0x04, 0x28
        /*006a*/ 	.short	(.L_2905 - .L_2904)


	//   ....[0]....
.L_2904:
        /*006c*/ 	.word	0x00001030


	//   ....[1]....
        /*0070*/ 	.word	0x00001040


	//   ....[2]....
        /*0074*/ 	.word	0x00001050


	//   ....[3]....
        /*0078*/ 	.word	0x00001090


	//   ....[4]....
        /*007c*/ 	.word	0x000010a0


	//   ....[5]....
        /*0080*/ 	.word	0x000010b0


	//   ....[6]....
        /*0084*/ 	.word	0x000010e0


	//   ....[7]....
        /*0088*/ 	.word	0x00001100


	//   ....[8]....
        /*008c*/ 	.word	0x00001120


	//   ....[9]....
        /*0090*/ 	.word	0x00001160


	//   ....[10]....
        /*0094*/ 	.word	0x00001180


	//   ....[11]....
        /*0098*/ 	.word	0x00001190


	//   ....[12]....
        /*009c*/ 	.word	0x000011e0


	//   ....[13]....
        /*00a0*/ 	.word	0x00001210


	//   ....[14]....
        /*00a4*/ 	.word	0x00001220


	//----- nvinfo : EIATTR_VRC_CTA_INIT_COUNT
	.align		4
.L_2905:
        /*00a8*/ 	.byte	0x02, 0x4a
	.zero		1
	.zero		1


	//----- nvinfo : EIATTR_EXIT_INSTR_OFFSETS
	.align		4
        /*00ac*/ 	.byte	0x04, 0x1c
        /*00ae*/ 	.short	(.L_2907 - .L_2906)


	//   ....[0]....
.L_2906:
        /*00b0*/ 	.word	0x00000060


	//   ....[1]....
        /*00b4*/ 	.word	0x000012a0


	//   ....[2]....
        /*00b8*/ 	.word	0x000012d0


	//   ....[3]....
        /*00bc*/ 	.word	0x000013b0


	//----- nvinfo : EIATTR_MAX_THREADS
	.align		4
.L_2907:
        /*00c0*/ 	.byte	0x04, 0x05
        /*00c2*/ 	.short	(.L_2909 - .L_2908)
.L_2908:
        /*00c4*/ 	.word	0x00000400
        /*00c8*/ 	.word	0x00000001
        /*00cc*/ 	.word	0x00000001


	//----- nvinfo : EIATTR_CRS_STACK_SIZE
	.align		4
.L_2909:
        /*00d0*/ 	.byte	0x04, 0x1e
        /*00d2*/ 	.short	(.L_2911 - .L_2910)
.L_2910:
        /*00d4*/ 	.word	0x00000000


	//----- nvinfo : EIATTR_CBANK_PARAM_SIZE
	.align		4
.L_2911:
        /*00d8*/ 	.byte	0x03, 0x19
        /*00da*/ 	.short	0x0128


	//----- nvinfo : EIATTR_PARAM_CBANK
	.align		4
        /*00dc*/ 	.byte	0x04, 0x0a
        /*00de*/ 	.short	(.L_2913 - .L_2912)
	.align		4
.L_2912:
        /*00e0*/ 	.word	index@(.nv.constant0._ZN10layer_norm22ln_bwd_finalize_kernelINS_22Kernel_traits_finalizeILj1536Ef13__nv_bfloat16fS2_fjLb1ELj1024ELj4ENS_18Kernel_traits_baseILj1536EfS2_fS2_fjLj1024EEEEELb1ELb0EEEvNS_9BwdParamsE)
        /*00e4*/ 	.short	0x0380
        /*00e6*/ 	.short	0x0128


	//----- nvinfo : EIATTR_SW_WAR
	.align		4
.L_2913:
        /*00e8*/ 	.byte	0x04, 0x36
        /*00ea*/ 	.short	(.L_2915 - .L_2914)
.L_2914:
        /*00ec*/ 	.word	0x00000008
.L_2915:


//--------------------- .nv.info._ZN10layer_norm13ln_bwd_kernelINS_13Kernel_traitsIf13__nv_bfloat16fS2_fjLj1536ELj1ELj1ELj4ELj8ENS_18Kernel_traits_baseILj1536EfS2_fS2_fjLj128EEEEELb1ELb1ELb1ELb0EEEvNS_9BwdParamsE --------------------------
	.section	.nv.info._ZN10layer_norm13ln_bwd_kernelINS_13Kernel_traitsIf13__nv_bfloat16fS2_fjLj1536ELj1ELj1ELj4ELj8ENS_18Kernel_traits_baseILj1536EfS2_fS2_fjLj128EEEEELb1ELb1ELb1ELb0EEEvNS_9BwdParamsE,"",@"SHT_CUDA_INFO"
	.sectionflags	@""
	.align	4


	//----- nvinfo : EIATTR_CUDA_API_VERSION
	.align		4
        /*0000*/ 	.byte	0x04, 0x37
        /*0002*/ 	.short	(.L_2917 - .L_2916)
.L_2916:
        /*0004*/ 	.word	0x00000082


	//----- nvinfo : EIATTR_KPARAM_INFO
	.align		4
.L_2917:
        /*0008*/ 	.byte	0x04, 0x17
        /*000a*/ 	.short	(.L_2919 - .L_2918)
.L_2918:
        /*000c*/ 	.word	0x00000000
        /*0010*/ 	.short	0x0000
        /*0012*/ 	.short	0x0000
        /*0014*/ 	.byte	0x00, 0xf0, 0xa1, 0x04


	//----- nvinfo : EIATTR_SPARSE_MMA_MASK
	.align		4
.L_2919:
        /*0018*/ 	.byte	0x03, 0x50
        /*001a*/ 	.short	0x0000


	//----- nvinfo : EIATTR_MAXREG_COUNT
	.align		4
        /*001c*/ 	.byte	0x03, 0x1b
        /*001e*/ 	.short	0x00ff


	//----- nvinfo : EIATTR_NUM_BARRIERS
	.align		4
        /*0020*/ 	.byte	0x02, 0x4c
        /*0022*/ 	.byte	0x01
	.zero		1


	//----- nvinfo : EIATTR_MERCURY_ISA_VERSION
	.align		4
        /*0024*/ 	.byte	0x03, 0x5f
        /*0026*/ 	.short	0x0101


	//----- nvinfo : EIATTR_COOP_GROUP_MASK_REGIDS
	.align		4
        /*0028*/ 	.byte	0x04, 0x29
        /*002a*/ 	.short	(.L_2921 - .L_2920)


	//   ....[0]....
.L_2920:
        /*002c*/ 	.word	0xffffffff


	//   ....[1]....
        /*0030*/ 	.word	0xffffffff


	//   ....[2]....
        /*0034*/ 	.word	0xffffffff


	//   ....[3]....
        /*0038*/ 	.word	0xffffffff


	//   ....[4]....
        /*003c*/ 	.word	0xffffffff


	//   ....[5]....
        /*0040*/ 	.word	0xffffffff


	//   ....[6]....
        /*0044*/ 	.word	0xffffffff


	//   ....[7]....
        /*0048*/ 	.word	0xffffffff


	//   ....[8]....
        /*004c*/ 	.word	0xffffffff


	//   ....[9]....
        /*0050*/ 	.word	0xffffffff


	//----- nvinfo : EIATTR_COOP_GROUP_INSTR_OFFSETS
	.align		4
.L_2921:
        /*0054*/ 	.byte	0x04, 0x28
        /*0056*/ 	.short	(.L_2923 - .L_2922)


	//   ....[0]....
.L_2922:
        /*0058*/ 	.word	0x000016b0


	//   ....[1]....
        /*005c*/ 	.word	0x000016e0


	//   ....[2]....
        /*0060*/ 	.word	0x00001710


	//   ....[3]....
        /*0064*/ 	.word	0x00001720


	//   ....[4]....
        /*0068*/ 	.word	0x00001750


	//   ....[5]....
        /*006c*/ 	.word	0x00001760


	//   ....[6]....
        /*0070*/ 	.word	0x00001790


	//   ....[7]....
        /*0074*/ 	.word	0x000017a0


	//   ....[8]....
        /*0078*/ 	.word	0x000017d0


	//   ....[9]....
        /*007c*/ 	.word	0x000017e0


	//----- nvinfo : EIATTR_VRC_CTA_INIT_COUNT
	.align		4
.L_2923:
        /*0080*/ 	.byte	0x02, 0x4a
	.zero		1
	.zero		1


	//----- nvinfo : EIATTR_EXIT_INSTR_OFFSETS
	.align		4
        /*0084*/ 	.byte	0x04, 0x1c
        /*0086*/ 	.short	(.L_2925 - .L_2924)


	//   ....[0]....
.L_2924:
        /*0088*/ 	.word	0x000067e0


	//   ....[1]....
        /*008c*/ 	.word	0x00006880


	//----- nvinfo : EIATTR_MAX_THREADS
	.align		4
.L_2925:
        /*0090*/ 	.byte	0x04, 0x05
        /*0092*/ 	.short	(.L_2927 - .L_2926)
.L_2926:
        /*0094*/ 	.word	0x00000080
        /*0098*/ 	.word	0x00000001
        /*009c*/ 	.word	0x00000001


	//----- nvinfo : EIATTR_CRS_STACK_SIZE
	.align		4
.L_2927:
        /*00a0*/ 	.byte	0x04, 0x1e
        /*00a2*/ 	.short	(.L_2929 - .L_2928)
.L_2928:
        /*00a4*/ 	.word	0x00000000


	//----- nvinfo : EIATTR_CBANK_PARAM_SIZE
	.align		4
.L_2929:
        /*00a8*/ 	.byte	0x03, 0x19
        /*00aa*/ 	.short	0x0128


	//----- nvinfo : EIATTR_PARAM_CBANK
	.align		4
        /*00ac*/ 	.byte	0x04, 0x0a
        /*00ae*/ 	.short	(.L_2931 - .L_2930)
	.align		4
.L_2930:
        /*00b0*/ 	.word	index@(.nv.constant0._ZN10layer_norm13ln_bwd_kernelINS_13Kernel_traitsIf13__nv_bfloat16fS2_fjLj1536ELj1ELj1ELj4ELj8ENS_18Kernel_traits_baseILj1536EfS2_fS2_fjLj128EEEEELb1ELb1ELb1ELb0EEEvNS_9BwdParamsE)
        /*00b4*/ 	.short	0x0380
        /*00b6*/ 	.short	0x0128


	//----- nvinfo : EIATTR_SW_WAR
	.align		4
.L_2931:
        /*00b8*/ 	.byte	0x04, 0x36
        /*00ba*/ 	.short	(.L_2933 - .L_2932)
.L_2932:
        /*00bc*/ 	.word	0x00000008
.L_2933:


//--------------------- .nv.info._ZN10layer_norm22ln_bwd_finalize_kernelINS_22Kernel_traits_finalizeILj1536Ef13__nv_bfloat16fS2_fjLb1ELj1024ELj4ENS_18Kernel_traits_baseILj1536EfS2_fS2_fjLj1024EEEEELb1ELb1EEEvNS_9BwdParamsE --------------------------
	.section	.nv.info._ZN10layer_norm22ln_bwd_finalize_kernelINS_22Kernel_traits_finalizeILj1536Ef13__nv_bfloat16fS2_fjLb1ELj1024ELj4ENS_18Kernel_traits_baseILj1536EfS2_fS2_fjLj1024EEEEELb1ELb1EEEvNS_9BwdParamsE,"",@"SHT_CUDA_INFO"
	.sectionflags	@""
	.align	4


	//----- nvinfo : EIATTR_CUDA_API_VERSION
	.align		4
        /*0000*/ 	.byte	0x04, 0x37
        /*0002*/ 	.short	(.L_2935 - .L_2934)
.L_2934:
        /*0004*/ 	.word	0x00000082


	//----- nvinfo : EIATTR_KPARAM_INFO
	.align		4
.L_2935:
        /*0008*/ 	.byte	0x04, 0x17
        /*000a*/ 	.short	(.L_2937 - .L_2936)
.L_2936:
        /*000c*/ 	.word	0x00000000
        /*0010*/ 	.short	0x0000
        /*0012*/ 	.short	0x0000
        /*0014*/ 	.byte	0x00, 0xf0, 0xa1, 0x04


	//----- nvinfo : EIATTR_SPARSE_MMA_MASK
	.align		4
.L_2937:
        /*0018*/ 	.byte	0x03, 0x50
        /*001a*/ 	.short	0x0000


	//----- nvinfo : EIATTR_MAXREG_COUNT
	.align		4
        /*001c*/ 	.byte	0x03, 0x1b
        /*001e*/ 	.short	0x0040


	//----- nvinfo : EIATTR_NUM_BARRIERS
	.align		4
        /*0020*/ 	.byte	0x02, 0x4c
        /*0022*/ 	.byte	0x01
	.zero		1


	//----- nvinfo : EIATTR_MERCURY_ISA_VERSION
	.align		4
        /*0024*/ 	.byte	0x03, 0x5f
        /*0026*/ 	.short	0x0101


	//----- nvinfo : EIATTR_COOP_GROUP_MASK_REGIDS
	.align		4
        /*0028*/ 	.byte	0x04, 0x29
        /*002a*/ 	.short	(.L_2939 - .L_2938)


	//   ....[0]....
.L_2938:
        /*002c*/ 	.word	0xffffffff


	//   ....[1]....
        /*0030*/ 	.word	0xffffffff


	//   ....[2]....
        /*0034*/ 	.word	0xffffffff


	//   ....[3]....
        /*0038*/ 	.word	0xffffffff


	//   ....[4]....
        /*003c*/ 	.word	0xffffffff


	//   ....[5]....
        /*0040*/ 	.word	0xffffffff


	//   ....[6]....
        /*0044*/ 	.word	0xffffffff


	//   ....[7]....
        /*0048*/ 	.word	0xffffffff


	//   ....[8]....
        /*004c*/ 	.word	0xffffffff


	//   ....[9]....
        /*0050*/ 	.word	0xffffffff


	//   ....[10]....
        /*0054*/ 	.word	0xffffffff


	//   ....[11]....
        /*0058*/ 	.word	0xffffffff


	//   ....[12]....
        /*005c*/ 	.word	0xffffffff


	//   ....[13]....
        /*0060*/ 	.word	0xffffffff


	//   ....[14]....
        /*0064*/ 	.word	0xffffffff


	//----- nvinfo : EIATTR_COOP_GROUP_INSTR_OFFSETS
	.align		4
.L_2939:
        /*0068*/ 	.byte	0x04, 0x28
        /*006a*/ 	.short	(.L_2941 - .L_2940)


	//   ....[0]....
.L_2940:
        /*006c*/ 	.word	0x00001070


	//   ....[1]....
        /*0070*/ 	.word	0x00001080


	//   ....[2]....
        /*0074*/ 	.word	0x00001090


	//   ....[3]....
        /*0078*/ 	.word	0x000010c0


	//   ....[4]....
        /*007c*/ 	.word	0x000010e0


	//   ....[5]....
        /*0080*/ 	.word	0x000010f0


	//   ....[6]....
        /*0084*/ 	.word	0x00001120


	//   ....[7]....
        /*0088*/ 	.word	0x00001140


	//   ....[8]....
        /*008c*/ 	.word	0x00001150


	//   ....[9]....
        /*0090*/ 	.word	0x00001180


	//   ....[10]....
        /*0094*/ 	.word	0x000011a0


	//   ....[11]....
        /*0098*/ 	.word	0x000011b0


	//   ....[12]....
        /*009c*/ 	.word	0x000011e0


	//   ....[13]....
        /*00a0*/ 	.word	0x00001200


	//   ....[14]....
        /*00a4*/ 	.word	0x00001210


	//----- nvinfo : EIATTR_VRC_CTA_INIT_COUNT
	.align		4
.L_2941:
        /*00a8*/ 	.byte	0x02, 0x4a
	.zero		1
	.zero		1


	//----- nvinfo : EIATTR_EXIT_INSTR_OFFSETS
	.align		4
        /*00ac*/ 	.byte	0x04, 0x1c
        /*00ae*/ 	.short	(.L_2943 - .L_2942)


	//   ....[0]....
.L_2942:
        /*00b0*/ 	.word	0x00000060


	//   ....[1]....
        /*00b4*/ 	.word	0x00001290


	//   ....[2]....
        /*00b8*/ 	.word	0x000013a0


	//----- nvinfo : EIATTR_MAX_THREADS
	.align		4
.L_2943:
        /*00bc*/ 	.byte	0x04, 0x05
        /*00be*/ 	.short	(.L_2945 - .L_2944)
.L_2944:
        /*00c0*/ 	.word	0x00000400
        /*00c4*/ 	.word	0x00000001
        /*00c8*/ 	.word	0x00000001


	//----- nvinfo : EIATTR_CRS_STACK_SIZE
	.align		4
.L_2945:
        /*00cc*/ 	.byte	0x04, 0x1e
        /*00ce*/ 	.short	(.L_2947 - .L_2946)
.L_2946:
        /*00d0*/ 	.word	0x00000000


	//----- nvinfo : EIATTR_CBANK_PARAM_SIZE
	.align		4
.L_2947:
        /*00d4*/ 	.byte	0x03, 0x19
        /*00d6*/ 	.short	0x0128


	//----- nvinfo : EIATTR_PARAM_CBANK
	.align		4
        /*00d8*/ 	.byte	0x04, 0x0a
        /*00da*/ 	.short	(.L_2949 - .L_2948)
	.align		4
.L_2948:
        /*00dc*/ 	.word	index@(.nv.constant0._ZN10layer_norm22ln_bwd_finalize_kernelINS_22Kernel_traits_finalizeILj1536Ef13__nv_bfloat16fS2_fjLb1ELj1024ELj4ENS_18Kernel_traits_baseILj1536EfS2_fS2_fjLj1024EEEEELb1ELb1EEEvNS_9BwdParamsE)
        /*00e0*/ 	.short	0x0380
        /*00e2*/ 	.short	0x0128


	//----- nvinfo : EIATTR_SW_WAR
	.align		4
.L_2949:
        /*00e4*/ 	.byte	0x04, 0x36
        /*00e6*/ 	.short	(.L_2951 - .L_2950)
.L_2950:
        /*00e8*/ 	.word	0x00000008
.L_2951:


//--------------------- .nv.info._ZN10layer_norm13ln_bwd_kernelINS_13Kernel_traitsIf13__nv_bfloat16fS2_fjLj1536ELj1ELj1ELj4ELj8ENS_18Kernel_traits_baseILj1536EfS2_fS2_fjLj128EEEEELb1ELb1ELb1ELb1EEEvNS_9BwdParamsE --------------------------
	.section	.nv.info._ZN10layer_norm13ln_bwd_kernelINS_13Kernel_traitsIf13__nv_bfloat16fS2_fjLj1536ELj1ELj1ELj4ELj8ENS_18Kernel_traits_baseILj1536EfS2_fS2_fjLj128EEEEELb1ELb1ELb1ELb1EEEvNS_9BwdParamsE,"",@"SHT_CUDA_INFO"
	.sectionflags	@""
	.align	4


	//----- nvinfo : EIATTR_CUDA_API_VERSION
	.align		4
        /*0000*/ 	.byte	0x04, 0x37
        /*0002*/ 	.short	(.L_2953 - .L_2952)
.L_2952:
        /*0004*/ 	.word	0x00000082


	//----- nvinfo : EIATTR_KPARAM_INFO
	.align		4
.L_2953:
        /*0008*/ 	.byte	0x04, 0x17
        /*000a*/ 	.short	(.L_2955 - .L_2954)
.L_2954:
        /*000c*/ 	.word	0x00000000
        /*0010*/ 	.short	0x0000
        /*0012*/ 	.short	0x0000
        /*0014*/ 	.byte	0x00, 0xf0, 0xa1, 0x04


	//----- nvinfo : EIATTR_SPARSE_MMA_MASK
	.align		4
.L_2955:
        /*0018*/ 	.byte	0x03, 0x50
        /*001a*/ 	.short	0x0000


	//----- nvinfo : EIATTR_MAXREG_COUNT
	.align		4
        /*001c*/ 	.byte	0x03, 0x1b
        /*001e*/ 	.short	0x00ff


	//----- nvinfo : EIATTR_NUM_BARRIERS
	.align		4
        /*0020*/ 	.byte	0x02, 0x4c
        /*0022*/ 	.byte	0x01
	.zero		1


	//----- nvinfo : EIATTR_MERCURY_ISA_VERSION
	.align		4
        /*0024*/ 	.byte	0x03, 0x5f
        /*0026*/ 	.short	0x0101


	//----- nvinfo : EIATTR_COOP_GROUP_MASK_REGIDS
	.align		4
        /*0028*/ 	.byte	0x04, 0x29
        /*002a*/ 	.short	(.L_2957 - .L_2956)


	//   ....[0]....
.L_2956:
        /*002c*/ 	.word	0xffffffff


	//   ....[1]....
        /*0030*/ 	.word	0xffffffff


	//   ....[2]....
        /*0034*/ 	.word	0xffffffff


	//   ....[3]....
        /*0038*/ 	.word	0xffffffff


	//   ....[4]....
        /*003c*/ 	.word	0xffffffff


	//   ....[5]....
        /*0040*/ 	.word	0xffffffff


	//   ....[6]....
        /*0044*/ 	.word	0xffffffff


	//   ....[7]....
        /*0048*/ 	.word	0xffffffff


	//   ....[8]....
        /*004c*/ 	.word	0xffffffff


	//   ....[9]....
        /*0050*/ 	.word	0xffffffff


	//----- nvinfo : EIATTR_COOP_GROUP_INSTR_OFFSETS
	.align		4
.L_2957:
        /*0054*/ 	.byte	0x04, 0x28
        /*0056*/ 	.short	(.L_2959 - .L_2958)


	//   ....[0]....
.L_2958:
        /*0058*/ 	.word	0x000011c0


	//   ....[1]....
        /*005c*/ 	.word	0x000011e0


	//   ....[2]....
        /*0060*/ 	.word	0x00001220


	//   ....[3]....
        /*0064*/ 	.word	0x00001230


	//   ....[4]....
        /*0068*/ 	.word	0x00001270


	//   ....[5]....
        /*006c*/ 	.word	0x00001280


	//   ....[6]....
        /*0070*/ 	.word	0x000012b0


	//   ....[7]....
        /*0074*/ 	.word	0x000012c0


	//   ....[8]....
        /*0078*/ 	.word	0x000012f0


	//   ....[9]....
        /*007c*/ 	.word	0x00001300


	//----- nvinfo : EIATTR_VRC_CTA_INIT_COUNT
	.align		4
.L_2959:
        /*0080*/ 	.byte	0x02, 0x4a
	.zero		1
	.zero		1


	//----- nvinfo : EIATTR_EXIT_INSTR_OFFSETS
	.align		4
        /*0084*/ 	.byte	0x04, 0x1c
        /*0086*/ 	.short	(.L_2961 - .L_2960)


	//   ....[0]....
.L_2960:
        /*0088*/ 	.word	0x00005db0


	//----- nvinfo : EIATTR_MAX_THREADS
	.align		4
.L_2961:
        /*008c*/ 	.byte	0x04, 0x05
        /*008e*/ 	.short	(.L_2963 - .L_2962)
.L_2962:
        /*0090*/ 	.word	0x00000080
        /*0094*/ 	.word	0x00000001
        /*0098*/ 	.word	0x00000001


	//----- nvinfo : EIATTR_CRS_STACK_SIZE
	.align		4
.L_2963:
        /*009c*/ 	.byte	0x04, 0x1e
        /*009e*/ 	.short	(.L_2965 - .L_2964)
.L_2964:
        /*00a0*/ 	.word	0x00000000


	//----- nvinfo : EIATTR_CBANK_PARAM_SIZE
	.align		4
.L_2965:
        /*00a4*/ 	.byte	0x03, 0x19
        /*00a6*/ 	.short	0x0128


	//----- nvinfo : EIATTR_PARAM_CBANK
	.align		4
        /*00a8*/ 	.byte	0x04, 0x0a
        /*00aa*/ 	.short	(.L_2967 - .L_2966)
	.align		4
.L_2966:
        /*00ac*/ 	.word	index@(.nv.constant0._ZN10layer_norm13ln_bwd_kernelINS_13Kernel_traitsIf13__nv_bfloat16fS2_fjLj1536ELj1ELj1ELj4ELj8ENS_18Kernel_traits_baseILj1536EfS2_fS2_fjLj128EEEEELb1ELb1ELb1ELb1EEEvNS_9BwdParamsE)
        /*00b0*/ 	.short	0x0380
        /*00b2*/ 	.short	0x0128


	//----- nvinfo : EIATTR_SW_WAR
	.align		4
.L_2967:
        /*00b4*/ 	.byte	0x04, 0x36
        /*00b6*/ 	.short	(.L_2969 - .L_2968)
.L_2968:
        /*00b8*/ 	.word	0x00000008
.L_2969:


//--------------------- .nv.info._ZN10layer_norm13ln_bwd_kernelINS_13Kernel_traitsIf6__halfS2_S2_fjLj1536ELj1ELj1ELj4ELj8ENS_18Kernel_traits_baseILj1536EfS2_S2_S2_fjLj128EEEEELb0ELb0ELb0ELb0EEEvNS_9BwdParamsE --------------------------
	.section	.nv.info._ZN10layer_norm13ln_bwd_kernelINS_13Kernel_traitsIf6__halfS2_S2_fjLj1536ELj1ELj1ELj4ELj8ENS_18Kernel_traits_baseILj1536EfS2_S2_S2_fjLj128EEEEELb0ELb0ELb0ELb0EEEvNS_9BwdParamsE,"",@"SHT_CUDA_INFO"
	.sectionflags	@""
	.align	4


	//----- nvinfo : EIATTR_CUDA_API_VERSION
	.align		4
        /*0000*/ 	.byte	0x04, 0x37
        /*0002*/ 	.short	(.L_2971 - .L_2970)
.L_2970:
        /*0004*/ 	.word	0x00000082


	//----- nvinfo : EIATTR_KPARAM_INFO
	.align		4
.L_2971:
        /*0008*/ 	.byte	0x04, 0x17
        /*000a*/ 	.short	(.L_2973 - .L_2972)
.L_2972:
        /*000c*/ 	.word	0x00000000
        /*0010*/ 	.short	0x0000
        /*0012*/ 	.short	0x0000
        /*0014*/ 	.byte	0x00, 0xf0, 0xa1, 0x04


	//----- nvinfo : EIATTR_SPARSE_MMA_MASK
	.align		4
.L_2973:
        /*0018*/ 	.byte	0x03, 0x50
        /*001a*/ 	.short	0x0000


	//----- nvinfo : EIATTR_MAXREG_COUNT
	.align		4
        /*001c*/ 	.byte	0x03, 0x1b
        /*001e*/ 	.short	0x00ff


	//----- nvinfo : EIATTR_NUM_BARRIERS
	.align		4
        /*0020*/ 	.byte	0x02, 0x4c
        /*0022*/ 	.byte	0x01
	.zero		1


	//----- nvinfo : EIATTR_MERCURY_ISA_VERSION
	.align		4
        /*0024*/ 	.byte	0x03, 0x5f
        /*0026*/ 	.short	0x0101


	//----- nvinfo : EIATTR_COOP_GROUP_MASK_REGIDS
	.align		4
        /*0028*/ 	.byte	0x04, 0x29
        /*002a*/ 	.short	(.L_2975 - .L_2974)


	//   ....[0]....
.L_2974:
        /*002c*/ 	.word	0xffffffff


	//   ....[1]....
        /*0030*/ 	.word	0xffffffff


	//   ....[2]....
        /*0034*/ 	.word	0xffffffff


	//   ....[3]....
        /*0038*/ 	.word	0xffffffff


	//   ....[4]....
        /*003c*/ 	.word	0xffffffff


	//   ....[5]....
        /*0040*/ 	.word	0xffffffff


	//   ....[6]....
        /*0044*/ 	.word	0xffffffff


	//   ....[7]....
        /*0048*/ 	.word	0xffffffff


	//   ....[8]....
        /*004c*/ 	.word	0xffffffff


	//   ....[9]....
        /*0050*/ 	.word	0xffffffff


	//----- nvinfo : EIATTR_COOP_GROUP_INSTR_OFFSETS
	.align		4
.L_2975:
        /*0054*/ 	.byte	0x04, 0x28
        /*0056*/ 	.short	(.L_2977 - .L_2976)


	//   ....[0]....
.L_2976:
        /*0058*/ 	.word	0x00001080


	//   ....[1]....
        /*005c*/ 	.word	0x000010a0


	//   ....[2]....
        /*0060*/ 	.word	0x000010d0


	//   ....[3]....
        /*0064*/ 	.word	0x000010e0


	//   ....[4]....
        /*0068*/ 	.word	0x00001110


	//   ....[5]....
        /*006c*/ 	.word	0x00001120


	//   ....[6]....
        /*0070*/ 	.word	0x00001160


	//   ....[7]....
        /*0074*/ 	.word	0x00001170


	//   ....[8]....
        /*0078*/ 	.word	0x000011a0


	//   ....[9]....
        /*007c*/ 	.word	0x000011c0


	//----- nvinfo : EIATTR_VRC_CTA_INIT_COUNT
	.align		4
.L_2977:
        /*0080*/ 	.byte	0x02, 0x4a
	.zero		1
	.zero		1


	//----- nvinfo : EIATTR_EXIT_INSTR_OFFSETS
	.align		4
        /*0084*/ 	.byte	0x04, 0x1c
        /*0086*/ 	.short	(.L_2979 - .L_2978)


	//   ....[0]....
.L_2978:
        /*0088*/ 	.word	0x000033f0


	//   ....[1]....
        /*008c*/ 	.word	0x00003470


	//----- nvinfo : EIATTR_MAX_THREADS
	.align		4
.L_2979:
        /*0090*/ 	.byte	0x04, 0x05
        /*0092*/ 	.short	(.L_2981 - .L_2980)
.L_2980:
        /*0094*/ 	.word	0x00000080
        /*0098*/ 	.word	0x00000001
        /*009c*/ 	.word	0x00000001


	//----- nvinfo : EIATTR_CRS_STACK_SIZE
	.align		4
.L_2981:
        /*00a0*/ 	.byte	0x04, 0x1e
        /*00a2*/ 	.short	(.L_2983 - .L_2982)
.L_2982:
        /*00a4*/ 	.word	0x00000000


	//----- nvinfo : EIATTR_CBANK_PARAM_SIZE
	.align		4
.L_2983:
        /*00a8*/ 	.byte	0x03, 0x19
        /*00aa*/ 	.short	0x0128


	//----- nvinfo : EIATTR_PARAM_CBANK
	.align		4
        /*00ac*/ 	.byte	0x04, 0x0a
        /*00ae*/ 	.short	(.L_2985 - .L_2984)
	.align		4
.L_2984:
        /*00b0*/ 	.word	index@(.nv.constant0._ZN10layer_norm13ln_bwd_kernelINS_13Kernel_traitsIf6__halfS2_S2_fjLj1536ELj1ELj1ELj4ELj8ENS_18Kernel_traits_baseILj1536EfS2_S2_S2_fjLj128EEEEELb0ELb0ELb0ELb0EEEvNS_9BwdParamsE)
        /*00b4*/ 	.short	0x0380
        /*00b6*/ 	.short	0x0128


	//----- nvinfo : EIATTR_SW_WAR
	.align		4
.L_2985:
        /*00b8*/ 	.byte	0x04, 0x36
        /*00ba*/ 	.short	(.L_2987 - .L_2986)
.L_2986:
        /*00bc*/ 	.word	0x00000008
.L_2987:


//--------------------- .nv.info._ZN10layer_norm13ln_bwd_kernelINS_13Kernel_traitsIf6__halfS2_S2_fjLj1536ELj1ELj1ELj4ELj8ENS_18Kernel_traits_baseILj1536EfS2_S2_S2_fjLj128EEEEELb0ELb0ELb0ELb1EEEvNS_9BwdParamsE --------------------------
	.section	.nv.info._ZN10layer_norm13ln_bwd_kernelINS_13Kernel_traitsIf6__halfS2_S2_fjLj1536ELj1ELj1ELj4ELj8ENS_18Kernel_traits_baseILj1536EfS2_S2_S2_fjLj128EEEEELb0ELb0ELb0ELb1EEEvNS_9BwdParamsE,"",@"SHT_CUDA_INFO"
	.sectionflags	@""
	.align	4


	//----- nvinfo : EIATTR_CUDA_API_VERSION
	.align		4
        /*0000*/ 	.byte	0x04, 0x37
        /*0002*/ 	.short	(.L_2989 - .L_2988)
.L_2988:
        /*0004*/ 	.word	0x00000082


	//----- nvinfo : EIATTR_KPARAM_INFO
	.align		4
.L_2989:
        /*0008*/ 	.byte	0x04, 0x17
        /*000a*/ 	.short	(.L_2991 - .L_2990)
.L_2990:
        /*000c*/ 	.word	0x00000000
        /*0010*/ 	.short	0x0000
        /*0012*/ 	.short	0x0000
        /*0014*/ 	.byte	0x00, 0xf0, 0xa1, 0x04


	//----- nvinfo : EIATTR_SPARSE_MMA_MASK
	.align		4
.L_2991:
        /*0018*/ 	.byte	0x03, 0x50
        /*001a*/ 	.short	0x0000


	//----- nvinfo : EIATTR_MAXREG_COUNT
	.align		4
        /*001c*/ 	.byte	0x03, 0x1b
        /*001e*/ 	.short	0x00ff


	//----- nvinfo : EIATTR_NUM_BARRIERS
	.align		4
        /*0020*/ 	.byte	0x02, 0x4c
        /*0022*/ 	.byte	0x01
	.zero		1


	//----- nvinfo : EIATTR_MERCURY_ISA_VERSION
	.align		4
        /*0024*/ 	.byte	0x03, 0x5f
        /*0026*/ 	.short	0x0101


	//----- nvinfo : EIATTR_COOP_GROUP_MASK_REGIDS
	.align		4
        /*0028*/ 	.byte	0x04, 0x29
        /*002a*/ 	.short	(.L_2993 - .L_2992)


	//   ....[0]....
.L_2992:
        /*002c*/ 	.word	0xffffffff


	//   ....[1]....
        /*0030*/ 	.word	0xffffffff


	//   ....[2]....
        /*0034*/ 	.word	0xffffffff


	//   ....[3]....
        /*0038*/ 	.word	0xffffffff


	//   ....[4]....
        /*003c*/ 	.word	0xffffffff


	//   ....[5]....
        /*0040*/ 	.word	0xffffffff


	//   ....[6]....
        /*0044*/ 	.word	0xffffffff


	//   ....[7]....
        /*0048*/ 	.word	0xffffffff


	//   ....[8]....
        /*004c*/ 	.word	0xffffffff


	//   ....[9]....
        /*0050*/ 	.word	0xffffffff


	//----- nvinfo : EIATTR_COOP_GROUP_INSTR_OFFSETS
	.align		4
.L_2993:
        /*0054*/ 	.byte	0x04, 0x28
        /*0056*/ 	.short	(.L_2995 - .L_2994)


	//   ....[0]....
.L_2994:
        /*0058*/ 	.word	0x00001440


	//   ....[1]....
        /*005c*/ 	.word	0x00001480


	//   ....[2]....
        /*0060*/ 	.word	0x00001610


	//   ....[3]....
        /*0064*/ 	.word	0x00001650


	//   ....[4]....
        /*0068*/ 	.word	0x00001680


	//   ....[5]....
        /*006c*/ 	.word	0x000016a0


	//   ....[6]....
        /*0070*/ 	.word	0x000016d0


	//   ....[7]....
        /*0074*/ 	.word	0x000016f0


	//   ....[8]....
        /*0078*/ 	.word	0x00001790


	//   ....[9]....
        /*007c*/ 	.word	0x000017a0


	//----- nvinfo : EIATTR_VRC_CTA_INIT_COUNT
	.align		4
.L_2995:
        /*0080*/ 	.byte	0x02, 0x4a
	.zero		1
	.zero		1


	//----- nvinfo : EIATTR_EXIT_INSTR_OFFSETS
	.align		4
        /*0084*/ 	.byte	0x04, 0x1c
        /*0086*/ 	.short	(.L_2997 - .L_2996)


	//   ....[0]....
.L_2996:
        /*0088*/ 	.word	0x00003670


	//----- nvinfo : EIATTR_MAX_THREADS
	.align		4
.L_2997:
        /*008c*/ 	.byte	0x04, 0x05
        /*008e*/ 	.short	(.L_2999 - .L_2998)
.L_2998:
        /*0090*/ 	.word	0x00000080
        /*0094*/ 	.word	0x00000001
        /*0098*/ 	.word	0x00000001


	//----- nvinfo : EIATTR_CBANK_PARAM_SIZE
	.align		4
.L_2999:
        /*009c*/ 	.byte	0x03, 0x19
        /*009e*/ 	.short	0x0128


	//----- nvinfo : EIATTR_PARAM_CBANK
	.align		4
        /*00a0*/ 	.byte	0x04, 0x0a
        /*00a2*/ 	.short	(.L_3001 - .L_3000)
	.align		4
.L_3000:
        /*00a4*/ 	.word	index@(.nv.constant0._ZN10layer_norm13ln_bwd_kernelINS_13Kernel_traitsIf6__halfS2_S2_fjLj1536ELj1ELj1ELj4ELj8ENS_18Kernel_traits_baseILj1536EfS2_S2_S2_fjLj128EEEEELb0ELb0ELb0ELb1EEEvNS_9BwdParamsE)
        /*00a8*/ 	.short	0x0380
        /*00aa*/ 	.short	0x0128


	//----- nvinfo : EIATTR_SW_WAR
	.align		4
.L_3001:
        /*00ac*/ 	.byte	0x04, 0x36
        /*00ae*/ 	.short	(.L_3003 - .L_3002)
.L_3002:
        /*00b0*/ 	.word	0x00000008
.L_3003:


//--------------------- .nv.info._ZN10layer_norm13ln_bwd_kernelINS_13Kernel_traitsIf6__halfS2_S2_fjLj1536ELj1ELj1ELj4ELj8ENS_18Kernel_traits_baseILj1536EfS2_S2_S2_fjLj128EEEEELb0ELb0ELb1ELb0EEEvNS_9BwdParamsE --------------------------
	.section	.nv.info._ZN10layer_norm13ln_bwd_kernelINS_13Kernel_traitsIf6__halfS2_S2_fjLj1536ELj1ELj1ELj4ELj8ENS_18Kernel_traits_baseILj1536EfS2_S2_S2_fjLj128EEEEELb0ELb0ELb1ELb0EEEvNS_9BwdParamsE,"",@"SHT_CUDA_INFO"
	.sectionflags	@""
	.align	4


	//----- nvinfo : EIATTR_CUDA_API_VERSION
	.align		4
        /*0000*/ 	.byte	0x04, 0x37
        /*0002*/ 	.short	(.L_3005 - .L_3004)
.L_3004:
        /*0004*/ 	.word	0x00000082


	//----- nvinfo : EIATTR_KPARAM_INFO
	.align		4
.L_3005:
        /*0008*/ 	.byte	0x04, 0x17
        /*000a*/ 	.short	(.L_3007 - .L_3006)
.L_3006:
        /*000c*/ 	.word	0x00000000
        /*0010*/ 	.short	0x0000
        /*0012*/ 	.short	0x0000
        /*0014*/ 	.byte	0x00, 0xf0, 0xa1, 0x04


	//----- nvinfo : EIATTR_SPARSE_MMA_MASK
	.align		4
.L_3007:
        /*0018*/ 	.byte	0x03, 0x50
        /*001a*/ 	.short	0x0000


	//----- nvinfo : EIATTR_MAXREG_COUNT
	.align		4
        /*001c*/ 	.byte	0x03, 0x1b
        /*001e*/ 	.short	0x00ff


	//----- nvinfo : EIATTR_NUM_BARRIERS
	.align		4
        /*0020*/ 	.byte	0x02, 0x4c
        /*0022*/ 	.byte	0x01
	.zero		1


	//----- nvinfo : EIATTR_MERCURY_ISA_VERSION
	.align		4
        /*0024*/ 	.byte	0x03, 0x5f
        /*0026*/ 	.short	0x0101


	//----- nvinfo : EIATTR_COOP_GROUP_MASK_REGIDS
	.align		4
        /*0028*/ 	.byte	0x04, 0x29
        /*002a*/ 	.short	(.L_3009 - .L_3008)


	//   ....[0]....
.L_3008:
        /*002c*/ 	.word	0xffffffff


	//   ....[1]....
        /*0030*/ 	.word	0xffffffff


	//   ....[2]....
        /*0034*/ 	.word	0xffffffff


	//   ....[3]....
        /*0038*/ 	.word	0xffffffff


	//   ....[4]....
        /*003c*/ 	.word	0xffffffff


	//   ....[5]....
        /*0040*/ 	.word	0xffffffff


	//   ....[6]....
        /*0044*/ 	.word	0xffffffff


	//   ....[7]....
        /*0048*/ 	.word	0xffffffff


	//   ....[8]....
        /*004c*/ 	.word	0xffffffff


	//   ....[9]....
        /*0050*/ 	.word	0xffffffff


	//----- nvinfo : EIATTR_COOP_GROUP_INSTR_OFFSETS
	.align		4
.L_3009:
        /*0054*/ 	.byte	0x04, 0x28
        /*0056*/ 	.short	(.L_3011 - .L_3010)


	//   ....[0]....
.L_3010:
        /*0058*/ 	.word	0x000012d0


	//   ....[1]....
        /*005c*/ 	.word	0x00001300


	//   ....[2]....
        /*0060*/ 	.word	0x00001330


	//   ....[3]....
        /*0064*/ 	.word	0x00001340


	//   ....[4]....
        /*0068*/ 	.word	0x00001370


	//   ....[5]....
        /*006c*/ 	.word	0x00001380


	//   ....[6]....
        /*0070*/ 	.word	0x000013b0


	//   ....[7]....
        /*0074*/ 	.word	0x000013c0


	//   ....[8]....
        /*0078*/ 	.word	0x000013f0


	//   ....[9]....
        /*007c*/ 	.word	0x00001400


	//----- nvinfo : EIATTR_VRC_CTA_INIT_COUNT
	.align		4
.L_3011:
        /*0080*/ 	.byte	0x02, 0x4a
	.zero		1
	.zero		1


	//----- nvinfo : EIATTR_EXIT_INSTR_OFFSETS
	.align		4
        /*0084*/ 	.byte	0x04, 0x1c
        /*0086*/ 	.short	(.L_3013 - .L_3012)


	//   ....[0]....
.L_3012:
        /*0088*/ 	.word	0x000039e0


	//   ....[1]....
        /*008c*/ 	.word	0x00003a60


	//----- nvinfo : EIATTR_MAX_THREADS
	.align		4
.L_3013:
        /*0090*/ 	.byte	0x04, 0x05
        /*0092*/ 	.short	(.L_3015 - .L_3014)
.L_3014:
        /*0094*/ 	.word	0x00000080
        /*0098*/ 	.word	0x00000001
        /*009c*/ 	.word	0x00000001


	//----- nvinfo : EIATTR_CRS_STACK_SIZE
	.align		4
.L_3015:
        /*00a0*/ 	.byte	0x04, 0x1e
        /*00a2*/ 	.short	(.L_3017 - .L_3016)
.L_3016:
        /*00a4*/ 	.word	0x00000000


	//----- nvinfo : EIATTR_CBANK_PARAM_SIZE
	.align		4
.L_3017:
        /*00a8*/ 	.byte	0x03, 0x19
        /*00aa*/ 	.short	0x0128


	//----- nvinfo : EIATTR_PARAM_CBANK
	.align		4
        /*00ac*/ 	.byte	0x04, 0x0a
        /*00ae*/ 	.short	(.L_3019 - .L_3018)
	.align		4
.L_3018:
        /*00b0*/ 	.word	index@(.nv.constant0._ZN10layer_norm13ln_bwd_kernelINS_13Kernel_traitsIf6__halfS2_S2_fjLj1536ELj1ELj1ELj4ELj8ENS_18Kernel_traits_baseILj1536EfS2_S2_S2_fjLj128EEEEELb0ELb0ELb1ELb0EEEvNS_9BwdParamsE)
        /*00b4*/ 	.short	0x0380
        /*00b6*/ 	.short	0x0128


	//----- nvinfo : EIATTR_SW_WAR
	.align		4
.L_3019:
        /*00b8*/ 	.byte	0x04, 0x36
        /*00ba*/ 	.short	(.L_3021 - .L_3020)
.L_3020:
        /*00bc*/ 	.word	0x00000008
.L_3021:


//--------------------- .nv.info._ZN10layer_norm13ln_bwd_kernelINS_13Kernel_traitsIf6__halfS2_S2_fjLj1536ELj1ELj1ELj4ELj8ENS_18Kernel_traits_baseILj1536EfS2_S2_S2_fjLj128EEEEELb0ELb0ELb1ELb1EEEvNS_9BwdParamsE --------------------------
	.section	.nv.info._ZN10layer_norm13ln_bwd_kernelINS_13Kernel_traitsIf6__halfS2_S2_fjLj1536ELj1ELj1ELj4ELj8ENS_18Kernel_traits_baseILj1536EfS2_S2_S2_fjLj128EEEEELb0ELb0ELb1ELb1EEEvNS_9BwdParamsE,"",@"SHT_CUDA_INFO"
	.sectionflags	@""
	.align	4


	//----- nvinfo : EIATTR_CUDA_API_VERSION
	.align		4
        /*0000*/ 	.byte	0x04, 0x37
        /*0002*/ 	.short	(.L_3023 - .L_3022)
.L_3022:
        /*0004*/ 	.word	0x00000082


	//----- nvinfo : EIATTR_KPARAM_INFO
	.align		4
.L_3023:
        /*0008*/ 	.byte	0x04, 0x17
        /*000a*/ 	.short	(.L_3025 - .L_3024)
.L_3024:
        /*000c*/ 	.word	0x00000000
        /*0010*/ 	.short	0x0000
        /*0012*/ 	.short	0x0000
        /*0014*/ 	.byte	0x00, 0xf0, 0xa1, 0x04


	//----- nvinfo : EIATTR_SPARSE_MMA_MASK
	.align		4
.L_3025:
        /*0018*/ 	.byte	0x03, 0x50
        /*001a*/ 	.short	0x0000


	//----- nvinfo : EIATTR_MAXREG_COUNT
	.align		4
        /*001c*/ 	.byte	0x03, 0x1b
        /*001e*/ 	.short	0x00ff


	//----- nvinfo : EIATTR_NUM_BARRIERS
	.align		4
        /*0020*/ 	.byte	0x02, 0x4c
        /*0022*/ 	.byte	0x01
	.zero		1


	//----- nvinfo : EIATTR_MERCURY_ISA_VERSION
	.align		4
        /*0024*/ 	.byte	0x03, 0x5f
        /*0026*/ 	.short	0x0101


	//----- nvinfo : EIATTR_COOP_GROUP_MASK_REGIDS
	.align		4
        /*0028*/ 	.byte	0x04, 0x29
        /*002a*/ 	.short	(.L_3027 - .L_3026)


	//   ....[0]....
.L_3026:
        /*002c*/ 	.word	0xffffffff


	//   ....[1]....
        /*0030*/ 	.word	0xffffffff


	//   ....[2]....
        /*0034*/ 	.word	0xffffffff


	//   ....[3]....
        /*0038*/ 	.word	0xffffffff


	//   ....[4]....
        /*003c*/ 	.word	0xffffffff


	//   ....[5]....
        /*0040*/ 	.word	0xffffffff


	//   ....[6]....
        /*0044*/ 	.word	0xffffffff


	//   ....[7]....
        /*0048*/ 	.word	0xffffffff


	//   ....[8]....
        /*004c*/ 	.word	0xffffffff


	//   ....[9]....
        /*0050*/ 	.word	0xffffffff


	//----- nvinfo : EIATTR_COOP_GROUP_INSTR_OFFSETS
	.align		4
.L_3027:
        /*0054*/ 	.byte	0x04, 0x28
        /*0056*/ 	.short	(.L_3029 - .L_3028)


	//   ....[0]....
.L_3028:
        /*0058*/ 	.word	0x00000f70


	//   ....[1]....
        /*005c*/ 	.word	0x00000f90


	//   ....[2]....
        /*0060*/ 	.word	0x00000fc0


	//   ....[3]....
        /*0064*/ 	.word	0x00000fd0


	//   ....[4]....
        /*0068*/ 	.word	0x00001000


	//   ....[5]....
        /*006c*/ 	.word	0x00001010


	//   ....[6]....
        /*0070*/ 	.word	0x00001040


	//   ....[7]....
        /*0074*/ 	.word	0x00001050


	//   ....[8]....
        /*0078*/ 	.word	0x00001090


	//   ....[9]....
        /*007c*/ 	.word	0x000010a0


	//----- nvinfo : EIATTR_VRC_CTA_INIT_COUNT
	.align		4
.L_3029:
        /*0080*/ 	.byte	0x02, 0x4a
	.zero		1
	.zero		1


	//----- nvinfo : EIATTR_EXIT_INSTR_OFFSETS
	.align		4
        /*0084*/ 	.byte	0x04, 0x1c
        /*0086*/ 	.short	(.L_3031 - .L_3030)


	//   ....[0]....
.L_3030:
        /*0088*/ 	.word	0x000036d0


	//----- nvinfo : EIATTR_MAX_THREADS
	.align		4
.L_3031:
        /*008c*/ 	.byte	0x04, 0x05
        /*008e*/ 	.short	(.L_3033 - .L_3032)
.L_3032:
        /*0090*/ 	.word	0x00000080
        /*0094*/ 	.word	0x00000001
        /*0098*/ 	.word	0x00000001


	//----- nvinfo : EIATTR_CRS_STACK_SIZE
	.align		4
.L_3033:
        /*009c*/ 	.byte	0x04, 0x1e
        /*009e*/ 	.short	(.L_3035 - .L_3034)
.L_3034:
        /*00a0*/ 	.word	0x00000000


	//----- nvinfo : EIATTR_CBANK_PARAM_SIZE
	.align		4
.L_3035:
        /*00a4*/ 	.byte	0x03, 0x19
        /*00a6*/ 	.short	0x0128


	//----- nvinfo : EIATTR_PARAM_CBANK
	.align		4
        /*00a8*/ 	.byte	0x04, 0x0a
        /*00aa*/ 	.short	(.L_3037 - .L_3036)
	.align		4
.L_3036:
        /*00ac*/ 	.word	index@(.nv.constant0._ZN10layer_norm13ln_bwd_kernelINS_13Kernel_traitsIf6__halfS2_S2_fjLj1536ELj1ELj1ELj4ELj8ENS_18Kernel_traits_baseILj1536EfS2_S2_S2_fjLj128EEEEELb0ELb0ELb1ELb1EEEvNS_9BwdParamsE)
        /*00b0*/ 	.short	0x0380
        /*00b2*/ 	.short	0x0128


	//----- nvinfo : EIATTR_SW_WAR
	.align		4
.L_3037:
        /*00b4*/ 	.byte	0x04, 0x36
        /*00b6*/ 	.short	(.L_3039 - .L_3038)
.L_3038:
        /*00b8*/ 	.word	0x00000008
.L_3039:


//--------------------- .nv.info._ZN10layer_norm13ln_bwd_kernelINS_13Kernel_traitsIf6__halfS2_S2_fjLj1536ELj1ELj1ELj4ELj8ENS_18Kernel_traits_baseILj1536EfS2_S2_S2_fjLj128EEEEELb0ELb1ELb0ELb0EEEvNS_9BwdParamsE --------------------------
	.section	.nv.info._ZN10layer_norm13ln_bwd_kernelINS_13Kernel_traitsIf6__halfS2_S2_fjLj1536ELj1ELj1ELj4ELj8ENS_18Kernel_traits_baseILj1536EfS2_S2_S2_fjLj128EEEEELb0ELb1ELb0ELb0EEEvNS_9BwdParamsE,"",@"SHT_CUDA_INFO"
	.sectionflags	@""
	.align	4


	//----- nvinfo : EIATTR_CUDA_API_VERSION
	.align		4
        /*0000*/ 	.byte	0x04, 0x37
        /*0002*/ 	.short	(.L_3041 - .L_3040)
.L_3040:
        /*0004*/ 	.word	0x00000082


	//----- nvinfo : EIATTR_KPARAM_INFO
	.align		4
.L_3041:
        /*0008*/ 	.byte	0x04, 0x17
        /*000a*/ 	.short	(.L_3043 - .L_3042)
.L_3042:
        /*000c*/ 	.word	0x00000000
        /*0010*/ 	.short	0x0000
        /*0012*/ 	.short	0x0000
        /*0014*/ 	.byte	0x00, 0xf0, 0xa1, 0x04


	//----- nvinfo : EIATTR_SPARSE_MMA_MASK
	.align		4
.L_3043:
        /*0018*/ 	.byte	0x03, 0x50
        /*001a*/ 	.short	0x0000


	//----- nvinfo : EIATTR_MAXREG_COUNT
	.align		4
        /*001c*/ 	.byte	0x03, 0x1b
        /*001e*/ 	.short	0x00ff


	//----- nvinfo : EIATTR_NUM_BARRIERS
	.align		4
        /*0020*/ 	.byte	0x02, 0x4c
        /*0022*/ 	.byte	0x01
	.zero		1


	//----- nvinfo : EIATTR_MERCURY_ISA_VERSION
	.align		4
        /*0024*/ 	.byte	0x03, 0x5f
        /*0026*/ 	.short	0x0101


	//----- nvinfo : EIATTR_COOP_GROUP_MASK_REGIDS
	.align		4
        /*0028*/ 	.byte	0x04, 0x29
        /*002a*/ 	.short	(.L_3045 - .L_3044)


	//   ....[0]....
.L_3044:
        /*002c*/ 	.word	0xffffffff


	//   ....[1]....
        /*0030*/ 	.word	0xffffffff


	//   ....[2]....
        /*0034*/ 	.word	0xffffffff


	//   ....[3]....
        /*0038*/ 	.word	0xffffffff


	//   ....[4]....
        /*003c*/ 	.word	0xffffffff


	//   ....[5]....
        /*0040*/ 	.word	0xffffffff


	//   ....[6]....
        /*0044*/ 	.word	0xffffffff


	//   ....[7]....
        /*0048*/ 	.word	0xffffffff


	//   ....[8]....
        /*004c*/ 	.word	0xffffffff


	//   ....[9]....
        /*0050*/ 	.word	0xffffffff


	//----- nvinfo : EIATTR_COOP_GROUP_INSTR_OFFSETS
	.align		4
.L_3045:
        /*0054*/ 	.byte	0x04, 0x28
        /*0056*/ 	.short	(.L_3047 - .L_3046)


	//   ....[0]....
.L_3046:
        /*0058*/ 	.word	0x00001110


	//   ....[1]....
        /*005c*/ 	.word	0x00001140


	//   ....[2]....
        /*0060*/ 	.word	0x00001170


	//   ....[3]....
        /*0064*/ 	.word	0x00001180


	//   ....[4]....
        /*0068*/ 	.word	0x000011b0


	//   ....[5]....
        /*006c*/ 	.word	0x000011c0


	//   ....[6]....
        /*0070*/ 	.word	0x000011f0


	//   ....[7]....
        /*0074*/ 	.word	0x00001200


	//   ....[8]....
        /*0078*/ 	.word	0x00001230


	//   ....[9]....
        /*007c*/ 	.word	0x00001240


	//----- nvinfo : EIATTR_VRC_CTA_INIT_COUNT
	.align		4
.L_3047:
        /*0080*/ 	.byte	0x02, 0x4a
	.zero		1
	.zero		1


	//----- nvinfo : EIATTR_EXIT_INSTR_OFFSETS
	.align		4
        /*0084*/ 	.byte	0x04, 0x1c
        /*0086*/ 	.short	(.L_3049 - .L_3048)


	//   ....[0]....
.L_3048:
        /*0088*/ 	.word	0x000041f0


	//   ....[1]....
        /*008c*/ 	.word	0x00004290


	//----- nvinfo : EIATTR_MAX_THREADS
	.align		4
.L_3049:
        /*0090*/ 	.byte	0x04, 0x05
        /*0092*/ 	.short	(.L_3051 - .L_3050)
.L_3050:
        /*0094*/ 	.word	0x00000080
        /*0098*/ 	.word	0x00000001
        /*009c*/ 	.word	0x00000001


	//----- nvinfo : EIATTR_CRS_STACK_SIZE
	.align		4
.L_3051:
        /*00a0*/ 	.byte	0x04, 0x1e
        /*00a2*/ 	.short	(.L_3053 - .L_3052)
.L_3052:
        /*00a4*/ 	.word	0x00000000


	//----- nvinfo : EIATTR_CBANK_PARAM_SIZE
	.align		4
.L_3053:
        /*00a8*/ 	.byte	0x03, 0x19
        /*00aa*/ 	.short	0x0128


	//----- nvinfo : EIATTR_PARAM_CBANK
	.align		4
        /*00ac*/ 	.byte	0x04, 0x0a
        /*00ae*/ 	.short	(.L_3055 - .L_3054)
	.align		4
.L_3054:
        /*00b0*/ 	.word	index@(.nv.constant0._ZN10layer_norm13ln_bwd_kernelINS_13Kernel_traitsIf6__halfS2_S2_fjLj1536ELj1ELj1ELj4ELj8ENS_18Kernel_traits_baseILj1536EfS2_S2_S2_fjLj128EEEEELb0ELb1ELb0ELb0EEEvNS_9BwdParamsE)
        /*00b4*/ 	.short	0x0380
        /*00b6*/ 	.short	0x0128


	//----- nvinfo : EIATTR_SW_WAR
	.align		4
.L_3055:
        /*00b8*/ 	.byte	0x04, 0x36
        /*00ba*/ 	.short	(.L_3057 - .L_3056)
.L_3056:
        /*00bc*/ 	.word	0x00000008
.L_3057:


//--------------------- .nv.info._ZN10layer_norm13ln_bwd_kernelINS_13Kernel_traitsIf6__halfS2_S2_fjLj1536ELj1ELj1ELj4ELj8ENS_18Kernel_traits_baseILj1536EfS2_S2_S2_fjLj128EEEEELb0ELb1ELb0ELb1EEEvNS_9BwdParamsE --------------------------
	.section	.nv.info._ZN10layer_norm13ln_bwd_kernelINS_13Kernel_traitsIf6__halfS2_S2_fjLj1536ELj1ELj1ELj4ELj8ENS_18Kernel_traits_baseILj1536EfS2_S2_S2_fjLj128EEEEELb0ELb1ELb0ELb1EEEvNS_9BwdParamsE,"",@"SHT_CUDA_INFO"
	.sectionflags	@""
	.align	4


	//----- nvinfo : EIATTR_CUDA_API_VERSION
	.align		4
        /*0000*/ 	.byte	0x04, 0x37
        /*0002*/ 	.short	(.L_3059 - .L_3058)
.L_3058:
        /*0004*/ 	.word	0x00000082


	//----- nvinfo : EIATTR_KPARAM_INFO
	.align		4
.L_3059:
        /*0008*/ 	.byte	0x04, 0x17
        /*000a*/ 	.short	(.L_3061 - .L_3060)
.L_3060:
        /*000c*/ 	.word	0x00000000
        /*0010*/ 	.short	0x0000
        /*0012*/ 	.short	0x0000
        /*0014*/ 	.byte	0x00, 0xf0, 0xa1, 0x04


	//----- nvinfo : EIATTR_SPARSE_MMA_MASK
	.align		4
.L_3061:
        /*0018*/ 	.byte	0x03, 0x50
        /*001a*/ 	.short	0x0000


	//----- nvinfo : EIATTR_MAXREG_COUNT
	.align		4
        /*001c*/ 	.byte	0x03, 0x1b
        /*001e*/ 	.short	0x00ff


	//----- nvinfo : EIATTR_NUM_BARRIERS
	.align		4
        /*0020*/ 	.byte	0x02, 0x4c
        /*0022*/ 	.byte	0x01
	.zero		1


	//----- nvinfo : EIATTR_MERCURY_ISA_VERSION
	.align		4
        /*0024*/ 	.byte	0x03, 0x5f
        /*0026*/ 	.short	0x0101


	//----- nvinfo : EIATTR_COOP_GROUP_MASK_REGIDS
	.align		4
        /*0028*/ 	.byte	0x04, 0x29
        /*002a*/ 	.short	(.L_3063 - .L_3062)


	//   ....[0]....
.L_3062:
        /*002c*/ 	.word	0xffffffff


	//   ....[1]....
        /*0030*/ 	.word	0xffffffff


	//   ....[2]....
        /*0034*/ 	.word	0xffffffff


	//   ....[3]....
        /*0038*/ 	.word	0xffffffff


	//   ....[4]....
        /*003c*/ 	.word	0xffffffff


	//   ....[5]....
        /*0040*/ 	.word	0xffffffff


	//   ....[6]....
        /*0044*/ 	.word	0xffffffff


	//   ....[7]....
        /*0048*/ 	.word	0xffffffff


	//   ....[8]....
        /*004c*/ 	.word	0xffffffff


	//   ....[9]....
        /*0050*/ 	.word	0xffffffff


	//----- nvinfo : EIATTR_COOP_GROUP_INSTR_OFFSETS
	.align		4
.L_3063:
        /*0054*/ 	.byte	0x04, 0x28
        /*0056*/ 	.short	(.L_3065 - .L_3064)


	//   ....[0]....
.L_3064:
        /*0058*/ 	.word	0x00001590


	//   ....[1]....
        /*005c*/ 	.word	0x000015d0


	//   ....[2]....
        /*0060*/ 	.word	0x00001610


	//   ....[3]....
        /*0064*/ 	.word	0x00001620


	//   ....[4]....
        /*0068*/ 	.word	0x00001650


	//   ....[5]....
        /*006c*/ 	.word	0x00001670


	//   ....[6]....
        /*0070*/ 	.word	0x00001680


	//   ....[7]....
        /*0074*/ 	.word	0x000016b0


	//   ....[8]....
        /*0078*/ 	.word	0x000016d0


	//   ....[9]....
        /*007c*/ 	.word	0x000016e0


	//----- nvinfo : EIATTR_VRC_CTA_INIT_COUNT
	.align		4
.L_3065:
        /*0080*/ 	.byte	0x02, 0x4a
	.zero		1
	.zero		1


	//----- nvinfo : EIATTR_EXIT_INSTR_OFFSETS
	.align		4
        /*0084*/ 	.byte	0x04, 0x1c
        /*0086*/ 	.short	(.L_3067 - .L_3066)


	//   ....[0]....
.L_3066:
        /*0088*/ 	.word	0x00004640


	//----- nvinfo : EIATTR_MAX_THREADS
	.align		4
.L_3067:
        /*008c*/ 	.byte	0x04, 0x05
        /*008e*/ 	.short	(.L_3069 - .L_3068)
.L_3068:
        /*0090*/ 	.word	0x00000080
        /*0094*/ 	.word	0x00000001
        /*0098*/ 	.word	0x00000001


	//----- nvinfo : EIATTR_CRS_STACK_SIZE
	.align		4
.L_3069:
        /*009c*/ 	.byte	0x04, 0x1e
        /*009e*/ 	.short	(.L_3071 - .L_3070)
.L_3070:
        /*00a0*/ 	.word	0x00000000


	//----- nvinfo : EIATTR_CBANK_PARAM_SIZE
	.align		4
.L_3071:
        /*00a4*/ 	.byte	0x03, 0x19
        /*00a6*/ 	.short	0x0128


	//----- nvinfo : EIATTR_PARAM_CBANK
	.align		4
        /*00a8*/ 	.byte	0x04, 0x0a
        /*00aa*/ 	.short	(.L_3073 - .L_3072)
	.align		4
.L_3072:
        /*00ac*/ 	.word	index@(.nv.constant0._ZN10layer_norm13ln_bwd_kernelINS_13Kernel_traitsIf6__halfS2_S2_fjLj1536ELj1ELj1ELj4ELj8ENS_18Kernel_traits_baseILj1536EfS2_S2_S2_fjLj128EEEEELb0ELb1ELb0ELb1EEEvNS_9BwdParamsE)
        /*00b0*/ 	.short	0x0380
        /*00b2*/ 	.short	0x0128


	//----- nvinfo : EIATTR_SW_WAR
	.align		4
.L_3073:
        /*00b4*/ 	.byte	0x04, 0x36
        /*00b6*/ 	.short	(.L_3075 - .L_3074)
.L_3074:
        /*00b8*/ 	.word	0x00000008
.L_3075:


//--------------------- .nv.info._ZN10layer_norm13ln_bwd_kernelINS_13Kernel_traitsIf6__halfS2_S2_fjLj1536ELj1ELj1ELj4ELj8ENS_18Kernel_traits_baseILj1536EfS2_S2_S2_fjLj128EEEEELb0ELb1ELb1ELb0EEEvNS_9BwdParamsE --------------------------
	.section	.nv.info._ZN10layer_norm13ln_bwd_kernelINS_13Kernel_traitsIf6__halfS2_S2_fjLj1536ELj1ELj1ELj4ELj8ENS_18Kernel_traits_baseILj1536EfS2_S2_S2_fjLj128EEEEELb0ELb1ELb1ELb0EEEvNS_9BwdParamsE,"",@"SHT_CUDA_INFO"
	.sectionflags	@""
	.align	4


	//----- nvinfo : EIATTR_CUDA_API_VERSION
	.align		4
        /*0000*/ 	.byte	0x04, 0x37
        /*0002*/ 	.short	(.L_3077 - .L_3076)
.L_3076:
        /*0004*/ 	.word	0x00000082


	//----- nvinfo : EIATTR_KPARAM_INFO
	.align		4
.L_3077:
        /*0008*/ 	.byte	0x04, 0x17
        /*000a*/ 	.short	(.L_3079 - .L_3078)
.L_3078:
        /*000c*/ 	.word	0x00000000
        /*0010*/ 	.short	0x0000
        /*0012*/ 	.short	0x0000
        /*0014*/ 	.byte	0x00, 0xf0, 0xa1, 0x04


	//----- nvinfo : EIATTR_SPARSE_MMA_MASK
	.align		4
.L_3079:
        /*0018*/ 	.byte	0x03, 0x50
        /*001a*/ 	.short	0x0000


	//----- nvinfo : EIATTR_MAXREG_COUNT
	.align		4
        /*001c*/ 	.byte	0x03, 0x1b
        /*001e*/ 	.short	0x00ff


	//----- nvinfo : EIATTR_NUM_BARRIERS
	.align		4
        /*0020*/ 	.byte	0x02, 0x4c
        /*0022*/ 	.byte	0x01
	.zero		1


	//----- nvinfo : EIATTR_MERCURY_ISA_VERSION
	.align		4
        /*0024*/ 	.byte	0x03, 0x5f
        /*0026*/ 	.short	0x0101


	//----- nvinfo : EIATTR_COOP_GROUP_MASK_REGIDS
	.align		4
        /*0028*/ 	.byte	0x04, 0x29
        /*002a*/ 	.short	(.L_3081 - .L_3080)


	//   ....[0]....
.L_3080:
        /*002c*/ 	.word	0xffffffff


	//   ....[1]....
        /*0030*/ 	.word	0xffffffff


	//   ....[2]....
        /*0034*/ 	.word	0xffffffff


	//   ....[3]....
        /*0038*/ 	.word	0xffffffff


	//   ....[4]....
        /*003c*/ 	.word	0xffffffff


	//   ....[5]....
        /*0040*/ 	.word	0xffffffff


	//   ....[6]....
        /*0044*/ 	.word	0xffffffff


	//   ....[7]....
        /*0048*/ 	.word	0xffffffff


	//   ....[8]....
        /*004c*/ 	.word	0xffffffff


	//   ....[9]....
        /*0050*/ 	.word	0xffffffff


	//----- nvinfo : EIATTR_COOP_GROUP_INSTR_OFFSETS
	.align		4
.L_3081:
        /*0054*/ 	.byte	0x04, 0x28
        /*0056*/ 	.short	(.L_3083 - .L_3082)


	//   ....[0]....
.L_3082:
        /*0058*/ 	.word	0x00001420


	//   ....[1]....
        /*005c*/ 	.word	0x00001440


	//   ....[2]....
        /*0060*/ 	.word	0x00001470


	//   ....[3]....
        /*0064*/ 	.word	0x00001480


	//   ....[4]....
        /*0068*/ 	.word	0x000014b0


	//   ....[5]....
        /*006c*/ 	.word	0x000014c0


	//   ....[6]....
        /*0070*/ 	.word	0x00001500


	//   ....[7]....
        /*0074*/ 	.word	0x00001510


	//   ....[8]....
        /*0078*/ 	.word	0x00001540


	//   ....[9]....
        /*007c*/ 	.word	0x00001560


	//----- nvinfo : EIATTR_VRC_CTA_INIT_COUNT
	.align		4
.L_3083:
        /*0080*/ 	.byte	0x02, 0x4a
	.zero		1
	.zero		1


	//----- nvinfo : EIATTR_EXIT_INSTR_OFFSETS
	.align		4
        /*0084*/ 	.byte	0x04, 0x1c
        /*0086*/ 	.short	(.L_3085 - .L_3084)


	//   ....[0]....
.L_3084:
        /*0088*/ 	.word	0x00004780


	//   ....[1]....
        /*008c*/ 	.word	0x00004820


	//----- nvinfo : EIATTR_MAX_THREADS
	.align		4
.L_3085:
        /*0090*/ 	.byte	0x04, 0x05
        /*0092*/ 	.short	(.L_3087 - .L_3086)
.L_3086:
        /*0094*/ 	.word	0x00000080
        /*0098*/ 	.word	0x00000001
        /*009c*/ 	.word	0x00000001


	//----- nvinfo : EIATTR_CRS_STACK_SIZE
	.align		4
.L_3087:
        /*00a0*/ 	.byte	0x04, 0x1e
        /*00a2*/ 	.short	(.L_3089 - .L_3088)
.L_3088:
        /*00a4*/ 	.word	0x00000000


	//----- nvinfo : EIATTR_CBANK_PARAM_SIZE
	.align		4
.L_3089:
        /*00a8*/ 	.byte	0x03, 0x19
        /*00aa*/ 	.short	0x0128


	//----- nvinfo : EIATTR_PARAM_CBANK
	.align		4
        /*00ac*/ 	.byte	0x04, 0x0a
        /*00ae*/ 	.short	(.L_3091 - .L_3090)
	.align		4
.L_3090:
        /*00b0*/ 	.word	index@(.nv.constant0._ZN10layer_norm13ln_bwd_kernelINS_13Kernel_traitsIf6__halfS2_S2_fjLj1536ELj1ELj1ELj4ELj8ENS_18Kernel_traits_baseILj1536EfS2_S2_S2_fjLj128EEEEELb0ELb1ELb1ELb0EEEvNS_9BwdParamsE)
        /*00b4*/ 	.short	0x0380
        /*00b6*/ 	.short	0x0128


	//----- nvinfo : EIATTR_SW_WAR
	.align		4
.L_3091:
        /*00b8*/ 	.byte	0x04, 0x36
        /*00ba*/ 	.short	(.L_3093 - .L_3092)
.L_3092:
        /*00bc*/ 	.word	0x00000008
.L_3093:


//--------------------- .nv.info._ZN10layer_norm13ln_bwd_kernelINS_13Kernel_traitsIf6__halfS2_S2_fjLj1536ELj1ELj1ELj4ELj8ENS_18Kernel_traits_baseILj1536EfS2_S2_S2_fjLj128EEEEELb0ELb1ELb1ELb1EEEvNS_9BwdParamsE --------------------------
	.section	.nv.info._ZN10layer_norm13ln_bwd_kernelINS_13Kernel_traitsIf6__halfS2_S2_fjLj1536ELj1ELj1ELj4ELj8ENS_18Kernel_traits_baseILj1536EfS2_S2_S2_fjLj128EEEEELb0ELb1ELb1ELb1EEEvNS_9BwdParamsE,"",@"SHT_CUDA_INFO"
	.sectionflags	@""
	.align	4


	//----- nvinfo : EIATTR_CUDA_API_VERSION
	.align		4
        /*0000*/ 	.byte	0x04, 0x37
        /*0002*/ 	.short	(.L_3095 - .L_3094)
.L_3094:
        /*0004*/ 	.word	0x00000082


	//----- nvinfo : EIATTR_KPARAM_INFO
	.align		4
.L_3095:
        /*0008*/ 	.byte	0x04, 0x17
        /*000a*/ 	.short	(.L_3097 - .L_3096)
.L_3096:
        /*000c*/ 	.word	0x00000000
        /*0010*/ 	.short	0x0000
        /*0012*/ 	.short	0x0000
        /*0014*/ 	.byte	0x00, 0xf0, 0xa1, 0x04


	//----- nvinfo : EIATTR_SPARSE_MMA_MASK
	.align		4
.L_3097:
        /*0018*/ 	.byte	0x03, 0x50
        /*001a*/ 	.short	0x0000


	//----- nvinfo : EIATTR_MAXREG_COUNT
	.align		4
        /*001c*/ 	.byte	0x03, 0x1b
        /*001e*/ 	.short	0x00ff


	//----- nvinfo : EIATTR_NUM_BARRIERS
	.align		4
        /*0020*/ 	.byte	0x02, 0x4c
        /*0022*/ 	.byte	0x01
	.zero		1


	//----- nvinfo : EIATTR_MERCURY_ISA_VERSION
	.align		4
        /*0024*/ 	.byte	0x03, 0x5f
        /*0026*/ 	.short	0x0101


	//----- nvinfo : EIATTR_COOP_GROUP_MASK_REGIDS
	.align		4
        /*0028*/ 	.byte	0x04, 0x29
        /*002a*/ 	.short	(.L_3099 - .L_3098)


	//   ....[0]....
.L_3098:
        /*002c*/ 	.word	0xffffffff


	//   ....[1]....
        /*0030*/ 	.word	0xffffffff


	//   ....[2]....
        /*0034*/ 	.word	0xffffffff


	//   ....[3]....
        /*0038*/ 	.word	0xffffffff


	//   ....[4]....
        /*003c*/ 	.word	0xffffffff


	//   ....[5]....
        /*0040*/ 	.word	0xffffffff


	//   ....[6]....
        /*0044*/ 	.word	0xffffffff


	//   ....[7]....
        /*0048*/ 	.word	0xffffffff


	//   ....[8]....
        /*004c*/ 	.word	0xffffffff


	//   ....[9]....
        /*0050*/ 	.word	0xffffffff


	//----- nvinfo : EIATTR_COOP_GROUP_INSTR_OFFSETS
	.align		4
.L_3099:
        /*0054*/ 	.byte	0x04, 0x28
        /*0056*/ 	.short	(.L_3101 - .L_3100)


	//   ....[0]....
.L_3100:
        /*0058*/ 	.word	0x00001020


	//   ....[1]....
        /*005c*/ 	.word	0x00001040


	//   ....[2]....
        /*0060*/ 	.word	0x00001070


	//   ....[3]....
        /*0064*/ 	.word	0x00001080


	//   ....[4]....
        /*0068*/ 	.word	0x000010b0


	//   ....[5]....
        /*006c*/ 	.word	0x000010c0


	//   ....[6]....
        /*0070*/ 	.word	0x000010f0


	//   ....[7]....
        /*0074*/ 	.word	0x00001100


	//   ....[8]....
        /*0078*/ 	.word	0x00001140


	//   ....[9]....
        /*007c*/ 	.word	0x00001150


	//----- nvinfo : EIATTR_VRC_CTA_INIT_COUNT
	.align		4
.L_3101:
        /*0080*/ 	.byte	0x02, 0x4a
	.zero		1
	.zero		1


	//----- nvinfo : EIATTR_EXIT_INSTR_OFFSETS
	.align		4
        /*0084*/ 	.byte	0x04, 0x1c
        /*0086*/ 	.short	(.L_3103 - .L_3102)


	//   ....[0]....
.L_3102:
        /*0088*/ 	.word	0x00004250


	//----- nvinfo : EIATTR_MAX_THREADS
	.align		4
.L_3103:
        /*008c*/ 	.byte	0x04, 0x05
        /*008e*/ 	.short	(.L_3105 - .L_3104)
.L_3104:
        /*0090*/ 	.word	0x00000080
        /*0094*/ 	.word	0x00000001
        /*0098*/ 	.word	0x00000001


	//----- nvinfo : EIATTR_CRS_STACK_SIZE
	.align		4
.L_3105:
        /*009c*/ 	.byte	0x04, 0x1e
        /*009e*/ 	.short	(.L_3107 - .L_3106)
.L_3106:
        /*00a0*/ 	.word	0x00000000


	//----- nvinfo : EIATTR_CBANK_PARAM_SIZE
	.align		4
.L_3107:
        /*00a4*/ 	.byte	0x03, 0x19
        /*00a6*/ 	.short	0x0128


	//----- nvinfo : EIATTR_PARAM_CBANK
	.align		4
        /*00a8*/ 	.byte	0x04, 0x0a
        /*00aa*/ 	.short	(.L_3109 - .L_3108)
	.align		4
.L_3108:
        /*00ac*/ 	.word	index@(.nv.constant0._ZN10layer_norm13ln_bwd_kernelINS_13Kernel_traitsIf6__halfS2_S2_fjLj1536ELj1ELj1ELj4ELj8ENS_18Kernel_traits_baseILj1536EfS2_S2_S2_fjLj128EEEEELb0ELb1ELb1ELb1EEEvNS_9BwdParamsE)
        /*00b0*/ 	.short	0x0380
        /*00b2*/ 	.short	0x0128


	//----- nvinfo : EIATTR_SW_WAR
	.align		4
.L_3109:
        /*00b4*/ 	.byte	0x04, 0x36
        /*00b6*/ 	.short	(.L_3111 - .L_3110)
.L_3110:
        /*00b8*/ 	.word	0x00000008
.L_3111:


//--------------------- .nv.info._ZN10layer_norm13ln_bwd_kernelINS_13Kernel_traitsIf6__halfS2_S2_fjLj1536ELj1ELj1ELj4ELj8ENS_18Kernel_traits_baseILj1536EfS2_S2_S2_fjLj128EEEEELb1ELb0ELb0ELb0EEEvNS_9BwdParamsE --------------------------
	.section	.nv.info._ZN10layer_norm13ln_bwd_kernelINS_13Kernel_traitsIf6__halfS2_S2_fjLj1536ELj1ELj1ELj4ELj8ENS_18Kernel_traits_baseILj1536EfS2_S2_S2_fjLj128EEEEELb1ELb0ELb0ELb0EEEvNS_9BwdParamsE,"",@"SHT_CUDA_INFO"
	.sectionflags	@""
	.align	4


	//----- nvinfo : EIATTR_CUDA_API_VERSION
	.align		4
        /*0000*/ 	.byte	0x04, 0x37
        /*0002*/ 	.short	(.L_3113 - .L_3112)
.L_3112:
        /*0004*/ 	.word	0x00000082


	//----- nvinfo : EIATTR_KPARAM_INFO
	.align		4
.L_3113:
        /*0008*/ 	.byte	0x04, 0x17
        /*000a*/ 	.short	(.L_3115 - .L_3114)
.L_3114:
        /*000c*/ 	.word	0x00000000
        /*0010*/ 	.short	0x0000
        /*0012*/ 	.short	0x0000
        /*0014*/ 	.byte	0x00, 0xf0, 0xa1, 0x04


	//----- nvinfo : EIATTR_SPARSE_MMA_MASK
	.align		4
.L_3115:
        /*0018*/ 	.byte	0x03, 0x50
        /*001a*/ 	.short	0x0000


	//----- nvinfo : EIATTR_MAXREG_COUNT
	.align		4
        /*001c*/ 	.byte	0x03, 0x1b
        /*001e*/ 	.short	0x00ff


	//----- nvinfo : EIATTR_NUM_BARRIERS
	.align		4
        /*0020*/ 	.byte	0x02, 0x4c
        /*0022*/ 	.byte	0x01
	.zero		1


	//----- nvinfo : EIATTR_MERCURY_ISA_VERSION
	.align		4
        /*0024*/ 	.byte	0x03, 0x5f
        /*0026*/ 	.short	0x0101


	//----- nvinfo : EIATTR_COOP_GROUP_MASK_REGIDS
	.align		4
        /*0028*/ 	.byte	0x04, 0x29
        /*002a*/ 	.short	(.L_3117 - .L_3116)


	//   ....[0]....
.L_3116:
        /*002c*/ 	.word	0xffffffff


	//   ....[1]....
        /*0030*/ 	.word	0xffffffff


	//   ....[2]....
        /*0034*/ 	.word	0xffffffff


	//   ....[3]....
        /*0038*/ 	.word	0xffffffff


	//   ....[4]....
        /*003c*/ 	.word	0xffffffff


	//   ....[5]....
        /*0040*/ 	.word	0xffffffff


	//   ....[6]....
        /*0044*/ 	.word	0xffffffff


	//   ....[7]....
        /*0048*/ 	.word	0xffffffff


	//   ....[8]....
        /*004c*/ 	.word	0xffffffff


	//   ....[9]....
        /*0050*/ 	.word	0xffffffff


	//----- nvinfo : EIATTR_COOP_GROUP_INSTR_OFFSETS
	.align		4
.L_3117:
        /*0054*/ 	.byte	0x04, 0x28
        /*0056*/ 	.short	(.L_3119 - .L_3118)


	//   ....[0]....
.L_3118:
        /*0058*/ 	.word	0x00001130


	//   ....[1]....
        /*005c*/ 	.word	0x00001160


	//   ....[2]....
        /*0060*/ 	.word	0x00001190


	//   ....[3]....
        /*0064*/ 	.word	0x000011a0


	//   ....[4]....
        /*0068*/ 	.word	0x000011d0


	//   ....[5]....
        /*006c*/ 	.word	0x000011e0


	//   ....[6]....
        /*0070*/ 	.word	0x00001210


	//   ....[7]....
        /*0074*/ 	.word	0x00001220


	//   ....[8]....
        /*0078*/ 	.word	0x00001250


	//   ....[9]....
        /*007c*/ 	.word	0x00001260


	//----- nvinfo : EIATTR_VRC_CTA_INIT_COUNT
	.align		4
.L_3119:
        /*0080*/ 	.byte	0x02, 0x4a
	.zero		1
	.zero		1


	//----- nvinfo : EIATTR_EXIT_INSTR_OFFSETS
	.align		4
        /*0084*/ 	.byte	0x04, 0x1c
        /*0086*/ 	.short	(.L_3121 - .L_3120)


	//   ....[0]....
.L_3120:
        /*0088*/ 	.word	0x00003d90


	//   ....[1]....
        /*008c*/ 	.word	0x00003e10


	//----- nvinfo : EIATTR_MAX_THREADS
	.align		4
.L_3121:
        /*0090*/ 	.byte	0x04, 0x05
        /*0092*/ 	.short	(.L_3123 - .L_3122)
.L_3122:
        /*0094*/ 	.word	0x00000080
        /*0098*/ 	.word	0x00000001
        /*009c*/ 	.word	0x00000001


	//----- nvinfo : EIATTR_CRS_STACK_SIZE
	.align		4
.L_3123:
        /*00a0*/ 	.byte	0x04, 0x1e
        /*00a2*/ 	.short	(.L_3125 - .L_3124)
.L_3124:
        /*00a4*/ 	.word	0x00000000


	//----- nvinfo : EIATTR_CBANK_PARAM_SIZE
	.align		4
.L_3125:
        /*00a8*/ 	.byte	0x03, 0x19
        /*00aa*/ 	.short	0x0128


	//----- nvinfo : EIATTR_PARAM_CBANK
	.align		4
        /*00ac*/ 	.byte	0x04, 0x0a
        /*00ae*/ 	.short	(.L_3127 - .L_3126)
	.align		4
.L_3126:
        /*00b0*/ 	.word	index@(.nv.constant0._ZN10layer_norm13ln_bwd_kernelINS_13Kernel_traitsIf6__halfS2_S2_fjLj1536ELj1ELj1ELj4ELj8ENS_18Kernel_traits_baseILj1536EfS2_S2_S2_fjLj128EEEEELb1ELb0ELb0ELb0EEEvNS_9BwdParamsE)
        /*00b4*/ 	.short	0x0380
        /*00b6*/ 	.short	0x0128


	//----- nvinfo : EIATTR_SW_WAR
	.align		4
.L_3127:
        /*00b8*/ 	.byte	0x04, 0x36
        /*00ba*/ 	.short	(.L_3129 - .L_3128)
.L_3128:
        /*00bc*/ 	.word	0x00000008
.L_3129:


//--------------------- .nv.info._ZN10layer_norm13ln_bwd_kernelINS_13Kernel_traitsIf6__halfS2_S2_fjLj1536ELj1ELj1ELj4ELj8ENS_18Kernel_traits_baseILj1536EfS2_S2_S2_fjLj128EEEEELb1ELb0ELb0ELb1EEEvNS_9BwdParamsE --------------------------
	.section	.nv.info._ZN10layer_norm13ln_bwd_kernelINS_13Kernel_traitsIf6__halfS2_S2_fjLj1536ELj1ELj1ELj4ELj8ENS_18Kernel_traits_baseILj1536EfS2_S2_S2_fjLj128EEEEELb1ELb0ELb0ELb1EEEvNS_9BwdParamsE,"",@"SHT_CUDA_INFO"
	.sectionflags	@""
	.align	4


	//----- nvinfo : EIATTR_CUDA_API_VERSION
	.align		4
        /*0000*/ 	.byte	0x04, 0x37
        /*0002*/ 	.short	(.L_3131 - .L_3130)
.L_3130:
        /*0004*/ 	.word	0x00000082


	//----- nvinfo : EIATTR_KPARAM_INFO
	.align		4
.L_3131:
        /*0008*/ 	.byte	0x04, 0x17
        /*000a*/ 	.short	(.L_3133 - .L_3132)
.L_3132:
        /*000c*/ 	.word	0x00000000
        /*0010*/ 	.short	0x0000
        /*0012*/ 	.short	0x0000
        /*0014*/ 	.byte	0x00, 0xf0, 0xa1, 0x04


	//----- nvinfo : EIATTR_SPARSE_MMA_MASK
	.align		4
.L_3133:
        /*0018*/ 	.byte	0x03, 0x50
        /*001a*/ 	.short	0x0000


	//----- nvinfo : EIATTR_MAXREG_COUNT
	.align		4
        /*001c*/ 	.byte	0x03, 0x1b
        /*001e*/ 	.short	0x00ff


	//----- nvinfo : EIATTR_NUM_BARRIERS
	.align		4
        /*0020*/ 	.byte	0x02, 0x4c
        /*0022*/ 	.byte	0x01
	.zero		1


	//----- nvinfo : EIATTR_MERCURY_ISA_VERSION
	.align		4
        /*0024*/ 	.byte	0x03, 0x5f
        /*0026*/ 	.short	0x0101


	//----- nvinfo : EIATTR_COOP_GROUP_MASK_REGIDS
	.align		4
        /*0028*/ 	.byte	0x04, 0x29
        /*002a*/ 	.short	(.L_3135 - .L_3134)


	//   ....[0]....
.L_3134:
        /*002c*/ 	.word	0xffffffff


	//   ....[1]....
        /*0030*/ 	.word	0xffffffff


	//   ....[2]....
        /*0034*/ 	.word	0xffffffff


	//   ....[3]....
        /*0038*/ 	.word	0xffffffff


	//   ....[4]....
        /*003c*/ 	.word	0xffffffff


	//   ....[5]....
        /*0040*/ 	.word	0xffffffff


	//   ....[6]....
        /*0044*/ 	.word	0xffffffff


	//   ....[7]....
        /*0048*/ 	.word	0xffffffff


	//   ....[8]....
        /*004c*/ 	.word	0xffffffff


	//   ....[9]....
        /*0050*/ 	.word	0xffffffff


	//----- nvinfo : EIATTR_COOP_GROUP_INSTR_OFFSETS
	.align		4
.L_3135:
        /*0054*/ 	.byte	0x04, 0x28
        /*0056*/ 	.short	(.L_3137 - .L_3136)


	//   ....[0]....
.L_3136:
        /*0058*/ 	.word	0x00000be0


	//   ....[1]....
        /*005c*/ 	.word	0x00000bf0


	//   ....[2]....
        /*0060*/ 	.word	0x00000c50


	//   ....[3]....
        /*0064*/ 	.word	0x00000c60


	//   ....[4]....
        /*0068*/ 	.word	0x00000cf0


	//   ....[5]....
        /*006c*/ 	.word	0x00000d00


	//   ....[6]....
        /*0070*/ 	.word	0x00000d80


	//   ....[7]....
        /*0074*/ 	.word	0x00000da0


	//   ....[8]....
        /*0078*/ 	.word	0x00000e30


	//   ....[9]....
        /*007c*/ 	.word	0x00000e40


	//----- nvinfo : EIATTR_VRC_CTA_INIT_COUNT
	.align		4
.L_3137:
        /*0080*/ 	.byte	0x02, 0x4a
	.zero		1
	.zero		1


	//----- nvinfo : EIATTR_EXIT_INSTR_OFFSETS
	.align		4
        /*0084*/ 	.byte	0x04, 0x1c
        /*0086*/ 	.short	(.L_3139 - .L_3138)


	//   ....[0]....
.L_3138:
        /*0088*/ 	.word	0x00003930


	//----- nvinfo : EIATTR_MAX_THREADS
	.align		4
.L_3139:
        /*008c*/ 	.byte	0x04, 0x05
        /*008e*/ 	.short	(.L_3141 - .L_3140)
.L_3140:
        /*0090*/ 	.word	0x00000080
        /*0094*/ 	.word	0x00000001
        /*0098*/ 	.word	0x00000001


	//----- nvinfo : EIATTR_CBANK_PARAM_SIZE
	.align		4
.L_3141:
        /*009c*/ 	.byte	0x03, 0x19
        /*009e*/ 	.short	0x0128


	//----- nvinfo : EIATTR_PARAM_CBANK
	.align		4
        /*00a0*/ 	.byte	0x04, 0x0a
        /*00a2*/ 	.short	(.L_3143 - .L_3142)
	.align		4
.L_3142:
        /*00a4*/ 	.word	index@(.nv.constant0._ZN10layer_norm13ln_bwd_kernelINS_13Kernel_traitsIf6__halfS2_S2_fjLj1536ELj1ELj1ELj4ELj8ENS_18Kernel_traits_baseILj1536EfS2_S2_S2_fjLj128EEEEELb1ELb0ELb0ELb1EEEvNS_9BwdParamsE)
        /*00a8*/ 	.short	0x0380
        /*00aa*/ 	.short	0x0128


	//----- nvinfo : EIATTR_SW_WAR
	.align		4
.L_3143:
        /*00ac*/ 	.byte	0x04, 0x36
        /*00ae*/ 	.short	(.L_3145 - .L_3144)
.L_3144:
        /*00b0*/ 	.word	0x00000008
.L_3145:


//--------------------- .nv.info._ZN10layer_norm22ln_bwd_finalize_kernelINS_22Kernel_traits_finalizeILj1536Ef6__halfS2_S2_fjLb0ELj1024ELj4ENS_18Kernel_traits_baseILj1536EfS2_S2_S2_fjLj1024EEEEELb0ELb0EEEvNS_9BwdParamsE --------------------------
	.section	.nv.info._ZN10layer_norm22ln_bwd_finalize_kernelINS_22Kernel_traits_finalizeILj1536Ef6__halfS2_S2_fjLb0ELj1024ELj4ENS_18Kernel_traits_baseILj1536EfS2_S2_S2_fjLj1024EEEEELb0ELb0EEEvNS_9BwdParamsE,"",@"SHT_CUDA_INFO"
	.sectionflags	@""
	.align	4


	//----- nvinfo : EIATTR_CUDA_API_VERSION
	.align		4
        /*0000*/ 	.byte	0x04, 0x37
        /*0002*/ 	.short	(.L_3147 - .L_3146)
.L_3146:
        /*0004*/ 	.word	0x00000082


	//----- nvinfo : EIATTR_KPARAM_INFO
	.align		4
.L_3147:
        /*0008*/ 	.byte	0x04, 0x17
        /*000a*/ 	.short	(.L_3149 - .L_3148)
.L_3148:
        /*000c*/ 	.word	0x00000000
        /*0010*/ 	.short	0x0000
        /*0012*/ 	.short	0x0000
        /*0014*/ 	.byte	0x00, 0xf0, 0xa1, 0x04


	//----- nvinfo : EIATTR_SPARSE_MMA_MASK
	.align		4
.L_3149:
        /*0018*/ 	.byte	0x03, 0x50
        /*001a*/ 	.short	0x0000


	//----- nvinfo : EIATTR_MAXREG_COUNT
	.align		4
        /*001c*/ 	.byte	0x03, 0x1b
        /*001e*/ 	.short	0x0040


	//----- nvinfo : EIATTR_NUM_BARRIERS
	.align		4
        /*0020*/ 	.byte	0x02, 0x4c
        /*0022*/ 	.byte	0x01
	.zero		1


	//----- nvinfo : EIATTR_MERCURY_ISA_VERSION
	.align		4
        /*0024*/ 	.byte	0x03, 0x5f
        /*0026*/ 	.short	0x0101


	//----- nvinfo : EIATTR_COOP_GROUP_MASK_REGIDS
	.align		4
        /*0028*/ 	.byte	0x04, 0x29
        /*002a*/ 	.short	(.L_3151 - .L_3150)


	//   ....[0]....
.L_3150:
        /*002c*/ 	.word	0xffffffff


	//   ....[1]....
        /*0030*/ 	.word	0xffffffff


	//   ....[2]....
        /*0034*/ 	.word	0xffffffff


	//   ....[3]....
        /*0038*/ 	.word	0xffffffff


	//   ....[4]....
        /*003c*/ 	.word	0xffffffff


	//   ....[5]....
        /*0040*/ 	.word	0xffffffff


	//   ....[6]....
        /*0044*/ 	.word	0xffffffff


	//   ....[7]....
        /*0048*/ 	.word	0xffffffff


	//   ....[8]....
        /*004c*/ 	.word	0xffffffff


	//   ....[9]....
        /*0050*/ 	.word	0xffffffff


	//----- nvinfo : EIATTR_COOP_GROUP_INSTR_OFFSETS
	.align		4
.L_3151:
        /*0054*/ 	.byte	0x04, 0x28
        /*0056*/ 	.short	(.L_3153 - .L_3152)


	//   ....[0]....
.L_3152:
        /*0058*/ 	.word	0x00001550


	//   ....[1]....
        /*005c*/ 	.word	0x00001560


	//   ....[2]....
        /*0060*/ 	.word	0x00001590


	//   ....[3]....
        /*0064*/ 	.word	0x000015a0


	//   ....[4]....
        /*0068*/ 	.word	0x000015d0


	//   ....[5]....
        /*006c*/ 	.word	0x000015e0


	//   ....[6]....
        /*0070*/ 	.word	0x00001610


	//   ....[7]....
        /*0074*/ 	.word	0x00001630


	//   ....[8]....
        /*0078*/ 	.word	0x00001680


	//   ....[9]....
        /*007c*/ 	.word	0x00001690


	//----- nvinfo : EIATTR_VRC_CTA_INIT_COUNT
	.align		4
.L_3153:
        /*0080*/ 	.byte	0x02, 0x4a
	.zero		1
	.zero		1


	//----- nvinfo : EIATTR_EXIT_INSTR_OFFSETS
	.align		4
        /*0084*/ 	.byte	0x04, 0x1c
        /*0086*/ 	.short	(.L_3155 - .L_3154)


	//   ....[0]....
.L_3154:
        /*0088*/ 	.word	0x00000060


	//   ....[1]....
        /*008c*/ 	.word	0x000016f0


	//   ....[2]....
        /*0090*/ 	.word	0x00001720


	//   ....[3]....
        /*0094*/ 	.word	0x000017c0


	//----- nvinfo : EIATTR_MAX_THREADS
	.align		4
.L_3155:
        /*0098*/ 	.byte	0x04, 0x05
        /*009a*/ 	.short	(.L_3157 - .L_3156)
.L_3156:
        /*009c*/ 	.word	0x00000400
        /*00a0*/ 	.word	0x00000001
        /*00a4*/ 	.word	0x00000001


	//----- nvinfo : EIATTR_CRS_STACK_SIZE
	.align		4
.L_3157:
        /*00a8*/ 	.byte	0x04, 0x1e
        /*00aa*/ 	.short	(.L_3159 - .L_3158)
.L_3158:
        /*00ac*/ 	.word	0x00000000


	//----- nvinfo : EIATTR_CBANK_PARAM_SIZE
	.align		4
.L_3159:
        /*00b0*/ 	.byte	0x03, 0x19
        /*00b2*/ 	.short	0x0128


	//----- nvinfo : EIATTR_PARAM_CBANK
	.align		4
        /*00b4*/ 	.byte	0x04, 0x0a
        /*00b6*/ 	.short	(.L_3161 - .L_3160)
	.align		4
.L_3160:
        /*00b8*/ 	.word	index@(.nv.constant0._ZN10layer_norm22ln_bwd_finalize_kernelINS_22Kernel_traits_finalizeILj1536Ef6__halfS2_S2_fjLb0ELj1024ELj4ENS_18Kernel_traits_baseILj1536EfS2_S2_S2_fjLj1024EEEEELb0ELb0EEEvNS_9BwdParamsE)
        /*00bc*/ 	.short	0x0380
        /*00be*/ 	.short	0x0128


	//----- nvinfo : EIATTR_SW_WAR
	.align		4
.L_3161:
        /*00c0*/ 	.byte	0x04, 0x36
        /*00c2*/ 	.short	(.L_3163 - .L_3162)
.L_3162:
        /*00c4*/ 	.word	0x00000008
.L_3163:


//--------------------- .nv.info._ZN10layer_norm13ln_bwd_kernelINS_13Kernel_traitsIf6__halfS2_S2_fjLj1536ELj1ELj1ELj4ELj8ENS_18Kernel_traits_baseILj1536EfS2_S2_S2_fjLj128EEEEELb1ELb0ELb1ELb0EEEvNS_9BwdParamsE --------------------------
	.section	.nv.info._ZN10layer_norm13ln_bwd_kernelINS_13Kernel_traitsIf6__halfS2_S2_fjLj1536ELj1ELj1ELj4ELj8ENS_18Kernel_traits_baseILj1536EfS2_S2_S2_fjLj128EEEEELb1ELb0ELb1ELb0EEEvNS_9BwdParamsE,"",@"SHT_CUDA_INFO"
	.sectionflags	@""
	.align	4


	//----- nvinfo : EIATTR_CUDA_API_VERSION
	.align		4
        /*0000*/ 	.byte	0x04, 0x37
        /*0002*/ 	.short	(.L_3165 - .L_3164)
.L_3164:
        /*0004*/ 	.word	0x00000082


	//----- nvinfo : EIATTR_KPARAM_INFO
	.align		4
.L_3165:
        /*0008*/ 	.byte	0x04, 0x17
        /*000a*/ 	.short	(.L_3167 - .L_3166)
.L_3166:
        /*000c*/ 	.word	0x00000000
        /*0010*/ 	.short	0x0000
        /*0012*/ 	.short	0x0000
        /*0014*/ 	.byte	0x00, 0xf0, 0xa1, 0x04


	//----- nvinfo : EIATTR_SPARSE_MMA_MASK
	.align		4
.L_3167:
        /*0018*/ 	.byte	0x03, 0x50
        /*001a*/ 	.short	0x0000


	//----- nvinfo : EIATTR_MAXREG_COUNT
	.align		4
        /*001c*/ 	.byte	0x03, 0x1b
        /*001e*/ 	.short	0x00ff


	//----- nvinfo : EIATTR_NUM_BARRIERS
	.align		4
        /*0020*/ 	.byte	0x02, 0x4c
        /*0022*/ 	.byte	0x01
	.zero		1


	//----- nvinfo : EIATTR_MERCURY_ISA_VERSION
	.align		4
        /*0024*/ 	.byte	0x03, 0x5f
        /*0026*/ 	.short	0x0101


	//----- nvinfo : EIATTR_COOP_GROUP_MASK_REGIDS
	.align		4
        /*0028*/ 	.byte	0x04, 0x29
        /*002a*/ 	.short	(.L_3169 - .L_3168)


	//   ....[0]....
.L_3168:
        /*002c*/ 	.word	0xffffffff


	//   ....[1]....
        /*0030*/ 	.word	0xffffffff


	//   ....[2]....
        /*0034*/ 	.word	0xffffffff


	//   ....[3]....
        /*0038*/ 	.word	0xffffffff


	//   ....[4]....
        /*003c*/ 	.word	0xffffffff


	//   ....[5]....
        /*0040*/ 	.word	0xffffffff


	//   ....[6]....
        /*0044*/ 	.word	0xffffffff


	//   ....[7]....
        /*0048*/ 	.word	0xffffffff


	//   ....[8]....
        /*004c*/ 	.word	0xffffffff


	//   ....[9]....
        /*0050*/ 	.word	0xffffffff


	//----- nvinfo : EIATTR_COOP_GROUP_INSTR_OFFSETS
	.align		4
.L_3169:
        /*0054*/ 	.byte	0x04, 0x28
        /*0056*/ 	.short	(.L_3171 - .L_3170)


	//   ....[0]....
.L_3170:
        /*0058*/ 	.word	0x00001640


	//   ....[1]....
        /*005c*/ 	.word	0x00001670


	//   ....[2]....
        /*0060*/ 	.word	0x000016a0


	//   ....[3]....
        /*0064*/ 	.word	0x000016b0


	//   ....[4]....
        /*0068*/ 	.word	0x000016e0


	//   ....[5]....
        /*006c*/ 	.word	0x000016f0


	//   ....[6]....
        /*0070*/ 	.word	0x00001720


	//   ....[7]....
        /*0074*/ 	.word	0x00001730


	//   ....[8]....
        /*0078*/ 	.word	0x00001760


	//   ....[9]....
        /*007c*/ 	.word	0x00001770


	//----- nvinfo : EIATTR_VRC_CTA_INIT_COUNT
	.align		4
.L_3171:
        /*0080*/ 	.byte	0x02, 0x4a
	.zero		1
	.zero		1


	//----- nvinfo : EIATTR_EXIT_INSTR_OFFSETS
	.align		4
        /*0084*/ 	.byte	0x04, 0x1c
        /*0086*/ 	.short	(.L_3173 - .L_3172)


	//   ....[0]....
.L_3172:
        /*0088*/ 	.word	0x00004710


	//   ....[1]....
        /*008c*/ 	.word	0x00004790


	//----- nvinfo : EIATTR_MAX_THREADS
	.align		4
.L_3173:
        /*0090*/ 	.byte	0x04, 0x05
        /*0092*/ 	.short	(.L_3175 - .L_3174)
.L_3174:
        /*0094*/ 	.word	0x00000080
        /*0098*/ 	.word	0x00000001
        /*009c*/ 	.word	0x00000001


	//----- nvinfo : EIATTR_CRS_STACK_SIZE
	.align		4
.L_3175:
        /*00a0*/ 	.byte	0x04, 0x1e
        /*00a2*/ 	.short	(.L_3177 - .L_3176)
.L_3176:
        /*00a4*/ 	.word	0x00000000


	//----- nvinfo : EIATTR_CBANK_PARAM_SIZE
	.align		4
.L_3177:
        /*00a8*/ 	.byte	0x03, 0x19
        /*00aa*/ 	.short	0x0128


	//----- nvinfo : EIATTR_PARAM_CBANK
	.align		4
        /*00ac*/ 	.byte	0x04, 0x0a
        /*00ae*/ 	.short	(.L_3179 - .L_3178)
	.align		4
.L_3178:
        /*00b0*/ 	.word	index@(.nv.constant0._ZN10layer_norm13ln_bwd_kernelINS_13Kernel_traitsIf6__halfS2_S2_fjLj1536ELj1ELj1ELj4ELj8ENS_18Kernel_traits_baseILj1536EfS2_S2_S2_fjLj128EEEEELb1ELb0ELb1ELb0EEEvNS_9BwdParamsE)
        /*00b4*/ 	.short	0x0380
        /*00b6*/ 	.short	0x0128


	//----- nvinfo : EIATTR_SW_WAR
	.align		4
.L_3179:
        /*00b8*/ 	.byte	0x04, 0x36
        /*00ba*/ 	.short	(.L_3181 - .L_3180)
.L_3180:
        /*00bc*/ 	.word	0x00000008
.L_3181:


//--------------------- .nv.info._ZN10layer_norm22ln_bwd_finalize_kernelINS_22Kernel_traits_finalizeILj1536Ef6__halfS2_S2_fjLb0ELj1024ELj4ENS_18Kernel_traits_baseILj1536EfS2_S2_S2_fjLj1024EEEEELb0ELb1EEEvNS_9BwdParamsE --------------------------
	.section	.nv.info._ZN10layer_norm22ln_bwd_finalize_kernelINS_22Kernel_traits_finalizeILj1536Ef6__halfS2_S2_fjLb0ELj1024ELj4ENS_18Kernel_traits_baseILj1536EfS2_S2_S2_fjLj1024EEEEELb0ELb1EEEvNS_9BwdParamsE,"",@"SHT_CUDA_INFO"
	.sectionflags	@""
	.align	4


	//----- nvinfo : EIATTR_CUDA_API_VERSION
	.align		4
        /*0000*/ 	.byte	0x04, 0x37
        /*0002*/ 	.short	(.L_3183 - .L_3182)
.L_3182:
        /*0004*/ 	.word	0x00000082


	//----- nvinfo : EIATTR_KPARAM_INFO
	.align		4
.L_3183:
        /*0008*/ 	.byte	0x04, 0x17
        /*000a*/ 	.short	(.L_3185 - .L_3184)
.L_3184:
        /*000c*/ 	.word	0x00000000
        /*0010*/ 	.short	0x0000
        /*0012*/ 	.short	0x0000
        /*0014*/ 	.byte	0x00, 0xf0, 0xa1, 0x04


	//----- nvinfo : EIATTR_SPARSE_MMA_MASK
	.align		4
.L_3185:
        /*0018*/ 	.byte	0x03, 0x50
        /*001a*/ 	.short	0x0000


	//----- nvinfo : EIATTR_MAXREG_COUNT
	.align		4
        /*001c*/ 	.byte	0x03, 0x1b
        /*001e*/ 	.short	0x0040


	//----- nvinfo : EIATTR_NUM_BARRIERS
	.align		4
        /*0020*/ 	.byte	0x02, 0x4c
        /*0022*/ 	.byte	0x01
	.zero		1


	//----- nvinfo : EIATTR_MERCURY_ISA_VERSION
	.align		4
        /*0024*/ 	.byte	0x03, 0x5f
        /*0026*/ 	.short	0x0101


	//----- nvinfo : EIATTR_COOP_GROUP_MASK_REGIDS
	.align		4
        /*0028*/ 	.byte	0x04, 0x29
        /*002a*/ 	.short	(.L_3187 - .L_3186)


	//   ....[0]....
.L_3186:
        /*002c*/ 	.word	0xffffffff


	//   ....[1]....
        /*0030*/ 	.word	0xffffffff


	//   ....[2]....
        /*0034*/ 	.word	0xffffffff


	//   ....[3]....
        /*0038*/ 	.word	0xffffffff


	//   ....[4]....
        /*003c*/ 	.word	0xffffffff


	//   ....[5]....
        /*0040*/ 	.word	0xffffffff


	//   ....[6]....
        /*0044*/ 	.word	0xffffffff


	//   ....[7]....
        /*0048*/ 	.word	0xffffffff


	//   ....[8]....
        /*004c*/ 	.word	0xffffffff


	//   ....[9]....
        /*0050*/ 	.word	0xffffffff


	//----- nvinfo : EIATTR_COOP_GROUP_INSTR_OFFSETS
	.align		4
.L_3187:
        /*0054*/ 	.byte	0x04, 0x28
        /*0056*/ 	.short	(.L_3189 - .L_3188)


	//   ....[0]....
.L_3188:
        /*0058*/ 	.word	0x00001560


	//   ....[1]....
        /*005c*/ 	.word	0x00001570


	//   ....[2]....
        /*0060*/ 	.word	0x000015a0


	//   ....[3]....
        /*0064*/ 	.word	0x000015b0


	//   ....[4]....
        /*0068*/ 	.word	0x000015e0


	//   ....[5]....
        /*006c*/ 	.word	0x000015f0


	//   ....[6]....
        /*0070*/ 	.word	0x00001620


	//   ....[7]....
        /*0074*/ 	.word	0x00001640


	//   ....[8]....
        /*0078*/ 	.word	0x00001670


	//   ....[9]....
        /*007c*/ 	.word	0x00001680


	//----- nvinfo : EIATTR_VRC_CTA_INIT_COUNT
	.align		4
.L_3189:
        /*0080*/ 	.byte	0x02, 0x4a
	.zero		1
	.zero		1


	//----- nvinfo : EIATTR_EXIT_INSTR_OFFSETS
	.align		4
        /*0084*/ 	.byte	0x04, 0x1c
        /*0086*/ 	.short	(.L_3191 - .L_3190)


	//   ....[0]....
.L_3190:
        /*0088*/ 	.word	0x00000060


	//   ....[1]....
        /*008c*/ 	.word	0x000016e0


	//   ....[2]....
        /*0090*/ 	.word	0x000017b0


	//----- nvinfo : EIATTR_MAX_THREADS
	.align		4
.L_3191:
        /*0094*/ 	.byte	0x04, 0x05
        /*0096*/ 	.short	(.L_3193 - .L_3192)
.L_3192:
        /*0098*/ 	.word	0x00000400
        /*009c*/ 	.word	0x00000001
        /*00a0*/ 	.word	0x00000001


	//----- nvinfo : EIATTR_CRS_STACK_SIZE
	.align		4
.L_3193:
        /*00a4*/ 	.byte	0x04, 0x1e
        /*00a6*/ 	.short	(.L_3195 - .L_3194)
.L_3194:
        /*00a8*/ 	.word	0x00000000


	//----- nvinfo : EIATTR_CBANK_PARAM_SIZE
	.align		4
.L_3195:
        /*00ac*/ 	.byte	0x03, 0x19
        /*00ae*/ 	.short	0x0128


	//----- nvinfo : EIATTR_PARAM_CBANK
	.align		4
        /*00b0*/ 	.byte	0x04, 0x0a
        /*00b2*/ 	.short	(.L_3197 - .L_3196)
	.align		4
.L_3196:
        /*00b4*/ 	.word	index@(.nv.constant0._ZN10layer_norm22ln_bwd_finalize_kernelINS_22Kernel_traits_finalizeILj1536Ef6__halfS2_S2_fjLb0ELj1024ELj4ENS_18Kernel_traits_baseILj1536EfS2_S2_S2_fjLj1024EEEEELb0ELb1EEEvNS_9BwdParamsE)
        /*00b8*/ 	.short	0x0380
        /*00ba*/ 	.short	0x0128


	//----- nvinfo : EIATTR_SW_WAR
	.align		4
.L_3197:
        /*00bc*/ 	.byte	0x04, 0x36
        /*00be*/ 	.short	(.L_3199 - .L_3198)
.L_3198:
        /*00c0*/ 	.word	0x00000008
.L_3199:


//--------------------- .nv.info._ZN10layer_norm13ln_bwd_kernelINS_13Kernel_traitsIf6__halfS2_S2_fjLj1536ELj1ELj1ELj4ELj8ENS_18Kernel_traits_baseILj1536EfS2_S2_S2_fjLj128EEEEELb1ELb0ELb1ELb1EEEvNS_9BwdParamsE --------------------------
	.section	.nv.info._ZN10layer_norm13ln_bwd_kernelINS_13Kernel_traitsIf6__halfS2_S2_fjLj1536ELj1ELj1ELj4ELj8ENS_18Kernel_traits_baseILj1536EfS2_S2_S2_fjLj128EEEEELb1ELb0ELb1ELb1EEEvNS_9BwdParamsE,"",@"SHT_CUDA_INFO"
	.sectionflags	@""
	.align	4


	//----- nvinfo : EIATTR_CUDA_API_VERSION
	.align		4
        /*0000*/ 	.byte	0x04, 0x37
        /*0002*/ 	.short	(.L_3201 - .L_3200)
.L_3200:
        /*0004*/ 	.word	0x00000082


	//----- nvinfo : EIATTR_KPARAM_INFO
	.align		4
.L_3201:
        /*0008*/ 	.byte	0x04, 0x17
        /*000a*/ 	.short	(.L_3203 - .L_3202)
.L_3202:
        /*000c*/ 	.word	0x00000000
        /*0010*/ 	.short	0x0000
        /*0012*/ 	.short	0x0000
        /*0014*/ 	.byte	0x00, 0xf0, 0xa1, 0x04


	//----- nvinfo : EIATTR_SPARSE_MMA_MASK
	.align		4
.L_3203:
        /*0018*/ 	.byte	0x03, 0x50
        /*001a*/ 	.short	0x0000


	//----- nvinfo : EIATTR_MAXREG_COUNT
	.align		4
        /*001c*/ 	.byte	0x03, 0x1b
        /*001e*/ 	.short	0x00ff


	//----- nvinfo : EIATTR_NUM_BARRIERS
	.align		4
        /*0020*/ 	.byte	0x02, 0x4c
        /*0022*/ 	.byte	0x01
	.zero		1


	//----- nvinfo : EIATTR_MERCURY_ISA_VERSION
	.align		4
        /*0024*/ 	.byte	0x03, 0x5f
        /*0026*/ 	.short	0x0101


	//----- nvinfo : EIATTR_COOP_GROUP_MASK_REGIDS
	.align		4
        /*0028*/ 	.byte	0x04, 0x29
        /*002a*/ 	.short	(.L_3205 - .L_3204)


	//   ....[0]....
.L_3204:
        /*002c*/ 	.word	0xffffffff


	//   ....[1]....
        /*0030*/ 	.word	0xffffffff


	//   ....[2]....
        /*0034*/ 	.word	0xffffffff


	//   ....[3]....
        /*0038*/ 	.word	0xffffffff


	//   ....[4]....
        /*003c*/ 	.word	0xffffffff


	//   ....[5]....
        /*0040*/ 	.word	0xffffffff


	//   ....[6]....
        /*0044*/ 	.word	0xffffffff


	//   ....[7]....
        /*0048*/ 	.word	0xffffffff


	//   ....[8]....
        /*004c*/ 	.word	0xffffffff


	//   ....[9]....
        /*0050*/ 	.word	0xffffffff


	//----- nvinfo : EIATTR_COOP_GROUP_INSTR_OFFSETS
	.align		4
.L_3205:
        /*0054*/ 	.byte	0x04, 0x28
        /*0056*/ 	.short	(.L_3207 - .L_3206)


	//   ....[0]....
.L_3206:
        /*0058*/ 	.word	0x00001240


	//   ....[1]....
        /*005c*/ 	.word	0x00001260


	//   ....[2]....
        /*0060*/ 	.word	0x000012a0


	//   ....[3]....
        /*0064*/ 	.word	0x000012b0


	//   ....[4]....
        /*0068*/ 	.word	0x000012e0


	//   ....[5]....
        /*006c*/ 	.word	0x00001300


	//   ....[6]....
        /*0070*/ 	.word	0x00001330


	//   ....[7]....
        /*0074*/ 	.word	0x00001340


	//   ....[8]....
        /*0078*/ 	.word	0x00001370


	//   ....[9]....
        /*007c*/ 	.word	0x00001380


	//----- nvinfo : EIATTR_VRC_CTA_INIT_COUNT
	.align		4
.L_3207:
        /*0080*/ 	.byte	0x02, 0x4a
	.zero		1
	.zero		1


	//----- nvinfo : EIATTR_EXIT_INSTR_OFFSETS
	.align		4
        /*0084*/ 	.byte	0x04, 0x1c
        /*0086*/ 	.short	(.L_3209 - .L_3208)


	//   ....[0]....
.L_3208:
        /*0088*/ 	.word	0x00004380


	//----- nvinfo : EIATTR_MAX_THREADS
	.align		4
.L_3209:
        /*008c*/ 	.byte	0x04, 0x05
        /*008e*/ 	.short	(.L_3211 - .L_3210)
.L_3210:
        /*0090*/ 	.word	0x00000080
        /*0094*/ 	.word	0x00000001
        /*0098*/ 	.word	0x00000001


	//----- nvinfo : EIATTR_CRS_STACK_SIZE
	.align		4
.L_3211:
        /*009c*/ 	.byte	0x04, 0x1e
        /*009e*/ 	.short	(.L_3213 - .L_3212)
.L_3212:
        /*00a0*/ 	.word	0x00000000


	//----- nvinfo : EIATTR_CBANK_PARAM_SIZE
	.align		4
.L_3213:
        /*00a4*/ 	.byte	0x03, 0x19
        /*00a6*/ 	.short	0x0128


	//----- nvinfo : EIATTR_PARAM_CBANK
	.align		4
        /*00a8*/ 	.byte	0x04, 0x0a
        /*00aa*/ 	.short	(.L_3215 - .L_3214)
	.align		4
.L_3214:
        /*00ac*/ 	.word	index@(.nv.constant0._ZN10layer_norm13ln_bwd_kernelINS_13Kernel_traitsIf6__halfS2_S2_fjLj1536ELj1ELj1ELj4ELj8ENS_18Kernel_traits_baseILj1536EfS2_S2_S2_fjLj128EEEEELb1ELb0ELb1ELb1EEEvNS_9BwdParamsE)
        /*00b0*/ 	.short	0x0380
        /*00b2*/ 	.short	0x0128


	//----- nvinfo : EIATTR_SW_WAR
	.align		4
.L_3215:
        /*00b4*/ 	.byte	0x04, 0x36
        /*00b6*/ 	.short	(.L_3217 - .L_3216)
.L_3216:
        /*00b8*/ 	.word	0x00000008
.L_3217:


//--------------------- .nv.info._ZN10layer_norm13ln_bwd_kernelINS_13Kernel_traitsIf6__halfS2_S2_fjLj1536ELj1ELj1ELj4ELj8ENS_18Kernel_traits_baseILj1536EfS2_S2_S2_fjLj128EEEEELb1ELb1ELb0ELb0EEEvNS_9BwdParamsE --------------------------
	.section	.nv.info._ZN10layer_norm13ln_bwd_kernelINS_13Kernel_traitsIf6__halfS2_S2_fjLj1536ELj1ELj1ELj4ELj8ENS_18Kernel_traits_baseILj1536EfS2_S2_S2_fjLj128EEEEELb1ELb1ELb0ELb0EEEvNS_9BwdParamsE,"",@"SHT_CUDA_INFO"
	.sectionflags	@""
	.align	4


	//----- nvinfo : EIATTR_CUDA_API_VERSION
	.align		4
        /*0000*/ 	.byte	0x04, 0x37
        /*0002*/ 	.short	(.L_3219 - .L_3218)
.L_3218:
        /*0004*/ 	.word	0x00000082


	//----- nvinfo : EIATTR_KPARAM_INFO
	.align		4
.L_3219:
        /*0008*/ 	.byte	0x04, 0x17
        /*000a*/ 	.short	(.L_3221 - .L_3220)
.L_3220:
        /*000c*/ 	.word	0x00000000
        /*0010*/ 	.short	0x0000
        /*0012*/ 	.short	0x0000
        /*0014*/ 	.byte	0x00, 0xf0, 0xa1, 0x04


	//----- nvinfo : EIATTR_SPARSE_MMA_MASK
	.align		4
.L_3221:
        /*0018*/ 	.byte	0x03, 0x50
        /*001a*/ 	.short	0x0000


	//----- nvinfo : EIATTR_MAXREG_COUNT
	.align		4
        /*001c*/ 	.byte	0x03, 0x1b
        /*001e*/ 	.short	0x00ff


	//----- nvinfo : EIATTR_NUM_BARRIERS
	.align		4
        /*0020*/ 	.byte	0x02, 0x4c
        /*0022*/ 	.byte	0x01
	.zero		1


	//----- nvinfo : EIATTR_MERCURY_ISA_VERSION
	.align		4
        /*0024*/ 	.byte	0x03, 0x5f
        /*0026*/ 	.short	0x0101


	//----- nvinfo : EIATTR_COOP_GROUP_MASK_REGIDS
	.align		4
        /*0028*/ 	.byte	0x04, 0x29
        /*002a*/ 	.short	(.L_3223 - .L_3222)


	//   ....[0]....
.L_3222:
        /*002c*/ 	.word	0xffffffff


	//   ....[1]....
        /*0030*/ 	.word	0xffffffff


	//   ....[2]....
        /*0034*/ 	.word	0xffffffff


	//   ....[3]....
        /*0038*/ 	.word	0xffffffff


	//   ....[4]....
        /*003c*/ 	.word	0xffffffff


	//   ....[5]....
        /*0040*/ 	.word	0xffffffff


	//   ....[6]....
        /*0044*/ 	.word	0xffffffff


	//   ....[7]....
        /*0048*/ 	.word	0xffffffff


	//   ....[8]....
        /*004c*/ 	.word	0xffffffff


	//   ....[9]....
        /*0050*/ 	.word	0xffffffff


	//----- nvinfo : EIATTR_COOP_GROUP_INSTR_OFFSETS
	.align		4
.L_3223:
        /*0054*/ 	.byte	0x04, 0x28
        /*0056*/ 	.short	(.L_3225 - .L_3224)


	//   ....[0]....
.L_3224:
        /*0058*/ 	.word	0x000011c0


	//   ....[1]....
        /*005c*/ 	.word	0x000011e0


	//   ....[2]....
        /*0060*/ 	.word	0x00001210


	//   ....[3]....
        /*0064*/ 	.word	0x00001220


	//   ....[4]....
        /*0068*/ 	.word	0x00001250


	//   ....[5]....
        /*006c*/ 	.word	0x00001260


	//   ....[6]....
        /*0070*/ 	.word	0x000012a0


	//   ....[7]....
        /*0074*/ 	.word	0x000012b0


	//   ....[8]....
        /*0078*/ 	.word	0x000012e0


	//   ....[9]....
        /*007c*/ 	.word	0x00001300


	//----- nvinfo : EIATTR_VRC_CTA_INIT_COUNT
	.align		4
.L_3225:
        /*0080*/ 	.byte	0x02, 0x4a
	.zero		1
	.zero		1


	//----- nvinfo : EIATTR_EXIT_INSTR_OFFSETS
	.align		4
        /*0084*/ 	.byte	0x04, 0x1c
        /*0086*/ 	.short	(.L_3227 - .L_3226)


	//   ....[0]....
.L_3226:
        /*0088*/ 	.word	0x00005320


	//   ....[1]....
        /*008c*/ 	.word	0x000053c0


	//----- nvinfo : EIATTR_MAX_THREADS
	.align		4
.L_3227:
        /*0090*/ 	.byte	0x04, 0x05
        /*0092*/ 	.short	(.L_3229 - .L_3228)
.L_3228:
        /*0094*/ 	.word	0x00000080
        /*0098*/ 	.word	0x00000001
        /*009c*/ 	.word	0x00000001


	//----- nvinfo : EIATTR_CRS_STACK_SIZE
	.align		4
.L_3229:
        /*00a0*/ 	.byte	0x04, 0x1e
        /*00a2*/ 	.short	(.L_3231 - .L_3230)
.L_3230:
        /*00a4*/ 	.word	0x00000000


	//----- nvinfo : EIATTR_CBANK_PARAM_SIZE
	.align		4
.L_3231:
        /*00a8*/ 	.byte	0x03, 0x19
        /*00aa*/ 	.short	0x0128


	//----- nvinfo : EIATTR_PARAM_CBANK
	.align		4
        /*00ac*/ 	.byte	0x04, 0x0a
        /*00ae*/ 	.short	(.L_3233 - .L_3232)
	.align		4
.L_3232:
        /*00b0*/ 	.word	index@(.nv.constant0._ZN10layer_norm13ln_bwd_kernelINS_13Kernel_traitsIf6__halfS2_S2_fjLj1536ELj1ELj1ELj4ELj8ENS_18Kernel_traits_baseILj1536EfS2_S2_S2_fjLj128EEEEELb1ELb1ELb0ELb0EEEvNS_9BwdParamsE)
        /*00b4*/ 	.short	0x0380
        /*00b6*/ 	.short	0x0128


	//----- nvinfo : EIATTR_SW_WAR
	.align		4
.L_3233:
        /*00b8*/ 	.byte	0x04, 0x36
        /*00ba*/ 	.short	(.L_3235 - .L_3234)
.L_3234:
        /*00bc*/ 	.word	0x00000008
.L_3235:


//--------------------- .nv.info._ZN10layer_norm13ln_bwd_kernelINS_13Kernel_traitsIf6__halfS2_S2_fjLj1536ELj1ELj1ELj4ELj8ENS_18Kernel_traits_baseILj1536EfS2_S2_S2_fjLj128EEEEELb1ELb1ELb0ELb1EEEvNS_9BwdParamsE --------------------------
	.section	.nv.info._ZN10layer_norm13ln_bwd_kernelINS_13Kernel_traitsIf6__halfS2_S2_fjLj1536ELj1ELj1ELj4ELj8ENS_18Kernel_traits_baseILj1536EfS2_S2_S2_fjLj128EEEEELb1ELb1ELb0ELb1EEEvNS_9BwdParamsE,"",@"SHT_CUDA_INFO"
	.sectionflags	@""
	.align	4


	//----- nvinfo : EIATTR_CUDA_API_VERSION
	.align		4
        /*0000*/ 	.byte	0x04, 0x37
        /*0002*/ 	.short	(.L_3237 - .L_3236)
.L_3236:
        /*0004*/ 	.word	0x00000082


	//----- nvinfo : EIATTR_KPARAM_INFO
	.align		4
.L_3237:
        /*0008*/ 	.byte	0x04, 0x17
        /*000a*/ 	.short	(.L_3239 - .L_3238)
.L_3238:
        /*000c*/ 	.word	0x00000000
        /*0010*/ 	.short	0x0000
        /*0012*/ 	.short	0x0000
        /*0014*/ 	.byte	0x00, 0xf0, 0xa1, 0x04


	//----- nvinfo : EIATTR_SPARSE_MMA_MASK
	.align		4
.L_3239:
        /*0018*/ 	.byte	0x03, 0x50
        /*001a*/ 	.short	0x0000


	//----- nvinfo : EIATTR_MAXREG_COUNT
	.align		4
        /*001c*/ 	.byte	0x03, 0x1b
        /*001e*/ 	.short	0x00ff


	//----- nvinfo : EIATTR_NUM_BARRIERS
	.align		4
        /*0020*/ 	.byte	0x02, 0x4c
        /*0022*/ 	.byte	0x01
	.zero		1


	//----- nvinfo : EIATTR_MERCURY_ISA_VERSION
	.align		4
        /*0024*/ 	.byte	0x03, 0x5f
        /*0026*/ 	.short	0x0101


	//----- nvinfo : EIATTR_COOP_GROUP_MASK_REGIDS
	.align		4
        /*0028*/ 	.byte	0x04, 0x29
        /*002a*/ 	.short	(.L_3241 - .L_3240)


	//   ....[0]....
.L_3240:
        /*002c*/ 	.word	0xffffffff


	//   ....[1]....
        /*0030*/ 	.word	0xffffffff


	//   ....[2]....
        /*0034*/ 	.word	0xffffffff


	//   ....[3]....
        /*0038*/ 	.word	0xffffffff


	//   ....[4]....
        /*003c*/ 	.word	0xffffffff


	//   ....[5]....
        /*0040*/ 	.word	0xffffffff


	//   ....[6]....
        /*0044*/ 	.word	0xffffffff


	//   ....[7]....
        /*0048*/ 	.word	0xffffffff


	//   ....[8]....
        /*004c*/ 	.word	0xffffffff


	//   ....[9]....
        /*0050*/ 	.word	0xffffffff


	//----- nvinfo : EIATTR_COOP_GROUP_INSTR_OFFSETS
	.align		4
.L_3241:
        /*0054*/ 	.byte	0x04, 0x28
        /*0056*/ 	.short	(.L_3243 - .L_3242)


	//   ....[0]....
.L_3242:
        /*0058*/ 	.word	0x00000d80


	//   ....[1]....
        /*005c*/ 	.word	0x00000d90


	//   ....[2]....
        /*0060*/ 	.word	0x00000dc0


	//   ....[3]....
        /*0064*/ 	.word	0x00000dd0


	//   ....[4]....
        /*0068*/ 	.word	0x00000e00


	//   ....[5]....
        /*006c*/ 	.word	0x00000e10


	//   ....[6]....
        /*0070*/ 	.word	0x00000e50


	//   ....[7]....
        /*0074*/ 	.word	0x00000e60


	//   ....[8]....
        /*0078*/ 	.word	0x00000ec0


	//   ....[9]....
        /*007c*/ 	.word	0x00000ed0


	//----- nvinfo : EIATTR_VRC_CTA_INIT_COUNT
	.align		4
.L_3243:
        /*0080*/ 	.byte	0x02, 0x4a
	.zero		1
	.zero		1


	//----- nvinfo : EIATTR_EXIT_INSTR_OFFSETS
	.align		4
        /*0084*/ 	.byte	0x04, 0x1c
        /*0086*/ 	.short	(.L_3245 - .L_3244)


	//   ....[0]....
.L_3244:
        /*0088*/ 	.word	0x00004b60


	//----- nvinfo : EIATTR_MAX_THREADS
	.align		4
.L_3245:
        /*008c*/ 	.byte	0x04, 0x05
        /*008e*/ 	.short	(.L_3247 - .L_3246)
.L_3246:
        /*0090*/ 	.word	0x00000080
        /*0094*/ 	.word	0x00000001
        /*0098*/ 	.word	0x00000001


	//----- nvinfo : EIATTR_CBANK_PARAM_SIZE
	.align		4
.L_3247:
        /*009c*/ 	.byte	0x03, 0x19
        /*009e*/ 	.short	0x0128


	//----- nvinfo : EIATTR_PARAM_CBANK
	.align		4
        /*00a0*/ 	.byte	0x04, 0x0a
        /*00a2*/ 	.short	(.L_3249 - .L_3248)
	.align		4
.L_3248:
        /*00a4*/ 	.word	index@(.nv.constant0._ZN10layer_norm13ln_bwd_kernelINS_13Kernel_traitsIf6__halfS2_S2_fjLj1536ELj1ELj1ELj4ELj8ENS_18Kernel_traits_baseILj1536EfS2_S2_S2_fjLj128EEEEELb1ELb1ELb0ELb1EEEvNS_9BwdParamsE)
        /*00a8*/ 	.short	0x0380
        /*00aa*/ 	.short	0x0128


	//----- nvinfo : EIATTR_SW_WAR
	.align		4
.L_3249:
        /*00ac*/ 	.byte	0x04, 0x36
        /*00ae*/ 	.short	(.L_3251 - .L_3250)
.L_3250:
        /*00b0*/ 	.word	0x00000008
.L_3251:


//--------------------- .nv.info._ZN10layer_norm22ln_bwd_finalize_kernelINS_22Kernel_traits_finalizeILj1536Ef6__halfS2_S2_fjLb1ELj1024ELj4ENS_18Kernel_traits_baseILj1536EfS2_S2_S2_fjLj1024EEEEELb1ELb0EEEvNS_9BwdParamsE --------------------------
	.section	.nv.info._ZN10layer_norm22ln_bwd_finalize_kernelINS_22Kernel_traits_finalizeILj1536Ef6__halfS2_S2_fjLb1ELj1024ELj4ENS_18Kernel_traits_baseILj1536EfS2_S2_S2_fjLj1024EEEEELb1ELb0EEEvNS_9BwdParamsE,"",@"SHT_CUDA_INFO"
	.sectionflags	@""
	.align	4


	//----- nvinfo : EIATTR_CUDA_API_VERSION
	.align		4
        /*0000*/ 	.byte	0x04, 0x37
        /*0002*/ 	.short	(.L_3253 - .L_3252)
.L_3252:
        /*0004*/ 	.word	0x00000082


	//----- nvinfo : EIATTR_KPARAM_INFO
	.align		4
.L_3253:
        /*0008*/ 	.byte	0x04, 0x17
        /*000a*/ 	.short	(.L_3255 - .L_3254)
.L_3254:
        /*000c*/ 	.word	0x00000000
        /*0010*/ 	.short	0x0000
        /*0012*/ 	.short	0x0000
        /*0014*/ 	.byte	0x00, 0xf0, 0xa1, 0x04


	//----- nvinfo : EIATTR_SPARSE_MMA_MASK
	.align		4
.L_3255:
        /*0018*/ 	.byte	0x03, 0x50
        /*001a*/ 	.short	0x0000


	//----- nvinfo : EIATTR_MAXREG_COUNT
	.align		4
        /*001c*/ 	.byte	0x03, 0x1b
        /*001e*/ 	.short	0x0040


	//----- nvinfo : EIATTR_NUM_BARRIERS
	.align		4
        /*0020*/ 	.byte	0x02, 0x4c
        /*0022*/ 	.byte	0x01
	.zero		1


	//----- nvinfo : EIATTR_MERCURY_ISA_VERSION
	.align		4
        /*0024*/ 	.byte	0x03, 0x5f
        /*0026*/ 	.short	0x0101


	//----- nvinfo : EIATTR_COOP_GROUP_MASK_REGIDS
	.align		4
        /*0028*/ 	.byte	0x04, 0x29
        /*002a*/ 	.short	(.L_3257 - .L_3256)


	//   ....[0]....
.L_3256:
        /*002c*/ 	.word	0xffffffff


	//   ....[1]....
        /*0030*/ 	.word	0xffffffff


	//   ....[2]....
        /*0034*/ 	.word	0xffffffff


	//   ....[3]....
        /*0038*/ 	.word	0xffffffff


	//   ....[4]....
        /*003c*/ 	.word	0xffffffff


	//   ....[5]....
        /*0040*/ 	.word	0xffffffff


	//   ....[6]....
        /*0044*/ 	.word	0xffffffff


	//   ....[7]....
        /*0048*/ 	.word	0xffffffff


	//   ....[8]....
        /*004c*/ 	.word	0xffffffff


	//   ....[9]....
        /*0050*/ 	.word	0xffffffff


	//   ....[10]....
        /*0054*/ 	.word	0xffffffff


	//   ....[11]....
        /*0058*/ 	.word	0xffffffff


	//   ....[12]....
        /*005c*/ 	.word	0xffffffff


	//   ....[13]....
        /*0060*/ 	.word	0xffffffff


	//   ....[14]....
        /*0064*/ 	.word	0xffffffff


	//----- nvinfo : EIATTR_COOP_GROUP_INSTR_OFFSETS
	.align		4
.L_3257:
        /*0068*/ 	.byte	0x04, 0x28
        /*006a*/ 	.short	(.L_3259 - .L_3258)


	//   ....[0]....
.L_3258:
        /*006c*/ 	.word	0x00001030


	//   ....[1]....
        /*0070*/ 	.word	0x00001040


	//   ....[2]....
        /*0074*/ 	.word	0x00001050


	//   ....[3]....
        /*0078*/ 	.word	0x00001090


	//   ....[4]....
        /*007c*/ 	.word	0x000010a0


	//   ....[5]....
        /*0080*/ 	.word	0x000010b0


	//   ....[6]....
        /*0084*/ 	.word	0x000010e0


	//   ....[7]....
        /*0088*/ 	.word	0x00001100


	//   ....[8]....
        /*008c*/ 	.word	0x00001120


	//   ....[9]....
        /*0090*/ 	.word	0x00001160


	//   ....[10]....
        /*0094*/ 	.word	0x00001180


	//   ....[11]....
        /*0098*/ 	.word	0x00001190


	//   ....[12]....
        /*009c*/ 	.word	0x000011e0


	//   ....[13]....
        /*00a0*/ 	.word	0x00001210


	//   ....[14]....
        /*00a4*/ 	.word	0x00001220


	//----- nvinfo : EIATTR_VRC_CTA_INIT_COUNT
	.align		4
.L_3259:
        /*00a8*/ 	.byte	0x02, 0x4a
	.zero		1
	.zero		1


	//----- nvinfo : EIATTR_EXIT_INSTR_OFFSETS
	.align		4
        /*00ac*/ 	.byte	0x04, 0x1c
        /*00ae*/ 	.short	(.L_3261 - .L_3260)


	//   ....[0]....
.L_3260:
        /*00b0*/ 	.word	0x00000060


	//   ....[1]....
        /*00b4*/ 	.word	0x000012a0


	//   ....[2]....
        /*00b8*/ 	.word	0x000012d0


	//   ....[3]....
        /*00bc*/ 	.word	0x000013b0


	//----- nvinfo : EIATTR_MAX_THREADS
	.align		4
.L_3261:
        /*00c0*/ 	.byte	0x04, 0x05
        /*00c2*/ 	.short	(.L_3263 - .L_3262)
.L_3262:
        /*00c4*/ 	.word	0x00000400
        /*00c8*/ 	.word	0x00000001
        /*00cc*/ 	.word	0x00000001


	//----- nvinfo : EIATTR_CRS_STACK_SIZE
	.align		4
.L_3263:
        /*00d0*/ 	.byte	0x04, 0x1e
        /*00d2*/ 	.short	(.L_3265 - .L_3264)
.L_3264:
        /*00d4*/ 	.word	0x00000000


	//----- nvinfo : EIATTR_CBANK_PARAM_SIZE
	.align		4
.L_3265:
        /*00d8*/ 	.byte	0x03, 0x19
        /*00da*/ 	.short	0x0128


	//----- nvinfo : EIATTR_PARAM_CBANK
	.align		4
        /*00dc*/ 	.byte	0x04, 0x0a
        /*00de*/ 	.short	(.L_3267 - .L_3266)
	.align		4
.L_3266:
        /*00e0*/ 	.word	index@(.nv.constant0._ZN10layer_norm22ln_bwd_finalize_kernelINS_22Kernel_traits_finalizeILj1536Ef6__halfS2_S2_fjLb1ELj1024ELj4ENS_18Kernel_traits_baseILj1536EfS2_S2_S2_fjLj1024EEEEELb1ELb0EEEvNS_9BwdParamsE)
        /*00e4*/ 	.short	0x0380
        /*00e6*/ 	.short	0x0128


	//----- nvinfo : EIATTR_SW_WAR
	.align		4
.L_3267:
        /*00e8*/ 	.byte	0x04, 0x36
        /*00ea*/ 	.short	(.L_3269 - .L_3268)
.L_3268:
        /*00ec*/ 	.word	0x00000008
.L_3269:


//--------------------- .nv.info._ZN10layer_norm13ln_bwd_kernelINS_13Kernel_traitsIf6__halfS2_S2_fjLj1536ELj1ELj1ELj4ELj8ENS_18Kernel_traits_baseILj1536EfS2_S2_S2_fjLj128EEEEELb1ELb1ELb1ELb0EEEvNS_9BwdParamsE --------------------------
	.section	.nv.info._ZN10layer_norm13ln_bwd_kernelINS_13Kernel_traitsIf6__halfS2_S2_fjLj1536ELj1ELj1ELj4ELj8ENS_18Kernel_traits_baseILj1536EfS2_S2_S2_fjLj128EEEEELb1ELb1ELb1ELb0EEEvNS_9BwdParamsE,"",@"SHT_CUDA_INFO"
	.sectionflags	@""
	.align	4


	//----- nvinfo : EIATTR_CUDA_API_VERSION
	.align		4
        /*0000*/ 	.byte	0x04, 0x37
        /*0002*/ 	.short	(.L_3271 - .L_3270)
.L_3270:
        /*0004*/ 	.word	0x00000082


	//----- nvinfo : EIATTR_KPARAM_INFO
	.align		4
.L_3271:
        /*0008*/ 	.byte	0x04, 0x17
        /*000a*/ 	.short	(.L_3273 - .L_3272)
.L_3272:
        /*000c*/ 	.word	0x00000000
        /*0010*/ 	.short	0x0000
        /*0012*/ 	.short	0x0000
        /*0014*/ 	.byte	0x00, 0xf0, 0xa1, 0x04


	//----- nvinfo : EIATTR_SPARSE_MMA_MASK
	.align		4
.L_3273:
        /*0018*/ 	.byte	0x03, 0x50
        /*001a*/ 	.short	0x0000


	//----- nvinfo : EIATTR_MAXREG_COUNT
	.align		4
        /*001c*/ 	.byte	0x03, 0x1b
        /*001e*/ 	.short	0x00ff


	//----- nvinfo : EIATTR_NUM_BARRIERS
	.align		4
        /*0020*/ 	.byte	0x02, 0x4c
        /*0022*/ 	.byte	0x01
	.zero		1


	//----- nvinfo : EIATTR_MERCURY_ISA_VERSION
	.align		4
        /*0024*/ 	.byte	0x03, 0x5f
        /*0026*/ 	.short	0x0101


	//----- nvinfo : EIATTR_COOP_GROUP_MASK_REGIDS
	.align		4
        /*0028*/ 	.byte	0x04, 0x29
        /*002a*/ 	.short	(.L_3275 - .L_3274)


	//   ....[0]....
.L_3274:
        /*002c*/ 	.word	0xffffffff


	//   ....[1]....
        /*0030*/ 	.word	0xffffffff


	//   ....[2]....
        /*0034*/ 	.word	0xffffffff


	//   ....[3]....
        /*0038*/ 	.word	0xffffffff


	//   ....[4]....
        /*003c*/ 	.word	0xffffffff


	//   ....[5]....
        /*0040*/ 	.word	0xffffffff


	//   ....[6]....
        /*0044*/ 	.word	0xffffffff


	//   ....[7]....
        /*0048*/ 	.word	0xffffffff


	//   ....[8]....
        /*004c*/ 	.word	0xffffffff


	//   ....[9]....
        /*0050*/ 	.word	0xffffffff


	//----- nvinfo : EIATTR_COOP_GROUP_INSTR_OFFSETS
	.align		4
.L_3275:
        /*0054*/ 	.byte	0x04, 0x28
        /*0056*/ 	.short	(.L_3277 - .L_3276)


	//   ....[0]....
.L_3276:
        /*0058*/ 	.word	0x000017b0


	//   ....[1]....
        /*005c*/ 	.word	0x000017d0


	//   ....[2]....
        /*0060*/ 	.word	0x00001800


	//   ....[3]....
        /*0064*/ 	.word	0x00001810


	//   ....[4]....
        /*0068*/ 	.word	0x00001850


	//   ....[5]....
        /*006c*/ 	.word	0x00001860


	//   ....[6]....
        /*0070*/ 	.word	0x000018a0


	//   ....[7]....
        /*0074*/ 	.word	0x000018b0


	//   ....[8]....
        /*0078*/ 	.word	0x000018e0


	//   ....[9]....
        /*007c*/ 	.word	0x000018f0


	//----- nvinfo : EIATTR_VRC_CTA_INIT_COUNT
	.align		4
.L_3277:
        /*0080*/ 	.byte	0x02, 0x4a
	.zero		1
	.zero		1


	//----- nvinfo : EIATTR_EXIT_INSTR_OFFSETS
	.align		4
        /*0084*/ 	.byte	0x04, 0x1c
        /*0086*/ 	.short	(.L_3279 - .L_3278)


	//   ....[0]....
.L_3278:
        /*0088*/ 	.word	0x000060b0


	//   ....[1]....
        /*008c*/ 	.word	0x00006150


	//----- nvinfo : EIATTR_MAX_THREADS
	.align		4
.L_3279:
        /*0090*/ 	.byte	0x04, 0x05
        /*0092*/ 	.short	(.L_3281 - .L_3280)
.L_3280:
        /*0094*/ 	.word	0x00000080
        /*0098*/ 	.word	0x00000001
        /*009c*/ 	.word	0x00000001


	//----- nvinfo : EIATTR_CRS_STACK_SIZE
	.align		4
.L_3281:
        /*00a0*/ 	.byte	0x04, 0x1e
        /*00a2*/ 	.short	(.L_3283 - .L_3282)
.L_3282:
        /*00a4*/ 	.word	0x00000000


	//----- nvinfo : EIATTR_CBANK_PARAM_SIZE
	.align		4
.L_3283:
        /*00a8*/ 	.byte	0x03, 0x19
        /*00aa*/ 	.short	0x0128


	//----- nvinfo : EIATTR_PARAM_CBANK
	.align		4
        /*00ac*/ 	.byte	0x04, 0x0a
        /*00ae*/ 	.short	(.L_3285 - .L_3284)
	.align		4
.L_3284:
        /*00b0*/ 	.word	index@(.nv.constant0._ZN10layer_norm13ln_bwd_kernelINS_13Kernel_traitsIf6__halfS2_S2_fjLj1536ELj1ELj1ELj4ELj8ENS_18Kernel_traits_baseILj1536EfS2_S2_S2_fjLj128EEEEELb1ELb1ELb1ELb0EEEvNS_9BwdParamsE)
        /*00b4*/ 	.short	0x0380
        /*00b6*/ 	.short	0x0128


	//----- nvinfo : EIATTR_SW_WAR
	.align		4
.L_3285:
        /*00b8*/ 	.byte	0x04, 0x36
        /*00ba*/ 	.short	(.L_3287 - .L_3286)
.L_3286:
        /*00bc*/ 	.word	0x00000008
.L_3287:


//--------------------- .nv.info._ZN10layer_norm22ln_bwd_finalize_kernelINS_22Kernel_traits_finalizeILj1536Ef6__halfS2_S2_fjLb1ELj1024ELj4ENS_18Kernel_traits_baseILj1536EfS2_S2_S2_fjLj1024EEEEELb1ELb1EEEvNS_9BwdParamsE --------------------------
	.section	.nv.info._ZN10layer_norm22ln_bwd_finalize_kernelINS_22Kernel_traits_finalizeILj1536Ef6__halfS2_S2_fjLb1ELj1024ELj4ENS_18Kernel_traits_baseILj1536EfS2_S2_S2_fjLj1024EEEEELb1ELb1EEEvNS_9BwdParamsE,"",@"SHT_CUDA_INFO"
	.sectionflags	@""
	.align	4


	//----- nvinfo : EIATTR_CUDA_API_VERSION
	.align		4
        /*0000*/ 	.byte	0x04, 0x37
        /*0002*/ 	.short	(.L_3289 - .L_3288)
.L_3288:
        /*0004*/ 	.word	0x00000082


	//----- nvinfo : EIATTR_KPARAM_INFO
	.align		4
.L_3289:
        /*0008*/ 	.byte	0x04, 0x17
        /*000a*/ 	.short	(.L_3291 - .L_3290)
.L_3290:
        /*000c*/ 	.word	0x00000000
        /*0010*/ 	.short	0x0000
        /*0012*/ 	.short	0x0000
        /*0014*/ 	.byte	0x00, 0xf0, 0xa1, 0x04


	//----- nvinfo : EIATTR_SPARSE_MMA_MASK
	.align		4
.L_3291:
        /*0018*/ 	.byte	0x03, 0x50
        /*001a*/ 	.short	0x0000


	//----- nvinfo : EIATTR_MAXREG_COUNT
	.align		4
        /*001c*/ 	.byte	0x03, 0x1b
        /*001e*/ 	.short	0x0040


	//----- nvinfo : EIATTR_NUM_BARRIERS
	.align		4
        /*0020*/ 	.byte	0x02, 0x4c
        /*0022*/ 	.byte	0x01
	.zero		1


	//----- nvinfo : EIATTR_MERCURY_ISA_VERSION
	.align		4
        /*0024*/ 	.byte	0x03, 0x5f
        /*0026*/ 	.short	0x0101


	//----- nvinfo : EIATTR_COOP_GROUP_MASK_REGIDS
	.align		4
        /*0028*/ 	.byte	0x04, 0x29
        /*002a*/ 	.short	(.L_3293 - .L_3292)


	//   ....[0]....
.L_3292:
        /*002c*/ 	.word	0xffffffff


	//   ....[1]....
        /*0030*/ 	.word	0xffffffff


	//   ....[2]....
        /*0034*/ 	.word	0xffffffff


	//   ....[3]....
        /*0038*/ 	.word	0xffffffff


	//   ....[4]....
        /*003c*/ 	.word	0xffffffff


	//   ....[5]....
        /*0040*/ 	.word	0xffffffff


	//   ....[6]....
        /*0044*/ 	.word	0xffffffff


	//   ....[7]....
        /*0048*/ 	.word	0xffffffff


	//   ....[8]....
        /*004c*/ 	.word	0xffffffff


	//   ....[9]....
        /*0050*/ 	.word	0xffffffff


	//   ....[10]....
        /*0054*/ 	.word	0xffffffff


	//   ....[11]....
        /*0058*/ 	.word	0xffffffff


	//   ....[12]....
        /*005c*/ 	.word	0xffffffff


	//   ....[13]....
        /*0060*/ 	.word	0xffffffff


	//   ....[14]....
        /*0064*/ 	.word	0xffffffff


	//----- nvinfo : EIATTR_COOP_GROUP_INSTR_OFFSETS
	.align		4
.L_3293:
        /*0068*/ 	.byte	0x04, 0x28
        /*006a*/ 	.short	(.L_3295 - .L_3294)


	//   ....[0]....
.L_3294:
        /*006c*/ 	.word	0x00001070


	//   ....[1]....
        /*0070*/ 	.word	0x00001080


	//   ....[2]....
        /*0074*/ 	.word	0x00001090


	//   ....[3]....
        /*0078*/ 	.word	0x000010c0


	//   ....[4]....
        /*007c*/ 	.word	0x000010e0


	//   ....[5]....
        /*0080*/ 	.word	0x000010f0


	//   ....[6]....
        /*0084*/ 	.word	0x00001120


	//   ....[7]....
        /*0088*/ 	.word	0x00001140


	//   ....[8]....
        /*008c*/ 	.word	0x00001150


	//   ....[9]....
        /*0090*/ 	.word	0x00001180


	//   ....[10]....
        /*0094*/ 	.word	0x000011a0


	//   ....[11]....
        /*0098*/ 	.word	0x000011b0


	//   ....[12]....
        /*009c*/ 	.word	0x000011e0


	//   ....[13]....
        /*00a0*/ 	.word	0x00001200


	//   ....[14]....
        /*00a4*/ 	.word	0x00001210


	//----- nvinfo : EIATTR_VRC_CTA_INIT_COUNT
	.align		4
.L_3295:
        /*00a8*/ 	.byte	0x02, 0x4a
	.zero		1
	.zero		1


	//----- nvinfo : EIATTR_EXIT_INSTR_OFFSETS
	.align		4
        /*00ac*/ 	.byte	0x04, 0x1c
        /*00ae*/ 	.short	(.L_3297 - .L_3296)


	//   ....[0]....
.L_3296:
        /*00b0*/ 	.word	0x00000060


	//   ....[1]....
        /*00b4*/ 	.word	0x00001290


	//   ....[2]....
        /*00b8*/ 	.word	0x000013a0


	//----- nvinfo : EIATTR_MAX_THREADS
	.align		4
.L_3297:
        /*00bc*/ 	.byte	0x04, 0x05
        /*00be*/ 	.short	(.L_3299 - .L_3298)
.L_3298:
        /*00c0*/ 	.word	0x00000400
        /*00c4*/ 	.word	0x00000001
        /*00c8*/ 	.word	0x00000001


	//----- nvinfo : EIATTR_CRS_STACK_SIZE
	.align		4
.L_3299:
        /*00cc*/ 	.byte	0x04, 0x1e
        /*00ce*/ 	.short	(.L_3301 - .L_3300)
.L_3300:
        /*00d0*/ 	.word	0x00000000


	//----- nvinfo : EIATTR_CBANK_PARAM_SIZE
	.align		4
.L_3301:
        /*00d4*/ 	.byte	0x03, 0x19
        /*00d6*/ 	.short	0x0128


	//----- nvinfo : EIATTR_PARAM_CBANK
	.align		4
        /*00d8*/ 	.byte	0x04, 0x0a
        /*00da*/ 	.short	(.L_3303 - .L_3302)
	.align		4
.L_3302:
        /*00dc*/ 	.word	index@(.nv.constant0._ZN10layer_norm22ln_bwd_finalize_kernelINS_22Kernel_traits_finalizeILj1536Ef6__halfS2_S2_fjLb1ELj1024ELj4ENS_18Kernel_traits_baseILj1536EfS2_S2_S2_fjLj1024EEEEELb1ELb1EEEvNS_9BwdParamsE)
        /*00e0*/ 	.short	0x0380
        /*00e2*/ 	.short	0x0128


	//----- nvinfo : EIATTR_SW_WAR
	.align		4
.L_3303:
        /*00e4*/ 	.byte	0x04, 0x36
        /*00e6*/ 	.short	(.L_3305 - .L_3304)
.L_3304:
        /*00e8*/ 	.word	0x00000008
.L_3305:


//--------------------- .nv.info._ZN10layer_norm13ln_bwd_kernelINS_13Kernel_traitsIf6__halfS2_S2_fjLj1536ELj1ELj1ELj4ELj8ENS_18Kernel_traits_baseILj1536EfS2_S2_S2_fjLj128EEEEELb1ELb1ELb1ELb1EEEvNS_9BwdParamsE --------------------------
	.section	.nv.info._ZN10layer_norm13ln_bwd_kernelINS_13Kernel_traitsIf6__halfS2_S2_fjLj1536ELj1ELj1ELj4ELj8ENS_18Kernel_traits_baseILj1536EfS2_S2_S2_fjLj128EEEEELb1ELb1ELb1ELb1EEEvNS_9BwdParamsE,"",@"SHT_CUDA_INFO"
	.sectionflags	@""
	.align	4


	//----- nvinfo : EIATTR_CUDA_API_VERSION
	.align		4
        /*0000*/ 	.byte	0x04, 0x37
        /*0002*/ 	.short	(.L_3307 - .L_3306)
.L_3306:
        /*0004*/ 	.word	0x00000082


	//----- nvinfo : EIATTR_KPARAM_INFO
	.align		4
.L_3307:
        /*0008*/ 	.byte	0x04, 0x17
        /*000a*/ 	.short	(.L_3309 - .L_3308)
.L_3308:
        /*000c*/ 	.word	0x00000000
        /*0010*/ 	.short	0x0000
        /*0012*/ 	.short	0x0000
        /*0014*/ 	.byte	0x00, 0xf0, 0xa1, 0x04


	//----- nvinfo : EIATTR_SPARSE_MMA_MASK
	.align		4
.L_3309:
        /*0018*/ 	.byte	0x03, 0x50
        /*001a*/ 	.short	0x0000


	//----- nvinfo : EIATTR_MAXREG_COUNT
	.align		4
        /*001c*/ 	.byte	0x03, 0x1b
        /*001e*/ 	.short	0x00ff


	//----- nvinfo : EIATTR_NUM_BARRIERS
	.align		4
        /*0020*/ 	.byte	0x02, 0x4c
        /*0022*/ 	.byte	0x01
	.zero		1


	//----- nvinfo : EIATTR_MERCURY_ISA_VERSION
	.align		4
        /*0024*/ 	.byte	0x03, 0x5f
        /*0026*/ 	.short	0x0101


	//----- nvinfo : EIATTR_COOP_GROUP_MASK_REGIDS
	.align		4
        /*0028*/ 	.byte	0x04, 0x29
        /*002a*/ 	.short	(.L_3311 - .L_3310)


	//   ....[0]....
.L_3310:
        /*002c*/ 	.word	0xffffffff


	//   ....[1]....
        /*0030*/ 	.word	0xffffffff


	//   ....[2]....
        /*0034*/ 	.word	0xffffffff


	//   ....[3]....
        /*0038*/ 	.word	0xffffffff


	//   ....[4]....
        /*003c*/ 	.word	0xffffffff


	//   ....[5]....
        /*0040*/ 	.word	0xffffffff


	//   ....[6]....
        /*0044*/ 	.word	0xffffffff


	//   ....[7]....
        /*0048*/ 	.word	0xffffffff


	//   ....[8]....
        /*004c*/ 	.word	0xffffffff


	//   ....[9]....
        /*0050*/ 	.word	0xffffffff


	//----- nvinfo : EIATTR_COOP_GROUP_INSTR_OFFSETS
	.align		4
.L_3311:
        /*0054*/ 	.byte	0x04, 0x28
        /*0056*/ 	.short	(.L_3313 - .L_3312)


	//   ....[0]....
.L_3312:
        /*0058*/ 	.word	0x000012c0


	//   ....[1]....
        /*005c*/ 	.word	0x000012e0


	//   ....[2]....
        /*0060*/ 	.word	0x00001310


	//   ....[3]....
        /*0064*/ 	.word	0x00001320


	//   ....[4]....
        /*0068*/ 	.word	0x00001350


	//   ....[5]....
        /*006c*/ 	.word	0x00001360


	//   ....[6]....
        /*0070*/ 	.word	0x00001390


	//   ....[7]....
        /*0074*/ 	.word	0x000013a0


	//   ....[8]....
        /*0078*/ 	.word	0x000013e0


	//   ....[9]....
        /*007c*/ 	.word	0x000013f0


	//----- nvinfo : EIATTR_VRC_CTA_INIT_COUNT
	.align		4
.L_3313:
        /*0080*/ 	.byte	0x02, 0x4a
	.zero		1
	.zero		1


	//----- nvinfo : EIATTR_EXIT_INSTR_OFFSETS
	.align		4
        /*0084*/ 	.byte	0x04, 0x1c
        /*0086*/ 	.short	(.L_3315 - .L_3314)


	//   ....[0]....
.L_3314:
        /*0088*/ 	.word	0x000053a0


	//----- nvinfo : EIATTR_MAX_THREADS
	.align		4
.L_3315:
        /*008c*/ 	.byte	0x04, 0x05
        /*008e*/ 	.short	(.L_3317 - .L_3316)
.L_3316:
        /*0090*/ 	.word	0x00000080
        /*0094*/ 	.word	0x00000001
        /*0098*/ 	.word	0x00000001


	//----- nvinfo : EIATTR_CRS_STACK_SIZE
	.align		4
.L_3317:
        /*009c*/ 	.byte	0x04, 0x1e
        /*009e*/ 	.short	(.L_3319 - .L_3318)
.L_3318:
        /*00a0*/ 	.word	0x00000000


	//----- nvinfo : EIATTR_CBANK_PARAM_SIZE
	.align		4
.L_3319:
        /*00a4*/ 	.byte	0x03, 0x19
        /*00a6*/ 	.short	0x0128


	//----- nvinfo : EIATTR_PARAM_CBANK
	.align		4
        /*00a8*/ 	.byte	0x04, 0x0a
        /*00aa*/ 	.short	(.L_3321 - .L_3320)
	.align		4
.L_3320:
        /*00ac*/ 	.word	index@(.nv.constant0._ZN10layer_norm13ln_bwd_kernelINS_13Kernel_traitsIf6__halfS2_S2_fjLj1536ELj1ELj1ELj4ELj8ENS_18Kernel_traits_baseILj1536EfS2_S2_S2_fjLj128EEEEELb1ELb1ELb1ELb1EEEvNS_9BwdParamsE)
        /*00b0*/ 	.short	0x0380
        /*00b2*/ 	.short	0x0128


	//----- nvinfo : EIATTR_SW_WAR
	.align		4
.L_3321:
        /*00b4*/ 	.byte	0x04, 0x36
        /*00b6*/ 	.short	(.L_3323 - .L_3322)
.L_3322:
        /*00b8*/ 	.word	0x00000008
.L_3323:


//--------------------- .nv.info._ZN10layer_norm13ln_bwd_kernelINS_13Kernel_traitsI6__halfS2_fS2_fjLj1536ELj1ELj1ELj4ELj8ENS_18Kernel_traits_baseILj1536ES2_S2_fS2_fjLj128EEEEELb0ELb0ELb0ELb0EEEvNS_9BwdParamsE --------------------------
	.section	.nv.info._ZN10layer_norm13ln_bwd_kernelINS_13Kernel_traitsI6__halfS2_fS2_fjLj1536ELj1ELj1ELj4ELj8ENS_18Kernel_traits_baseILj1536ES2_S2_fS2_fjLj128EEEEELb0ELb0ELb0ELb0EEEvNS_9BwdParamsE,"",@"SHT_CUDA_INFO"
	.sectionflags	@""
	.align	4


	//----- nvinfo : EIATTR_CUDA_API_VERSION
	.align		4
        /*0000*/ 	.byte	0x04, 0x37
        /*0002*/ 	.short	(.L_3325 - .L_3324)
.L_3324:
        /*0004*/ 	.word	0x00000082


	//----- nvinfo : EIATTR_KPARAM_INFO
	.align		4
.L_3325:
        /*0008*/ 	.byte	0x04, 0x17
        /*000a*/ 	.short	(.L_3327 - .L_3326)
.L_3326:
        /*000c*/ 	.word	0x00000000
        /*0010*/ 	.short	0x0000
        /*0012*/ 	.short	0x0000
        /*0014*/ 	.byte	0x00, 0xf0, 0xa1, 0x04


	//----- nvinfo : EIATTR_SPARSE_MMA_MASK
	.align		4
.L_3327:
        /*0018*/ 	.byte	0x03, 0x50
        /*001a*/ 	.short	0x0000


	//----- nvinfo : EIATTR_MAXREG_COUNT
	.align		4
        /*001c*/ 	.byte	0x03, 0x1b
        /*001e*/ 	.short	0x00ff


	//----- nvinfo : EIATTR_NUM_BARRIERS
	.align		4
        /*0020*/ 	.byte	0x02, 0x4c
        /*0022*/ 	.byte	0x01
	.zero		1


	//----- nvinfo : EIATTR_MERCURY_ISA_VERSION
	.align		4
        /*0024*/ 	.byte	0x03, 0x5f
        /*0026*/ 	.short	0x0101


	//----- nvinfo : EIATTR_COOP_GROUP_MASK_REGIDS
	.align		4
        /*0028*/ 	.byte	0x04, 0x29
        /*002a*/ 	.short	(.L_3329 - .L_3328)


	//   ....[0]....
.L_3328:
        /*002c*/ 	.word	0xffffffff


	//   ....[1]....
        /*0030*/ 	.word	0xffffffff


	//   ....[2]....
        /*0034*/ 	.word	0xffffffff


	//   ....[3]....
        /*0038*/ 	.word	0xffffffff


	//   ....[4]....
        /*003c*/ 	.word	0xffffffff


	//   ....[5]....
        /*0040*/ 	.word	0xffffffff


	//   ....[6]....
        /*0044*/ 	.word	0xffffffff


	//   ....[7]....
        /*0048*/ 	.word	0xffffffff


	//   ....[8]....
        /*004c*/ 	.word	0xffffffff


	//   ....[9]....
        /*0050*/ 	.word	0xffffffff


	//----- nvinfo : EIATTR_COOP_GROUP_INSTR_OFFSETS
	.align		4
.L_3329:
        /*0054*/ 	.byte	0x04, 0x28
        /*0056*/ 	.short	(.L_3331 - .L_3330)


	//   ....[0]....
.L_3330:
        /*0058*/ 	.word	0x00001150


	//   ....[1]....
        /*005c*/ 	.word	0x00001180


	//   ....[2]....
        /*0060*/ 	.word	0x000011b0


	//   ....[3]....
        /*0064*/ 	.word	0x000011c0


	//   ....[4]....
        /*0068*/ 	.word	0x000011f0


	//   ....[5]....
        /*006c*/ 	.word	0x00001200


	//   ....[6]....
        /*0070*/ 	.word	0x00001230


	//   ....[7]....
        /*0074*/ 	.word	0x00001240


	//   ....[8]....
        /*0078*/ 	.word	0x00001270


	//   ....[9]....
        /*007c*/ 	.word	0x00001280


	//----- nvinfo : EIATTR_VRC_CTA_INIT_COUNT
	.align		4
.L_3331:
        /*0080*/ 	.byte	0x02, 0x4a
	.zero		1
	.zero		1


	//----- nvinfo : EIATTR_EXIT_INSTR_OFFSETS
	.align		4
        /*0084*/ 	.byte	0x04, 0x1c
        /*0086*/ 	.short	(.L_3333 - .L_3332)


	//   ....[0]....
.L_3332:
        /*0088*/ 	.word	0x00002eb0


	//   ....[1]....
        /*008c*/ 	.word	0x00002f30


	//----- nvinfo : EIATTR_MAX_THREADS
	.align		4
.L_3333:
        /*0090*/ 	.byte	0x04, 0x05
        /*0092*/ 	.short	(.L_3335 - .L_3334)
.L_3334:
        /*0094*/ 	.word	0x00000080
        /*0098*/ 	.word	0x00000001
        /*009c*/ 	.word	0x00000001


	//----- nvinfo : EIATTR_CRS_STACK_SIZE
	.align		4
.L_3335:
        /*00a0*/ 	.byte	0x04, 0x1e
        /*00a2*/ 	.short	(.L_3337 - .L_3336)
.L_3336:
        /*00a4*/ 	.word	0x00000000


	//----- nvinfo : EIATTR_CBANK_PARAM_SIZE
	.align		4
.L_3337:
        /*00a8*/ 	.byte	0x03, 0x19
        /*00aa*/ 	.short	0x0128


	//----- nvinfo : EIATTR_PARAM_CBANK
	.align		4
        /*00ac*/ 	.byte	0x04, 0x0a
        /*00ae*/ 	.short	(.L_3339 - .L_3338)
	.align		4
.L_3338:
        /*00b0*/ 	.word	index@(.nv.constant0._ZN10layer_norm13ln_bwd_kernelINS_13Kernel_traitsI6__halfS2_fS2_fjLj1536ELj1ELj1ELj4ELj8ENS_18Kernel_traits_baseILj1536ES2_S2_fS2_fjLj128EEEEELb0ELb0ELb0ELb0EEEvNS_9BwdParamsE)
        /*00b4*/ 	.short	0x0380
        /*00b6*/ 	.short	0x0128


	//----- nvinfo : EIATTR_SW_WAR
	.align		4
.L_3339:
        /*00b8*/ 	.byte	0x04, 0x36
        /*00ba*/ 	.short	(.L_3341 - .L_3340)
.L_3340:
        /*00bc*/ 	.word	0x00000008
.L_3341:


//--------------------- .nv.info._ZN10layer_norm13ln_bwd_kernelINS_13Kernel_traitsI6__halfS2_fS2_fjLj1536ELj1ELj1ELj4ELj8ENS_18Kernel_traits_baseILj1536ES2_S2_fS2_fjLj128EEEEELb0ELb0ELb0ELb1EEEvNS_9BwdParamsE --------------------------
	.section	.nv.info._ZN10layer_norm13ln_bwd_kernelINS_13Kernel_traitsI6__halfS2_fS2_fjLj1536ELj1ELj1ELj4ELj8ENS_18Kernel_traits_baseILj1536ES2_S2_fS2_fjLj128EEEEELb0ELb0ELb0ELb1EEEvNS_9BwdParamsE,"",@"SHT_CUDA_INFO"
	.sectionflags	@""
	.align	4


	//----- nvinfo : EIATTR_CUDA_API_VERSION
	.align		4
        /*0000*/ 	.byte	0x04, 0x37
        /*0002*/ 	.short	(.L_3343 - .L_3342)
.L_3342:
        /*0004*/ 	.word	0x00000082


	//----- nvinfo : EIATTR_KPARAM_INFO
	.align		4
.L_3343:
        /*0008*/ 	.byte	0x04, 0x17
        /*000a*/ 	.short	(.L_3345 - .L_3344)
.L_3344:
        /*000c*/ 	.word	0x00000000
        /*0010*/ 	.short	0x0000
        /*0012*/ 	.short	0x0000
        /*0014*/ 	.byte	0x00, 0xf0, 0xa1, 0x04


	//----- nvinfo : EIATTR_SPARSE_MMA_MASK
	.align		4
.L_3345:
        /*0018*/ 	.byte	0x03, 0x50
        /*001a*/ 	.short	0x0000


	//----- nvinfo : EIATTR_MAXREG_COUNT
	.align		4
        /*001c*/ 	.byte	0x03, 0x1b
        /*001e*/ 	.short	0x00ff


	//----- nvinfo : EIATTR_NUM_BARRIERS
	.align		4
        /*0020*/ 	.byte	0x02, 0x4c
        /*0022*/ 	.byte	0x01
	.zero		1


	//----- nvinfo : EIATTR_MERCURY_ISA_VERSION
	.align		4
        /*0024*/ 	.byte	0x03, 0x5f
        /*0026*/ 	.short	0x0101


	//----- nvinfo : EIATTR_COOP_GROUP_MASK_REGIDS
	.align		4
        /*0028*/ 	.byte	0x04, 0x29
        /*002a*/ 	.short	(.L_3347 - .L_3346)


	//   ....[0]....
.L_3346:
        /*002c*/ 	.word	0xffffffff


	//   ....[1]....
        /*0030*/ 	.word	0xffffffff


	//   ....[2]....
        /*0034*/ 	.word	0xffffffff


	//   ....[3]....
        /*0038*/ 	.word	0xffffffff


	//   ....[4]....
        /*003c*/ 	.word	0xffffffff


	//   ....[5]....
        /*0040*/ 	.word	0xffffffff


	//   ....[6]....
        /*0044*/ 	.word	0xffffffff


	//   ....[7]....
        /*0048*/ 	.word	0xffffffff


	//   ....[8]....
        /*004c*/ 	.word	0xffffffff


	//   ....[9]....
        /*0050*/ 	.word	0xffffffff


	//----- nvinfo : EIATTR_COOP_GROUP_INSTR_OFFSETS
	.align		4
.L_3347:
        /*0054*/ 	.byte	0x04, 0x28
        /*0056*/ 	.short	(.L_3349 - .L_3348)


	//   ....[0]....
.L_3348:
        /*0058*/ 	.word	0x00000ca0


	//   ....[1]....
        /*005c*/ 	.word	0x00000d50


	//   ....[2]....
        /*0060*/ 	.word	0x00000d60


	//   ....[3]....
        /*0064*/ 	.word	0x00000d90


	//   ....[4]....
        /*0068*/ 	.word	0x00000db0


	//   ....[5]....
        /*006c*/ 	.word	0x00000dc0


	//   ....[6]....
        /*0070*/ 	.word	0x00000df0


	//   ....[7]....
        /*0074*/ 	.word	0x00000e00


	//   ....[8]....
        /*0078*/ 	.word	0x00000e40


	//   ....[9]....
        /*007c*/ 	.word	0x00000e50


	//----- nvinfo : EIATTR_VRC_CTA_INIT_COUNT
	.align		4
.L_3349:
        /*0080*/ 	.byte	0x02, 0x4a
	.zero		1
	.zero		1


	//----- nvinfo : EIATTR_EXIT_INSTR_OFFSETS
	.align		4
        /*0084*/ 	.byte	0x04, 0x1c
        /*0086*/ 	.short	(.L_3351 - .L_3350)


	//   ....[0]....
.L_3350:
        /*0088*/ 	.word	0x000029e0


	//----- nvinfo : EIATTR_MAX_THREADS
	.align		4
.L_3351:
        /*008c*/ 	.byte	0x04, 0x05
        /*008e*/ 	.short	(.L_3353 - .L_3352)
.L_3352:
        /*0090*/ 	.word	0x00000080
        /*0094*/ 	.word	0x00000001
        /*0098*/ 	.word	0x00000001


	//----- nvinfo : EIATTR_CRS_STACK_SIZE
	.align		4
.L_3353:
        /*009c*/ 	.byte	0x04, 0x1e
        /*009e*/ 	.short	(.L_3355 - .L_3354)
.L_3354:
        /*00a0*/ 	.word	0x00000000


	//----- nvinfo : EIATTR_CBANK_PARAM_SIZE
	.align		4
.L_3355:
        /*00a4*/ 	.byte	0x03, 0x19
        /*00a6*/ 	.short	0x0128


	//----- nvinfo : EIATTR_PARAM_CBANK
	.align		4
        /*00a8*/ 	.byte	0x04, 0x0a
        /*00aa*/ 	.short	(.L_3357 - .L_3356)
	.align		4
.L_3356:
        /*00ac*/ 	.word	index@(.nv.constant0._ZN10layer_norm13ln_bwd_kernelINS_13Kernel_traitsI6__halfS2_fS2_fjLj1536ELj1ELj1ELj4ELj8ENS_18Kernel_traits_baseILj1536ES2_S2_fS2_fjLj128EEEEELb0ELb0ELb0ELb1EEEvNS_9BwdParamsE)
        /*00b0*/ 	.short	0x0380
        /*00b2*/ 	.short	0x0128


	//----- nvinfo : EIATTR_SW_WAR
	.align		4
.L_3357:
        /*00b4*/ 	.byte	0x04, 0x36
        /*00b6*/ 	.short	(.L_3359 - .L_3358)
.L_3358:
        /*00b8*/ 	.word	0x00000008
.L_3359:


//--------------------- .nv.info._ZN10layer_norm13ln_bwd_kernelINS_13Kernel_traitsI6__halfS2_fS2_fjLj1536ELj1ELj1ELj4ELj8ENS_18Kernel_traits_baseILj1536ES2_S2_fS2_fjLj128EEEEELb0ELb0ELb1ELb0EEEvNS_9BwdParamsE --------------------------
	.section	.nv.info._ZN10layer_norm13ln_bwd_kernelINS_13Kernel_traitsI6__halfS2_fS2_fjLj1536ELj1ELj1ELj4ELj8ENS_18Kernel_traits_baseILj1536ES2_S2_fS2_fjLj128EEEEELb0ELb0ELb1ELb0EEEvNS_9BwdParamsE,"",@"SHT_CUDA_INFO"
	.sectionflags	@""
	.align	4


	//----- nvinfo : EIATTR_CUDA_API_VERSION
	.align		4
        /*0000*/ 	.byte	0x04, 0x37
        /*0002*/ 	.short	(.L_3361 - .L_3360)
.L_3360:
        /*0004*/ 	.word	0x00000082


	//----- nvinfo : EIATTR_KPARAM_INFO
	.align		4
.L_3361:
        /*0008*/ 	.byte	0x04, 0x17
        /*000a*/ 	.short	(.L_3363 - .L_3362)
.L_3362:
        /*000c*/ 	.word	0x00000000
        /*0010*/ 	.short	0x0000
        /*0012*/ 	.short	0x0000
        /*0014*/ 	.byte	0x00, 0xf0, 0xa1, 0x04


	//----- nvinfo : EIATTR_SPARSE_MMA_MASK
	.align		4
.L_3363:
        /*0018*/ 	.byte	0x03, 0x50
        /*001a*/ 	.short	0x0000


	//----- nvinfo : EIATTR_MAXREG_COUNT
	.align		4
        /*001c*/ 	.byte	0x03, 0x1b
        /*001e*/ 	.short	0x00ff


	//----- nvinfo : EIATTR_NUM_BARRIERS
	.align		4
        /*0020*/ 	.byte	0x02, 0x4c
        /*0022*/ 	.byte	0x01
	.zero		1


	//----- nvinfo : EIATTR_MERCURY_ISA_VERSION
	.align		4
        /*0024*/ 	.byte	0x03, 0x5f
        /*0026*/ 	.short	0x0101


	//----- nvinfo : EIATTR_COOP_GROUP_MASK_REGIDS
	.align		4
        /*0028*/ 	.byte	0x04, 0x29
        /*002a*/ 	.short	(.L_3365 - .L_3364)


	//   ....[0]....
.L_3364:
        /*002c*/ 	.word	0xffffffff


	//   ....[1]....
        /*0030*/ 	.word	0xffffffff


	//   ....[2]....
        /*0034*/ 	.word	0xffffffff


	//   ....[3]....
        /*0038*/ 	.word	0xffffffff


	//   ....[4]....
        /*003c*/ 	.word	0xffffffff


	//   ....[5]....
        /*0040*/ 	.word	0xffffffff


	//   ....[6]....
        /*0044*/ 	.word	0xffffffff


	//   ....[7]....
        /*0048*/ 	.word	0xffffffff


	//   ....[8]....
        /*004c*/ 	.word	0xffffffff


	//   ....[9]....
        /*0050*/ 	.word	0xffffffff


	//----- nvinfo : EIATTR_COOP_GROUP_INSTR_OFFSETS
	.align		4
.L_3365:
        /*0054*/ 	.byte	0x04, 0x28
        /*0056*/ 	.short	(.L_3367 - .L_3366)


	//   ....[0]....
.L_3366:
        /*0058*/ 	.word	0x00001390


	//   ....[1]....
        /*005c*/ 	.word	0x000013c0


	//   ....[2]....
        /*0060*/ 	.word	0x000013f0


	//   ....[3]....
        /*0064*/ 	.word	0x00001400


	//   ....[4]....
        /*0068*/ 	.word	0x00001430


	//   ....[5]....
        /*006c*/ 	.word	0x00001440


	//   ....[6]....
        /*0070*/ 	.word	0x00001470


	//   ....[7]....
        /*0074*/ 	.word	0x00001480


	//   ....[8]....
        /*0078*/ 	.word	0x000014b0


	//   ....[9]....
        /*007c*/ 	.word	0x000014c0


	//----- nvinfo : EIATTR_VRC_CTA_INIT_COUNT
	.align		4
.L_3367:
        /*0080*/ 	.byte	0x02, 0x4a
	.zero		1
	.zero		1


	//----- nvinfo : EIATTR_EXIT_INSTR_OFFSETS
	.align		4
        /*0084*/ 	.byte	0x04, 0x1c
        /*0086*/ 	.short	(.L_3369 - .L_3368)


	//   ....[0]....
.L_3368:
        /*0088*/ 	.word	0x00003830


	//   ....[1]....
        /*008c*/ 	.word	0x000038b0


	//----- nvinfo : EIATTR_MAX_THREADS
	.align		4
.L_3369:
        /*0090*/ 	.byte	0x04, 0x05
        /*0092*/ 	.short	(.L_3371 - .L_3370)
.L_3370:
        /*0094*/ 	.word	0x00000080
        /*0098*/ 	.word	0x00000001
        /*009c*/ 	.word	0x00000001


	//----- nvinfo : EIATTR_CRS_STACK_SIZE
	.align		4
.L_3371:
        /*00a0*/ 	.byte	0x04, 0x1e
        /*00a2*/ 	.short	(.L_3373 - .L_3372)
.L_3372:
        /*00a4*/ 	.word	0x00000000


	//----- nvinfo : EIATTR_CBANK_PARAM_SIZE
	.align		4
.L_3373:
        /*00a8*/ 	.byte	0x03, 0x19
        /*00aa*/ 	.short	0x0128


	//----- nvinfo : EIATTR_PARAM_CBANK
	.align		4
        /*00ac*/ 	.byte	0x04, 0x0a
        /*00ae*/ 	.short	(.L_3375 - .L_3374)
	.align		4
.L_3374:
        /*00b0*/ 	.word	index@(.nv.constant0._ZN10layer_norm13ln_bwd_kernelINS_13Kernel_traitsI6__halfS2_fS2_fjLj1536ELj1ELj1ELj4ELj8ENS_18Kernel_traits_baseILj1536ES2_S2_fS2_fjLj128EEEEELb0ELb0ELb1ELb0EEEvNS_9BwdParamsE)
        /*00b4*/ 	.short	0x0380
        /*00b6*/ 	.short	0x0128


	//----- nvinfo : EIATTR_SW_WAR
	.align		4
.L_3375:
        /*00b8*/ 	.byte	0x04, 0x36
        /*00ba*/ 	.short	(.L_3377 - .L_3376)
.L_3376:
        /*00bc*/ 	.word	0x00000008
.L_3377:


//--------------------- .nv.info._ZN10layer_norm13ln_bwd_kernelINS_13Kernel_traitsI6__halfS2_fS2_fjLj1536ELj1ELj1ELj4ELj8ENS_18Kernel_traits_baseILj1536ES2_S2_fS2_fjLj128EEEEELb0ELb0ELb1ELb1EEEvNS_9BwdParamsE --------------------------
	.section	.nv.info._ZN10layer_norm13ln_bwd_kernelINS_13Kernel_traitsI6__halfS2_fS2_fjLj1536ELj1ELj1ELj4ELj8ENS_18Kernel_traits_baseILj1536ES2_S2_fS2_fjLj128EEEEELb0ELb0ELb1ELb1EEEvNS_9BwdParamsE,"",@"SHT_CUDA_INFO"
	.sectionflags	@""
	.align	4


	//----- nvinfo : EIATTR_CUDA_API_VERSION
	.align		4
        /*0000*/ 	.byte	0x04, 0x37
        /*0002*/ 	.short	(.L_3379 - .L_3378)
.L_3378:
        /*0004*/ 	.word	0x00000082


	//----- nvinfo : EIATTR_KPARAM_INFO
	.align		4
.L_3379:
        /*0008*/ 	.byte	0x04, 0x17
        /*000a*/ 	.short	(.L_3381 - .L_3380)
.L_3380:
        /*000c*/ 	.word	0x00000000
        /*0010*/ 	.short	0x0000
        /*0012*/ 	.short	0x0000
        /*0014*/ 	.byte	0x00, 0xf0, 0xa1, 0x04


	//----- nvinfo : EIATTR_SPARSE_MMA_MASK
	.align		4
.L_3381:
        /*0018*/ 	.byte	0x03, 0x50
        /*001a*/ 	.short	0x0000


	//----- nvinfo : EIATTR_MAXREG_COUNT
	.align		4
        /*001c*/ 	.byte	0x03, 0x1b
        /*001e*/ 	.short	0x00ff


	//----- nvinfo : EIATTR_NUM_BARRIERS
	.align		4
        /*0020*/ 	.byte	0x02, 0x4c
        /*0022*/ 	.byte	0x01
	.zero		1


	//----- nvinfo : EIATTR_MERCURY_ISA_VERSION
	.align		4
        /*0024*/ 	.byte	0x03, 0x5f
        /*0026*/ 	.short	0x0101


	//----- nvinfo : EIATTR_COOP_GROUP_MASK_REGIDS
	.align		4
        /*0028*/ 	.byte	0x04, 0x29
        /*002a*/ 	.short	(.L_3383 - .L_3382)


	//   ....[0]....
.L_3382:
        /*002c*/ 	.word	0xffffffff


	//   ....[1]....
        /*0030*/ 	.word	0xffffffff


	//   ....[2]....
        /*0034*/ 	.word	0xffffffff


	//   ....[3]....
        /*0038*/ 	.word	0xffffffff


	//   ....[4]....
        /*003c*/ 	.word	0xffffffff


	//   ....[5]....
        /*0040*/ 	.word	0xffffffff


	//   ....[6]....
        /*0044*/ 	.word	0xffffffff


	//   ....[7]....
        /*0048*/ 	.word	0xffffffff


	//   ....[8]....
        /*004c*/ 	.word	0xffffffff


	//   ....[9]....
        /*0050*/ 	.word	0xffffffff


	//----- nvinfo : EIATTR_COOP_GROUP_INSTR_OFFSETS
	.align		4
.L_3383:
        /*0054*/ 	.byte	0x04, 0x28
        /*0056*/ 	.short	(.L_3385 - .L_3384)


	//   ....[0]....
.L_3384:
        /*0058*/ 	.word	0x00000f90


	//   ....[1]....
        /*005c*/ 	.word	0x00000fd0


	//   ....[2]....
        /*0060*/ 	.word	0x00001070


	//   ....[3]....
        /*0064*/ 	.word	0x000010a0


	//   ....[4]....
        /*0068*/ 	.word	0x000010e0


	//   ....[5]....
        /*006c*/ 	.word	0x000010f0


	//   ....[6]....
        /*0070*/ 	.word	0x00001140


	//   ....[7]....
        /*0074*/ 	.word	0x00001170


	//   ....[8]....
        /*0078*/ 	.word	0x000011e0


	//   ....[9]....
        /*007c*/ 	.word	0x000011f0


	//----- nvinfo : EIATTR_VRC_CTA_INIT_COUNT
	.align		4
.L_3385:
        /*0080*/ 	.byte	0x02, 0x4a
	.zero		1
	.zero		1


	//----- nvinfo : EIATTR_EXIT_INSTR_OFFSETS
	.align		4
        /*0084*/ 	.byte	0x04, 0x1c
        /*0086*/ 	.short	(.L_3387 - .L_3386)


	//   ....[0]....
.L_3386:
        /*0088*/ 	.word	0x00003250


	//----- nvinfo : EIATTR_MAX_THREADS
	.align		4
.L_3387:
        /*008c*/ 	.byte	0x04, 0x05
        /*008e*/ 	.short	(.L_3389 - .L_3388)
.L_3388:
        /*0090*/ 	.word	0x00000080
        /*0094*/ 	.word	0x00000001
        /*0098*/ 	.word	0x00000001


	//----- nvinfo : EIATTR_CBANK_PARAM_SIZE
	.align		4
.L_3389:
        /*009c*/ 	.byte	0x03, 0x19
        /*009e*/ 	.short	0x0128


	//----- nvinfo : EIATTR_PARAM_CBANK
	.align		4
        /*00a0*/ 	.byte	0x04, 0x0a
        /*00a2*/ 	.short	(.L_3391 - .L_3390)
	.align		4
.L_3390:
        /*00a4*/ 	.word	index@(.nv.constant0._ZN10layer_norm13ln_bwd_kernelINS_13Kernel_traitsI6__halfS2_fS2_fjLj1536ELj1ELj1ELj4ELj8ENS_18Kernel_traits_baseILj1536ES2_S2_fS2_fjLj128EEEEELb0ELb0ELb1ELb1EEEvNS_9BwdParamsE)
        /*00a8*/ 	.short	0x0380
        /*00aa*/ 	.short	0x0128


	//----- nvinfo : EIATTR_SW_WAR
	.align		4
.L_3391:
        /*00ac*/ 	.byte	0x04, 0x36
        /*00ae*/ 	.short	(.L_3393 - .L_3392)
.L_3392:
        /*00b0*/ 	.word	0x00000008
.L_3393:


//--------------------- .nv.info._ZN10layer_norm13ln_bwd_kernelINS_13Kernel_traitsI6__halfS2_fS2_fjLj1536ELj1ELj1ELj4ELj8ENS_18Kernel_traits_baseILj1536ES2_S2_fS2_fjLj128EEEEELb0ELb1ELb0ELb0EEEvNS_9BwdParamsE --------------------------
	.section	.nv.info._ZN10layer_norm13ln_bwd_kernelINS_13Kernel_traitsI6__halfS2_fS2_fjLj1536ELj1ELj1ELj4ELj8ENS_18Kernel_traits_baseILj1536ES2_S2_fS2_fjLj128EEEEELb0ELb1ELb0ELb0EEEvNS_9BwdParamsE,"",@"SHT_CUDA_INFO"
	.sectionflags	@""
	.align	4


	//----- nvinfo : EIATTR_CUDA_API_VERSION
	.align		4
        /*0000*/ 	.byte	0x04, 0x37
        /*0002*/ 	.short	(.L_3395 - .L_3394)
.L_3394:
        /*0004*/ 	.word	0x00000082


	//----- nvinfo : EIATTR_KPARAM_INFO
	.align		4
.L_3395:
        /*0008*/ 	.byte	0x04, 0x17
        /*000a*/ 	.short	(.L_3397 - .L_3396)
.L_3396:
        /*000c*/ 	.word	0x00000000
        /*0010*/ 	.short	0x0000
        /*0012*/ 	.short	0x0000
        /*0014*/ 	.byte	0x00, 0xf0, 0xa1, 0x04


	//----- nvinfo : EIATTR_SPARSE_MMA_MASK
	.align		4
.L_3397:
        /*0018*/ 	.byte	0x03, 0x50
        /*001a*/ 	.short	0x0000


	//----- nvinfo : EIATTR_MAXREG_COUNT
	.align		4
        /*001c*/ 	.byte	0x03, 0x1b
        /*001e*/ 	.short	0x00ff


	//----- nvinfo : EIATTR_NUM_BARRIERS
	.align		4
        /*0020*/ 	.byte	0x02, 0x4c
        /*0022*/ 	.byte	0x01
	.zero		1


	//----- nvinfo : EIATTR_MERCURY_ISA_VERSION
	.align		4
        /*0024*/ 	.byte	0x03, 0x5f
        /*0026*/ 	.short	0x0101


	//----- nvinfo : EIATTR_COOP_GROUP_MASK_REGIDS
	.align		4
        /*0028*/ 	.byte	0x04, 0x29
        /*002a*/ 	.short	(.L_3399 - .L_3398)


	//   ....[0]....
.L_3398:
        /*002c*/ 	.word	0xffffffff


	//   ....[1]....
        /*0030*/ 	.word	0xffffffff


	//   ....[2]....
        /*0034*/ 	.word	0xffffffff


	//   ....[3]....
        /*0038*/ 	.word	0xffffffff


	//   ....[4]....
        /*003c*/ 	.word	0xffffffff


	//   ....[5]....
        /*0040*/ 	.word	0xffffffff


	//   ....[6]....
        /*0044*/ 	.word	0xffffffff


	//   ....[7]....
        /*0048*/ 	.word	0xffffffff


	//   ....[8]....
        /*004c*/ 	.word	0xffffffff


	//   ....[9]....
        /*0050*/ 	.word	0xffffffff


	//----- nvinfo : EIATTR_COOP_GROUP_INSTR_OFFSETS
	.align		4
.L_3399:
        /*0054*/ 	.byte	0x04, 0x28
        /*0056*/ 	.short	(.L_3401 - .L_3400)


	//   ....[0]....
.L_3400:
        /*0058*/ 	.word	0x00001360


	//   ....[1]....
        /*005c*/ 	.word	0x00001380


	//   ....[2]....
        /*0060*/ 	.word	0x000013c0


	//   ....[3]....
        /*0064*/ 	.word	0x000013d0


	//   ....[4]....
        /*0068*/ 	.word	0x00001410


	//   ....[5]....
        /*006c*/ 	.word	0x00001420


	//   ....[6]....
        /*0070*/ 	.word	0x00001450


	//   ....[7]....
        /*0074*/ 	.word	0x00001460


	//   ....[8]....
        /*0078*/ 	.word	0x00001490


	//   ....[9]....
        /*007c*/ 	.word	0x000014a0


	//----- nvinfo : EIATTR_VRC_CTA_INIT_COUNT
	.align		4
.L_3401:
        /*0080*/ 	.byte	0x02, 0x4a
	.zero		1
	.zero		1


	//----- nvinfo : EIATTR_EXIT_INSTR_OFFSETS
	.align		4
        /*0084*/ 	.byte	0x04, 0x1c
        /*0086*/ 	.short	(.L_3403 - .L_3402)


	//   ....[0]....
.L_3402:
        /*0088*/ 	.word	0x000040c0


	//   ....[1]....
        /*008c*/ 	.word	0x00004160


	//----- nvinfo : EIATTR_MAX_THREADS
	.align		4
.L_3403:
        /*0090*/ 	.byte	0x04, 0x05
        /*0092*/ 	.short	(.L_3405 - .L_3404)
.L_3404:
        /*0094*/ 	.word	0x00000080
        /*0098*/ 	.word	0x00000001
        /*009c*/ 	.word	0x00000001


	//----- nvinfo : EIATTR_CRS_STACK_SIZE
	.align		4
.L_3405:
        /*00a0*/ 	.byte	0x04, 0x1e
        /*00a2*/ 	.short	(.L_3407 - .L_3406)
.L_3406:
        /*00a4*/ 	.word	0x00000000


	//----- nvinfo : EIATTR_CBANK_PARAM_SIZE
	.align		4
.L_3407:
        /*00a8*/ 	.byte	0x03, 0x19
        /*00aa*/ 	.short	0x0128


	//----- nvinfo : EIATTR_PARAM_CBANK
	.align		4
        /*00ac*/ 	.byte	0x04, 0x0a
        /*00ae*/ 	.short	(.L_3409 - .L_3408)
	.align		4
.L_3408:
        /*00b0*/ 	.word	index@(.nv.constant0._ZN10layer_norm13ln_bwd_kernelINS_13Kernel_traitsI6__halfS2_fS2_fjLj1536ELj1ELj1ELj4ELj8ENS_18Kernel_traits_baseILj1536ES2_S2_fS2_fjLj128EEEEELb0ELb1ELb0ELb0EEEvNS_9BwdParamsE)
        /*00b4*/ 	.short	0x0380
        /*00b6*/ 	.short	0x0128


	//----- nvinfo : EIATTR_SW_WAR
	.align		4
.L_3409:
        /*00b8*/ 	.byte	0x04, 0x36
        /*00ba*/ 	.short	(.L_3411 - .L_3410)
.L_3410:
        /*00bc*/ 	.word	0x00000008
.L_3411:


//--------------------- .nv.info._ZN10layer_norm13ln_bwd_kernelINS_13Kernel_traitsI6__halfS2_fS2_fjLj1536ELj1ELj1ELj4ELj8ENS_18Kernel_traits_baseILj1536ES2_S2_fS2_fjLj128EEEEELb0ELb1ELb0ELb1EEEvNS_9BwdParamsE --------------------------
	.section	.nv.info._ZN10layer_norm13ln_bwd_kernelINS_13Kernel_traitsI6__halfS2_fS2_fjLj1536ELj1ELj1ELj4ELj8ENS_18Kernel_traits_baseILj1536ES2_S2_fS2_fjLj128EEEEELb0ELb1ELb0ELb1EEEvNS_9BwdParamsE,"",@"SHT_CUDA_INFO"
	.sectionflags	@""
	.align	4


	//----- nvinfo : EIATTR_CUDA_API_VERSION
	.align		4
        /*0000*/ 	.byte	0x04, 0x37
        /*0002*/ 	.short	(.L_3413 - .L_3412)
.L_3412:
        /*0004*/ 	.word	0x00000082


	//----- nvinfo : EIATTR_KPARAM_INFO
	.align		4
.L_3413:
        /*0008*/ 	.byte	0x04, 0x17
        /*000a*/ 	.short	(.L_3415 - .L_3414)
.L_3414:
        /*000c*/ 	.word	0x00000000
        /*0010*/ 	.short	0x0000
        /*0012*/ 	.short	0x0000
        /*0014*/ 	.byte	0x00, 0xf0, 0xa1, 0x04


	//----- nvinfo : EIATTR_SPARSE_MMA_MASK
	.align		4
.L_3415:
        /*0018*/ 	.byte	0x03, 0x50
        /*001a*/ 	.short	0x0000


	//----- nvinfo : EIATTR_MAXREG_COUNT
	.align		4
        /*001c*/ 	.byte	0x03, 0x1b
        /*001e*/ 	.short	0x00ff


	//----- nvinfo : EIATTR_NUM_BARRIERS
	.align		4
        /*0020*/ 	.byte	0x02, 0x4c
        /*0022*/ 	.byte	0x01
	.zero		1


	//----- nvinfo : EIATTR_MERCURY_ISA_VERSION
	.align		4
        /*0024*/ 	.byte	0x03, 0x5f
        /*0026*/ 	.short	0x0101


	//----- nvinfo : EIATTR_COOP_GROUP_MASK_REGIDS
	.align		4
        /*0028*/ 	.byte	0x04, 0x29
        /*002a*/ 	.short	(.L_3417 - .L_3416)


	//   ....[0]....
.L_3416:
        /*002c*/ 	.word	0xffffffff


	//   ....[1]....
        /*0030*/ 	.word	0xffffffff


	//   ....[2]....
        /*0034*/ 	.word	0xffffffff


	//   ....[3]....
        /*0038*/ 	.word	0xffffffff


	//   ....[4]....
        /*003c*/ 	.word	0xffffffff


	//   ....[5]....
        /*0040*/ 	.word	0xffffffff


	//   ....[6]....
        /*0044*/ 	.word	0xffffffff


	//   ....[7]....
        /*0048*/ 	.word	0xffffffff


	//   ....[8]....
        /*004c*/ 	.word	0xffffffff


	//   ....[9]....
        /*0050*/ 	.word	0xffffffff


	//----- nvinfo : EIATTR_COOP_GROUP_INSTR_OFFSETS
	.align		4
.L_3417:
        /*0054*/ 	.byte	0x04, 0x28
        /*0056*/ 	.short	(.L_3419 - .L_3418)


	//   ....[0]....
.L_3418:
        /*0058*/ 	.word	0x00000e60


	//   ....[1]....
        /*005c*/ 	.word	0x00000e70


	//   ....[2]....
        /*0060*/ 	.word	0x00000ea0


	//   ....[3]....
        /*0064*/ 	.word	0x00000eb0


	//   ....[4]....
        /*0068*/ 	.word	0x00000ee0


	//   ....[5]....
        /*006c*/ 	.word	0x00000ef0


	//   ....[6]....
        /*0070*/ 	.word	0x00000f20


	//   ....[7]....
        /*0074*/ 	.word	0x00000f30


	//   ....[8]....
        /*0078*/ 	.word	0x00000f80


	//   ....[9]....
        /*007c*/ 	.word	0x00000f90


	//----- nvinfo : EIATTR_VRC_CTA_INIT_COUNT
	.align		4
.L_3419:
        /*0080*/ 	.byte	0x02, 0x4a
	.zero		1
	.zero		1


	//----- nvinfo : EIATTR_EXIT_INSTR_OFFSETS
	.align		4
        /*0084*/ 	.byte	0x04, 0x1c
        /*0086*/ 	.short	(.L_3421 - .L_3420)


	//   ....[0]....
.L_3420:
        /*0088*/ 	.word	0x00003ca0


	//----- nvinfo : EIATTR_MAX_THREADS
	.align		4
.L_3421:
        /*008c*/ 	.byte	0x04, 0x05
        /*008e*/ 	.short	(.L_3423 - .L_3422)
.L_3422:
        /*0090*/ 	.word	0x00000080
        /*0094*/ 	.word	0x00000001
        /*0098*/ 	.word	0x00000001


	//----- nvinfo : EIATTR_CRS_STACK_SIZE
	.align		4
.L_3423:
        /*009c*/ 	.byte	0x04, 0x1e
        /*009e*/ 	.short	(.L_3425 - .L_3424)
.L_3424:
        /*00a0*/ 	.word	0x00000000


	//----- nvinfo : EIATTR_CBANK_PARAM_SIZE
	.align		4
.L_3425:
        /*00a4*/ 	.byte	0x03, 0x19
        /*00a6*/ 	.short	0x0128


	//----- nvinfo : EIATTR_PARAM_CBANK
	.align		4
        /*00a8*/ 	.byte	0x04, 0x0a
        /*00aa*/ 	.short	(.L_3427 - .L_3426)
	.align		4
.L_3426:
        /*00ac*/ 	.word	index@(.nv.constant0._ZN10layer_norm13ln_bwd_kernelINS_13Kernel_traitsI6__halfS2_fS2_fjLj1536ELj1ELj1ELj4ELj8ENS_18Kernel_traits_baseILj1536ES2_S2_fS2_fjLj128EEEEELb0ELb1ELb0ELb1EEEvNS_9BwdParamsE)
        /*00b0*/ 	.short	0x0380
        /*00b2*/ 	.short	0x0128


	//----- nvinfo : EIATTR_SW_WAR
	.align		4
.L_3427:
        /*00b4*/ 	.byte	0x04, 0x36
        /*00b6*/ 	.short	(.L_3429 - .L_3428)
.L_3428:
        /*00b8*/ 	.word	0x00000008
.L_3429:


//--------------------- .nv.info._ZN10layer_norm13ln_bwd_kernelINS_13Kernel_traitsI6__halfS2_fS2_fjLj1536ELj1ELj1ELj4ELj8ENS_18Kernel_traits_baseILj1536ES2_S2_fS2_fjLj128EEEEELb0ELb1ELb1ELb0EEEvNS_9BwdParamsE --------------------------
	.section	.nv.info._ZN10layer_norm13ln_bwd_kernelINS_13Kernel_traitsI6__halfS2_fS2_fjLj1536ELj1ELj1ELj4ELj8ENS_18Kernel_traits_baseILj1536ES2_S2_fS2_fjLj128EEEEELb0ELb1ELb1ELb0EEEvNS_9BwdParamsE,"",@"SHT_CUDA_INFO"
	.sectionflags	@""
	.align	4


	//----- nvinfo : EIATTR_CUDA_API_VERSION
	.align		4
        /*0000*/ 	.byte	0x04, 0x37
        /*0002*/ 	.short	(.L_3431 - .L_3430)
.L_3430:
        /*0004*/ 	.word	0x00000082


	//----- nvinfo : EIATTR_KPARAM_INFO
	.align		4
.L_3431:
        /*0008*/ 	.byte	0x04, 0x17
        /*000a*/ 	.short	(.L_3433 - .L_3432)
.L_3432:
        /*000c*/ 	.word	0x00000000
        /*0010*/ 	.short	0x0000
        /*0012*/ 	.short	0x0000
        /*0014*/ 	.byte	0x00, 0xf0, 0xa1, 0x04


	//----- nvinfo : EIATTR_SPARSE_MMA_MASK
	.align		4
.L_3433:
        /*0018*/ 	.byte	0x03, 0x50
        /*001a*/ 	.short	0x0000


	//----- nvinfo : EIATTR_MAXREG_COUNT
	.align		4
        /*001c*/ 	.byte	0x03, 0x1b
        /*001e*/ 	.short	0x00ff


	//----- nvinfo : EIATTR_NUM_BARRIERS
	.align		4
        /*0020*/ 	.byte	0x02, 0x4c
        /*0022*/ 	.byte	0x01
	.zero		1


	//----- nvinfo : EIATTR_MERCURY_ISA_VERSION
	.align		4
        /*0024*/ 	.byte	0x03, 0x5f
        /*0026*/ 	.short	0x0101


	//----- nvinfo : EIATTR_COOP_GROUP_MASK_REGIDS
	.align		4
        /*0028*/ 	.byte	0x04, 0x29
        /*002a*/ 	.short	(.L_3435 - .L_3434)


	//   ....[0]....
.L_3434:
        /*002c*/ 	.word	0xffffffff


	//   ....[1]....
        /*0030*/ 	.word	0xffffffff


	//   ....[2]....
        /*0034*/ 	.word	0xffffffff


	//   ....[3]....
        /*0038*/ 	.word	0xffffffff


	//   ....[4]....
        /*003c*/ 	.word	0xffffffff


	//   ....[5]....
        /*0040*/ 	.word	0xffffffff


	//   ....[6]....
        /*0044*/ 	.word	0xffffffff


	//   ....[7]....
        /*0048*/ 	.word	0xffffffff


	//   ....[8]....
        /*004c*/ 	.word	0xffffffff


	//   ....[9]....
        /*0050*/ 	.word	0xffffffff


	//----- nvinfo : EIATTR_COOP_GROUP_INSTR_OFFSETS
	.align		4
.L_3435:
        /*0054*/ 	.byte	0x04, 0x28
        /*0056*/ 	.short	(.L_3437 - .L_3436)


	//   ....[0]....
.L_3436:
        /*0058*/ 	.word	0x00001620


	//   ....[1]....
        /*005c*/ 	.word	0x00001650


	//   ....[2]....
        /*0060*/ 	.word	0x00001680


	//   ....[3]....
        /*0064*/ 	.word	0x00001690


	//   ....[4]....
        /*0068*/ 	.word	0x000016c0


	//   ....[5]....
        /*006c*/ 	.word	0x000016d0


	//   ....[6]....
        /*0070*/ 	.word	0x00001700


	//   ....[7]....
        /*0074*/ 	.word	0x00001710


	//   ....[8]....
        /*0078*/ 	.word	0x00001740


	//   ....[9]....
        /*007c*/ 	.word	0x00001750


	//----- nvinfo : EIATTR_VRC_CTA_INIT_COUNT
	.align		4
.L_3437:
        /*0080*/ 	.byte	0x02, 0x4a
	.zero		1
	.zero		1


	//----- nvinfo : EIATTR_EXIT_INSTR_OFFSETS
	.align		4
        /*0084*/ 	.byte	0x04, 0x1c
        /*0086*/ 	.short	(.L_3439 - .L_3438)


	//   ....[0]....
.L_3438:
        /*0088*/ 	.word	0x00004c60


	//   ....[1]....
        /*008c*/ 	.word	0x00004d00


	//----- nvinfo : EIATTR_MAX_THREADS
	.align		4
.L_3439:
        /*0090*/ 	.byte	0x04, 0x05
        /*0092*/ 	.short	(.L_3441 - .L_3440)
.L_3440:
        /*0094*/ 	.word	0x00000080
        /*0098*/ 	.word	0x00000001
        /*009c*/ 	.word	0x00000001


	//----- nvinfo : EIATTR_CRS_STACK_SIZE
	.align		4
.L_3441:
        /*00a0*/ 	.byte	0x04, 0x1e
        /*00a2*/ 	.short	(.L_3443 - .L_3442)
.L_3442:
        /*00a4*/ 	.word	0x00000000


	//----- nvinfo : EIATTR_CBANK_PARAM_SIZE
	.align		4
.L_3443:
        /*00a8*/ 	.byte	0x03, 0x19
        /*00aa*/ 	.short	0x0128


	//----- nvinfo : EIATTR_PARAM_CBANK
	.align		4
        /*00ac*/ 	.byte	0x04, 0x0a
        /*00ae*/ 	.short	(.L_3445 - .L_3444)
	.align		4
.L_3444:
        /*00b0*/ 	.word	index@(.nv.constant0._ZN10layer_norm13ln_bwd_kernelINS_13Kernel_traitsI6__halfS2_fS2_fjLj1536ELj1ELj1ELj4ELj8ENS_18Kernel_traits_baseILj1536ES2_S2_fS2_fjLj128EEEEELb0ELb1ELb1ELb0EEEvNS_9BwdParamsE)
        /*00b4*/ 	.short	0x0380
        /*00b6*/ 	.short	0x0128


	//----- nvinfo : EIATTR_SW_WAR
	.align		4
.L_3445:
        /*00b8*/ 	.byte	0x04, 0x36
        /*00ba*/ 	.short	(.L_3447 - .L_3446)
.L_3446:
        /*00bc*/ 	.word	0x00000008
.L_3447:


//--------------------- .nv.info._ZN10layer_norm13ln_bwd_kernelINS_13Kernel_traitsI6__halfS2_fS2_fjLj1536ELj1ELj1ELj4ELj8ENS_18Kernel_traits_baseILj1536ES2_S2_fS2_fjLj128EEEEELb0ELb1ELb1ELb1EEEvNS_9BwdParamsE --------------------------
	.section	.nv.info._ZN10layer_norm13ln_bwd_kernelINS_13Kernel_traitsI6__halfS2_fS2_fjLj1536ELj1ELj1ELj4ELj8ENS_18Kernel_traits_baseILj1536ES2_S2_fS2_fjLj128EEEEELb0ELb1ELb1ELb1EEEvNS_9BwdParamsE,"",@"SHT_CUDA_INFO"
	.sectionflags	@""
	.align	4


	//----- nvinfo : EIATTR_CUDA_API_VERSION
	.align		4
        /*0000*/ 	.byte	0x04, 0x37
        /*0002*/ 	.short	(.L_3449 - .L_3448)
.L_3448:
        /*0004*/ 	.word	0x00000082


	//----- nvinfo : EIATTR_KPARAM_INFO
	.align		4
.L_3449:
        /*0008*/ 	.byte	0x04, 0x17
        /*000a*/ 	.short	(.L_3451 - .L_3450)
.L_3450:
        /*000c*/ 	.word	0x00000000
        /*0010*/ 	.short	0x0000
        /*0012*/ 	.short	0x0000
        /*0014*/ 	.byte	0x00, 0xf0, 0xa1, 0x04


	//----- nvinfo : EIATTR_SPARSE_MMA_MASK
	.align		4
.L_3451:
        /*0018*/ 	.byte	0x03, 0x50
        /*001a*/ 	.short	0x0000


	//----- nvinfo : EIATTR_MAXREG_COUNT
	.align		4
        /*001c*/ 	.byte	0x03, 0x1b
        /*001e*/ 	.short	0x00ff


	//----- nvinfo : EIATTR_NUM_BARRIERS
	.align		4
        /*0020*/ 	.byte	0x02, 0x4c
        /*0022*/ 	.byte	0x01
	.zero		1


	//----- nvinfo : EIATTR_MERCURY_ISA_VERSION
	.align		4
        /*0024*/ 	.byte	0x03, 0x5f
        /*0026*/ 	.short	0x0101


	//----- nvinfo : EIATTR_COOP_GROUP_MASK_REGIDS
	.align		4
        /*0028*/ 	.byte	0x04, 0x29
        /*002a*/ 	.short	(.L_3453 - .L_3452)


	//   ....[0]....
.L_3452:
        /*002c*/ 	.word	0xffffffff


	//   ....[1]....
        /*0030*/ 	.word	0xffffffff


	//   ....[2]....
        /*0034*/ 	.word	0xffffffff


	//   ....[3]....
        /*0038*/ 	.word	0xffffffff


	//   ....[4]....
        /*003c*/ 	.word	0xffffffff


	//   ....[5]....
        /*0040*/ 	.word	0xffffffff


	//   ....[6]....
        /*0044*/ 	.word	0xffffffff


	//   ....[7]....
        /*0048*/ 	.word	0xffffffff


	//   ....[8]....
        /*004c*/ 	.word	0xffffffff


	//   ....[9]....
        /*0050*/ 	.word	0xffffffff


	//----- nvinfo : EIATTR_COOP_GROUP_INSTR_OFFSETS
	.align		4
.L_3453:
        /*0054*/ 	.byte	0x04, 0x28
        /*0056*/ 	.short	(.L_3455 - .L_3454)


	//   ....[0]....
.L_3454:
        /*0058*/ 	.word	0x00001100


	//   ....[1]....
        /*005c*/ 	.word	0x00001120


	//   ....[2]....
        /*0060*/ 	.word	0x00001160


	//   ....[3]....
        /*0064*/ 	.word	0x00001170


	//   ....[4]....
        /*0068*/ 	.word	0x000011a0


	//   ....[5]....
        /*006c*/ 	.word	0x000011c0


	//   ....[6]....
        /*0070*/ 	.word	0x000011f0


	//   ....[7]....
        /*0074*/ 	.word	0x00001200


	//   ....[8]....
        /*0078*/ 	.word	0x00001230


	//   ....[9]....
        /*007c*/ 	.word	0x00001240


	//----- nvinfo : EIATTR_VRC_CTA_INIT_COUNT
	.align		4
.L_3455:
        /*0080*/ 	.byte	0x02, 0x4a
	.zero		1
	.zero		1


	//----- nvinfo : EIATTR_EXIT_INSTR_OFFSETS
	.align		4
        /*0084*/ 	.byte	0x04, 0x1c
        /*0086*/ 	.short	(.L_3457 - .L_3456)


	//   ....[0]....
.L_3456:
        /*0088*/ 	.word	0x00004570


	//----- nvinfo : EIATTR_MAX_THREADS
	.align		4
.L_3457:
        /*008c*/ 	.byte	0x04, 0x05
        /*008e*/ 	.short	(.L_3459 - .L_3458)
.L_3458:
        /*0090*/ 	.word	0x00000080
        /*0094*/ 	.word	0x00000001
        /*0098*/ 	.word	0x00000001


	//----- nvinfo : EIATTR_CRS_STACK_SIZE
	.align		4
.L_3459:
        /*009c*/ 	.byte	0x04, 0x1e
        /*009e*/ 	.short	(.L_3461 - .L_3460)
.L_3460:
        /*00a0*/ 	.word	0x00000000


	//----- nvinfo : EIATTR_CBANK_PARAM_SIZE
	.align		4
.L_3461:
        /*00a4*/ 	.byte	0x03, 0x19
        /*00a6*/ 	.short	0x0128


	//----- nvinfo : EIATTR_PARAM_CBANK
	.align		4
        /*00a8*/ 	.byte	0x04, 0x0a
        /*00aa*/ 	.short	(.L_3463 - .L_3462)
	.align		4
.L_3462:
        /*00ac*/ 	.word	index@(.nv.constant0._ZN10layer_norm13ln_bwd_kernelINS_13Kernel_traitsI6__halfS2_fS2_fjLj1536ELj1ELj1ELj4ELj8ENS_18Kernel_traits_baseILj1536ES2_S2_fS2_fjLj128EEEEELb0ELb1ELb1ELb1EEEvNS_9BwdParamsE)
        /*00b0*/ 	.short	0x0380
        /*00b2*/ 	.short	0x0128


	//----- nvinfo : EIATTR_SW_WAR
	.align		4
.L_3463:
        /*00b4*/ 	.byte	0x04, 0x36
        /*00b6*/ 	.short	(.L_3465 - .L_3464)
.L_3464:
        /*00b8*/ 	.word	0x00000008
.L_3465:


//--------------------- .nv.info._ZN10layer_norm13ln_bwd_kernelINS_13Kernel_traitsI6__halfS2_fS2_fjLj1536ELj1ELj1ELj4ELj8ENS_18Kernel_traits_baseILj1536ES2_S2_fS2_fjLj128EEEEELb1ELb0ELb0ELb0EEEvNS_9BwdParamsE --------------------------
	.section	.nv.info._ZN10layer_norm13ln_bwd_kernelINS_13Kernel_traitsI6__halfS2_fS2_fjLj1536ELj1ELj1ELj4ELj8ENS_18Kernel_traits_baseILj1536ES2_S2_fS2_fjLj128EEEEELb1ELb0ELb0ELb0EEEvNS_9BwdParamsE,"",@"SHT_CUDA_INFO"
	.sectionflags	@""
	.align	4


	//----- nvinfo : EIATTR_CUDA_API_VERSION
	.align		4
        /*0000*/ 	.byte	0x04, 0x37
        /*0002*/ 	.short	(.L_3467 - .L_3466)
.L_3466:
        /*0004*/ 	.word	0x00000082


	//----- nvinfo : EIATTR_KPARAM_INFO
	.align		4
.L_3467:
        /*0008*/ 	.byte	0x04, 0x17
        /*000a*/ 	.short	(.L_3469 - .L_3468)
.L_3468:
        /*000c*/ 	.word	0x00000000
        /*0010*/ 	.short	0x0000
        /*0012*/ 	.short	0x0000
        /*0014*/ 	.byte	0x00, 0xf0, 0xa1, 0x04


	//----- nvinfo : EIATTR_SPARSE_MMA_MASK
	.align		4
.L_3469:
        /*0018*/ 	.byte	0x03, 0x50
        /*001a*/ 	.short	0x0000


	//----- nvinfo : EIATTR_MAXREG_COUNT
	.align		4
        /*001c*/ 	.byte	0x03, 0x1b
        /*001e*/ 	.short	0x00ff


	//----- nvinfo : EIATTR_NUM_BARRIERS
	.align		4
        /*0020*/ 	.byte	0x02, 0x4c
        /*0022*/ 	.byte	0x01
	.zero		1


	//----- nvinfo : EIATTR_MERCURY_ISA_VERSION
	.align		4
        /*0024*/ 	.byte	0x03, 0x5f
        /*0026*/ 	.short	0x0101


	//----- nvinfo : EIATTR_COOP_GROUP_MASK_REGIDS
	.align		4
        /*0028*/ 	.byte	0x04, 0x29
        /*002a*/ 	.short	(.L_3471 - .L_3470)


	//   ....[0]....
.L_3470:
        /*002c*/ 	.word	0xffffffff


	//   ....[1]....
        /*0030*/ 	.word	0xffffffff


	//   ....[2]....
        /*0034*/ 	.word	0xffffffff


	//   ....[3]....
        /*0038*/ 	.word	0xffffffff


	//   ....[4]....
        /*003c*/ 	.word	0xffffffff


	//   ....[5]....
        /*0040*/ 	.word	0xffffffff


	//   ....[6]....
        /*0044*/ 	.word	0xffffffff


	//   ....[7]....
        /*0048*/ 	.word	0xffffffff


	//   ....[8]....
        /*004c*/ 	.word	0xffffffff


	//   ....[9]....
        /*0050*/ 	.word	0xffffffff


	//----- nvinfo : EIATTR_COOP_GROUP_INSTR_OFFSETS
	.align		4
.L_3471:
        /*0054*/ 	.byte	0x04, 0x28
        /*0056*/ 	.short	(.L_3473 - .L_3472)


	//   ....[0]....
.L_3472:
        /*0058*/ 	.word	0x000011a0


	//   ....[1]....
        /*005c*/ 	.word	0x000011e0


	//   ....[2]....
        /*0060*/ 	.word	0x00001280


	//   ....[3]....
        /*0064*/ 	.word	0x000012b0


	//   ....[4]....
        /*0068*/ 	.word	0x00001310


	//   ....[5]....
        /*006c*/ 	.word	0x00001340


	//   ....[6]....
        /*0070*/ 	.word	0x000013b0


	//   ....[7]....
        /*0074*/ 	.word	0x000013c0


	//   ....[8]....
        /*0078*/ 	.word	0x000013f0


	//   ....[9]....
        /*007c*/ 	.word	0x00001400


	//----- nvinfo : EIATTR_VRC_CTA_INIT_COUNT
	.align		4
.L_3473:
        /*0080*/ 	.byte	0x02, 0x4a
	.zero		1
	.zero		1


	//----- nvinfo : EIATTR_EXIT_INSTR_OFFSETS
	.align		4
        /*0084*/ 	.byte	0x04, 0x1c
        /*0086*/ 	.short	(.L_3475 - .L_3474)


	//   ....[0]....
.L_3474:
        /*0088*/ 	.word	0x00003810


	//   ....[1]....
        /*008c*/ 	.word	0x00003890


	//----- nvinfo : EIATTR_MAX_THREADS
	.align		4
.L_3475:
        /*0090*/ 	.byte	0x04, 0x05
        /*0092*/ 	.short	(.L_3477 - .L_3476)
.L_3476:
        /*0094*/ 	.word	0x00000080
        /*0098*/ 	.word	0x00000001
        /*009c*/ 	.word	0x00000001


	//----- nvinfo : EIATTR_CRS_STACK_SIZE
	.align		4
.L_3477:
        /*00a0*/ 	.byte	0x04, 0x1e
        /*00a2*/ 	.short	(.L_3479 - .L_3478)
.L_3478:
        /*00a4*/ 	.word	0x00000000


	//----- nvinfo : EIATTR_CBANK_PARAM_SIZE
	.align		4
.L_3479:
        /*00a8*/ 	.byte	0x03, 0x19
        /*00aa*/ 	.short	0x0128


	//----- nvinfo : EIATTR_PARAM_CBANK
	.align		4
        /*00ac*/ 	.byte	0x04, 0x0a
        /*00ae*/ 	.short	(.L_3481 - .L_3480)
	.align		4
.L_3480:
        /*00b0*/ 	.word	index@(.nv.constant0._ZN10layer_norm13ln_bwd_kernelINS_13Kernel_traitsI6__halfS2_fS2_fjLj1536ELj1ELj1ELj4ELj8ENS_18Kernel_traits_baseILj1536ES2_S2_fS2_fjLj128EEEEELb1ELb0ELb0ELb0EEEvNS_9BwdParamsE)
        /*00b4*/ 	.short	0x0380
        /*00b6*/ 	.short	0x0128


	//----- nvinfo : EIATTR_SW_WAR
	.align		4
.L_3481:
        /*00b8*/ 	.byte	0x04, 0x36
        /*00ba*/ 	.short	(.L_3483 - .L_3482)
.L_3482:
        /*00bc*/ 	.word	0x00000008
.L_3483:


//--------------------- .nv.info._ZN10layer_norm13ln_bwd_kernelINS_13Kernel_traitsI6__halfS2_fS2_fjLj1536ELj1ELj1ELj4ELj8ENS_18Kernel_traits_baseILj1536ES2_S2_fS2_fjLj128EEEEELb1ELb0ELb0ELb1EEEvNS_9BwdParamsE --------------------------
	.section	.nv.info._ZN10layer_norm13ln_bwd_kernelINS_13Kernel_traitsI6__halfS2_fS2_fjLj1536ELj1ELj1ELj4ELj8ENS_18Kernel_traits_baseILj1536ES2_S2_fS2_fjLj128EEEEELb1ELb0ELb0ELb1EEEvNS_9BwdParamsE,"",@"SHT_CUDA_INFO"
	.sectionflags	@""
	.align	4


	//----- nvinfo : EIATTR_CUDA_API_VERSION
	.align		4
        /*0000*/ 	.byte	0x04, 0x37
        /*0002*/ 	.short	(.L_3485 - .L_3484)
.L_3484:
        /*0004*/ 	.word	0x00000082


	//----- nvinfo : EIATTR_KPARAM_INFO
	.align		4
.L_3485:
        /*0008*/ 	.byte	0x04, 0x17
        /*000a*/ 	.short	(.L_3487 - .L_3486)
.L_3486:
        /*000c*/ 	.word	0x00000000
        /*0010*/ 	.short	0x0000
        /*0012*/ 	.short	0x0000
        /*0014*/ 	.byte	0x00, 0xf0, 0xa1, 0x04


	//----- nvinfo : EIATTR_SPARSE_MMA_MASK
	.align		4
.L_3487:
        /*0018*/ 	.byte	0x03, 0x50
        /*001a*/ 	.short	0x0000


	//----- nvinfo : EIATTR_MAXREG_COUNT
	.align		4
        /*001c*/ 	.byte	0x03, 0x1b
        /*001e*/ 	.short	0x00ff


	//----- nvinfo : EIATTR_NUM_BARRIERS
	.align		4
        /*0020*/ 	.byte	0x02, 0x4c
        /*0022*/ 	.byte	0x01
	.zero		1


	//----- nvinfo : EIATTR_MERCURY_ISA_VERSION
	.align		4
        /*0024*/ 	.byte	0x03, 0x5f
        /*0026*/ 	.short	0x0101


	//----- nvinfo : EIATTR_COOP_GROUP_MASK_REGIDS
	.align		4
        /*0028*/ 	.byte	0x04, 0x29
        /*002a*/ 	.short	(.L_3489 - .L_3488)


	//   ....[0]....
.L_3488:
        /*002c*/ 	.word	0xffffffff


	//   ....[1]....
        /*0030*/ 	.word	0xffffffff


	//   ....[2]....
        /*0034*/ 	.word	0xffffffff


	//   ....[3]....
        /*0038*/ 	.word	0xffffffff


	//   ....[4]....
        /*003c*/ 	.word	0xffffffff


	//   ....[5]....
        /*0040*/ 	.word	0xffffffff


	//   ....[6]....
        /*0044*/ 	.word	0xffffffff


	//   ....[7]....
        /*0048*/ 	.word	0xffffffff


	//   ....[8]....
        /*004c*/ 	.word	0xffffffff


	//   ....[9]....
        /*0050*/ 	.word	0xffffffff


	//----- nvinfo : EIATTR_COOP_GROUP_INSTR_OFFSETS
	.align		4
.L_3489:
        /*0054*/ 	.byte	0x04, 0x28
        /*0056*/ 	.short	(.L_3491 - .L_3490)


	//   ....[0]....
.L_3490:
        /*0058*/ 	.word	0x00000ce0


	//   ....[1]....
        /*005c*/ 	.word	0x00000d80


	//   ....[2]....
        /*0060*/ 	.word	0x00000d90


	//   ....[3]....
        /*0064*/ 	.word	0x00000dc0


	//   ....[4]....
        /*0068*/ 	.word	0x00000dd0


	//   ....[5]....
        /*006c*/ 	.word	0x00000df0


	//   ....[6]....
        /*0070*/ 	.word	0x00000e10


	//   ....[7]....
        /*0074*/ 	.word	0x00000e30


	//   ....[8]....
        /*0078*/ 	.word	0x00000e60


	//   ....[9]....
        /*007c*/ 	.word	0x00000ee0


	//----- nvinfo : EIATTR_VRC_CTA_INIT_COUNT
	.align		4
.L_3491:
        /*0080*/ 	.byte	0x02, 0x4a
	.zero		1
	.zero		1


	//----- nvinfo : EIATTR_EXIT_INSTR_OFFSETS
	.align		4
        /*0084*/ 	.byte	0x04, 0x1c
        /*0086*/ 	.short	(.L_3493 - .L_3492)


	//   ....[0]....
.L_3492:
        /*0088*/ 	.word	0x000033b0


	//----- nvinfo : EIATTR_MAX_THREADS
	.align		4
.L_3493:
        /*008c*/ 	.byte	0x04, 0x05
        /*008e*/ 	.short	(.L_3495 - .L_3494)
.L_3494:
        /*0090*/ 	.word	0x00000080
        /*0094*/ 	.word	0x00000001
        /*0098*/ 	.word	0x00000001


	//----- nvinfo : EIATTR_CBANK_PARAM_SIZE
	.align		4
.L_3495:
        /*009c*/ 	.byte	0x03, 0x19
        /*009e*/ 	.short	0x0128


	//----- nvinfo : EIATTR_PARAM_CBANK
	.align		4
        /*00a0*/ 	.byte	0x04, 0x0a
        /*00a2*/ 	.short	(.L_3497 - .L_3496)
	.align		4
.L_3496:
        /*00a4*/ 	.word	index@(.nv.constant0._ZN10layer_norm13ln_bwd_kernelINS_13Kernel_traitsI6__halfS2_fS2_fjLj1536ELj1ELj1ELj4ELj8ENS_18Kernel_traits_baseILj1536ES2_S2_fS2_fjLj128EEEEELb1ELb0ELb0ELb1EEEvNS_9BwdParamsE)
        /*00a8*/ 	.short	0x0380
        /*00aa*/ 	.short	0x0128


	//----- nvinfo : EIATTR_SW_WAR
	.align		4
.L_3497:
        /*00ac*/ 	.byte	0x04, 0x36
        /*00ae*/ 	.short	(.L_3499 - .L_3498)
.L_3498:
        /*00b0*/ 	.word	0x00000008
.L_3499:


//--------------------- .nv.info._ZN10layer_norm22ln_bwd_finalize_kernelINS_22Kernel_traits_finalizeILj1536E6__halfS2_fS2_fjLb0ELj1024ELj4ENS_18Kernel_traits_baseILj1536ES2_S2_fS2_fjLj1024EEEEELb0ELb0EEEvNS_9BwdParamsE --------------------------
	.section	.nv.info._ZN10layer_norm22ln_bwd_finalize_kernelINS_22Kernel_traits_finalizeILj1536E6__halfS2_fS2_fjLb0ELj1024ELj4ENS_18Kernel_traits_baseILj1536ES2_S2_fS2_fjLj1024EEEEELb0ELb0EEEvNS_9BwdParamsE,"",@"SHT_CUDA_INFO"
	.sectionflags	@""
	.align	4


	//----- nvinfo : EIATTR_CUDA_API_VERSION
	.align		4
        /*0000*/ 	.byte	0x04, 0x37
        /*0002*/ 	.short	(.L_3501 - .L_3500)
.L_3500:
        /*0004*/ 	.word	0x00000082


	//----- nvinfo : EIATTR_KPARAM_INFO
	.align		4
.L_3501:
        /*0008*/ 	.byte	0x04, 0x17
        /*000a*/ 	.short	(.L_3503 - .L_3502)
.L_3502:
        /*000c*/ 	.word	0x00000000
        /*0010*/ 	.short	0x0000
        /*0012*/ 	.short	0x0000
        /*0014*/ 	.byte	0x00, 0xf0, 0xa1, 0x04


	//----- nvinfo : EIATTR_SPARSE_MMA_MASK
	.align		4
.L_3503:
        /*0018*/ 	.byte	0x03, 0x50
        /*001a*/ 	.short	0x0000


	//----- nvinfo : EIATTR_MAXREG_COUNT
	.align		4
        /*001c*/ 	.byte	0x03, 0x1b
        /*001e*/ 	.short	0x0040


	//----- nvinfo : EIATTR_NUM_BARRIERS
	.align		4
        /*0020*/ 	.byte	0x02, 0x4c
        /*0022*/ 	.byte	0x01
	.zero		1


	//----- nvinfo : EIATTR_MERCURY_ISA_VERSION
	.align		4
        /*0024*/ 	.byte	0x03, 0x5f
        /*0026*/ 	.short	0x0101


	//----- nvinfo : EIATTR_COOP_GROUP_MASK_REGIDS
	.align		4
        /*0028*/ 	.byte	0x04, 0x29
        /*002a*/ 	.short	(.L_3505 - .L_3504)


	//   ....[0]....
.L_3504:
        /*002c*/ 	.word	0xffffffff


	//   ....[1]....
        /*0030*/ 	.word	0xffffffff


	//   ....[2]....
        /*0034*/ 	.word	0xffffffff


	//   ....[3]....
        /*0038*/ 	.word	0xffffffff


	//   ....[4]....
        /*003c*/ 	.word	0xffffffff


	//   ....[5]....
        /*0040*/ 	.word	0xffffffff


	//   ....[6]....
        /*0044*/ 	.word	0xffffffff


	//   ....[7]....
        /*0048*/ 	.word	0xffffffff


	//   ....[8]....
        /*004c*/ 	.word	0xffffffff


	//   ....[9]....
        /*0050*/ 	.word	0xffffffff


	//----- nvinfo : EIATTR_COOP_GROUP_INSTR_OFFSETS
	.align		4
.L_3505:
        /*0054*/ 	.byte	0x04, 0x28
        /*0056*/ 	.short	(.L_3507 - .L_3506)


	//   ....[0]....
.L_3506:
        /*0058*/ 	.word	0x00001540


	//   ....[1]....
        /*005c*/ 	.word	0x00001550


	//   ....[2]....
        /*0060*/ 	.word	0x00001580


	//   ....[3]....
        /*0064*/ 	.word	0x00001590


	//   ....[4]....
        /*0068*/ 	.word	0x000015c0


	//   ....[5]....
        /*006c*/ 	.word	0x000015d0


	//   ....[6]....
        /*0070*/ 	.word	0x00001610


	//   ....[7]....
        /*0074*/ 	.word	0x00001630


	//   ....[8]....
        /*0078*/ 	.word	0x00001680


	//   ....[9]....
        /*007c*/ 	.word	0x00001690


	//----- nvinfo : EIATTR_VRC_CTA_INIT_COUNT
	.align		4
.L_3507:
        /*0080*/ 	.byte	0x02, 0x4a
	.zero		1
	.zero		1


	//----- nvinfo : EIATTR_EXIT_INSTR_OFFSETS
	.align		4
        /*0084*/ 	.byte	0x04, 0x1c
        /*0086*/ 	.short	(.L_3509 - .L_3508)


	//   ....[0]....
.L_3508:
        /*0088*/ 	.word	0x00000060


	//   ....[1]....
        /*008c*/ 	.word	0x000016f0


	//   ....[2]....
        /*0090*/ 	.word	0x00001720


	//   ....[3]....
        /*0094*/ 	.word	0x000017e0


	//----- nvinfo : EIATTR_MAX_THREADS
	.align		4
.L_3509:
        /*0098*/ 	.byte	0x04, 0x05
        /*009a*/ 	.short	(.L_3511 - .L_3510)
.L_3510:
        /*009c*/ 	.word	0x00000400
        /*00a0*/ 	.word	0x00000001
        /*00a4*/ 	.word	0x00000001


	//----- nvinfo : EIATTR_CRS_STACK_SIZE
	.align		4
.L_3511:
        /*00a8*/ 	.byte	0x04, 0x1e
        /*00aa*/ 	.short	(.L_3513 - .L_3512)
.L_3512:
        /*00ac*/ 	.word	0x00000000


	//----- nvinfo : EIATTR_CBANK_PARAM_SIZE
	.align		4
.L_3513:
        /*00b0*/ 	.byte	0x03, 0x19
        /*00b2*/ 	.short	0x0128


	//----- nvinfo : EIATTR_PARAM_CBANK
	.align		4
        /*00b4*/ 	.byte	0x04, 0x0a
        /*00b6*/ 	.short	(.L_3515 - .L_3514)
	.align		4
.L_3514:
        /*00b8*/ 	.word	index@(.nv.constant0._ZN10layer_norm22ln_bwd_finalize_kernelINS_22Kernel_traits_finalizeILj1536E6__halfS2_fS2_fjLb0ELj1024ELj4ENS_18Kernel_traits_baseILj1536ES2_S2_fS2_fjLj1024EEEEELb0ELb0EEEvNS_9BwdParamsE)
        /*00bc*/ 	.short	0x0380
        /*00be*/ 	.short	0x0128


	//----- nvinfo : EIATTR_SW_WAR
	.align		4
.L_3515:
        /*00c0*/ 	.byte	0x04, 0x36
        /*00c2*/ 	.short	(.L_3517 - .L_3516)
.L_3516:
        /*00c4*/ 	.word	0x00000008
.L_3517:


//--------------------- .nv.info._ZN10layer_norm13ln_bwd_kernelINS_13Kernel_traitsI6__halfS2_fS2_fjLj1536ELj1ELj1ELj4ELj8ENS_18Kernel_traits_baseILj1536ES2_S2_fS2_fjLj128EEEEELb1ELb0ELb1ELb0EEEvNS_9BwdParamsE --------------------------
	.section	.nv.info._ZN10layer_norm13ln_bwd_kernelINS_13Kernel_traitsI6__halfS2_fS2_fjLj1536ELj1ELj1ELj4ELj8ENS_18Kernel_traits_baseILj1536ES2_S2_fS2_fjLj128EEEEELb1ELb0ELb1ELb0EEEvNS_9BwdParamsE,"",@"SHT_CUDA_INFO"
	.sectionflags	@""
	.align	4


	//----- nvinfo : EIATTR_CUDA_API_VERSION
	.align		4
        /*0000*/ 	.byte	0x04, 0x37
        /*0002*/ 	.short	(.L_3519 - .L_3518)
.L_3518:
        /*0004*/ 	.word	0x00000082


	//----- nvinfo : EIATTR_KPARAM_INFO
	.align		4
.L_3519:
        /*0008*/ 	.byte	0x04, 0x17
        /*000a*/ 	.short	(.L_3521 - .L_3520)
.L_3520:
        /*000c*/ 	.word	0x00000000
        /*0010*/ 	.short	0x0000
        /*0012*/ 	.short	0x0000
        /*0014*/ 	.byte	0x00, 0xf0, 0xa1, 0x04


	//----- nvinfo : EIATTR_SPARSE_MMA_MASK
	.align		4
.L_3521:
        /*0018*/ 	.byte	0x03, 0x50
        /*001a*/ 	.short	0x0000


	//----- nvinfo : EIATTR_MAXREG_COUNT
	.align		4
        /*001c*/ 	.byte	0x03, 0x1b
        /*001e*/ 	.short	0x00ff


	//----- nvinfo : EIATTR_NUM_BARRIERS
	.align		4
        /*0020*/ 	.byte	0x02, 0x4c
        /*0022*/ 	.byte	0x01
	.zero		1


	//----- nvinfo : EIATTR_MERCURY_ISA_VERSION
	.align		4
        /*0024*/ 	.byte	0x03, 0x5f
        /*0026*/ 	.short	0x0101


	//----- nvinfo : EIATTR_COOP_GROUP_MASK_REGIDS
	.align		4
        /*0028*/ 	.byte	0x04, 0x29
        /*002a*/ 	.short	(.L_3523 - .L_3522)


	//   ....[0]....
.L_3522:
        /*002c*/ 	.word	0xffffffff


	//   ....[1]....
        /*0030*/ 	.word	0xffffffff


	//   ....[2]....
        /*0034*/ 	.word	0xffffffff


	//   ....[3]....
        /*0038*/ 	.word	0xffffffff


	//   ....[4]....
        /*003c*/ 	.word	0xffffffff


	//   ....[5]....
        /*0040*/ 	.word	0xffffffff


	//   ....[6]....
        /*0044*/ 	.word	0xffffffff


	//   ....[7]....
        /*0048*/ 	.word	0xffffffff


	//   ....[8]....
        /*004c*/ 	.word	0xffffffff


	//   ....[9]....
        /*0050*/ 	.word	0xffffffff


	//----- nvinfo : EIATTR_COOP_GROUP_INSTR_OFFSETS
	.align		4
.L_3523:
        /*0054*/ 	.byte	0x04, 0x28
        /*0056*/ 	.short	(.L_3525 - .L_3524)


	//   ....[0]....
.L_3524:
        /*0058*/ 	.word	0x000016d0


	//   ....[1]....
        /*005c*/ 	.word	0x00001700


	//   ....[2]....
        /*0060*/ 	.word	0x00001730


	//   ....[3]....
        /*0064*/ 	.word	0x00001740


	//   ....[4]....
        /*0068*/ 	.word	0x00001770


	//   ....[5]....
        /*006c*/ 	.word	0x00001780


	//   ....[6]....
        /*0070*/ 	.word	0x000017b0


	//   ....[7]....
        /*0074*/ 	.word	0x000017c0


	//   ....[8]....
        /*0078*/ 	.word	0x000017f0


	//   ....[9]....
        /*007c*/ 	.word	0x00001800


	//----- nvinfo : EIATTR_VRC_CTA_INIT_COUNT
	.align		4
.L_3525:
        /*0080*/ 	.byte	0x02, 0x4a
	.zero		1
	.zero		1


	//----- nvinfo : EIATTR_EXIT_INSTR_OFFSETS
	.align		4
        /*0084*/ 	.byte	0x04, 0x1c
        /*0086*/ 	.short	(.L_3527 - .L_3526)


	//   ....[0]....
.L_3526:
        /*0088*/ 	.word	0x00004840


	//   ....[1]....
        /*008c*/ 	.word	0x000048c0


	//----- nvinfo : EIATTR_MAX_THREADS
	.align		4
.L_3527:
        /*0090*/ 	.byte	0x04, 0x05
        /*0092*/ 	.short	(.L_3529 - .L_3528)
.L_3528:
        /*0094*/ 	.word	0x00000080
        /*0098*/ 	.word	0x00000001
        /*009c*/ 	.word	0x00000001


	//----- nvinfo : EIATTR_CRS_STACK_SIZE
	.align		4
.L_3529:
        /*00a0*/ 	.byte	0x04, 0x1e
        /*00a2*/ 	.short	(.L_3531 - .L_3530)
.L_3530:
        /*00a4*/ 	.word	0x00000000


	//----- nvinfo : EIATTR_CBANK_PARAM_SIZE
	.align		4
.L_3531:
        /*00a8*/ 	.byte	0x03, 0x19
        /*00aa*/ 	.short	0x0128


	//----- nvinfo : EIATTR_PARAM_CBANK
	.align		4
        /*00ac*/ 	.byte	0x04, 0x0a
        /*00ae*/ 	.short	(.L_3533 - .L_3532)
	.align		4
.L_3532:
        /*00b0*/ 	.word	index@(.nv.constant0._ZN10layer_norm13ln_bwd_kernelINS_13Kernel_traitsI6__halfS2_fS2_fjLj1536ELj1ELj1ELj4ELj8ENS_18Kernel_traits_baseILj1536ES2_S2_fS2_fjLj128EEEEELb1ELb0ELb1ELb0EEEvNS_9BwdParamsE)
        /*00b4*/ 	.short	0x0380
        /*00b6*/ 	.short	0x0128


	//----- nvinfo : EIATTR_SW_WAR
	.align		4
.L_3533:
        /*00b8*/ 	.byte	0x04, 0x36
        /*00ba*/ 	.short	(.L_3535 - .L_3534)
.L_3534:
        /*00bc*/ 	.word	0x00000008
.L_3535:


//--------------------- .nv.info._ZN10layer_norm22ln_bwd_finalize_kernelINS_22Kernel_traits_finalizeILj1536E6__halfS2_fS2_fjLb0ELj1024ELj4ENS_18Kernel_traits_baseILj1536ES2_S2_fS2_fjLj1024EEEEELb0ELb1EEEvNS_9BwdParamsE --------------------------
	.section	.nv.info._ZN10layer_norm22ln_bwd_finalize_kernelINS_22Kernel_traits_finalizeILj1536E6__halfS2_fS2_fjLb0ELj1024ELj4ENS_18Kernel_traits_baseILj1536ES2_S2_fS2_fjLj1024EEEEELb0ELb1EEEvNS_9BwdParamsE,"",@"SHT_CUDA_INFO"
	.sectionflags	@""
	.align	4


	//----- nvinfo : EIATTR_CUDA_API_VERSION
	.align		4
        /*0000*/ 	.byte	0x04, 0x37
        /*0002*/ 	.short	(.L_3537 - .L_3536)
.L_3536:
        /*0004*/ 	.word	0x00000082


	//----- nvinfo : EIATTR_KPARAM_INFO
	.align		4
.L_3537:
        /*0008*/ 	.byte	0x04, 0x17
        /*000a*/ 	.short	(.L_3539 - .L_3538)
.L_3538:
        /*000c*/ 	.word	0x00000000
        /*0010*/ 	.short	0x0000
        /*0012*/ 	.short	0x0000
        /*0014*/ 	.byte	0x00, 0xf0, 0xa1, 0x04


	//----- nvinfo : EIATTR_SPARSE_MMA_MASK
	.align		4
.L_3539:
        /*0018*/ 	.byte	0x03, 0x50
        /*001a*/ 	.short	0x0000


	//----- nvinfo : EIATTR_MAXREG_COUNT
	.align		4
        /*001c*/ 	.byte	0x03, 0x1b
        /*001e*/ 	.short	0x0040


	//----- nvinfo : EIATTR_NUM_BARRIERS
	.align		4
        /*0020*/ 	.byte	0x02, 0x4c
        /*0022*/ 	.byte	0x01
	.zero		1


	//----- nvinfo : EIATTR_MERCURY_ISA_VERSION
	.align		4
        /*0024*/ 	.byte	0x03, 0x5f
        /*0026*/ 	.short	0x0101


	//----- nvinfo : EIATTR_COOP_GROUP_MASK_REGIDS
	.align		4
        /*0028*/ 	.byte	0x04, 0x29
        /*002a*/ 	.short	(.L_3541 - .L_3540)


	//   ....[0]....
.L_3540:
        /*002c*/ 	.word	0xffffffff


	//   ....[1]....
        /*0030*/ 	.word	0xffffffff


	//   ....[2]....
        /*0034*/ 	.word	0xffffffff


	//   ....[3]....
        /*0038*/ 	.word	0xffffffff


	//   ....[4]....
        /*003c*/ 	.word	0xffffffff


	//   ....[5]....
        /*0040*/ 	.word	0xffffffff


	//   ....[6]....
        /*0044*/ 	.word	0xffffffff


	//   ....[7]....
        /*0048*/ 	.word	0xffffffff


	//   ....[8]....
        /*004c*/ 	.word	0xffffffff


	//   ....[9]....
        /*0050*/ 	.word	0xffffffff


	//----- nvinfo : EIATTR_COOP_GROUP_INSTR_OFFSETS
	.align		4
.L_3541:
        /*0054*/ 	.byte	0x04, 0x28
        /*0056*/ 	.short	(.L_3543 - .L_3542)


	//   ....[0]....
.L_3542:
        /*0058*/ 	.word	0x00001560


	//   ....[1]....
        /*005c*/ 	.word	0x00001570


	//   ....[2]....
        /*0060*/ 	.word	0x000015a0


	//   ....[3]....
        /*0064*/ 	.word	0x000015b0


	//   ....[4]....
        /*0068*/ 	.word	0x000015e0


	//   ....[5]....
        /*006c*/ 	.word	0x000015f0


	//   ....[6]....
        /*0070*/ 	.word	0x00001620


	//   ....[7]....
        /*0074*/ 	.word	0x00001640


	//   ....[8]....
        /*0078*/ 	.word	0x00001670


	//   ....[9]....
        /*007c*/ 	.word	0x00001680


	//----- nvinfo : EIATTR_VRC_CTA_INIT_COUNT
	.align		4
.L_3543:
        /*0080*/ 	.byte	0x02, 0x4a
	.zero		1
	.zero		1


	//----- nvinfo : EIATTR_EXIT_INSTR_OFFSETS
	.align		4
        /*0084*/ 	.byte	0x04, 0x1c
        /*0086*/ 	.short	(.L_3545 - .L_3544)


	//   ....[0]....
.L_3544:
        /*0088*/ 	.word	0x00000060


	//   ....[1]....
        /*008c*/ 	.word	0x000016e0


	//   ....[2]....
        /*0090*/ 	.word	0x000017d0


	//----- nvinfo : EIATTR_MAX_THREADS
	.align		4
.L_3545:
        /*0094*/ 	.byte	0x04, 0x05
        /*0096*/ 	.short	(.L_3547 - .L_3546)
.L_3546:
        /*0098*/ 	.word	0x00000400
        /*009c*/ 	.word	0x00000001
        /*00a0*/ 	.word	0x00000001


	//----- nvinfo : EIATTR_CRS_STACK_SIZE
	.align		4
.L_3547:
        /*00a4*/ 	.byte	0x04, 0x1e
        /*00a6*/ 	.short	(.L_3549 - .L_3548)
.L_3548:
        /*00a8*/ 	.word	0x00000000


	//----- nvinfo : EIATTR_CBANK_PARAM_SIZE
	.align		4
.L_3549:
        /*00ac*/ 	.byte	0x03, 0x19
        /*00ae*/ 	.short	0x0128


	//----- nvinfo : EIATTR_PARAM_CBANK
	.align		4
        /*00b0*/ 	.byte	0x04, 0x0a
        /*00b2*/ 	.short	(.L_3551 - .L_3550)
	.align		4
.L_3550:
        /*00b4*/ 	.word	index@(.nv.constant0._ZN10layer_norm22ln_bwd_finalize_kernelINS_22Kernel_traits_finalizeILj1536E6__halfS2_fS2_fjLb0ELj1024ELj4ENS_18Kernel_traits_baseILj1536ES2_S2_fS2_fjLj1024EEEEELb0ELb1EEEvNS_9BwdParamsE)
        /*00b8*/ 	.short	0x0380
        /*00ba*/ 	.short	0x0128


	//----- nvinfo : EIATTR_SW_WAR
	.align		4
.L_3551:
        /*00bc*/ 	.byte	0x04, 0x36
        /*00be*/ 	.short	(.L_3553 - .L_3552)
.L_3552:
        /*00c0*/ 	.word	0x00000008
.L_3553:


//--------------------- .nv.info._ZN10layer_norm13ln_bwd_kernelINS_13Kernel_traitsI6__halfS2_fS2_fjLj1536ELj1ELj1ELj4ELj8ENS_18Kernel_traits_baseILj1536ES2_S2_fS2_fjLj128EEEEELb1ELb0ELb1ELb1EEEvNS_9BwdParamsE --------------------------
	.section	.nv.info._ZN10layer_norm13ln_bwd_kernelINS_13Kernel_traitsI6__halfS2_fS2_fjLj1536ELj1ELj1ELj4ELj8ENS_18Kernel_traits_baseILj1536ES2_S2_fS2_fjLj128EEEEELb1ELb0ELb1ELb1EEEvNS_9BwdParamsE,"",@"SHT_CUDA_INFO"
	.sectionflags	@""
	.align	4


	//----- nvinfo : EIATTR_CUDA_API_VERSION
	.align		4
        /*0000*/ 	.byte	0x04, 0x37
        /*0002*/ 	.short	(.L_3555 - .L_3554)
.L_3554:
        /*0004*/ 	.word	0x00000082


	//----- nvinfo : EIATTR_KPARAM_INFO
	.align		4
.L_3555:
        /*0008*/ 	.byte	0x04, 0x17
        /*000a*/ 	.short	(.L_3557 - .L_3556)
.L_3556:
        /*000c*/ 	.word	0x00000000
        /*0010*/ 	.short	0x0000
        /*0012*/ 	.short	0x0000
        /*0014*/ 	.byte	0x00, 0xf0, 0xa1, 0x04


	//----- nvinfo : EIATTR_SPARSE_MMA_MASK
	.align		4
.L_3557:
        /*0018*/ 	.byte	0x03, 0x50
        /*001a*/ 	.short	0x0000


	//----- nvinfo : EIATTR_MAXREG_COUNT
	.align		4
        /*001c*/ 	.byte	0x03, 0x1b
        /*001e*/ 	.short	0x00ff


	//----- nvinfo : EIATTR_NUM_BARRIERS
	.align		4
        /*0020*/ 	.byte	0x02, 0x4c
        /*0022*/ 	.byte	0x01
	.zero		1


	//----- nvinfo : EIATTR_MERCURY_ISA_VERSION
	.align		4
        /*0024*/ 	.byte	0x03, 0x5f
        /*0026*/ 	.short	0x0101


	//----- nvinfo : EIATTR_COOP_GROUP_MASK_REGIDS
	.align		4
        /*0028*/ 	.byte	0x04, 0x29
        /*002a*/ 	.short	(.L_3559 - .L_3558)


	//   ....[0]....
.L_3558:
        /*002c*/ 	.word	0xffffffff


	//   ....[1]....
        /*0030*/ 	.word	0xffffffff


	//   ....[2]....
        /*0034*/ 	.word	0xffffffff


	//   ....[3]....
        /*0038*/ 	.word	0xffffffff


	//   ....[4]....
        /*003c*/ 	.word	0xffffffff


	//   ....[5]....
        /*0040*/ 	.word	0xffffffff


	//   ....[6]....
        /*0044*/ 	.word	0xffffffff


	//   ....[7]....
        /*0048*/ 	.word	0xffffffff


	//   ....[8]....
        /*004c*/ 	.word	0xffffffff


	//   ....[9]....
        /*0050*/ 	.word	0xffffffff


	//----- nvinfo : EIATTR_COOP_GROUP_INSTR_OFFSETS
	.align		4
.L_3559:
        /*0054*/ 	.byte	0x04, 0x28
        /*0056*/ 	.short	(.L_3561 - .L_3560)


	//   ....[0]....
.L_3560:
        /*0058*/ 	.word	0x00001270


	//   ....[1]....
        /*005c*/ 	.word	0x000012a0


	//   ....[2]....
        /*0060*/ 	.word	0x000012d0


	//   ....[3]....
        /*0064*/ 	.word	0x000012e0


	//   ....[4]....
        /*0068*/ 	.word	0x00001310


	//   ....[5]....
        /*006c*/ 	.word	0x00001320


	//   ....[6]....
        /*0070*/ 	.word	0x00001350


	//   ....[7]....
        /*0074*/ 	.word	0x00001360


	//   ....[8]....
        /*0078*/ 	.word	0x00001390


	//   ....[9]....
        /*007c*/ 	.word	0x000013a0


	//----- nvinfo : EIATTR_VRC_CTA_INIT_COUNT
	.align		4
.L_3561:
        /*0080*/ 	.byte	0x02, 0x4a
	.zero		1
	.zero		1


	//----- nvinfo : EIATTR_EXIT_INSTR_OFFSETS
	.align		4
        /*0084*/ 	.byte	0x04, 0x1c
        /*0086*/ 	.short	(.L_3563 - .L_3562)


	//   ....[0]....
.L_3562:
        /*0088*/ 	.word	0x00003f00


	//----- nvinfo : EIATTR_MAX_THREADS
	.align		4
.L_3563:
        /*008c*/ 	.byte	0x04, 0x05
        /*008e*/ 	.short	(.L_3565 - .L_3564)
.L_3564:
        /*0090*/ 	.word	0x00000080
        /*0094*/ 	.word	0x00000001
        /*0098*/ 	.word	0x00000001


	//----- nvinfo : EIATTR_CRS_STACK_SIZE
	.align		4
.L_3565:
        /*009c*/ 	.byte	0x04, 0x1e
        /*009e*/ 	.short	(.L_3567 - .L_3566)
.L_3566:
        /*00a0*/ 	.word	0x00000000


	//----- nvinfo : EIATTR_CBANK_PARAM_SIZE
	.align		4
.L_3567:
        /*00a4*/ 	.byte	0x03, 0x19
        /*00a6*/ 	.short	0x0128


	//----- nvinfo : EIATTR_PARAM_CBANK
	.align		4
        /*00a8*/ 	.byte	0x04, 0x0a
        /*00aa*/ 	.short	(.L_3569 - .L_3568)
	.align		4
.L_3568:
        /*00ac*/ 	.word	index@(.nv.constant0._ZN10layer_norm13ln_bwd_kernelINS_13Kernel_traitsI6__halfS2_fS2_fjLj1536ELj1ELj1ELj4ELj8ENS_18Kernel_traits_baseILj1536ES2_S2_fS2_fjLj128EEEEELb1ELb0ELb1ELb1EEEvNS_9BwdParamsE)
        /*00b0*/ 	.short	0x0380
        /*00b2*/ 	.short	0x0128


	//----- nvinfo : EIATTR_SW_WAR
	.align		4
.L_3569:
        /*00b4*/ 	.byte	0x04, 0x36
        /*00b6*/ 	.short	(.L_3571 - .L_3570)
.L_3570:
        /*00b8*/ 	.word	0x00000008
.L_3571:


//--------------------- .nv.info._ZN10layer_norm13ln_bwd_kernelINS_13Kernel_traitsI6__halfS2_fS2_fjLj1536ELj1ELj1ELj4ELj8ENS_18Kernel_traits_baseILj1536ES2_S2_fS2_fjLj128EEEEELb1ELb1ELb0ELb0EEEvNS_9BwdParamsE --------------------------
	.section	.nv.info._ZN10layer_norm13ln_bwd_kernelINS_13Kernel_traitsI6__halfS2_fS2_fjLj1536ELj1ELj1ELj4ELj8ENS_18Kernel_traits_baseILj1536ES2_S2_fS2_fjLj128EEEEELb1ELb1ELb0ELb0EEEvNS_9BwdParamsE,"",@"SHT_CUDA_INFO"
	.sectionflags	@""
	.align	4


	//----- nvinfo : EIATTR_CUDA_API_VERSION
	.align		4
        /*0000*/ 	.byte	0x04, 0x37
        /*0002*/ 	.short	(.L_3573 - .L_3572)
.L_3572:
        /*0004*/ 	.word	0x00000082


	//----- nvinfo : EIATTR_KPARAM_INFO
	.align		4
.L_3573:
        /*0008*/ 	.byte	0x04, 0x17
        /*000a*/ 	.short	(.L_3575 - .L_3574)
.L_3574:
        /*000c*/ 	.word	0x00000000
        /*0010*/ 	.short	0x0000
        /*0012*/ 	.short	0x0000
        /*0014*/ 	.byte	0x00, 0xf0, 0xa1, 0x04


	//----- nvinfo : EIATTR_SPARSE_MMA_MASK
	.align		4
.L_3575:
        /*0018*/ 	.byte	0x03, 0x50
        /*001a*/ 	.short	0x0000


	//----- nvinfo : EIATTR_MAXREG_COUNT
	.align		4
        /*001c*/ 	.byte	0x03, 0x1b
        /*001e*/ 	.short	0x00ff


	//----- nvinfo : EIATTR_NUM_BARRIERS
	.align		4
        /*0020*/ 	.byte	0x02, 0x4c
        /*0022*/ 	.byte	0x01
	.zero		1


	//----- nvinfo : EIATTR_MERCURY_ISA_VERSION
	.align		4
        /*0024*/ 	.byte	0x03, 0x5f
        /*0026*/ 	.short	0x0101


	//----- nvinfo : EIATTR_COOP_GROUP_MASK_REGIDS
	.align		4
        /*0028*/ 	.byte	0x04, 0x29
        /*002a*/ 	.short	(.L_3577 - .L_3576)


	//   ....[0]....
.L_3576:
        /*002c*/ 	.word	0xffffffff


	//   ....[1]....
        /*0030*/ 	.word	0xffffffff


	//   ....[2]....
        /*0034*/ 	.word	0xffffffff


	//   ....[3]....
        /*0038*/ 	.word	0xffffffff


	//   ....[4]....
        /*003c*/ 	.word	0xffffffff


	//   ....[5]....
        /*0040*/ 	.word	0xffffffff


	//   ....[6]....
        /*0044*/ 	.word	0xffffffff


	//   ....[7]....
        /*0048*/ 	.word	0xffffffff


	//   ....[8]....
        /*004c*/ 	.word	0xffffffff


	//   ....[9]....
        /*0050*/ 	.word	0xffffffff


	//----- nvinfo : EIATTR_COOP_GROUP_INSTR_OFFSETS
	.align		4
.L_3577:
        /*0054*/ 	.byte	0x04, 0x28
        /*0056*/ 	.short	(.L_3579 - .L_3578)


	//   ....[0]....
.L_3578:
        /*0058*/ 	.word	0x00001460


	//   ....[1]....
        /*005c*/ 	.word	0x00001490


	//   ....[2]....
        /*0060*/ 	.word	0x000014c0


	//   ....[3]....
        /*0064*/ 	.word	0x000014d0


	//   ....[4]....
        /*0068*/ 	.word	0x00001500


	//   ....[5]....
        /*006c*/ 	.word	0x00001510


	//   ....[6]....
        /*0070*/ 	.word	0x00001540


	//   ....[7]....
        /*0074*/ 	.word	0x00001550


	//   ....[8]....
        /*0078*/ 	.word	0x00001580


	//   ....[9]....
        /*007c*/ 	.word	0x00001590


	//----- nvinfo : EIATTR_VRC_CTA_INIT_COUNT
	.align		4
.L_3579:
        /*0080*/ 	.byte	0x02, 0x4a
	.zero		1
	.zero		1


	//----- nvinfo : EIATTR_EXIT_INSTR_OFFSETS
	.align		4
        /*0084*/ 	.byte	0x04, 0x1c
        /*0086*/ 	.short	(.L_3581 - .L_3580)


	//   ....[0]....
.L_3580:
        /*0088*/ 	.word	0x000060b0


	//   ....[1]....
        /*008c*/ 	.word	0x00006150


	//----- nvinfo : EIATTR_MAX_THREADS
	.align		4
.L_3581:
        /*0090*/ 	.byte	0x04, 0x05
        /*0092*/ 	.short	(.L_3583 - .L_3582)
.L_3582:
        /*0094*/ 	.word	0x00000080
        /*0098*/ 	.word	0x00000001
        /*009c*/ 	.word	0x00000001


	//----- nvinfo : EIATTR_CRS_STACK_SIZE
	.align		4
.L_3583:
        /*00a0*/ 	.byte	0x04, 0x1e
        /*00a2*/ 	.short	(.L_3585 - .L_3584)
.L_3584:
        /*00a4*/ 	.word	0x00000000


	//----- nvinfo : EIATTR_CBANK_PARAM_SIZE
	.align		4
.L_3585:
        /*00a8*/ 	.byte	0x03, 0x19
        /*00aa*/ 	.short	0x0128


	//----- nvinfo : EIATTR_PARAM_CBANK
	.align		4
        /*00ac*/ 	.byte	0x04, 0x0a
        /*00ae*/ 	.short	(.L_3587 - .L_3586)
	.align		4
.L_3586:
        /*00b0*/ 	.word	index@(.nv.constant0._ZN10layer_norm13ln_bwd_kernelINS_13Kernel_traitsI6__halfS2_fS2_fjLj1536ELj1ELj1ELj4ELj8ENS_18Kernel_traits_baseILj1536ES2_S2_fS2_fjLj128EEEEELb1ELb1ELb0ELb0EEEvNS_9BwdParamsE)
        /*00b4*/ 	.short	0x0380
        /*00b6*/ 	.short	0x0128


	//----- nvinfo : EIATTR_SW_WAR
	.align		4
.L_3587:
        /*00b8*/ 	.byte	0x04, 0x36
        /*00ba*/ 	.short	(.L_3589 - .L_3588)
.L_3588:
        /*00bc*/ 	.word	0x00000008
.L_3589:


//--------------------- .nv.info._ZN10layer_norm13ln_bwd_kernelINS_13Kernel_traitsI6__halfS2_fS2_fjLj1536ELj1ELj1ELj4ELj8ENS_18Kernel_traits_baseILj1536ES2_S2_fS2_fjLj128EEEEELb1ELb1ELb0ELb1EEEvNS_9BwdParamsE --------------------------
	.section	.nv.info._ZN10layer_norm13ln_bwd_kernelINS_13Kernel_traitsI6__halfS2_fS2_fjLj1536ELj1ELj1ELj4ELj8ENS_18Kernel_traits_baseILj1536ES2_S2_fS2_fjLj128EEEEELb1ELb1ELb0ELb1EEEvNS_9BwdParamsE,"",@"SHT_CUDA_INFO"
	.sectionflags	@""
	.align	4


	//----- nvinfo : EIATTR_CUDA_API_VERSION
	.align		4
        /*0000*/ 	.byte	0x04, 0x37
        /*0002*/ 	.short	(.L_3591 - .L_3590)
.L_3590:
        /*0004*/ 	.word	0x00000082


	//----- nvinfo : EIATTR_KPARAM_INFO
	.align		4
.L_3591:
        /*0008*/ 	.byte	0x04, 0x17
        /*000a*/ 	.short	(.L_3593 - .L_3592)
.L_3592:
        /*000c*/ 	.word	0x00000000
        /*0010*/ 	.short	0x0000
        /*0012*/ 	.short	0x0000
        /*0014*/ 	.byte	0x00, 0xf0, 0xa1, 0x04


	//----- nvinfo : EIATTR_SPARSE_MMA_MASK
	.align		4
.L_3593:
        /*0018*/ 	.byte	0x03, 0x50
        /*001a*/ 	.short	0x0000


	//----- nvinfo : EIATTR_MAXREG_COUNT
	.align		4
        /*001c*/ 	.byte	0x03, 0x1b
        /*001e*/ 	.short	0x00ff


	//----- nvinfo : EIATTR_NUM_BARRIERS
	.align		4
        /*0020*/ 	.byte	0x02, 0x4c
        /*0022*/ 	.byte	0x01
	.zero		1


	//----- nvinfo : EIATTR_MERCURY_ISA_VERSION
	.align		4
        /*0024*/ 	.byte	0x03, 0x5f
        /*0026*/ 	.short	0x0101


	//----- nvinfo : EIATTR_COOP_GROUP_MASK_REGIDS
	.align		4
        /*0028*/ 	.byte	0x04, 0x29
        /*002a*/ 	.short	(.L_3595 - .L_3594)


	//   ....[0]....
.L_3594:
        /*002c*/ 	.word	0xffffffff


	//   ....[1]....
        /*0030*/ 	.word	0xffffffff


	//   ....[2]....
        /*0034*/ 	.word	0xffffffff


	//   ....[3]....
        /*0038*/ 	.word	0xffffffff


	//   ....[4]....
        /*003c*/ 	.word	0xffffffff


	//   ....[5]....
        /*0040*/ 	.word	0xffffffff


	//   ....[6]....
        /*0044*/ 	.word	0xffffffff


	//   ....[7]....
        /*0048*/ 	.word	0xffffffff


	//   ....[8]....
        /*004c*/ 	.word	0xffffffff


	//   ....[9]....
        /*0050*/ 	.word	0xffffffff


	//----- nvinfo : EIATTR_COOP_GROUP_INSTR_OFFSETS
	.align		4
.L_3595:
        /*0054*/ 	.byte	0x04, 0x28
        /*0056*/ 	.short	(.L_3597 - .L_3596)


	//   ....[0]....
.L_3596:
        /*0058*/ 	.word	0x00000ea0


	//   ....[1]....
        /*005c*/ 	.word	0x00000f70


	//   ....[2]....
        /*0060*/ 	.word	0x00000f80


	//   ....[3]....
        /*0064*/ 	.word	0x00000fb0


	//   ....[4]....
        /*0068*/ 	.word	0x00000fc0


	//   ....[5]....
        /*006c*/ 	.word	0x00000ff0


	//   ....[6]....
        /*0070*/ 	.word	0x00001010


	//   ....[7]....
        /*0074*/ 	.word	0x00001040


	//   ....[8]....
        /*0078*/ 	.word	0x00001060


	//   ....[9]....
        /*007c*/ 	.word	0x00001080


	//----- nvinfo : EIATTR_VRC_CTA_INIT_COUNT
	.align		4
.L_3597:
        /*0080*/ 	.byte	0x02, 0x4a
	.zero		1
	.zero		1


	//----- nvinfo : EIATTR_EXIT_INSTR_OFFSETS
	.align		4
        /*0084*/ 	.byte	0x04, 0x1c
        /*0086*/ 	.short	(.L_3599 - .L_3598)


	//   ....[0]....
.L_3598:
        /*0088*/ 	.word	0x00004df0


	//----- nvinfo : EIATTR_MAX_THREADS
	.align		4
.L_3599:
        /*008c*/ 	.byte	0x04, 0x05
        /*008e*/ 	.short	(.L_3601 - .L_3600)
.L_3600:
        /*0090*/ 	.word	0x00000080
        /*0094*/ 	.word	0x00000001
        /*0098*/ 	.word	0x00000001


	//----- nvinfo : EIATTR_CBANK_PARAM_SIZE
	.align		4
.L_3601:
        /*009c*/ 	.byte	0x03, 0x19
        /*009e*/ 	.short	0x0128


	//----- nvinfo : EIATTR_PARAM_CBANK
	.align		4
        /*00a0*/ 	.byte	0x04, 0x0a
        /*00a2*/ 	.short	(.L_3603 - .L_3602)
	.align		4
.L_3602:
        /*00a4*/ 	.word	index@(.nv.constant0._ZN10layer_norm13ln_bwd_kernelINS_13Kernel_traitsI6__halfS2_fS2_fjLj1536ELj1ELj1ELj4ELj8ENS_18Kernel_traits_baseILj1536ES2_S2_fS2_fjLj128EEEEELb1ELb1ELb0ELb1EEEvNS_9BwdParamsE)
        /*00a8*/ 	.short	0x0380
        /*00aa*/ 	.short	0x0128


	//----- nvinfo : EIATTR_SW_WAR
	.align		4
.L_3603:
        /*00ac*/ 	.byte	0x04, 0x36
        /*00ae*/ 	.short	(.L_3605 - .L_3604)
.L_3604:
        /*00b0*/ 	.word	0x00000008
.L_3605:


//--------------------- .nv.info._ZN10layer_norm22ln_bwd_finalize_kernelINS_22Kernel_traits_finalizeILj1536E6__halfS2_fS2_fjLb1ELj1024ELj4ENS_18Kernel_traits_baseILj1536ES2_S2_fS2_fjLj1024EEEEELb1ELb0EEEvNS_9BwdParamsE --------------------------
	.section	.nv.info._ZN10layer_norm22ln_bwd_finalize_kernelINS_22Kernel_traits_finalizeILj1536E6__halfS2_fS2_fjLb1ELj1024ELj4ENS_18Kernel_traits_baseILj1536ES2_S2_fS2_fjLj1024EEEEELb1ELb0EEEvNS_9BwdParamsE,"",@"SHT_CUDA_INFO"
	.sectionflags	@""
	.align	4


	//----- nvinfo : EIATTR_CUDA_API_VERSION
	.align		4
        /*0000*/ 	.byte	0x04, 0x37
        /*0002*/ 	.short	(.L_3607 - .L_3606)
.L_3606:
        /*0004*/ 	.word	0x00000082


	//----- nvinfo : EIATTR_KPARAM_INFO
	.align		4
.L_3607:
        /*0008*/ 	.byte	0x04, 0x17
        /*000a*/ 	.short	(.L_3609 - .L_3608)
.L_3608:
        /*000c*/ 	.word	0x00000000
        /*0010*/ 	.short	0x0000
        /*0012*/ 	.short	0x0000
        /*0014*/ 	.byte	0x00, 0xf0, 0xa1, 0x04


	//----- nvinfo : EIATTR_SPARSE_MMA_MASK
	.align		4
.L_3609:
        /*0018*/ 	.byte	0x03, 0x50
        /*001a*/ 	.short	0x0000


	//----- nvinfo : EIATTR_MAXREG_COUNT
	.align		4
        /*001c*/ 	.byte	0x03, 0x1b
        /*001e*/ 	.short	0x0040


	//----- nvinfo : EIATTR_NUM_BARRIERS
	.align		4
        /*0020*/ 	.byte	0x02, 0x4c
        /*0022*/ 	.byte	0x01
	.zero		1


	//----- nvinfo : EIATTR_MERCURY_ISA_VERSION
	.align		4
        /*0024*/ 	.byte	0x03, 0x5f
        /*0026*/ 	.short	0x0101


	//----- nvinfo : EIATTR_COOP_GROUP_MASK_REGIDS
	.align		4
        /*0028*/ 	.byte	0x04, 0x29
        /*002a*/ 	.short	(.L_3611 - .L_3610)


	//   ....[0]....
.L_3610:
        /*002c*/ 	.word	0xffffffff


	//   ....[1]....
        /*0030*/ 	.word	0xffffffff


	//   ....[2]....
        /*0034*/ 	.word	0xffffffff


	//   ....[3]....
        /*0038*/ 	.word	0xffffffff


	//   ....[4]....
        /*003c*/ 	.word	0xffffffff


	//   ....[5]....
        /*0040*/ 	.word	0xffffffff


	//   ....[6]....
        /*0044*/ 	.word	0xffffffff


	//   ....[7]....
        /*0048*/ 	.word	0xffffffff


	//   ....[8]....
        /*004c*/ 	.word	0xffffffff


	//   ....[9]....
        /*0050*/ 	.word	0xffffffff


	//   ....[10]....
        /*0054*/ 	.word	0xffffffff


	//   ....[11]....
        /*0058*/ 	.word	0xffffffff


	//   ....[12]....
        /*005c*/ 	.word	0xffffffff


	//   ....[13]....
        /*0060*/ 	.word	0xffffffff


	//   ....[14]....
        /*0064*/ 	.word	0xffffffff


	//----- nvinfo : EIATTR_COOP_GROUP_INSTR_OFFSETS
	.align		4
.L_3611:
        /*0068*/ 	.byte	0x04, 0x28
        /*006a*/ 	.short	(.L_3613 - .L_3612)


	//   ....[0]....
.L_3612:
        /*006c*/ 	.word	0x00001030


	//   ....[1]....
        /*0070*/ 	.word	0x00001040


	//   ....[2]....
        /*0074*/ 	.word	0x00001050


	//   ....[3]....
        /*0078*/ 	.word	0x00001080


	//   ....[4]....
        /*007c*/ 	.word	0x000010a0


	//   ....[5]....
        /*0080*/ 	.word	0x000010b0


	//   ....[6]....
        /*0084*/ 	.word	0x000010f0


	//   ....[7]....
        /*0088*/ 	.word	0x00001100


	//   ....[8]....
        /*008c*/ 	.word	0x00001110


	//   ....[9]....
        /*0090*/ 	.word	0x00001140


	//   ....[10]....
        /*0094*/ 	.word	0x00001170


	//   ....[11]....
        /*0098*/ 	.word	0x00001190


	//   ....[12]....
        /*009c*/ 	.word	0x000011c0


	//   ....[13]....
        /*00a0*/ 	.word	0x000011f0


	//   ....[14]....
        /*00a4*/ 	.word	0x00001220


	//----- nvinfo : EIATTR_VRC_CTA_INIT_COUNT
	.align		4
.L_3613:
        /*00a8*/ 	.byte	0x02, 0x4a
	.zero		1
	.zero		1


	//----- nvinfo : EIATTR_EXIT_INSTR_OFFSETS
	.align		4
        /*00ac*/ 	.byte	0x04, 0x1c
        /*00ae*/ 	.short	(.L_3615 - .L_3614)


	//   ....[0]....
.L_3614:
        /*00b0*/ 	.word	0x00000060


	//   ....[1]....
        /*00b4*/ 	.word	0x000012a0


	//   ....[2]....
        /*00b8*/ 	.word	0x000012d0


	//   ....[3]....
        /*00bc*/ 	.word	0x000013e0


	//----- nvinfo : EIATTR_MAX_THREADS
	.align		4
.L_3615:
        /*00c0*/ 	.byte	0x04, 0x05
        /*00c2*/ 	.short	(.L_3617 - .L_3616)
.L_3616:
        /*00c4*/ 	.word	0x00000400
        /*00c8*/ 	.word	0x00000001
        /*00cc*/ 	.word	0x00000001


	//----- nvinfo : EIATTR_CRS_STACK_SIZE
	.align		4
.L_3617:
        /*00d0*/ 	.byte	0x04, 0x1e
        /*00d2*/ 	.short	(.L_3619 - .L_3618)
.L_3618:
        /*00d4*/ 	.word	0x00000000


	//----- nvinfo : EIATTR_CBANK_PARAM_SIZE
	.align		4
.L_3619:
        /*00d8*/ 	.byte	0x03, 0x19
        /*00da*/ 	.short	0x0128


	//----- nvinfo : EIATTR_PARAM_CBANK
	.align		4
        /*00dc*/ 	.byte	0x04, 0x0a
        /*00de*/ 	.short	(.L_3621 - .L_3620)
	.align		4
.L_3620:
        /*00e0*/ 	.word	index@(.nv.constant0._ZN10layer_norm22ln_bwd_finalize_kernelINS_22Kernel_traits_finalizeILj1536E6__halfS2_fS2_fjLb1ELj1024ELj4ENS_18Kernel_traits_baseILj1536ES2_S2_fS2_fjLj1024EEEEELb1ELb0EEEvNS_9BwdParamsE)
        /*00e4*/ 	.short	0x0380
        /*00e6*/ 	.short	0x0128


	//----- nvinfo : EIATTR_SW_WAR
	.align		4
.L_3621:
        /*00e8*/ 	.byte	0x04, 0x36
        /*00ea*/ 	.short	(.L_3623 - .L_3622)
.L_3622:
        /*00ec*/ 	.word	0x00000008
.L_3623:


//--------------------- .nv.info._ZN10layer_norm13ln_bwd_kernelINS_13Kernel_traitsI6__halfS2_fS2_fjLj1536ELj1ELj1ELj4ELj8ENS_18Kernel_traits_baseILj1536ES2_S2_fS2_fjLj128EEEEELb1ELb1ELb1ELb0EEEvNS_9BwdParamsE --------------------------
	.section	.nv.info._ZN10layer_norm13ln_bwd_kernelINS_13Kernel_traitsI6__halfS2_fS2_fjLj1536ELj1ELj1ELj4ELj8ENS_18Kernel_traits_baseILj1536ES2_S2_fS2_fjLj128EEEEELb1ELb1ELb1ELb0EEEvNS_9BwdParamsE,"",@"SHT_CUDA_INFO"
	.sectionflags	@""
	.align	4


	//----- nvinfo : EIATTR_CUDA_API_VERSION
	.align		4
        /*0000*/ 	.byte	0x04, 0x37
        /*0002*/ 	.short	(.L_3625 - .L_3624)
.L_3624:
        /*0004*/ 	.word	0x00000082


	//----- nvinfo : EIATTR_KPARAM_INFO
	.align		4
.L_3625:
        /*0008*/ 	.byte	0x04, 0x17
        /*000a*/ 	.short	(.L_3627 - .L_3626)
.L_3626:
        /*000c*/ 	.word	0x00000000
        /*0010*/ 	.short	0x0000
        /*0012*/ 	.short	0x0000
        /*0014*/ 	.byte	0x00, 0xf0, 0xa1, 0x04


	//----- nvinfo : EIATTR_SPARSE_MMA_MASK
	.align		4
.L_3627:
        /*0018*/ 	.byte	0x03, 0x50
        /*001a*/ 	.short	0x0000


	//----- nvinfo : EIATTR_MAXREG_COUNT
	.align		4
        /*001c*/ 	.byte	0x03, 0x1b
        /*001e*/ 	.short	0x00ff


	//----- nvinfo : EIATTR_NUM_BARRIERS
	.align		4
        /*0020*/ 	.byte	0x02, 0x4c
        /*0022*/ 	.byte	0x01
	.zero		1


	//----- nvinfo : EIATTR_MERCURY_ISA_VERSION
	.align		4
        /*0024*/ 	.byte	0x03, 0x5f
        /*0026*/ 	.short	0x0101


	//----- nvinfo : EIATTR_COOP_GROUP_MASK_REGIDS
	.align		4
        /*0028*/ 	.byte	0x04, 0x29
        /*002a*/ 	.short	(.L_3629 - .L_3628)


	//   ....[0]....
.L_3628:
        /*002c*/ 	.word	0xffffffff


	//   ....[1]....
        /*0030*/ 	.word	0xffffffff


	//   ....[2]....
        /*0034*/ 	.word	0xffffffff


	//   ....[3]....
        /*0038*/ 	.word	0xffffffff


	//   ....[4]....
        /*003c*/ 	.word	0xffffffff


	//   ....[5]....
        /*0040*/ 	.word	0xffffffff


	//   ....[6]....
        /*0044*/ 	.word	0xffffffff


	//   ....[7]....
        /*0048*/ 	.word	0xffffffff


	//   ....[8]....
        /*004c*/ 	.word	0xffffffff


	//   ....[9]....
        /*0050*/ 	.word	0xffffffff


	//----- nvinfo : EIATTR_COOP_GROUP_INSTR_OFFSETS
	.align		4
.L_3629:
        /*0054*/ 	.byte	0x04, 0x28
        /*0056*/ 	.short	(.L_3631 - .L_3630)


	//   ....[0]....
.L_3630:
        /*0058*/ 	.word	0x000019d0


	//   ....[1]....
        /*005c*/ 	.word	0x00001a00


	//   ....[2]....
        /*0060*/ 	.word	0x00001a30


	//   ....[3]....
        /*0064*/ 	.word	0x00001a40


	//   ....[4]....
        /*0068*/ 	.word	0x00001a70


	//   ....[5]....
        /*006c*/ 	.word	0x00001a80


	//   ....[6]....
        /*0070*/ 	.word	0x00001ab0


	//   ....[7]....
        /*0074*/ 	.word	0x00001ac0


	//   ....[8]....
        /*0078*/ 	.word	0x00001af0


	//   ....[9]....
        /*007c*/ 	.word	0x00001b00


	//----- nvinfo : EIATTR_VRC_CTA_INIT_COUNT
	.align		4
.L_3631:
        /*0080*/ 	.byte	0x02, 0x4a
	.zero		1
	.zero		1


	//----- nvinfo : EIATTR_EXIT_INSTR_OFFSETS
	.align		4
        /*0084*/ 	.byte	0x04, 0x1c
        /*0086*/ 	.short	(.L_3633 - .L_3632)


	//   ....[0]....
.L_3632:
        /*0088*/ 	.word	0x00007600


	//   ....[1]....
        /*008c*/ 	.word	0x000076a0


	//----- nvinfo : EIATTR_MAX_THREADS
	.align		4
.L_3633:
        /*0090*/ 	.byte	0x04, 0x05
        /*0092*/ 	.short	(.L_3635 - .L_3634)
.L_3634:
        /*0094*/ 	.word	0x00000080
        /*0098*/ 	.word	0x00000001
        /*009c*/ 	.word	0x00000001


	//----- nvinfo : EIATTR_CRS_STACK_SIZE
	.align		4
.L_3635:
        /*00a0*/ 	.byte	0x04, 0x1e
        /*00a2*/ 	.short	(.L_3637 - .L_3636)
.L_3636:
        /*00a4*/ 	.word	0x00000000


	//----- nvinfo : EIATTR_CBANK_PARAM_SIZE
	.align		4
.L_3637:
        /*00a8*/ 	.byte	0x03, 0x19
        /*00aa*/ 	.short	0x0128


	//----- nvinfo : EIATTR_PARAM_CBANK
	.align		4
        /*00ac*/ 	.byte	0x04, 0x0a
        /*00ae*/ 	.short	(.L_3639 - .L_3638)
	.align		4
.L_3638:
        /*00b0*/ 	.word	index@(.nv.constant0._ZN10layer_norm13ln_bwd_kernelINS_13Kernel_traitsI6__halfS2_fS2_fjLj1536ELj1ELj1ELj4ELj8ENS_18Kernel_traits_baseILj1536ES2_S2_fS2_fjLj128EEEEELb1ELb1ELb1ELb0EEEvNS_9BwdParamsE)
        /*00b4*/ 	.short	0x0380
        /*00b6*/ 	.short	0x0128


	//----- nvinfo : EIATTR_SW_WAR
	.align		4
.L_3639:
        /*00b8*/ 	.byte	0x04, 0x36
        /*00ba*/ 	.short	(.L_3641 - .L_3640)
.L_3640:
        /*00bc*/ 	.word	0x00000008
.L_3641:


//--------------------- .nv.info._ZN10layer_norm22ln_bwd_finalize_kernelINS_22Kernel_traits_finalizeILj1536E6__halfS2_fS2_fjLb1ELj1024ELj4ENS_18Kernel_traits_baseILj1536ES2_S2_fS2_fjLj1024EEEEELb1ELb1EEEvNS_9BwdParamsE --------------------------
	.section	.nv.info._ZN10layer_norm22ln_bwd_finalize_kernelINS_22Kernel_traits_finalizeILj1536E6__halfS2_fS2_fjLb1ELj1024ELj4ENS_18Kernel_traits_baseILj1536ES2_S2_fS2_fjLj1024EEEEELb1ELb1EEEvNS_9BwdParamsE,"",@"SHT_CUDA_INFO"
	.sectionflags	@""
	.align	4


	//----- nvinfo : EIATTR_CUDA_API_VERSION
	.align		4
        /*0000*/ 	.byte	0x04, 0x37
        /*0002*/ 	.short	(.L_3643 - .L_3642)
.L_3642:
        /*0004*/ 	.word	0x00000082


	//----- nvinfo : EIATTR_KPARAM_INFO
	.align		4
.L_3643:
        /*0008*/ 	.byte	0x04, 0x17
        /*000a*/ 	.short	(.L_3645 - .L_3644)
.L_3644:
        /*000c*/ 	.word	0x00000000
        /*0010*/ 	.short	0x0000
        /*0012*/ 	.short	0x0000
        /*0014*/ 	.byte	0x00, 0xf0, 0xa1, 0x04


	//----- nvinfo : EIATTR_SPARSE_MMA_MASK
	.align		4
.L_3645:
        /*0018*/ 	.byte	0x03, 0x50
        /*001a*/ 	.short	0x0000


	//----- nvinfo : EIATTR_MAXREG_COUNT
	.align		4
        /*001c*/ 	.byte	0x03, 0x1b
        /*001e*/ 	.short	0x0040


	//----- nvinfo : EIATTR_NUM_BARRIERS
	.align		4
        /*0020*/ 	.byte	0x02, 0x4c
        /*0022*/ 	.byte	0x01
	.zero		1


	//----- nvinfo : EIATTR_MERCURY_ISA_VERSION
	.align		4
        /*0024*/ 	.byte	0x03, 0x5f
        /*0026*/ 	.short	0x0101


	//----- nvinfo : EIATTR_COOP_GROUP_MASK_REGIDS
	.align		4
        /*0028*/ 	.byte	0x04, 0x29
        /*002a*/ 	.short	(.L_3647 - .L_3646)


	//   ....[0]....
.L_3646:
        /*002c*/ 	.word	0xffffffff


	//   ....[1]....
        /*0030*/ 	.word	0xffffffff


	//   ....[2]....
        /*0034*/ 	.word	0xffffffff


	//   ....[3]....
        /*0038*/ 	.word	0xffffffff


	//   ....[4]....
        /*003c*/ 	.word	0xffffffff


	//   ....[5]....
        /*0040*/ 	.word	0xffffffff


	//   ....[6]....
        /*0044*/ 	.word	0xffffffff


	//   ....[7]....
        /*0048*/ 	.word	0xffffffff


	//   ....[8]....
        /*004c*/ 	.word	0xffffffff


	//   ....[9]....
        /*0050*/ 	.word	0xffffffff


	//   ....[10]....
        /*0054*/ 	.word	0xffffffff


	//   ....[11]....
        /*0058*/ 	.word	0xffffffff


	//   ....[12]....
        /*005c*/ 	.word	0xffffffff


	//   ....[13]....
        /*0060*/ 	.word	0xffffffff


	//   ....[14]....
        /*0064*/ 	.word	0xffffffff


	//----- nvinfo : EIATTR_COOP_GROUP_INSTR_OFFSETS
	.align		4
.L_3647:
        /*0068*/ 	.byte	0x04, 0x28
        /*006a*/ 	.short	(.L_3649 - .L_3648)


	//   ....[0]....
.L_3648:
        /*006c*/ 	.word	0x00001060


	//   ....[1]....
        /*0070*/ 	.word	0x00001070


	//   ....[2]....
        /*0074*/ 	.word	0x00001080


	//   ....[3]....
        /*0078*/ 	.word	0x000010b0


	//   ....[4]....
        /*007c*/ 	.word	0x000010d0


	//   ....[5]....
        /*0080*/ 	.word	0x000010e0


	//   ....[6]....
        /*0084*/ 	.word	0x00001120


	//   ....[7]....
        /*0088*/ 	.word	0x00001140


	//   ....[8]....
        /*008c*/ 	.word	0x00001150


	//   ....[9]....
        /*0090*/ 	.word	0x00001180


	//   ....[10]....
        /*0094*/ 	.word	0x000011a0


	//   ....[11]....
        /*0098*/ 	.word	0x000011b0


	//   ....[12]....
        /*009c*/ 	.word	0x000011f0


	//   ....[13]....
        /*00a0*/ 	.word	0x00001200


	//   ....[14]....
        /*00a4*/ 	.word	0x00001210


	//----- nvinfo : EIATTR_VRC_CTA_INIT_COUNT
	.align		4
.L_3649:
        /*00a8*/ 	.byte	0x02, 0x4a
	.zero		1
	.zero		1


	//----- nvinfo : EIATTR_EXIT_INSTR_OFFSETS
	.align		4
        /*00ac*/ 	.byte	0x04, 0x1c
        /*00ae*/ 	.short	(.L_3651 - .L_3650)


	//   ....[0]....
.L_3650:
        /*00b0*/ 	.word	0x00000060


	//   ....[1]....
        /*00b4*/ 	.word	0x00001290


	//   ....[2]....
        /*00b8*/ 	.word	0x000013d0


	//----- nvinfo : EIATTR_MAX_THREADS
	.align		4
.L_3651:
        /*00bc*/ 	.byte	0x04, 0x05
        /*00be*/ 	.short	(.L_3653 - .L_3652)
.L_3652:
        /*00c0*/ 	.word	0x00000400
        /*00c4*/ 	.word	0x00000001
        /*00c8*/ 	.word	0x00000001


	//----- nvinfo : EIATTR_CRS_STACK_SIZE
	.align		4
.L_3653:
        /*00cc*/ 	.byte	0x04, 0x1e
        /*00ce*/ 	.short	(.L_3655 - .L_3654)
.L_3654:
        /*00d0*/ 	.word	0x00000000


	//----- nvinfo : EIATTR_CBANK_PARAM_SIZE
	.align		4
.L_3655:
        /*00d4*/ 	.byte	0x03, 0x19
        /*00d6*/ 	.short	0x0128


	//----- nvinfo : EIATTR_PARAM_CBANK
	.align		4
        /*00d8*/ 	.byte	0x04, 0x0a
        /*00da*/ 	.short	(.L_3657 - .L_3656)
	.align		4
.L_3656:
        /*00dc*/ 	.word	index@(.nv.constant0._ZN10layer_norm22ln_bwd_finalize_kernelINS_22Kernel_traits_finalizeILj1536E6__halfS2_fS2_fjLb1ELj1024ELj4ENS_18Kernel_traits_baseILj1536ES2_S2_fS2_fjLj1024EEEEELb1ELb1EEEvNS_9BwdParamsE)
        /*00e0*/ 	.short	0x0380
        /*00e2*/ 	.short	0x0128


	//----- nvinfo : EIATTR_SW_WAR
	.align		4
.L_3657:
        /*00e4*/ 	.byte	0x04, 0x36
        /*00e6*/ 	.short	(.L_3659 - .L_3658)
.L_3658:
        /*00e8*/ 	.word	0x00000008
.L_3659:


//--------------------- .nv.info._ZN10layer_norm13ln_bwd_kernelINS_13Kernel_traitsI6__halfS2_fS2_fjLj1536ELj1ELj1ELj4ELj8ENS_18Kernel_traits_baseILj1536ES2_S2_fS2_fjLj128EEEEELb1ELb1ELb1ELb1EEEvNS_9BwdParamsE --------------------------
	.section	.nv.info._ZN10layer_norm13ln_bwd_kernelINS_13Kernel_traitsI6__halfS2_fS2_fjLj1536ELj1ELj1ELj4ELj8ENS_18Kernel_traits_baseILj1536ES2_S2_fS2_fjLj128EEEEELb1ELb1ELb1ELb1EEEvNS_9BwdParamsE,"",@"SHT_CUDA_INFO"
	.sectionflags	@""
	.align	4


	//----- nvinfo : EIATTR_CUDA_API_VERSION
	.align		4
        /*0000*/ 	.byte	0x04, 0x37
        /*0002*/ 	.short	(.L_3661 - .L_3660)
.L_3660:
        /*0004*/ 	.word	0x00000082


	//----- nvinfo : EIATTR_KPARAM_INFO
	.align		4
.L_3661:
        /*0008*/ 	.byte	0x04, 0x17
        /*000a*/ 	.short	(.L_3663 - .L_3662)
.L_3662:
        /*000c*/ 	.word	0x00000000
        /*0010*/ 	.short	0x0000
        /*0012*/ 	.short	0x0000
        /*0014*/ 	.byte	0x00, 0xf0, 0xa1, 0x04


	//----- nvinfo : EIATTR_SPARSE_MMA_MASK
	.align		4
.L_3663:
        /*0018*/ 	.byte	0x03, 0x50
        /*001a*/ 	.short	0x0000


	//----- nvinfo : EIATTR_MAXREG_COUNT
	.align		4
        /*001c*/ 	.byte	0x03, 0x1b
        /*001e*/ 	.short	0x00ff


	//----- nvinfo : EIATTR_NUM_BARRIERS
	.align		4
        /*0020*/ 	.byte	0x02, 0x4c
        /*0022*/ 	.byte	0x01
	.zero		1


	//----- nvinfo : EIATTR_MERCURY_ISA_VERSION
	.align		4
        /*0024*/ 	.byte	0x03, 0x5f
        /*0026*/ 	.short	0x0101


	//----- nvinfo : EIATTR_COOP_GROUP_MASK_REGIDS
	.align		4
        /*0028*/ 	.byte	0x04, 0x29
        /*002a*/ 	.short	(.L_3665 - .L_3664)


	//   ....[0]....
.L_3664:
        /*002c*/ 	.word	0xffffffff


	//   ....[1]....
        /*0030*/ 	.word	0xffffffff


	//   ....[2]....
        /*0034*/ 	.word	0xffffffff


	//   ....[3]....
        /*0038*/ 	.word	0xffffffff


	//   ....[4]....
        /*003c*/ 	.word	0xffffffff


	//   ....[5]....
        /*0040*/ 	.word	0xffffffff


	//   ....[6]....
        /*0044*/ 	.word	0xffffffff


	//   ....[7]....
        /*0048*/ 	.word	0xffffffff


	//   ....[8]....
        /*004c*/ 	.word	0xffffffff


	//   ....[9]....
        /*0050*/ 	.word	0xffffffff


	//----- nvinfo : EIATTR_COOP_GROUP_INSTR_OFFSETS
	.align		4
.L_3665:
        /*0054*/ 	.byte	0x04, 0x28
        /*0056*/ 	.short	(.L_3667 - .L_3666)


	//   ....[0]....
.L_3666:
        /*0058*/ 	.word	0x00001370


	//   ....[1]....
        /*005c*/ 	.word	0x00001390


	//   ....[2]....
        /*0060*/ 	.word	0x000013d0


	//   ....[3]....
        /*0064*/ 	.word	0x000013e0


	//   ....[4]....
        /*0068*/ 	.word	0x00001410


	//   ....[5]....
        /*006c*/ 	.word	0x00001430


	//   ....[6]....
        /*0070*/ 	.word	0x00001460


	//   ....[7]....
        /*0074*/ 	.word	0x00001470


	//   ....[8]....
        /*0078*/ 	.word	0x000014a0


	//   ....[9]....
        /*007c*/ 	.word	0x000014b0


	//----- nvinfo : EIATTR_VRC_CTA_INIT_COUNT
	.align		4
.L_3667:
        /*0080*/ 	.byte	0x02, 0x4a
	.zero		1
	.zero		1


	//----- nvinfo : EIATTR_EXIT_INSTR_OFFSETS
	.align		4
        /*0084*/ 	.byte	0x04, 0x1c
        /*0086*/ 	.short	(.L_3669 - .L_3668)


	//   ....[0]....
.L_3668:
        /*0088*/ 	.word	0x00006af0


	//----- nvinfo : EIATTR_MAX_THREADS
	.align		4
.L_3669:
        /*008c*/ 	.byte	0x04, 0x05
        /*008e*/ 	.short	(.L_3671 - .L_3670)
.L_3670:
        /*0090*/ 	.word	0x00000080
        /*0094*/ 	.word	0x00000001
        /*0098*/ 	.word	0x00000001


	//----- nvinfo : EIATTR_CRS_STACK_SIZE
	.align		4
.L_3671:
        /*009c*/ 	.byte	0x04, 0x1e
        /*009e*/ 	.short	(.L_3673 - .L_3672)
.L_3672:
        /*00a0*/ 	.word	0x00000000


	//----- nvinfo : EIATTR_CBANK_PARAM_SIZE
	.align		4
.L_3673:
        /*00a4*/ 	.byte	0x03, 0x19
        /*00a6*/ 	.short	0x0128


	//----- nvinfo : EIATTR_PARAM_CBANK
	.align		4
        /*00a8*/ 	.byte	0x04, 0x0a
        /*00aa*/ 	.short	(.L_3675 - .L_3674)
	.align		4
.L_3674:
        /*00ac*/ 	.word	index@(.nv.constant0._ZN10layer_norm13ln_bwd_kernelINS_13Kernel_traitsI6__halfS2_fS2_fjLj1536ELj1ELj1ELj4ELj8ENS_18Kernel_traits_baseILj1536ES2_S2_fS2_fjLj128EEEEELb1ELb1ELb1ELb1EEEvNS_9BwdParamsE)
        /*00b0*/ 	.short	0x0380
        /*00b2*/ 	.short	0x0128


	//----- nvinfo : EIATTR_SW_WAR
	.align		4
.L_3675:
        /*00b4*/ 	.byte	0x04, 0x36
        /*00b6*/ 	.short	(.L_3677 - .L_3676)
.L_3676:
        /*00b8*/ 	.word	0x00000008
.L_3677:


//--------------------- .nv.info._ZN10layer_norm13ln_bwd_kernelINS_13Kernel_traitsIf6__halffS2_fjLj1536ELj1ELj1ELj4ELj8ENS_18Kernel_traits_baseILj1536EfS2_fS2_fjLj128EEEEELb0ELb0ELb0ELb0EEEvNS_9BwdParamsE --------------------------
	.section	.nv.info._ZN10layer_norm13ln_bwd_kernelINS_13Kernel_traitsIf6__halffS2_fjLj1536ELj1ELj1ELj4ELj8ENS_18Kernel_traits_baseILj1536EfS2_fS2_fjLj128EEEEELb0ELb0ELb0ELb0EEEvNS_9BwdParamsE,"",@"SHT_CUDA_INFO"
	.sectionflags	@""
	.align	4


	//----- nvinfo : EIATTR_CUDA_API_VERSION
	.align		4
        /*0000*/ 	.byte	0x04, 0x37
        /*0002*/ 	.short	(.L_3679 - .L_3678)
.L_3678:
        /*0004*/ 	.word	0x00000082


	//----- nvinfo : EIATTR_KPARAM_INFO
	.align		4
.L_3679:
        /*0008*/ 	.byte	0x04, 0x17
        /*000a*/ 	.short	(.L_3681 - .L_3680)
.L_3680:
        /*000c*/ 	.word	0x00000000
        /*0010*/ 	.short	0x0000
        /*0012*/ 	.short	0x0000
        /*0014*/ 	.byte	0x00, 0xf0, 0xa1, 0x04


	//----- nvinfo : EIATTR_SPARSE_MMA_MASK
	.align		4
.L_3681:
        /*0018*/ 	.byte	0x03, 0x50
        /*001a*/ 	.short	0x0000


	//----- nvinfo : EIATTR_MAXREG_COUNT
	.align		4
        /*001c*/ 	.byte	0x03, 0x1b
        /*001e*/ 	.short	0x00ff


	//----- nvinfo : EIATTR_NUM_BARRIERS
	.align		4
        /*0020*/ 	.byte	0x02, 0x4c
        /*0022*/ 	.byte	0x01
	.zero		1


	//----- nvinfo : EIATTR_MERCURY_ISA_VERSION
	.align		4
        /*0024*/ 	.byte	0x03, 0x5f
        /*0026*/ 	.short	0x0101


	//----- nvinfo : EIATTR_COOP_GROUP_MASK_REGIDS
	.align		4
        /*0028*/ 	.byte	0x04, 0x29
        /*002a*/ 	.short	(.L_3683 - .L_3682)


	//   ....[0]....
.L_3682:
        /*002c*/ 	.word	0xffffffff


	//   ....[1]....
        /*0030*/ 	.word	0xffffffff


	//   ....[2]....
        /*0034*/ 	.word	0xffffffff


	//   ....[3]....
        /*0038*/ 	.word	0xffffffff


	//   ....[4]....
        /*003c*/ 	.word	0xffffffff


	//   ....[5]....
        /*0040*/ 	.word	0xffffffff


	//   ....[6]....
        /*0044*/ 	.word	0xffffffff


	//   ....[7]....
        /*0048*/ 	.word	0xffffffff


	//   ....[8]....
        /*004c*/ 	.word	0xffffffff


	//   ....[9]....
        /*0050*/ 	.word	0xffffffff


	//----- nvinfo : EIATTR_COOP_GROUP_INSTR_OFFSETS
	.align		4
.L_3683:
        /*0054*/ 	.byte	0x04, 0x28
        /*0056*/ 	.short	(.L_3685 - .L_3684)


	//   ....[0]....
.L_3684:
        /*0058*/ 	.word	0x00000f80


	//   ....[1]....
        /*005c*/ 	.word	0x00000fb0


	//   ....[2]....
        /*0060*/ 	.word	0x00000fe0


	//   ....[3]....
        /*0064*/ 	.word	0x00000ff0


	//   ....[4]....
        /*0068*/ 	.word	0x00001020


	//   ....[5]....
        /*006c*/ 	.word	0x00001030


	//   ....[6]....
        /*0070*/ 	.word	0x00001060


	//   ....[7]....
        /*0074*/ 	.word	0x00001070


	//   ....[8]....
        /*0078*/ 	.word	0x000010a0


	//   ....[9]....
        /*007c*/ 	.word	0x000010b0


	//----- nvinfo : EIATTR_VRC_CTA_INIT_COUNT
	.align		4
.L_3685:
        /*0080*/ 	.byte	0x02, 0x4a
	.zero		1
	.zero		1


	//----- nvinfo : EIATTR_EXIT_INSTR_OFFSETS
	.align		4
        /*0084*/ 	.byte	0x04, 0x1c
        /*0086*/ 	.short	(.L_3687 - .L_3686)


	//   ....[0]....
.L_3686:
        /*0088*/ 	.word	0x00002ce0


	//   ....[1]....
        /*008c*/ 	.word	0x00002d60


	//----- nvinfo : EIATTR_MAX_THREADS
	.align		4
.L_3687:
        /*0090*/ 	.byte	0x04, 0x05
        /*0092*/ 	.short	(.L_3689 - .L_3688)
.L_3688:
        /*0094*/ 	.word	0x00000080
        /*0098*/ 	.word	0x00000001
        /*009c*/ 	.word	0x00000001


	//----- nvinfo : EIATTR_CRS_STACK_SIZE
	.align		4
.L_3689:
        /*00a0*/ 	.byte	0x04, 0x1e
        /*00a2*/ 	.short	(.L_3691 - .L_3690)
.L_3690:
        /*00a4*/ 	.word	0x00000000


	//----- nvinfo : EIATTR_CBANK_PARAM_SIZE
	.align		4
.L_3691:
        /*00a8*/ 	.byte	0x03, 0x19
        /*00aa*/ 	.short	0x0128


	//----- nvinfo : EIATTR_PARAM_CBANK
	.align		4
        /*00ac*/ 	.byte	0x04, 0x0a
        /*00ae*/ 	.short	(.L_3693 - .L_3692)
	.align		4
.L_3692:
        /*00b0*/ 	.word	index@(.nv.constant0._ZN10layer_norm13ln_bwd_kernelINS_13Kernel_traitsIf6__halffS2_fjLj1536ELj1ELj1ELj4ELj8ENS_18Kernel_traits_baseILj1536EfS2_fS2_fjLj128EEEEELb0ELb0ELb0ELb0EEEvNS_9BwdParamsE)
        /*00b4*/ 	.short	0x0380
        /*00b6*/ 	.short	0x0128


	//----- nvinfo : EIATTR_SW_WAR
	.align		4
.L_3693:
        /*00b8*/ 	.byte	0x04, 0x36
        /*00ba*/ 	.short	(.L_3695 - .L_3694)
.L_3694:
        /*00bc*/ 	.word	0x00000008
.L_3695:


//--------------------- .nv.info._ZN10layer_norm13ln_bwd_kernelINS_13Kernel_traitsIf6__halffS2_fjLj1536ELj1ELj1ELj4ELj8ENS_18Kernel_traits_baseILj1536EfS2_fS2_fjLj128EEEEELb0ELb0ELb0ELb1EEEvNS_9BwdParamsE --------------------------
	.section	.nv.info._ZN10layer_norm13ln_bwd_kernelINS_13Kernel_traitsIf6__halffS2_fjLj1536ELj1ELj1ELj4ELj8ENS_18Kernel_traits_baseILj1536EfS2_fS2_fjLj128EEEEELb0ELb0ELb0ELb1EEEvNS_9BwdParamsE,"",@"SHT_CUDA_INFO"
	.sectionflags	@""
	.align	4


	//----- nvinfo : EIATTR_CUDA_API_VERSION
	.align		4
        /*0000*/ 	.byte	0x04, 0x37
        /*0002*/ 	.short	(.L_3697 - .L_3696)
.L_3696:
        /*0004*/ 	.word	0x00000082


	//----- nvinfo : EIATTR_KPARAM_INFO
	.align		4
.L_3697:
        /*0008*/ 	.byte	0x04, 0x17
        /*000a*/ 	.short	(.L_3699 - .L_3698)
.L_3698:
        /*000c*/ 	.word	0x00000000
        /*0010*/ 	.short	0x0000
        /*0012*/ 	.short	0x0000
        /*0014*/ 	.byte	0x00, 0xf0, 0xa1, 0x04


	//----- nvinfo : EIATTR_SPARSE_MMA_MASK
	.align		4
.L_3699:
        /*0018*/ 	.byte	0x03, 0x50
        /*001a*/ 	.short	0x0000


	//----- nvinfo : EIATTR_MAXREG_COUNT
	.align		4
        /*001c*/ 	.byte	0x03, 0x1b
        /*001e*/ 	.short	0x00ff


	//----- nvinfo : EIATTR_NUM_BARRIERS
	.align		4
        /*0020*/ 	.byte	0x02, 0x4c
        /*0022*/ 	.byte	0x01
	.zero		1


	//----- nvinfo : EIATTR_MERCURY_ISA_VERSION
	.align		4
        /*0024*/ 	.byte	0x03, 0x5f
        /*0026*/ 	.short	0x0101


	//----- nvinfo : EIATTR_COOP_GROUP_MASK_REGIDS
	.align		4
        /*0028*/ 	.byte	0x04, 0x29
        /*002a*/ 	.short	(.L_3701 - .L_3700)


	//   ....[0]....
.L_3700:
        /*002c*/ 	.word	0xffffffff


	//   ....[1]....
        /*0030*/ 	.word	0xffffffff


	//   ....[2]....
        /*0034*/ 	.word	0xffffffff


	//   ....[3]....
        /*0038*/ 	.word	0xffffffff


	//   ....[4]....
        /*003c*/ 	.word	0xffffffff


	//   ....[5]....
        /*0040*/ 	.word	0xffffffff


	//   ....[6]....
        /*0044*/ 	.word	0xffffffff


	//   ....[7]....
        /*0048*/ 	.word	0xffffffff


	//   ....[8]....
        /*004c*/ 	.word	0xffffffff


	//   ....[9]....
        /*0050*/ 	.word	0xffffffff


	//----- nvinfo : EIATTR_COOP_GROUP_INSTR_OFFSETS
	.align		4
.L_3701:
        /*0054*/ 	.byte	0x04, 0x28
        /*0056*/ 	.short	(.L_3703 - .L_3702)


	//   ....[0]....
.L_3702:
        /*0058*/ 	.word	0x00000b80


	//   ....[1]....
        /*005c*/ 	.word	0x00000c30


	//   ....[2]....
        /*0060*/ 	.word	0x00000c40


	//   ....[3]....
        /*0064*/ 	.word	0x00000c70


	//   ....[4]....
        /*0068*/ 	.word	0x00000c80


	//   ....[5]....
        /*006c*/ 	.word	0x00000cb0


	//   ....[6]....
        /*0070*/ 	.word	0x00000cc0


	//   ....[7]....
        /*0074*/ 	.word	0x00000cf0


	//   ....[8]....
        /*0078*/ 	.word	0x00000d00


	//   ....[9]....
        /*007c*/ 	.word	0x00000d40


	//----- nvinfo : EIATTR_VRC_CTA_INIT_COUNT
	.align		4
.L_3703:
        /*0080*/ 	.byte	0x02, 0x4a
	.zero		1
	.zero		1


	//----- nvinfo : EIATTR_EXIT_INSTR_OFFSETS
	.align		4
        /*0084*/ 	.byte	0x04, 0x1c
        /*0086*/ 	.short	(.L_3705 - .L_3704)


	//   ....[0]....
.L_3704:
        /*0088*/ 	.word	0x000028b0


	//----- nvinfo : EIATTR_MAX_THREADS
	.align		4
.L_3705:
        /*008c*/ 	.byte	0x04, 0x05
        /*008e*/ 	.short	(.L_3707 - .L_3706)
.L_3706:
        /*0090*/ 	.word	0x00000080
        /*0094*/ 	.word	0x00000001
        /*0098*/ 	.word	0x00000001


	//----- nvinfo : EIATTR_CRS_STACK_SIZE
	.align		4
.L_3707:
        /*009c*/ 	.byte	0x04, 0x1e
        /*009e*/ 	.short	(.L_3709 - .L_3708)
.L_3708:
        /*00a0*/ 	.word	0x00000000


	//----- nvinfo : EIATTR_CBANK_PARAM_SIZE
	.align		4
.L_3709:
        /*00a4*/ 	.byte	0x03, 0x19
        /*00a6*/ 	.short	0x0128


	//----- nvinfo : EIATTR_PARAM_CBANK
	.align		4
        /*00a8*/ 	.byte	0x04, 0x0a
        /*00aa*/ 	.short	(.L_3711 - .L_3710)
	.align		4
.L_3710:
        /*00ac*/ 	.word	index@(.nv.constant0._ZN10layer_norm13ln_bwd_kernelINS_13Kernel_traitsIf6__halffS2_fjLj1536ELj1ELj1ELj4ELj8ENS_18Kernel_traits_baseILj1536EfS2_fS2_fjLj128EEEEELb0ELb0ELb0ELb1EEEvNS_9BwdParamsE)
        /*00b0*/ 	.short	0x0380
        /*00b2*/ 	.short	0x0128


	//----- nvinfo : EIATTR_SW_WAR
	.align		4
.L_3711:
        /*00b4*/ 	.byte	0x04, 0x36
        /*00b6*/ 	.short	(.L_3713 - .L_3712)
.L_3712:
        /*00b8*/ 	.word	0x00000008
.L_3713:


//--------------------- .nv.info._ZN10layer_norm13ln_bwd_kernelINS_13Kernel_traitsIf6__halffS2_fjLj1536ELj1ELj1ELj4ELj8ENS_18Kernel_traits_baseILj1536EfS2_fS2_fjLj128EEEEELb0ELb0ELb1ELb0EEEvNS_9BwdParamsE --------------------------
	.section	.nv.info._ZN10layer_norm13ln_bwd_kernelINS_13Kernel_traitsIf6__halffS2_fjLj1536ELj1ELj1ELj4ELj8ENS_18Kernel_traits_baseILj1536EfS2_fS2_fjLj128EEEEELb0ELb0ELb1ELb0EEEvNS_9BwdParamsE,"",@"SHT_CUDA_INFO"
	.sectionflags	@""
	.align	4


	//----- nvinfo : EIATTR_CUDA_API_VERSION
	.align		4
        /*0000*/ 	.byte	0x04, 0x37
        /*0002*/ 	.short	(.L_3715 - .L_3714)
.L_3714:
        /*0004*/ 	.word	0x00000082


	//----- nvinfo : EIATTR_KPARAM_INFO
	.align		4
.L_3715:
        /*0008*/ 	.byte	0x04, 0x17
        /*000a*/ 	.short	(.L_3717 - .L_3716)
.L_3716:
        /*000c*/ 	.word	0x00000000
        /*0010*/ 	.short	0x0000
        /*0012*/ 	.short	0x0000
        /*0014*/ 	.byte	0x00, 0xf0, 0xa1, 0x04


	//----- nvinfo : EIATTR_SPARSE_MMA_MASK
	.align		4
.L_3717:
        /*0018*/ 	.byte	0x03, 0x50
        /*001a*/ 	.short	0x0000


	//----- nvinfo : EIATTR_MAXREG_COUNT
	.align		4
        /*001c*/ 	.byte	0x03, 0x1b
        /*001e*/ 	.short	0x00ff


	//----- nvinfo : EIATTR_NUM_BARRIERS
	.align		4
        /*0020*/ 	.byte	0x02, 0x4c
        /*0022*/ 	.byte	0x01
	.zero		1


	//----- nvinfo : EIATTR_MERCURY_ISA_VERSION
	.align		4
        /*0024*/ 	.byte	0x03, 0x5f
        /*0026*/ 	.short	0x0101


	//----- nvinfo : EIATTR_COOP_GROUP_MASK_REGIDS
	.align		4
        /*0028*/ 	.byte	0x04, 0x29
        /*002a*/ 	.short	(.L_3719 - .L_3718)


	//   ....[0]....
.L_3718:
        /*002c*/ 	.word	0xffffffff


	//   ....[1]....
        /*0030*/ 	.word	0xffffffff


	//   ....[2]....
        /*0034*/ 	.word	0xffffffff


	//   ....[3]....
        /*0038*/ 	.word	0xffffffff


	//   ....[4]....
        /*003c*/ 	.word	0xffffffff


	//   ....[5]....
        /*0040*/ 	.word	0xffffffff


	//   ....[6]....
        /*0044*/ 	.word	0xffffffff


	//   ....[7]....
        /*0048*/ 	.word	0xffffffff


	//   ....[8]....
        /*004c*/ 	.word	0xffffffff


	//   ....[9]....
        /*0050*/ 	.word	0xffffffff


	//----- nvinfo : EIATTR_COOP_GROUP_INSTR_OFFSETS
	.align		4
.L_3719:
        /*0054*/ 	.byte	0x04, 0x28
        /*0056*/ 	.short	(.L_3721 - .L_3720)


	//   ....[0]....
.L_3720:
        /*0058*/ 	.word	0x000011e0


	//   ....[1]....
        /*005c*/ 	.word	0x00001210


	//   ....[2]....
        /*0060*/ 	.word	0x00001240


	//   ....[3]....
        /*0064*/ 	.word	0x00001250


	//   ....[4]....
        /*0068*/ 	.word	0x00001280


	//   ....[5]....
        /*006c*/ 	.word	0x00001290


	//   ....[6]....
        /*0070*/ 	.word	0x000012c0


	//   ....[7]....
        /*0074*/ 	.word	0x000012d0


	//   ....[8]....
        /*0078*/ 	.word	0x00001300


	//   ....[9]....
        /*007c*/ 	.word	0x00001310


	//----- nvinfo : EIATTR_VRC_CTA_INIT_COUNT
	.align		4
.L_3721:
        /*0080*/ 	.byte	0x02, 0x4a
	.zero		1
	.zero		1


	//----- nvinfo : EIATTR_EXIT_INSTR_OFFSETS
	.align		4
        /*0084*/ 	.byte	0x04, 0x1c
        /*0086*/ 	.short	(.L_3723 - .L_3722)


	//   ....[0]....
.L_3722:
        /*0088*/ 	.word	0x00003550


	//   ....[1]....
        /*008c*/ 	.word	0x000035d0


	//----- nvinfo : EIATTR_MAX_THREADS
	.align		4
.L_3723:
        /*0090*/ 	.byte	0x04, 0x05
        /*0092*/ 	.short	(.L_3725 - .L_3724)
.L_3724:
        /*0094*/ 	.word	0x00000080
        /*0098*/ 	.word	0x00000001
        /*009c*/ 	.word	0x00000001


	//----- nvinfo : EIATTR_CRS_STACK_SIZE
	.align		4
.L_3725:
        /*00a0*/ 	.byte	0x04, 0x1e
        /*00a2*/ 	.short	(.L_3727 - .L_3726)
.L_3726:
        /*00a4*/ 	.word	0x00000000


	//----- nvinfo : EIATTR_CBANK_PARAM_SIZE
	.align		4
.L_3727:
        /*00a8*/ 	.byte	0x03, 0x19
        /*00aa*/ 	.short	0x0128


	//----- nvinfo : EIATTR_PARAM_CBANK
	.align		4
        /*00ac*/ 	.byte	0x04, 0x0a
        /*00ae*/ 	.short	(.L_3729 - .L_3728)
	.align		4
.L_3728:
        /*00b0*/ 	.word	index@(.nv.constant0._ZN10layer_norm13ln_bwd_kernelINS_13Kernel_traitsIf6__halffS2_fjLj1536ELj1ELj1ELj4ELj8ENS_18Kernel_traits_baseILj1536EfS2_fS2_fjLj128EEEEELb0ELb0ELb1ELb0EEEvNS_9BwdParamsE)
        /*00b4*/ 	.short	0x0380
        /*00b6*/ 	.short	0x0128


	//----- nvinfo : EIATTR_SW_WAR
	.align		4
.L_3729:
        /*00b8*/ 	.byte	0x04, 0x36
        /*00ba*/ 	.short	(.L_3731 - .L_3730)
.L_3730:
        /*00bc*/ 	.word	0x00000008
.L_3731:


//--------------------- .nv.info._ZN10layer_norm13ln_bwd_kernelINS_13Kernel_traitsIf6__halffS2_fjLj1536ELj1ELj1ELj4ELj8ENS_18Kernel_traits_baseILj1536EfS2_fS2_fjLj128EEEEELb0ELb0ELb1ELb1EEEvNS_9BwdParamsE --------------------------
	.section	.nv.info._ZN10layer_norm13ln_bwd_kernelINS_13Kernel_traitsIf6__halffS2_fjLj1536ELj1ELj1ELj4ELj8ENS_18Kernel_traits_baseILj1536EfS2_fS2_fjLj128EEEEELb0ELb0ELb1ELb1EEEvNS_9BwdParamsE,"",@"SHT_CUDA_INFO"
	.sectionflags	@""
	.align	4


	//----- nvinfo : EIATTR_CUDA_API_VERSION
	.align		4
        /*0000*/ 	.byte	0x04, 0x37
        /*0002*/ 	.short	(.L_3733 - .L_3732)
.L_3732:
        /*0004*/ 	.word	0x00000082


	//----- nvinfo : EIATTR_KPARAM_INFO
	.align		4
.L_3733:
        /*0008*/ 	.byte	0x04, 0x17
        /*000a*/ 	.short	(.L_3735 - .L_3734)
.L_3734:
        /*000c*/ 	.word	0x00000000
        /*0010*/ 	.short	0x0000
        /*0012*/ 	.short	0x0000
        /*0014*/ 	.byte	0x00, 0xf0, 0xa1, 0x04


	//----- nvinfo : EIATTR_SPARSE_MMA_MASK
	.align		4
.L_3735:
        /*0018*/ 	.byte	0x03, 0x50
        /*001a*/ 	.short	0x0000


	//----- nvinfo : EIATTR_MAXREG_COUNT
	.align		4
        /*001c*/ 	.byte	0x03, 0x1b
        /*001e*/ 	.short	0x00ff


	//----- nvinfo : EIATTR_NUM_BARRIERS
	.align		4
        /*0020*/ 	.byte	0x02, 0x4c
        /*0022*/ 	.byte	0x01
	.zero		1


	//----- nvinfo : EIATTR_MERCURY_ISA_VERSION
	.align		4
        /*0024*/ 	.byte	0x03, 0x5f
        /*0026*/ 	.short	0x0101


	//----- nvinfo : EIATTR_COOP_GROUP_MASK_REGIDS
	.align		4
        /*0028*/ 	.byte	0x04, 0x29
        /*002a*/ 	.short	(.L_3737 - .L_3736)


	//   ....[0]....
.L_3736:
        /*002c*/ 	.word	0xffffffff


	//   ....[1]....
        /*0030*/ 	.word	0xffffffff


	//   ....[2]....
        /*0034*/ 	.word	0xffffffff


	//   ....[3]....
        /*0038*/ 	.word	0xffffffff


	//   ....[4]....
        /*003c*/ 	.word	0xffffffff


	//   ....[5]....
        /*0040*/ 	.word	0xffffffff


	//   ....[6]....
        /*0044*/ 	.word	0xffffffff


	//   ....[7]....
        /*0048*/ 	.word	0xffffffff


	//   ....[8]....
        /*004c*/ 	.word	0xffffffff


	//   ....[9]....
        /*0050*/ 	.word	0xffffffff


	//----- nvinfo : EIATTR_COOP_GROUP_INSTR_OFFSETS
	.align		4
.L_3737:
        /*0054*/ 	.byte	0x04, 0x28
        /*0056*/ 	.short	(.L_3739 - .L_3738)


	//   ....[0]....
.L_3738:
        /*0058*/ 	.word	0x00000e80


	//   ....[1]....
        /*005c*/ 	.word	0x00000ec0


	//   ....[2]....
        /*0060*/ 	.word	0x00000f70


	//   ....[3]....
        /*0064*/ 	.word	0x00000f90


	//   ....[4]....
        /*0068*/ 	.word	0x00000fc0


	//   ....[5]....
        /*006c*/ 	.word	0x00000fe0


	//   ....[6]....
        /*0070*/ 	.word	0x00001040


	//   ....[7]....
        /*0074*/ 	.word	0x00001070


	//   ....[8]....
        /*0078*/ 	.word	0x000010a0


	//   ....[9]....
        /*007c*/ 	.word	0x000010b0


	//----- nvinfo : EIATTR_VRC_CTA_INIT_COUNT
	.align		4
.L_3739:
        /*0080*/ 	.byte	0x02, 0x4a
	.zero		1
	.zero		1


	//----- nvinfo : EIATTR_EXIT_INSTR_OFFSETS
	.align		4
        /*0084*/ 	.byte	0x04, 0x1c
        /*0086*/ 	.short	(.L_3741 - .L_3740)


	//   ....[0]....
.L_3740:
        /*0088*/ 	.word	0x00003010


	//----- nvinfo : EIATTR_MAX_THREADS
	.align		4
.L_3741:
        /*008c*/ 	.byte	0x04, 0x05
        /*008e*/ 	.short	(.L_3743 - .L_3742)
.L_3742:
        /*0090*/ 	.word	0x00000080
        /*0094*/ 	.word	0x00000001
        /*0098*/ 	.word	0x00000001


	//----- nvinfo : EIATTR_CBANK_PARAM_SIZE
	.align		4
.L_3743:
        /*009c*/ 	.byte	0x03, 0x19
        /*009e*/ 	.short	0x0128


	//----- nvinfo : EIATTR_PARAM_CBANK
	.align		4
        /*00a0*/ 	.byte	0x04, 0x0a
        /*00a2*/ 	.short	(.L_3745 - .L_3744)
	.align		4
.L_3744:
        /*00a4*/ 	.word	index@(.nv.constant0._ZN10layer_norm13ln_bwd_kernelINS_13Kernel_traitsIf6__halffS2_fjLj1536ELj1ELj1ELj4ELj8ENS_18Kernel_traits_baseILj1536EfS2_fS2_fjLj128EEEEELb0ELb0ELb1ELb1EEEvNS_9BwdParamsE)
        /*00a8*/ 	.short	0x0380
        /*00aa*/ 	.short	0x0128


	//----- nvinfo : EIATTR_SW_WAR
	.align		4
.L_3745:
        /*00ac*/ 	.byte	0x04, 0x36
        /*00ae*/ 	.short	(.L_3747 - .L_3746)
.L_3746:
        /*00b0*/ 	.word	0x00000008
.L_3747:


//--------------------- .nv.info._ZN10layer_norm13ln_bwd_kernelINS_13Kernel_traitsIf6__halffS2_fjLj1536ELj1ELj1ELj4ELj8ENS_18Kernel_traits_baseILj1536EfS2_fS2_fjLj128EEEEELb0ELb1ELb0ELb0EEEvNS_9BwdParamsE --------------------------
	.section	.nv.info._ZN10layer_norm13ln_bwd_kernelINS_13Kernel_traitsIf6__halffS2_fjLj1536ELj1ELj1ELj4ELj8ENS_18Kernel_traits_baseILj1536EfS2_fS2_fjLj128EEEEELb0ELb1ELb0ELb0EEEvNS_9BwdParamsE,"",@"SHT_CUDA_INFO"
	.sectionflags	@""
	.align	4


	//----- nvinfo : EIATTR_CUDA_API_VERSION
	.align		4
        /*0000*/ 	.byte	0x04, 0x37
        /*0002*/ 	.short	(.L_3749 - .L_3748)
.L_3748:
        /*0004*/ 	.word	0x00000082


	//----- nvinfo : EIATTR_KPARAM_INFO
	.align		4
.L_3749:
        /*0008*/ 	.byte	0x04, 0x17
        /*000a*/ 	.short	(.L_3751 - .L_3750)
.L_3750:
        /*000c*/ 	.word	0x00000000
        /*0010*/ 	.short	0x0000
        /*0012*/ 	.short	0x0000
        /*0014*/ 	.byte	0x00, 0xf0, 0xa1, 0x04


	//----- nvinfo : EIATTR_SPARSE_MMA_MASK
	.align		4
.L_3751:
        /*0018*/ 	.byte	0x03, 0x50
        /*001a*/ 	.short	0x0000


	//----- nvinfo : EIATTR_MAXREG_COUNT
	.align		4
        /*001c*/ 	.byte	0x03, 0x1b
        /*001e*/ 	.short	0x00ff


	//----- nvinfo : EIATTR_NUM_BARRIERS
	.align		4
        /*0020*/ 	.byte	0x02, 0x4c
        /*0022*/ 	.byte	0x01
	.zero		1


	//----- nvinfo : EIATTR_MERCURY_ISA_VERSION
	.align		4
        /*0024*/ 	.byte	0x03, 0x5f
        /*0026*/ 	.short	0x0101


	//----- nvinfo : EIATTR_COOP_GROUP_MASK_REGIDS
	.align		4
        /*0028*/ 	.byte	0x04, 0x29
        /*002a*/ 	.short	(.L_3753 - .L_3752)


	//   ....[0]....
.L_3752:
        /*002c*/ 	.word	0xffffffff


	//   ....[1]....
        /*0030*/ 	.word	0xffffffff


	//   ....[2]....
        /*0034*/ 	.word	0xffffffff


	//   ....[3]....
        /*0038*/ 	.word	0xffffffff


	//   ....[4]....
        /*003c*/ 	.word	0xffffffff


	//   ....[5]....
        /*0040*/ 	.word	0xffffffff


	//   ....[6]....
        /*0044*/ 	.word	0xffffffff


	//   ....[7]....
        /*0048*/ 	.word	0xffffffff


	//   ....[8]....
        /*004c*/ 	.word	0xffffffff


	//   ....[9]....
        /*0050*/ 	.word	0xffffffff


	//----- nvinfo : EIATTR_COOP_GROUP_INSTR_OFFSETS
	.align		4
.L_3753:
        /*0054*/ 	.byte	0x04, 0x28
        /*0056*/ 	.short	(.L_3755 - .L_3754)


	//   ....[0]....
.L_3754:
        /*0058*/ 	.word	0x000010c0


	//   ....[1]....
        /*005c*/ 	.word	0x000010e0


	//   ....[2]....
        /*0060*/ 	.word	0x00001110


	//   ....[3]....
        /*0064*/ 	.word	0x00001120


	//   ....[4]....
        /*0068*/ 	.word	0x00001160


	//   ....[5]....
        /*006c*/ 	.word	0x00001170


	//   ....[6]....
        /*0070*/ 	.word	0x000011b0


	//   ....[7]....
        /*0074*/ 	.word	0x000011c0


	//   ....[8]....
        /*0078*/ 	.word	0x000011f0


	//   ....[9]....
        /*007c*/ 	.word	0x00001200


	//----- nvinfo : EIATTR_VRC_CTA_INIT_COUNT
	.align		4
.L_3755:
        /*0080*/ 	.byte	0x02, 0x4a
	.zero		1
	.zero		1


	//----- nvinfo : EIATTR_EXIT_INSTR_OFFSETS
	.align		4
        /*0084*/ 	.byte	0x04, 0x1c
        /*0086*/ 	.short	(.L_3757 - .L_3756)


	//   ....[0]....
.L_3756:
        /*0088*/ 	.word	0x00003ad0


	//   ....[1]....
        /*008c*/ 	.word	0x00003b70


	//----- nvinfo : EIATTR_MAX_THREADS
	.align		4
.L_3757:
        /*0090*/ 	.byte	0x04, 0x05
        /*0092*/ 	.short	(.L_3759 - .L_3758)
.L_3758:
        /*0094*/ 	.word	0x00000080
        /*0098*/ 	.word	0x00000001
        /*009c*/ 	.word	0x00000001


	//----- nvinfo : EIATTR_CRS_STACK_SIZE
	.align		4
.L_3759:
        /*00a0*/ 	.byte	0x04, 0x1e
        /*00a2*/ 	.short	(.L_3761 - .L_3760)
.L_3760:
        /*00a4*/ 	.word	0x00000000


	//----- nvinfo : EIATTR_CBANK_PARAM_SIZE
	.align		4
.L_3761:
        /*00a8*/ 	.byte	0x03, 0x19
        /*00aa*/ 	.short	0x0128


	//----- nvinfo : EIATTR_PARAM_CBANK
	.align		4
        /*00ac*/ 	.byte	0x04, 0x0a
        /*00ae*/ 	.short	(.L_3763 - .L_3762)
	.align		4
.L_3762:
        /*00b0*/ 	.word	index@(.nv.constant0._ZN10layer_norm13ln_bwd_kernelINS_13Kernel_traitsIf6__halffS2_fjLj1536ELj1ELj1ELj4ELj8ENS_18Kernel_traits_baseILj1536EfS2_fS2_fjLj128EEEEELb0ELb1ELb0ELb0EEEvNS_9BwdParamsE)
        /*00b4*/ 	.short	0x0380
        /*00b6*/ 	.short	0x0128


	//----- nvinfo : EIATTR_SW_WAR
	.align		4
.L_3763:
        /*00b8*/ 	.byte	0x04, 0x36
        /*00ba*/ 	.short	(.L_3765 - .L_3764)
.L_3764:
        /*00bc*/ 	.word	0x00000008
.L_3765:


//--------------------- .nv.info._ZN10layer_norm13ln_bwd_kernelINS_13Kernel_traitsIf6__halffS2_fjLj1536ELj1ELj1ELj4ELj8ENS_18Kernel_traits_baseILj1536EfS2_fS2_fjLj128EEEEELb0ELb1ELb0ELb1EEEvNS_9BwdParamsE --------------------------
	.section	.nv.info._ZN10layer_norm13ln_bwd_kernelINS_13Kernel_traitsIf6__halffS2_fjLj1536ELj1ELj1ELj4ELj8ENS_18Kernel_traits_baseILj1536EfS2_fS2_fjLj128EEEEELb0ELb1ELb0ELb1EEEvNS_9BwdParamsE,"",@"SHT_CUDA_INFO"
	.sectionflags	@""
	.align	4


	//----- nvinfo : EIATTR_CUDA_API_VERSION
	.align		4
        /*0000*/ 	.byte	0x04, 0x37
        /*0002*/ 	.short	(.L_3767 - .L_3766)
.L_3766:
        /*0004*/ 	.word	0x00000082


	//----- nvinfo : EIATTR_KPARAM_INFO
	.align		4
.L_3767:
        /*0008*/ 	.byte	0x04, 0x17
        /*000a*/ 	.short	(.L_3769 - .L_3768)
.L_3768:
        /*000c*/ 	.word	0x00000000
        /*0010*/ 	.short	0x0000
        /*0012*/ 	.short	0x0000
        /*0014*/ 	.byte	0x00, 0xf0, 0xa1, 0x04


	//----- nvinfo : EIATTR_SPARSE_MMA_MASK
	.align		4
.L_3769:
        /*0018*/ 	.byte	0x03, 0x50
        /*001a*/ 	.short	0x0000


	//----- nvinfo : EIATTR_MAXREG_COUNT
	.align		4
        /*001c*/ 	.byte	0x03, 0x1b
        /*001e*/ 	.short	0x00ff


	//----- nvinfo : EIATTR_NUM_BARRIERS
	.align		4
        /*0020*/ 	.byte	0x02, 0x4c
        /*0022*/ 	.byte	0x01
	.zero		1


	//----- nvinfo : EIATTR_MERCURY_ISA_VERSION
	.align		4
        /*0024*/ 	.byte	0x03, 0x5f
        /*0026*/ 	.short	0x0101


	//----- nvinfo : EIATTR_COOP_GROUP_MASK_REGIDS
	.align		4
        /*0028*/ 	.byte	0x04, 0x29
        /*002a*/ 	.short	(.L_3771 - .L_3770)


	//   ....[0]....
.L_3770:
        /*002c*/ 	.word	0xffffffff


	//   ....[1]....
        /*0030*/ 	.word	0xffffffff


	//   ....[2]....
        /*0034*/ 	.word	0xffffffff


	//   ....[3]....
        /*0038*/ 	.word	0xffffffff


	//   ....[4]....
        /*003c*/ 	.word	0xffffffff


	//   ....[5]....
        /*0040*/ 	.word	0xffffffff


	//   ....[6]....
        /*0044*/ 	.word	0xffffffff


	//   ....[7]....
        /*0048*/ 	.word	0xffffffff


	//   ....[8]....
        /*004c*/ 	.word	0xffffffff


	//   ....[9]....
        /*0050*/ 	.word	0xffffffff


	//----- nvinfo : EIATTR_COOP_GROUP_INSTR_OFFSETS
	.align		4
.L_3771:
        /*0054*/ 	.byte	0x04, 0x28
        /*0056*/ 	.short	(.L_3773 - .L_3772)


	//   ....[0]....
.L_3772:
        /*0058*/ 	.word	0x00000ca0


	//   ....[1]....
        /*005c*/ 	.word	0x00000cb0


	//   ....[2]....
        /*0060*/ 	.word	0x00000ce0


	//   ....[3]....
        /*0064*/ 	.word	0x00000cf0


	//   ....[4]....
        /*0068*/ 	.word	0x00000d20


	//   ....[5]....
        /*006c*/ 	.word	0x00000d30


	//   ....[6]....
        /*0070*/ 	.word	0x00000d60


	//   ....[7]....
        /*0074*/ 	.word	0x00000d70


	//   ....[8]....
        /*0078*/ 	.word	0x00000dc0


	//   ....[9]....
        /*007c*/ 	.word	0x00000dd0


	//----- nvinfo : EIATTR_VRC_CTA_INIT_COUNT
	.align		4
.L_3773:
        /*0080*/ 	.byte	0x02, 0x4a
	.zero		1
	.zero		1


	//----- nvinfo : EIATTR_EXIT_INSTR_OFFSETS
	.align		4
        /*0084*/ 	.byte	0x04, 0x1c
        /*0086*/ 	.short	(.L_3775 - .L_3774)


	//   ....[0]....
.L_3774:
        /*0088*/ 	.word	0x00003790


	//----- nvinfo : EIATTR_MAX_THREADS
	.align		4
.L_3775:
        /*008c*/ 	.byte	0x04, 0x05
        /*008e*/ 	.short	(.L_3777 - .L_3776)
.L_3776:
        /*0090*/ 	.word	0x00000080
        /*0094*/ 	.word	0x00000001
        /*0098*/ 	.word	0x00000001


	//----- nvinfo : EIATTR_CRS_STACK_SIZE
	.align		4
.L_3777:
        /*009c*/ 	.byte	0x04, 0x1e
        /*009e*/ 	.short	(.L_3779 - .L_3778)
.L_3778:
        /*00a0*/ 	.word	0x00000000


	//----- nvinfo : EIATTR_CBANK_PARAM_SIZE
	.align		4
.L_3779:
        /*00a4*/ 	.byte	0x03, 0x19
        /*00a6*/ 	.short	0x0128


	//----- nvinfo : EIATTR_PARAM_CBANK
	.align		4
        /*00a8*/ 	.byte	0x04, 0x0a
        /*00aa*/ 	.short	(.L_3781 - .L_3780)
	.align		4
.L_3780:
        /*00ac*/ 	.word	index@(.nv.constant0._ZN10layer_norm13ln_bwd_kernelINS_13Kernel_traitsIf6__halffS2_fjLj1536ELj1ELj1ELj4ELj8ENS_18Kernel_traits_baseILj1536EfS2_fS2_fjLj128EEEEELb0ELb1ELb0ELb1EEEvNS_9BwdParamsE)
        /*00b0*/ 	.short	0x0380
        /*00b2*/ 	.short	0x0128


	//----- nvinfo : EIATTR_SW_WAR
	.align		4
.L_3781:
        /*00b4*/ 	.byte	0x04, 0x36
        /*00b6*/ 	.short	(.L_3783 - .L_3782)
.L_3782:
        /*00b8*/ 	.word	0x00000008
.L_3783:


//--------------------- .nv.info._ZN10layer_norm13ln_bwd_kernelINS_13Kernel_traitsIf6__halffS2_fjLj1536ELj1ELj1ELj4ELj8ENS_18Kernel_traits_baseILj1536EfS2_fS2_fjLj128EEEEELb0ELb1ELb1ELb0EEEvNS_9BwdParamsE --------------------------
	.section	.nv.info._ZN10layer_norm13ln_bwd_kernelINS_13Kernel_traitsIf6__halffS2_fjLj1536ELj1ELj1ELj4ELj8ENS_18Kernel_traits_baseILj1536EfS2_fS2_fjLj128EEEEELb0ELb1ELb1ELb0EEEvNS_9BwdParamsE,"",@"SHT_CUDA_INFO"
	.sectionflags	@""
	.align	4


	//----- nvinfo : EIATTR_CUDA_API_VERSION
	.align		4
        /*0000*/ 	.byte	0x04, 0x37
        /*0002*/ 	.short	(.L_3785 - .L_3784)
.L_3784:
        /*0004*/ 	.word	0x00000082


	//----- nvinfo : EIATTR_KPARAM_INFO
	.align		4
.L_3785:
        /*0008*/ 	.byte	0x04, 0x17
        /*000a*/ 	.short	(.L_3787 - .L_3786)
.L_3786:
        /*000c*/ 	.word	0x00000000
        /*0010*/ 	.short	0x0000
        /*0012*/ 	.short	0x0000
        /*0014*/ 	.byte	0x00, 0xf0, 0xa1, 0x04


	//----- nvinfo : EIATTR_SPARSE_MMA_MASK
	.align		4
.L_3787:
        /*0018*/ 	.byte	0x03, 0x50
        /*001a*/ 	.short	0x0000


	//----- nvinfo : EIATTR_MAXREG_COUNT
	.align		4
        /*001c*/ 	.byte	0x03, 0x1b
        /*001e*/ 	.short	0x00ff


	//----- nvinfo : EIATTR_NUM_BARRIERS
	.align		4
        /*0020*/ 	.byte	0x02, 0x4c
        /*0022*/ 	.byte	0x01
	.zero		1


	//----- nvinfo : EIATTR_MERCURY_ISA_VERSION
	.align		4
        /*0024*/ 	.byte	0x03, 0x5f
        /*0026*/ 	.short	0x0101


	//----- nvinfo : EIATTR_COOP_GROUP_MASK_REGIDS
	.align		4
        /*0028*/ 	.byte	0x04, 0x29
        /*002a*/ 	.short	(.L_3789 - .L_3788)


	//   ....[0]....
.L_3788:
        /*002c*/ 	.word	0xffffffff


	//   ....[1]....
        /*0030*/ 	.word	0xffffffff


	//   ....[2]....
        /*0034*/ 	.word	0xffffffff


	//   ....[3]....
        /*0038*/ 	.word	0xffffffff


	//   ....[4]....
        /*003c*/ 	.word	0xffffffff


	//   ....[5]....
        /*0040*/ 	.word	0xffffffff


	//   ....[6]....
        /*0044*/ 	.word	0xffffffff


	//   ....[7]....
        /*0048*/ 	.word	0xffffffff


	//   ....[8]....
        /*004c*/ 	.word	0xffffffff


	//   ....[9]....
        /*0050*/ 	.word	0xffffffff


	//----- nvinfo : EIATTR_COOP_GROUP_INSTR_OFFSETS
	.align		4
.L_3789:
        /*0054*/ 	.byte	0x04, 0x28
        /*0056*/ 	.short	(.L_3791 - .L_3790)


	//   ....[0]....
.L_3790:
        /*0058*/ 	.word	0x00001300


	//   ....[1]....
        /*005c*/ 	.word	0x00001330


	//   ....[2]....
        /*0060*/ 	.word	0x00001360


	//   ....[3]....
        /*0064*/ 	.word	0x00001370


	//   ....[4]....
        /*0068*/ 	.word	0x000013a0


	//   ....[5]....
        /*006c*/ 	.word	0x000013b0


	//   ....[6]....
        /*0070*/ 	.word	0x000013e0


	//   ....[7]....
        /*0074*/ 	.word	0x000013f0


	//   ....[8]....
        /*0078*/ 	.word	0x00001420


	//   ....[9]....
        /*007c*/ 	.word	0x00001430


	//----- nvinfo : EIATTR_VRC_CTA_INIT_COUNT
	.align		4
.L_3791:
        /*0080*/ 	.byte	0x02, 0x4a
	.zero		1
	.zero		1


	//----- nvinfo : EIATTR_EXIT_INSTR_OFFSETS
	.align		4
        /*0084*/ 	.byte	0x04, 0x1c
        /*0086*/ 	.short	(.L_3793 - .L_3792)


	//   ....[0]....
.L_3792:
        /*0088*/ 	.word	0x000045a0


	//   ....[1]....
        /*008c*/ 	.word	0x00004640


	//----- nvinfo : EIATTR_MAX_THREADS
	.align		4
.L_3793:
        /*0090*/ 	.byte	0x04, 0x05
        /*0092*/ 	.short	(.L_3795 - .L_3794)
.L_3794:
        /*0094*/ 	.word	0x00000080
        /*0098*/ 	.word	0x00000001
        /*009c*/ 	.word	0x00000001


	//----- nvinfo : EIATTR_CRS_STACK_SIZE
	.align		4
.L_3795:
        /*00a0*/ 	.byte	0x04, 0x1e
        /*00a2*/ 	.short	(.L_3797 - .L_3796)
.L_3796:
        /*00a4*/ 	.word	0x00000000


	//----- nvinfo : EIATTR_CBANK_PARAM_SIZE
	.align		4
.L_3797:
        /*00a8*/ 	.byte	0x03, 0x19
        /*00aa*/ 	.short	0x0128


	//----- nvinfo : EIATTR_PARAM_CBANK
	.align		4
        /*00ac*/ 	.byte	0x04, 0x0a
        /*00ae*/ 	.short	(.L_3799 - .L_3798)
	.align		4
.L_3798:
        /*00b0*/ 	.word	index@(.nv.constant0._ZN10layer_norm13ln_bwd_kernelINS_13Kernel_traitsIf6__halffS2_fjLj1536ELj1ELj1ELj4ELj8ENS_18Kernel_traits_baseILj1536EfS2_fS2_fjLj128EEEEELb0ELb1ELb1ELb0EEEvNS_9BwdParamsE)
        /*00b4*/ 	.short	0x0380
        /*00b6*/ 	.short	0x0128


	//----- nvinfo : EIATTR_SW_WAR
	.align		4
.L_3799:
        /*00b8*/ 	.byte	0x04, 0x36
        /*00ba*/ 	.short	(.L_3801 - .L_3800)
.L_3800:
        /*00bc*/ 	.word	0x00000008
.L_3801:


//--------------------- .nv.info._ZN10layer_norm13ln_bwd_kernelINS_13Kernel_traitsIf6__halffS2_fjLj1536ELj1ELj1ELj4ELj8ENS_18Kernel_traits_baseILj1536EfS2_fS2_fjLj128EEEEELb0ELb1ELb1ELb1EEEvNS_9BwdParamsE --------------------------
	.section	.nv.info._ZN10layer_norm13ln_bwd_kernelINS_13Kernel_traitsIf6__halffS2_fjLj1536ELj1ELj1ELj4ELj8ENS_18Kernel_traits_baseILj1536EfS2_fS2_fjLj128EEEEELb0ELb1ELb1ELb1EEEvNS_9BwdParamsE,"",@"SHT_CUDA_INFO"
	.sectionflags	@""
	.align	4


	//----- nvinfo : EIATTR_CUDA_API_VERSION
	.align		4
        /*0000*/ 	.byte	0x04, 0x37
        /*0002*/ 	.short	(.L_3803 - .L_3802)
.L_3802:
        /*0004*/ 	.word	0x00000082


	//----- nvinfo : EIATTR_KPARAM_INFO
	.align		4
.L_3803:
        /*0008*/ 	.byte	0x04, 0x17
        /*000a*/ 	.short	(.L_3805 - .L_3804)
.L_3804:
        /*000c*/ 	.word	0x00000000
        /*0010*/ 	.short	0x0000
        /*0012*/ 	.short	0x0000
        /*0014*/ 	.byte	0x00, 0xf0, 0xa1, 0x04


	//----- nvinfo : EIATTR_SPARSE_MMA_MASK
	.align		4
.L_3805:
        /*0018*/ 	.byte	0x03, 0x50
        /*001a*/ 	.short	0x0000


	//----- nvinfo : EIATTR_MAXREG_COUNT
	.align		4
        /*001c*/ 	.byte	0x03, 0x1b
        /*001e*/ 	.short	0x00ff


	//----- nvinfo : EIATTR_NUM_BARRIERS
	.align		4
        /*0020*/ 	.byte	0x02, 0x4c
        /*0022*/ 	.byte	0x01
	.zero		1


	//----- nvinfo : EIATTR_MERCURY_ISA_VERSION
	.align		4
        /*0024*/ 	.byte	0x03, 0x5f
        /*0026*/ 	.short	0x0101


	//----- nvinfo : EIATTR_COOP_GROUP_MASK_REGIDS
	.align		4
        /*0028*/ 	.byte	0x04, 0x29
        /*002a*/ 	.short	(.L_3807 - .L_3806)


	//   ....[0]....
.L_3806:
        /*002c*/ 	.word	0xffffffff


	//   ....[1]....
        /*0030*/ 	.word	0xffffffff


	//   ....[2]....
        /*0034*/ 	.word	0xffffffff


	//   ....[3]....
        /*0038*/ 	.word	0xffffffff


	//   ....[4]....
        /*003c*/ 	.word	0xffffffff


	//   ....[5]....
        /*0040*/ 	.word	0xffffffff


	//   ....[6]....
        /*0044*/ 	.word	0xffffffff


	//   ....[7]....
        /*0048*/ 	.word	0xffffffff


	//   ....[8]....
        /*004c*/ 	.word	0xffffffff


	//   ....[9]....
        /*0050*/ 	.word	0xffffffff


	//----- nvinfo : EIATTR_COOP_GROUP_INSTR_OFFSETS
	.align		4
.L_3807:
        /*0054*/ 	.byte	0x04, 0x28
        /*0056*/ 	.short	(.L_3809 - .L_3808)


	//   ....[0]....
.L_3808:
        /*0058*/ 	.word	0x00000f30


	//   ....[1]....
        /*005c*/ 	.word	0x00000f50


	//   ....[2]....
        /*0060*/ 	.word	0x00000f90


	//   ....[3]....
        /*0064*/ 	.word	0x00000fa0


	//   ....[4]....
        /*0068*/ 	.word	0x00000fd0


	//   ....[5]....
        /*006c*/ 	.word	0x00000ff0


	//   ....[6]....
        /*0070*/ 	.word	0x00001020


	//   ....[7]....
        /*0074*/ 	.word	0x00001030


	//   ....[8]....
        /*0078*/ 	.word	0x00001060


	//   ....[9]....
        /*007c*/ 	.word	0x00001070


	//----- nvinfo : EIATTR_VRC_CTA_INIT_COUNT
	.align		4
.L_3809:
        /*0080*/ 	.byte	0x02, 0x4a
	.zero		1
	.zero		1


	//----- nvinfo : EIATTR_EXIT_INSTR_OFFSETS
	.align		4
        /*0084*/ 	.byte	0x04, 0x1c
        /*0086*/ 	.short	(.L_3811 - .L_3810)


	//   ....[0]....
.L_3810:
        /*0088*/ 	.word	0x00003ff0


	//----- nvinfo : EIATTR_MAX_THREADS
	.align		4
.L_3811:
        /*008c*/ 	.byte	0x04, 0x05
        /*008e*/ 	.short	(.L_3813 - .L_3812)
.L_3812:
        /*0090*/ 	.word	0x00000080
        /*0094*/ 	.word	0x00000001
        /*0098*/ 	.word	0x00000001


	//----- nvinfo : EIATTR_CRS_STACK_SIZE
	.align		4
.L_3813:
        /*009c*/ 	.byte	0x04, 0x1e
        /*009e*/ 	.short	(.L_3815 - .L_3814)
.L_3814:
        /*00a0*/ 	.word	0x00000000


	//----- nvinfo : EIATTR_CBANK_PARAM_SIZE
	.align		4
.L_3815:
        /*00a4*/ 	.byte	0x03, 0x19
        /*00a6*/ 	.short	0x0128


	//----- nvinfo : EIATTR_PARAM_CBANK
	.align		4
        /*00a8*/ 	.byte	0x04, 0x0a
        /*00aa*/ 	.short	(.L_3817 - .L_3816)
	.align		4
.L_3816:
        /*00ac*/ 	.word	index@(.nv.constant0._ZN10layer_norm13ln_bwd_kernelINS_13Kernel_traitsIf6__halffS2_fjLj1536ELj1ELj1ELj4ELj8ENS_18Kernel_traits_baseILj1536EfS2_fS2_fjLj128EEEEELb0ELb1ELb1ELb1EEEvNS_9BwdParamsE)
        /*00b0*/ 	.short	0x0380
        /*00b2*/ 	.short	0x0128


	//----- nvinfo : EIATTR_SW_WAR
	.align		4
.L_3817:
        /*00b4*/ 	.byte	0x04, 0x36
        /*00b6*/ 	.short	(.L_3819 - .L_3818)
.L_3818:
        /*00b8*/ 	.word	0x00000008
.L_3819:


//--------------------- .nv.info._ZN10layer_norm13ln_bwd_kernelINS_13Kernel_traitsIf6__halffS2_fjLj1536ELj1ELj1ELj4ELj8ENS_18Kernel_traits_baseILj1536EfS2_fS2_fjLj128EEEEELb1ELb0ELb0ELb0EEEvNS_9BwdParamsE --------------------------
	.section	.nv.info._ZN10layer_norm13ln_bwd_kernelINS_13Kernel_traitsIf6__halffS2_fjLj1536ELj1ELj1ELj4ELj8ENS_18Kernel_traits_baseILj1536EfS2_fS2_fjLj128EEEEELb1ELb0ELb0ELb0EEEvNS_9BwdParamsE,"",@"SHT_CUDA_INFO"
	.sectionflags	@""
	.align	4


	//----- nvinfo : EIATTR_CUDA_API_VERSION
	.align		4
        /*0000*/ 	.byte	0x04, 0x37
        /*0002*/ 	.short	(.L_3821 - .L_3820)
.L_3820:
        /*0004*/ 	.word	0x00000082


	//----- nvinfo : EIATTR_KPARAM_INFO
	.align		4
.L_3821:
        /*0008*/ 	.byte	0x04, 0x17
        /*000a*/ 	.short	(.L_3823 - .L_3822)
.L_3822:
        /*000c*/ 	.word	0x00000000
        /*0010*/ 	.short	0x0000
        /*0012*/ 	.short	0x0000
        /*0014*/ 	.byte	0x00, 0xf0, 0xa1, 0x04


	//----- nvinfo : EIATTR_SPARSE_MMA_MASK
	.align		4
.L_3823:
        /*0018*/ 	.byte	0x03, 0x50
        /*001a*/ 	.short	0x0000


	//----- nvinfo : EIATTR_MAXREG_COUNT
	.align		4
        /*001c*/ 	.byte	0x03, 0x1b
        /*001e*/ 	.short	0x00ff


	//----- nvinfo : EIATTR_NUM_BARRIERS
	.align		4
        /*0020*/ 	.byte	0x02, 0x4c
        /*0022*/ 	.byte	0x01
	.zero		1


	//----- nvinfo : EIATTR_MERCURY_ISA_VERSION
	.align		4
        /*0024*/ 	.byte	0x03, 0x5f
        /*0026*/ 	.short	0x0101


	//----- nvinfo : EIATTR_COOP_GROUP_MASK_REGIDS
	.align		4
        /*0028*/ 	.byte	0x04, 0x29
        /*002a*/ 	.short	(.L_3825 - .L_3824)


	//   ....[0]....
.L_3824:
        /*002c*/ 	.word	0xffffffff


	//   ....[1]....
        /*0030*/ 	.word	0xffffffff


	//   ....[2]....
        /*0034*/ 	.word	0xffffffff


	//   ....[3]....
        /*0038*/ 	.word	0xffffffff


	//   ....[4]....
        /*003c*/ 	.word	0xffffffff


	//   ....[5]....
        /*0040*/ 	.word	0xffffffff


	//   ....[6]....
        /*0044*/ 	.word	0xffffffff


	//   ....[7]....
        /*0048*/ 	.word	0xffffffff


	//   ....[8]....
        /*004c*/ 	.word	0xffffffff


	//   ....[9]....
        /*0050*/ 	.word	0xffffffff


	//----- nvinfo : EIATTR_COOP_GROUP_INSTR_OFFSETS
	.align		4
.L_3825:
        /*0054*/ 	.byte	0x04, 0x28
        /*0056*/ 	.short	(.L_3827 - .L_3826)


	//   ....[0]....
.L_3826:
        /*0058*/ 	.word	0x00001040


	//   ....[1]....
        /*005c*/ 	.word	0x00001080


	//   ....[2]....
        /*0060*/ 	.word	0x00001120


	//   ....[3]....
        /*0064*/ 	.word	0x00001150


	//   ....[4]....
        /*0068*/ 	.word	0x000011b0


	//   ....[5]....
        /*006c*/ 	.word	0x000011d0


	//   ....[6]....
        /*0070*/ 	.word	0x00001220


	//   ....[7]....
        /*0074*/ 	.word	0x00001230


	//   ....[8]....
        /*0078*/ 	.word	0x00001260


	//   ....[9]....
        /*007c*/ 	.word	0x00001270


	//----- nvinfo : EIATTR_VRC_CTA_INIT_COUNT
	.align		4
.L_3827:
        /*0080*/ 	.byte	0x02, 0x4a
	.zero		1
	.zero		1


	//----- nvinfo : EIATTR_EXIT_INSTR_OFFSETS
	.align		4
        /*0084*/ 	.byte	0x04, 0x1c
        /*0086*/ 	.short	(.L_3829 - .L_3828)


	//   ....[0]....
.L_3828:
        /*0088*/ 	.word	0x00003660


	//   ....[1]....
        /*008c*/ 	.word	0x000036e0


	//----- nvinfo : EIATTR_MAX_THREADS
	.align		4
.L_3829:
        /*0090*/ 	.byte	0x04, 0x05
        /*0092*/ 	.short	(.L_3831 - .L_3830)
.L_3830:
        /*0094*/ 	.word	0x00000080
        /*0098*/ 	.word	0x00000001
        /*009c*/ 	.word	0x00000001


	//----- nvinfo : EIATTR_CRS_STACK_SIZE
	.align		4
.L_3831:
        /*00a0*/ 	.byte	0x04, 0x1e
        /*00a2*/ 	.short	(.L_3833 - .L_3832)
.L_3832:
        /*00a4*/ 	.word	0x00000000


	//----- nvinfo : EIATTR_CBANK_PARAM_SIZE
	.align		4
.L_3833:
        /*00a8*/ 	.byte	0x03, 0x19
        /*00aa*/ 	.short	0x0128


	//----- nvinfo : EIATTR_PARAM_CBANK
	.align		4
        /*00ac*/ 	.byte	0x04, 0x0a
        /*00ae*/ 	.short	(.L_3835 - .L_3834)
	.align		4
.L_3834:
        /*00b0*/ 	.word	index@(.nv.constant0._ZN10layer_norm13ln_bwd_kernelINS_13Kernel_traitsIf6__halffS2_fjLj1536ELj1ELj1ELj4ELj8ENS_18Kernel_traits_baseILj1536EfS2_fS2_fjLj128EEEEELb1ELb0ELb0ELb0EEEvNS_9BwdParamsE)
        /*00b4*/ 	.short	0x0380
        /*00b6*/ 	.short	0x0128


	//----- nvinfo : EIATTR_SW_WAR
	.align		4
.L_3835:
        /*00b8*/ 	.byte	0x04, 0x36
        /*00ba*/ 	.short	(.L_3837 - .L_3836)
.L_3836:
        /*00bc*/ 	.word	0x00000008
.L_3837:


//--------------------- .nv.info._ZN10layer_norm13ln_bwd_kernelINS_13Kernel_traitsIf6__halffS2_fjLj1536ELj1ELj1ELj4ELj8ENS_18Kernel_traits_baseILj1536EfS2_fS2_fjLj128EEEEELb1ELb0ELb0ELb1EEEvNS_9BwdParamsE --------------------------
	.section	.nv.info._ZN10layer_norm13ln_bwd_kernelINS_13Kernel_traitsIf6__halffS2_fjLj1536ELj1ELj1ELj4ELj8ENS_18Kernel_traits_baseILj1536EfS2_fS2_fjLj128EEEEELb1ELb0ELb0ELb1EEEvNS_9BwdParamsE,"",@"SHT_CUDA_INFO"
	.sectionflags	@""
	.align	4


	//----- nvinfo : EIATTR_CUDA_API_VERSION
	.align		4
        /*0000*/ 	.byte	0x04, 0x37
        /*0002*/ 	.short	(.L_3839 - .L_3838)
.L_3838:
        /*0004*/ 	.word	0x00000082


	//----- nvinfo : EIATTR_KPARAM_INFO
	.align		4
.L_3839:
        /*0008*/ 	.byte	0x04, 0x17
        /*000a*/ 	.short	(.L_3841 - .L_3840)
.L_3840:
        /*000c*/ 	.word	0x00000000
        /*0010*/ 	.short	0x0000
        /*0012*/ 	.short	0x0000
        /*0014*/ 	.byte	0x00, 0xf0, 0xa1, 0x04


	//----- nvinfo : EIATTR_SPARSE_MMA_MASK
	.align		4
.L_3841:
        /*0018*/ 	.byte	0x03, 0x50
        /*001a*/ 	.short	0x0000


	//----- nvinfo : EIATTR_MAXREG_COUNT
	.align		4
        /*001c*/ 	.byte	0x03, 0x1b
        /*001e*/ 	.short	0x00ff


	//----- nvinfo : EIATTR_NUM_BARRIERS
	.align		4
        /*0020*/ 	.byte	0x02, 0x4c
        /*0022*/ 	.byte	0x01
	.zero		1


	//----- nvinfo : EIATTR_MERCURY_ISA_VERSION
	.align		4
        /*0024*/ 	.byte	0x03, 0x5f
        /*0026*/ 	.short	0x0101


	//----- nvinfo : EIATTR_COOP_GROUP_MASK_REGIDS
	.align		4
        /*0028*/ 	.byte	0x04, 0x29
        /*002a*/ 	.short	(.L_3843 - .L_3842)


	//   ....[0]....
.L_3842:
        /*002c*/ 	.word	0xffffffff


	//   ....[1]....
        /*0030*/ 	.word	0xffffffff


	//   ....[2]....
        /*0034*/ 	.word	0xffffffff


	//   ....[3]....
        /*0038*/ 	.word	0xffffffff


	//   ....[4]....
        /*003c*/ 	.word	0xffffffff


	//   ....[5]....
        /*0040*/ 	.word	0xffffffff


	//   ....[6]....
        /*0044*/ 	.word	0xffffffff


	//   ....[7]....
        /*0048*/ 	.word	0xffffffff


	//   ....[8]....
        /*004c*/ 	.word	0xffffffff


	//   ....[9]....
        /*0050*/ 	.word	0xffffffff


	//----- nvinfo : EIATTR_COOP_GROUP_INSTR_OFFSETS
	.align		4
.L_3843:
        /*0054*/ 	.byte	0x04, 0x28
        /*0056*/ 	.short	(.L_3845 - .L_3844)


	//   ....[0]....
.L_3844:
        /*0058*/ 	.word	0x00000c00


	//   ....[1]....
        /*005c*/ 	.word	0x00000c50


	//   ....[2]....
        /*0060*/ 	.word	0x00000c70


	//   ....[3]....
        /*0064*/ 	.word	0x00000ca0


	//   ....[4]....
        /*0068*/ 	.word	0x00000cb0


	//   ....[5]....
        /*006c*/ 	.word	0x00000cd0


	//   ....[6]....
        /*0070*/ 	.word	0x00000cf0


	//   ....[7]....
        /*0074*/ 	.word	0x00000d10


	//   ....[8]....
        /*0078*/ 	.word	0x00000d40


	//   ....[9]....
        /*007c*/ 	.word	0x00000dc0


	//----- nvinfo : EIATTR_VRC_CTA_INIT_COUNT
	.align		4
.L_3845:
        /*0080*/ 	.byte	0x02, 0x4a
	.zero		1
	.zero		1


	//----- nvinfo : EIATTR_EXIT_INSTR_OFFSETS
	.align		4
        /*0084*/ 	.byte	0x04, 0x1c
        /*0086*/ 	.short	(.L_3847 - .L_3846)


	//   ....[0]....
.L_3846:
        /*0088*/ 	.word	0x00003280


	//----- nvinfo : EIATTR_MAX_THREADS
	.align		4
.L_3847:
        /*008c*/ 	.byte	0x04, 0x05
        /*008e*/ 	.short	(.L_3849 - .L_3848)
.L_3848:
        /*0090*/ 	.word	0x00000080
        /*0094*/ 	.word	0x00000001
        /*0098*/ 	.word	0x00000001


	//----- nvinfo : EIATTR_CBANK_PARAM_SIZE
	.align		4
.L_3849:
        /*009c*/ 	.byte	0x03, 0x19
        /*009e*/ 	.short	0x0128


	//----- nvinfo : EIATTR_PARAM_CBANK
	.align		4
        /*00a0*/ 	.byte	0x04, 0x0a
        /*00a2*/ 	.short	(.L_3851 - .L_3850)
	.align		4
.L_3850:
        /*00a4*/ 	.word	index@(.nv.constant0._ZN10layer_norm13ln_bwd_kernelINS_13Kernel_traitsIf6__halffS2_fjLj1536ELj1ELj1ELj4ELj8ENS_18Kernel_traits_baseILj1536EfS2_fS2_fjLj128EEEEELb1ELb0ELb0ELb1EEEvNS_9BwdParamsE)
        /*00a8*/ 	.short	0x0380
        /*00aa*/ 	.short	0x0128


	//----- nvinfo : EIATTR_SW_WAR
	.align		4
.L_3851:
        /*00ac*/ 	.byte	0x04, 0x36
        /*00ae*/ 	.short	(.L_3853 - .L_3852)
.L_3852:
        /*00b0*/ 	.word	0x00000008
.L_3853:


//--------------------- .nv.info._ZN10layer_norm22ln_bwd_finalize_kernelINS_22Kernel_traits_finalizeILj1536Ef6__halffS2_fjLb0ELj1024ELj4ENS_18Kernel_traits_baseILj1536EfS2_fS2_fjLj1024EEEEELb0ELb0EEEvNS_9BwdParamsE --------------------------
	.section	.nv.info._ZN10layer_norm22ln_bwd_finalize_kernelINS_22Kernel_traits_finalizeILj1536Ef6__halffS2_fjLb0ELj1024ELj4ENS_18Kernel_traits_baseILj1536EfS2_fS2_fjLj1024EEEEELb0ELb0EEEvNS_9BwdParamsE,"",@"SHT_CUDA_INFO"
	.sectionflags	@""
	.align	4


	//----- nvinfo : EIATTR_CUDA_API_VERSION
	.align		4
        /*0000*/ 	.byte	0x04, 0x37
        /*0002*/ 	.short	(.L_3855 - .L_3854)
.L_3854:
        /*0004*/ 	.word	0x00000082


	//----- nvinfo : EIATTR_KPARAM_INFO
	.align		4
.L_3855:
        /*0008*/ 	.byte	0x04, 0x17
        /*000a*/ 	.short	(.L_3857 - .L_3856)
.L_3856:
        /*000c*/ 	.word	0x00000000
        /*0010*/ 	.short	0x0000
        /*0012*/ 	.short	0x0000
        /*0014*/ 	.byte	0x00, 0xf0, 0xa1, 0x04


	//----- nvinfo : EIATTR_SPARSE_MMA_MASK
	.align		4
.L_3857:
        /*0018*/ 	.byte	0x03, 0x50
        /*001a*/ 	.short	0x0000


	//----- nvinfo : EIATTR_MAXREG_COUNT
	.align		4
        /*001c*/ 	.byte	0x03, 0x1b
        /*001e*/ 	.short	0x0040


	//----- nvinfo : EIATTR_NUM_BARRIERS
	.align		4
        /*0020*/ 	.byte	0x02, 0x4c
        /*0022*/ 	.byte	0x01
	.zero		1


	//----- nvinfo : EIATTR_MERCURY_ISA_VERSION
	.align		4
        /*0024*/ 	.byte	0x03, 0x5f
        /*0026*/ 	.short	0x0101


	//----- nvinfo : EIATTR_COOP_GROUP_MASK_REGIDS
	.align		4
        /*0028*/ 	.byte	0x04, 0x29
        /*002a*/ 	.short	(.L_3859 - .L_3858)


	//   ....[0]....
.L_3858:
        /*002c*/ 	.word	0xffffffff


	//   ....[1]....
        /*0030*/ 	.word	0xffffffff


	//   ....[2]....
        /*0034*/ 	.word	0xffffffff


	//   ....[3]....
        /*0038*/ 	.word	0xffffffff


	//   ....[4]....
        /*003c*/ 	.word	0xffffffff


	//   ....[5]....
        /*0040*/ 	.word	0xffffffff


	//   ....[6]....
        /*0044*/ 	.word	0xffffffff


	//   ....[7]....
        /*0048*/ 	.word	0xffffffff


	//   ....[8]....
        /*004c*/ 	.word	0xffffffff


	//   ....[9]....
        /*0050*/ 	.word	0xffffffff


	//----- nvinfo : EIATTR_COOP_GROUP_INSTR_OFFSETS
	.align		4
.L_3859:
        /*0054*/ 	.byte	0x04, 0x28
        /*0056*/ 	.short	(.L_3861 - .L_3860)


	//   ....[0]....
.L_3860:
        /*0058*/ 	.word	0x00001550


	//   ....[1]....
        /*005c*/ 	.word	0x00001560


	//   ....[2]....
        /*0060*/ 	.word	0x00001590


	//   ....[3]....
        /*0064*/ 	.word	0x000015a0


	//   ....[4]....
        /*0068*/ 	.word	0x000015d0


	//   ....[5]....
        /*006c*/ 	.word	0x000015e0


	//   ....[6]....
        /*0070*/ 	.word	0x00001610


	//   ....[7]....
        /*0074*/ 	.word	0x00001630


	//   ....[8]....
        /*0078*/ 	.word	0x00001680


	//   ....[9]....
        /*007c*/ 	.word	0x00001690


	//----- nvinfo : EIATTR_VRC_CTA_INIT_COUNT
	.align		4
.L_3861:
        /*0080*/ 	.byte	0x02, 0x4a
	.zero		1
	.zero		1


	//----- nvinfo : EIATTR_EXIT_INSTR_OFFSETS
	.align		4
        /*0084*/ 	.byte	0x04, 0x1c
        /*0086*/ 	.short	(.L_3863 - .L_3862)


	//   ....[0]....
.L_3862:
        /*0088*/ 	.word	0x00000060


	//   ....[1]....
        /*008c*/ 	.word	0x000016f0


	//   ....[2]....
        /*0090*/ 	.word	0x00001720


	//   ....[3]....
        /*0094*/ 	.word	0x000017c0


	//----- nvinfo : EIATTR_MAX_THREADS
	.align		4
.L_3863:
        /*0098*/ 	.byte	0x04, 0x05
        /*009a*/ 	.short	(.L_3865 - .L_3864)
.L_3864:
        /*009c*/ 	.word	0x00000400
        /*00a0*/ 	.word	0x00000001
        /*00a4*/ 	.word	0x00000001


	//----- nvinfo : EIATTR_CRS_STACK_SIZE
	.align		4
.L_3865:
        /*00a8*/ 	.byte	0x04, 0x1e
        /*00aa*/ 	.short	(.L_3867 - .L_3866)
.L_3866:
        /*00ac*/ 	.word	0x00000000


	//----- nvinfo : EIATTR_CBANK_PARAM_SIZE
	.align		4
.L_3867:
        /*00b0*/ 	.byte	0x03, 0x19
        /*00b2*/ 	.short	0x0128


	//----- nvinfo : EIATTR_PARAM_CBANK
	.align		4
        /*00b4*/ 	.byte	0x04, 0x0a
        /*00b6*/ 	.short	(.L_3869 - .L_3868)
	.align		4
.L_3868:
        /*00b8*/ 	.word	index@(.nv.constant0._ZN10layer_norm22ln_bwd_finalize_kernelINS_22Kernel_traits_finalizeILj1536Ef6__halffS2_fjLb0ELj1024ELj4ENS_18Kernel_traits_baseILj1536EfS2_fS2_fjLj1024EEEEELb0ELb0EEEvNS_9BwdParamsE)
        /*00bc*/ 	.short	0x0380
        /*00be*/ 	.short	0x0128


	//----- nvinfo : EIATTR_SW_WAR
	.align		4
.L_3869:
        /*00c0*/ 	.byte	0x04, 0x36
        /*00c2*/ 	.short	(.L_3871 - .L_3870)
.L_3870:
        /*00c4*/ 	.word	0x00000008
.L_3871:


//--------------------- .nv.info._ZN10layer_norm13ln_bwd_kernelINS_13Kernel_traitsIf6__halffS2_fjLj1536ELj1ELj1ELj4ELj8ENS_18Kernel_traits_baseILj1536EfS2_fS2_fjLj128EEEEELb1ELb0ELb1ELb0EEEvNS_9BwdParamsE --------------------------
	.section	.nv.info._ZN10layer_norm13ln_bwd_kernelINS_13Kernel_traitsIf6__halffS2_fjLj1536ELj1ELj1ELj4ELj8ENS_18Kernel_traits_baseILj1536EfS2_fS2_fjLj128EEEEELb1ELb0ELb1ELb0EEEvNS_9BwdParamsE,"",@"SHT_CUDA_INFO"
	.sectionflags	@""
	.align	4


	//----- nvinfo : EIATTR_CUDA_API_VERSION
	.align		4
        /*0000*/ 	.byte	0x04, 0x37
        /*0002*/ 	.short	(.L_3873 - .L_3872)
.L_3872:
        /*0004*/ 	.word	0x00000082


	//----- nvinfo : EIATTR_KPARAM_INFO
	.align		4
.L_3873:
        /*0008*/ 	.byte	0x04, 0x17
        /*000a*/ 	.short	(.L_3875 - .L_3874)
.L_3874:
        /*000c*/ 	.word	0x00000000
        /*0010*/ 	.short	0x0000
        /*0012*/ 	.short	0x0000
        /*0014*/ 	.byte	0x00, 0xf0, 0xa1, 0x04


	//----- nvinfo : EIATTR_SPARSE_MMA_MASK
	.align		4
.L_3875:
        /*0018*/ 	.byte	0x03, 0x50
        /*001a*/ 	.short	0x0000


	//----- nvinfo : EIATTR_MAXREG_COUNT
	.align		4
        /*001c*/ 	.byte	0x03, 0x1b
        /*001e*/ 	.short	0x00ff


	//----- nvinfo : EIATTR_NUM_BARRIERS
	.align		4
        /*0020*/ 	.byte	0x02, 0x4c
        /*0022*/ 	.byte	0x01
	.zero		1


	//----- nvinfo : EIATTR_MERCURY_ISA_VERSION
	.align		4
        /*0024*/ 	.byte	0x03, 0x5f
        /*0026*/ 	.short	0x0101


	//----- nvinfo : EIATTR_COOP_GROUP_MASK_REGIDS
	.align		4
        /*0028*/ 	.byte	0x04, 0x29
        /*002a*/ 	.short	(.L_3877 - .L_3876)


	//   ....[0]....
.L_3876:
        /*002c*/ 	.word	0xffffffff


	//   ....[1]....
        /*0030*/ 	.word	0xffffffff


	//   ....[2]....
        /*0034*/ 	.word	0xffffffff


	//   ....[3]....
        /*0038*/ 	.word	0xffffffff


	//   ....[4]....
        /*003c*/ 	.word	0xffffffff


	//   ....[5]....
        /*0040*/ 	.word	0xffffffff


	//   ....[6]....
        /*0044*/ 	.word	0xffffffff


	//   ....[7]....
        /*0048*/ 	.word	0xffffffff


	//   ....[8]....
        /*004c*/ 	.word	0xffffffff


	//   ....[9]....
        /*0050*/ 	.word	0xffffffff


	//----- nvinfo : EIATTR_COOP_GROUP_INSTR_OFFSETS
	.align		4
.L_3877:
        /*0054*/ 	.byte	0x04, 0x28
        /*0056*/ 	.short	(.L_3879 - .L_3878)


	//   ....[0]....
.L_3878:
        /*0058*/ 	.word	0x000014d0


	//   ....[1]....
        /*005c*/ 	.word	0x00001500


	//   ....[2]....
        /*0060*/ 	.word	0x00001530


	//   ....[3]....
        /*0064*/ 	.word	0x00001540


	//   ....[4]....
        /*0068*/ 	.word	0x00001570


	//   ....[5]....
        /*006c*/ 	.word	0x00001580


	//   ....[6]....
        /*0070*/ 	.word	0x000015b0


	//   ....[7]....
        /*0074*/ 	.word	0x000015c0


	//   ....[8]....
        /*0078*/ 	.word	0x000015f0


	//   ....[9]....
        /*007c*/ 	.word	0x00001600


	//----- nvinfo : EIATTR_VRC_CTA_INIT_COUNT
	.align		4
.L_3879:
        /*0080*/ 	.byte	0x02, 0x4a
	.zero		1
	.zero		1


	//----- nvinfo : EIATTR_EXIT_INSTR_OFFSETS
	.align		4
        /*0084*/ 	.byte	0x04, 0x1c
        /*0086*/ 	.short	(.L_3881 - .L_3880)


	//   ....[0]....
.L_3880:
        /*0088*/ 	.word	0x000044f0


	//   ....[1]....
        /*008c*/ 	.word	0x00004570


	//----- nvinfo : EIATTR_MAX_THREADS
	.align		4
.L_3881:
        /*0090*/ 	.byte	0x04, 0x05
        /*0092*/ 	.short	(.L_3883 - .L_3882)
.L_3882:
        /*0094*/ 	.word	0x00000080
        /*0098*/ 	.word	0x00000001
        /*009c*/ 	.word	0x00000001


	//----- nvinfo : EIATTR_CRS_STACK_SIZE
	.align		4
.L_3883:
        /*00a0*/ 	.byte	0x04, 0x1e
        /*00a2*/ 	.short	(.L_3885 - .L_3884)
.L_3884:
        /*00a4*/ 	.word	0x00000000


	//----- nvinfo : EIATTR_CBANK_PARAM_SIZE
	.align		4
.L_3885:
        /*00a8*/ 	.byte	0x03, 0x19
        /*00aa*/ 	.short	0x0128


	//----- nvinfo : EIATTR_PARAM_CBANK
	.align		4
        /*00ac*/ 	.byte	0x04, 0x0a
        /*00ae*/ 	.short	(.L_3887 - .L_3886)
	.align		4
.L_3886:
        /*00b0*/ 	.word	index@(.nv.constant0._ZN10layer_norm13ln_bwd_kernelINS_13Kernel_traitsIf6__halffS2_fjLj1536ELj1ELj1ELj4ELj8ENS_18Kernel_traits_baseILj1536EfS2_fS2_fjLj128EEEEELb1ELb0ELb1ELb0EEEvNS_9BwdParamsE)
        /*00b4*/ 	.short	0x0380
        /*00b6*/ 	.short	0x0128


	//----- nvinfo : EIATTR_SW_WAR
	.align		4
.L_3887:
        /*00b8*/ 	.byte	0x04, 0x36
        /*00ba*/ 	.short	(.L_3889 - .L_3888)
.L_3888:
        /*00bc*/ 	.word	0x00000008
.L_3889:


//--------------------- .nv.info._ZN10layer_norm22ln_bwd_finalize_kernelINS_22Kernel_traits_finalizeILj1536Ef6__halffS2_fjLb0ELj1024ELj4ENS_18Kernel_traits_baseILj1536EfS2_fS2_fjLj1024EEEEELb0ELb1EEEvNS_9BwdParamsE --------------------------
	.section	.nv.info._ZN10layer_norm22ln_bwd_finalize_kernelINS_22Kernel_traits_finalizeILj1536Ef6__halffS2_fjLb0ELj1024ELj4ENS_18Kernel_traits_baseILj1536EfS2_fS2_fjLj1024EEEEELb0ELb1EEEvNS_9BwdParamsE,"",@"SHT_CUDA_INFO"
	.sectionflags	@""
	.align	4


	//----- nvinfo : EIATTR_CUDA_API_VERSION
	.align		4
        /*0000*/ 	.byte	0x04, 0x37
        /*0002*/ 	.short	(.L_3891 - .L_3890)
.L_3890:
        /*0004*/ 	.word	0x00000082


	//----- nvinfo : EIATTR_KPARAM_INFO
	.align		4
.L_3891:
        /*0008*/ 	.byte	0x04, 0x17
        /*000a*/ 	.short	(.L_3893 - .L_3892)
.L_3892:
        /*000c*/ 	.word	0x00000000
        /*0010*/ 	.short	0x0000
        /*0012*/ 	.short	0x0000
        /*0014*/ 	.byte	0x00, 0xf0, 0xa1, 0x04


	//----- nvinfo : EIATTR_SPARSE_MMA_MASK
	.align		4
.L_3893:
        /*0018*/ 	.byte	0x03, 0x50
        /*001a*/ 	.short	0x0000


	//----- nvinfo : EIATTR_MAXREG_COUNT
	.align		4
        /*001c*/ 	.byte	0x03, 0x1b
        /*001e*/ 	.short	0x0040


	//----- nvinfo : EIATTR_NUM_BARRIERS
	.align		4
        /*0020*/ 	.byte	0x02, 0x4c
        /*0022*/ 	.byte	0x01
	.zero		1


	//----- nvinfo : EIATTR_MERCURY_ISA_VERSION
	.align		4
        /*0024*/ 	.byte	0x03, 0x5f
        /*0026*/ 	.short	0x0101


	//----- nvinfo : EIATTR_COOP_GROUP_MASK_REGIDS
	.align		4
        /*0028*/ 	.byte	0x04, 0x29
        /*002a*/ 	.short	(.L_3895 - .L_3894)


	//   ....[0]....
.L_3894:
        /*002c*/ 	.word	0xffffffff


	//   ....[1]....
        /*0030*/ 	.word	0xffffffff


	//   ....[2]....
        /*0034*/ 	.word	0xffffffff


	//   ....[3]....
        /*0038*/ 	.word	0xffffffff


	//   ....[4]....
        /*003c*/ 	.word	0xffffffff


	//   ....[5]....
        /*0040*/ 	.word	0xffffffff


	//   ....[6]....
        /*0044*/ 	.word	0xffffffff


	//   ....[7]....
        /*0048*/ 	.word	0xffffffff


	//   ....[8]....
        /*004c*/ 	.word	0xffffffff


	//   ....[9]....
        /*0050*/ 	.word	0xffffffff


	//----- nvinfo : EIATTR_COOP_GROUP_INSTR_OFFSETS
	.align		4
.L_3895:
        /*0054*/ 	.byte	0x04, 0x28
        /*0056*/ 	.short	(.L_3897 - .L_3896)


	//   ....[0]....
.L_3896:
        /*0058*/ 	.word	0x00001560


	//   ....[1]....
        /*005c*/ 	.word	0x00001570


	//   ....[2]....
        /*0060*/ 	.word	0x000015a0


	//   ....[3]....
        /*0064*/ 	.word	0x000015b0


	//   ....[4]....
        /*0068*/ 	.word	0x000015e0


	//   ....[5]....
        /*006c*/ 	.word	0x000015f0


	//   ....[6]....
        /*0070*/ 	.word	0x00001620


	//   ....[7]....
        /*0074*/ 	.word	0x00001640


	//   ....[8]....
        /*0078*/ 	.word	0x00001670


	//   ....[9]....
        /*007c*/ 	.word	0x00001680


	//----- nvinfo : EIATTR_VRC_CTA_INIT_COUNT
	.align		4
.L_3897:
        /*0080*/ 	.byte	0x02, 0x4a
	.zero		1
	.zero		1


	//----- nvinfo : EIATTR_EXIT_INSTR_OFFSETS
	.align		4
        /*0084*/ 	.byte	0x04, 0x1c
        /*0086*/ 	.short	(.L_3899 - .L_3898)


	//   ....[0]....
.L_3898:
        /*0088*/ 	.word	0x00000060


	//   ....[1]....
        /*008c*/ 	.word	0x000016e0


	//   ....[2]....
        /*0090*/ 	.word	0x000017b0


	//----- nvinfo : EIATTR_MAX_THREADS
	.align		4
.L_3899:
        /*0094*/ 	.byte	0x04, 0x05
        /*0096*/ 	.short	(.L_3901 - .L_3900)
.L_3900:
        /*0098*/ 	.word	0x00000400
        /*009c*/ 	.word	0x00000001
        /*00a0*/ 	.word	0x00000001


	//----- nvinfo : EIATTR_CRS_STACK_SIZE
	.align		4
.L_3901:
        /*00a4*/ 	.byte	0x04, 0x1e
        /*00a6*/ 	.short	(.L_3903 - .L_3902)
.L_3902:
        /*00a8*/ 	.word	0x00000000


	//----- nvinfo : EIATTR_CBANK_PARAM_SIZE
	.align		4
.L_3903:
        /*00ac*/ 	.byte	0x03, 0x19
        /*00ae*/ 	.short	0x0128


	//----- nvinfo : EIATTR_PARAM_CBANK
	.align		4
        /*00b0*/ 	.byte	0x04, 0x0a
        /*00b2*/ 	.short	(.L_3905 - .L_3904)
	.align		4
.L_3904:
        /*00b4*/ 	.word	index@(.nv.constant0._ZN10layer_norm22ln_bwd_finalize_kernelINS_22Kernel_traits_finalizeILj1536Ef6__halffS2_fjLb0ELj1024ELj4ENS_18Kernel_traits_baseILj1536EfS2_fS2_fjLj1024EEEEELb0ELb1EEEvNS_9BwdParamsE)
        /*00b8*/ 	.short	0x0380
        /*00ba*/ 	.short	0x0128


	//----- nvinfo : EIATTR_SW_WAR
	.align		4
.L_3905:
        /*00bc*/ 	.byte	0x04, 0x36
        /*00be*/ 	.short	(.L_3907 - .L_3906)
.L_3906:
        /*00c0*/ 	.word	0x00000008
.L_3907:


//--------------------- .nv.info._ZN10layer_norm13ln_bwd_kernelINS_13Kernel_traitsIf6__halffS2_fjLj1536ELj1ELj1ELj4ELj8ENS_18Kernel_traits_baseILj1536EfS2_fS2_fjLj128EEEEELb1ELb0ELb1ELb1EEEvNS_9BwdParamsE --------------------------
	.section	.nv.info._ZN10layer_norm13ln_bwd_kernelINS_13Kernel_traitsIf6__halffS2_fjLj1536ELj1ELj1ELj4ELj8ENS_18Kernel_traits_baseILj1536EfS2_fS2_fjLj128EEEEELb1ELb0ELb1ELb1EEEvNS_9BwdParamsE,"",@"SHT_CUDA_INFO"
	.sectionflags	@""
	.align	4


	//----- nvinfo : EIATTR_CUDA_API_VERSION
	.align		4
        /*0000*/ 	.byte	0x04, 0x37
        /*0002*/ 	.short	(.L_3909 - .L_3908)
.L_3908:
        /*0004*/ 	.word	0x00000082


	//----- nvinfo : EIATTR_KPARAM_INFO
	.align		4
.L_3909:
        /*0008*/ 	.byte	0x04, 0x17
        /*000a*/ 	.short	(.L_3911 - .L_3910)
.L_3910:
        /*000c*/ 	.word	0x00000000
        /*0010*/ 	.short	0x0000
        /*0012*/ 	.short	0x0000
        /*0014*/ 	.byte	0x00, 0xf0, 0xa1, 0x04


	//----- nvinfo : EIATTR_SPARSE_MMA_MASK
	.align		4
.L_3911:
        /*0018*/ 	.byte	0x03, 0x50
        /*001a*/ 	.short	0x0000


	//----- nvinfo : EIATTR_MAXREG_COUNT
	.align		4
        /*001c*/ 	.byte	0x03, 0x1b
        /*001e*/ 	.short	0x00ff


	//----- nvinfo : EIATTR_NUM_BARRIERS
	.align		4
        /*0020*/ 	.byte	0x02, 0x4c
        /*0022*/ 	.byte	0x01
	.zero		1


	//----- nvinfo : EIATTR_MERCURY_ISA_VERSION
	.align		4
        /*0024*/ 	.byte	0x03, 0x5f
        /*0026*/ 	.short	0x0101


	//----- nvinfo : EIATTR_COOP_GROUP_MASK_REGIDS
	.align		4
        /*0028*/ 	.byte	0x04, 0x29
        /*002a*/ 	.short	(.L_3913 - .L_3912)


	//   ....[0]....
.L_3912:
        /*002c*/ 	.word	0xffffffff


	//   ....[1]....
        /*0030*/ 	.word	0xffffffff


	//   ....[2]....
        /*0034*/ 	.word	0xffffffff


	//   ....[3]....
        /*0038*/ 	.word	0xffffffff


	//   ....[4]....
        /*003c*/ 	.word	0xffffffff


	//   ....[5]....
        /*0040*/ 	.word	0xffffffff


	//   ....[6]....
        /*0044*/ 	.word	0xffffffff


	//   ....[7]....
        /*0048*/ 	.word	0xffffffff


	//   ....[8]....
        /*004c*/ 	.word	0xffffffff


	//   ....[9]....
        /*0050*/ 	.word	0xffffffff


	//----- nvinfo : EIATTR_COOP_GROUP_INSTR_OFFSETS
	.align		4
.L_3913:
        /*0054*/ 	.byte	0x04, 0x28
        /*0056*/ 	.short	(.L_3915 - .L_3914)


	//   ....[0]....
.L_3914:
        /*0058*/ 	.word	0x00001100


	//   ....[1]....
        /*005c*/ 	.word	0x00001130


	//   ....[2]....
        /*0060*/ 	.word	0x00001160


	//   ....[3]....
        /*0064*/ 	.word	0x00001170


	//   ....[4]....
        /*0068*/ 	.word	0x000011a0


	//   ....[5]....
        /*006c*/ 	.word	0x000011b0


	//   ....[6]....
        /*0070*/ 	.word	0x000011e0


	//   ....[7]....
        /*0074*/ 	.word	0x000011f0


	//   ....[8]....
        /*0078*/ 	.word	0x00001220


	//   ....[9]....
        /*007c*/ 	.word	0x00001230


	//----- nvinfo : EIATTR_VRC_CTA_INIT_COUNT
	.align		4
.L_3915:
        /*0080*/ 	.byte	0x02, 0x4a
	.zero		1
	.zero		1


	//----- nvinfo : EIATTR_EXIT_INSTR_OFFSETS
	.align		4
        /*0084*/ 	.byte	0x04, 0x1c
        /*0086*/ 	.short	(.L_3917 - .L_3916)


	//   ....[0]....
.L_3916:
        /*0088*/ 	.word	0x00003da0


	//----- nvinfo : EIATTR_MAX_THREADS
	.align		4
.L_3917:
        /*008c*/ 	.byte	0x04, 0x05
        /*008e*/ 	.short	(.L_3919 - .L_3918)
.L_3918:
        /*0090*/ 	.word	0x00000080
        /*0094*/ 	.word	0x00000001
        /*0098*/ 	.word	0x00000001


	//----- nvinfo : EIATTR_CRS_STACK_SIZE
	.align		4
.L_3919:
        /*009c*/ 	.byte	0x04, 0x1e
        /*009e*/ 	.short	(.L_3921 - .L_3920)
.L_3920:
        /*00a0*/ 	.word	0x00000000


	//----- nvinfo : EIATTR_CBANK_PARAM_SIZE
	.align		4
.L_3921:
        /*00a4*/ 	.byte	0x03, 0x19
        /*00a6*/ 	.short	0x0128


	//----- nvinfo : EIATTR_PARAM_CBANK
	.align		4
        /*00a8*/ 	.byte	0x04, 0x0a
        /*00aa*/ 	.short	(.L_3923 - .L_3922)
	.align		4
.L_3922:
        /*00ac*/ 	.word	index@(.nv.constant0._ZN10layer_norm13ln_bwd_kernelINS_13Kernel_traitsIf6__halffS2_fjLj1536ELj1ELj1ELj4ELj8ENS_18Kernel_traits_baseILj1536EfS2_fS2_fjLj128EEEEELb1ELb0ELb1ELb1EEEvNS_9BwdParamsE)
        /*00b0*/ 	.short	0x0380
        /*00b2*/ 	.short	0x0128


	//----- nvinfo : EIATTR_SW_WAR
	.align		4
.L_3923:
        /*00b4*/ 	.byte	0x04, 0x36
        /*00b6*/ 	.short	(.L_3925 - .L_3924)
.L_3924:
        /*00b8*/ 	.word	0x00000008
.L_3925:


//--------------------- .nv.info._ZN10layer_norm13ln_bwd_kernelINS_13Kernel_traitsIf6__halffS2_fjLj1536ELj1ELj1ELj4ELj8ENS_18Kernel_traits_baseILj1536EfS2_fS2_fjLj128EEEEELb1ELb1ELb0ELb0EEEvNS_9BwdParamsE --------------------------
	.section	.nv.info._ZN10layer_norm13ln_bwd_kernelINS_13Kernel_traitsIf6__halffS2_fjLj1536ELj1ELj1ELj4ELj8ENS_18Kernel_traits_baseILj1536EfS2_fS2_fjLj128EEEEELb1ELb1ELb0ELb0EEEvNS_9BwdParamsE,"",@"SHT_CUDA_INFO"
	.sectionflags	@""
	.align	4


	//----- nvinfo : EIATTR_CUDA_API_VERSION
	.align		4
        /*0000*/ 	.byte	0x04, 0x37
        /*0002*/ 	.short	(.L_3927 - .L_3926)
.L_3926:
        /*0004*/ 	.word	0x00000082


	//----- nvinfo : EIATTR_KPARAM_INFO
	.align		4
.L_3927:
        /*0008*/ 	.byte	0x04, 0x17
        /*000a*/ 	.short	(.L_3929 - .L_3928)
.L_3928:
        /*000c*/ 	.word	0x00000000
        /*0010*/ 	.short	0x0000
        /*0012*/ 	.short	0x0000
        /*0014*/ 	.byte	0x00, 0xf0, 0xa1, 0x04


	//----- nvinfo : EIATTR_SPARSE_MMA_MASK
	.align		4
.L_3929:
        /*0018*/ 	.byte	0x03, 0x50
        /*001a*/ 	.short	0x0000


	//----- nvinfo : EIATTR_MAXREG_COUNT
	.align		4
        /*001c*/ 	.byte	0x03, 0x1b
        /*001e*/ 	.short	0x00ff


	//----- nvinfo : EIATTR_NUM_BARRIERS
	.align		4
        /*0020*/ 	.byte	0x02, 0x4c
        /*0022*/ 	.byte	0x01
	.zero		1


	//----- nvinfo : EIATTR_MERCURY_ISA_VERSION
	.align		4
        /*0024*/ 	.byte	0x03, 0x5f
        /*0026*/ 	.short	0x0101


	//----- nvinfo : EIATTR_COOP_GROUP_MASK_REGIDS
	.align		4
        /*0028*/ 	.byte	0x04, 0x29
        /*002a*/ 	.short	(.L_3931 - .L_3930)


	//   ....[0]....
.L_3930:
        /*002c*/ 	.word	0xffffffff


	//   ....[1]....
        /*0030*/ 	.word	0xffffffff


	//   ....[2]....
        /*0034*/ 	.word	0xffffffff


	//   ....[3]....
        /*0038*/ 	.word	0xffffffff


	//   ....[4]....
        /*003c*/ 	.word	0xffffffff


	//   ....[5]....
        /*0040*/ 	.word	0xffffffff


	//   ....[6]....
        /*0044*/ 	.word	0xffffffff


	//   ....[7]....
        /*0048*/ 	.word	0xffffffff


	//   ....[8]....
        /*004c*/ 	.word	0xffffffff


	//   ....[9]....
        /*0050*/ 	.word	0xffffffff


	//----- nvinfo : EIATTR_COOP_GROUP_INSTR_OFFSETS
	.align		4
.L_3931:
        /*0054*/ 	.byte	0x04, 0x28
        /*0056*/ 	.short	(.L_3933 - .L_3932)


	//   ....[0]....
.L_3932:
        /*0058*/ 	.word	0x00001170


	//   ....[1]....
        /*005c*/ 	.word	0x000011a0


	//   ....[2]....
        /*0060*/ 	.word	0x000011d0


	//   ....[3]....
        /*0064*/ 	.word	0x000011e0


	//   ....[4]....
        /*0068*/ 	.word	0x00001210


	//   ....[5]....
        /*006c*/ 	.word	0x00001220


	//   ....[6]....
        /*0070*/ 	.word	0x00001250


	//   ....[7]....
        /*0074*/ 	.word	0x00001260


	//   ....[8]....
        /*0078*/ 	.word	0x00001290


	//   ....[9]....
        /*007c*/ 	.word	0x000012a0


	//----- nvinfo : EIATTR_VRC_CTA_INIT_COUNT
	.align		4
.L_3933:
        /*0080*/ 	.byte	0x02, 0x4a
	.zero		1
	.zero		1


	//----- nvinfo : EIATTR_EXIT_INSTR_OFFSETS
	.align		4
        /*0084*/ 	.byte	0x04, 0x1c
        /*0086*/ 	.short	(.L_3935 - .L_3934)


	//   ....[0]....
.L_3934:
        /*0088*/ 	.word	0x00004bd0


	//   ....[1]....
        /*008c*/ 	.word	0x00004c70


	//----- nvinfo : EIATTR_MAX_THREADS
	.align		4
.L_3935:
        /*0090*/ 	.byte	0x04, 0x05
        /*0092*/ 	.short	(.L_3937 - .L_3936)
.L_3936:
        /*0094*/ 	.word	0x00000080
        /*0098*/ 	.word	0x00000001
        /*009c*/ 	.word	0x00000001


	//----- nvinfo : EIATTR_CRS_STACK_SIZE
	.align		4
.L_3937:
        /*00a0*/ 	.byte	0x04, 0x1e
        /*00a2*/ 	.short	(.L_3939 - .L_3938)
.L_3938:
        /*00a4*/ 	.word	0x00000000


	//----- nvinfo : EIATTR_CBANK_PARAM_SIZE
	.align		4
.L_3939:
        /*00a8*/ 	.byte	0x03, 0x19
        /*00aa*/ 	.short	0x0128


	//----- nvinfo : EIATTR_PARAM_CBANK
	.align		4
        /*00ac*/ 	.byte	0x04, 0x0a
        /*00ae*/ 	.short	(.L_3941 - .L_3940)
	.align		4
.L_3940:
        /*00b0*/ 	.word	index@(.nv.constant0._ZN10layer_norm13ln_bwd_kernelINS_13Kernel_traitsIf6__halffS2_fjLj1536ELj1ELj1ELj4ELj8ENS_18Kernel_traits_baseILj1536EfS2_fS2_fjLj128EEEEELb1ELb1ELb0ELb0EEEvNS_9BwdParamsE)
        /*00b4*/ 	.short	0x0380
        /*00b6*/ 	.short	0x0128


	//----- nvinfo : EIATTR_SW_WAR
	.align		4
.L_3941:
        /*00b8*/ 	.byte	0x04, 0x36
        /*00ba*/ 	.short	(.L_3943 - .L_3942)
.L_3942:
        /*00bc*/ 	.word	0x00000008
.L_3943:


//--------------------- .nv.info._ZN10layer_norm13ln_bwd_kernelINS_13Kernel_traitsIf6__halffS2_fjLj1536ELj1ELj1ELj4ELj8ENS_18Kernel_traits_baseILj1536EfS2_fS2_fjLj128EEEEELb1ELb1ELb0ELb1EEEvNS_9BwdParamsE --------------------------
	.section	.nv.info._ZN10layer_norm13ln_bwd_kernelINS_13Kernel_traitsIf6__halffS2_fjLj1536ELj1ELj1ELj4ELj8ENS_18Kernel_traits_baseILj1536EfS2_fS2_fjLj128EEEEELb1ELb1ELb0ELb1EEEvNS_9BwdParamsE,"",@"SHT_CUDA_INFO"
	.sectionflags	@""
	.align	4


	//----- nvinfo : EIATTR_CUDA_API_VERSION
	.align		4
        /*0000*/ 	.byte	0x04, 0x37
        /*0002*/ 	.short	(.L_3945 - .L_3944)
.L_3944:
        /*0004*/ 	.word	0x00000082


	//----- nvinfo : EIATTR_KPARAM_INFO
	.align		4
.L_3945:
        /*0008*/ 	.byte	0x04, 0x17
        /*000a*/ 	.short	(.L_3947 - .L_3946)
.L_3946:
        /*000c*/ 	.word	0x00000000
        /*0010*/ 	.short	0x0000
        /*0012*/ 	.short	0x0000
        /*0014*/ 	.byte	0x00, 0xf0, 0xa1, 0x04


	//----- nvinfo : EIATTR_SPARSE_MMA_MASK
	.align		4
.L_3947:
        /*0018*/ 	.byte	0x03, 0x50
        /*001a*/ 	.short	0x0000


	//----- nvinfo : EIATTR_MAXREG_COUNT
	.align		4
        /*001c*/ 	.byte	0x03, 0x1b
        /*001e*/ 	.short	0x00ff


	//----- nvinfo : EIATTR_NUM_BARRIERS
	.align		4
        /*0020*/ 	.byte	0x02, 0x4c
        /*0022*/ 	.byte	0x01
	.zero		1


	//----- nvinfo : EIATTR_MERCURY_ISA_VERSION
	.align		4
        /*0024*/ 	.byte	0x03, 0x5f
        /*0026*/ 	.short	0x0101


	//----- nvinfo : EIATTR_COOP_GROUP_MASK_REGIDS
	.align		4
        /*0028*/ 	.byte	0x04, 0x29
        /*002a*/ 	.short	(.L_3949 - .L_3948)


	//   ....[0]....
.L_3948:
        /*002c*/ 	.word	0xffffffff


	//   ....[1]....
        /*0030*/ 	.word	0xffffffff


	//   ....[2]....
        /*0034*/ 	.word	0xffffffff


	//   ....[3]....
        /*0038*/ 	.word	0xffffffff


	//   ....[4]....
        /*003c*/ 	.word	0xffffffff


	//   ....[5]....
        /*0040*/ 	.word	0xffffffff


	//   ....[6]....
        /*0044*/ 	.word	0xffffffff


	//   ....[7]....
        /*0048*/ 	.word	0xffffffff


	//   ....[8]....
        /*004c*/ 	.word	0xffffffff


	//   ....[9]....
        /*0050*/ 	.word	0xffffffff


	//----- nvinfo : EIATTR_COOP_GROUP_INSTR_OFFSETS
	.align		4
.L_3949:
        /*0054*/ 	.byte	0x04, 0x28
        /*0056*/ 	.short	(.L_3951 - .L_3950)


	//   ....[0]....
.L_3950:
        /*0058*/ 	.word	0x00000b90


	//   ....[1]....
        /*005c*/ 	.word	0x00000bc0


	//   ....[2]....
        /*0060*/ 	.word	0x00000be0


	//   ....[3]....
        /*0064*/ 	.word	0x00000c00


	//   ....[4]....
        /*0068*/ 	.word	0x00000c20


	//   ....[5]....
        /*006c*/ 	.word	0x00000c60


	//   ....[6]....
        /*0070*/ 	.word	0x00000c70


	//   ....[7]....
        /*0074*/ 	.word	0x00000d90


	//   ....[8]....
        /*0078*/ 	.word	0x00000da0


	//   ....[9]....
        /*007c*/ 	.word	0x00000dc0


	//----- nvinfo : EIATTR_VRC_CTA_INIT_COUNT
	.align		4
.L_3951:
        /*0080*/ 	.byte	0x02, 0x4a
	.zero		1
	.zero		1


	//----- nvinfo : EIATTR_EXIT_INSTR_OFFSETS
	.align		4
        /*0084*/ 	.byte	0x04, 0x1c
        /*0086*/ 	.short	(.L_3953 - .L_3952)


	//   ....[0]....
.L_3952:
        /*0088*/ 	.word	0x00004520


	//----- nvinfo : EIATTR_MAX_THREADS
	.align		4
.L_3953:
        /*008c*/ 	.byte	0x04, 0x05
        /*008e*/ 	.short	(.L_3955 - .L_3954)
.L_3954:
        /*0090*/ 	.word	0x00000080
        /*0094*/ 	.word	0x00000001
        /*0098*/ 	.word	0x00000001


	//----- nvinfo : EIATTR_CBANK_PARAM_SIZE
	.align		4
.L_3955:
        /*009c*/ 	.byte	0x03, 0x19
        /*009e*/ 	.short	0x0128


	//----- nvinfo : EIATTR_PARAM_CBANK
	.align		4
        /*00a0*/ 	.byte	0x04, 0x0a
        /*00a2*/ 	.short	(.L_3957 - .L_3956)
	.align		4
.L_3956:
        /*00a4*/ 	.word	index@(.nv.constant0._ZN10layer_norm13ln_bwd_kernelINS_13Kernel_traitsIf6__halffS2_fjLj1536ELj1ELj1ELj4ELj8ENS_18Kernel_traits_baseILj1536EfS2_fS2_fjLj128EEEEELb1ELb1ELb0ELb1EEEvNS_9BwdParamsE)
        /*00a8*/ 	.short	0x0380
        /*00aa*/ 	.short	0x0128


	//----- nvinfo : EIATTR_SW_WAR
	.align		4
.L_3957:
        /*00ac*/ 	.byte	0x04, 0x36
        /*00ae*/ 	.short	(.L_3959 - .L_3958)
.L_3958:
        /*00b0*/ 	.word	0x00000008
.L_3959:


//--------------------- .nv.info._ZN10layer_norm22ln_bwd_finalize_kernelINS_22Kernel_traits_finalizeILj1536Ef6__halffS2_fjLb1ELj1024ELj4ENS_18Kernel_traits_baseILj1536EfS2_fS2_fjLj1024EEEEELb1ELb0EEEvNS_9BwdParamsE --------------------------
	.section	.nv.info._ZN10layer_norm22ln_bwd_finalize_kernelINS_22Kernel_traits_finalizeILj1536Ef6__halffS2_fjLb1ELj1024ELj4ENS_18Kernel_traits_baseILj1536EfS2_fS2_fjLj1024EEEEELb1ELb0EEEvNS_9BwdParamsE,"",@"SHT_CUDA_INFO"
	.sectionflags	@""
	.align	4


	//----- nvinfo : EIATTR_CUDA_API_VERSION
	.align		4
        /*0000*/ 	.byte	0x04, 0x37
        /*0002*/ 	.short	(.L_3961 - .L_3960)
.L_3960:
        /*0004*/ 	.word	0x00000082


	//----- nvinfo : EIATTR_KPARAM_INFO
	.align		4
.L_3961:
        /*0008*/ 	.byte	0x04, 0x17
        /*000a*/ 	.short	(.L_3963 - .L_3962)
.L_3962:
        /*000c*/ 	.word	0x00000000
        /*0010*/ 	.short	0x0000
        /*0012*/ 	.short	0x0000
        /*0014*/ 	.byte	0x00, 0xf0, 0xa1, 0x04


	//----- nvinfo : EIATTR_SPARSE_MMA_MASK
	.align		4
.L_3963:
        /*0018*/ 	.byte	0x03, 0x50
        /*001a*/ 	.short	0x0000


	//----- nvinfo : EIATTR_MAXREG_COUNT
	.align		4
        /*001c*/ 	.byte	0x03, 0x1b
        /*001e*/ 	.short	0x0040


	//----- nvinfo : EIATTR_NUM_BARRIERS
	.align		4
        /*0020*/ 	.byte	0x02, 0x4c
        /*0022*/ 	.byte	0x01
	.zero		1


	//----- nvinfo : EIATTR_MERCURY_ISA_VERSION
	.align		4
        /*0024*/ 	.byte	0x03, 0x5f
        /*0026*/ 	.short	0x0101


	//----- nvinfo : EIATTR_COOP_GROUP_MASK_REGIDS
	.align		4
        /*0028*/ 	.byte	0x04, 0x29
        /*002a*/ 	.short	(.L_3965 - .L_3964)


	//   ....[0]....
.L_3964:
        /*002c*/ 	.word	0xffffffff


	//   ....[1]....
        /*0030*/ 	.word	0xffffffff


	//   ....[2]....
        /*0034*/ 	.word	0xffffffff


	//   ....[3]....
        /*0038*/ 	.word	0xffffffff


	//   ....[4]....
        /*003c*/ 	.word	0xffffffff


	//   ....[5]....
        /*0040*/ 	.word	0xffffffff


	//   ....[6]....
        /*0044*/ 	.word	0xffffffff


	//   ....[7]....
        /*0048*/ 	.word	0xffffffff


	//   ....[8]....
        /*004c*/ 	.word	0xffffffff


	//   ....[9]....
        /*0050*/ 	.word	0xffffffff


	//   ....[10]....
        /*0054*/ 	.word	0xffffffff


	//   ....[11]....
        /*0058*/ 	.word	0xffffffff


	//   ....[12]....
        /*005c*/ 	.word	0xffffffff


	//   ....[13]....
        /*0060*/ 	.word	0xffffffff


	//   ....[14]....
        /*0064*/ 	.word	0xffffffff


	//----- nvinfo : EIATTR_COOP_GROUP_INSTR_OFFSETS
	.align		4
.L_3965:
        /*0068*/ 	.byte	0x04, 0x28
        /*006a*/ 	.short	(.L_3967 - .L_3966)


	//   ....[0]....
.L_3966:
        /*006c*/ 	.word	0x00001030


	//   ....[1]....
        /*0070*/ 	.word	0x00001040


	//   ....[2]....
        /*0074*/ 	.word	0x00001050


	//   ....[3]....
        /*0078*/ 	.word	0x00001090


	//   ....[4]....
        /*007c*/ 	.word	0x000010a0


	//   ....[5]....
        /*0080*/ 	.word	0x000010b0


	//   ....[6]....
        /*0084*/ 	.word	0x000010e0


	//   ....[7]....
        /*0088*/ 	.word	0x00001100


	//   ....[8]....
        /*008c*/ 	.word	0x00001120


	//   ....[9]....
        /*0090*/ 	.word	0x00001160


	//   ....[10]....
        /*0094*/ 	.word	0x00001180


	//   ....[11]....
        /*0098*/ 	.word	0x00001190


	//   ....[12]....
        /*009c*/ 	.word	0x000011e0


	//   ....[13]....
        /*00a0*/ 	.word	0x00001210


	//   ....[14]....
        /*00a4*/ 	.word	0x00001220


	//----- nvinfo : EIATTR_VRC_CTA_INIT_COUNT
	.align		4
.L_3967:
        /*00a8*/ 	.byte	0x02, 0x4a
	.zero		1
	.zero		1


	//----- nvinfo : EIATTR_EXIT_INSTR_OFFSETS
	.align		4
        /*00ac*/ 	.byte	0x04, 0x1c
        /*00ae*/ 	.short	(.L_3969 - .L_3968)


	//   ....[0]....
.L_3968:
        /*00b0*/ 	.word	0x00000060


	//   ....[1]....
        /*00b4*/ 	.word	0x000012a0


	//   ....[2]....
        /*00b8*/ 	.word	0x000012d0


	//   ....[3]....
        /*00bc*/ 	.word	0x000013b0


	//----- nvinfo : EIATTR_MAX_THREADS
	.align		4
.L_3969:
        /*00c0*/ 	.byte	0x04, 0x05
        /*00c2*/ 	.short	(.L_3971 - .L_3970)
.L_3970:
        /*00c4*/ 	.word	0x00000400
        /*00c8*/ 	.word	0x00000001
        /*00cc*/ 	.word	0x00000001


	//----- nvinfo : EIATTR_CRS_STACK_SIZE
	.align		4
.L_3971:
        /*00d0*/ 	.byte	0x04, 0x1e
        /*00d2*/ 	.short	(.L_3973 - .L_3972)
.L_3972:
        /*00d4*/ 	.word	0x00000000


	//----- nvinfo : EIATTR_CBANK_PARAM_SIZE
	.align		4
.L_3973:
        /*00d8*/ 	.byte	0x03, 0x19
        /*00da*/ 	.short	0x0128


	//----- nvinfo : EIATTR_PARAM_CBANK
	.align		4
        /*00dc*/ 	.byte	0x04, 0x0a
        /*00de*/ 	.short	(.L_3975 - .L_3974)
	.align		4
.L_3974:
        /*00e0*/ 	.word	index@(.nv.constant0._ZN10layer_norm22ln_bwd_finalize_kernelINS_22Kernel_traits_finalizeILj1536Ef6__halffS2_fjLb1ELj1024ELj4ENS_18Kernel_traits_baseILj1536EfS2_fS2_fjLj1024EEEEELb1ELb0EEEvNS_9BwdParamsE)
        /*00e4*/ 	.short	0x0380
        /*00e6*/ 	.short	0x0128


	//----- nvinfo : EIATTR_SW_WAR
	.align		4
.L_3975:
        /*00e8*/ 	.byte	0x04, 0x36
        /*00ea*/ 	.short	(.L_3977 - .L_3976)
.L_3976:
        /*00ec*/ 	.word	0x00000008
.L_3977:


//--------------------- .nv.info._ZN10layer_norm13ln_bwd_kernelINS_13Kernel_traitsIf6__halffS2_fjLj1536ELj1ELj1ELj4ELj8ENS_18Kernel_traits_baseILj1536EfS2_fS2_fjLj128EEEEELb1ELb1ELb1ELb0EEEvNS_9BwdParamsE --------------------------
	.section	.nv.info._ZN10layer_norm13ln_bwd_kernelINS_13Kernel_traitsIf6__halffS2_fjLj1536ELj1ELj1ELj4ELj8ENS_18Kernel_traits_baseILj1536EfS2_fS2_fjLj128EEEEELb1ELb1ELb1ELb0EEEvNS_9BwdParamsE,"",@"SHT_CUDA_INFO"
	.sectionflags	@""
	.align	4


	//----- nvinfo : EIATTR_CUDA_API_VERSION
	.align		4
        /*0000*/ 	.byte	0x04, 0x37
        /*0002*/ 	.short	(.L_3979 - .L_3978)
.L_3978:
        /*0004*/ 	.word	0x00000082


	//----- nvinfo : EIATTR_KPARAM_INFO
	.align		4
.L_3979:
        /*0008*/ 	.byte	0x04, 0x17
        /*000a*/ 	.short	(.L_3981 - .L_3980)
.L_3980:
        /*000c*/ 	.word	0x00000000
        /*0010*/ 	.short	0x0000
        /*0012*/ 	.short	0x0000
        /*0014*/ 	.byte	0x00, 0xf0, 0xa1, 0x04


	//----- nvinfo : EIATTR_SPARSE_MMA_MASK
	.align		4
.L_3981:
        /*0018*/ 	.byte	0x03, 0x50
        /*001a*/ 	.short	0x0000


	//----- nvinfo : EIATTR_MAXREG_COUNT
	.align		4
        /*001c*/ 	.byte	0x03, 0x1b
        /*001e*/ 	.short	0x00ff


	//----- nvinfo : EIATTR_NUM_BARRIERS
	.align		4
        /*0020*/ 	.byte	0x02, 0x4c
        /*0022*/ 	.byte	0x01
	.zero		1


	//----- nvinfo : EIATTR_MERCURY_ISA_VERSION
	.align		4
        /*0024*/ 	.byte	0x03, 0x5f
        /*0026*/ 	.short	0x0101


	//----- nvinfo : EIATTR_COOP_GROUP_MASK_REGIDS
	.align		4
        /*0028*/ 	.byte	0x04, 0x29
        /*002a*/ 	.short	(.L_3983 - .L_3982)


	//   ....[0]....
.L_3982:
        /*002c*/ 	.word	0xffffffff


	//   ....[1]....
        /*0030*/ 	.word	0xffffffff


	//   ....[2]....
        /*0034*/ 	.word	0xffffffff


	//   ....[3]....
        /*0038*/ 	.word	0xffffffff


	//   ....[4]....
        /*003c*/ 	.word	0xffffffff


	//   ....[5]....
        /*0040*/ 	.word	0xffffffff


	//   ....[6]....
        /*0044*/ 	.word	0xffffffff


	//   ....[7]....
        /*0048*/ 	.word	0xffffffff


	//   ....[8]....
        /*004c*/ 	.word	0xffffffff


	//   ....[9]....
        /*0050*/ 	.word	0xffffffff


	//----- nvinfo : EIATTR_COOP_GROUP_INSTR_OFFSETS
	.align		4
.L_3983:
        /*0054*/ 	.byte	0x04, 0x28
        /*0056*/ 	.short	(.L_3985 - .L_3984)


	//   ....[0]....
.L_3984:
        /*0058*/ 	.word	0x00001680


	//   ....[1]....
        /*005c*/ 	.word	0x000016b0


	//   ....[2]....
        /*0060*/ 	.word	0x000016e0


	//   ....[3]....
        /*0064*/ 	.word	0x000016f0


	//   ....[4]....
        /*0068*/ 	.word	0x00001720


	//   ....[5]....
        /*006c*/ 	.word	0x00001730


	//   ....[6]....
        /*0070*/ 	.word	0x00001760


	//   ....[7]....
        /*0074*/ 	.word	0x00001770


	//   ....[8]....
        /*0078*/ 	.word	0x000017a0


	//   ....[9]....
        /*007c*/ 	.word	0x000017b0


	//----- nvinfo : EIATTR_VRC_CTA_INIT_COUNT
	.align		4
.L_3985:
        /*0080*/ 	.byte	0x02, 0x4a
	.zero		1
	.zero		1


	//----- nvinfo : EIATTR_EXIT_INSTR_OFFSETS
	.align		4
        /*0084*/ 	.byte	0x04, 0x1c
        /*0086*/ 	.short	(.L_3987 - .L_3986)


	//   ....[0]....
.L_3986:
        /*0088*/ 	.word	0x000067b0


	//   ....[1]....
        /*008c*/ 	.word	0x00006850


	//----- nvinfo : EIATTR_MAX_THREADS
	.align		4
.L_3987:
        /*0090*/ 	.byte	0x04, 0x05
        /*0092*/ 	.short	(.L_3989 - .L_3988)
.L_3988:
        /*0094*/ 	.word	0x00000080
        /*0098*/ 	.word	0x00000001
        /*009c*/ 	.word	0x00000001


	//----- nvinfo : EIATTR_CRS_STACK_SIZE
	.align		4
.L_3989:
        /*00a0*/ 	.byte	0x04, 0x1e
        /*00a2*/ 	.short	(.L_3991 - .L_3990)
.L_3990:
        /*00a4*/ 	.word	0x00000000


	//----- nvinfo : EIATTR_CBANK_PARAM_SIZE
	.align		4
.L_3991:
        /*00a8*/ 	.byte	0x03, 0x19
        /*00aa*/ 	.short	0x0128


	//----- nvinfo : EIATTR_PARAM_CBANK
	.align		4
        /*00ac*/ 	.byte	0x04, 0x0a
        /*00ae*/ 	.short	(.L_3993 - .L_3992)
	.align		4
.L_3992:
        /*00b0*/ 	.word	index@(.nv.constant0._ZN10layer_norm13ln_bwd_kernelINS_13Kernel_traitsIf6__halffS2_fjLj1536ELj1ELj1ELj4ELj8ENS_18Kernel_traits_baseILj1536EfS2_fS2_fjLj128EEEEELb1ELb1ELb1ELb0EEEvNS_9BwdParamsE)
        /*00b4*/ 	.short	0x0380
        /*00b6*/ 	.short	0x0128


	//----- nvinfo : EIATTR_SW_WAR
	.align		4
.L_3993:
        /*00b8*/ 	.byte	0x04, 0x36
        /*00ba*/ 	.short	(.L_3995 - .L_3994)
.L_3994:
        /*00bc*/ 	.word	0x00000008
.L_3995:


//--------------------- .nv.info._ZN10layer_norm22ln_bwd_finalize_kernelINS_22Kernel_traits_finalizeILj1536Ef6__halffS2_fjLb1ELj1024ELj4ENS_18Kernel_traits_baseILj1536EfS2_fS2_fjLj1024EEEEELb1ELb1EEEvNS_9BwdParamsE --------------------------
	.section	.nv.info._ZN10layer_norm22ln_bwd_finalize_kernelINS_22Kernel_traits_finalizeILj1536Ef6__halffS2_fjLb1ELj1024ELj4ENS_18Kernel_traits_baseILj1536EfS2_fS2_fjLj1024EEEEELb1ELb1EEEvNS_9BwdParamsE,"",@"SHT_CUDA_INFO"
	.sectionflags	@""
	.align	4


	//----- nvinfo : EIATTR_CUDA_API_VERSION
	.align		4
        /*0000*/ 	.byte	0x04, 0x37
        /*0002*/ 	.short	(.L_3997 - .L_3996)
.L_3996:
        /*0004*/ 	.word	0x00000082


	//----- nvinfo : EIATTR_KPARAM_INFO
	.align		4
.L_3997:
        /*0008*/ 	.byte	0x04, 0x17
        /*000a*/ 	.short	(.L_3999 - .L_3998)
.L_3998:
        /*000c*/ 	.word	0x00000000
        /*0010*/ 	.short	0x0000
        /*0012*/ 	.short	0x0000
        /*0014*/ 	.byte	0x00, 0xf0, 0xa1, 0x04


	//----- nvinfo : EIATTR_SPARSE_MMA_MASK
	.align		4
.L_3999:
        /*0018*/ 	.byte	0x03, 0x50
        /*001a*/ 	.short	0x0000


	//----- nvinfo : EIATTR_MAXREG_COUNT
	.align		4
        /*001c*/ 	.byte	0x03, 0x1b
        /*001e*/ 	.short	0x0040


	//----- nvinfo : EIATTR_NUM_BARRIERS
	.align		4
        /*0020*/ 	.byte	0x02, 0x4c
        /*0022*/ 	.byte	0x01
	.zero		1


	//----- nvinfo : EIATTR_MERCURY_ISA_VERSION
	.align		4
        /*0024*/ 	.byte	0x03, 0x5f
        /*0026*/ 	.short	0x0101


	//----- nvinfo : EIATTR_COOP_GROUP_MASK_REGIDS
	.align		4
        /*0028*/ 	.byte	0x04, 0x29
        /*002a*/ 	.short	(.L_4001 - .L_4000)


	//   ....[0]....
.L_4000:
        /*002c*/ 	.word	0xffffffff


	//   ....[1]....
        /*0030*/ 	.word	0xffffffff


	//   ....[2]....
        /*0034*/ 	.word	0xffffffff


	//   ....[3]....
        /*0038*/ 	.word	0xffffffff


	//   ....[4]....
        /*003c*/ 	.word	0xffffffff


	//   ....[5]....
        /*0040*/ 	.word	0xffffffff


	//   ....[6]....
        /*0044*/ 	.word	0xffffffff


	//   ....[7]....
        /*0048*/ 	.word	0xffffffff


	//   ....[8]....
        /*004c*/ 	.word	0xffffffff


	//   ....[9]....
        /*0050*/ 	.word	0xffffffff


	//   ....[10]....
        /*0054*/ 	.word	0xffffffff


	//   ....[11]....
        /*0058*/ 	.word	0xffffffff


	//   ....[12]....
        /*005c*/ 	.word	0xffffffff


	//   ....[13]....
        /*0060*/ 	.word	0xffffffff


	//   ....[14]....
        /*0064*/ 	.word	0xffffffff


	//----- nvinfo : EIATTR_COOP_GROUP_INSTR_OFFSETS
	.align		4
.L_4001:
        /*0068*/ 	.byte	0x04, 0x28
        /*006a*/ 	.short	(.L_4003 - .L_4002)


	//   ....[0]....
.L_4002:
        /*006c*/ 	.word	0x00001070


	//   ....[1]....
        /*0070*/ 	.word	0x00001080


	//   ....[2]....
        /*0074*/ 	.word	0x00001090


	//   ....[3]....
        /*0078*/ 	.word	0x000010c0


	//   ....[4]....
        /*007c*/ 	.word	0x000010e0


	//   ....[5]....
        /*0080*/ 	.word	0x000010f0


	//   ....[6]....
        /*0084*/ 	.word	0x00001120


	//   ....[7]....
        /*0088*/ 	.word	0x00001140


	//   ....[8]....
        /*008c*/ 	.word	0x00001150


	//   ....[9]....
        /*0090*/ 	.word	0x00001180


	//   ....[10]....
        /*0094*/ 	.word	0x000011a0


	//   ....[11]....
        /*0098*/ 	.word	0x000011b0


	//   ....[12]....
        /*009c*/ 	.word	0x000011e0


	//   ....[13]....
        /*00a0*/ 	.word	0x00001200


	//   ....[14]....
        /*00a4*/ 	.word	0x00001210


	//----- nvinfo : EIATTR_VRC_CTA_INIT_COUNT
	.align		4
.L_4003:
        /*00a8*/ 	.byte	0x02, 0x4a
	.zero		1
	.zero		1


	//----- nvinfo : EIATTR_EXIT_INSTR_OFFSETS
	.align		4
        /*00ac*/ 	.byte	0x04, 0x1c
        /*00ae*/ 	.short	(.L_4005 - .L_4004)


	//   ....[0]....
.L_4004:
        /*00b0*/ 	.word	0x00000060


	//   ....[1]....
        /*00b4*/ 	.word	0x00001290


	//   ....[2]....
        /*00b8*/ 	.word	0x000013a0


	//----- nvinfo : EIATTR_MAX_THREADS
	.align		4
.L_4005:
        /*00bc*/ 	.byte	0x04, 0x05
        /*00be*/ 	.short	(.L_4007 - .L_4006)
.L_4006:
        /*00c0*/ 	.word	0x00000400
        /*00c4*/ 	.word	0x00000001
        /*00c8*/ 	.word	0x00000001


	//----- nvinfo : EIATTR_CRS_STACK_SIZE
	.align		4
.L_4007:
        /*00cc*/ 	.byte	0x04, 0x1e
        /*00ce*/ 	.short	(.L_4009 - .L_4008)
.L_4008:
        /*00d0*/ 	.word	0x00000000


	//----- nvinfo : EIATTR_CBANK_PARAM_SIZE
	.align		4
.L_4009:
        /*00d4*/ 	.byte	0x03, 0x19
        /*00d6*/ 	.short	0x0128


	//----- nvinfo : EIATTR_PARAM_CBANK
	.align		4
        /*00d8*/ 	.byte	0x04, 0x0a
        /*00da*/ 	.short	(.L_4011 - .L_4010)
	.align		4
.L_4010:
        /*00dc*/ 	.word	index@(.nv.constant0._ZN10layer_norm22ln_bwd_finalize_kernelINS_22Kernel_traits_finalizeILj1536Ef6__halffS2_fjLb1ELj1024ELj4ENS_18Kernel_traits_baseILj1536EfS2_fS2_fjLj1024EEEEELb1ELb1EEEvNS_9BwdParamsE)
        /*00e0*/ 	.short	0x0380
        /*00e2*/ 	.short	0x0128


	//----- nvinfo : EIATTR_SW_WAR
	.align		4
.L_4011:
        /*00e4*/ 	.byte	0x04, 0x36
        /*00e6*/ 	.short	(.L_4013 - .L_4012)
.L_4012:
        /*00e8*/ 	.word	0x00000008
.L_4013:


//--------------------- .nv.info._ZN10layer_norm13ln_bwd_kernelINS_13Kernel_traitsIf6__halffS2_fjLj1536ELj1ELj1ELj4ELj8ENS_18Kernel_traits_baseILj1536EfS2_fS2_fjLj128EEEEELb1ELb1ELb1ELb1EEEvNS_9BwdParamsE --------------------------
	.section	.nv.info._ZN10layer_norm13ln_bwd_kernelINS_13Kernel_traitsIf6__halffS2_fjLj1536ELj1ELj1ELj4ELj8ENS_18Kernel_traits_baseILj1536EfS2_fS2_fjLj128EEEEELb1ELb1ELb1ELb1EEEvNS_9BwdParamsE,"",@"SHT_CUDA_INFO"
	.sectionflags	@""
	.align	4


	//----- nvinfo : EIATTR_CUDA_API_VERSION
	.align		4
        /*0000*/ 	.byte	0x04, 0x37
        /*0002*/ 	.short	(.L_4015 - .L_4014)
.L_4014:
        /*0004*/ 	.word	0x00000082


	//----- nvinfo : EIATTR_KPARAM_INFO
	.align		4
.L_4015:
        /*0008*/ 	.byte	0x04, 0x17
        /*000a*/ 	.short	(.L_4017 - .L_4016)
.L_4016:
        /*000c*/ 	.word	0x00000000
        /*0010*/ 	.short	0x0000
        /*0012*/ 	.short	0x0000
        /*0014*/ 	.byte	0x00, 0xf0, 0xa1, 0x04


	//----- nvinfo : EIATTR_SPARSE_MMA_MASK
	.align		4
.L_4017:
        /*0018*/ 	.byte	0x03, 0x50
        /*001a*/ 	.short	0x0000


	//----- nvinfo : EIATTR_MAXREG_COUNT
	.align		4
        /*001c*/ 	.byte	0x03, 0x1b
        /*001e*/ 	.short	0x00ff


	//----- nvinfo : EIATTR_NUM_BARRIERS
	.align		4
        /*0020*/ 	.byte	0x02, 0x4c
        /*0022*/ 	.byte	0x01
	.zero		1


	//----- nvinfo : EIATTR_MERCURY_ISA_VERSION
	.align		4
        /*0024*/ 	.byte	0x03, 0x5f
        /*0026*/ 	.short	0x0101


	//----- nvinfo : EIATTR_COOP_GROUP_MASK_REGIDS
	.align		4
        /*0028*/ 	.byte	0x04, 0x29
        /*002a*/ 	.short	(.L_4019 - .L_4018)


	//   ....[0]....
.L_4018:
        /*002c*/ 	.word	0xffffffff


	//   ....[1]....
        /*0030*/ 	.word	0xffffffff


	//   ....[2]....
        /*0034*/ 	.word	0xffffffff


	//   ....[3]....
        /*0038*/ 	.word	0xffffffff


	//   ....[4]....
        /*003c*/ 	.word	0xffffffff


	//   ....[5]....
        /*0040*/ 	.word	0xffffffff


	//   ....[6]....
        /*0044*/ 	.word	0xffffffff


	//   ....[7]....
        /*0048*/ 	.word	0xffffffff


	//   ....[8]....
        /*004c*/ 	.word	0xffffffff


	//   ....[9]....
        /*0050*/ 	.word	0xffffffff


	//----- nvinfo : EIATTR_COOP_GROUP_INSTR_OFFSETS
	.align		4
.L_4019:
        /*0054*/ 	.byte	0x04, 0x28
        /*0056*/ 	.short	(.L_4021 - .L_4020)


	//   ....[0]....
.L_4020:
        /*0058*/ 	.word	0x000011d0


	//   ....[1]....
        /*005c*/ 	.word	0x000011f0


	//   ....[2]....
        /*0060*/ 	.word	0x00001220


	//   ....[3]....
        /*0064*/ 	.word	0x00001230


	//   ....[4]....
        /*0068*/ 	.word	0x00001270


	//   ....[5]....
        /*006c*/ 	.word	0x00001280


	//   ....[6]....
        /*0070*/ 	.word	0x000012c0


	//   ....[7]....
        /*0074*/ 	.word	0x000012d0


	//   ....[8]....
        /*0078*/ 	.word	0x00001300


	//   ....[9]....
        /*007c*/ 	.word	0x00001310


	//----- nvinfo : EIATTR_VRC_CTA_INIT_COUNT
	.align		4
.L_4021:
        /*0080*/ 	.byte	0x02, 0x4a
	.zero		1
	.zero		1


	//----- nvinfo : EIATTR_EXIT_INSTR_OFFSETS
	.align		4
        /*0084*/ 	.byte	0x04, 0x1c
        /*0086*/ 	.short	(.L_4023 - .L_4022)


	//   ....[0]....
.L_4022:
        /*0088*/ 	.word	0x00005d80


	//----- nvinfo : EIATTR_MAX_THREADS
	.align		4
.L_4023:
        /*008c*/ 	.byte	0x04, 0x05
        /*008e*/ 	.short	(.L_4025 - .L_4024)
.L_4024:
        /*0090*/ 	.word	0x00000080
        /*0094*/ 	.word	0x00000001
        /*0098*/ 	.word	0x00000001


	//----- nvinfo : EIATTR_CRS_STACK_SIZE
	.align		4
.L_4025:
        /*009c*/ 	.byte	0x04, 0x1e
        /*009e*/ 	.short	(.L_4027 - .L_4026)
.L_4026:
        /*00a0*/ 	.word	0x00000000


	//----- nvinfo : EIATTR_CBANK_PARAM_SIZE
	.align		4
.L_4027:
        /*00a4*/ 	.byte	0x03, 0x19
        /*00a6*/ 	.short	0x0128


	//----- nvinfo : EIATTR_PARAM_CBANK
	.align		4
        /*00a8*/ 	.byte	0x04, 0x0a
        /*00aa*/ 	.short	(.L_4029 - .L_4028)
	.align		4
.L_4028:
        /*00ac*/ 	.word	index@(.nv.constant0._ZN10layer_norm13ln_bwd_kernelINS_13Kernel_traitsIf6__halffS2_fjLj1536ELj1ELj1ELj4ELj8ENS_18Kernel_traits_baseILj1536EfS2_fS2_fjLj128EEEEELb1ELb1ELb1ELb1EEEvNS_9BwdParamsE)
        /*00b0*/ 	.short	0x0380
        /*00b2*/ 	.short	0x0128


	//----- nvinfo : EIATTR_SW_WAR
	.align		4
.L_4029:
        /*00b4*/ 	.byte	0x04, 0x36
        /*00b6*/ 	.short	(.L_4031 - .L_4030)
.L_4030:
        /*00b8*/ 	.word	0x00000008
.L_4031:


//--------------------- .nv.info._ZN10layer_norm13ln_bwd_kernelINS_13Kernel_traitsI6__halfffffjLj1536ELj1ELj1ELj4ELj16ENS_18Kernel_traits_baseILj1536ES2_ffffjLj128EEEEELb0ELb0ELb0ELb0EEEvNS_9BwdParamsE --------------------------
	.section	.nv.info._ZN10layer_norm13ln_bwd_kernelINS_13Kernel_traitsI6__halfffffjLj1536ELj1ELj1ELj4ELj16ENS_18Kernel_traits_baseILj1536ES2_ffffjLj128EEEEELb0ELb0ELb0ELb0EEEvNS_9BwdParamsE,"",@"SHT_CUDA_INFO"
	.sectionflags	@""
	.align	4


	//----- nvinfo : EIATTR_CUDA_API_VERSION
	.align		4
        /*0000*/ 	.byte	0x04, 0x37
        /*0002*/ 	.short	(.L_4033 - .L_4032)
.L_4032:
        /*0004*/ 	.word	0x00000082


	//----- nvinfo : EIATTR_KPARAM_INFO
	.align		4
.L_4033:
        /*0008*/ 	.byte	0x04, 0x17
        /*000a*/ 	.short	(.L_4035 - .L_4034)
.L_4034:
        /*000c*/ 	.word	0x00000000
        /*0010*/ 	.short	0x0000
        /*0012*/ 	.short	0x0000
        /*0014*/ 	.byte	0x00, 0xf0, 0xa1, 0x04


	//----- nvinfo : EIATTR_SPARSE_MMA_MASK
	.align		4
.L_4035:
        /*0018*/ 	.byte	0x03, 0x50
        /*001a*/ 	.short	0x0000


	//----- nvinfo : EIATTR_MAXREG_COUNT
	.align		4
        /*001c*/ 	.byte	0x03, 0x1b
        /*001e*/ 	.short	0x00ff


	//----- nvinfo : EIATTR_NUM_BARRIERS
	.align		4
        /*0020*/ 	.byte	0x02, 0x4c
        /*0022*/ 	.byte	0x01
	.zero		1


	//----- nvinfo : EIATTR_MERCURY_ISA_VERSION
	.align		4
        /*0024*/ 	.byte	0x03, 0x5f
        /*0026*/ 	.short	0x0101


	//----- nvinfo : EIATTR_COOP_GROUP_MASK_REGIDS
	.align		4
        /*0028*/ 	.byte	0x04, 0x29
        /*002a*/ 	.short	(.L_4037 - .L_4036)


	//   ....[0]....
.L_4036:
        /*002c*/ 	.word	0xffffffff


	//   ....[1]....
        /*0030*/ 	.word	0xffffffff


	//   ....[2]....
        /*0034*/ 	.word	0xffffffff


	//   ....[3]....
        /*0038*/ 	.word	0xffffffff


	//   ....[4]....
        /*003c*/ 	.word	0xffffffff


	//   ....[5]....
        /*0040*/ 	.word	0xffffffff


	//   ....[6]....
        /*0044*/ 	.word	0xffffffff


	//   ....[7]....
        /*0048*/ 	.word	0xffffffff


	//   ....[8]....
        /*004c*/ 	.word	0xffffffff


	//   ....[9]....
        /*0050*/ 	.word	0xffffffff


	//----- nvinfo : EIATTR_COOP_GROUP_INSTR_OFFSETS
	.align		4
.L_4037:
        /*0054*/ 	.byte	0x04, 0x28
        /*0056*/ 	.short	(.L_4039 - .L_4038)


	//   ....[0]....
.L_4038:
        /*0058*/ 	.word	0x00000fa0


	//   ....[1]....
        /*005c*/ 	.word	0x00000fd0


	//   ....[2]....
        /*0060*/ 	.word	0x00001000


	//   ....[3]....
        /*0064*/ 	.word	0x00001010


	//   ....[4]....
        /*0068*/ 	.word	0x00001040


	//   ....[5]....
        /*006c*/ 	.word	0x00001050


	//   ....[6]....
        /*0070*/ 	.word	0x00001080


	//   ....[7]....
        /*0074*/ 	.word	0x00001090


	//   ....[8]....
        /*0078*/ 	.word	0x000010c0


	//   ....[9]....
        /*007c*/ 	.word	0x000010d0


	//----- nvinfo : EIATTR_VRC_CTA_INIT_COUNT
	.align		4
.L_4039:
        /*0080*/ 	.byte	0x02, 0x4a
	.zero		1
	.zero		1


	//----- nvinfo : EIATTR_EXIT_INSTR_OFFSETS
	.align		4
        /*0084*/ 	.byte	0x04, 0x1c
        /*0086*/ 	.short	(.L_4041 - .L_4040)


	//   ....[0]....
.L_4040:
        /*0088*/ 	.word	0x00002660


	//   ....[1]....
        /*008c*/ 	.word	0x000026e0


	//----- nvinfo : EIATTR_MAX_THREADS
	.align		4
.L_4041:
        /*0090*/ 	.byte	0x04, 0x05
        /*0092*/ 	.short	(.L_4043 - .L_4042)
.L_4042:
        /*0094*/ 	.word	0x00000080
        /*0098*/ 	.word	0x00000001
        /*009c*/ 	.word	0x00000001


	//----- nvinfo : EIATTR_CRS_STACK_SIZE
	.align		4
.L_4043:
        /*00a0*/ 	.byte	0x04, 0x1e
        /*00a2*/ 	.short	(.L_4045 - .L_4044)
.L_4044:
        /*00a4*/ 	.word	0x00000000


	//----- nvinfo : EIATTR_CBANK_PARAM_SIZE
	.align		4
.L_4045:
        /*00a8*/ 	.byte	0x03, 0x19
        /*00aa*/ 	.short	0x0128


	//----- nvinfo : EIATTR_PARAM_CBANK
	.align		4
        /*00ac*/ 	.byte	0x04, 0x0a
        /*00ae*/ 	.short	(.L_4047 - .L_4046)
	.align		4
.L_4046:
        /*00b0*/ 	.word	index@(.nv.constant0._ZN10layer_norm13ln_bwd_kernelINS_13Kernel_traitsI6__halfffffjLj1536ELj1ELj1ELj4ELj16ENS_18Kernel_traits_baseILj1536ES2_ffffjLj128EEEEELb0ELb0ELb0ELb0EEEvNS_9BwdParamsE)
        /*00b4*/ 	.short	0x0380
        /*00b6*/ 	.short	0x0128


	//----- nvinfo : EIATTR_SW_WAR
	.align		4
.L_4047:
        /*00b8*/ 	.byte	0x04, 0x36
        /*00ba*/ 	.short	(.L_4049 - .L_4048)
.L_4048:
        /*00bc*/ 	.word	0x00000008
.L_4049:


//--------------------- .nv.info._ZN10layer_norm13ln_bwd_kernelINS_13Kernel_traitsI6__halfffffjLj1536ELj1ELj1ELj4ELj16ENS_18Kernel_traits_baseILj1536ES2_ffffjLj128EEEEELb0ELb0ELb0ELb1EEEvNS_9BwdParamsE --------------------------
	.section	.nv.info._ZN10layer_norm13ln_bwd_kernelINS_13Kernel_traitsI6__halfffffjLj1536ELj1ELj1ELj4ELj16ENS_18Kernel_traits_baseILj1536ES2_ffffjLj128EEEEELb0ELb0ELb0ELb1EEEvNS_9BwdParamsE,"",@"SHT_CUDA_INFO"
	.sectionflags	@""
	.align	4


	//----- nvinfo : EIATTR_CUDA_API_VERSION
	.align		4
        /*0000*/ 	.byte	0x04, 0x37
        /*0002*/ 	.short	(.L_4051 - .L_4050)
.L_4050:
        /*0004*/ 	.word	0x00000082


	//----- nvinfo : EIATTR_KPARAM_INFO
	.align		4
.L_4051:
        /*0008*/ 	.byte	0x04, 0x17
        /*000a*/ 	.short	(.L_4053 - .L_4052)
.L_4052:
        /*000c*/ 	.word	0x00000000
        /*0010*/ 	.short	0x0000
        /*0012*/ 	.short	0x0000
        /*0014*/ 	.byte	0x00, 0xf0, 0xa1, 0x04


	//----- nvinfo : EIATTR_SPARSE_MMA_MASK
	.align		4
.L_4053:
        /*0018*/ 	.byte	0x03, 0x50
        /*001a*/ 	.short	0x0000


	//----- nvinfo : EIATTR_MAXREG_COUNT
	.align		4
        /*001c*/ 	.byte	0x03, 0x1b
        /*001e*/ 	.short	0x00ff


	//----- nvinfo : EIATTR_NUM_BARRIERS
	.align		4
        /*0020*/ 	.byte	0x02, 0x4c
        /*0022*/ 	.byte	0x01
	.zero		1


	//----- nvinfo : EIATTR_MERCURY_ISA_VERSION
	.align		4
        /*0024*/ 	.byte	0x03, 0x5f
        /*0026*/ 	.short	0x0101


	//----- nvinfo : EIATTR_COOP_GROUP_MASK_REGIDS
	.align		4
        /*0028*/ 	.byte	0x04, 0x29
        /*002a*/ 	.short	(.L_4055 - .L_4054)


	//   ....[0]....
.L_4054:
        /*002c*/ 	.word	0xffffffff


	//   ....[1]....
        /*0030*/ 	.word	0xffffffff


	//   ....[2]....
        /*0034*/ 	.word	0xffffffff


	//   ....[3]....
        /*0038*/ 	.word	0xffffffff


	//   ....[4]....
        /*003c*/ 	.word	0xffffffff


	//   ....[5]....
        /*0040*/ 	.word	0xffffffff


	//   ....[6]....
        /*0044*/ 	.word	0xffffffff


	//   ....[7]....
        /*0048*/ 	.word	0xffffffff


	//   ....[8]....
        /*004c*/ 	.word	0xffffffff


	//   ....[9]....
        /*0050*/ 	.word	0xffffffff


	//----- nvinfo : EIATTR_COOP_GROUP_INSTR_OFFSETS
	.align		4
.L_4055:
        /*0054*/ 	.byte	0x04, 0x28
        /*0056*/ 	.short	(.L_4057 - .L_4056)


	//   ....[0]....
.L_4056:
        /*0058*/ 	.word	0x00000b10


	//   ....[1]....
        /*005c*/ 	.word	0x00000bd0


	//   ....[2]....
        /*0060*/ 	.word	0x00000be0


	//   ....[3]....
        /*0064*/ 	.word	0x00000c10


	//   ....[4]....
        /*0068*/ 	.word	0x00000c30


	//   ....[5]....
        /*006c*/ 	.word	0x00000c40


	//   ....[6]....
        /*0070*/ 	.word	0x00000c60


	//   ....[7]....
        /*0074*/ 	.word	0x00000c80


	//   ....[8]....
        /*0078*/ 	.word	0x00000ca0


	//   ....[9]....
        /*007c*/ 	.word	0x00000ce0


	//----- nvinfo : EIATTR_VRC_CTA_INIT_COUNT
	.align		4
.L_4057:
        /*0080*/ 	.byte	0x02, 0x4a
	.zero		1
	.zero		1


	//----- nvinfo : EIATTR_EXIT_INSTR_OFFSETS
	.align		4
        /*0084*/ 	.byte	0x04, 0x1c
        /*0086*/ 	.short	(.L_4059 - .L_4058)


	//   ....[0]....
.L_4058:
        /*0088*/ 	.word	0x00002240


	//----- nvinfo : EIATTR_MAX_THREADS
	.align		4
.L_4059:
        /*008c*/ 	.byte	0x04, 0x05
        /*008e*/ 	.short	(.L_4061 - .L_4060)
.L_4060:
        /*0090*/ 	.word	0x00000080
        /*0094*/ 	.word	0x00000001
        /*0098*/ 	.word	0x00000001


	//----- nvinfo : EIATTR_CRS_STACK_SIZE
	.align		4
.L_4061:
        /*009c*/ 	.byte	0x04, 0x1e
        /*009e*/ 	.short	(.L_4063 - .L_4062)
.L_4062:
        /*00a0*/ 	.word	0x00000000


	//----- nvinfo : EIATTR_CBANK_PARAM_SIZE
	.align		4
.L_4063:
        /*00a4*/ 	.byte	0x03, 0x19
        /*00a6*/ 	.short	0x0128


	//----- nvinfo : EIATTR_PARAM_CBANK
	.align		4
        /*00a8*/ 	.byte	0x04, 0x0a
        /*00aa*/ 	.short	(.L_4065 - .L_4064)
	.align		4
.L_4064:
        /*00ac*/ 	.word	index@(.nv.constant0._ZN10layer_norm13ln_bwd_kernelINS_13Kernel_traitsI6__halfffffjLj1536ELj1ELj1ELj4ELj16ENS_18Kernel_traits_baseILj1536ES2_ffffjLj128EEEEELb0ELb0ELb0ELb1EEEvNS_9BwdParamsE)
        /*00b0*/ 	.short	0x0380
        /*00b2*/ 	.short	0x0128


	//----- nvinfo : EIATTR_SW_WAR
	.align		4
.L_4065:
        /*00b4*/ 	.byte	0x04, 0x36
        /*00b6*/ 	.short	(.L_4067 - .L_4066)
.L_4066:
        /*00b8*/ 	.word	0x00000008
.L_4067:


//--------------------- .nv.info._ZN10layer_norm13ln_bwd_kernelINS_13Kernel_traitsI6__halfffffjLj1536ELj1ELj1ELj4ELj16ENS_18Kernel_traits_baseILj1536ES2_ffffjLj128EEEEELb0ELb0ELb1ELb0EEEvNS_9BwdParamsE --------------------------
	.section	.nv.info._ZN10layer_norm13ln_bwd_kernelINS_13Kernel_traitsI6__halfffffjLj1536ELj1ELj1ELj4ELj16ENS_18Kernel_traits_baseILj1536ES2_ffffjLj128EEEEELb0ELb0ELb1ELb0EEEvNS_9BwdParamsE,"",@"SHT_CUDA_INFO"
	.sectionflags	@""
	.align	4


	//----- nvinfo : EIATTR_CUDA_API_VERSION
	.align		4
        /*0000*/ 	.byte	0x04, 0x37
        /*0002*/ 	.short	(.L_4069 - .L_4068)
.L_4068:
        /*0004*/ 	.word	0x00000082


	//----- nvinfo : EIATTR_KPARAM_INFO
	.align		4
.L_4069:
        /*0008*/ 	.byte	0x04, 0x17
        /*000a*/ 	.short	(.L_4071 - .L_4070)
.L_4070:
        /*000c*/ 	.word	0x00000000
        /*0010*/ 	.short	0x0000
        /*0012*/ 	.short	0x0000
        /*0014*/ 	.byte	0x00, 0xf0, 0xa1, 0x04


	//----- nvinfo : EIATTR_SPARSE_MMA_MASK
	.align		4
.L_4071:
        /*0018*/ 	.byte	0x03, 0x50
        /*001a*/ 	.short	0x0000


	//----- nvinfo : EIATTR_MAXREG_COUNT
	.align		4
        /*001c*/ 	.byte	0x03, 0x1b
        /*001e*/ 	.short	0x00ff


	//----- nvinfo : EIATTR_NUM_BARRIERS
	.align		4
        /*0020*/ 	.byte	0x02, 0x4c
        /*0022*/ 	.byte	0x01
	.zero		1


	//----- nvinfo : EIATTR_MERCURY_ISA_VERSION
	.align		4
        /*0024*/ 	.byte	0x03, 0x5f
        /*0026*/ 	.short	0x0101


	//----- nvinfo : EIATTR_COOP_GROUP_MASK_REGIDS
	.align		4
        /*0028*/ 	.byte	0x04, 0x29
        /*002a*/ 	.short	(.L_4073 - .L_4072)


	//   ....[0]....
.L_4072:
        /*002c*/ 	.word	0xffffffff


	//   ....[1]....
        /*0030*/ 	.word	0xffffffff


	//   ....[2]....
        /*0034*/ 	.word	0xffffffff


	//   ....[3]....
        /*0038*/ 	.word	0xffffffff


	//   ....[4]....
        /*003c*/ 	.word	0xffffffff


	//   ....[5]....
        /*0040*/ 	.word	0xffffffff


	//   ....[6]....
        /*0044*/ 	.word	0xffffffff


	//   ....[7]....
        /*0048*/ 	.word	0xffffffff


	//   ....[8]....
        /*004c*/ 	.word	0xffffffff


	//   ....[9]....
        /*0050*/ 	.word	0xffffffff


	//----- nvinfo : EIATTR_COOP_GROUP_INSTR_OFFSETS
	.align		4
.L_4073:
        /*0054*/ 	.byte	0x04, 0x28
        /*0056*/ 	.short	(.L_4075 - .L_4074)


	//   ....[0]....
.L_4074:
        /*0058*/ 	.word	0x00001200


	//   ....[1]....
        /*005c*/ 	.word	0x00001230


	//   ....[2]....
        /*0060*/ 	.word	0x00001260


	//   ....[3]....
        /*0064*/ 	.word	0x00001270


	//   ....[4]....
        /*0068*/ 	.word	0x000012a0


	//   ....[5]....
        /*006c*/ 	.word	0x000012b0


	//   ....[6]....
        /*0070*/ 	.word	0x000012e0


	//   ....[7]....
        /*0074*/ 	.word	0x000012f0


	//   ....[8]....
        /*0078*/ 	.word	0x00001320


	//   ....[9]....
        /*007c*/ 	.word	0x00001330


	//----- nvinfo : EIATTR_VRC_CTA_INIT_COUNT
	.align		4
.L_4075:
        /*0080*/ 	.byte	0x02, 0x4a
	.zero		1
	.zero		1


	//----- nvinfo : EIATTR_EXIT_INSTR_OFFSETS
	.align		4
        /*0084*/ 	.byte	0x04, 0x1c
        /*0086*/ 	.short	(.L_4077 - .L_4076)


	//   ....[0]....
.L_4076:
        /*0088*/ 	.word	0x00002f70


	//   ....[1]....
        /*008c*/ 	.word	0x00002ff0


	//----- nvinfo : EIATTR_MAX_THREADS
	.align		4
.L_4077:
        /*0090*/ 	.byte	0x04, 0x05
        /*0092*/ 	.short	(.L_4079 - .L_4078)
.L_4078:
        /*0094*/ 	.word	0x00000080
        /*0098*/ 	.word	0x00000001
        /*009c*/ 	.word	0x00000001


	//----- nvinfo : EIATTR_CRS_STACK_SIZE
	.align		4
.L_4079:
        /*00a0*/ 	.byte	0x04, 0x1e
        /*00a2*/ 	.short	(.L_4081 - .L_4080)
.L_4080:
        /*00a4*/ 	.word	0x00000000


	//----- nvinfo : EIATTR_CBANK_PARAM_SIZE
	.align		4
.L_4081:
        /*00a8*/ 	.byte	0x03, 0x19
        /*00aa*/ 	.short	0x0128


	//----- nvinfo : EIATTR_PARAM_CBANK
	.align		4
        /*00ac*/ 	.byte	0x04, 0x0a
        /*00ae*/ 	.short	(.L_4083 - .L_4082)
	.align		4
.L_4082:
        /*00b0*/ 	.word	index@(.nv.constant0._ZN10layer_norm13ln_bwd_kernelINS_13Kernel_traitsI6__halfffffjLj1536ELj1ELj1ELj4ELj16ENS_18Kernel_traits_baseILj1536ES2_ffffjLj128EEEEELb0ELb0ELb1ELb0EEEvNS_9BwdParamsE)
        /*00b4*/ 	.short	0x0380
        /*00b6*/ 	.short	0x0128


	//----- nvinfo : EIATTR_SW_WAR
	.align		4
.L_4083:
        /*00b8*/ 	.byte	0x04, 0x36
        /*00ba*/ 	.short	(.L_4085 - .L_4084)
.L_4084:
        /*00bc*/ 	.word	0x00000008
.L_4085:


//--------------------- .nv.info._ZN10layer_norm13ln_bwd_kernelINS_13Kernel_traitsI6__halfffffjLj1536ELj1ELj1ELj4ELj16ENS_18Kernel_traits_baseILj1536ES2_ffffjLj128EEEEELb0ELb0ELb1ELb1EEEvNS_9BwdParamsE --------------------------
	.section	.nv.info._ZN10layer_norm13ln_bwd_kernelINS_13Kernel_traitsI6__halfffffjLj1536ELj1ELj1ELj4ELj16ENS_18Kernel_traits_baseILj1536ES2_ffffjLj128EEEEELb0ELb0ELb1ELb1EEEvNS_9BwdParamsE,"",@"SHT_CUDA_INFO"
	.sectionflags	@""
	.align	4


	//----- nvinfo : EIATTR_CUDA_API_VERSION
	.align		4
        /*0000*/ 	.byte	0x04, 0x37
        /*0002*/ 	.short	(.L_4087 - .L_4086)
.L_4086:
        /*0004*/ 	.word	0x00000082


	//----- nvinfo : EIATTR_KPARAM_INFO
	.align		4
.L_4087:
        /*0008*/ 	.byte	0x04, 0x17
        /*000a*/ 	.short	(.L_4089 - .L_4088)
.L_4088:
        /*000c*/ 	.word	0x00000000
        /*0010*/ 	.short	0x0000
        /*0012*/ 	.short	0x0000
        /*0014*/ 	.byte	0x00, 0xf0, 0xa1, 0x04


	//----- nvinfo : EIATTR_SPARSE_MMA_MASK
	.align		4
.L_4089:
        /*0018*/ 	.byte	0x03, 0x50
        /*001a*/ 	.short	0x0000


	//----- nvinfo : EIATTR_MAXREG_COUNT
	.align		4
        /*001c*/ 	.byte	0x03, 0x1b
        /*001e*/ 	.short	0x00ff


	//----- nvinfo : EIATTR_NUM_BARRIERS
	.align		4
        /*0020*/ 	.byte	0x02, 0x4c
        /*0022*/ 	.byte	0x01
	.zero		1


	//----- nvinfo : EIATTR_MERCURY_ISA_VERSION
	.align		4
        /*0024*/ 	.byte	0x03, 0x5f
        /*0026*/ 	.short	0x0101


	//----- nvinfo : EIATTR_COOP_GROUP_MASK_REGIDS
	.align		4
        /*0028*/ 	.byte	0x04, 0x29
        /*002a*/ 	.short	(.L_4091 - .L_4090)


	//   ....[0]....
.L_4090:
        /*002c*/ 	.word	0xffffffff


	//   ....[1]....
        /*0030*/ 	.word	0xffffffff


	//   ....[2]....
        /*0034*/ 	.word	0xffffffff


	//   ....[3]....
        /*0038*/ 	.word	0xffffffff


	//   ....[4]....
        /*003c*/ 	.word	0xffffffff


	//   ....[5]....
        /*0040*/ 	.word	0xffffffff


	//   ....[6]....
        /*0044*/ 	.word	0xffffffff


	//   ....[7]....
        /*0048*/ 	.word	0xffffffff


	//   ....[8]....
        /*004c*/ 	.word	0xffffffff


	//   ....[9]....
        /*0050*/ 	.word	0xffffffff


	//----- nvinfo : EIATTR_COOP_GROUP_INSTR_OFFSETS
	.align		4
.L_4091:
        /*0054*/ 	.byte	0x04, 0x28
        /*0056*/ 	.short	(.L_4093 - .L_4092)


	//   ....[0]....
.L_4092:
        /*0058*/ 	.word	0x00000e30


	//   ....[1]....
        /*005c*/ 	.word	0x00000e50


	//   ....[2]....
        /*0060*/ 	.word	0x00000e90


	//   ....[3]....
        /*0064*/ 	.word	0x00000ea0


	//   ....[4]....
        /*0068*/ 	.word	0x00000ee0


	//   ....[5]....
        /*006c*/ 	.word	0x00000ef0


	//   ....[6]....
        /*0070*/ 	.word	0x00000f20


	//   ....[7]....
        /*0074*/ 	.word	0x00000f30


	//   ....[8]....
        /*0078*/ 	.word	0x00000f60


	//   ....[9]....
        /*007c*/ 	.word	0x00000f70


	//----- nvinfo : EIATTR_VRC_CTA_INIT_COUNT
	.align		4
.L_4093:
        /*0080*/ 	.byte	0x02, 0x4a
	.zero		1
	.zero		1


	//----- nvinfo : EIATTR_EXIT_INSTR_OFFSETS
	.align		4
        /*0084*/ 	.byte	0x04, 0x1c
        /*0086*/ 	.short	(.L_4095 - .L_4094)


	//   ....[0]....
.L_4094:
        /*0088*/ 	.word	0x000029c0


	//----- nvinfo : EIATTR_MAX_THREADS
	.align		4
.L_4095:
        /*008c*/ 	.byte	0x04, 0x05
        /*008e*/ 	.short	(.L_4097 - .L_4096)
.L_4096:
        /*0090*/ 	.word	0x00000080
        /*0094*/ 	.word	0x00000001
        /*0098*/ 	.word	0x00000001


	//----- nvinfo : EIATTR_CRS_STACK_SIZE
	.align		4
.L_4097:
        /*009c*/ 	.byte	0x04, 0x1e
        /*009e*/ 	.short	(.L_4099 - .L_4098)
.L_4098:
        /*00a0*/ 	.word	0x00000000


	//----- nvinfo : EIATTR_CBANK_PARAM_SIZE
	.align		4
.L_4099:
        /*00a4*/ 	.byte	0x03, 0x19
        /*00a6*/ 	.short	0x0128


	//----- nvinfo : EIATTR_PARAM_CBANK
	.align		4
        /*00a8*/ 	.byte	0x04, 0x0a
        /*00aa*/ 	.short	(.L_4101 - .L_4100)
	.align		4
.L_4100:
        /*00ac*/ 	.word	index@(.nv.constant0._ZN10layer_norm13ln_bwd_kernelINS_13Kernel_traitsI6__halfffffjLj1536ELj1ELj1ELj4ELj16ENS_18Kernel_traits_baseILj1536ES2_ffffjLj128EEEEELb0ELb0ELb1ELb1EEEvNS_9BwdParamsE)
        /*00b0*/ 	.short	0x0380
        /*00b2*/ 	.short	0x0128


	//----- nvinfo : EIATTR_SW_WAR
	.align		4
.L_4101:
        /*00b4*/ 	.byte	0x04, 0x36
        /*00b6*/ 	.short	(.L_4103 - .L_4102)
.L_4102:
        /*00b8*/ 	.word	0x00000008
.L_4103:


//--------------------- .nv.info._ZN10layer_norm13ln_bwd_kernelINS_13Kernel_traitsI6__halfffffjLj1536ELj1ELj1ELj4ELj16ENS_18Kernel_traits_baseILj1536ES2_ffffjLj128EEEEELb0ELb1ELb0ELb0EEEvNS_9BwdParamsE --------------------------
	.section	.nv.info._ZN10layer_norm13ln_bwd_kernelINS_13Kernel_traitsI6__halfffffjLj1536ELj1ELj1ELj4ELj16ENS_18Kernel_traits_baseILj1536ES2_ffffjLj128EEEEELb0ELb1ELb0ELb0EEEvNS_9BwdParamsE,"",@"SHT_CUDA_INFO"
	.sectionflags	@""
	.align	4


	//----- nvinfo : EIATTR_CUDA_API_VERSION
	.align		4
        /*0000*/ 	.byte	0x04, 0x37
        /*0002*/ 	.short	(.L_4105 - .L_4104)
.L_4104:
        /*0004*/ 	.word	0x00000082


	//----- nvinfo : EIATTR_KPARAM_INFO
	.align		4
.L_4105:
        /*0008*/ 	.byte	0x04, 0x17
        /*000a*/ 	.short	(.L_4107 - .L_4106)
.L_4106:
        /*000c*/ 	.word	0x00000000
        /*0010*/ 	.short	0x0000
        /*0012*/ 	.short	0x0000
        /*0014*/ 	.byte	0x00, 0xf0, 0xa1, 0x04


	//----- nvinfo : EIATTR_SPARSE_MMA_MASK
	.align		4
.L_4107:
        /*0018*/ 	.byte	0x03, 0x50
        /*001a*/ 	.short	0x0000


	//----- nvinfo : EIATTR_MAXREG_COUNT
	.align		4
        /*001c*/ 	.byte	0x03, 0x1b
        /*001e*/ 	.short	0x00ff


	//----- nvinfo : EIATTR_NUM_BARRIERS
	.align		4
        /*0020*/ 	.byte	0x02, 0x4c
        /*0022*/ 	.byte	0x01
	.zero		1


	//----- nvinfo : EIATTR_MERCURY_ISA_VERSION
	.align		4
        /*0024*/ 	.byte	0x03, 0x5f
        /*0026*/ 	.short	0x0101


	//----- nvinfo : EIATTR_COOP_GROUP_MASK_REGIDS
	.align		4
        /*0028*/ 	.byte	0x04, 0x29
        /*002a*/ 	.short	(.L_4109 - .L_4108)


	//   ....[0]....
.L_4108:
        /*002c*/ 	.word	0xffffffff


	//   ....[1]....
        /*0030*/ 	.word	0xffffffff


	//   ....[2]....
        /*0034*/ 	.word	0xffffffff


	//   ....[3]....
        /*0038*/ 	.word	0xffffffff


	//   ....[4]....
        /*003c*/ 	.word	0xffffffff


	//   ....[5]....
        /*0040*/ 	.word	0xffffffff


	//   ....[6]....
        /*0044*/ 	.word	0xffffffff


	//   ....[7]....
        /*0048*/ 	.word	0xffffffff


	//   ....[8]....
        /*004c*/ 	.word	0xffffffff


	//   ....[9]....
        /*0050*/ 	.word	0xffffffff


	//----- nvinfo : EIATTR_COOP_GROUP_INSTR_OFFSETS
	.align		4
.L_4109:
        /*0054*/ 	.byte	0x04, 0x28
        /*0056*/ 	.short	(.L_4111 - .L_4110)


	//   ....[0]....
.L_4110:
        /*0058*/ 	.word	0x00001190


	//   ....[1]....
        /*005c*/ 	.word	0x000011b0


	//   ....[2]....
        /*0060*/ 	.word	0x000011f0


	//   ....[3]....
        /*0064*/ 	.word	0x00001200


	//   ....[4]....
        /*0068*/ 	.word	0x00001240


	//   ....[5]....
        /*006c*/ 	.word	0x00001250


	//   ....[6]....
        /*0070*/ 	.word	0x00001280


	//   ....[7]....
        /*0074*/ 	.word	0x00001290


	//   ....[8]....
        /*0078*/ 	.word	0x000012c0


	//   ....[9]....
        /*007c*/ 	.word	0x000012d0


	//----- nvinfo : EIATTR_VRC_CTA_INIT_COUNT
	.align		4
.L_4111:
        /*0080*/ 	.byte	0x02, 0x4a
	.zero		1
	.zero		1


	//----- nvinfo : EIATTR_EXIT_INSTR_OFFSETS
	.align		4
        /*0084*/ 	.byte	0x04, 0x1c
        /*0086*/ 	.short	(.L_4113 - .L_4112)


	//   ....[0]....
.L_4112:
        /*0088*/ 	.word	0x000033c0


	//   ....[1]....
        /*008c*/ 	.word	0x00003460


	//----- nvinfo : EIATTR_MAX_THREADS
	.align		4
.L_4113:
        /*0090*/ 	.byte	0x04, 0x05
        /*0092*/ 	.short	(.L_4115 - .L_4114)
.L_4114:
        /*0094*/ 	.word	0x00000080
        /*0098*/ 	.word	0x00000001
        /*009c*/ 	.word	0x00000001


	//----- nvinfo : EIATTR_CRS_STACK_SIZE
	.align		4
.L_4115:
        /*00a0*/ 	.byte	0x04, 0x1e
        /*00a2*/ 	.short	(.L_4117 - .L_4116)
.L_4116:
        /*00a4*/ 	.word	0x00000000


	//----- nvinfo : EIATTR_CBANK_PARAM_SIZE
	.align		4
.L_4117:
        /*00a8*/ 	.byte	0x03, 0x19
        /*00aa*/ 	.short	0x0128


	//----- nvinfo : EIATTR_PARAM_CBANK
	.align		4
        /*00ac*/ 	.byte	0x04, 0x0a
        /*00ae*/ 	.short	(.L_4119 - .L_4118)
	.align		4
.L_4118:
        /*00b0*/ 	.word	index@(.nv.constant0._ZN10layer_norm13ln_bwd_kernelINS_13Kernel_traitsI6__halfffffjLj1536ELj1ELj1ELj4ELj16ENS_18Kernel_traits_baseILj1536ES2_ffffjLj128EEEEELb0ELb1ELb0ELb0EEEvNS_9BwdParamsE)
        /*00b4*/ 	.short	0x0380
        /*00b6*/ 	.short	0x0128


	//----- nvinfo : EIATTR_SW_WAR
	.align		4
.L_4119:
        /*00b8*/ 	.byte	0x04, 0x36
        /*00ba*/ 	.short	(.L_4121 - .L_4120)
.L_4120:
        /*00bc*/ 	.word	0x00000008
.L_4121:


//--------------------- .nv.info._ZN10layer_norm13ln_bwd_kernelINS_13Kernel_traitsI6__halfffffjLj1536ELj1ELj1ELj4ELj16ENS_18Kernel_traits_baseILj1536ES2_ffffjLj128EEEEELb0ELb1ELb0ELb1EEEvNS_9BwdParamsE --------------------------
	.section	.nv.info._ZN10layer_norm13ln_bwd_kernelINS_13Kernel_traitsI6__halfffffjLj1536ELj1ELj1ELj4ELj16ENS_18Kernel_traits_baseILj1536ES2_ffffjLj128EEEEELb0ELb1ELb0ELb1EEEvNS_9BwdParamsE,"",@"SHT_CUDA_INFO"
	.sectionflags	@""
	.align	4


	//----- nvinfo : EIATTR_CUDA_API_VERSION
	.align		4
        /*0000*/ 	.byte	0x04, 0x37
        /*0002*/ 	.short	(.L_4123 - .L_4122)
.L_4122:
        /*0004*/ 	.word	0x00000082


	//----- nvinfo : EIATTR_KPARAM_INFO
	.align		4
.L_4123:
        /*0008*/ 	.byte	0x04, 0x17
        /*000a*/ 	.short	(.L_4125 - .L_4124)
.L_4124:
        /*000c*/ 	.word	0x00000000
        /*0010*/ 	.short	0x0000
        /*0012*/ 	.short	0x0000
        /*0014*/ 	.byte	0x00, 0xf0, 0xa1, 0x04


	//----- nvinfo : EIATTR_SPARSE_MMA_MASK
	.align		4
.L_4125:
        /*0018*/ 	.byte	0x03, 0x50
        /*001a*/ 	.short	0x0000


	//----- nvinfo : EIATTR_MAXREG_COUNT
	.align		4
        /*001c*/ 	.byte	0x03, 0x1b
        /*001e*/ 	.short	0x00ff


	//----- nvinfo : EIATTR_NUM_BARRIERS
	.align		4
        /*0020*/ 	.byte	0x02, 0x4c
        /*0022*/ 	.byte	0x01
	.zero		1


	//----- nvinfo : EIATTR_MERCURY_ISA_VERSION
	.align		4
        /*0024*/ 	.byte	0x03, 0x5f
        /*0026*/ 	.short	0x0101


	//----- nvinfo : EIATTR_COOP_GROUP_MASK_REGIDS
	.align		4
        /*0028*/ 	.byte	0x04, 0x29
        /*002a*/ 	.short	(.L_4127 - .L_4126)


	//   ....[0]....
.L_4126:
        /*002c*/ 	.word	0xffffffff


	//   ....[1]....
        /*0030*/ 	.word	0xffffffff


	//   ....[2]....
        /*0034*/ 	.word	0xffffffff


	//   ....[3]....
        /*0038*/ 	.word	0xffffffff


	//   ....[4]....
        /*003c*/ 	.word	0xffffffff


	//   ....[5]....
        /*0040*/ 	.word	0xffffffff


	//   ....[6]....
        /*0044*/ 	.word	0xffffffff


	//   ....[7]....
        /*0048*/ 	.word	0xffffffff


	//   ....[8]....
        /*004c*/ 	.word	0xffffffff


	//   ....[9]....
        /*0050*/ 	.word	0xffffffff


	//----- nvinfo : EIATTR_COOP_GROUP_INSTR_OFFSETS
	.align		4
.L_4127:
        /*0054*/ 	.byte	0x04, 0x28
        /*0056*/ 	.short	(.L_4129 - .L_4128)


	//   ....[0]....
.L_4128:
        /*0058*/ 	.word	0x00000cb0


	//   ....[1]....
        /*005c*/ 	.word	0x00000cc0


	//   ....[2]....
        /*0060*/ 	.word	0x00000cf0


	//   ....[3]....
        /*0064*/ 	.word	0x00000d00


	//   ....[4]....
        /*0068*/ 	.word	0x00000d30


	//   ....[5]....
        /*006c*/ 	.word	0x00000d40


	//   ....[6]....
        /*0070*/ 	.word	0x00000d70


	//   ....[7]....
        /*0074*/ 	.word	0x00000d80


	//   ....[8]....
        /*0078*/ 	.word	0x00000db0


	//   ....[9]....
        /*007c*/ 	.word	0x00000dc0


	//----- nvinfo : EIATTR_VRC_CTA_INIT_COUNT
	.align		4
.L_4129:
        /*0080*/ 	.byte	0x02, 0x4a
	.zero		1
	.zero		1


	//----- nvinfo : EIATTR_EXIT_INSTR_OFFSETS
	.align		4
        /*0084*/ 	.byte	0x04, 0x1c
        /*0086*/ 	.short	(.L_4131 - .L_4130)


	//   ....[0]....
.L_4130:
        /*0088*/ 	.word	0x00002f10


	//----- nvinfo : EIATTR_MAX_THREADS
	.align		4
.L_4131:
        /*008c*/ 	.byte	0x04, 0x05
        /*008e*/ 	.short	(.L_4133 - .L_4132)
.L_4132:
        /*0090*/ 	.word	0x00000080
        /*0094*/ 	.word	0x00000001
        /*0098*/ 	.word	0x00000001


	//----- nvinfo : EIATTR_CRS_STACK_SIZE
	.align		4
.L_4133:
        /*009c*/ 	.byte	0x04, 0x1e
        /*009e*/ 	.short	(.L_4135 - .L_4134)
.L_4134:
        /*00a0*/ 	.word	0x00000000


	//----- nvinfo : EIATTR_CBANK_PARAM_SIZE
	.align		4
.L_4135:
        /*00a4*/ 	.byte	0x03, 0x19
        /*00a6*/ 	.short	0x0128


	//----- nvinfo : EIATTR_PARAM_CBANK
	.align		4
        /*00a8*/ 	.byte	0x04, 0x0a
        /*00aa*/ 	.short	(.L_4137 - .L_4136)
	.align		4
.L_4136:
        /*00ac*/ 	.word	index@(.nv.constant0._ZN10layer_norm13ln_bwd_kernelINS_13Kernel_traitsI6__halfffffjLj1536ELj1ELj1ELj4ELj16ENS_18Kernel_traits_baseILj1536ES2_ffffjLj128EEEEELb0ELb1ELb0ELb1EEEvNS_9BwdParamsE)
        /*00b0*/ 	.short	0x0380
        /*00b2*/ 	.short	0x0128


	//----- nvinfo : EIATTR_SW_WAR
	.align		4
.L_4137:
        /*00b4*/ 	.byte	0x04, 0x36
        /*00b6*/ 	.short	(.L_4139 - .L_4138)
.L_4138:
        /*00b8*/ 	.word	0x00000008
.L_4139:


//--------------------- .nv.info._ZN10layer_norm13ln_bwd_kernelINS_13Kernel_traitsI6__halfffffjLj1536ELj1ELj1ELj4ELj16ENS_18Kernel_traits_baseILj1536ES2_ffffjLj128EEEEELb0ELb1ELb1ELb0EEEvNS_9BwdParamsE --------------------------
	.section	.nv.info._ZN10layer_norm13ln_bwd_kernelINS_13Kernel_traitsI6__halfffffjLj1536ELj1ELj1ELj4ELj16ENS_18Kernel_traits_baseILj1536ES2_ffffjLj128EEEEELb0ELb1ELb1ELb0EEEvNS_9BwdParamsE,"",@"SHT_CUDA_INFO"
	.sectionflags	@""
	.align	4


	//----- nvinfo : EIATTR_CUDA_API_VERSION
	.align		4
        /*0000*/ 	.byte	0x04, 0x37
        /*0002*/ 	.short	(.L_4141 - .L_4140)
.L_4140:
        /*0004*/ 	.word	0x00000082


	//----- nvinfo : EIATTR_KPARAM_INFO
	.align		4
.L_4141:
        /*0008*/ 	.byte	0x04, 0x17
        /*000a*/ 	.short	(.L_4143 - .L_4142)
.L_4142:
        /*000c*/ 	.word	0x00000000
        /*0010*/ 	.short	0x0000
        /*0012*/ 	.short	0x0000
        /*0014*/ 	.byte	0x00, 0xf0, 0xa1, 0x04


	//----- nvinfo : EIATTR_SPARSE_MMA_MASK
	.align		4
.L_4143:
        /*0018*/ 	.byte	0x03, 0x50
        /*001a*/ 	.short	0x0000


	//----- nvinfo : EIATTR_MAXREG_COUNT
	.align		4
        /*001c*/ 	.byte	0x03, 0x1b
        /*001e*/ 	.short	0x00ff


	//----- nvinfo : EIATTR_NUM_BARRIERS
	.align		4
        /*0020*/ 	.byte	0x02, 0x4c
        /*0022*/ 	.byte	0x01
	.zero		1


	//----- nvinfo : EIATTR_MERCURY_ISA_VERSION
	.align		4
        /*0024*/ 	.byte	0x03, 0x5f
        /*0026*/ 	.short	0x0101


	//----- nvinfo : EIATTR_COOP_GROUP_MASK_REGIDS
	.align		4
        /*0028*/ 	.byte	0x04, 0x29
        /*002a*/ 	.short	(.L_4145 - .L_4144)


	//   ....[0]....
.L_4144:
        /*002c*/ 	.word	0xffffffff


	//   ....[1]....
        /*0030*/ 	.word	0xffffffff


	//   ....[2]....
        /*0034*/ 	.word	0xffffffff


	//   ....[3]....
        /*0038*/ 	.word	0xffffffff


	//   ....[4]....
        /*003c*/ 	.word	0xffffffff


	//   ....[5]....
        /*0040*/ 	.word	0xffffffff


	//   ....[6]....
        /*0044*/ 	.word	0xffffffff


	//   ....[7]....
        /*0048*/ 	.word	0xffffffff


	//   ....[8]....
        /*004c*/ 	.word	0xffffffff


	//   ....[9]....
        /*0050*/ 	.word	0xffffffff


	//----- nvinfo : EIATTR_COOP_GROUP_INSTR_OFFSETS
	.align		4
.L_4145:
        /*0054*/ 	.byte	0x04, 0x28
        /*0056*/ 	.short	(.L_4147 - .L_4146)


	//   ....[0]....
.L_4146:
        /*0058*/ 	.word	0x00001410


	//   ....[1]....
        /*005c*/ 	.word	0x00001430


	//   ....[2]....
        /*0060*/ 	.word	0x00001470


	//   ....[3]....
        /*0064*/ 	.word	0x00001480


	//   ....[4]....
        /*0068*/ 	.word	0x000014c0


	//   ....[5]....
        /*006c*/ 	.word	0x000014d0


	//   ....[6]....
        /*0070*/ 	.word	0x00001500


	//   ....[7]....
        /*0074*/ 	.word	0x00001510


	//   ....[8]....
        /*0078*/ 	.word	0x00001540


	//   ....[9]....
        /*007c*/ 	.word	0x00001550


	//----- nvinfo : EIATTR_VRC_CTA_INIT_COUNT
	.align		4
.L_4147:
        /*0080*/ 	.byte	0x02, 0x4a
	.zero		1
	.zero		1


	//----- nvinfo : EIATTR_EXIT_INSTR_OFFSETS
	.align		4
        /*0084*/ 	.byte	0x04, 0x1c
        /*0086*/ 	.short	(.L_4149 - .L_4148)


	//   ....[0]....
.L_4148:
        /*0088*/ 	.word	0x00003f30


	//   ....[1]....
        /*008c*/ 	.word	0x00003fd0


	//----- nvinfo : EIATTR_MAX_THREADS
	.align		4
.L_4149:
        /*0090*/ 	.byte	0x04, 0x05
        /*0092*/ 	.short	(.L_4151 - .L_4150)
.L_4150:
        /*0094*/ 	.word	0x00000080
        /*0098*/ 	.word	0x00000001
        /*009c*/ 	.word	0x00000001


	//----- nvinfo : EIATTR_CRS_STACK_SIZE
	.align		4
.L_4151:
        /*00a0*/ 	.byte	0x04, 0x1e
        /*00a2*/ 	.short	(.L_4153 - .L_4152)
.L_4152:
        /*00a4*/ 	.word	0x00000000


	//----- nvinfo : EIATTR_CBANK_PARAM_SIZE
	.align		4
.L_4153:
        /*00a8*/ 	.byte	0x03, 0x19
        /*00aa*/ 	.short	0x0128


	//----- nvinfo : EIATTR_PARAM_CBANK
	.align		4
        /*00ac*/ 	.byte	0x04, 0x0a
        /*00ae*/ 	.short	(.L_4155 - .L_4154)
	.align		4
.L_4154:
        /*00b0*/ 	.word	index@(.nv.constant0._ZN10layer_norm13ln_bwd_kernelINS_13Kernel_traitsI6__halfffffjLj1536ELj1ELj1ELj4ELj16ENS_18Kernel_traits_baseILj1536ES2_ffffjLj128EEEEELb0ELb1ELb1ELb0EEEvNS_9BwdParamsE)
        /*00b4*/ 	.short	0x0380
        /*00b6*/ 	.short	0x0128


	//----- nvinfo : EIATTR_SW_WAR
	.align		4
.L_4155:
        /*00b8*/ 	.byte	0x04, 0x36
        /*00ba*/ 	.short	(.L_4157 - .L_4156)
.L_4156:
        /*00bc*/ 	.word	0x00000008
.L_4157:


//--------------------- .nv.info._ZN10layer_norm13ln_bwd_kernelINS_13Kernel_traitsI6__halfffffjLj1536ELj1ELj1ELj4ELj16ENS_18Kernel_traits_baseILj1536ES2_ffffjLj128EEEEELb0ELb1ELb1ELb1EEEvNS_9BwdParamsE --------------------------
	.section	.nv.info._ZN10layer_norm13ln_bwd_kernelINS_13Kernel_traitsI6__halfffffjLj1536ELj1ELj1ELj4ELj16ENS_18Kernel_traits_baseILj1536ES2_ffffjLj128EEEEELb0ELb1ELb1ELb1EEEvNS_9BwdParamsE,"",@"SHT_CUDA_INFO"
	.sectionflags	@""
	.align	4


	//----- nvinfo : EIATTR_CUDA_API_VERSION
	.align		4
        /*0000*/ 	.byte	0x04, 0x37
        /*0002*/ 	.short	(.L_4159 - .L_4158)
.L_4158:
        /*0004*/ 	.word	0x00000082


	//----- nvinfo : EIATTR_KPARAM_INFO
	.align		4
.L_4159:
        /*0008*/ 	.byte	0x04, 0x17
        /*000a*/ 	.short	(.L_4161 - .L_4160)
.L_4160:
        /*000c*/ 	.word	0x00000000
        /*0010*/ 	.short	0x0000
        /*0012*/ 	.short	0x0000
        /*0014*/ 	.byte	0x00, 0xf0, 0xa1, 0x04


	//----- nvinfo : EIATTR_SPARSE_MMA_MASK
	.align		4
.L_4161:
        /*0018*/ 	.byte	0x03, 0x50
        /*001a*/ 	.short	0x0000


	//----- nvinfo : EIATTR_MAXREG_COUNT
	.align		4
        /*001c*/ 	.byte	0x03, 0x1b
        /*001e*/ 	.short	0x00ff


	//----- nvinfo : EIATTR_NUM_BARRIERS
	.align		4
        /*0020*/ 	.byte	0x02, 0x4c
        /*0022*/ 	.byte	0x01
	.zero		1


	//----- nvinfo : EIATTR_MERCURY_ISA_VERSION
	.align		4
        /*0024*/ 	.byte	0x03, 0x5f
        /*0026*/ 	.short	0x0101


	//----- nvinfo : EIATTR_COOP_GROUP_MASK_REGIDS
	.align		4
        /*0028*/ 	.byte	0x04, 0x29
        /*002a*/ 	.short	(.L_4163 - .L_4162)


	//   ....[0]....
.L_4162:
        /*002c*/ 	.word	0xffffffff


	//   ....[1]....
        /*0030*/ 	.word	0xffffffff


	//   ....[2]....
        /*0034*/ 	.word	0xffffffff


	//   ....[3]....
        /*0038*/ 	.word	0xffffffff


	//   ....[4]....
        /*003c*/ 	.word	0xffffffff


	//   ....[5]....
        /*0040*/ 	.word	0xffffffff


	//   ....[6]....
        /*0044*/ 	.word	0xffffffff


	//   ....[7]....
        /*0048*/ 	.word	0xffffffff


	//   ....[8]....
        /*004c*/ 	.word	0xffffffff


	//   ....[9]....
        /*0050*/ 	.word	0xffffffff


	//----- nvinfo : EIATTR_COOP_GROUP_INSTR_OFFSETS
	.align		4
.L_4163:
        /*0054*/ 	.byte	0x04, 0x28
        /*0056*/ 	.short	(.L_4165 - .L_4164)


	//   ....[0]....
.L_4164:
        /*0058*/ 	.word	0x00000e60


	//   ....[1]....
        /*005c*/ 	.word	0x00000ea0


	//   ....[2]....
        /*0060*/ 	.word	0x00000f00


	//   ....[3]....
        /*0064*/ 	.word	0x00000f10


	//   ....[4]....
        /*0068*/ 	.word	0x00000f50


	//   ....[5]....
        /*006c*/ 	.word	0x00000f60


	//   ....[6]....
        /*0070*/ 	.word	0x00000f90


	//   ....[7]....
        /*0074*/ 	.word	0x00000fb0


	//   ....[8]....
        /*0078*/ 	.word	0x00000ff0


	//   ....[9]....
        /*007c*/ 	.word	0x00001020


	//----- nvinfo : EIATTR_VRC_CTA_INIT_COUNT
	.align		4
.L_4165:
        /*0080*/ 	.byte	0x02, 0x4a
	.zero		1
	.zero		1


	//----- nvinfo : EIATTR_EXIT_INSTR_OFFSETS
	.align		4
        /*0084*/ 	.byte	0x04, 0x1c
        /*0086*/ 	.short	(.L_4167 - .L_4166)


	//   ....[0]....
.L_4166:
        /*0088*/ 	.word	0x00003440


	//----- nvinfo : EIATTR_MAX_THREADS
	.align		4
.L_4167:
        /*008c*/ 	.byte	0x04, 0x05
        /*008e*/ 	.short	(.L_4169 - .L_4168)
.L_4168:
        /*0090*/ 	.word	0x00000080
        /*0094*/ 	.word	0x00000001
        /*0098*/ 	.word	0x00000001


	//----- nvinfo : EIATTR_CRS_STACK_SIZE
	.align		4
.L_4169:
        /*009c*/ 	.byte	0x04, 0x1e
        /*009e*/ 	.short	(.L_4171 - .L_4170)
.L_4170:
        /*00a0*/ 	.word	0x00000000


	//----- nvinfo : EIATTR_CBANK_PARAM_SIZE
	.align		4
.L_4171:
        /*00a4*/ 	.byte	0x03, 0x19
        /*00a6*/ 	.short	0x0128


	//----- nvinfo : EIATTR_PARAM_CBANK
	.align		4
        /*00a8*/ 	.byte	0x04, 0x0a
        /*00aa*/ 	.short	(.L_4173 - .L_4172)
	.align		4
.L_4172:
        /*00ac*/ 	.word	index@(.nv.constant0._ZN10layer_norm13ln_bwd_kernelINS_13Kernel_traitsI6__halfffffjLj1536ELj1ELj1ELj4ELj16ENS_18Kernel_traits_baseILj1536ES2_ffffjLj128EEEEELb0ELb1ELb1ELb1EEEvNS_9BwdParamsE)
        /*00b0*/ 	.short	0x0380
        /*00b2*/ 	.short	0x0128


	//----- nvinfo : EIATTR_SW_WAR
	.align		4
.L_4173:
        /*00b4*/ 	.byte	0x04, 0x36
        /*00b6*/ 	.short	(.L_4175 - .L_4174)
.L_4174:
        /*00b8*/ 	.word	0x00000008
.L_4175:


//--------------------- .nv.info._ZN10layer_norm13ln_bwd_kernelINS_13Kernel_traitsI6__halfffffjLj1536ELj1ELj1ELj4ELj16ENS_18Kernel_traits_baseILj1536ES2_ffffjLj128EEEEELb1ELb0ELb0ELb0EEEvNS_9BwdParamsE --------------------------
	.section	.nv.info._ZN10layer_norm13ln_bwd_kernelINS_13Kernel_traitsI6__halfffffjLj1536ELj1ELj1ELj4ELj16ENS_18Kernel_traits_baseILj1536ES2_ffffjLj128EEEEELb1ELb0ELb0ELb0EEEvNS_9BwdParamsE,"",@"SHT_CUDA_INFO"
	.sectionflags	@""
	.align	4


	//----- nvinfo : EIATTR_CUDA_API_VERSION
	.align		4
        /*0000*/ 	.byte	0x04, 0x37
        /*0002*/ 	.short	(.L_4177 - .L_4176)
.L_4176:
        /*0004*/ 	.word	0x00000082


	//----- nvinfo : EIATTR_KPARAM_INFO
	.align		4
.L_4177:
        /*0008*/ 	.byte	0x04, 0x17
        /*000a*/ 	.short	(.L_4179 - .L_4178)
.L_4178:
        /*000c*/ 	.word	0x00000000
        /*0010*/ 	.short	0x0000
        /*0012*/ 	.short	0x0000
        /*0014*/ 	.byte	0x00, 0xf0, 0xa1, 0x04


	//----- nvinfo : EIATTR_SPARSE_MMA_MASK
	.align		4
.L_4179:
        /*0018*/ 	.byte	0x03, 0x50
        /*001a*/ 	.short	0x0000


	//----- nvinfo : EIATTR_MAXREG_COUNT
	.align		4
        /*001c*/ 	.byte	0x03, 0x1b
        /*001e*/ 	.short	0x00ff


	//----- nvinfo : EIATTR_NUM_BARRIERS
	.align		4
        /*0020*/ 	.byte	0x02, 0x4c
        /*0022*/ 	.byte	0x01
	.zero		1


	//----- nvinfo : EIATTR_MERCURY_ISA_VERSION
	.align		4
        /*0024*/ 	.byte	0x03, 0x5f
        /*0026*/ 	.short	0x0101


	//----- nvinfo : EIATTR_COOP_GROUP_MASK_REGIDS
	.align		4
        /*0028*/ 	.byte	0x04, 0x29
        /*002a*/ 	.short	(.L_4181 - .L_4180)


	//   ....[0]....
.L_4180:
        /*002c*/ 	.word	0xffffffff


	//   ....[1]....
        /*0030*/ 	.word	0xffffffff


	//   ....[2]....
        /*0034*/ 	.word	0xffffffff


	//   ....[3]....
        /*0038*/ 	.word	0xffffffff


	//   ....[4]....
        /*003c*/ 	.word	0xffffffff


	//   ....[5]....
        /*0040*/ 	.word	0xffffffff


	//   ....[6]....
        /*0044*/ 	.word	0xffffffff


	//   ....[7]....
        /*0048*/ 	.word	0xffffffff


	//   ....[8]....
        /*004c*/ 	.word	0xffffffff


	//   ....[9]....
        /*0050*/ 	.word	0xffffffff


	//----- nvinfo : EIATTR_COOP_GROUP_INSTR_OFFSETS
	.align		4
.L_4181:
        /*0054*/ 	.byte	0x04, 0x28
        /*0056*/ 	.short	(.L_4183 - .L_4182)


	//   ....[0]....
.L_4182:
        /*0058*/ 	.word	0x00001010


	//   ....[1]....
        /*005c*/ 	.word	0x00001040


	//   ....[2]....
        /*0060*/ 	.word	0x00001070


	//   ....[3]....
        /*0064*/ 	.word	0x00001080


	//   ....[4]....
        /*0068*/ 	.word	0x000010b0


	//   ....[5]....
        /*006c*/ 	.word	0x000010c0


	//   ....[6]....
        /*0070*/ 	.word	0x000010f0


	//   ....[7]....
        /*0074*/ 	.word	0x00001100


	//   ....[8]....
        /*0078*/ 	.word	0x00001130


	//   ....[9]....
        /*007c*/ 	.word	0x00001140


	//----- nvinfo : EIATTR_VRC_CTA_INIT_COUNT
	.align		4
.L_4183:
        /*0080*/ 	.byte	0x02, 0x4a
	.zero		1
	.zero		1


	//----- nvinfo : EIATTR_EXIT_INSTR_OFFSETS
	.align		4
        /*0084*/ 	.byte	0x04, 0x1c
        /*0086*/ 	.short	(.L_4185 - .L_4184)


	//   ....[0]....
.L_4184:
        /*0088*/ 	.word	0x00002fd0


	//   ....[1]....
        /*008c*/ 	.word	0x00003050


	//----- nvinfo : EIATTR_MAX_THREADS
	.align		4
.L_4185:
        /*0090*/ 	.byte	0x04, 0x05
        /*0092*/ 	.short	(.L_4187 - .L_4186)
.L_4186:
        /*0094*/ 	.word	0x00000080
        /*0098*/ 	.word	0x00000001
        /*009c*/ 	.word	0x00000001


	//----- nvinfo : EIATTR_CRS_STACK_SIZE
	.align		4
.L_4187:
        /*00a0*/ 	.byte	0x04, 0x1e
        /*00a2*/ 	.short	(.L_4189 - .L_4188)
.L_4188:
        /*00a4*/ 	.word	0x00000000


	//----- nvinfo : EIATTR_CBANK_PARAM_SIZE
	.align		4
.L_4189:
        /*00a8*/ 	.byte	0x03, 0x19
        /*00aa*/ 	.short	0x0128


	//----- nvinfo : EIATTR_PARAM_CBANK
	.align		4
        /*00ac*/ 	.byte	0x04, 0x0a
        /*00ae*/ 	.short	(.L_4191 - .L_4190)
	.align		4
.L_4190:
        /*00b0*/ 	.word	index@(.nv.constant0._ZN10layer_norm13ln_bwd_kernelINS_13Kernel_traitsI6__halfffffjLj1536ELj1ELj1ELj4ELj16ENS_18Kernel_traits_baseILj1536ES2_ffffjLj128EEEEELb1ELb0ELb0ELb0EEEvNS_9BwdParamsE)
        /*00b4*/ 	.short	0x0380
        /*00b6*/ 	.short	0x0128


	//----- nvinfo : EIATTR_SW_WAR
	.align		4
.L_4191:
        /*00b8*/ 	.byte	0x04, 0x36
        /*00ba*/ 	.short	(.L_4193 - .L_4192)
.L_4192:
        /*00bc*/ 	.word	0x00000008
.L_4193:


//--------------------- .nv.info._ZN10layer_norm13ln_bwd_kernelINS_13Kernel_traitsI6__halfffffjLj1536ELj1ELj1ELj4ELj16ENS_18Kernel_traits_baseILj1536ES2_ffffjLj128EEEEELb1ELb0ELb0ELb1EEEvNS_9BwdParamsE --------------------------
	.section	.nv.info._ZN10layer_norm13ln_bwd_kernelINS_13Kernel_traitsI6__halfffffjLj1536ELj1ELj1ELj4ELj16ENS_18Kernel_traits_baseILj1536ES2_ffffjLj128EEEEELb1ELb0ELb0ELb1EEEvNS_9BwdParamsE,"",@"SHT_CUDA_INFO"
	.sectionflags	@""
	.align	4


	//----- nvinfo : EIATTR_CUDA_API_VERSION
	.align		4
        /*0000*/ 	.byte	0x04, 0x37
        /*0002*/ 	.short	(.L_4195 - .L_4194)
.L_4194:
        /*0004*/ 	.word	0x00000082


	//----- nvinfo : EIATTR_KPARAM_INFO
	.align		4
.L_4195:
        /*0008*/ 	.byte	0x04, 0x17
        /*000a*/ 	.short	(.L_4197 - .L_4196)
.L_4196:
        /*000c*/ 	.word	0x00000000
        /*0010*/ 	.short	0x0000
        /*0012*/ 	.short	0x0000
        /*0014*/ 	.byte	0x00, 0xf0, 0xa1, 0x04


	//----- nvinfo : EIATTR_SPARSE_MMA_MASK
	.align		4
.L_4197:
        /*0018*/ 	.byte	0x03, 0x50
        /*001a*/ 	.short	0x0000


	//----- nvinfo : EIATTR_MAXREG_COUNT
	.align		4
        /*001c*/ 	.byte	0x03, 0x1b
        /*001e*/ 	.short	0x00ff


	//----- nvinfo : EIATTR_NUM_BARRIERS
	.align		4
        /*0020*/ 	.byte	0x02, 0x4c
        /*0022*/ 	.byte	0x01
	.zero		1


	//----- nvinfo : EIATTR_MERCURY_ISA_VERSION
	.align		4
        /*0024*/ 	.byte	0x03, 0x5f
        /*0026*/ 	.short	0x0101


	//----- nvinfo : EIATTR_COOP_GROUP_MASK_REGIDS
	.align		4
        /*0028*/ 	.byte	0x04, 0x29
        /*002a*/ 	.short	(.L_4199 - .L_4198)


	//   ....[0]....
.L_4198:
        /*002c*/ 	.word	0xffffffff


	//   ....[1]....
        /*0030*/ 	.word	0xffffffff


	//   ....[2]....
        /*0034*/ 	.word	0xffffffff


	//   ....[3]....
        /*0038*/ 	.word	0xffffffff


	//   ....[4]....
        /*003c*/ 	.word	0xffffffff


	//   ....[5]....
        /*0040*/ 	.word	0xffffffff


	//   ....[6]....
        /*0044*/ 	.word	0xffffffff


	//   ....[7]....
        /*0048*/ 	.word	0xffffffff


	//   ....[8]....
        /*004c*/ 	.word	0xffffffff


	//   ....[9]....
        /*0050*/ 	.word	0xffffffff


	//----- nvinfo : EIATTR_COOP_GROUP_INSTR_OFFSETS
	.align		4
.L_4199:
        /*0054*/ 	.byte	0x04, 0x28
        /*0056*/ 	.short	(.L_4201 - .L_4200)


	//   ....[0]....
.L_4200:
        /*0058*/ 	.word	0x00000b70


	//   ....[1]....
        /*005c*/ 	.word	0x00000c40


	//   ....[2]....
        /*0060*/ 	.word	0x00000c50


	//   ....[3]....
        /*0064*/ 	.word	0x00000c80


	//   ....[4]....
        /*0068*/ 	.word	0x00000c90


	//   ....[5]....
        /*006c*/ 	.word	0x00000cc0


	//   ....[6]....
        /*0070*/ 	.word	0x00000cd0


	//   ....[7]....
        /*0074*/ 	.word	0x00000cf0


	//   ....[8]....
        /*0078*/ 	.word	0x00000d20


	//   ....[9]....
        /*007c*/ 	.word	0x00000da0


	//----- nvinfo : EIATTR_VRC_CTA_INIT_COUNT
	.align		4
.L_4201:
        /*0080*/ 	.byte	0x02, 0x4a
	.zero		1
	.zero		1


	//----- nvinfo : EIATTR_EXIT_INSTR_OFFSETS
	.align		4
        /*0084*/ 	.byte	0x04, 0x1c
        /*0086*/ 	.short	(.L_4203 - .L_4202)


	//   ....[0]....
.L_4202:
        /*0088*/ 	.word	0x00002b40


	//----- nvinfo : EIATTR_MAX_THREADS
	.align		4
.L_4203:
        /*008c*/ 	.byte	0x04, 0x05
        /*008e*/ 	.short	(.L_4205 - .L_4204)
.L_4204:
        /*0090*/ 	.word	0x00000080
        /*0094*/ 	.word	0x00000001
        /*0098*/ 	.word	0x00000001


	//----- nvinfo : EIATTR_CBANK_PARAM_SIZE
	.align		4
.L_4205:
        /*009c*/ 	.byte	0x03, 0x19
        /*009e*/ 	.short	0x0128


	//----- nvinfo : EIATTR_PARAM_CBANK
	.align		4
        /*00a0*/ 	.byte	0x04, 0x0a
        /*00a2*/ 	.short	(.L_4207 - .L_4206)
	.align		4
.L_4206:
        /*00a4*/ 	.word	index@(.nv.constant0._ZN10layer_norm13ln_bwd_kernelINS_13Kernel_traitsI6__halfffffjLj1536ELj1ELj1ELj4ELj16ENS_18Kernel_traits_baseILj1536ES2_ffffjLj128EEEEELb1ELb0ELb0ELb1EEEvNS_9BwdParamsE)
        /*00a8*/ 	.short	0x0380
        /*00aa*/ 	.short	0x0128


	//----- nvinfo : EIATTR_SW_WAR
	.align		4
.L_4207:
        /*00ac*/ 	.byte	0x04, 0x36
        /*00ae*/ 	.short	(.L_4209 - .L_4208)
.L_4208:
        /*00b0*/ 	.word	0x00000008
.L_4209:


//--------------------- .nv.info._ZN10layer_norm22ln_bwd_finalize_kernelINS_22Kernel_traits_finalizeILj1536E6__halfffffjLb0ELj1024ELj4ENS_18Kernel_traits_baseILj1536ES2_ffffjLj1024EEEEELb0ELb0EEEvNS_9BwdParamsE --------------------------
	.section	.nv.info._ZN10layer_norm22ln_bwd_finalize_kernelINS_22Kernel_traits_finalizeILj1536E6__halfffffjLb0ELj1024ELj4ENS_18Kernel_traits_baseILj1536ES2_ffffjLj1024EEEEELb0ELb0EEEvNS_9BwdParamsE,"",@"SHT_CUDA_INFO"
	.sectionflags	@""
	.align	4


	//----- nvinfo : EIATTR_CUDA_API_VERSION
	.align		4
        /*0000*/ 	.byte	0x04, 0x37
        /*0002*/ 	.short	(.L_4211 - .L_4210)
.L_4210:
        /*0004*/ 	.word	0x00000082


	//----- nvinfo : EIATTR_KPARAM_INFO
	.align		4
.L_4211:
        /*0008*/ 	.byte	0x04, 0x17
        /*000a*/ 	.short	(.L_4213 - .L_4212)
.L_4212:
        /*000c*/ 	.word	0x00000000
        /*0010*/ 	.short	0x0000
        /*0012*/ 	.short	0x0000
        /*0014*/ 	.byte	0x00, 0xf0, 0xa1, 0x04


	//----- nvinfo : EIATTR_SPARSE_MMA_MASK
	.align		4
.L_4213:
        /*0018*/ 	.byte	0x03, 0x50
        /*001a*/ 	.short	0x0000


	//----- nvinfo : EIATTR_MAXREG_COUNT
	.align		4
        /*001c*/ 	.byte	0x03, 0x1b
        /*001e*/ 	.short	0x0040


	//----- nvinfo : EIATTR_NUM_BARRIERS
	.align		4
        /*0020*/ 	.byte	0x02, 0x4c
        /*0022*/ 	.byte	0x01
	.zero		1


	//----- nvinfo : EIATTR_MERCURY_ISA_VERSION
	.align		4
        /*0024*/ 	.byte	0x03, 0x5f
        /*0026*/ 	.short	0x0101


	//----- nvinfo : EIATTR_COOP_GROUP_MASK_REGIDS
	.align		4
        /*0028*/ 	.byte	0x04, 0x29
        /*002a*/ 	.short	(.L_4215 - .L_4214)


	//   ....[0]....
.L_4214:
        /*002c*/ 	.word	0xffffffff


	//   ....[1]....
        /*0030*/ 	.word	0xffffffff


	//   ....[2]....
        /*0034*/ 	.word	0xffffffff


	//   ....[3]....
        /*0038*/ 	.word	0xffffffff


	//   ....[4]....
        /*003c*/ 	.word	0xffffffff


	//   ....[5]....
        /*0040*/ 	.word	0xffffffff


	//   ....[6]....
        /*0044*/ 	.word	0xffffffff


	//   ....[7]....
        /*0048*/ 	.word	0xffffffff


	//   ....[8]....
        /*004c*/ 	.word	0xffffffff


	//   ....[9]....
        /*0050*/ 	.word	0xffffffff


	//----- nvinfo : EIATTR_COOP_GROUP_INSTR_OFFSETS
	.align		4
.L_4215:
        /*0054*/ 	.byte	0x04, 0x28
        /*0056*/ 	.short	(.L_4217 - .L_4216)


	//   ....[0]....
.L_4216:
        /*0058*/ 	.word	0x00001540


	//   ....[1]....
        /*005c*/ 	.word	0x00001550


	//   ....[2]....
        /*0060*/ 	.word	0x00001580


	//   ....[3]....
        /*0064*/ 	.word	0x00001590


	//   ....[4]....
        /*0068*/ 	.word	0x000015c0


	//   ....[5]....
        /*006c*/ 	.word	0x000015d0


	//   ....[6]....
        /*0070*/ 	.word	0x00001610


	//   ....[7]....
        /*0074*/ 	.word	0x00001630


	//   ....[8]....
        /*0078*/ 	.word	0x00001680


	//   ....[9]....
        /*007c*/ 	.word	0x00001690


	//----- nvinfo : EIATTR_VRC_CTA_INIT_COUNT
	.align		4
.L_4217:
        /*0080*/ 	.byte	0x02, 0x4a
	.zero		1
	.zero		1


	//----- nvinfo : EIATTR_EXIT_INSTR_OFFSETS
	.align		4
        /*0084*/ 	.byte	0x04, 0x1c
        /*0086*/ 	.short	(.L_4219 - .L_4218)


	//   ....[0]....
.L_4218:
        /*0088*/ 	.word	0x00000060


	//   ....[1]....
        /*008c*/ 	.word	0x000016f0


	//   ....[2]....
        /*0090*/ 	.word	0x00001720


	//   ....[3]....
        /*0094*/ 	.word	0x000017e0


	//----- nvinfo : EIATTR_MAX_THREADS
	.align		4
.L_4219:
        /*0098*/ 	.byte	0x04, 0x05
        /*009a*/ 	.short	(.L_4221 - .L_4220)
.L_4220:
        /*009c*/ 	.word	0x00000400
        /*00a0*/ 	.word	0x00000001
        /*00a4*/ 	.word	0x00000001


	//----- nvinfo : EIATTR_CRS_STACK_SIZE
	.align		4
.L_4221:
        /*00a8*/ 	.byte	0x04, 0x1e
        /*00aa*/ 	.short	(.L_4223 - .L_4222)
.L_4222:
        /*00ac*/ 	.word	0x00000000


	//----- nvinfo : EIATTR_CBANK_PARAM_SIZE
	.align		4
.L_4223:
        /*00b0*/ 	.byte	0x03, 0x19
        /*00b2*/ 	.short	0x0128


	//----- nvinfo : EIATTR_PARAM_CBANK
	.align		4
        /*00b4*/ 	.byte	0x04, 0x0a
        /*00b6*/ 	.short	(.L_4225 - .L_4224)
	.align		4
.L_4224:
        /*00b8*/ 	.word	index@(.nv.constant0._ZN10layer_norm22ln_bwd_finalize_kernelINS_22Kernel_traits_finalizeILj1536E6__halfffffjLb0ELj1024ELj4ENS_18Kernel_traits_baseILj1536ES2_ffffjLj1024EEEEELb0ELb0EEEvNS_9BwdParamsE)
        /*00bc*/ 	.short	0x0380
        /*00be*/ 	.short	0x0128


	//----- nvinfo : EIATTR_SW_WAR
	.align		4
.L_4225:
        /*00c0*/ 	.byte	0x04, 0x36
        /*00c2*/ 	.short	(.L_4227 - .L_4226)
.L_4226:
        /*00c4*/ 	.word	0x00000008
.L_4227:


//--------------------- .nv.info._ZN10layer_norm13ln_bwd_kernelINS_13Kernel_traitsI6__halfffffjLj1536ELj1ELj1ELj4ELj16ENS_18Kernel_traits_baseILj1536ES2_ffffjLj128EEEEELb1ELb0ELb1ELb0EEEvNS_9BwdParamsE --------------------------
	.section	.nv.info._ZN10layer_norm13ln_bwd_kernelINS_13Kernel_traitsI6__halfffffjLj1536ELj1ELj1ELj4ELj16ENS_18Kernel_traits_baseILj1536ES2_ffffjLj128EEEEELb1ELb0ELb1ELb0EEEvNS_9BwdParamsE,"",@"SHT_CUDA_INFO"
	.sectionflags	@""
	.align	4


	//----- nvinfo : EIATTR_CUDA_API_VERSION
	.align		4
        /*0000*/ 	.byte	0x04, 0x37
        /*0002*/ 	.short	(.L_4229 - .L_4228)
.L_4228:
        /*0004*/ 	.word	0x00000082


	//----- nvinfo : EIATTR_KPARAM_INFO
	.align		4
.L_4229:
        /*0008*/ 	.byte	0x04, 0x17
        /*000a*/ 	.short	(.L_4231 - .L_4230)
.L_4230:
        /*000c*/ 	.word	0x00000000
        /*0010*/ 	.short	0x0000
        /*0012*/ 	.short	0x0000
        /*0014*/ 	.byte	0x00, 0xf0, 0xa1, 0x04


	//----- nvinfo : EIATTR_SPARSE_MMA_MASK
	.align		4
.L_4231:
        /*0018*/ 	.byte	0x03, 0x50
        /*001a*/ 	.short	0x0000


	//----- nvinfo : EIATTR_MAXREG_COUNT
	.align		4
        /*001c*/ 	.byte	0x03, 0x1b
        /*001e*/ 	.short	0x00ff


	//----- nvinfo : EIATTR_NUM_BARRIERS
	.align		4
        /*0020*/ 	.byte	0x02, 0x4c
        /*0022*/ 	.byte	0x01
	.zero		1


	//----- nvinfo : EIATTR_MERCURY_ISA_VERSION
	.align		4
        /*0024*/ 	.byte	0x03, 0x5f
        /*0026*/ 	.short	0x0101


	//----- nvinfo : EIATTR_COOP_GROUP_MASK_REGIDS
	.align		4
        /*0028*/ 	.byte	0x04, 0x29
        /*002a*/ 	.short	(.L_4233 - .L_4232)


	//   ....[0]....
.L_4232:
        /*002c*/ 	.word	0xffffffff


	//   ....[1]....
        /*0030*/ 	.word	0xffffffff


	//   ....[2]....
        /*0034*/ 	.word	0xffffffff


	//   ....[3]....
        /*0038*/ 	.word	0xffffffff


	//   ....[4]....
        /*003c*/ 	.word	0xffffffff


	//   ....[5]....
        /*0040*/ 	.word	0xffffffff


	//   ....[6]....
        /*0044*/ 	.word	0xffffffff


	//   ....[7]....
        /*0048*/ 	.word	0xffffffff


	//   ....[8]....
        /*004c*/ 	.word	0xffffffff


	//   ....[9]....
        /*0050*/ 	.word	0xffffffff


	//----- nvinfo : EIATTR_COOP_GROUP_INSTR_OFFSETS
	.align		4
.L_4233:
        /*0054*/ 	.byte	0x04, 0x28
        /*0056*/ 	.short	(.L_4235 - .L_4234)


	//   ....[0]....
.L_4234:
        /*0058*/ 	.word	0x00001500


	//   ....[1]....
        /*005c*/ 	.word	0x00001530


	//   ....[2]....
        /*0060*/ 	.word	0x00001560


	//   ....[3]....
        /*0064*/ 	.word	0x00001570


	//   ....[4]....
        /*0068*/ 	.word	0x000015a0


	//   ....[5]....
        /*006c*/ 	.word	0x000015b0


	//   ....[6]....
        /*0070*/ 	.word	0x000015e0


	//   ....[7]....
        /*0074*/ 	.word	0x000015f0


	//   ....[8]....
        /*0078*/ 	.word	0x00001620


	//   ....[9]....
        /*007c*/ 	.word	0x00001630


	//----- nvinfo : EIATTR_VRC_CTA_INIT_COUNT
	.align		4
.L_4235:
        /*0080*/ 	.byte	0x02, 0x4a
	.zero		1
	.zero		1


	//----- nvinfo : EIATTR_EXIT_INSTR_OFFSETS
	.align		4
        /*0084*/ 	.byte	0x04, 0x1c
        /*0086*/ 	.short	(.L_4237 - .L_4236)


	//   ....[0]....
.L_4236:
        /*0088*/ 	.word	0x00003f30


	//   ....[1]....
        /*008c*/ 	.word	0x00003fb0


	//----- nvinfo : EIATTR_MAX_THREADS
	.align		4
.L_4237:
        /*0090*/ 	.byte	0x04, 0x05
        /*0092*/ 	.short	(.L_4239 - .L_4238)
.L_4238:
        /*0094*/ 	.word	0x00000080
        /*0098*/ 	.word	0x00000001
        /*009c*/ 	.word	0x00000001


	//----- nvinfo : EIATTR_CRS_STACK_SIZE
	.align		4
.L_4239:
        /*00a0*/ 	.byte	0x04, 0x1e
        /*00a2*/ 	.short	(.L_4241 - .L_4240)
.L_4240:
        /*00a4*/ 	.word	0x00000000


	//----- nvinfo : EIATTR_CBANK_PARAM_SIZE
	.align		4
.L_4241:
        /*00a8*/ 	.byte	0x03, 0x19
        /*00aa*/ 	.short	0x0128


	//----- nvinfo : EIATTR_PARAM_CBANK
	.align		4
        /*00ac*/ 	.byte	0x04, 0x0a
        /*00ae*/ 	.short	(.L_4243 - .L_4242)
	.align		4
.L_4242:
        /*00b0*/ 	.word	index@(.nv.constant0._ZN10layer_norm13ln_bwd_kernelINS_13Kernel_traitsI6__halfffffjLj1536ELj1ELj1ELj4ELj16ENS_18Kernel_traits_baseILj1536ES2_ffffjLj128EEEEELb1ELb0ELb1ELb0EEEvNS_9BwdParamsE)
        /*00b4*/ 	.short	0x0380
        /*00b6*/ 	.short	0x0128


	//----- nvinfo : EIATTR_SW_WAR
	.align		4
.L_4243:
        /*00b8*/ 	.byte	0x04, 0x36
        /*00ba*/ 	.short	(.L_4245 - .L_4244)
.L_4244:
        /*00bc*/ 	.word	0x00000008
.L_4245:


//--------------------- .nv.info._ZN10layer_norm22ln_bwd_finalize_kernelINS_22Kernel_traits_finalizeILj1536E6__halfffffjLb0ELj1024ELj4ENS_18Kernel_traits_baseILj1536ES2_ffffjLj1024EEEEELb0ELb1EEEvNS_9BwdParamsE --------------------------
	.section	.nv.info._ZN10layer_norm22ln_bwd_finalize_kernelINS_22Kernel_traits_finalizeILj1536E6__halfffffjLb0ELj1024ELj4ENS_18Kernel_traits_baseILj1536ES2_ffffjLj1024EEEEELb0ELb1EEEvNS_9BwdParamsE,"",@"SHT_CUDA_INFO"
	.sectionflags	@""
	.align	4


	//----- nvinfo : EIATTR_CUDA_API_VERSION
	.align		4
        /*0000*/ 	.byte	0x04, 0x37
        /*0002*/ 	.short	(.L_4247 - .L_4246)
.L_4246:
        /*0004*/ 	.word	0x00000082


	//----- nvinfo : EIATTR_KPARAM_INFO
	.align		4
.L_4247:
        /*0008*/ 	.byte	0x04, 0x17
        /*000a*/ 	.short	(.L_4249 - .L_4248)
.L_4248:
        /*000c*/ 	.word	0x00000000
        /*0010*/ 	.short	0x0000
        /*0012*/ 	.short	0x0000
        /*0014*/ 	.byte	0x00, 0xf0, 0xa1, 0x04


	//----- nvinfo : EIATTR_SPARSE_MMA_MASK
	.align		4
.L_4249:
        /*0018*/ 	.byte	0x03, 0x50
        /*001a*/ 	.short	0x0000


	//----- nvinfo : EIATTR_MAXREG_COUNT
	.align		4
        /*001c*/ 	.byte	0x03, 0x1b
        /*001e*/ 	.short	0x0040


	//----- nvinfo : EIATTR_NUM_BARRIERS
	.align		4
        /*0020*/ 	.byte	0x02, 0x4c
        /*0022*/ 	.byte	0x01
	.zero		1


	//----- nvinfo : EIATTR_MERCURY_ISA_VERSION
	.align		4
        /*0024*/ 	.byte	0x03, 0x5f
        /*0026*/ 	.short	0x0101


	//----- nvinfo : EIATTR_COOP_GROUP_MASK_REGIDS
	.align		4
        /*0028*/ 	.byte	0x04, 0x29
        /*002a*/ 	.short	(.L_4251 - .L_4250)


	//   ....[0]....
.L_4250:
        /*002c*/ 	.word	0xffffffff


	//   ....[1]....
        /*0030*/ 	.word	0xffffffff


	//   ....[2]....
        /*0034*/ 	.word	0xffffffff


	//   ....[3]....
        /*0038*/ 	.word	0xffffffff


	//   ....[4]....
        /*003c*/ 	.word	0xffffffff


	//   ....[5]....
        /*0040*/ 	.word	0xffffffff


	//   ....[6]....
        /*0044*/ 	.word	0xffffffff


	//   ....[7]....
        /*0048*/ 	.word	0xffffffff


	//   ....[8]....
        /*004c*/ 	.word	0xffffffff


	//   ....[9]....
        /*0050*/ 	.word	0xffffffff


	//----- nvinfo : EIATTR_COOP_GROUP_INSTR_OFFSETS
	.align		4
.L_4251:
        /*0054*/ 	.byte	0x04, 0x28
        /*0056*/ 	.short	(.L_4253 - .L_4252)


	//   ....[0]....
.L_4252:
        /*0058*/ 	.word	0x00001560


	//   ....[1]....
        /*005c*/ 	.word	0x00001570


	//   ....[2]....
        /*0060*/ 	.word	0x000015a0


	//   ....[3]....
        /*0064*/ 	.word	0x000015b0


	//   ....[4]....
        /*0068*/ 	.word	0x000015e0


	//   ....[5]....
        /*006c*/ 	.word	0x000015f0


	//   ....[6]....
        /*0070*/ 	.word	0x00001620


	//   ....[7]....
        /*0074*/ 	.word	0x00001640


	//   ....[8]....
        /*0078*/ 	.word	0x00001670


	//   ....[9]....
        /*007c*/ 	.word	0x00001680


	//----- nvinfo : EIATTR_VRC_CTA_INIT_COUNT
	.align		4
.L_4253:
        /*0080*/ 	.byte	0x02, 0x4a
	.zero		1
	.zero		1


	//----- nvinfo : EIATTR_EXIT_INSTR_OFFSETS
	.align		4
        /*0084*/ 	.byte	0x04, 0x1c
        /*0086*/ 	.short	(.L_4255 - .L_4254)


	//   ....[0]....
.L_4254:
        /*0088*/ 	.word	0x00000060


	//   ....[1]....
        /*008c*/ 	.word	0x000016e0


	//   ....[2]....
        /*0090*/ 	.word	0x000017d0


	//----- nvinfo : EIATTR_MAX_THREADS
	.align		4
.L_4255:
        /*0094*/ 	.byte	0x04, 0x05
        /*0096*/ 	.short	(.L_4257 - .L_4256)
.L_4256:
        /*0098*/ 	.word	0x00000400
        /*009c*/ 	.word	0x00000001
        /*00a0*/ 	.word	0x00000001


	//----- nvinfo : EIATTR_CRS_STACK_SIZE
	.align		4
.L_4257:
        /*00a4*/ 	.byte	0x04, 0x1e
        /*00a6*/ 	.short	(.L_4259 - .L_4258)
.L_4258:
        /*00a8*/ 	.word	0x00000000


	//----- nvinfo : EIATTR_CBANK_PARAM_SIZE
	.align		4
.L_4259:
        /*00ac*/ 	.byte	0x03, 0x19
        /*00ae*/ 	.short	0x0128


	//----- nvinfo : EIATTR_PARAM_CBANK
	.align		4
        /*00b0*/ 	.byte	0x04, 0x0a
        /*00b2*/ 	.short	(.L_4261 - .L_4260)
	.align		4
.L_4260:
        /*00b4*/ 	.word	index@(.nv.constant0._ZN10layer_norm22ln_bwd_finalize_kernelINS_22Kernel_traits_finalizeILj1536E6__halfffffjLb0ELj1024ELj4ENS_18Kernel_traits_baseILj1536ES2_ffffjLj1024EEEEELb0ELb1EEEvNS_9BwdParamsE)
        /*00b8*/ 	.short	0x0380
        /*00ba*/ 	.short	0x0128


	//----- nvinfo : EIATTR_SW_WAR
	.align		4
.L_4261:
        /*00bc*/ 	.byte	0x04, 0x36
        /*00be*/ 	.short	(.L_4263 - .L_4262)
.L_4262:
        /*00c0*/ 	.word	0x00000008
.L_4263:


//--------------------- .nv.info._ZN10layer_norm13ln_bwd_kernelINS_13Kernel_traitsI6__halfffffjLj1536ELj1ELj1ELj4ELj16ENS_18Kernel_traits_baseILj1536ES2_ffffjLj128EEEEELb1ELb0ELb1ELb1EEEvNS_9BwdParamsE --------------------------
	.section	.nv.info._ZN10layer_norm13ln_bwd_kernelINS_13Kernel_traitsI6__halfffffjLj1536ELj1ELj1ELj4ELj16ENS_18Kernel_traits_baseILj1536ES2_ffffjLj128EEEEELb1ELb0ELb1ELb1EEEvNS_9BwdParamsE,"",@"SHT_CUDA_INFO"
	.sectionflags	@""
	.align	4


	//----- nvinfo : EIATTR_CUDA_API_VERSION
	.align		4
        /*0000*/ 	.byte	0x04, 0x37
        /*0002*/ 	.short	(.L_4265 - .L_4264)
.L_4264:
        /*0004*/ 	.word	0x00000082


	//----- nvinfo : EIATTR_KPARAM_INFO
	.align		4
.L_4265:
        /*0008*/ 	.byte	0x04, 0x17
        /*000a*/ 	.short	(.L_4267 - .L_4266)
.L_4266:
        /*000c*/ 	.word	0x00000000
        /*0010*/ 	.short	0x0000
        /*0012*/ 	.short	0x0000
        /*0014*/ 	.byte	0x00, 0xf0, 0xa1, 0x04


	//----- nvinfo : EIATTR_SPARSE_MMA_MASK
	.align		4
.L_4267:
        /*0018*/ 	.byte	0x03, 0x50
        /*001a*/ 	.short	0x0000


	//----- nvinfo : EIATTR_MAXREG_COUNT
	.align		4
        /*001c*/ 	.byte	0x03, 0x1b
        /*001e*/ 	.short	0x00ff


	//----- nvinfo : EIATTR_NUM_BARRIERS
	.align		4
        /*0020*/ 	.byte	0x02, 0x4c
        /*0022*/ 	.byte	0x01
	.zero		1


	//----- nvinfo : EIATTR_MERCURY_ISA_VERSION
	.align		4
        /*0024*/ 	.byte	0x03, 0x5f
        /*0026*/ 	.short	0x0101


	//----- nvinfo : EIATTR_COOP_GROUP_MASK_REGIDS
	.align		4
        /*0028*/ 	.byte	0x04, 0x29
        /*002a*/ 	.short	(.L_4269 - .L_4268)


	//   ....[0]....
.L_4268:
        /*002c*/ 	.word	0xffffffff


	//   ....[1]....
        /*0030*/ 	.word	0xffffffff


	//   ....[2]....
        /*0034*/ 	.word	0xffffffff


	//   ....[3]....
        /*0038*/ 	.word	0xffffffff


	//   ....[4]....
        /*003c*/ 	.word	0xffffffff


	//   ....[5]....
        /*0040*/ 	.word	0xffffffff


	//   ....[6]....
        /*0044*/ 	.word	0xffffffff


	//   ....[7]....
        /*0048*/ 	.word	0xffffffff


	//   ....[8]....
        /*004c*/ 	.word	0xffffffff


	//   ....[9]....
        /*0050*/ 	.word	0xffffffff


	//----- nvinfo : EIATTR_COOP_GROUP_INSTR_OFFSETS
	.align		4
.L_4269:
        /*0054*/ 	.byte	0x04, 0x28
        /*0056*/ 	.short	(.L_4271 - .L_4270)


	//   ....[0]....
.L_4270:
        /*0058*/ 	.word	0x00001090


	//   ....[1]....
        /*005c*/ 	.word	0x000010d0


	//   ....[2]....
        /*0060*/ 	.word	0x00001130


	//   ....[3]....
        /*0064*/ 	.word	0x00001140


	//   ....[4]....
        /*0068*/ 	.word	0x00001170


	//   ....[5]....
        /*006c*/ 	.word	0x00001180


	//   ....[6]....
        /*0070*/ 	.word	0x000011b0


	//   ....[7]....
        /*0074*/ 	.word	0x000011c0


	//   ....[8]....
        /*0078*/ 	.word	0x00001210


	//   ....[9]....
        /*007c*/ 	.word	0x00001230


	//----- nvinfo : EIATTR_VRC_CTA_INIT_COUNT
	.align		4
.L_4271:
        /*0080*/ 	.byte	0x02, 0x4a
	.zero		1
	.zero		1


	//----- nvinfo : EIATTR_EXIT_INSTR_OFFSETS
	.align		4
        /*0084*/ 	.byte	0x04, 0x1c
        /*0086*/ 	.short	(.L_4273 - .L_4272)


	//   ....[0]....
.L_4272:
        /*0088*/ 	.word	0x00003540


	//----- nvinfo : EIATTR_MAX_THREADS
	.align		4
.L_4273:
        /*008c*/ 	.byte	0x04, 0x05
        /*008e*/ 	.short	(.L_4275 - .L_4274)
.L_4274:
        /*0090*/ 	.word	0x00000080
        /*0094*/ 	.word	0x00000001
        /*0098*/ 	.word	0x00000001


	//----- nvinfo : EIATTR_CBANK_PARAM_SIZE
	.align		4
.L_4275:
        /*009c*/ 	.byte	0x03, 0x19
        /*009e*/ 	.short	0x0128


	//----- nvinfo : EIATTR_PARAM_CBANK
	.align		4
        /*00a0*/ 	.byte	0x04, 0x0a
        /*00a2*/ 	.short	(.L_4277 - .L_4276)
	.align		4
.L_4276:
        /*00a4*/ 	.word	index@(.nv.constant0._ZN10layer_norm13ln_bwd_kernelINS_13Kernel_traitsI6__halfffffjLj1536ELj1ELj1ELj4ELj16ENS_18Kernel_traits_baseILj1536ES2_ffffjLj128EEEEELb1ELb0ELb1ELb1EEEvNS_9BwdParamsE)
        /*00a8*/ 	.short	0x0380
        /*00aa*/ 	.short	0x0128


	//----- nvinfo : EIATTR_SW_WAR
	.align		4
.L_4277:
        /*00ac*/ 	.byte	0x04, 0x36
        /*00ae*/ 	.short	(.L_4279 - .L_4278)
.L_4278:
        /*00b0*/ 	.word	0x00000008
.L_4279:


//--------------------- .nv.info._ZN10layer_norm13ln_bwd_kernelINS_13Kernel_traitsI6__halfffffjLj1536ELj1ELj1ELj4ELj16ENS_18Kernel_traits_baseILj1536ES2_ffffjLj128EEEEELb1ELb1ELb0ELb0EEEvNS_9BwdParamsE --------------------------
	.section	.nv.info._ZN10layer_norm13ln_bwd_kernelINS_13Kernel_traitsI6__halfffffjLj1536ELj1ELj1ELj4ELj16ENS_18Kernel_traits_baseILj1536ES2_ffffjLj128EEEEELb1ELb1ELb0ELb0EEEvNS_9BwdParamsE,"",@"SHT_CUDA_INFO"
	.sectionflags	@""
	.align	4


	//----- nvinfo : EIATTR_CUDA_API_VERSION
	.align		4
        /*0000*/ 	.byte	0x04, 0x37
        /*0002*/ 	.short	(.L_4281 - .L_4280)
.L_4280:
        /*0004*/ 	.word	0x00000082


	//----- nvinfo : EIATTR_KPARAM_INFO
	.align		4
.L_4281:
        /*0008*/ 	.byte	0x04, 0x17
        /*000a*/ 	.short	(.L_4283 - .L_4282)
.L_4282:
        /*000c*/ 	.word	0x00000000
        /*0010*/ 	.short	0x0000
        /*0012*/ 	.short	0x0000
        /*0014*/ 	.byte	0x00, 0xf0, 0xa1, 0x04


	//----- nvinfo : EIATTR_SPARSE_MMA_MASK
	.align		4
.L_4283:
        /*0018*/ 	.byte	0x03, 0x50
        /*001a*/ 	.short	0x0000


	//----- nvinfo : EIATTR_MAXREG_COUNT
	.align		4
        /*001c*/ 	.byte	0x03, 0x1b
        /*001e*/ 	.short	0x00ff


	//----- nvinfo : EIATTR_NUM_BARRIERS
	.align		4
        /*0020*/ 	.byte	0x02, 0x4c
        /*0022*/ 	.byte	0x01
	.zero		1


	//----- nvinfo : EIATTR_MERCURY_ISA_VERSION
	.align		4
        /*0024*/ 	.byte	0x03, 0x5f
        /*0026*/ 	.short	0x0101


	//----- nvinfo : EIATTR_COOP_GROUP_MASK_REGIDS
	.align		4
        /*0028*/ 	.byte	0x04, 0x29
        /*002a*/ 	.short	(.L_4285 - .L_4284)


	//   ....[0]....
.L_4284:
        /*002c*/ 	.word	0xffffffff


	//   ....[1]....
        /*0030*/ 	.word	0xffffffff


	//   ....[2]....
        /*0034*/ 	.word	0xffffffff


	//   ....[3]....
        /*0038*/ 	.word	0xffffffff


	//   ....[4]....
        /*003c*/ 	.word	0xffffffff


	//   ....[5]....
        /*0040*/ 	.word	0xffffffff


	//   ....[6]....
        /*0044*/ 	.word	0xffffffff


	//   ....[7]....
        /*0048*/ 	.word	0xffffffff


	//   ....[8]....
        /*004c*/ 	.word	0xffffffff


	//   ....[9]....
        /*0050*/ 	.word	0xffffffff


	//----- nvinfo : EIATTR_COOP_GROUP_INSTR_OFFSETS
	.align		4
.L_4285:
        /*0054*/ 	.byte	0x04, 0x28
        /*0056*/ 	.short	(.L_4287 - .L_4286)


	//   ....[0]....
.L_4286:
        /*0058*/ 	.word	0x000012b0


	//   ....[1]....
        /*005c*/ 	.word	0x000012e0


	//   ....[2]....
        /*0060*/ 	.word	0x00001310


	//   ....[3]....
        /*0064*/ 	.word	0x00001320


	//   ....[4]....
        /*0068*/ 	.word	0x00001350


	//   ....[5]....
        /*006c*/ 	.word	0x00001360


	//   ....[6]....
        /*0070*/ 	.word	0x00001390


	//   ....[7]....
        /*0074*/ 	.word	0x000013a0


	//   ....[8]....
        /*0078*/ 	.word	0x000013d0


	//   ....[9]....
        /*007c*/ 	.word	0x000013e0


	//----- nvinfo : EIATTR_VRC_CTA_INIT_COUNT
	.align		4
.L_4287:
        /*0080*/ 	.byte	0x02, 0x4a
	.zero		1
	.zero		1


	//----- nvinfo : EIATTR_EXIT_INSTR_OFFSETS
	.align		4
        /*0084*/ 	.byte	0x04, 0x1c
        /*0086*/ 	.short	(.L_4289 - .L_4288)


	//   ....[0]....
.L_4288:
        /*0088*/ 	.word	0x00004480


	//   ....[1]....
        /*008c*/ 	.word	0x00004520


	//----- nvinfo : EIATTR_MAX_THREADS
	.align		4
.L_4289:
        /*0090*/ 	.byte	0x04, 0x05
        /*0092*/ 	.short	(.L_4291 - .L_4290)
.L_4290:
        /*0094*/ 	.word	0x00000080
        /*0098*/ 	.word	0x00000001
        /*009c*/ 	.word	0x00000001


	//----- nvinfo : EIATTR_CRS_STACK_SIZE
	.align		4
.L_4291:
        /*00a0*/ 	.byte	0x04, 0x1e
        /*00a2*/ 	.short	(.L_4293 - .L_4292)
.L_4292:
        /*00a4*/ 	.word	0x00000000


	//----- nvinfo : EIATTR_CBANK_PARAM_SIZE
	.align		4
.L_4293:
        /*00a8*/ 	.byte	0x03, 0x19
        /*00aa*/ 	.short	0x0128


	//----- nvinfo : EIATTR_PARAM_CBANK
	.align		4
        /*00ac*/ 	.byte	0x04, 0x0a
        /*00ae*/ 	.short	(.L_4295 - .L_4294)
	.align		4
.L_4294:
        /*00b0*/ 	.word	index@(.nv.constant0._ZN10layer_norm13ln_bwd_kernelINS_13Kernel_traitsI6__halfffffjLj1536ELj1ELj1ELj4ELj16ENS_18Kernel_traits_baseILj1536ES2_ffffjLj128EEEEELb1ELb1ELb0ELb0EEEvNS_9BwdParamsE)
        /*00b4*/ 	.short	0x0380
        /*00b6*/ 	.short	0x0128


	//----- nvinfo : EIATTR_SW_WAR
	.align		4
.L_4295:
        /*00b8*/ 	.byte	0x04, 0x36
        /*00ba*/ 	.short	(.L_4297 - .L_4296)
.L_4296:
        /*00bc*/ 	.word	0x00000008
.L_4297:


//--------------------- .nv.info._ZN10layer_norm13ln_bwd_kernelINS_13Kernel_traitsI6__halfffffjLj1536ELj1ELj1ELj4ELj16ENS_18Kernel_traits_baseILj1536ES2_ffffjLj128EEEEELb1ELb1ELb0ELb1EEEvNS_9BwdParamsE --------------------------
	.section	.nv.info._ZN10layer_norm13ln_bwd_kernelINS_13Kernel_traitsI6__halfffffjLj1536ELj1ELj1ELj4ELj16ENS_18Kernel_traits_baseILj1536ES2_ffffjLj128EEEEELb1ELb1ELb0ELb1EEEvNS_9BwdParamsE,"",@"SHT_CUDA_INFO"
	.sectionflags	@""
	.align	4


	//----- nvinfo : EIATTR_CUDA_API_VERSION
	.align		4
        /*0000*/ 	.byte	0x04, 0x37
        /*0002*/ 	.short	(.L_4299 - .L_4298)
.L_4298:
        /*0004*/ 	.word	0x00000082


	//----- nvinfo : EIATTR_KPARAM_INFO
	.align		4
.L_4299:
        /*0008*/ 	.byte	0x04, 0x17
        /*000a*/ 	.short	(.L_4301 - .L_4300)
.L_4300:
        /*000c*/ 	.word	0x00000000
        /*0010*/ 	.short	0x0000
        /*0012*/ 	.short	0x0000
        /*0014*/ 	.byte	0x00, 0xf0, 0xa1, 0x04


	//----- nvinfo : EIATTR_SPARSE_MMA_MASK
	.align		4
.L_4301:
        /*0018*/ 	.byte	0x03, 0x50
        /*001a*/ 	.short	0x0000


	//----- nvinfo : EIATTR_MAXREG_COUNT
	.align		4
        /*001c*/ 	.byte	0x03, 0x1b
        /*001e*/ 	.short	0x00ff


	//----- nvinfo : EIATTR_NUM_BARRIERS
	.align		4
        /*0020*/ 	.byte	0x02, 0x4c
        /*0022*/ 	.byte	0x01
	.zero		1


	//----- nvinfo : EIATTR_MERCURY_ISA_VERSION
	.align		4
        /*0024*/ 	.byte	0x03, 0x5f
        /*0026*/ 	.short	0x0101


	//----- nvinfo : EIATTR_COOP_GROUP_MASK_REGIDS
	.align		4
        /*0028*/ 	.byte	0x04, 0x29
        /*002a*/ 	.short	(.L_4303 - .L_4302)


	//   ....[0]....
.L_4302:
        /*002c*/ 	.word	0xffffffff


	//   ....[1]....
        /*0030*/ 	.word	0xffffffff


	//   ....[2]....
        /*0034*/ 	.word	0xffffffff


	//   ....[3]....
        /*0038*/ 	.word	0xffffffff


	//   ....[4]....
        /*003c*/ 	.word	0xffffffff


	//   ....[5]....
        /*0040*/ 	.word	0xffffffff


	//   ....[6]....
        /*0044*/ 	.word	0xffffffff


	//   ....[7]....
        /*0048*/ 	.word	0xffffffff


	//   ....[8]....
        /*004c*/ 	.word	0xffffffff


	//   ....[9]....
        /*0050*/ 	.word	0xffffffff


	//----- nvinfo : EIATTR_COOP_GROUP_INSTR_OFFSETS
	.align		4
.L_4303:
        /*0054*/ 	.byte	0x04, 0x28
        /*0056*/ 	.short	(.L_4305 - .L_4304)


	//   ....[0]....
.L_4304:
        /*0058*/ 	.word	0x00000c60


	//   ....[1]....
        /*005c*/ 	.word	0x00000c70


	//   ....[2]....
        /*0060*/ 	.word	0x00000ca0


	//   ....[3]....
        /*0064*/ 	.word	0x00000cb0


	//   ....[4]....
        /*0068*/ 	.word	0x00000ce0


	//   ....[5]....
        /*006c*/ 	.word	0x00000cf0


	//   ....[6]....
        /*0070*/ 	.word	0x00000d20


	//   ....[7]....
        /*0074*/ 	.word	0x00000d30


	//   ....[8]....
        /*0078*/ 	.word	0x00000d60


	//   ....[9]....
        /*007c*/ 	.word	0x00000d70


	//----- nvinfo : EIATTR_VRC_CTA_INIT_COUNT
	.align		4
.L_4305:
        /*0080*/ 	.byte	0x02, 0x4a
	.zero		1
	.zero		1


	//----- nvinfo : EIATTR_EXIT_INSTR_OFFSETS
	.align		4
        /*0084*/ 	.byte	0x04, 0x1c
        /*0086*/ 	.short	(.L_4307 - .L_4306)


	//   ....[0]....
.L_4306:
        /*0088*/ 	.word	0x00003bb0


	//----- nvinfo : EIATTR_MAX_THREADS
	.align		4
.L_4307:
        /*008c*/ 	.byte	0x04, 0x05
        /*008e*/ 	.short	(.L_4309 - .L_4308)
.L_4308:
        /*0090*/ 	.word	0x00000080
        /*0094*/ 	.word	0x00000001
        /*0098*/ 	.word	0x00000001


	//----- nvinfo : EIATTR_CRS_STACK_SIZE
	.align		4
.L_4309:
        /*009c*/ 	.byte	0x04, 0x1e
        /*009e*/ 	.short	(.L_4311 - .L_4310)
.L_4310:
        /*00a0*/ 	.word	0x00000000


	//----- nvinfo : EIATTR_CBANK_PARAM_SIZE
	.align		4
.L_4311:
        /*00a4*/ 	.byte	0x03, 0x19
        /*00a6*/ 	.short	0x0128


	//----- nvinfo : EIATTR_PARAM_CBANK
	.align		4
        /*00a8*/ 	.byte	0x04, 0x0a
        /*00aa*/ 	.short	(.L_4313 - .L_4312)
	.align		4
.L_4312:
        /*00ac*/ 	.word	index@(.nv.constant0._ZN10layer_norm13ln_bwd_kernelINS_13Kernel_traitsI6__halfffffjLj1536ELj1ELj1ELj4ELj16ENS_18Kernel_traits_baseILj1536ES2_ffffjLj128EEEEELb1ELb1ELb0ELb1EEEvNS_9BwdParamsE)
        /*00b0*/ 	.short	0x0380
        /*00b2*/ 	.short	0x0128


	//----- nvinfo : EIATTR_SW_WAR
	.align		4
.L_4313:
        /*00b4*/ 	.byte	0x04, 0x36
        /*00b6*/ 	.short	(.L_4315 - .L_4314)
.L_4314:
        /*00b8*/ 	.word	0x00000008
.L_4315:


//--------------------- .nv.info._ZN10layer_norm22ln_bwd_finalize_kernelINS_22Kernel_traits_finalizeILj1536E6__halfffffjLb1ELj1024ELj4ENS_18Kernel_traits_baseILj1536ES2_ffffjLj1024EEEEELb1ELb0EEEvNS_9BwdParamsE --------------------------
	.section	.nv.info._ZN10layer_norm22ln_bwd_finalize_kernelINS_22Kernel_traits_finalizeILj1536E6__halfffffjLb1ELj1024ELj4ENS_18Kernel_traits_baseILj1536ES2_ffffjLj1024EEEEELb1ELb0EEEvNS_9BwdParamsE,"",@"SHT_CUDA_INFO"
	.sectionflags	@""
	.align	4


	//----- nvinfo : EIATTR_CUDA_API_VERSION
	.align		4
        /*0000*/ 	.byte	0x04, 0x37
        /*0002*/ 	.short	(.L_4317 - .L_4316)
.L_4316:
        /*0004*/ 	.word	0x00000082


	//----- nvinfo : EIATTR_KPARAM_INFO
	.align		4
.L_4317:
        /*0008*/ 	.byte	0x04, 0x17
        /*000a*/ 	.short	(.L_4319 - .L_4318)
.L_4318:
        /*000c*/ 	.word	0x00000000
        /*0010*/ 	.short	0x0000
        /*0012*/ 	.short	0x0000
        /*0014*/ 	.byte	0x00, 0xf0, 0xa1, 0x04


	//----- nvinfo : EIATTR_SPARSE_MMA_MASK
	.align		4
.L_4319:
        /*0018*/ 	.byte	0x03, 0x50
        /*001a*/ 	.short	0x0000


	//----- nvinfo : EIATTR_MAXREG_COUNT
	.align		4
        /*001c*/ 	.byte	0x03, 0x1b
        /*001e*/ 	.short	0x0040


	//----- nvinfo : EIATTR_NUM_BARRIERS
	.align		4
        /*0020*/ 	.byte	0x02, 0x4c
        /*0022*/ 	.byte	0x01
	.zero		1


	//----- nvinfo : EIATTR_MERCURY_ISA_VERSION
	.align		4
        /*0024*/ 	.byte	0x03, 0x5f
        /*0026*/ 	.short	0x0101


	//----- nvinfo : EIATTR_COOP_GROUP_MASK_REGIDS
	.align		4
        /*0028*/ 	.byte	0x04, 0x29
        /*002a*/ 	.short	(.L_4321 - .L_4320)


	//   ....[0]....
.L_4320:
        /*002c*/ 	.word	0xffffffff


	//   ....[1]....
        /*0030*/ 	.word	0xffffffff


	//   ....[2]....
        /*0034*/ 	.word	0xffffffff


	//   ....[3]....
        /*0038*/ 	.word	0xffffffff


	//   ....[4]....
        /*003c*/ 	.word	0xffffffff


	//   ....[5]....
        /*0040*/ 	.word	0xffffffff


	//   ....[6]....
        /*0044*/ 	.word	0xffffffff


	//   ....[7]....
        /*0048*/ 	.word	0xffffffff


	//   ....[8]....
        /*004c*/ 	.word	0xffffffff


	//   ....[9]....
        /*0050*/ 	.word	0xffffffff


	//   ....[10]....
        /*0054*/ 	.word	0xffffffff


	//   ....[11]....
        /*0058*/ 	.word	0xffffffff


	//   ....[12]....
        /*005c*/ 	.word	0xffffffff


	//   ....[13]....
        /*0060*/ 	.word	0xffffffff


	//   ....[14]....
        /*0064*/ 	.word	0xffffffff


	//----- nvinfo : EIATTR_COOP_GROUP_INSTR_OFFSETS
	.align		4
.L_4321:
        /*0068*/ 	.byte	0x04, 0x28
        /*006a*/ 	.short	(.L_4323 - .L_4322)


	//   ....[0]....
.L_4322:
        /*006c*/ 	.word	0x00001030


	//   ....[1]....
        /*0070*/ 	.word	0x00001040


	//   ....[2]....
        /*0074*/ 	.word	0x00001050


	//   ....[3]....
        /*0078*/ 	.word	0x00001080


	//   ....[4]....
        /*007c*/ 	.word	0x000010a0


	//   ....[5]....
        /*0080*/ 	.word	0x000010b0


	//   ....[6]....
        /*0084*/ 	.word	0x000010f0


	//   ....[7]....
        /*0088*/ 	.word	0x00001100


	//   ....[8]....
        /*008c*/ 	.word	0x00001110


	//   ....[9]....
        /*0090*/ 	.word	0x00001140


	//   ....[10]....
        /*0094*/ 	.word	0x00001170


	//   ....[11]....
        /*0098*/ 	.word	0x00001190


	//   ....[12]....
        /*009c*/ 	.word	0x000011c0


	//   ....[13]....
        /*00a0*/ 	.word	0x000011f0


	//   ....[14]....
        /*00a4*/ 	.word	0x00001220


	//----- nvinfo : EIATTR_VRC_CTA_INIT_COUNT
	.align		4
.L_4323:
        /*00a8*/ 	.byte	0x02, 0x4a
	.zero		1
	.zero		1


	//----- nvinfo : EIATTR_EXIT_INSTR_OFFSETS
	.align		4
        /*00ac*/ 	.byte	0x04, 0x1c
        /*00ae*/ 	.short	(.L_4325 - .L_4324)


	//   ....[0]....
.L_4324:
        /*00b0*/ 	.word	0x00000060


	//   ....[1]....
        /*00b4*/ 	.word	0x000012a0


	//   ....[2]....
        /*00b8*/ 	.word	0x000012d0


	//   ....[3]....
        /*00bc*/ 	.word	0x000013e0


	//----- nvinfo : EIATTR_MAX_THREADS
	.align		4
.L_4325:
        /*00c0*/ 	.byte	0x04, 0x05
        /*00c2*/ 	.short	(.L_4327 - .L_4326)
.L_4326:
        /*00c4*/ 	.word	0x00000400
        /*00c8*/ 	.word	0x00000001
        /*00cc*/ 	.word	0x00000001


	//----- nvinfo : EIATTR_CRS_STACK_SIZE
	.align		4
.L_4327:
        /*00d0*/ 	.byte	0x04, 0x1e
        /*00d2*/ 	.short	(.L_4329 - .L_4328)
.L_4328:
        /*00d4*/ 	.word	0x00000000


	//----- nvinfo : EIATTR_CBANK_PARAM_SIZE
	.align		4
.L_4329:
        /*00d8*/ 	.byte	0x03, 0x19
        /*00da*/ 	.short	0x0128


	//----- nvinfo : EIATTR_PARAM_CBANK
	.align		4
        /*00dc*/ 	.byte	0x04, 0x0a
        /*00de*/ 	.short	(.L_4331 - .L_4330)
	.align		4
.L_4330:
        /*00e0*/ 	.word	index@(.nv.constant0._ZN10layer_norm22ln_bwd_finalize_kernelINS_22Kernel_traits_finalizeILj1536E6__halfffffjLb1ELj1024ELj4ENS_18Kernel_traits_baseILj1536ES2_ffffjLj1024EEEEELb1ELb0EEEvNS_9BwdParamsE)
        /*00e4*/ 	.short	0x0380
        /*00e6*/ 	.short	0x0128


	//----- nvinfo : EIATTR_SW_WAR
	.align		4
.L_4331:
        /*00e8*/ 	.byte	0x04, 0x36
        /*00ea*/ 	.short	(.L_4333 - .L_4332)
.L_4332:
        /*00ec*/ 	.word	0x00000008
.L_4333:


//--------------------- .nv.info._ZN10layer_norm13ln_bwd_kernelINS_13Kernel_traitsI6__halfffffjLj1536ELj1ELj1ELj4ELj16ENS_18Kernel_traits_baseILj1536ES2_ffffjLj128EEEEELb1ELb1ELb1ELb0EEEvNS_9BwdParamsE --------------------------
	.section	.nv.info._ZN10layer_norm13ln_bwd_kernelINS_13Kernel_traitsI6__halfffffjLj1536ELj1ELj1ELj4ELj16ENS_18Kernel_traits_baseILj1536ES2_ffffjLj128EEEEELb1ELb1ELb1ELb0EEEvNS_9BwdParamsE,"",@"SHT_CUDA_INFO"
	.sectionflags	@""
	.align	4


	//----- nvinfo : EIATTR_CUDA_API_VERSION
	.align		4
        /*0000*/ 	.byte	0x04, 0x37
        /*0002*/ 	.short	(.L_4335 - .L_4334)
.L_4334:
        /*0004*/ 	.word	0x00000082


	//----- nvinfo : EIATTR_KPARAM_INFO
	.align		4
.L_4335:
        /*0008*/ 	.byte	0x04, 0x17
        /*000a*/ 	.short	(.L_4337 - .L_4336)
.L_4336:
        /*000c*/ 	.word	0x00000000
        /*0010*/ 	.short	0x0000
        /*0012*/ 	.short	0x0000
        /*0014*/ 	.byte	0x00, 0xf0, 0xa1, 0x04


	//----- nvinfo : EIATTR_SPARSE_MMA_MASK
	.align		4
.L_4337:
        /*0018*/ 	.byte	0x03, 0x50
        /*001a*/ 	.short	0x0000


	//----- nvinfo : EIATTR_MAXREG_COUNT
	.align		4
        /*001c*/ 	.byte	0x03, 0x1b
        /*001e*/ 	.short	0x00ff


	//----- nvinfo : EIATTR_NUM_BARRIERS
	.align		4
        /*0020*/ 	.byte	0x02, 0x4c
        /*0022*/ 	.byte	0x01
	.zero		1


	//----- nvinfo : EIATTR_MERCURY_ISA_VERSION
	.align		4
        /*0024*/ 	.byte	0x03, 0x5f
        /*0026*/ 	.short	0x0101


	//----- nvinfo : EIATTR_COOP_GROUP_MASK_REGIDS
	.align		4
        /*0028*/ 	.byte	0x04, 0x29
        /*002a*/ 	.short	(.L_4339 - .L_4338)


	//   ....[0]....
.L_4338:
        /*002c*/ 	.word	0xffffffff


	//   ....[1]....
        /*0030*/ 	.word	0xffffffff


	//   ....[2]....
        /*0034*/ 	.word	0xffffffff


	//   ....[3]....
        /*0038*/ 	.word	0xffffffff


	//   ....[4]....
        /*003c*/ 	.word	0xffffffff


	//   ....[5]....
        /*0040*/ 	.word	0xffffffff


	//   ....[6]....
        /*0044*/ 	.word	0xffffffff


	//   ....[7]....
        /*0048*/ 	.word	0xffffffff


	//   ....[8]....
        /*004c*/ 	.word	0xffffffff


	//   ....[9]....
        /*0050*/ 	.word	0xffffffff


	//----- nvinfo : EIATTR_COOP_GROUP_INSTR_OFFSETS
	.align		4
.L_4339:
        /*0054*/ 	.byte	0x04, 0x28
        /*0056*/ 	.short	(.L_4341 - .L_4340)


	//   ....[0]....
.L_4340:
        /*0058*/ 	.word	0x000017d0


	//   ....[1]....
        /*005c*/ 	.word	0x00001800


	//   ....[2]....
        /*0060*/ 	.word	0x00001830


	//   ....[3]....
        /*0064*/ 	.word	0x00001840


	//   ....[4]....
        /*0068*/ 	.word	0x00001870


	//   ....[5]....
        /*006c*/ 	.word	0x00001880


	//   ....[6]....
        /*0070*/ 	.word	0x000018b0


	//   ....[7]....
        /*0074*/ 	.word	0x000018c0


	//   ....[8]....
        /*0078*/ 	.word	0x000018f0


	//   ....[9]....
        /*007c*/ 	.word	0x00001900


	//----- nvinfo : EIATTR_VRC_CTA_INIT_COUNT
	.align		4
.L_4341:
        /*0080*/ 	.byte	0x02, 0x4a
	.zero		1
	.zero		1


	//----- nvinfo : EIATTR_EXIT_INSTR_OFFSETS
	.align		4
        /*0084*/ 	.byte	0x04, 0x1c
        /*0086*/ 	.short	(.L_4343 - .L_4342)


	//   ....[0]....
.L_4342:
        /*0088*/ 	.word	0x00005520


	//   ....[1]....
        /*008c*/ 	.word	0x000055c0


	//----- nvinfo : EIATTR_MAX_THREADS
	.align		4
.L_4343:
        /*0090*/ 	.byte	0x04, 0x05
        /*0092*/ 	.short	(.L_4345 - .L_4344)
.L_4344:
        /*0094*/ 	.word	0x00000080
        /*0098*/ 	.word	0x00000001
        /*009c*/ 	.word	0x00000001


	//----- nvinfo : EIATTR_CRS_STACK_SIZE
	.align		4
.L_4345:
        /*00a0*/ 	.byte	0x04, 0x1e
        /*00a2*/ 	.short	(.L_4347 - .L_4346)
.L_4346:
        /*00a4*/ 	.word	0x00000000


	//----- nvinfo : EIATTR_CBANK_PARAM_SIZE
	.align		4
.L_4347:
        /*00a8*/ 	.byte	0x03, 0x19
        /*00aa*/ 	.short	0x0128


	//----- nvinfo : EIATTR_PARAM_CBANK
	.align		4
        /*00ac*/ 	.byte	0x04, 0x0a
        /*00ae*/ 	.short	(.L_4349 - .L_4348)
	.align		4
.L_4348:
        /*00b0*/ 	.word	index@(.nv.constant0._ZN10layer_norm13ln_bwd_kernelINS_13Kernel_traitsI6__halfffffjLj1536ELj1ELj1ELj4ELj16ENS_18Kernel_traits_baseILj1536ES2_ffffjLj128EEEEELb1ELb1ELb1ELb0EEEvNS_9BwdParamsE)
        /*00b4*/ 	.short	0x0380
        /*00b6*/ 	.short	0x0128


	//----- nvinfo : EIATTR_SW_WAR
	.align		4
.L_4349:
        /*00b8*/ 	.byte	0x04, 0x36
        /*00ba*/ 	.short	(.L_4351 - .L_4350)
.L_4350:
        /*00bc*/ 	.word	0x00000008
.L_4351:


//--------------------- .nv.info._ZN10layer_norm22ln_bwd_finalize_kernelINS_22Kernel_traits_finalizeILj1536E6__halfffffjLb1ELj1024ELj4ENS_18Kernel_traits_baseILj1536ES2_ffffjLj1024EEEEELb1ELb1EEEvNS_9BwdParamsE --------------------------
	.section	.nv.info._ZN10layer_norm22ln_bwd_finalize_kernelINS_22Kernel_traits_finalizeILj1536E6__halfffffjLb1ELj1024ELj4ENS_18Kernel_traits_baseILj1536ES2_ffffjLj1024EEEEELb1ELb1EEEvNS_9BwdParamsE,"",@"SHT_CUDA_INFO"
	.sectionflags	@""
	.align	4


	//----- nvinfo : EIATTR_CUDA_API_VERSION
	.align		4
        /*0000*/ 	.byte	0x04, 0x37
        /*0002*/ 	.short	(.L_4353 - .L_4352)
.L_4352:
        /*0004*/ 	.word	0x00000082


	//----- nvinfo : EIATTR_KPARAM_INFO
	.align		4
.L_4353:
        /*0008*/ 	.byte	0x04, 0x17
        /*000a*/ 	.short	(.L_4355 - .L_4354)
.L_4354:
        /*000c*/ 	.word	0x00000000
        /*0010*/ 	.short	0x0000
        /*0012*/ 	.short	0x0000
        /*0014*/ 	.byte	0x00, 0xf0, 0xa1, 0x04


	//----- nvinfo : EIATTR_SPARSE_MMA_MASK
	.align		4
.L_4355:
        /*0018*/ 	.byte	0x03, 0x50
        /*001a*/ 	.short	0x0000


	//----- nvinfo : EIATTR_MAXREG_COUNT
	.align		4
        /*001c*/ 	.byte	0x03, 0x1b
        /*001e*/ 	.short	0x0040


	//----- nvinfo : EIATTR_NUM_BARRIERS
	.align		4
        /*0020*/ 	.byte	0x02, 0x4c
        /*0022*/ 	.byte	0x01
	.zero		1


	//----- nvinfo : EIATTR_MERCURY_ISA_VERSION
	.align		4
        /*0024*/ 	.byte	0x03, 0x5f
        /*0026*/ 	.short	0x0101


	//----- nvinfo : EIATTR_COOP_GROUP_MASK_REGIDS
	.align		4
        /*0028*/ 	.byte	0x04, 0x29
        /*002a*/ 	.short	(.L_4357 - .L_4356)


	//   ....[0]....
.L_4356:
        /*002c*/ 	.word	0xffffffff


	//   ....[1]....
        /*0030*/ 	.word	0xffffffff


	//   ....[2]....
        /*0034*/ 	.word	0xffffffff


	//   ....[3]....
        /*0038*/ 	.word	0xffffffff


	//   ....[4]....
        /*003c*/ 	.word	0xffffffff


	//   ....[5]....
        /*0040*/ 	.word	0xffffffff


	//   ....[6]....
        /*0044*/ 	.word	0xffffffff


	//   ....[7]....
        /*0048*/ 	.word	0xffffffff


	//   ....[8]....
        /*004c*/ 	.word	0xffffffff


	//   ....[9]....
        /*0050*/ 	.word	0xffffffff


	//   ....[10]....
        /*0054*/ 	.word	0xffffffff


	//   ....[11]....
        /*0058*/ 	.word	0xffffffff


	//   ....[12]....
        /*005c*/ 	.word	0xffffffff


	//   ....[13]....
        /*0060*/ 	.word	0xffffffff


	//   ....[14]....
        /*0064*/ 	.word	0xffffffff


	//----- nvinfo : EIATTR_COOP_GROUP_INSTR_OFFSETS
	.align		4
.L_4357:
        /*0068*/ 	.byte	0x04, 0x28
        /*006a*/ 	.short	(.L_4359 - .L_4358)


	//   ....[0]....
.L_4358:
        /*006c*/ 	.word	0x00001060


	//   ....[1]....
        /*0070*/ 	.word	0x00001070


	//   ....[2]....
        /*0074*/ 	.word	0x00001080


	//   ....[3]....
        /*0078*/ 	.word	0x000010b0


	//   ....[4]....
        /*007c*/ 	.word	0x000010d0


	//   ....[5]....
        /*0080*/ 	.word	0x000010e0


	//   ....[6]....
        /*0084*/ 	.word	0x00001120


	//   ....[7]....
        /*0088*/ 	.word	0x00001140


	//   ....[8]....
        /*008c*/ 	.word	0x00001150


	//   ....[9]....
        /*0090*/ 	.word	0x00001180


	//   ....[10]....
        /*0094*/ 	.word	0x000011a0


	//   ....[11]....
        /*0098*/ 	.word	0x000011b0


	//   ....[12]....
        /*009c*/ 	.word	0x000011f0


	//   ....[13]....
        /*00a0*/ 	.word	0x00001200


	//   ....[14]....
        /*00a4*/ 	.word	0x00001210


	//----- nvinfo : EIATTR_VRC_CTA_INIT_COUNT
	.align		4
.L_4359:
        /*00a8*/ 	.byte	0x02, 0x4a
	.zero		1
	.zero		1


	//----- nvinfo : EIATTR_EXIT_INSTR_OFFSETS
	.align		4
        /*00ac*/ 	.byte	0x04, 0x1c
        /*00ae*/ 	.short	(.L_4361 - .L_4360)


	//   ....[0]....
.L_4360:
        /*00b0*/ 	.word	0x00000060


	//   ....[1]....
        /*00b4*/ 	.word	0x00001290


	//   ....[2]....
        /*00b8*/ 	.word	0x000013d0


	//----- nvinfo : EIATTR_MAX_THREADS
	.align		4
.L_4361:
        /*00bc*/ 	.byte	0x04, 0x05
        /*00be*/ 	.short	(.L_4363 - .L_4362)
.L_4362:
        /*00c0*/ 	.word	0x00000400
        /*00c4*/ 	.word	0x00000001
        /*00c8*/ 	.word	0x00000001


	//----- nvinfo : EIATTR_CRS_STACK_SIZE
	.align		4
.L_4363:
        /*00cc*/ 	.byte	0x04, 0x1e
        /*00ce*/ 	.short	(.L_4365 - .L_4364)
.L_4364:
        /*00d0*/ 	.word	0x00000000


	//----- nvinfo : EIATTR_CBANK_PARAM_SIZE
	.align		4
.L_4365:
        /*00d4*/ 	.byte	0x03, 0x19
        /*00d6*/ 	.short	0x0128


	//----- nvinfo : EIATTR_PARAM_CBANK
	.align		4
        /*00d8*/ 	.byte	0x04, 0x0a
        /*00da*/ 	.short	(.L_4367 - .L_4366)
	.align		4
.L_4366:
        /*00dc*/ 	.word	index@(.nv.constant0._ZN10layer_norm22ln_bwd_finalize_kernelINS_22Kernel_traits_finalizeILj1536E6__halfffffjLb1ELj1024ELj4ENS_18Kernel_traits_baseILj1536ES2_ffffjLj1024EEEEELb1ELb1EEEvNS_9BwdParamsE)
        /*00e0*/ 	.short	0x0380
        /*00e2*/ 	.short	0x0128


	//----- nvinfo : EIATTR_SW_WAR
	.align		4
.L_4367:
        /*00e4*/ 	.byte	0x04, 0x36
        /*00e6*/ 	.short	(.L_4369 - .L_4368)
.L_4368:
        /*00e8*/ 	.word	0x00000008
.L_4369:


//--------------------- .nv.info._ZN10layer_norm13ln_bwd_kernelINS_13Kernel_traitsI6__halfffffjLj1536ELj1ELj1ELj4ELj16ENS_18Kernel_traits_baseILj1536ES2_ffffjLj128EEEEELb1ELb1ELb1ELb1EEEvNS_9BwdParamsE --------------------------
	.section	.nv.info._ZN10layer_norm13ln_bwd_kernelINS_13Kernel_traitsI6__halfffffjLj1536ELj1ELj1ELj4ELj16ENS_18Kernel_traits_baseILj1536ES2_ffffjLj128EEEEELb1ELb1ELb1ELb1EEEvNS_9BwdParamsE,"",@"SHT_CUDA_INFO"
	.sectionflags	@""
	.align	4


	//----- nvinfo : EIATTR_CUDA_API_VERSION
	.align		4
        /*0000*/ 	.byte	0x04, 0x37
        /*0002*/ 	.short	(.L_4371 - .L_4370)
.L_4370:
        /*0004*/ 	.word	0x00000082


	//----- nvinfo : EIATTR_KPARAM_INFO
	.align		4
.L_4371:
        /*0008*/ 	.byte	0x04, 0x17
        /*000a*/ 	.short	(.L_4373 - .L_4372)
.L_4372:
        /*000c*/ 	.word	0x00000000
        /*0010*/ 	.short	0x0000
        /*0012*/ 	.short	0x0000
        /*0014*/ 	.byte	0x00, 0xf0, 0xa1, 0x04


	//----- nvinfo : EIATTR_SPARSE_MMA_MASK
	.align		4
.L_4373:
        /*0018*/ 	.byte	0x03, 0x50
        /*001a*/ 	.short	0x0000


	//----- nvinfo : EIATTR_MAXREG_COUNT
	.align		4
        /*001c*/ 	.byte	0x03, 0x1b
        /*001e*/ 	.short	0x00ff


	//----- nvinfo : EIATTR_NUM_BARRIERS
	.align		4
        /*0020*/ 	.byte	0x02, 0x4c
        /*0022*/ 	.byte	0x01
	.zero		1


	//----- nvinfo : EIATTR_MERCURY_ISA_VERSION
	.align		4
        /*0024*/ 	.byte	0x03, 0x5f
        /*0026*/ 	.short	0x0101


	//----- nvinfo : EIATTR_COOP_GROUP_MASK_REGIDS
	.align		4
        /*0028*/ 	.byte	0x04, 0x29
        /*002a*/ 	.short	(.L_4375 - .L_4374)


	//   ....[0]....
.L_4374:
        /*002c*/ 	.word	0xffffffff


	//   ....[1]....
        /*0030*/ 	.word	0xffffffff


	//   ....[2]....
        /*0034*/ 	.word	0xffffffff


	//   ....[3]....
        /*0038*/ 	.word	0xffffffff


	//   ....[4]....
        /*003c*/ 	.word	0xffffffff


	//   ....[5]....
        /*0040*/ 	.word	0xffffffff


	//   ....[6]....
        /*0044*/ 	.word	0xffffffff


	//   ....[7]....
        /*0048*/ 	.word	0xffffffff


	//   ....[8]....
        /*004c*/ 	.word	0xffffffff


	//   ....[9]....
        /*0050*/ 	.word	0xffffffff


	//----- nvinfo : EIATTR_COOP_GROUP_INSTR_OFFSETS
	.align		4
.L_4375:
        /*0054*/ 	.byte	0x04, 0x28
        /*0056*/ 	.short	(.L_4377 - .L_4376)


	//   ....[0]....
.L_4376:
        /*0058*/ 	.word	0x00001180


	//   ....[1]....
        /*005c*/ 	.word	0x000011c0


	//   ....[2]....
        /*0060*/ 	.word	0x00001220


	//   ....[3]....
        /*0064*/ 	.word	0x00001230


	//   ....[4]....
        /*0068*/ 	.word	0x00001270


	//   ....[5]....
        /*006c*/ 	.word	0x00001290


	//   ....[6]....
        /*0070*/ 	.word	0x000012c0


	//   ....[7]....
        /*0074*/ 	.word	0x000012f0


	//   ....[8]....
        /*0078*/ 	.word	0x00001340


	//   ....[9]....
        /*007c*/ 	.word	0x00001350


	//----- nvinfo : EIATTR_VRC_CTA_INIT_COUNT
	.align		4
.L_4377:
        /*0080*/ 	.byte	0x02, 0x4a
	.zero		1
	.zero		1


	//----- nvinfo : EIATTR_EXIT_INSTR_OFFSETS
	.align		4
        /*0084*/ 	.byte	0x04, 0x1c
        /*0086*/ 	.short	(.L_4379 - .L_4378)


	//   ....[0]....
.L_4378:
        /*0088*/ 	.word	0x00004db0


	//----- nvinfo : EIATTR_MAX_THREADS
	.align		4
.L_4379:
        /*008c*/ 	.byte	0x04, 0x05
        /*008e*/ 	.short	(.L_4381 - .L_4380)
.L_4380:
        /*0090*/ 	.word	0x00000080
        /*0094*/ 	.word	0x00000001
        /*0098*/ 	.word	0x00000001


	//----- nvinfo : EIATTR_CRS_STACK_SIZE
	.align		4
.L_4381:
        /*009c*/ 	.byte	0x04, 0x1e
        /*009e*/ 	.short	(.L_4383 - .L_4382)
.L_4382:
        /*00a0*/ 	.word	0x00000000


	//----- nvinfo : EIATTR_CBANK_PARAM_SIZE
	.align		4
.L_4383:
        /*00a4*/ 	.byte	0x03, 0x19
        /*00a6*/ 	.short	0x0128


	//----- nvinfo : EIATTR_PARAM_CBANK
	.align		4
        /*00a8*/ 	.byte	0x04, 0x0a
        /*00aa*/ 	.short	(.L_4385 - .L_4384)
	.align		4
.L_4384:
        /*00ac*/ 	.word	index@(.nv.constant0._ZN10layer_norm13ln_bwd_kernelINS_13Kernel_traitsI6__halfffffjLj1536ELj1ELj1ELj4ELj16ENS_18Kernel_traits_baseILj1536ES2_ffffjLj128EEEEELb1ELb1ELb1ELb1EEEvNS_9BwdParamsE)
        /*00b0*/ 	.short	0x0380
        /*00b2*/ 	.short	0x0128


	//----- nvinfo : EIATTR_SW_WAR
	.align		4
.L_4385:
        /*00b4*/ 	.byte	0x04, 0x36
        /*00b6*/ 	.short	(.L_4387 - .L_4386)
.L_4386:
        /*00b8*/ 	.word	0x00000008
.L_4387:


//--------------------- .nv.info._ZN10layer_norm13ln_bwd_kernelINS_13Kernel_traitsIfffffjLj1536ELj1ELj1ELj4ELj16ENS_18Kernel_traits_baseILj1536EfffffjLj128EEEEELb0ELb0ELb0ELb0EEEvNS_9BwdParamsE --------------------------
	.section	.nv.info._ZN10layer_norm13ln_bwd_kernelINS_13Kernel_traitsIfffffjLj1536ELj1ELj1ELj4ELj16ENS_18Kernel_traits_baseILj1536EfffffjLj128EEEEELb0ELb0ELb0ELb0EEEvNS_9BwdParamsE,"",@"SHT_CUDA_INFO"
	.sectionflags	@""
	.align	4


	//----- nvinfo : EIATTR_CUDA_API_VERSION
	.align		4
        /*0000*/ 	.byte	0x04, 0x37
        /*0002*/ 	.short	(.L_4389 - .L_4388)
.L_4388:
        /*0004*/ 	.word	0x00000082


	//----- nvinfo : EIATTR_KPARAM_INFO
	.align		4
.L_4389:
        /*0008*/ 	.byte	0x04, 0x17
        /*000a*/ 	.short	(.L_4391 - .L_4390)
.L_4390:
        /*000c*/ 	.word	0x00000000
        /*0010*/ 	.short	0x0000
        /*0012*/ 	.short	0x0000
        /*0014*/ 	.byte	0x00, 0xf0, 0xa1, 0x04


	//----- nvinfo : EIATTR_SPARSE_MMA_MASK
	.align		4
.L_4391:
        /*0018*/ 	.byte	0x03, 0x50
        /*001a*/ 	.short	0x0000


	//----- nvinfo : EIATTR_MAXREG_COUNT
	.align		4
        /*001c*/ 	.byte	0x03, 0x1b
        /*001e*/ 	.short	0x00ff


	//----- nvinfo : EIATTR_NUM_BARRIERS
	.align		4
        /*0020*/ 	.byte	0x02, 0x4c
        /*0022*/ 	.byte	0x01
	.zero		1


	//----- nvinfo : EIATTR_MERCURY_ISA_VERSION
	.align		4
        /*0024*/ 	.byte	0x03, 0x5f
        /*0026*/ 	.short	0x0101


	//----- nvinfo : EIATTR_COOP_GROUP_MASK_REGIDS
	.align		4
        /*0028*/ 	.byte	0x04, 0x29
        /*002a*/ 	.short	(.L_4393 - .L_4392)


	//   ....[0]....
.L_4392:
        /*002c*/ 	.word	0xffffffff


	//   ....[1]....
        /*0030*/ 	.word	0xffffffff


	//   ....[2]....
        /*0034*/ 	.word	0xffffffff


	//   ....[3]....
        /*0038*/ 	.word	0xffffffff


	//   ....[4]....
        /*003c*/ 	.word	0xffffffff


	//   ....[5]....
        /*0040*/ 	.word	0xffffffff


	//   ....[6]....
        /*0044*/ 	.word	0xffffffff


	//   ....[7]....
        /*0048*/ 	.word	0xffffffff


	//   ....[8]....
        /*004c*/ 	.word	0xffffffff


	//   ....[9]....
        /*0050*/ 	.word	0xffffffff


	//----- nvinfo : EIATTR_COOP_GROUP_INSTR_OFFSETS
	.align		4
.L_4393:
        /*0054*/ 	.byte	0x04, 0x28
        /*0056*/ 	.short	(.L_4395 - .L_4394)


	//   ....[0]....
.L_4394:
        /*0058*/ 	.word	0x00000dc0


	//   ....[1]....
        /*005c*/ 	.word	0x00000df0


	//   ....[2]....
        /*0060*/ 	.word	0x00000e20


	//   ....[3]....
        /*0064*/ 	.word	0x00000e30


	//   ....[4]....
        /*0068*/ 	.word	0x00000e60


	//   ....[5]....
        /*006c*/ 	.word	0x00000e70


	//   ....[6]....
        /*0070*/ 	.word	0x00000ea0


	//   ....[7]....
        /*0074*/ 	.word	0x00000eb0


	//   ....[8]....
        /*0078*/ 	.word	0x00000ee0


	//   ....[9]....
        /*007c*/ 	.word	0x00000ef0


	//----- nvinfo : EIATTR_VRC_CTA_INIT_COUNT
	.align		4
.L_4395:
        /*0080*/ 	.byte	0x02, 0x4a
	.zero		1
	.zero		1


	//----- nvinfo : EIATTR_EXIT_INSTR_OFFSETS
	.align		4
        /*0084*/ 	.byte	0x04, 0x1c
        /*0086*/ 	.short	(.L_4397 - .L_4396)


	//   ....[0]....
.L_4396:
        /*0088*/ 	.word	0x00002480


	//   ....[1]....
        /*008c*/ 	.word	0x00002500


	//----- nvinfo : EIATTR_MAX_THREADS
	.align		4
.L_4397:
        /*0090*/ 	.byte	0x04, 0x05
        /*0092*/ 	.short	(.L_4399 - .L_4398)
.L_4398:
        /*0094*/ 	.word	0x00000080
        /*0098*/ 	.word	0x00000001
        /*009c*/ 	.word	0x00000001


	//----- nvinfo : EIATTR_CRS_STACK_SIZE
	.align		4
.L_4399:
        /*00a0*/ 	.byte	0x04, 0x1e
        /*00a2*/ 	.short	(.L_4401 - .L_4400)
.L_4400:
        /*00a4*/ 	.word	0x00000000


	//----- nvinfo : EIATTR_CBANK_PARAM_SIZE
	.align		4
.L_4401:
        /*00a8*/ 	.byte	0x03, 0x19
        /*00aa*/ 	.short	0x0128


	//----- nvinfo : EIATTR_PARAM_CBANK
	.align		4
        /*00ac*/ 	.byte	0x04, 0x0a
        /*00ae*/ 	.short	(.L_4403 - .L_4402)
	.align		4
.L_4402:
        /*00b0*/ 	.word	index@(.nv.constant0._ZN10layer_norm13ln_bwd_kernelINS_13Kernel_traitsIfffffjLj1536ELj1ELj1ELj4ELj16ENS_18Kernel_traits_baseILj1536EfffffjLj128EEEEELb0ELb0ELb0ELb0EEEvNS_9BwdParamsE)
        /*00b4*/ 	.short	0x0380
        /*00b6*/ 	.short	0x0128


	//----- nvinfo : EIATTR_SW_WAR
	.align		4
.L_4403:
        /*00b8*/ 	.byte	0x04, 0x36
        /*00ba*/ 	.short	(.L_4405 - .L_4404)
.L_4404:
        /*00bc*/ 	.word	0x00000008
.L_4405:


//--------------------- .nv.info._ZN10layer_norm13ln_bwd_kernelINS_13Kernel_traitsIfffffjLj1536ELj1ELj1ELj4ELj16ENS_18Kernel_traits_baseILj1536EfffffjLj128EEEEELb0ELb0ELb0ELb1EEEvNS_9BwdParamsE --------------------------
	.section	.nv.info._ZN10layer_norm13ln_bwd_kernelINS_13Kernel_traitsIfffffjLj1536ELj1ELj1ELj4ELj16ENS_18Kernel_traits_baseILj1536EfffffjLj128EEEEELb0ELb0ELb0ELb1EEEvNS_9BwdParamsE,"",@"SHT_CUDA_INFO"
	.sectionflags	@""
	.align	4


	//----- nvinfo : EIATTR_CUDA_API_VERSION
	.align		4
        /*0000*/ 	.byte	0x04, 0x37
        /*0002*/ 	.short	(.L_4407 - .L_4406)
.L_4406:
        /*0004*/ 	.word	0x00000082


	//----- nvinfo : EIATTR_KPARAM_INFO
	.align		4
.L_4407:
        /*0008*/ 	.byte	0x04, 0x17
        /*000a*/ 	.short	(.L_4409 - .L_4408)
.L_4408:
        /*000c*/ 	.word	0x00000000
        /*0010*/ 	.short	0x0000
        /*0012*/ 	.short	0x0000
        /*0014*/ 	.byte	0x00, 0xf0, 0xa1, 0x04


	//----- nvinfo : EIATTR_SPARSE_MMA_MASK
	.align		4
.L_4409:
        /*0018*/ 	.byte	0x03, 0x50
        /*001a*/ 	.short	0x0000


	//----- nvinfo : EIATTR_MAXREG_COUNT
	.align		4
        /*001c*/ 	.byte	0x03, 0x1b
        /*001e*/ 	.short	0x00ff


	//----- nvinfo : EIATTR_NUM_BARRIERS
	.align		4
        /*0020*/ 	.byte	0x02, 0x4c
        /*0022*/ 	.byte	0x01
	.zero		1


	//----- nvinfo : EIATTR_MERCURY_ISA_VERSION
	.align		4
        /*0024*/ 	.byte	0x03, 0x5f
        /*0026*/ 	.short	0x0101


	//----- nvinfo : EIATTR_COOP_GROUP_MASK_REGIDS
	.align		4
        /*0028*/ 	.byte	0x04, 0x29
        /*002a*/ 	.short	(.L_4411 - .L_4410)


	//   ....[0]....
.L_4410:
        /*002c*/ 	.word	0xffffffff


	//   ....[1]....
        /*0030*/ 	.word	0xffffffff


	//   ....[2]....
        /*0034*/ 	.word	0xffffffff


	//   ....[3]....
        /*0038*/ 	.word	0xffffffff


	//   ....[4]....
        /*003c*/ 	.word	0xffffffff


	//   ....[5]....
        /*0040*/ 	.word	0xffffffff


	//   ....[6]....
        /*0044*/ 	.word	0xffffffff


	//   ....[7]....
        /*0048*/ 	.word	0xffffffff


	//   ....[8]....
        /*004c*/ 	.word	0xffffffff


	//   ....[9]....
        /*0050*/ 	.word	0xffffffff


	//----- nvinfo : EIATTR_COOP_GROUP_INSTR_OFFSETS
	.align		4
.L_4411:
        /*0054*/ 	.byte	0x04, 0x28
        /*0056*/ 	.short	(.L_4413 - .L_4412)


	//   ....[0]....
.L_4412:
        /*0058*/ 	.word	0x000009f0


	//   ....[1]....
        /*005c*/ 	.word	0x00000ab0


	//   ....[2]....
        /*0060*/ 	.word	0x00000ac0


	//   ....[3]....
        /*0064*/ 	.word	0x00000af0


	//   ....[4]....
        /*0068*/ 	.word	0x00000b10


	//   ....[5]....
        /*006c*/ 	.word	0x00000b20


	//   ....[6]....
        /*0070*/ 	.word	0x00000b40


	//   ....[7]....
        /*0074*/ 	.word	0x00000b60


	//   ....[8]....
        /*0078*/ 	.word	0x00000b80


	//   ....[9]....
        /*007c*/ 	.word	0x00000bc0


	//----- nvinfo : EIATTR_VRC_CTA_INIT_COUNT
	.align		4
.L_4413:
        /*0080*/ 	.byte	0x02, 0x4a
	.zero		1
	.zero		1


	//----- nvinfo : EIATTR_EXIT_INSTR_OFFSETS
	.align		4
        /*0084*/ 	.byte	0x04, 0x1c
        /*0086*/ 	.short	(.L_4415 - .L_4414)


	//   ....[0]....
.L_4414:
        /*0088*/ 	.word	0x00002120


	//----- nvinfo : EIATTR_MAX_THREADS
	.align		4
.L_4415:
        /*008c*/ 	.byte	0x04, 0x05
        /*008e*/ 	.short	(.L_4417 - .L_4416)
.L_4416:
        /*0090*/ 	.word	0x00000080
        /*0094*/ 	.word	0x00000001
        /*0098*/ 	.word	0x00000001


	//----- nvinfo : EIATTR_CRS_STACK_SIZE
	.align		4
.L_4417:
        /*009c*/ 	.byte	0x04, 0x1e
        /*009e*/ 	.short	(.L_4419 - .L_4418)
.L_4418:
        /*00a0*/ 	.word	0x00000000


	//----- nvinfo : EIATTR_CBANK_PARAM_SIZE
	.align		4
.L_4419:
        /*00a4*/ 	.byte	0x03, 0x19
        /*00a6*/ 	.short	0x0128


	//----- nvinfo : EIATTR_PARAM_CBANK
	.align		4
        /*00a8*/ 	.byte	0x04, 0x0a
        /*00aa*/ 	.short	(.L_4421 - .L_4420)
	.align		4
.L_4420:
        /*00ac*/ 	.word	index@(.nv.constant0._ZN10layer_norm13ln_bwd_kernelINS_13Kernel_traitsIfffffjLj1536ELj1ELj1ELj4ELj16ENS_18Kernel_traits_baseILj1536EfffffjLj128EEEEELb0ELb0ELb0ELb1EEEvNS_9BwdParamsE)
        /*00b0*/ 	.short	0x0380
        /*00b2*/ 	.short	0x0128


	//----- nvinfo : EIATTR_SW_WAR
	.align		4
.L_4421:
        /*00b4*/ 	.byte	0x04, 0x36
        /*00b6*/ 	.short	(.L_4423 - .L_4422)
.L_4422:
        /*00b8*/ 	.word	0x00000008
.L_4423:


//--------------------- .nv.info._ZN10layer_norm13ln_bwd_kernelINS_13Kernel_traitsIfffffjLj1536ELj1ELj1ELj4ELj16ENS_18Kernel_traits_baseILj1536EfffffjLj128EEEEELb0ELb0ELb1ELb0EEEvNS_9BwdParamsE --------------------------
	.section	.nv.info._ZN10layer_norm13ln_bwd_kernelINS_13Kernel_traitsIfffffjLj1536ELj1ELj1ELj4ELj16ENS_18Kernel_traits_baseILj1536EfffffjLj128EEEEELb0ELb0ELb1ELb0EEEvNS_9BwdParamsE,"",@"SHT_CUDA_INFO"
	.sectionflags	@""
	.align	4


	//----- nvinfo : EIATTR_CUDA_API_VERSION
	.align		4
        /*0000*/ 	.byte	0x04, 0x37
        /*0002*/ 	.short	(.L_4425 - .L_4424)
.L_4424:
        /*0004*/ 	.word	0x00000082


	//----- nvinfo : EIATTR_KPARAM_INFO
	.align		4
.L_4425:
        /*0008*/ 	.byte	0x04, 0x17
        /*000a*/ 	.short	(.L_4427 - .L_4426)
.L_4426:
        /*000c*/ 	.word	0x00000000
        /*0010*/ 	.short	0x0000
        /*0012*/ 	.short	0x0000
        /*0014*/ 	.byte	0x00, 0xf0, 0xa1, 0x04


	//----- nvinfo : EIATTR_SPARSE_MMA_MASK
	.align		4
.L_4427:
        /*0018*/ 	.byte	0x03, 0x50
        /*001a*/ 	.short	0x0000


	//----- nvinfo : EIATTR_MAXREG_COUNT
	.align		4
        /*001c*/ 	.byte	0x03, 0x1b
        /*001e*/ 	.short	0x00ff


	//----- nvinfo : EIATTR_NUM_BARRIERS
	.align		4
        /*0020*/ 	.byte	0x02, 0x4c
        /*0022*/ 	.byte	0x01
	.zero		1


	//----- nvinfo : EIATTR_MERCURY_ISA_VERSION
	.align		4
        /*0024*/ 	.byte	0x03, 0x5f
        /*0026*/ 	.short	0x0101


	//----- nvinfo : EIATTR_COOP_GROUP_MASK_REGIDS
	.align		4
        /*0028*/ 	.byte	0x04, 0x29
        /*002a*/ 	.short	(.L_4429 - .L_4428)


	//   ....[0]....
.L_4428:
        /*002c*/ 	.word	0xffffffff


	//   ....[1]....
        /*0030*/ 	.word	0xffffffff


	//   ....[2]....
        /*0034*/ 	.word	0xffffffff


	//   ....[3]....
        /*0038*/ 	.word	0xffffffff


	//   ....[4]....
        /*003c*/ 	.word	0xffffffff


	//   ....[5]....
        /*0040*/ 	.word	0xffffffff


	//   ....[6]....
        /*0044*/ 	.word	0xffffffff


	//   ....[7]....
        /*0048*/ 	.word	0xffffffff


	//   ....[8]....
        /*004c*/ 	.word	0xffffffff


	//   ....[9]....
        /*0050*/ 	.word	0xffffffff


	//----- nvinfo : EIATTR_COOP_GROUP_INSTR_OFFSETS
	.align		4
.L_4429:
        /*0054*/ 	.byte	0x04, 0x28
        /*0056*/ 	.short	(.L_4431 - .L_4430)


	//   ....[0]....
.L_4430:
        /*0058*/ 	.word	0x00001020


	//   ....[1]....
        /*005c*/ 	.word	0x00001050


	//   ....[2]....
        /*0060*/ 	.word	0x00001080


	//   ....[3]....
        /*0064*/ 	.word	0x00001090


	//   ....[4]....
        /*0068*/ 	.word	0x000010c0


	//   ....[5]....
        /*006c*/ 	.word	0x000010d0


	//   ....[6]....
        /*0070*/ 	.word	0x00001100


	//   ....[7]....
        /*0074*/ 	.word	0x00001110


	//   ....[8]....
        /*0078*/ 	.word	0x00001140


	//   ....[9]....
        /*007c*/ 	.word	0x00001150


	//----- nvinfo : EIATTR_VRC_CTA_INIT_COUNT
	.align		4
.L_4431:
        /*0080*/ 	.byte	0x02, 0x4a
	.zero		1
	.zero		1


	//----- nvinfo : EIATTR_EXIT_INSTR_OFFSETS
	.align		4
        /*0084*/ 	.byte	0x04, 0x1c
        /*0086*/ 	.short	(.L_4433 - .L_4432)


	//   ....[0]....
.L_4432:
        /*0088*/ 	.word	0x00002d90


	//   ....[1]....
        /*008c*/ 	.word	0x00002e10


	//----- nvinfo : EIATTR_MAX_THREADS
	.align		4
.L_4433:
        /*0090*/ 	.byte	0x04, 0x05
        /*0092*/ 	.short	(.L_4435 - .L_4434)
.L_4434:
        /*0094*/ 	.word	0x00000080
        /*0098*/ 	.word	0x00000001
        /*009c*/ 	.word	0x00000001


	//----- nvinfo : EIATTR_CRS_STACK_SIZE
	.align		4
.L_4435:
        /*00a0*/ 	.byte	0x04, 0x1e
        /*00a2*/ 	.short	(.L_4437 - .L_4436)
.L_4436:
        /*00a4*/ 	.word	0x00000000


	//----- nvinfo : EIATTR_CBANK_PARAM_SIZE
	.align		4
.L_4437:
        /*00a8*/ 	.byte	0x03, 0x19
        /*00aa*/ 	.short	0x0128


	//----- nvinfo : EIATTR_PARAM_CBANK
	.align		4
        /*00ac*/ 	.byte	0x04, 0x0a
        /*00ae*/ 	.short	(.L_4439 - .L_4438)
	.align		4
.L_4438:
        /*00b0*/ 	.word	index@(.nv.constant0._ZN10layer_norm13ln_bwd_kernelINS_13Kernel_traitsIfffffjLj1536ELj1ELj1ELj4ELj16ENS_18Kernel_traits_baseILj1536EfffffjLj128EEEEELb0ELb0ELb1ELb0EEEvNS_9BwdParamsE)
        /*00b4*/ 	.short	0x0380
        /*00b6*/ 	.short	0x0128


	//----- nvinfo : EIATTR_SW_WAR
	.align		4
.L_4439:
        /*00b8*/ 	.byte	0x04, 0x36
        /*00ba*/ 	.short	(.L_4441 - .L_4440)
.L_4440:
        /*00bc*/ 	.word	0x00000008
.L_4441:


//--------------------- .nv.info._ZN10layer_norm13ln_bwd_kernelINS_13Kernel_traitsIfffffjLj1536ELj1ELj1ELj4ELj16ENS_18Kernel_traits_baseILj1536EfffffjLj128EEEEELb0ELb0ELb1ELb1EEEvNS_9BwdParamsE --------------------------
	.section	.nv.info._ZN10layer_norm13ln_bwd_kernelINS_13Kernel_traitsIfffffjLj1536ELj1ELj1ELj4ELj16ENS_18Kernel_traits_baseILj1536EfffffjLj128EEEEELb0ELb0ELb1ELb1EEEvNS_9BwdParamsE,"",@"SHT_CUDA_INFO"
	.sectionflags	@""
	.align	4


	//----- nvinfo : EIATTR_CUDA_API_VERSION
	.align		4
        /*0000*/ 	.byte	0x04, 0x37
        /*0002*/ 	.short	(.L_4443 - .L_4442)
.L_4442:
        /*0004*/ 	.word	0x00000082


	//----- nvinfo : EIATTR_KPARAM_INFO
	.align		4
.L_4443:
        /*0008*/ 	.byte	0x04, 0x17
        /*000a*/ 	.short	(.L_4445 - .L_4444)
.L_4444:
        /*000c*/ 	.word	0x00000000
        /*0010*/ 	.short	0x0000
        /*0012*/ 	.short	0x0000
        /*0014*/ 	.byte	0x00, 0xf0, 0xa1, 0x04


	//----- nvinfo : EIATTR_SPARSE_MMA_MASK
	.align		4
.L_4445:
        /*0018*/ 	.byte	0x03, 0x50
        /*001a*/ 	.short	0x0000


	//----- nvinfo : EIATTR_MAXREG_COUNT
	.align		4
        /*001c*/ 	.byte	0x03, 0x1b
        /*001e*/ 	.short	0x00ff


	//----- nvinfo : EIATTR_NUM_BARRIERS
	.align		4
        /*0020*/ 	.byte	0x02, 0x4c
        /*0022*/ 	.byte	0x01
	.zero		1


	//----- nvinfo : EIATTR_MERCURY_ISA_VERSION
	.align		4
        /*0024*/ 	.byte	0x03, 0x5f
        /*0026*/ 	.short	0x0101


	//----- nvinfo : EIATTR_COOP_GROUP_MASK_REGIDS
	.align		4
        /*0028*/ 	.byte	0x04, 0x29
        /*002a*/ 	.short	(.L_4447 - .L_4446)


	//   ....[0]....
.L_4446:
        /*002c*/ 	.word	0xffffffff


	//   ....[1]....
        /*0030*/ 	.word	0xffffffff


	//   ....[2]....
        /*0034*/ 	.word	0xffffffff


	//   ....[3]....
        /*0038*/ 	.word	0xffffffff


	//   ....[4]....
        /*003c*/ 	.word	0xffffffff


	//   ....[5]....
        /*0040*/ 	.word	0xffffffff


	//   ....[6]....
        /*0044*/ 	.word	0xffffffff


	//   ....[7]....
        /*0048*/ 	.word	0xffffffff


	//   ....[8]....
        /*004c*/ 	.word	0xffffffff


	//   ....[9]....
        /*0050*/ 	.word	0xffffffff


	//----- nvinfo : EIATTR_COOP_GROUP_INSTR_OFFSETS
	.align		4
.L_4447:
        /*0054*/ 	.byte	0x04, 0x28
        /*0056*/ 	.short	(.L_4449 - .L_4448)


	//   ....[0]....
.L_4448:
        /*0058*/ 	.word	0x00000d00


	//   ....[1]....
        /*005c*/ 	.word	0x00000d20


	//   ....[2]....
        /*0060*/ 	.word	0x00000d60


	//   ....[3]....
        /*0064*/ 	.word	0x00000d70


	//   ....[4]....
        /*0068*/ 	.word	0x00000db0


	//   ....[5]....
        /*006c*/ 	.word	0x00000dc0


	//   ....[6]....
        /*0070*/ 	.word	0x00000df0


	//   ....[7]....
        /*0074*/ 	.word	0x00000e00


	//   ....[8]....
        /*0078*/ 	.word	0x00000e30


	//   ....[9]....
        /*007c*/ 	.word	0x00000e40


	//----- nvinfo : EIATTR_VRC_CTA_INIT_COUNT
	.align		4
.L_4449:
        /*0080*/ 	.byte	0x02, 0x4a
	.zero		1
	.zero		1


	//----- nvinfo : EIATTR_EXIT_INSTR_OFFSETS
	.align		4
        /*0084*/ 	.byte	0x04, 0x1c
        /*0086*/ 	.short	(.L_4451 - .L_4450)


	//   ....[0]....
.L_4450:
        /*0088*/ 	.word	0x00002880


	//----- nvinfo : EIATTR_MAX_THREADS
	.align		4
.L_4451:
        /*008c*/ 	.byte	0x04, 0x05
        /*008e*/ 	.short	(.L_4453 - .L_4452)
.L_4452:
        /*0090*/ 	.word	0x00000080
        /*0094*/ 	.word	0x00000001
        /*0098*/ 	.word	0x00000001


	//----- nvinfo : EIATTR_CRS_STACK_SIZE
	.align		4
.L_4453:
        /*009c*/ 	.byte	0x04, 0x1e
        /*009e*/ 	.short	(.L_4455 - .L_4454)
.L_4454:
        /*00a0*/ 	.word	0x00000000


	//----- nvinfo : EIATTR_CBANK_PARAM_SIZE
	.align		4
.L_4455:
        /*00a4*/ 	.byte	0x03, 0x19
        /*00a6*/ 	.short	0x0128


	//----- nvinfo : EIATTR_PARAM_CBANK
	.align		4
        /*00a8*/ 	.byte	0x04, 0x0a
        /*00aa*/ 	.short	(.L_4457 - .L_4456)
	.align		4
.L_4456:
        /*00ac*/ 	.word	index@(.nv.constant0._ZN10layer_norm13ln_bwd_kernelINS_13Kernel_traitsIfffffjLj1536ELj1ELj1ELj4ELj16ENS_18Kernel_traits_baseILj1536EfffffjLj128EEEEELb0ELb0ELb1ELb1EEEvNS_9BwdParamsE)
        /*00b0*/ 	.short	0x0380
        /*00b2*/ 	.short	0x0128


	//----- nvinfo : EIATTR_SW_WAR
	.align		4
.L_4457:
        /*00b4*/ 	.byte	0x04, 0x36
        /*00b6*/ 	.short	(.L_4459 - .L_4458)
.L_4458:
        /*00b8*/ 	.word	0x00000008
.L_4459:


//--------------------- .nv.info._ZN10layer_norm13ln_bwd_kernelINS_13Kernel_traitsIfffffjLj1536ELj1ELj1ELj4ELj16ENS_18Kernel_traits_baseILj1536EfffffjLj128EEEEELb0ELb1ELb0ELb0EEEvNS_9BwdParamsE --------------------------
	.section	.nv.info._ZN10layer_norm13ln_bwd_kernelINS_13Kernel_traitsIfffffjLj1536ELj1ELj1ELj4ELj16ENS_18Kernel_traits_baseILj1536EfffffjLj128EEEEELb0ELb1ELb0ELb0EEEvNS_9BwdParamsE,"",@"SHT_CUDA_INFO"
	.sectionflags	@""
	.align	4


	//----- nvinfo : EIATTR_CUDA_API_VERSION
	.align		4
        /*0000*/ 	.byte	0x04, 0x37
        /*0002*/ 	.short	(.L_4461 - .L_4460)
.L_4460:
        /*0004*/ 	.word	0x00000082


	//----- nvinfo : EIATTR_KPARAM_INFO
	.align		4
.L_4461:
        /*0008*/ 	.byte	0x04, 0x17
        /*000a*/ 	.short	(.L_4463 - .L_4462)
.L_4462:
        /*000c*/ 	.word	0x00000000
        /*0010*/ 	.short	0x0000
        /*0012*/ 	.short	0x0000
        /*0014*/ 	.byte	0x00, 0xf0, 0xa1, 0x04


	//----- nvinfo : EIATTR_SPARSE_MMA_MASK
	.align		4
.L_4463:
        /*0018*/ 	.byte	0x03, 0x50
        /*001a*/ 	.short	0x0000


	//----- nvinfo : EIATTR_MAXREG_COUNT
	.align		4
        /*001c*/ 	.byte	0x03, 0x1b
        /*001e*/ 	.short	0x00ff


	//----- nvinfo : EIATTR_NUM_BARRIERS
	.align		4
        /*0020*/ 	.byte	0x02, 0x4c
        /*0022*/ 	.byte	0x01
	.zero		1


	//----- nvinfo : EIATTR_MERCURY_ISA_VERSION
	.align		4
        /*0024*/ 	.byte	0x03, 0x5f
        /*0026*/ 	.short	0x0101


	//----- nvinfo : EIATTR_COOP_GROUP_MASK_REGIDS
	.align		4
        /*0028*/ 	.byte	0x04, 0x29
        /*002a*/ 	.short	(.L_4465 - .L_4464)


	//   ....[0]....
.L_4464:
        /*002c*/ 	.word	0xffffffff


	//   ....[1]....
        /*0030*/ 	.word	0xffffffff


	//   ....[2]....
        /*0034*/ 	.word	0xffffffff


	//   ....[3]....
        /*0038*/ 	.word	0xffffffff


	//   ....[4]....
        /*003c*/ 	.word	0xffffffff


	//   ....[5]....
        /*0040*/ 	.word	0xffffffff


	//   ....[6]....
        /*0044*/ 	.word	0xffffffff


	//   ....[7]....
        /*0048*/ 	.word	0xffffffff


	//   ....[8]....
        /*004c*/ 	.word	0xffffffff


	//   ....[9]....
        /*0050*/ 	.word	0xffffffff


	//----- nvinfo : EIATTR_COOP_GROUP_INSTR_OFFSETS
	.align		4
.L_4465:
        /*0054*/ 	.byte	0x04, 0x28
        /*0056*/ 	.short	(.L_4467 - .L_4466)


	//   ....[0]....
.L_4466:
        /*0058*/ 	.word	0x00000f00


	//   ....[1]....
        /*005c*/ 	.word	0x00000f20


	//   ....[2]....
        /*0060*/ 	.word	0x00000f60


	//   ....[3]....
        /*0064*/ 	.word	0x00000f70


	//   ....[4]....
        /*0068*/ 	.word	0x00000fb0


	//   ....[5]....
        /*006c*/ 	.word	0x00000fc0


	//   ....[6]....
        /*0070*/ 	.word	0x00000ff0


	//   ....[7]....
        /*0074*/ 	.word	0x00001000


	//   ....[8]....
        /*0078*/ 	.word	0x00001030


	//   ....[9]....
        /*007c*/ 	.word	0x00001040


	//----- nvinfo : EIATTR_VRC_CTA_INIT_COUNT
	.align		4
.L_4467:
        /*0080*/ 	.byte	0x02, 0x4a
	.zero		1
	.zero		1


	//----- nvinfo : EIATTR_EXIT_INSTR_OFFSETS
	.align		4
        /*0084*/ 	.byte	0x04, 0x1c
        /*0086*/ 	.short	(.L_4469 - .L_4468)


	//   ....[0]....
.L_4468:
        /*0088*/ 	.word	0x00002c30


	//   ....[1]....
        /*008c*/ 	.word	0x00002cd0


	//----- nvinfo : EIATTR_MAX_THREADS
	.align		4
.L_4469:
        /*0090*/ 	.byte	0x04, 0x05
        /*0092*/ 	.short	(.L_4471 - .L_4470)
.L_4470:
        /*0094*/ 	.word	0x00000080
        /*0098*/ 	.word	0x00000001
        /*009c*/ 	.word	0x00000001


	//----- nvinfo : EIATTR_CRS_STACK_SIZE
	.align		4
.L_4471:
        /*00a0*/ 	.byte	0x04, 0x1e
        /*00a2*/ 	.short	(.L_4473 - .L_4472)
.L_4472:
        /*00a4*/ 	.word	0x00000000


	//----- nvinfo : EIATTR_CBANK_PARAM_SIZE
	.align		4
.L_4473:
        /*00a8*/ 	.byte	0x03, 0x19
        /*00aa*/ 	.short	0x0128


	//----- nvinfo : EIATTR_PARAM_CBANK
	.align		4
        /*00ac*/ 	.byte	0x04, 0x0a
        /*00ae*/ 	.short	(.L_4475 - .L_4474)
	.align		4
.L_4474:
        /*00b0*/ 	.word	index@(.nv.constant0._ZN10layer_norm13ln_bwd_kernelINS_13Kernel_traitsIfffffjLj1536ELj1ELj1ELj4ELj16ENS_18Kernel_traits_baseILj1536EfffffjLj128EEEEELb0ELb1ELb0ELb0EEEvNS_9BwdParamsE)
        /*00b4*/ 	.short	0x0380
        /*00b6*/ 	.short	0x0128


	//----- nvinfo : EIATTR_SW_WAR
	.align		4
.L_4475:
        /*00b8*/ 	.byte	0x04, 0x36
        /*00ba*/ 	.short	(.L_4477 - .L_4476)
.L_4476:
        /*00bc*/ 	.word	0x00000008
.L_4477:


//--------------------- .nv.info._ZN10layer_norm13ln_bwd_kernelINS_13Kernel_traitsIfffffjLj1536ELj1ELj1ELj4ELj16ENS_18Kernel_traits_baseILj1536EfffffjLj128EEEEELb0ELb1ELb0ELb1EEEvNS_9BwdParamsE --------------------------
	.section	.nv.info._ZN10layer_norm13ln_bwd_kernelINS_13Kernel_traitsIfffffjLj1536ELj1ELj1ELj4ELj16ENS_18Kernel_traits_baseILj1536EfffffjLj128EEEEELb0ELb1ELb0ELb1EEEvNS_9BwdParamsE,"",@"SHT_CUDA_INFO"
	.sectionflags	@""
	.align	4


	//----- nvinfo : EIATTR_CUDA_API_VERSION
	.align		4
        /*0000*/ 	.byte	0x04, 0x37
        /*0002*/ 	.short	(.L_4479 - .L_4478)
.L_4478:
        /*0004*/ 	.word	0x00000082


	//----- nvinfo : EIATTR_KPARAM_INFO
	.align		4
.L_4479:
        /*0008*/ 	.byte	0x04, 0x17
        /*000a*/ 	.short	(.L_4481 - .L_4480)
.L_4480:
        /*000c*/ 	.word	0x00000000
        /*0010*/ 	.short	0x0000
        /*0012*/ 	.short	0x0000
        /*0014*/ 	.byte	0x00, 0xf0, 0xa1, 0x04


	//----- nvinfo : EIATTR_SPARSE_MMA_MASK
	.align		4
.L_4481:
        /*0018*/ 	.byte	0x03, 0x50
        /*001a*/ 	.short	0x0000


	//----- nvinfo : EIATTR_MAXREG_COUNT
	.align		4
        /*001c*/ 	.byte	0x03, 0x1b
        /*001e*/ 	.short	0x00ff


	//----- nvinfo : EIATTR_NUM_BARRIERS
	.align		4
        /*0020*/ 	.byte	0x02, 0x4c
        /*0022*/ 	.byte	0x01
	.zero		1


	//----- nvinfo : EIATTR_MERCURY_ISA_VERSION
	.align		4
        /*0024*/ 	.byte	0x03, 0x5f
        /*0026*/ 	.short	0x0101


	//----- nvinfo : EIATTR_COOP_GROUP_MASK_REGIDS
	.align		4
        /*0028*/ 	.byte	0x04, 0x29
        /*002a*/ 	.short	(.L_4483 - .L_4482)


	//   ....[0]....
.L_4482:
        /*002c*/ 	.word	0xffffffff


	//   ....[1]....
        /*0030*/ 	.word	0xffffffff


	//   ....[2]....
        /*0034*/ 	.word	0xffffffff


	//   ....[3]....
        /*0038*/ 	.word	0xffffffff


	//   ....[4]....
        /*003c*/ 	.word	0xffffffff


	//   ....[5]....
        /*0040*/ 	.word	0xffffffff


	//   ....[6]....
        /*0044*/ 	.word	0xffffffff


	//   ....[7]....
        /*0048*/ 	.word	0xffffffff


	//   ....[8]....
        /*004c*/ 	.word	0xffffffff


	//   ....[9]....
        /*0050*/ 	.word	0xffffffff


	//----- nvinfo : EIATTR_COOP_GROUP_INSTR_OFFSETS
	.align		4
.L_4483:
        /*0054*/ 	.byte	0x04, 0x28
        /*0056*/ 	.short	(.L_4485 - .L_4484)


	//   ....[0]....
.L_4484:
        /*0058*/ 	.word	0x00000b10


	//   ....[1]....
        /*005c*/ 	.word	0x00000b20


	//   ....[2]....
        /*0060*/ 	.word	0x00000b50


	//   ....[3]....
        /*0064*/ 	.word	0x00000b60


	//   ....[4]....
        /*0068*/ 	.word	0x00000b90


	//   ....[5]....
        /*006c*/ 	.word	0x00000ba0


	//   ....[6]....
        /*0070*/ 	.word	0x00000bd0


	//   ....[7]....
        /*0074*/ 	.word	0x00000be0


	//   ....[8]....
        /*0078*/ 	.word	0x00000c10


	//   ....[9]....
        /*007c*/ 	.word	0x00000c20


	//----- nvinfo : EIATTR_VRC_CTA_INIT_COUNT
	.align		4
.L_4485:
        /*0080*/ 	.byte	0x02, 0x4a
	.zero		1
	.zero		1


	//----- nvinfo : EIATTR_EXIT_INSTR_OFFSETS
	.align		4
        /*0084*/ 	.byte	0x04, 0x1c
        /*0086*/ 	.short	(.L_4487 - .L_4486)


	//   ....[0]....
.L_4486:
        /*0088*/ 	.word	0x00002ab0


	//----- nvinfo : EIATTR_MAX_THREADS
	.align		4
.L_4487:
        /*008c*/ 	.byte	0x04, 0x05
        /*008e*/ 	.short	(.L_4489 - .L_4488)
.L_4488:
        /*0090*/ 	.word	0x00000080
        /*0094*/ 	.word	0x00000001
        /*0098*/ 	.word	0x00000001


	//----- nvinfo : EIATTR_CRS_STACK_SIZE
	.align		4
.L_4489:
        /*009c*/ 	.byte	0x04, 0x1e
        /*009e*/ 	.short	(.L_4491 - .L_4490)
.L_4490:
        /*00a0*/ 	.word	0x00000000


	//----- nvinfo : EIATTR_CBANK_PARAM_SIZE
	.align		4
.L_4491:
        /*00a4*/ 	.byte	0x03, 0x19
        /*00a6*/ 	.short	0x0128


	//----- nvinfo : EIATTR_PARAM_CBANK
	.align		4
        /*00a8*/ 	.byte	0x04, 0x0a
        /*00aa*/ 	.short	(.L_4493 - .L_4492)
	.align		4
.L_4492:
        /*00ac*/ 	.word	index@(.nv.constant0._ZN10layer_norm13ln_bwd_kernelINS_13Kernel_traitsIfffffjLj1536ELj1ELj1ELj4ELj16ENS_18Kernel_traits_baseILj1536EfffffjLj128EEEEELb0ELb1ELb0ELb1EEEvNS_9BwdParamsE)
        /*00b0*/ 	.short	0x0380
        /*00b2*/ 	.short	0x0128


	//----- nvinfo : EIATTR_SW_WAR
	.align		4
.L_4493:
        /*00b4*/ 	.byte	0x04, 0x36
        /*00b6*/ 	.short	(.L_4495 - .L_4494)
.L_4494:
        /*00b8*/ 	.word	0x00000008
.L_4495:


//--------------------- .nv.info._ZN10layer_norm13ln_bwd_kernelINS_13Kernel_traitsIfffffjLj1536ELj1ELj1ELj4ELj16ENS_18Kernel_traits_baseILj1536EfffffjLj128EEEEELb0ELb1ELb1ELb0EEEvNS_9BwdParamsE --------------------------
	.section	.nv.info._ZN10layer_norm13ln_bwd_kernelINS_13Kernel_traitsIfffffjLj1536ELj1ELj1ELj4ELj16ENS_18Kernel_traits_baseILj1536EfffffjLj128EEEEELb0ELb1ELb1ELb0EEEvNS_9BwdParamsE,"",@"SHT_CUDA_INFO"
	.sectionflags	@""
	.align	4


	//----- nvinfo : EIATTR_CUDA_API_VERSION
	.align		4
        /*0000*/ 	.byte	0x04, 0x37
        /*0002*/ 	.short	(.L_4497 - .L_4496)
.L_4496:
        /*0004*/ 	.word	0x00000082


	//----- nvinfo : EIATTR_KPARAM_INFO
	.align		4
.L_4497:
        /*0008*/ 	.byte	0x04, 0x17
        /*000a*/ 	.short	(.L_4499 - .L_4498)
.L_4498:
        /*000c*/ 	.word	0x00000000
        /*0010*/ 	.short	0x0000
        /*0012*/ 	.short	0x0000
        /*0014*/ 	.byte	0x00, 0xf0, 0xa1, 0x04


	//----- nvinfo : EIATTR_SPARSE_MMA_MASK
	.align		4
.L_4499:
        /*0018*/ 	.byte	0x03, 0x50
        /*001a*/ 	.short	0x0000


	//----- nvinfo : EIATTR_MAXREG_COUNT
	.align		4
        /*001c*/ 	.byte	0x03, 0x1b
        /*001e*/ 	.short	0x00ff


	//----- nvinfo : EIATTR_NUM_BARRIERS
	.align		4
        /*0020*/ 	.byte	0x02, 0x4c
        /*0022*/ 	.byte	0x01
	.zero		1


	//----- nvinfo : EIATTR_MERCURY_ISA_VERSION
	.align		4
        /*0024*/ 	.byte	0x03, 0x5f
        /*0026*/ 	.short	0x0101


	//----- nvinfo : EIATTR_COOP_GROUP_MASK_REGIDS
	.align		4
        /*0028*/ 	.byte	0x04, 0x29
        /*002a*/ 	.short	(.L_4501 - .L_4500)


	//   ....[0]....
.L_4500:
        /*002c*/ 	.word	0xffffffff


	//   ....[1]....
        /*0030*/ 	.word	0xffffffff


	//   ....[2]....
        /*0034*/ 	.word	0xffffffff


	//   ....[3]....
        /*0038*/ 	.word	0xffffffff


	//   ....[4]....
        /*003c*/ 	.word	0xffffffff


	//   ....[5]....
        /*0040*/ 	.word	0xffffffff


	//   ....[6]....
        /*0044*/ 	.word	0xffffffff


	//   ....[7]....
        /*0048*/ 	.word	0xffffffff


	//   ....[8]....
        /*004c*/ 	.word	0xffffffff


	//   ....[9]....
        /*0050*/ 	.word	0xffffffff


	//----- nvinfo : EIATTR_COOP_GROUP_INSTR_OFFSETS
	.align		4
.L_4501:
        /*0054*/ 	.byte	0x04, 0x28
        /*0056*/ 	.short	(.L_4503 - .L_4502)


	//   ....[0]....
.L_4502:
        /*0058*/ 	.word	0x00001180


	//   ....[1]....
        /*005c*/ 	.word	0x000011a0


	//   ....[2]....
        /*0060*/ 	.word	0x000011e0


	//   ....[3]....
        /*0064*/ 	.word	0x000011f0


	//   ....[4]....
        /*0068*/ 	.word	0x00001230


	//   ....[5]....
        /*006c*/ 	.word	0x00001240


	//   ....[6]....
        /*0070*/ 	.word	0x00001270


	//   ....[7]....
        /*0074*/ 	.word	0x00001280


	//   ....[8]....
        /*0078*/ 	.word	0x000012b0


	//   ....[9]....
        /*007c*/ 	.word	0x000012c0


	//----- nvinfo : EIATTR_VRC_CTA_INIT_COUNT
	.align		4
.L_4503:
        /*0080*/ 	.byte	0x02, 0x4a
	.zero		1
	.zero		1


	//----- nvinfo : EIATTR_EXIT_INSTR_OFFSETS
	.align		4
        /*0084*/ 	.byte	0x04, 0x1c
        /*0086*/ 	.short	(.L_4505 - .L_4504)


	//   ....[0]....
.L_4504:
        /*0088*/ 	.word	0x000039b0


	//   ....[1]....
        /*008c*/ 	.word	0x00003a50


	//----- nvinfo : EIATTR_MAX_THREADS
	.align		4
.L_4505:
        /*0090*/ 	.byte	0x04, 0x05
        /*0092*/ 	.short	(.L_4507 - .L_4506)
.L_4506:
        /*0094*/ 	.word	0x00000080
        /*0098*/ 	.word	0x00000001
        /*009c*/ 	.word	0x00000001


	//----- nvinfo : EIATTR_CRS_STACK_SIZE
	.align		4
.L_4507:
        /*00a0*/ 	.byte	0x04, 0x1e
        /*00a2*/ 	.short	(.L_4509 - .L_4508)
.L_4508:
        /*00a4*/ 	.word	0x00000000


	//----- nvinfo : EIATTR_CBANK_PARAM_SIZE
	.align		4
.L_4509:
        /*00a8*/ 	.byte	0x03, 0x19
        /*00aa*/ 	.short	0x0128


	//----- nvinfo : EIATTR_PARAM_CBANK
	.align		4
        /*00ac*/ 	.byte	0x04, 0x0a
        /*00ae*/ 	.short	(.L_4511 - .L_4510)
	.align		4
.L_4510:
        /*00b0*/ 	.word	index@(.nv.constant0._ZN10layer_norm13ln_bwd_kernelINS_13Kernel_traitsIfffffjLj1536ELj1ELj1ELj4ELj16ENS_18Kernel_traits_baseILj1536EfffffjLj128EEEEELb0ELb1ELb1ELb0EEEvNS_9BwdParamsE)
        /*00b4*/ 	.short	0x0380
        /*00b6*/ 	.short	0x0128


	//----- nvinfo : EIATTR_SW_WAR
	.align		4
.L_4511:
        /*00b8*/ 	.byte	0x04, 0x36
        /*00ba*/ 	.short	(.L_4513 - .L_4512)
.L_4512:
        /*00bc*/ 	.word	0x00000008
.L_4513:


//--------------------- .nv.info._ZN10layer_norm13ln_bwd_kernelINS_13Kernel_traitsIfffffjLj1536ELj1ELj1ELj4ELj16ENS_18Kernel_traits_baseILj1536EfffffjLj128EEEEELb0ELb1ELb1ELb1EEEvNS_9BwdParamsE --------------------------
	.section	.nv.info._ZN10layer_norm13ln_bwd_kernelINS_13Kernel_traitsIfffffjLj1536ELj1ELj1ELj4ELj16ENS_18Kernel_traits_baseILj1536EfffffjLj128EEEEELb0ELb1ELb1ELb1EEEvNS_9BwdParamsE,"",@"SHT_CUDA_INFO"
	.sectionflags	@""
	.align	4


	//----- nvinfo : EIATTR_CUDA_API_VERSION
	.align		4
        /*0000*/ 	.byte	0x04, 0x37
        /*0002*/ 	.short	(.L_4515 - .L_4514)
.L_4514:
        /*0004*/ 	.word	0x00000082


	//----- nvinfo : EIATTR_KPARAM_INFO
	.align		4
.L_4515:
        /*0008*/ 	.byte	0x04, 0x17
        /*000a*/ 	.short	(.L_4517 - .L_4516)
.L_4516:
        /*000c*/ 	.word	0x00000000
        /*0010*/ 	.short	0x0000
        /*0012*/ 	.short	0x0000
        /*0014*/ 	.byte	0x00, 0xf0, 0xa1, 0x04


	//----- nvinfo : EIATTR_SPARSE_MMA_MASK
	.align		4
.L_4517:
        /*0018*/ 	.byte	0x03, 0x50
        /*001a*/ 	.short	0x0000


	//----- nvinfo : EIATTR_MAXREG_COUNT
	.align		4
        /*001c*/ 	.byte	0x03, 0x1b
        /*001e*/ 	.short	0x00ff


	//----- nvinfo : EIATTR_NUM_BARRIERS
	.align		4
        /*0020*/ 	.byte	0x02, 0x4c
        /*0022*/ 	.byte	0x01
	.zero		1


	//----- nvinfo : EIATTR_MERCURY_ISA_VERSION
	.align		4
        /*0024*/ 	.byte	0x03, 0x5f
        /*0026*/ 	.short	0x0101


	//----- nvinfo : EIATTR_COOP_GROUP_MASK_REGIDS
	.align		4
        /*0028*/ 	.byte	0x04, 0x29
        /*002a*/ 	.short	(.L_4519 - .L_4518)


	//   ....[0]....
.L_4518:
        /*002c*/ 	.word	0xffffffff


	//   ....[1]....
        /*0030*/ 	.word	0xffffffff


	//   ....[2]....
        /*0034*/ 	.word	0xffffffff


	//   ....[3]....
        /*0038*/ 	.word	0xffffffff


	//   ....[4]....
        /*003c*/ 	.word	0xffffffff


	//   ....[5]....
        /*0040*/ 	.word	0xffffffff


	//   ....[6]....
        /*0044*/ 	.word	0xffffffff


	//   ....[7]....
        /*0048*/ 	.word	0xffffffff


	//   ....[8]....
        /*004c*/ 	.word	0xffffffff


	//   ....[9]....
        /*0050*/ 	.word	0xffffffff


	//----- nvinfo : EIATTR_COOP_GROUP_INSTR_OFFSETS
	.align		4
.L_4519:
        /*0054*/ 	.byte	0x04, 0x28
        /*0056*/ 	.short	(.L_4521 - .L_4520)


	//   ....[0]....
.L_4520:
        /*0058*/ 	.word	0x00000cb0


	//   ....[1]....
        /*005c*/ 	.word	0x00000cd0


	//   ....[2]....
        /*0060*/ 	.word	0x00000d10


	//   ....[3]....
        /*0064*/ 	.word	0x00000d20


	//   ....[4]....
        /*0068*/ 	.word	0x00000d60


	//   ....[5]....
        /*006c*/ 	.word	0x00000d70


	//   ....[6]....
        /*0070*/ 	.word	0x00000da0


	//   ....[7]....
        /*0074*/ 	.word	0x00000db0


	//   ....[8]....
        /*0078*/ 	.word	0x00000de0


	//   ....[9]....
        /*007c*/ 	.word	0x00000df0


	//----- nvinfo : EIATTR_VRC_CTA_INIT_COUNT
	.align		4
.L_4521:
        /*0080*/ 	.byte	0x02, 0x4a
	.zero		1
	.zero		1


	//----- nvinfo : EIATTR_EXIT_INSTR_OFFSETS
	.align		4
        /*0084*/ 	.byte	0x04, 0x1c
        /*0086*/ 	.short	(.L_4523 - .L_4522)


	//   ....[0]....
.L_4522:
        /*0088*/ 	.word	0x00002f80


	//----- nvinfo : EIATTR_MAX_THREADS
	.align		4
.L_4523:
        /*008c*/ 	.byte	0x04, 0x05
        /*008e*/ 	.short	(.L_4525 - .L_4524)
.L_4524:
        /*0090*/ 	.word	0x00000080
        /*0094*/ 	.word	0x00000001
        /*0098*/ 	.word	0x00000001


	//----- nvinfo : EIATTR_CRS_STACK_SIZE
	.align		4
.L_4525:
        /*009c*/ 	.byte	0x04, 0x1e
        /*009e*/ 	.short	(.L_4527 - .L_4526)
.L_4526:
        /*00a0*/ 	.word	0x00000000


	//----- nvinfo : EIATTR_CBANK_PARAM_SIZE
	.align		4
.L_4527:
        /*00a4*/ 	.byte	0x03, 0x19
        /*00a6*/ 	.short	0x0128


	//----- nvinfo : EIATTR_PARAM_CBANK
	.align		4
        /*00a8*/ 	.byte	0x04, 0x0a
        /*00aa*/ 	.short	(.L_4529 - .L_4528)
	.align		4
.L_4528:
        /*00ac*/ 	.word	index@(.nv.constant0._ZN10layer_norm13ln_bwd_kernelINS_13Kernel_traitsIfffffjLj1536ELj1ELj1ELj4ELj16ENS_18Kernel_traits_baseILj1536EfffffjLj128EEEEELb0ELb1ELb1ELb1EEEvNS_9BwdParamsE)
        /*00b0*/ 	.short	0x0380
        /*00b2*/ 	.short	0x0128


	//----- nvinfo : EIATTR_SW_WAR
	.align		4
.L_4529:
        /*00b4*/ 	.byte	0x04, 0x36
        /*00b6*/ 	.short	(.L_4531 - .L_4530)
.L_4530:
        /*00b8*/ 	.word	0x00000008
.L_4531:


//--------------------- .nv.info._ZN10layer_norm13ln_bwd_kernelINS_13Kernel_traitsIfffffjLj1536ELj1ELj1ELj4ELj16ENS_18Kernel_traits_baseILj1536EfffffjLj128EEEEELb1ELb0ELb0ELb0EEEvNS_9BwdParamsE --------------------------
	.section	.nv.info._ZN10layer_norm13ln_bwd_kernelINS_13Kernel_traitsIfffffjLj1536ELj1ELj1ELj4ELj16ENS_18Kernel_traits_baseILj1536EfffffjLj128EEEEELb1ELb0ELb0ELb0EEEvNS_9BwdParamsE,"",@"SHT_CUDA_INFO"
	.sectionflags	@""
	.align	4


	//----- nvinfo : EIATTR_CUDA_API_VERSION
	.align		4
        /*0000*/ 	.byte	0x04, 0x37
        /*0002*/ 	.short	(.L_4533 - .L_4532)
.L_4532:
        /*0004*/ 	.word	0x00000082


	//----- nvinfo : EIATTR_KPARAM_INFO
	.align		4
.L_4533:
        /*0008*/ 	.byte	0x04, 0x17
        /*000a*/ 	.short	(.L_4535 - .L_4534)
.L_4534:
        /*000c*/ 	.word	0x00000000
        /*0010*/ 	.short	0x0000
        /*0012*/ 	.short	0x0000
        /*0014*/ 	.byte	0x00, 0xf0, 0xa1, 0x04


	//----- nvinfo : EIATTR_SPARSE_MMA_MASK
	.align		4
.L_4535:
        /*0018*/ 	.byte	0x03, 0x50
        /*001a*/ 	.short	0x0000


	//----- nvinfo : EIATTR_MAXREG_COUNT
	.align		4
        /*001c*/ 	.byte	0x03, 0x1b
        /*001e*/ 	.short	0x00ff


	//----- nvinfo : EIATTR_NUM_BARRIERS
	.align		4
        /*0020*/ 	.byte	0x02, 0x4c
        /*0022*/ 	.byte	0x01
	.zero		1


	//----- nvinfo : EIATTR_ANNOTATIONS
	.align		4
        /*0024*/ 	.byte	0x04, 0x55
        /*0026*/ 	.short	(.L_4537 - .L_4536)


	//   ....[0]....
.L_4536:
        /*0028*/ 	.word	0x00000001
        /*002c*/ 	.byte	0x40, 0x00, 0x00, 0x00, 0x01, 0x00, 0x00, 0x00, 0x50, 0x00, 0x00, 0x00, 0x01, 0x00, 0x00, 0x00
        /*003c*/ 	.byte	0x60, 0x00, 0x00, 0x00, 0x01, 0x00, 0x00, 0x00, 0x70, 0x00, 0x00, 0x00, 0x01, 0x00, 0x00, 0x00
        /*004c*/ 	.byte	0xc0, 0x02, 0x00, 0x00, 0x01, 0x00, 0x00, 0x00, 0xd0, 0x02, 0x00, 0x00, 0x01, 0x00, 0x00, 0x00
        /*005c*/ 	.byte	0xe0, 0x02, 0x00, 0x00, 0x01, 0x00, 0x00, 0x00, 0xf0, 0x02, 0x00, 0x00, 0x01, 0x00, 0x00, 0x00
        /*006c*/ 	.byte	0x80, 0x06, 0x00, 0x00, 0x01, 0x00, 0x00, 0x00, 0x90, 0x06, 0x00, 0x00, 0x01, 0x00, 0x00, 0x00
        /*007c*/ 	.byte	0xb0, 0x06, 0x00, 0x00, 0x01, 0x00, 0x00, 0x00, 0xc0, 0x06, 0x00, 0x00, 0x01, 0x00, 0x00, 0x00
        /*008c*/ 	.byte	0xb0, 0x09, 0x00, 0x00, 0x01, 0x00, 0x00, 0x00, 0xd0, 0x09, 0x00, 0x00, 0x01, 0x00, 0x00, 0x00
        /*009c*/ 	.byte	0xf0, 0x09, 0x00, 0x00, 0x01, 0x00, 0x00, 0x00, 0x00, 0x0a, 0x00, 0x00


	//----- nvinfo : EIATTR_MERCURY_ISA_VERSION
	.align		4
.L_4537:
        /*00a8*/ 	.byte	0x03, 0x5f
        /*00aa*/ 	.short	0x0101


	//----- nvinfo : EIATTR_COOP_GROUP_MASK_REGIDS
	.align		4
        /*00ac*/ 	.byte	0x04, 0x29
        /*00ae*/ 	.short	(.L_4539 - .L_4538)


	//   ....[0]....
.L_4538:
        /*00b0*/ 	.word	0xffffffff


	//   ....[1]....
        /*00b4*/ 	.word	0xffffffff


	//   ....[2]....
        /*00b8*/ 	.word	0xffffffff


	//   ....[3]....
        /*00bc*/ 	.word	0xffffffff


	//   ....[4]....
        /*00c0*/ 	.word	0xffffffff


	//   ....[5]....
        /*00c4*/ 	.word	0xffffffff


	//   ....[6]....
        /*00c8*/ 	.word	0xffffffff


	//   ....[7]....
        /*00cc*/ 	.word	0xffffffff


	//   ....[8]....
        /*00d0*/ 	.word	0xffffffff


	//   ....[9]....
        /*00d4*/ 	.word	0xffffffff


	//----- nvinfo : EIATTR_COOP_GROUP_INSTR_OFFSETS
	.align		4
.L_4539:
        /*00d8*/ 	.byte	0x04, 0x28
        /*00da*/ 	.short	(.L_4541 - .L_4540)


	//   ....[0]....
.L_4540:
        /*00dc*/ 	.word	0x00000f60


	//   ....[1]....
        /*00e0*/ 	.word	0x00000f90


	//   ....[2]....
        /*00e4*/ 	.word	0x00000fc0


	//   ....[3]....
        /*00e8*/ 	.word	0x00000fd0


	//   ....[4]....
        /*00ec*/ 	.word	0x00001000


	//   ....[5]....
        /*00f0*/ 	.word	0x00001010


	//   ....[6]....
        /*00f4*/ 	.word	0x00001040


	//   ....[7]....
        /*00f8*/ 	.word	0x00001050


	//   ....[8]....
        /*00fc*/ 	.word	0x00001080


	//   ....[9]....
        /*0100*/ 	.word	0x00001090


	//----- nvinfo : EIATTR_VRC_CTA_INIT_COUNT
	.align		4
.L_4541:
        /*0104*/ 	.byte	0x02, 0x4a
	.zero		1
	.zero		1


	//----- nvinfo : EIATTR_EXIT_INSTR_OFFSETS
	.align		4
        /*0108*/ 	.byte	0x04, 0x1c
        /*010a*/ 	.short	(.L_4543 - .L_4542)


	//   ....[0]....
.L_4542:
        /*010c*/ 	.word	0x00002f20


	//   ....[1]....
        /*0110*/ 	.word	0x00002fa0


	//----- nvinfo : EIATTR_MAX_THREADS
	.align		4
.L_4543:
        /*0114*/ 	.byte	0x04, 0x05
        /*0116*/ 	.short	(.L_4545 - .L_4544)
.L_4544:
        /*0118*/ 	.word	0x00000080
        /*011c*/ 	.word	0x00000001
        /*0120*/ 	.word	0x00000001


	//----- nvinfo : EIATTR_CRS_STACK_SIZE
	.align		4
.L_4545:
        /*0124*/ 	.byte	0x04, 0x1e
        /*0126*/ 	.short	(.L_4547 - .L_4546)
.L_4546:
        /*0128*/ 	.word	0x00000000


	//----- nvinfo : EIATTR_CBANK_PARAM_SIZE
	.align		4
.L_4547:
        /*012c*/ 	.byte	0x03, 0x19
        /*012e*/ 	.short	0x0128


	//----- nvinfo : EIATTR_PARAM_CBANK
	.align		4
        /*0130*/ 	.byte	0x04, 0x0a
        /*0132*/ 	.short	(.L_4549 - .L_4548)
	.align		4
.L_4548:
        /*0134*/ 	.word	index@(.nv.constant0._ZN10layer_norm13ln_bwd_kernelINS_13Kernel_traitsIfffffjLj1536ELj1ELj1ELj4ELj16ENS_18Kernel_traits_baseILj1536EfffffjLj128EEEEELb1ELb0ELb0ELb0EEEvNS_9BwdParamsE)
        /*0138*/ 	.short	0x0380
        /*013a*/ 	.short	0x0128


	//----- nvinfo : EIATTR_SW_WAR
	.align		4
.L_4549:
        /*013c*/ 	.byte	0x04, 0x36
        /*013e*/ 	.short	(.L_4551 - .L_4550)
.L_4550:
        /*0140*/ 	.word	0x00000008
.L_4551:


//--------------------- .nv.info._ZN10layer_norm13ln_bwd_kernelINS_13Kernel_traitsIfffffjLj1536ELj1ELj1ELj4ELj16ENS_18Kernel_traits_baseILj1536EfffffjLj128EEEEELb1ELb0ELb0ELb1EEEvNS_9BwdParamsE --------------------------
	.section	.nv.info._ZN10layer_norm13ln_bwd_kernelINS_13Kernel_traitsIfffffjLj1536ELj1ELj1ELj4ELj16ENS_18Kernel_traits_baseILj1536EfffffjLj128EEEEELb1ELb0ELb0ELb1EEEvNS_9BwdParamsE,"",@"SHT_CUDA_INFO"
	.sectionflags	@""
	.align	4


	//----- nvinfo : EIATTR_CUDA_API_VERSION
	.align		4
        /*0000*/ 	.byte	0x04, 0x37
        /*0002*/ 	.short	(.L_4553 - .L_4552)
.L_4552:
        /*0004*/ 	.word	0x00000082


	//----- nvinfo : EIATTR_KPARAM_INFO
	.align		4
.L_4553:
        /*0008*/ 	.byte	0x04, 0x17
        /*000a*/ 	.short	(.L_4555 - .L_4554)
.L_4554:
        /*000c*/ 	.word	0x00000000
        /*0010*/ 	.short	0x0000
        /*0012*/ 	.short	0x0000
        /*0014*/ 	.byte	0x00, 0xf0, 0xa1, 0x04


	//----- nvinfo : EIATTR_SPARSE_MMA_MASK
	.align		4
.L_4555:
        /*0018*/ 	.byte	0x03, 0x50
        /*001a*/ 	.short	0x0000


	//----- nvinfo : EIATTR_MAXREG_COUNT
	.align		4
        /*001c*/ 	.byte	0x03, 0x1b
        /*001e*/ 	.short	0x00ff


	//----- nvinfo : EIATTR_NUM_BARRIERS
	.align		4
        /*0020*/ 	.byte	0x02, 0x4c
        /*0022*/ 	.byte	0x01
	.zero		1


	//----- nvinfo : EIATTR_MERCURY_ISA_VERSION
	.align		4
        /*0024*/ 	.byte	0x03, 0x5f
        /*0026*/ 	.short	0x0101


	//----- nvinfo : EIATTR_COOP_GROUP_MASK_REGIDS
	.align		4
        /*0028*/ 	.byte	0x04, 0x29
        /*002a*/ 	.short	(.L_4557 - .L_4556)


	//   ....[0]....
.L_4556:
        /*002c*/ 	.word	0xffffffff


	//   ....[1]....
        /*0030*/ 	.word	0xffffffff


	//   ....[2]....
        /*0034*/ 	.word	0xffffffff


	//   ....[3]....
        /*0038*/ 	.word	0xffffffff


	//   ....[4]....
        /*003c*/ 	.word	0xffffffff


	//   ....[5]....
        /*0040*/ 	.word	0xffffffff


	//   ....[6]....
        /*0044*/ 	.word	0xffffffff


	//   ....[7]....
        /*0048*/ 	.word	0xffffffff


	//   ....[8]....
        /*004c*/ 	.word	0xffffffff


	//   ....[9]....
        /*0050*/ 	.word	0xffffffff


	//----- nvinfo : EIATTR_COOP_GROUP_INSTR_OFFSETS
	.align		4
.L_4557:
        /*0054*/ 	.byte	0x04, 0x28
        /*0056*/ 	.short	(.L_4559 - .L_4558)


	//   ....[0]....
.L_4558:
        /*0058*/ 	.word	0x00000a40


	//   ....[1]....
        /*005c*/ 	.word	0x00000b10


	//   ....[2]....
        /*0060*/ 	.word	0x00000b20


	//   ....[3]....
        /*0064*/ 	.word	0x00000b50


	//   ....[4]....
        /*0068*/ 	.word	0x00000b60


	//   ....[5]....
        /*006c*/ 	.word	0x00000b90


	//   ....[6]....
        /*0070*/ 	.word	0x00000ba0


	//   ....[7]....
        /*0074*/ 	.word	0x00000bc0


	//   ....[8]....
        /*0078*/ 	.word	0x00000bf0


	//   ....[9]....
        /*007c*/ 	.word	0x00000c70


	//----- nvinfo : EIATTR_VRC_CTA_INIT_COUNT
	.align		4
.L_4559:
        /*0080*/ 	.byte	0x02, 0x4a
	.zero		1
	.zero		1


	//----- nvinfo : EIATTR_EXIT_INSTR_OFFSETS
	.align		4
        /*0084*/ 	.byte	0x04, 0x1c
        /*0086*/ 	.short	(.L_4561 - .L_4560)


	//   ....[0]....
.L_4560:
        /*0088*/ 	.word	0x00002a10


	//----- nvinfo : EIATTR_MAX_THREADS
	.align		4
.L_4561:
        /*008c*/ 	.byte	0x04, 0x05
        /*008e*/ 	.short	(.L_4563 - .L_4562)
.L_4562:
        /*0090*/ 	.word	0x00000080
        /*0094*/ 	.word	0x00000001
        /*0098*/ 	.word	0x00000001


	//----- nvinfo : EIATTR_CBANK_PARAM_SIZE
	.align		4
.L_4563:
        /*009c*/ 	.byte	0x03, 0x19
        /*009e*/ 	.short	0x0128


	//----- nvinfo : EIATTR_PARAM_CBANK
	.align		4
        /*00a0*/ 	.byte	0x04, 0x0a
        /*00a2*/ 	.short	(.L_4565 - .L_4564)
	.align		4
.L_4564:
        /*00a4*/ 	.word	index@(.nv.constant0._ZN10layer_norm13ln_bwd_kernelINS_13Kernel_traitsIfffffjLj1536ELj1ELj1ELj4ELj16ENS_18Kernel_traits_baseILj1536EfffffjLj128EEEEELb1ELb0ELb0ELb1EEEvNS_9BwdParamsE)
        /*00a8*/ 	.short	0x0380
        /*00aa*/ 	.short	0x0128


	//----- nvinfo : EIATTR_SW_WAR
	.align		4
.L_4565:
        /*00ac*/ 	.byte	0x04, 0x36
        /*00ae*/ 	.short	(.L_4567 - .L_4566)
.L_4566:
        /*00b0*/ 	.word	0x00000008
.L_4567:


//--------------------- .nv.info._ZN10layer_norm22ln_bwd_finalize_kernelINS_22Kernel_traits_finalizeILj1536EfffffjLb0ELj1024ELj4ENS_18Kernel_traits_baseILj1536EfffffjLj1024EEEEELb0ELb0EEEvNS_9BwdParamsE --------------------------
	.section	.nv.info._ZN10layer_norm22ln_bwd_finalize_kernelINS_22Kernel_traits_finalizeILj1536EfffffjLb0ELj1024ELj4ENS_18Kernel_traits_baseILj1536EfffffjLj1024EEEEELb0ELb0EEEvNS_9BwdParamsE,"",@"SHT_CUDA_INFO"
	.sectionflags	@""
	.align	4


	//----- nvinfo : EIATTR_CUDA_API_VERSION
	.align		4
        /*0000*/ 	.byte	0x04, 0x37
        /*0002*/ 	.short	(.L_4569 - .L_4568)
.L_4568:
        /*0004*/ 	.word	0x00000082


	//----- nvinfo : EIATTR_KPARAM_INFO
	.align		4
.L_4569:
        /*0008*/ 	.byte	0x04, 0x17
        /*000a*/ 	.short	(.L_4571 - .L_4570)
.L_4570:
        /*000c*/ 	.word	0x00000000
        /*0010*/ 	.short	0x0000
        /*0012*/ 	.short	0x0000
        /*0014*/ 	.byte	0x00, 0xf0, 0xa1, 0x04


	//----- nvinfo : EIATTR_SPARSE_MMA_MASK
	.align		4
.L_4571:
        /*0018*/ 	.byte	0x03, 0x50
        /*001a*/ 	.short	0x0000


	//----- nvinfo : EIATTR_MAXREG_COUNT
	.align		4
        /*001c*/ 	.byte	0x03, 0x1b
        /*001e*/ 	.short	0x0040


	//----- nvinfo : EIATTR_NUM_BARRIERS
	.align		4
        /*0020*/ 	.byte	0x02, 0x4c
        /*0022*/ 	.byte	0x01
	.zero		1


	//----- nvinfo : EIATTR_MERCURY_ISA_VERSION
	.align		4
        /*0024*/ 	.byte	0x03, 0x5f
        /*0026*/ 	.short	0x0101


	//----- nvinfo : EIATTR_COOP_GROUP_MASK_REGIDS
	.align		4
        /*0028*/ 	.byte	0x04, 0x29
        /*002a*/ 	.short	(.L_4573 - .L_4572)


	//   ....[0]....
.L_4572:
        /*002c*/ 	.word	0xffffffff


	//   ....[1]....
        /*0030*/ 	.word	0xffffffff


	//   ....[2]....
        /*0034*/ 	.word	0xffffffff


	//   ....[3]....
        /*0038*/ 	.word	0xffffffff


	//   ....[4]....
        /*003c*/ 	.word	0xffffffff


	//   ....[5]....
        /*0040*/ 	.word	0xffffffff


	//   ....[6]....
        /*0044*/ 	.word	0xffffffff


	//   ....[7]....
        /*0048*/ 	.word	0xffffffff


	//   ....[8]....
        /*004c*/ 	.word	0xffffffff


	//   ....[9]....
        /*0050*/ 	.word	0xffffffff


	//----- nvinfo : EIATTR_COOP_GROUP_INSTR_OFFSETS
	.align		4
.L_4573:
        /*0054*/ 	.byte	0x04, 0x28
        /*0056*/ 	.short	(.L_4575 - .L_4574)


	//   ....[0]....
.L_4574:
        /*0058*/ 	.word	0x00001550


	//   ....[1]....
        /*005c*/ 	.word	0x00001560


	//   ....[2]....
        /*0060*/ 	.word	0x00001590


	//   ....[3]....
        /*0064*/ 	.word	0x000015a0


	//   ....[4]....
        /*0068*/ 	.word	0x000015d0


	//   ....[5]....
        /*006c*/ 	.word	0x000015e0


	//   ....[6]....
        /*0070*/ 	.word	0x00001610


	//   ....[7]....
        /*0074*/ 	.word	0x00001630


	//   ....[8]....
        /*0078*/ 	.word	0x00001680


	//   ....[9]....
        /*007c*/ 	.word	0x00001690


	//----- nvinfo : EIATTR_VRC_CTA_INIT_COUNT
	.align		4
.L_4575:
        /*0080*/ 	.byte	0x02, 0x4a
	.zero		1
	.zero		1


	//----- nvinfo : EIATTR_EXIT_INSTR_OFFSETS
	.align		4
        /*0084*/ 	.byte	0x04, 0x1c
        /*0086*/ 	.short	(.L_4577 - .L_4576)


	//   ....[0]....
.L_4576:
        /*0088*/ 	.word	0x00000060


	//   ....[1]....
        /*008c*/ 	.word	0x000016f0


	//   ....[2]....
        /*0090*/ 	.word	0x00001720


	//   ....[3]....
        /*0094*/ 	.word	0x000017c0


	//----- nvinfo : EIATTR_MAX_THREADS
	.align		4
.L_4577:
        /*0098*/ 	.byte	0x04, 0x05
        /*009a*/ 	.short	(.L_4579 - .L_4578)
.L_4578:
        /*009c*/ 	.word	0x00000400
        /*00a0*/ 	.word	0x00000001
        /*00a4*/ 	.word	0x00000001


	//----- nvinfo : EIATTR_CRS_STACK_SIZE
	.align		4
.L_4579:
        /*00a8*/ 	.byte	0x04, 0x1e
        /*00aa*/ 	.short	(.L_4581 - .L_4580)
.L_4580:
        /*00ac*/ 	.word	0x00000000


	//----- nvinfo : EIATTR_CBANK_PARAM_SIZE
	.align		4
.L_4581:
        /*00b0*/ 	.byte	0x03, 0x19
        /*00b2*/ 	.short	0x0128


	//----- nvinfo : EIATTR_PARAM_CBANK
	.align		4
        /*00b4*/ 	.byte	0x04, 0x0a
        /*00b6*/ 	.short	(.L_4583 - .L_4582)
	.align		4
.L_4582:
        /*00b8*/ 	.word	index@(.nv.constant0._ZN10layer_norm22ln_bwd_finalize_kernelINS_22Kernel_traits_finalizeILj1536EfffffjLb0ELj1024ELj4ENS_18Kernel_traits_baseILj1536EfffffjLj1024EEEEELb0ELb0EEEvNS_9BwdParamsE)
        /*00bc*/ 	.short	0x0380
        /*00be*/ 	.short	0x0128


	//----- nvinfo : EIATTR_SW_WAR
	.align		4
.L_4583:
        /*00c0*/ 	.byte	0x04, 0x36
        /*00c2*/ 	.short	(.L_4585 - .L_4584)
.L_4584:
        /*00c4*/ 	.word	0x00000008
.L_4585:


//--------------------- .nv.info._ZN10layer_norm13ln_bwd_kernelINS_13Kernel_traitsIfffffjLj1536ELj1ELj1ELj4ELj16ENS_18Kernel_traits_baseILj1536EfffffjLj128EEEEELb1ELb0ELb1ELb0EEEvNS_9BwdParamsE --------------------------
	.section	.nv.info._ZN10layer_norm13ln_bwd_kernelINS_13Kernel_traitsIfffffjLj1536ELj1ELj1ELj4ELj16ENS_18Kernel_traits_baseILj1536EfffffjLj128EEEEELb1ELb0ELb1ELb0EEEvNS_9BwdParamsE,"",@"SHT_CUDA_INFO"
	.sectionflags	@""
	.align	4


	//----- nvinfo : EIATTR_CUDA_API_VERSION
	.align		4
        /*0000*/ 	.byte	0x04, 0x37
        /*0002*/ 	.short	(.L_4587 - .L_4586)
.L_4586:
        /*0004*/ 	.word	0x00000082


	//----- nvinfo : EIATTR_KPARAM_INFO
	.align		4
.L_4587:
        /*0008*/ 	.byte	0x04, 0x17
        /*000a*/ 	.short	(.L_4589 - .L_4588)
.L_4588:
        /*000c*/ 	.word	0x00000000
        /*0010*/ 	.short	0x0000
        /*0012*/ 	.short	0x0000
        /*0014*/ 	.byte	0x00, 0xf0, 0xa1, 0x04


	//----- nvinfo : EIATTR_SPARSE_MMA_MASK
	.align		4
.L_4589:
        /*0018*/ 	.byte	0x03, 0x50
        /*001a*/ 	.short	0x0000


	//----- nvinfo : EIATTR_MAXREG_COUNT
	.align		4
        /*001c*/ 	.byte	0x03, 0x1b
        /*001e*/ 	.short	0x00ff


	//----- nvinfo : EIATTR_NUM_BARRIERS
	.align		4
        /*0020*/ 	.byte	0x02, 0x4c
        /*0022*/ 	.byte	0x01
	.zero		1


	//----- nvinfo : EIATTR_MERCURY_ISA_VERSION
	.align		4
        /*0024*/ 	.byte	0x03, 0x5f
        /*0026*/ 	.short	0x0101


	//----- nvinfo : EIATTR_COOP_GROUP_MASK_REGIDS
	.align		4
        /*0028*/ 	.byte	0x04, 0x29
        /*002a*/ 	.short	(.L_4591 - .L_4590)


	//   ....[0]....
.L_4590:
        /*002c*/ 	.word	0xffffffff


	//   ....[1]....
        /*0030*/ 	.word	0xffffffff


	//   ....[2]....
        /*0034*/ 	.word	0xffffffff


	//   ....[3]....
        /*0038*/ 	.word	0xffffffff


	//   ....[4]....
        /*003c*/ 	.word	0xffffffff


	//   ....[5]....
        /*0040*/ 	.word	0xffffffff


	//   ....[6]....
        /*0044*/ 	.word	0xffffffff


	//   ....[7]....
        /*0048*/ 	.word	0xffffffff


	//   ....[8]....
        /*004c*/ 	.word	0xffffffff


	//   ....[9]....
        /*0050*/ 	.word	0xffffffff


	//----- nvinfo : EIATTR_COOP_GROUP_INSTR_OFFSETS
	.align		4
.L_4591:
        /*0054*/ 	.byte	0x04, 0x28
        /*0056*/ 	.short	(.L_4593 - .L_4592)


	//   ....[0]....
.L_4592:
        /*0058*/ 	.word	0x00001380


	//   ....[1]....
        /*005c*/ 	.word	0x000013b0


	//   ....[2]....
        /*0060*/ 	.word	0x000013e0


	//   ....[3]....
        /*0064*/ 	.word	0x000013f0


	//   ....[4]....
        /*0068*/ 	.word	0x00001420


	//   ....[5]....
        /*006c*/ 	.word	0x00001430


	//   ....[6]....
        /*0070*/ 	.word	0x00001460


	//   ....[7]....
        /*0074*/ 	.word	0x00001470


	//   ....[8]....
        /*0078*/ 	.word	0x000014a0


	//   ....[9]....
        /*007c*/ 	.word	0x000014b0


	//----- nvinfo : EIATTR_VRC_CTA_INIT_COUNT
	.align		4
.L_4593:
        /*0080*/ 	.byte	0x02, 0x4a
	.zero		1
	.zero		1


	//----- nvinfo : EIATTR_EXIT_INSTR_OFFSETS
	.align		4
        /*0084*/ 	.byte	0x04, 0x1c
        /*0086*/ 	.short	(.L_4595 - .L_4594)


	//   ....[0]....
.L_4594:
        /*0088*/ 	.word	0x00003db0


	//   ....[1]....
        /*008c*/ 	.word	0x00003e30


	//----- nvinfo : EIATTR_MAX_THREADS
	.align		4
.L_4595:
        /*0090*/ 	.byte	0x04, 0x05
        /*0092*/ 	.short	(.L_4597 - .L_4596)
.L_4596:
        /*0094*/ 	.word	0x00000080
        /*0098*/ 	.word	0x00000001
        /*009c*/ 	.word	0x00000001


	//----- nvinfo : EIATTR_CRS_STACK_SIZE
	.align		4
.L_4597:
        /*00a0*/ 	.byte	0x04, 0x1e
        /*00a2*/ 	.short	(.L_4599 - .L_4598)
.L_4598:
        /*00a4*/ 	.word	0x00000000


	//----- nvinfo : EIATTR_CBANK_PARAM_SIZE
	.align		4
.L_4599:
        /*00a8*/ 	.byte	0x03, 0x19
        /*00aa*/ 	.short	0x0128


	//----- nvinfo : EIATTR_PARAM_CBANK
	.align		4
        /*00ac*/ 	.byte	0x04, 0x0a
        /*00ae*/ 	.short	(.L_4601 - .L_4600)
	.align		4
.L_4600:
        /*00b0*/ 	.word	index@(.nv.constant0._ZN10layer_norm13ln_bwd_kernelINS_13Kernel_traitsIfffffjLj1536ELj1ELj1ELj4ELj16ENS_18Kernel_traits_baseILj1536EfffffjLj128EEEEELb1ELb0ELb1ELb0EEEvNS_9BwdParamsE)
        /*00b4*/ 	.short	0x0380
        /*00b6*/ 	.short	0x0128


	//----- nvinfo : EIATTR_SW_WAR
	.align		4
.L_4601:
        /*00b8*/ 	.byte	0x04, 0x36
        /*00ba*/ 	.short	(.L_4603 - .L_4602)
.L_4602:
        /*00bc*/ 	.word	0x00000008
.L_4603:


//--------------------- .nv.info._ZN10layer_norm22ln_bwd_finalize_kernelINS_22Kernel_traits_finalizeILj1536EfffffjLb0ELj1024ELj4ENS_18Kernel_traits_baseILj1536EfffffjLj1024EEEEELb0ELb1EEEvNS_9BwdParamsE --------------------------
	.section	.nv.info._ZN10layer_norm22ln_bwd_finalize_kernelINS_22Kernel_traits_finalizeILj1536EfffffjLb0ELj1024ELj4ENS_18Kernel_traits_baseILj1536EfffffjLj1024EEEEELb0ELb1EEEvNS_9BwdParamsE,"",@"SHT_CUDA_INFO"
	.sectionflags	@""
	.align	4


	//----- nvinfo : EIATTR_CUDA_API_VERSION
	.align		4
        /*0000*/ 	.byte	0x04, 0x37
        /*0002*/ 	.short	(.L_4605 - .L_4604)
.L_4604:
        /*0004*/ 	.word	0x00000082


	//----- nvinfo : EIATTR_KPARAM_INFO
	.align		4
.L_4605:
        /*0008*/ 	.byte	0x04, 0x17
        /*000a*/ 	.short	(.L_4607 - .L_4606)
.L_4606:
        /*000c*/ 	.word	0x00000000
        /*0010*/ 	.short	0x0000
        /*0012*/ 	.short	0x0000
        /*0014*/ 	.byte	0x00, 0xf0, 0xa1, 0x04


	//----- nvinfo : EIATTR_SPARSE_MMA_MASK
	.align		4
.L_4607:
        /*0018*/ 	.byte	0x03, 0x50
        /*001a*/ 	.short	0x0000


	//----- nvinfo : EIATTR_MAXREG_COUNT
	.align		4
        /*001c*/ 	.byte	0x03, 0x1b
        /*001e*/ 	.short	0x0040


	//----- nvinfo : EIATTR_NUM_BARRIERS
	.align		4
        /*0020*/ 	.byte	0x02, 0x4c
        /*0022*/ 	.byte	0x01
	.zero		1


	//----- nvinfo : EIATTR_MERCURY_ISA_VERSION
	.align		4
        /*0024*/ 	.byte	0x03, 0x5f
        /*0026*/ 	.short	0x0101


	//----- nvinfo : EIATTR_COOP_GROUP_MASK_REGIDS
	.align		4
        /*0028*/ 	.byte	0x04, 0x29
        /*002a*/ 	.short	(.L_4609 - .L_4608)


	//   ....[0]....
.L_4608:
        /*002c*/ 	.word	0xffffffff


	//   ....[1]....
        /*0030*/ 	.word	0xffffffff


	//   ....[2]....
        /*0034*/ 	.word	0xffffffff


	//   ....[3]....
        /*0038*/ 	.word	0xffffffff


	//   ....[4]....
        /*003c*/ 	.word	0xffffffff


	//   ....[5]....
        /*0040*/ 	.word	0xffffffff


	//   ....[6]....
        /*0044*/ 	.word	0xffffffff


	//   ....[7]....
        /*0048*/ 	.word	0xffffffff


	//   ....[8]....
        /*004c*/ 	.word	0xffffffff


	//   ....[9]....
        /*0050*/ 	.word	0xffffffff


	//----- nvinfo : EIATTR_COOP_GROUP_INSTR_OFFSETS
	.align		4
.L_4609:
        /*0054*/ 	.byte	0x04, 0x28
        /*0056*/ 	.short	(.L_4611 - .L_4610)


	//   ....[0]....
.L_4610:
        /*0058*/ 	.word	0x00001560


	//   ....[1]....
        /*005c*/ 	.word	0x00001570


	//   ....[2]....
        /*0060*/ 	.word	0x000015a0


	//   ....[3]....
        /*0064*/ 	.word	0x000015b0


	//   ....[4]....
        /*0068*/ 	.word	0x000015e0


	//   ....[5]....
        /*006c*/ 	.word	0x000015f0


	//   ....[6]....
        /*0070*/ 	.word	0x00001620


	//   ....[7]....
        /*0074*/ 	.word	0x00001640


	//   ....[8]....
        /*0078*/ 	.word	0x00001670


	//   ....[9]....
        /*007c*/ 	.word	0x00001680


	//----- nvinfo : EIATTR_VRC_CTA_INIT_COUNT
	.align		4
.L_4611:
        /*0080*/ 	.byte	0x02, 0x4a
	.zero		1
	.zero		1


	//----- nvinfo : EIATTR_EXIT_INSTR_OFFSETS
	.align		4
        /*0084*/ 	.byte	0x04, 0x1c
        /*0086*/ 	.short	(.L_4613 - .L_4612)


	//   ....[0]....
.L_4612:
        /*0088*/ 	.word	0x00000060


	//   ....[1]....
        /*008c*/ 	.word	0x000016e0


	//   ....[2]....
        /*0090*/ 	.word	0x000017b0


	//----- nvinfo : EIATTR_MAX_THREADS
	.align		4
.L_4613:
        /*0094*/ 	.byte	0x04, 0x05
        /*0096*/ 	.short	(.L_4615 - .L_4614)
.L_4614:
        /*0098*/ 	.word	0x00000400
        /*009c*/ 	.word	0x00000001
        /*00a0*/ 	.word	0x00000001


	//----- nvinfo : EIATTR_CRS_STACK_SIZE
	.align		4
.L_4615:
        /*00a4*/ 	.byte	0x04, 0x1e
        /*00a6*/ 	.short	(.L_4617 - .L_4616)
.L_4616:
        /*00a8*/ 	.word	0x00000000


	//----- nvinfo : EIATTR_CBANK_PARAM_SIZE
	.align		4
.L_4617:
        /*00ac*/ 	.byte	0x03, 0x19
        /*00ae*/ 	.short	0x0128


	//----- nvinfo : EIATTR_PARAM_CBANK
	.align		4
        /*00b0*/ 	.byte	0x04, 0x0a
        /*00b2*/ 	.short	(.L_4619 - .L_4618)
	.align		4
.L_4618:
        /*00b4*/ 	.word	index@(.nv.constant0._ZN10layer_norm22ln_bwd_finalize_kernelINS_22Kernel_traits_finalizeILj1536EfffffjLb0ELj1024ELj4ENS_18Kernel_traits_baseILj1536EfffffjLj1024EEEEELb0ELb1EEEvNS_9BwdParamsE)
        /*00b8*/ 	.short	0x0380
        /*00ba*/ 	.short	0x0128


	//----- nvinfo : EIATTR_SW_WAR
	.align		4
.L_4619:
        /*00bc*/ 	.byte	0x04, 0x36
        /*00be*/ 	.short	(.L_4621 - .L_4620)
.L_4620:
        /*00c0*/ 	.word	0x00000008
.L_4621:


//--------------------- .nv.info._ZN10layer_norm13ln_bwd_kernelINS_13Kernel_traitsIfffffjLj1536ELj1ELj1ELj4ELj16ENS_18Kernel_traits_baseILj1536EfffffjLj128EEEEELb1ELb0ELb1ELb1EEEvNS_9BwdParamsE --------------------------
	.section	.nv.info._ZN10layer_norm13ln_bwd_kernelINS_13Kernel_traitsIfffffjLj1536ELj1ELj1ELj4ELj16ENS_18Kernel_traits_baseILj1536EfffffjLj128EEEEELb1ELb0ELb1ELb1EEEvNS_9BwdParamsE,"",@"SHT_CUDA_INFO"
	.sectionflags	@""
	.align	4


	//----- nvinfo : EIATTR_CUDA_API_VERSION
	.align		4
        /*0000*/ 	.byte	0x04, 0x37
        /*0002*/ 	.short	(.L_4623 - .L_4622)
.L_4622:
        /*0004*/ 	.word	0x00000082


	//----- nvinfo : EIATTR_KPARAM_INFO
	.align		4
.L_4623:
        /*0008*/ 	.byte	0x04, 0x17
        /*000a*/ 	.short	(.L_4625 - .L_4624)
.L_4624:
        /*000c*/ 	.word	0x00000000
        /*0010*/ 	.short	0x0000
        /*0012*/ 	.short	0x0000
        /*0014*/ 	.byte	0x00, 0xf0, 0xa1, 0x04


	//----- nvinfo : EIATTR_SPARSE_MMA_MASK
	.align		4
.L_4625:
        /*0018*/ 	.byte	0x03, 0x50
        /*001a*/ 	.short	0x0000


	//----- nvinfo : EIATTR_MAXREG_COUNT
	.align		4
        /*001c*/ 	.byte	0x03, 0x1b
        /*001e*/ 	.short	0x00ff


	//----- nvinfo : EIATTR_NUM_BARRIERS
	.align		4
        /*0020*/ 	.byte	0x02, 0x4c
        /*0022*/ 	.byte	0x01
	.zero		1


	//----- nvinfo : EIATTR_MERCURY_ISA_VERSION
	.align		4
        /*0024*/ 	.byte	0x03, 0x5f
        /*0026*/ 	.short	0x0101


	//----- nvinfo : EIATTR_COOP_GROUP_MASK_REGIDS
	.align		4
        /*0028*/ 	.byte	0x04, 0x29
        /*002a*/ 	.short	(.L_4627 - .L_4626)


	//   ....[0]....
.L_4626:
        /*002c*/ 	.word	0xffffffff


	//   ....[1]....
        /*0030*/ 	.word	0xffffffff


	//   ....[2]....
        /*0034*/ 	.word	0xffffffff


	//   ....[3]....
        /*0038*/ 	.word	0xffffffff


	//   ....[4]....
        /*003c*/ 	.word	0xffffffff


	//   ....[5]....
        /*0040*/ 	.word	0xffffffff


	//   ....[6]....
        /*0044*/ 	.word	0xffffffff


	//   ....[7]....
        /*0048*/ 	.word	0xffffffff


	//   ....[8]....
        /*004c*/ 	.word	0xffffffff


	//   ....[9]....
        /*0050*/ 	.word	0xffffffff


	//----- nvinfo : EIATTR_COOP_GROUP_INSTR_OFFSETS
	.align		4
.L_4627:
        /*0054*/ 	.byte	0x04, 0x28
        /*0056*/ 	.short	(.L_4629 - .L_4628)


	//   ....[0]....
.L_4628:
        /*0058*/ 	.word	0x00000f30


	//   ....[1]....
        /*005c*/ 	.word	0x00000f70


	//   ....[2]....
        /*0060*/ 	.word	0x00000fe0


	//   ....[3]....
        /*0064*/ 	.word	0x00000ff0


	//   ....[4]....
        /*0068*/ 	.word	0x00001020


	//   ....[5]....
        /*006c*/ 	.word	0x00001030


	//   ....[6]....
        /*0070*/ 	.word	0x00001070


	//   ....[7]....
        /*0074*/ 	.word	0x00001090


	//   ....[8]....
        /*0078*/ 	.word	0x00001120


	//   ....[9]....
        /*007c*/ 	.word	0x00001150


	//----- nvinfo : EIATTR_VRC_CTA_INIT_COUNT
	.align		4
.L_4629:
        /*0080*/ 	.byte	0x02, 0x4a
	.zero		1
	.zero		1


	//----- nvinfo : EIATTR_EXIT_INSTR_OFFSETS
	.align		4
        /*0084*/ 	.byte	0x04, 0x1c
        /*0086*/ 	.short	(.L_4631 - .L_4630)


	//   ....[0]....
.L_4630:
        /*0088*/ 	.word	0x000033c0


	//----- nvinfo : EIATTR_MAX_THREADS
	.align		4
.L_4631:
        /*008c*/ 	.byte	0x04, 0x05
        /*008e*/ 	.short	(.L_4633 - .L_4632)
.L_4632:
        /*0090*/ 	.word	0x00000080
        /*0094*/ 	.word	0x00000001
        /*0098*/ 	.word	0x00000001


	//----- nvinfo : EIATTR_CBANK_PARAM_SIZE
	.align		4
.L_4633:
        /*009c*/ 	.byte	0x03, 0x19
        /*009e*/ 	.short	0x0128


	//----- nvinfo : EIATTR_PARAM_CBANK
	.align		4
        /*00a0*/ 	.byte	0x04, 0x0a
        /*00a2*/ 	.short	(.L_4635 - .L_4634)
	.align		4
.L_4634:
        /*00a4*/ 	.word	index@(.nv.constant0._ZN10layer_norm13ln_bwd_kernelINS_13Kernel_traitsIfffffjLj1536ELj1ELj1ELj4ELj16ENS_18Kernel_traits_baseILj1536EfffffjLj128EEEEELb1ELb0ELb1ELb1EEEvNS_9BwdParamsE)
        /*00a8*/ 	.short	0x0380
        /*00aa*/ 	.short	0x0128


	//----- nvinfo : EIATTR_SW_WAR
	.align		4
.L_4635:
        /*00ac*/ 	.byte	0x04, 0x36
        /*00ae*/ 	.short	(.L_4637 - .L_4636)
.L_4636:
        /*00b0*/ 	.word	0x00000008
.L_4637:


//--------------------- .nv.info._ZN10layer_norm13ln_bwd_kernelINS_13Kernel_traitsIfffffjLj1536ELj1ELj1ELj4ELj16ENS_18Kernel_traits_baseILj1536EfffffjLj128EEEEELb1ELb1ELb0ELb0EEEvNS_9BwdParamsE --------------------------
	.section	.nv.info._ZN10layer_norm13ln_bwd_kernelINS_13Kernel_traitsIfffffjLj1536ELj1ELj1ELj4ELj16ENS_18Kernel_traits_baseILj1536EfffffjLj128EEEEELb1ELb1ELb0ELb0EEEvNS_9BwdParamsE,"",@"SHT_CUDA_INFO"
	.sectionflags	@""
	.align	4


	//----- nvinfo : EIATTR_CUDA_API_VERSION
	.align		4
        /*0000*/ 	.byte	0x04, 0x37
        /*0002*/ 	.short	(.L_4639 - .L_4638)
.L_4638:
        /*0004*/ 	.word	0x00000082


	//----- nvinfo : EIATTR_KPARAM_INFO
	.align		4
.L_4639:
        /*0008*/ 	.byte	0x04, 0x17
        /*000a*/ 	.short	(.L_4641 - .L_4640)
.L_4640:
        /*000c*/ 	.word	0x00000000
        /*0010*/ 	.short	0x0000
        /*0012*/ 	.short	0x0000
        /*0014*/ 	.byte	0x00, 0xf0, 0xa1, 0x04


	//----- nvinfo : EIATTR_SPARSE_MMA_MASK
	.align		4
.L_4641:
        /*0018*/ 	.byte	0x03, 0x50
        /*001a*/ 	.short	0x0000


	//----- nvinfo : EIATTR_MAXREG_COUNT
	.align		4
        /*001c*/ 	.byte	0x03, 0x1b
        /*001e*/ 	.short	0x00ff


	//----- nvinfo : EIATTR_NUM_BARRIERS
	.align		4
        /*0020*/ 	.byte	0x02, 0x4c
        /*0022*/ 	.byte	0x01
	.zero		1


	//----- nvinfo : EIATTR_MERCURY_ISA_VERSION
	.align		4
        /*0024*/ 	.byte	0x03, 0x5f
        /*0026*/ 	.short	0x0101


	//----- nvinfo : EIATTR_COOP_GROUP_MASK_REGIDS
	.align		4
        /*0028*/ 	.byte	0x04, 0x29
        /*002a*/ 	.short	(.L_4643 - .L_4642)


	//   ....[0]....
.L_4642:
        /*002c*/ 	.word	0xffffffff


	//   ....[1]....
        /*0030*/ 	.word	0xffffffff


	//   ....[2]....
        /*0034*/ 	.word	0xffffffff


	//   ....[3]....
        /*0038*/ 	.word	0xffffffff


	//   ....[4]....
        /*003c*/ 	.word	0xffffffff


	//   ....[5]....
        /*0040*/ 	.word	0xffffffff


	//   ....[6]....
        /*0044*/ 	.word	0xffffffff


	//   ....[7]....
        /*0048*/ 	.word	0xffffffff


	//   ....[8]....
        /*004c*/ 	.word	0xffffffff


	//   ....[9]....
        /*0050*/ 	.word	0xffffffff


	//----- nvinfo : EIATTR_COOP_GROUP_INSTR_OFFSETS
	.align		4
.L_4643:
        /*0054*/ 	.byte	0x04, 0x28
        /*0056*/ 	.short	(.L_4645 - .L_4644)


	//   ....[0]....
.L_4644:
        /*0058*/ 	.word	0x00000fa0


	//   ....[1]....
        /*005c*/ 	.word	0x00000fc0


	//   ....[2]....
        /*0060*/ 	.word	0x00001000


	//   ....[3]....
        /*0064*/ 	.word	0x00001010


	//   ....[4]....
        /*0068*/ 	.word	0x00001050


	//   ....[5]....
        /*006c*/ 	.word	0x00001060


	//   ....[6]....
        /*0070*/ 	.word	0x00001090


	//   ....[7]....
        /*0074*/ 	.word	0x000010a0


	//   ....[8]....
        /*0078*/ 	.word	0x000010d0


	//   ....[9]....
        /*007c*/ 	.word	0x000010e0


	//----- nvinfo : EIATTR_VRC_CTA_INIT_COUNT
	.align		4
.L_4645:
        /*0080*/ 	.byte	0x02, 0x4a
	.zero		1
	.zero		1


	//----- nvinfo : EIATTR_EXIT_INSTR_OFFSETS
	.align		4
        /*0084*/ 	.byte	0x04, 0x1c
        /*0086*/ 	.short	(.L_4647 - .L_4646)


	//   ....[0]....
.L_4646:
        /*0088*/ 	.word	0x00003d90


	//   ....[1]....
        /*008c*/ 	.word	0x00003e30


	//----- nvinfo : EIATTR_MAX_THREADS
	.align		4
.L_4647:
        /*0090*/ 	.byte	0x04, 0x05
        /*0092*/ 	.short	(.L_4649 - .L_4648)
.L_4648:
        /*0094*/ 	.word	0x00000080
        /*0098*/ 	.word	0x00000001
        /*009c*/ 	.word	0x00000001


	//----- nvinfo : EIATTR_CRS_STACK_SIZE
	.align		4
.L_4649:
        /*00a0*/ 	.byte	0x04, 0x1e
        /*00a2*/ 	.short	(.L_4651 - .L_4650)
.L_4650:
        /*00a4*/ 	.word	0x00000000


	//----- nvinfo : EIATTR_CBANK_PARAM_SIZE
	.align		4
.L_4651:
        /*00a8*/ 	.byte	0x03, 0x19
        /*00aa*/ 	.short	0x0128


	//----- nvinfo : EIATTR_PARAM_CBANK
	.align		4
        /*00ac*/ 	.byte	0x04, 0x0a
        /*00ae*/ 	.short	(.L_4653 - .L_4652)
	.align		4
.L_4652:
        /*00b0*/ 	.word	index@(.nv.constant0._ZN10layer_norm13ln_bwd_kernelINS_13Kernel_traitsIfffffjLj1536ELj1ELj1ELj4ELj16ENS_18Kernel_traits_baseILj1536EfffffjLj128EEEEELb1ELb1ELb0ELb0EEEvNS_9BwdParamsE)
        /*00b4*/ 	.short	0x0380
        /*00b6*/ 	.short	0x0128


	//----- nvinfo : EIATTR_SW_WAR
	.align		4
.L_4653:
        /*00b8*/ 	.byte	0x04, 0x36
        /*00ba*/ 	.short	(.L_4655 - .L_4654)
.L_4654:
        /*00bc*/ 	.word	0x00000008
.L_4655:


//--------------------- .nv.info._ZN10layer_norm13ln_bwd_kernelINS_13Kernel_traitsIfffffjLj1536ELj1ELj1ELj4ELj16ENS_18Kernel_traits_baseILj1536EfffffjLj128EEEEELb1ELb1ELb0ELb1EEEvNS_9BwdParamsE --------------------------
	.section	.nv.info._ZN10layer_norm13ln_bwd_kernelINS_13Kernel_traitsIfffffjLj1536ELj1ELj1ELj4ELj16ENS_18Kernel_traits_baseILj1536EfffffjLj128EEEEELb1ELb1ELb0ELb1EEEvNS_9BwdParamsE,"",@"SHT_CUDA_INFO"
	.sectionflags	@""
	.align	4


	//----- nvinfo : EIATTR_CUDA_API_VERSION
	.align		4
        /*0000*/ 	.byte	0x04, 0x37
        /*0002*/ 	.short	(.L_4657 - .L_4656)
.L_4656:
        /*0004*/ 	.word	0x00000082


	//----- nvinfo : EIATTR_KPARAM_INFO
	.align		4
.L_4657:
        /*0008*/ 	.byte	0x04, 0x17
        /*000a*/ 	.short	(.L_4659 - .L_4658)
.L_4658:
        /*000c*/ 	.word	0x00000000
        /*0010*/ 	.short	0x0000
        /*0012*/ 	.short	0x0000
        /*0014*/ 	.byte	0x00, 0xf0, 0xa1, 0x04


	//----- nvinfo : EIATTR_SPARSE_MMA_MASK
	.align		4
.L_4659:
        /*0018*/ 	.byte	0x03, 0x50
        /*001a*/ 	.short	0x0000


	//----- nvinfo : EIATTR_MAXREG_COUNT
	.align		4
        /*001c*/ 	.byte	0x03, 0x1b
        /*001e*/ 	.short	0x00ff


	//----- nvinfo : EIATTR_NUM_BARRIERS
	.align		4
        /*0020*/ 	.byte	0x02, 0x4c
        /*0022*/ 	.byte	0x01
	.zero		1


	//----- nvinfo : EIATTR_MERCURY_ISA_VERSION
	.align		4
        /*0024*/ 	.byte	0x03, 0x5f
        /*0026*/ 	.short	0x0101


	//----- nvinfo : EIATTR_COOP_GROUP_MASK_REGIDS
	.align		4
        /*0028*/ 	.byte	0x04, 0x29
        /*002a*/ 	.short	(.L_4661 - .L_4660)


	//   ....[0]....
.L_4660:
        /*002c*/ 	.word	0xffffffff


	//   ....[1]....
        /*0030*/ 	.word	0xffffffff


	//   ....[2]....
        /*0034*/ 	.word	0xffffffff


	//   ....[3]....
        /*0038*/ 	.word	0xffffffff


	//   ....[4]....
        /*003c*/ 	.word	0xffffffff


	//   ....[5]....
        /*0040*/ 	.word	0xffffffff


	//   ....[6]....
        /*0044*/ 	.word	0xffffffff


	//   ....[7]....
        /*0048*/ 	.word	0xffffffff


	//   ....[8]....
        /*004c*/ 	.word	0xffffffff


	//   ....[9]....
        /*0050*/ 	.word	0xffffffff


	//----- nvinfo : EIATTR_COOP_GROUP_INSTR_OFFSETS
	.align		4
.L_4661:
        /*0054*/ 	.byte	0x04, 0x28
        /*0056*/ 	.short	(.L_4663 - .L_4662)


	//   ....[0]....
.L_4662:
        /*0058*/ 	.word	0x00000ae0


	//   ....[1]....
        /*005c*/ 	.word	0x00000b90


	//   ....[2]....
        /*0060*/ 	.word	0x00000ba0


	//   ....[3]....
        /*0064*/ 	.word	0x00000bd0


	//   ....[4]....
        /*0068*/ 	.word	0x00000bf0


	//   ....[5]....
        /*006c*/ 	.word	0x00000c10


	//   ....[6]....
        /*0070*/ 	.word	0x00000c20


	//   ....[7]....
        /*0074*/ 	.word	0x00000c40


	//   ....[8]....
        /*0078*/ 	.word	0x00000c60


	//   ....[9]....
        /*007c*/ 	.word	0x00000c80


	//----- nvinfo : EIATTR_VRC_CTA_INIT_COUNT
	.align		4
.L_4663:
        /*0080*/ 	.byte	0x02, 0x4a
	.zero		1
	.zero		1


	//----- nvinfo : EIATTR_EXIT_INSTR_OFFSETS
	.align		4
        /*0084*/ 	.byte	0x04, 0x1c
        /*0086*/ 	.short	(.L_4665 - .L_4664)


	//   ....[0]....
.L_4664:
        /*0088*/ 	.word	0x000036e0


	//----- nvinfo : EIATTR_MAX_THREADS
	.align		4
.L_4665:
        /*008c*/ 	.byte	0x04, 0x05
        /*008e*/ 	.short	(.L_4667 - .L_4666)
.L_4666:
        /*0090*/ 	.word	0x00000080
        /*0094*/ 	.word	0x00000001
        /*0098*/ 	.word	0x00000001


	//----- nvinfo : EIATTR_CBANK_PARAM_SIZE
	.align		4
.L_4667:
        /*009c*/ 	.byte	0x03, 0x19
        /*009e*/ 	.short	0x0128


	//----- nvinfo : EIATTR_PARAM_CBANK
	.align		4
        /*00a0*/ 	.byte	0x04, 0x0a
        /*00a2*/ 	.short	(.L_4669 - .L_4668)
	.align		4
.L_4668:
        /*00a4*/ 	.word	index@(.nv.constant0._ZN10layer_norm13ln_bwd_kernelINS_13Kernel_traitsIfffffjLj1536ELj1ELj1ELj4ELj16ENS_18Kernel_traits_baseILj1536EfffffjLj128EEEEELb1ELb1ELb0ELb1EEEvNS_9BwdParamsE)
        /*00a8*/ 	.short	0x0380
        /*00aa*/ 	.short	0x0128


	//----- nvinfo : EIATTR_SW_WAR
	.align		4
.L_4669:
        /*00ac*/ 	.byte	0x04, 0x36
        /*00ae*/ 	.short	(.L_4671 - .L_4670)
.L_4670:
        /*00b0*/ 	.word	0x00000008
.L_4671:


//--------------------- .nv.info._ZN10layer_norm22ln_bwd_finalize_kernelINS_22Kernel_traits_finalizeILj1536EfffffjLb1ELj1024ELj4ENS_18Kernel_traits_baseILj1536EfffffjLj1024EEEEELb1ELb0EEEvNS_9BwdParamsE --------------------------
	.section	.nv.info._ZN10layer_norm22ln_bwd_finalize_kernelINS_22Kernel_traits_finalizeILj1536EfffffjLb1ELj1024ELj4ENS_18Kernel_traits_baseILj1536EfffffjLj1024EEEEELb1ELb0EEEvNS_9BwdParamsE,"",@"SHT_CUDA_INFO"
	.sectionflags	@""
	.align	4


	//----- nvinfo : EIATTR_CUDA_API_VERSION
	.align		4
        /*0000*/ 	.byte	0x04, 0x37
        /*0002*/ 	.short	(.L_4673 - .L_4672)
.L_4672:
        /*0004*/ 	.word	0x00000082


	//----- nvinfo : EIATTR_KPARAM_INFO
	.align		4
.L_4673:
        /*0008*/ 	.byte	0x04, 0x17
        /*000a*/ 	.short	(.L_4675 - .L_4674)
.L_4674:
        /*000c*/ 	.word	0x00000000
        /*0010*/ 	.short	0x0000
        /*0012*/ 	.short	0x0000
        /*0014*/ 	.byte	0x00, 0xf0, 0xa1, 0x04


	//----- nvinfo : EIATTR_SPARSE_MMA_MASK
	.align		4
.L_4675:
        /*0018*/ 	.byte	0x03, 0x50
        /*001a*/ 	.short	0x0000


	//----- nvinfo : EIATTR_MAXREG_COUNT
	.align		4
        /*001c*/ 	.byte	0x03, 0x1b
        /*001e*/ 	.short	0x0040


	//----- nvinfo : EIATTR_NUM_BARRIERS
	.align		4
        /*0020*/ 	.byte	0x02, 0x4c
        /*0022*/ 	.byte	0x01
	.zero		1


	//----- nvinfo : EIATTR_MERCURY_ISA_VERSION
	.align		4
        /*0024*/ 	.byte	0x03, 0x5f
        /*0026*/ 	.short	0x0101


	//----- nvinfo : EIATTR_COOP_GROUP_MASK_REGIDS
	.align		4
        /*0028*/ 	.byte	0x04, 0x29
        /*002a*/ 	.short	(.L_4677 - .L_4676)


	//   ....[0]....
.L_4676:
        /*002c*/ 	.word	0xffffffff


	//   ....[1]....
        /*0030*/ 	.word	0xffffffff


	//   ....[2]....
        /*0034*/ 	.word	0xffffffff


	//   ....[3]....
        /*0038*/ 	.word	0xffffffff


	//   ....[4]....
        /*003c*/ 	.word	0xffffffff


	//   ....[5]....
        /*0040*/ 	.word	0xffffffff


	//   ....[6]....
        /*0044*/ 	.word	0xffffffff


	//   ....[7]....
        /*0048*/ 	.word	0xffffffff


	//   ....[8]....
        /*004c*/ 	.word	0xffffffff


	//   ....[9]....
        /*0050*/ 	.word	0xffffffff


	//   ....[10]....
        /*0054*/ 	.word	0xffffffff


	//   ....[11]....
        /*0058*/ 	.word	0xffffffff


	//   ....[12]....
        /*005c*/ 	.word	0xffffffff


	//   ....[13]....
        /*0060*/ 	.word	0xffffffff


	//   ....[14]....
        /*0064*/ 	.word	0xffffffff


	//----- nvinfo : EIATTR_COOP_GROUP_INSTR_OFFSETS
	.align		4
.L_4677:
        /*0068*/ 	.byte	0x04, 0x28
        /*006a*/ 	.short	(.L_4679 - .L_4678)


	//   ....[0]....
.L_4678:
        /*006c*/ 	.word	0x00001030


	//   ....[1]....
        /*0070*/ 	.word	0x00001040


	//   ....[2]....
        /*0074*/ 	.word	0x00001050


	//   ....[3]....
        /*0078*/ 	.word	0x00001090


	//   ....[4]....
        /*007c*/ 	.word	0x000010a0


	//   ....[5]....
        /*0080*/ 	.word	0x000010b0


	//   ....[6]....
        /*0084*/ 	.word	0x000010e0


	//   ....[7]....
        /*0088*/ 	.word	0x00001100


	//   ....[8]....
        /*008c*/ 	.word	0x00001120


	//   ....[9]....
        /*0090*/ 	.word	0x00001160


	//   ....[10]....
        /*0094*/ 	.word	0x00001180


	//   ....[11]....
        /*0098*/ 	.word	0x00001190


	//   ....[12]....
        /*009c*/ 	.word	0x000011e0


	//   ....[13]....
        /*00a0*/ 	.word	0x00001210


	//   ....[14]....
        /*00a4*/ 	.word	0x00001220


	//----- nvinfo : EIATTR_VRC_CTA_INIT_COUNT
	.align		4
.L_4679:
        /*00a8*/ 	.byte	0x02, 0x4a
	.zero		1
	.zero		1


	//----- nvinfo : EIATTR_EXIT_INSTR_OFFSETS
	.align		4
        /*00ac*/ 	.byte	0x04, 0x1c
        /*00ae*/ 	.short	(.L_4681 - .L_4680)


	//   ....[0]....
.L_4680:
        /*00b0*/ 	.word	0x00000060


	//   ....[1]....
        /*00b4*/ 	.word	0x000012a0


	//   ....[2]....
        /*00b8*/ 	.word	0x000012d0


	//   ....[3]....
        /*00bc*/ 	.word	0x000013b0


	//----- nvinfo : EIATTR_MAX_THREADS
	.align		4
.L_4681:
        /*00c0*/ 	.byte	0x04, 0x05
        /*00c2*/ 	.short	(.L_4683 - .L_4682)
.L_4682:
        /*00c4*/ 	.word	0x00000400
        /*00c8*/ 	.word	0x00000001
        /*00cc*/ 	.word	0x00000001


	//----- nvinfo : EIATTR_CRS_STACK_SIZE
	.align		4
.L_4683:
        /*00d0*/ 	.byte	0x04, 0x1e
        /*00d2*/ 	.short	(.L_4685 - .L_4684)
.L_4684:
        /*00d4*/ 	.word	0x00000000


	//----- nvinfo : EIATTR_CBANK_PARAM_SIZE
	.align		4
.L_4685:
        /*00d8*/ 	.byte	0x03, 0x19
        /*00da*/ 	.short	0x0128


	//----- nvinfo : EIATTR_PARAM_CBANK
	.align		4
        /*00dc*/ 	.byte	0x04, 0x0a
        /*00de*/ 	.short	(.L_4687 - .L_4686)
	.align		4
.L_4686:
        /*00e0*/ 	.word	index@(.nv.constant0._ZN10layer_norm22ln_bwd_finalize_kernelINS_22Kernel_traits_finalizeILj1536EfffffjLb1ELj1024ELj4ENS_18Kernel_traits_baseILj1536EfffffjLj1024EEEEELb1ELb0EEEvNS_9BwdParamsE)
        /*00e4*/ 	.short	0x0380
        /*00e6*/ 	.short	0x0128


	//----- nvinfo : EIATTR_SW_WAR
	.align		4
.L_4687:
        /*00e8*/ 	.byte	0x04, 0x36
        /*00ea*/ 	.short	(.L_4689 - .L_4688)
.L_4688:
        /*00ec*/ 	.word	0x00000008
.L_4689:


//--------------------- .nv.info._ZN10layer_norm13ln_bwd_kernelINS_13Kernel_traitsIfffffjLj1536ELj1ELj1ELj4ELj16ENS_18Kernel_traits_baseILj1536EfffffjLj128EEEEELb1ELb1ELb1ELb0EEEvNS_9BwdParamsE --------------------------
	.section	.nv.info._ZN10layer_norm13ln_bwd_kernelINS_13Kernel_traitsIfffffjLj1536ELj1ELj1ELj4ELj16ENS_18Kernel_traits_baseILj1536EfffffjLj128EEEEELb1ELb1ELb1ELb0EEEvNS_9BwdParamsE,"",@"SHT_CUDA_INFO"
	.sectionflags	@""
	.align	4


	//----- nvinfo : EIATTR_CUDA_API_VERSION
	.align		4
        /*0000*/ 	.byte	0x04, 0x37
        /*0002*/ 	.short	(.L_4691 - .L_4690)
.L_4690:
        /*0004*/ 	.word	0x00000082


	//----- nvinfo : EIATTR_KPARAM_INFO
	.align		4
.L_4691:
        /*0008*/ 	.byte	0x04, 0x17
        /*000a*/ 	.short	(.L_4693 - .L_4692)
.L_4692:
        /*000c*/ 	.word	0x00000000
        /*0010*/ 	.short	0x0000
        /*0012*/ 	.short	0x0000
        /*0014*/ 	.byte	0x00, 0xf0, 0xa1, 0x04


	//----- nvinfo : EIATTR_SPARSE_MMA_MASK
	.align		4
.L_4693:
        /*0018*/ 	.byte	0x03, 0x50
        /*001a*/ 	.short	0x0000


	//----- nvinfo : EIATTR_MAXREG_COUNT
	.align		4
        /*001c*/ 	.byte	0x03, 0x1b
        /*001e*/ 	.short	0x00ff


	//----- nvinfo : EIATTR_NUM_BARRIERS
	.align		4
        /*0020*/ 	.byte	0x02, 0x4c
        /*0022*/ 	.byte	0x01
	.zero		1


	//----- nvinfo : EIATTR_MERCURY_ISA_VERSION
	.align		4
        /*0024*/ 	.byte	0x03, 0x5f
        /*0026*/ 	.short	0x0101


	//----- nvinfo : EIATTR_COOP_GROUP_MASK_REGIDS
	.align		4
        /*0028*/ 	.byte	0x04, 0x29
        /*002a*/ 	.short	(.L_4695 - .L_4694)


	//   ....[0]....
.L_4694:
        /*002c*/ 	.word	0xffffffff


	//   ....[1]....
        /*0030*/ 	.word	0xffffffff


	//   ....[2]....
        /*0034*/ 	.word	0xffffffff


	//   ....[3]....
        /*0038*/ 	.word	0xffffffff


	//   ....[4]....
        /*003c*/ 	.word	0xffffffff


	//   ....[5]....
        /*0040*/ 	.word	0xffffffff


	//   ....[6]....
        /*0044*/ 	.word	0xffffffff


	//   ....[7]....
        /*0048*/ 	.word	0xffffffff


	//   ....[8]....
        /*004c*/ 	.word	0xffffffff


	//   ....[9]....
        /*0050*/ 	.word	0xffffffff


	//----- nvinfo : EIATTR_COOP_GROUP_INSTR_OFFSETS
	.align		4
.L_4695:
        /*0054*/ 	.byte	0x04, 0x28
        /*0056*/ 	.short	(.L_4697 - .L_4696)


	//   ....[0]....
.L_4696:
        /*0058*/ 	.word	0x000014d0


	//   ....[1]....
        /*005c*/ 	.word	0x00001500


	//   ....[2]....
        /*0060*/ 	.word	0x00001530


	//   ....[3]....
        /*0064*/ 	.word	0x00001540


	//   ....[4]....
        /*0068*/ 	.word	0x00001570


	//   ....[5]....
        /*006c*/ 	.word	0x00001580


	//   ....[6]....
        /*0070*/ 	.word	0x000015b0


	//   ....[7]....
        /*0074*/ 	.word	0x000015c0


	//   ....[8]....
        /*0078*/ 	.word	0x000015f0


	//   ....[9]....
        /*007c*/ 	.word	0x00001600


	//----- nvinfo : EIATTR_VRC_CTA_INIT_COUNT
	.align		4
.L_4697:
        /*0080*/ 	.byte	0x02, 0x4a
	.zero		1
	.zero		1


	//----- nvinfo : EIATTR_EXIT_INSTR_OFFSETS
	.align		4
        /*0084*/ 	.byte	0x04, 0x1c
        /*0086*/ 	.short	(.L_4699 - .L_4698)


	//   ....[0]....
.L_4698:
        /*0088*/ 	.word	0x00004bd0


	//   ....[1]....
        /*008c*/ 	.word	0x00004c70


	//----- nvinfo : EIATTR_MAX_THREADS
	.align		4
.L_4699:
        /*0090*/ 	.byte	0x04, 0x05
        /*0092*/ 	.short	(.L_4701 - .L_4700)
.L_4700:
        /*0094*/ 	.word	0x00000080
        /*0098*/ 	.word	0x00000001
        /*009c*/ 	.word	0x00000001


	//----- nvinfo : EIATTR_CRS_STACK_SIZE
	.align		4
.L_4701:
        /*00a0*/ 	.byte	0x04, 0x1e
        /*00a2*/ 	.short	(.L_4703 - .L_4702)
.L_4702:
        /*00a4*/ 	.word	0x00000000


	//----- nvinfo : EIATTR_CBANK_PARAM_SIZE
	.align		4
.L_4703:
        /*00a8*/ 	.byte	0x03, 0x19
        /*00aa*/ 	.short	0x0128


	//----- nvinfo : EIATTR_PARAM_CBANK
	.align		4
        /*00ac*/ 	.byte	0x04, 0x0a
        /*00ae*/ 	.short	(.L_4705 - .L_4704)
	.align		4
.L_4704:
        /*00b0*/ 	.word	index@(.nv.constant0._ZN10layer_norm13ln_bwd_kernelINS_13Kernel_traitsIfffffjLj1536ELj1ELj1ELj4ELj16ENS_18Kernel_traits_baseILj1536EfffffjLj128EEEEELb1ELb1ELb1ELb0EEEvNS_9BwdParamsE)
        /*00b4*/ 	.short	0x0380
        /*00b6*/ 	.short	0x0128


	//----- nvinfo : EIATTR_SW_WAR
	.align		4
.L_4705:
        /*00b8*/ 	.byte	0x04, 0x36
        /*00ba*/ 	.short	(.L_4707 - .L_4706)
.L_4706:
        /*00bc*/ 	.word	0x00000008
.L_4707:


//--------------------- .nv.info._ZN10layer_norm22ln_bwd_finalize_kernelINS_22Kernel_traits_finalizeILj1536EfffffjLb1ELj1024ELj4ENS_18Kernel_traits_baseILj1536EfffffjLj1024EEEEELb1ELb1EEEvNS_9BwdParamsE --------------------------
	.section	.nv.info._ZN10layer_norm22ln_bwd_finalize_kernelINS_22Kernel_traits_finalizeILj1536EfffffjLb1ELj1024ELj4ENS_18Kernel_traits_baseILj1536EfffffjLj1024EEEEELb1ELb1EEEvNS_9BwdParamsE,"",@"SHT_CUDA_INFO"
	.sectionflags	@""
	.align	4


	//----- nvinfo : EIATTR_CUDA_API_VERSION
	.align		4
        /*0000*/ 	.byte	0x04, 0x37
        /*0002*/ 	.short	(.L_4709 - .L_4708)
.L_4708:
        /*0004*/ 	.word	0x00000082


	//----- nvinfo : EIATTR_KPARAM_INFO
	.align		4
.L_4709:
        /*0008*/ 	.byte	0x04, 0x17
        /*000a*/ 	.short	(.L_4711 - .L_4710)
.L_4710:
        /*000c*/ 	.word	0x00000000
        /*0010*/ 	.short	0x0000
        /*0012*/ 	.short	0x0000
        /*0014*/ 	.byte	0x00, 0xf0, 0xa1, 0x04


	//----- nvinfo : EIATTR_SPARSE_MMA_MASK
	.align		4
.L_4711:
        /*0018*/ 	.byte	0x03, 0x50
        /*001a*/ 	.short	0x0000


	//----- nvinfo : EIATTR_MAXREG_COUNT
	.align		4
        /*001c*/ 	.byte	0x03, 0x1b
        /*001e*/ 	.short	0x0040


	//----- nvinfo : EIATTR_NUM_BARRIERS
	.align		4
        /*0020*/ 	.byte	0x02, 0x4c
        /*0022*/ 	.byte	0x01
	.zero		1


	//----- nvinfo : EIATTR_MERCURY_ISA_VERSION
	.align		4
        /*0024*/ 	.byte	0x03, 0x5f
        /*0026*/ 	.short	0x0101


	//----- nvinfo : EIATTR_COOP_GROUP_MASK_REGIDS
	.align		4
        /*0028*/ 	.byte	0x04, 0x29
        /*002a*/ 	.short	(.L_4713 - .L_4712)


	//   ....[0]....
.L_4712:
        /*002c*/ 	.word	0xffffffff


	//   ....[1]....
        /*0030*/ 	.word	0xffffffff


	//   ....[2]....
        /*0034*/ 	.word	0xffffffff


	//   ....[3]....
        /*0038*/ 	.word	0xffffffff


	//   ....[4]....
        /*003c*/ 	.word	0xffffffff


	//   ....[5]....
        /*0040*/ 	.word	0xffffffff


	//   ....[6]....
        /*0044*/ 	.word	0xffffffff


	//   ....[7]....
        /*0048*/ 	.word	0xffffffff


	//   ....[8]....
        /*004c*/ 	.word	0xffffffff


	//   ....[9]....
        /*0050*/ 	.word	0xffffffff


	//   ....[10]....
        /*0054*/ 	.word	0xffffffff


	//   ....[11]....
        /*0058*/ 	.word	0xffffffff


	//   ....[12]....
        /*005c*/ 	.word	0xffffffff


	//   ....[13]....
        /*0060*/ 	.word	0xffffffff


	//   ....[14]....
        /*0064*/ 	.word	0xffffffff


	//----- nvinfo : EIATTR_COOP_GROUP_INSTR_OFFSETS
	.align		4
.L_4713:
        /*0068*/ 	.byte	0x04, 0x28
        /*006a*/ 	.short	(.L_4715 - .L_4714)


	//   ....[0]....
.L_4714:
        /*006c*/ 	.word	0x00001070


	//   ....[1]....
        /*0070*/ 	.word	0x00001080


	//   ....[2]....
        /*0074*/ 	.word	0x00001090


	//   ....[3]....
        /*0078*/ 	.word	0x000010c0


	//   ....[4]....
        /*007c*/ 	.word	0x000010e0


	//   ....[5]....
        /*0080*/ 	.word	0x000010f0


	//   ....[6]....
        /*0084*/ 	.word	0x00001120


	//   ....[7]....
        /*0088*/ 	.word	0x00001140


	//   ....[8]....
        /*008c*/ 	.word	0x00001150


	//   ....[9]....
        /*0090*/ 	.word	0x00001180


	//   ....[10]....
        /*0094*/ 	.word	0x000011a0


	//   ....[11]....
        /*0098*/ 	.word	0x000011b0


	//   ....[12]....
        /*009c*/ 	.word	0x000011e0


	//   ....[13]....
        /*00a0*/ 	.word	0x00001200


	//   ....[14]....
        /*00a4*/ 	.word	0x00001210


	//----- nvinfo : EIATTR_VRC_CTA_INIT_COUNT
	.align		4
.L_4715:
        /*00a8*/ 	.byte	0x02, 0x4a
	.zero		1
	.zero		1


	//----- nvinfo : EIATTR_EXIT_INSTR_OFFSETS
	.align		4
        /*00ac*/ 	.byte	0x04, 0x1c
        /*00ae*/ 	.short	(.L_4717 - .L_4716)


	//   ....[0]....
.L_4716:
        /*00b0*/ 	.word	0x00000060


	//   ....[1]....
        /*00b4*/ 	.word	0x00001290


	//   ....[2]....
        /*00b8*/ 	.word	0x000013a0


	//----- nvinfo : EIATTR_MAX_THREADS
	.align		4
.L_4717:
        /*00bc*/ 	.byte	0x04, 0x05
        /*00be*/ 	.short	(.L_4719 - .L_4718)
.L_4718:
        /*00c0*/ 	.word	0x00000400
        /*00c4*/ 	.word	0x00000001
        /*00c8*/ 	.word	0x00000001


	//----- nvinfo : EIATTR_CRS_STACK_SIZE
	.align		4
.L_4719:
        /*00cc*/ 	.byte	0x04, 0x1e
        /*00ce*/ 	.short	(.L_4721 - .L_4720)
.L_4720:
        /*00d0*/ 	.word	0x00000000


	//----- nvinfo : EIATTR_CBANK_PARAM_SIZE
	.align		4
.L_4721:
        /*00d4*/ 	.byte	0x03, 0x19
        /*00d6*/ 	.short	0x0128


	//----- nvinfo : EIATTR_PARAM_CBANK
	.align		4
        /*00d8*/ 	.byte	0x04, 0x0a
        /*00da*/ 	.short	(.L_4723 - .L_4722)
	.align		4
.L_4722:
        /*00dc*/ 	.word	index@(.nv.constant0._ZN10layer_norm22ln_bwd_finalize_kernelINS_22Kernel_traits_finalizeILj1536EfffffjLb1ELj1024ELj4ENS_18Kernel_traits_baseILj1536EfffffjLj1024EEEEELb1ELb1EEEvNS_9BwdParamsE)
        /*00e0*/ 	.short	0x0380
        /*00e2*/ 	.short	0x0128


	//----- nvinfo : EIATTR_SW_WAR
	.align		4
.L_4723:
        /*00e4*/ 	.byte	0x04, 0x36
        /*00e6*/ 	.short	(.L_4725 - .L_4724)
.L_4724:
        /*00e8*/ 	.word	0x00000008
.L_4725:


//--------------------- .nv.info._ZN10layer_norm13ln_bwd_kernelINS_13Kernel_traitsIfffffjLj1536ELj1ELj1ELj4ELj16ENS_18Kernel_traits_baseILj1536EfffffjLj128EEEEELb1ELb1ELb1ELb1EEEvNS_9BwdParamsE --------------------------
	.section	.nv.info._ZN10layer_norm13ln_bwd_kernelINS_13Kernel_traitsIfffffjLj1536ELj1ELj1ELj4ELj16ENS_18Kernel_traits_baseILj1536EfffffjLj128EEEEELb1ELb1ELb1ELb1EEEvNS_9BwdParamsE,"",@"SHT_CUDA_INFO"
	.sectionflags	@""
	.align	4


	//----- nvinfo : EIATTR_CUDA_API_VERSION
	.align		4
        /*0000*/ 	.byte	0x04, 0x37
        /*0002*/ 	.short	(.L_4727 - .L_4726)
.L_4726:
        /*0004*/ 	.word	0x00000082


	//----- nvinfo : EIATTR_KPARAM_INFO
	.align		4
.L_4727:
        /*0008*/ 	.byte	0x04, 0x17
        /*000a*/ 	.short	(.L_4729 - .L_4728)
.L_4728:
        /*000c*/ 	.word	0x00000000
        /*0010*/ 	.short	0x0000
        /*0012*/ 	.short	0x0000
        /*0014*/ 	.byte	0x00, 0xf0, 0xa1, 0x04


	//----- nvinfo : EIATTR_SPARSE_MMA_MASK
	.align		4
.L_4729:
        /*0018*/ 	.byte	0x03, 0x50
        /*001a*/ 	.short	0x0000


	//----- nvinfo : EIATTR_MAXREG_COUNT
	.align		4
        /*001c*/ 	.byte	0x03, 0x1b
        /*001e*/ 	.short	0x00ff


	//----- nvinfo : EIATTR_NUM_BARRIERS
	.align		4
        /*0020*/ 	.byte	0x02, 0x4c
        /*0022*/ 	.byte	0x01
	.zero		1


	//----- nvinfo : EIATTR_MERCURY_ISA_VERSION
	.align		4
        /*0024*/ 	.byte	0x03, 0x5f
        /*0026*/ 	.short	0x0101


	//----- nvinfo : EIATTR_COOP_GROUP_MASK_REGIDS
	.align		4
        /*0028*/ 	.byte	0x04, 0x29
        /*002a*/ 	.short	(.L_4731 - .L_4730)


	//   ....[0]....
.L_4730:
        /*002c*/ 	.word	0xffffffff


	//   ....[1]....
        /*0030*/ 	.word	0xffffffff


	//   ....[2]....
        /*0034*/ 	.word	0xffffffff


	//   ....[3]....
        /*0038*/ 	.word	0xffffffff


	//   ....[4]....
        /*003c*/ 	.word	0xffffffff


	//   ....[5]....
        /*0040*/ 	.word	0xffffffff


	//   ....[6]....
        /*0044*/ 	.word	0xffffffff


	//   ....[7]....
        /*0048*/ 	.word	0xffffffff


	//   ....[8]....
        /*004c*/ 	.word	0xffffffff


	//   ....[9]....
        /*0050*/ 	.word	0xffffffff


	//----- nvinfo : EIATTR_COOP_GROUP_INSTR_OFFSETS
	.align		4
.L_4731:
        /*0054*/ 	.byte	0x04, 0x28
        /*0056*/ 	.short	(.L_4733 - .L_4732)


	//   ....[0]....
.L_4732:
        /*0058*/ 	.word	0x00000ff0


	//   ....[1]....
        /*005c*/ 	.word	0x00001010


	//   ....[2]....
        /*0060*/ 	.word	0x00001050


	//   ....[3]....
        /*0064*/ 	.word	0x00001060


	//   ....[4]....
        /*0068*/ 	.word	0x000010a0


	//   ....[5]....
        /*006c*/ 	.word	0x000010b0


	//   ....[6]....
        /*0070*/ 	.word	0x000010e0


	//   ....[7]....
        /*0074*/ 	.word	0x000010f0


	//   ....[8]....
        /*0078*/ 	.word	0x00001120


	//   ....[9]....
        /*007c*/ 	.word	0x00001130


	//----- nvinfo : EIATTR_VRC_CTA_INIT_COUNT
	.align		4
.L_4733:
        /*0080*/ 	.byte	0x02, 0x4a
	.zero		1
	.zero		1


	//----- nvinfo : EIATTR_EXIT_INSTR_OFFSETS
	.align		4
        /*0084*/ 	.byte	0x04, 0x1c
        /*0086*/ 	.short	(.L_4735 - .L_4734)


	//   ....[0]....
.L_4734:
        /*0088*/ 	.word	0x00004520


	//----- nvinfo : EIATTR_MAX_THREADS
	.align		4
.L_4735:
        /*008c*/ 	.byte	0x04, 0x05
        /*008e*/ 	.short	(.L_4737 - .L_4736)
.L_4736:
        /*0090*/ 	.word	0x00000080
        /*0094*/ 	.word	0x00000001
        /*0098*/ 	.word	0x00000001


	//----- nvinfo : EIATTR_CRS_STACK_SIZE
	.align		4
.L_4737:
        /*009c*/ 	.byte	0x04, 0x1e
        /*009e*/ 	.short	(.L_4739 - .L_4738)
.L_4738:
        /*00a0*/ 	.word	0x00000000


	//----- nvinfo : EIATTR_CBANK_PARAM_SIZE
	.align		4
.L_4739:
        /*00a4*/ 	.byte	0x03, 0x19
        /*00a6*/ 	.short	0x0128


	//----- nvinfo : EIATTR_PARAM_CBANK
	.align		4
        /*00a8*/ 	.byte	0x04, 0x0a
        /*00aa*/ 	.short	(.L_4741 - .L_4740)
	.align		4
.L_4740:
        /*00ac*/ 	.word	index@(.nv.constant0._ZN10layer_norm13ln_bwd_kernelINS_13Kernel_traitsIfffffjLj1536ELj1ELj1ELj4ELj16ENS_18Kernel_traits_baseILj1536EfffffjLj128EEEEELb1ELb1ELb1ELb1EEEvNS_9BwdParamsE)
        /*00b0*/ 	.short	0x0380
        /*00b2*/ 	.short	0x0128


	//----- nvinfo : EIATTR_SW_WAR
	.align		4
.L_4741:
        /*00b4*/ 	.byte	0x04, 0x36
        /*00b6*/ 	.short	(.L_4743 - .L_4742)
.L_4742:
        /*00b8*/ 	.word	0x00000008
.L_4743:


//--------------------- .nv.callgraph             --------------------------
	.section	.nv.callgraph,"",@"SHT_CUDA_CALLGRAPH"
	.align	4
	.sectionentsize	8
	.align		4
        /*0000*/ 	.word	0x00000000
	.align		4
        /*0004*/ 	.word	0xffffffff
	.align		4
        /*0008*/ 	.word	0x00000000
	.align		4
        /*000c*/ 	.word	0xfffffffe
	.align		4
        /*0010*/ 	.word	0x00000000
	.align		4
        /*0014*/ 	.word	0xfffffffd
	.align		4
        /*0018*/ 	.word	0x00000000
	.align		4
        /*001c*/ 	.word	0xfffffffc


//--------------------- .text._ZN10layer_norm13ln_bwd_kernelINS_13Kernel_traitsI13__nv_bfloat16S2_S2_S2_fjLj1536ELj1ELj1ELj4ELj8ENS_18Kernel_traits_baseILj1536ES2_S2_S2_S2_fjLj128EEEEELb0ELb0ELb0ELb0EEEvNS_9BwdParamsE --------------------------
	.section	.text._ZN10layer_norm13ln_bwd_kernelINS_13Kernel_traitsI13__nv_bfloat16S2_S2_S2_fjLj1536ELj1ELj1ELj4ELj8ENS_18Kernel_traits_baseILj1536ES2_S2_S2_S2_fjLj128EEEEELb0ELb0ELb0ELb0EEEvNS_9BwdParamsE,"ax",@progbits
	.align	128
        .global         _ZN10layer_norm13ln_bwd_kernelINS_13Kernel_traitsI13__nv_bfloat16S2_S2_S2_fjLj1536ELj1ELj1ELj4ELj8ENS_18Kernel_traits_baseILj1536ES2_S2_S2_S2_fjLj128EEEEELb0ELb0ELb0ELb0EEEvNS_9BwdParamsE
        .type           _ZN10layer_norm13ln_bwd_kernelINS_13Kernel_traitsI13__nv_bfloat16S2_S2_S2_fjLj1536ELj1ELj1ELj4ELj8ENS_18Kernel_traits_baseILj1536ES2_S2_S2_S2_fjLj128EEEEELb0ELb0ELb0ELb0EEEvNS_9BwdParamsE,@function
        .size           _ZN10layer_norm13ln_bwd_kernelINS_13Kernel_traitsI13__nv_bfloat16S2_S2_S2_fjLj1536ELj1ELj1ELj4ELj8ENS_18Kernel_traits_baseILj1536ES2_S2_S2_S2_fjLj128EEEEELb0ELb0ELb0ELb0EEEvNS_9BwdParamsE,(.L_x_6652 - _ZN10layer_norm13ln_bwd_kernelINS_13Kernel_traitsI13__nv_bfloat16S2_S2_S2_fjLj1536ELj1ELj1ELj4ELj8ENS_18Kernel_traits_baseILj1536ES2_S2_S2_S2_fjLj128EEEEELb0ELb0ELb0ELb0EEEvNS_9BwdParamsE)
        .other          _ZN10layer_norm13ln_bwd_kernelINS_13Kernel_traitsI13__nv_bfloat16S2_S2_S2_fjLj1536ELj1ELj1ELj4ELj8ENS_18Kernel_traits_baseILj1536ES2_S2_S2_S2_fjLj128EEEEELb0ELb0ELb0ELb0EEEvNS_9BwdParamsE,@"STO_CUDA_ENTRY STV_DEFAULT"
_ZN10layer_norm13ln_bwd_kernelINS_13Kernel_traitsI13__nv_bfloat16S2_S2_S2_fjLj1536ELj1ELj1ELj4ELj8ENS_18Kernel_traits_baseILj1536ES2_S2_S2_S2_fjLj128EEEEELb0ELb0ELb0ELb0EEEvNS_9BwdParamsE:
.text._ZN10layer_norm13ln_bwd_kernelINS_13Kernel_traitsI13__nv_bfloat16S2_S2_S2_fjLj1536ELj1ELj1ELj4ELj8ENS_18Kernel_traits_baseILj1536ES2_S2_S2_S2_fjLj128EEEEELb0ELb0ELb0ELb0EEEvNS_9BwdParamsE:
[----:B------:R-:W-:Y:S01]  /*0000*/  LDC R1, c[0x0][0x37c] ;  /* 0x0000df00ff017b82 */ /* 0x000fe20000000800 */
[----:B------:R-:W0:Y:S01]  /*0010*/  S2R R0, SR_TID.X ;  /* 0x0000000000007919 */ /* 0x000e220000002100 */
[----:B------:R-:W1:Y:S01]  /*0020*/  LDCU UR6, c[0x0][0x388] ;  /* 0x00007100ff0677ac */ /* 0x000e620008000800 */
[----:B------:R-:W2:Y:S01]  /*0030*/  LDCU.64 UR14, c[0x0][0x358] ;  /* 0x00006b00ff0e77ac */ /* 0x000ea20008000a00 */
[----:B-1----:R-:W-:-:S04]  /*0040*/  USHF.R.S32.HI UR4, URZ, 0x1f, UR6 ;  /* 0x0000001fff047899 */ /* 0x002fc80008011406 */
[----:B------:R-:W-:-:S06]  /*0050*/  ULEA.HI UR4, UR4, UR6, URZ, 0x2 ;  /* 0x0000000604047291 */ /* 0x000fcc000f8f10ff */
[----:B------:R-:W-:Y:S02]  /*0060*/  MOV R3, UR4 ;  /* 0x0000000400037c02 */ /* 0x000fe40008000f00 */
[----:B0-----:R-:W-:Y:S01]  /*0070*/  LOP3.LUT R2, R0, 0x7f, RZ, 0x3c, !PT ;  /* 0x0000007f00027812 */ /* 0x001fe200078e3cff */
[----:B------:R-:W0:Y:S02]  /*0080*/  S2UR UR7, SR_CTAID.X ;  /* 0x00000000000779c3 */ /* 0x000e240000002500 */
[----:B------:R-:W0:Y:S01]  /*0090*/  LDCU UR4, c[0x0][0x384] ;  /* 0x00007080ff0477ac */ /* 0x000e220008000800 */
[----:B------:R-:W-:Y:S02]  /*00a0*/  LEA.HI.SX32 R2, R3, R2, 0x1e ;  /* 0x0000000203027211 */ /* 0x000fe400078ff2ff */
[----:B------:R-:W-:Y:S02]  /*00b0*/  MOV R3, R0 ;  /* 0x0000000000037202 */ /* 0x000fe40000000f00 */
[----:B------:R-:W-:-:S02]  /*00c0*/  ISETP.GE.U32.AND P1, PT, R2, 0x100, PT ;  /* 0x000001000200780c */ /* 0x000fc40003f26070 */
[C---:B------:R-:W-:Y:S02]  /*00d0*/  ISETP.GE.U32.AND P2, PT, R2.reuse, 0x80, PT ;  /* 0x000000800200780c */ /* 0x040fe40003f46070 */
[----:B------:R-:W-:-:S09]  /*00e0*/  ISETP.GE.U32.AND P3, PT, R2, 0x180, PT ;  /* 0x000001800200780c */ /* 0x000fd20003f66070 */
[----:B------:R-:W1:Y:S02]  /*00f0*/  @P1 LDC.64 R6, c[0x0][0x3d0] ;  /* 0x0000f400ff061b82 */ /* 0x000e640000000a00 */
[----:B------:R-:W-:-:S06]  /*0100*/  @P2 LOP3.LUT R3, R0, 0x80, RZ, 0xfc, !PT ;  /* 0x0000008000032812 */ /* 0x000fcc00078efcff */
[----:B------:R-:W3:Y:S08]  /*0110*/  @P2 LDC.64 R4, c[0x0][0x3d0] ;  /* 0x0000f400ff042b82 */ /* 0x000ef00000000a00 */
[----:B------:R-:W4:Y:S01]  /*0120*/  @P3 LDC.64 R10, c[0x0][0x3d0] ;  /* 0x0000f400ff0a3b82 */ /* 0x000f220000000a00 */
[C---:B-1----:R-:W-:Y:S01]  /*0130*/  @P1 IMAD.WIDE.U32 R6, R3.reuse, 0x8, R6 ;  /* 0x0000000803061825 */ /* 0x042fe200078e0006 */
[----:B------:R-:W-:-:S04]  /*0140*/  @P1 IADD3 R3, PT, PT, R3, 0x80, RZ ;  /* 0x0000008003031810 */ /* 0x000fc80007ffe0ff */
[----:B--2---:R1:W5:Y:S01]  /*0150*/  @P1 LDG.E.64 R8, desc[UR14][R6.64] ;  /* 0x0000000e06081981 */ /* 0x004362000c1e1b00 */
[----:B---3--:R-:W-:-:S05]  /*0160*/  @P2 IMAD.WIDE.U32 R4, R0, 0x8, R4 ;  /* 0x0000000800042825 */ /* 0x008fca00078e0004 */
[----:B------:R1:W5:Y:S01]  /*0170*/  @P2 LDG.E.64 R60, desc[UR14][R4.64] ;  /* 0x0000000e043c2981 */ /* 0x000362000c1e1b00 */
[----:B----4-:R-:W-:-:S05]  /*0180*/  @P3 IMAD.WIDE.U32 R10, R3, 0x8, R10 ;  /* 0x00000008030a3825 */ /* 0x010fca00078e000a */
[----:B------:R1:W5:Y:S01]  /*0190*/  @P3 LDG.E.64 R12, desc[UR14][R10.64] ;  /* 0x0000000e0a0c3981 */ /* 0x000362000c1e1b00 */
[----:B0-----:R-:W-:Y:S01]  /*01a0*/  UISETP.GE.AND UP0, UPT, UR7, UR4, UPT ;  /* 0x000000040700728c */ /* 0x001fe2000bf06270 */
[----:B------:R-:W-:Y:S02]  /*01b0*/  CS2R R36, SRZ ;  /* 0x0000000000247805 */ /* 0x000fe4000001ff00 */
[----:B------:R-:W-:Y:S02]  /*01c0*/  CS2R R38, SRZ ;  /* 0x0000000000267805 */ /* 0x000fe4000001ff00 */
[----:B------:R-:W-:Y:S02]  /*01d0*/  CS2R R32, SRZ ;  /* 0x0000000000207805 */ /* 0x000fe4000001ff00 */
[----:B------:R-:W-:Y:S02]  /*01e0*/  CS2R R34, SRZ ;  /* 0x0000000000227805 */ /* 0x000fe4000001ff00 */
[----:B------:R-:W-:-:S02]  /*01f0*/  CS2R R28, SRZ ;  /* 0x00000000001c7805 */ /* 0x000fc4000001ff00 */
[----:B------:R-:W-:Y:S02]  /*0200*/  CS2R R30, SRZ ;  /* 0x00000000001e7805 */ /* 0x000fe4000001ff00 */
[----:B------:R-:W-:Y:S02]  /*0210*/  CS2R R24, SRZ ;  /* 0x0000000000187805 */ /* 0x000fe4000001ff00 */
[----:B------:R-:W-:Y:S02]  /*0220*/  CS2R R26, SRZ ;  /* 0x00000000001a7805 */ /* 0x000fe4000001ff00 */
[----:B------:R-:W-:Y:S02]  /*0230*/  CS2R R20, SRZ ;  /* 0x0000000000147805 */ /* 0x000fe4000001ff00 */
[----:B------:R-:W-:Y:S02]  /*0240*/  CS2R R22, SRZ ;  /* 0x0000000000167805 */ /* 0x000fe4000001ff00 */
[----:B------:R-:W-:-:S02]  /*0250*/  CS2R R16, SRZ ;  /* 0x0000000000107805 */ /* 0x000fc4000001ff00 */
[----:B------:R-:W-:Y:S01]  /*0260*/  CS2R R18, SRZ ;  /* 0x0000000000127805 */ /* 0x000fe2000001ff00 */
[----:B-1----:R-:W-:Y:S06]  /*0270*/  BRA.U UP0, `(.L_x_0) ;  /* 0x0000003100707547 */ /* 0x002fec000b800000 */
[----:B------:R-:W0:Y:S01]  /*0280*/  LDCU.64 UR4, c[0x0][0x3e0] ;  /* 0x00007c00ff0477ac */ /* 0x000e220008000a00 */
[----:B-----5:R-:W-:Y:S02]  /*0290*/  MOV R4, R8 ;  /* 0x0000000800047202 */ /* 0x020fe40000000f00 */
[----:B------:R-:W-:Y:S02]  /*02a0*/  CS2R R36, SRZ ;  /* 0x0000000000247805 */ /* 0x000fe4000001ff00 */
[----:B------:R-:W-:Y:S02]  /*02b0*/  SHF.R.U64 R5, R8, 0x10, R9 ;  /* 0x0000001008057819 */ /* 0x000fe40000001209 */
[----:B------:R-:W-:Y:S02]  /*02c0*/  CS2R R38, SRZ ;  /* 0x0000000000267805 */ /* 0x000fe4000001ff00 */
[----:B------:R-:W-:Y:S02]  /*02d0*/  MOV R6, R9 ;  /* 0x0000000900067202 */ /* 0x000fe40000000f00 */
[----:B------:R-:W-:-:S02]  /*02e0*/  CS2R R32, SRZ ;  /* 0x0000000000207805 */ /* 0x000fc4000001ff00 */
[----:B------:R-:W-:Y:S02]  /*02f0*/  SHF.R.U32.HI R7, RZ, 0x10, R9 ;  /* 0x00000010ff077819 */ /* 0x000fe40000011609 */
[----:B------:R-:W-:Y:S02]  /*0300*/  CS2R R34, SRZ ;  /* 0x0000000000227805 */ /* 0x000fe4000001ff00 */
[----:B------:R-:W-:Y:S02]  /*0310*/  MOV R8, R12 ;  /* 0x0000000c00087202 */ /* 0x000fe40000000f00 */
[----:B------:R-:W-:Y:S02]  /*0320*/  CS2R R28, SRZ ;  /* 0x00000000001c7805 */ /* 0x000fe4000001ff00 */
[----:B------:R-:W-:Y:S02]  /*0330*/  SHF.R.U64 R9, R12, 0x10, R13 ;  /* 0x000000100c097819 */ /* 0x000fe4000000120d */
[----:B------:R-:W-:-:S02]  /*0340*/  CS2R R30, SRZ ;  /* 0x00000000001e7805 */ /* 0x000fc4000001ff00 */
[----:B------:R-:W-:Y:S02]  /*0350*/  MOV R10, R13 ;  /* 0x0000000d000a7202 */ /* 0x000fe40000000f00 */
[----:B------:R-:W-:Y:S02]  /*0360*/  CS2R R24, SRZ ;  /* 0x0000000000187805 */ /* 0x000fe4000001ff00 */
[----:B------:R-:W-:Y:S02]  /*0370*/  SHF.R.U32.HI R11, RZ, 0x10, R13 ;  /* 0x00000010ff0b7819 */ /* 0x000fe4000001160d */
[----:B------:R-:W-:Y:S02]  /*0380*/  CS2R R26, SRZ ;  /* 0x00000000001a7805 */ /* 0x000fe4000001ff00 */
[--C-:B------:R-:W-:Y:S01]  /*0390*/  SHF.R.U64 R12, R60, 0x10, R61.reuse ;  /* 0x000000103c0c7819 */ /* 0x100fe2000000123d */
[----:B0-----:R-:W-:Y:S01]  /*03a0*/  UISETP.NE.U32.AND UP0, UPT, UR4, URZ, UPT ;  /* 0x000000ff0400728c */ /* 0x001fe2000bf05070 */
[----:B------:R-:W-:-:S02]  /*03b0*/  SHF.R.U32.HI R13, RZ, 0x10, R61 ;  /* 0x00000010ff0d7819 */ /* 0x000fc4000001163d */
[----:B------:R-:W-:Y:S02]  /*03c0*/  CS2R R20, SRZ ;  /* 0x0000000000147805 */ /* 0x000fe4000001ff00 */
[----:B------:R-:W-:Y:S02]  /*03d0*/  CS2R R22, SRZ ;  /* 0x0000000000167805 */ /* 0x000fe4000001ff00 */
[----:B------:R-:W-:Y:S02]  /*03e0*/  CS2R R16, SRZ ;  /* 0x0000000000107805 */ /* 0x000fe4000001ff00 */
[----:B------:R-:W-:Y:S01]  /*03f0*/  CS2R R18, SRZ ;  /* 0x0000000000127805 */ /* 0x000fe2000001ff00 */
[----:B------:R-:W-:Y:S01]  /*0400*/  UPLOP3.LUT UP2, UPT, UPT, UPT, UPT, 0x40, 0x4 ;  /* 0x000000000004789c */ /* 0x000fe20003f4e870 */
[----:B------:R-:W0:Y:S01]  /*0410*/  LDCU UR6, c[0x0][0x388] ;  /* 0x00007100ff0677ac */ /* 0x000e220008000800 */
[----:B------:R-:W-:Y:S01]  /*0420*/  UISETP.NE.AND.EX UP0, UPT, UR5, URZ, UPT, UP0 ;  /* 0x000000ff0500728c */ /* 0x000fe2000bf05300 */
[----:B------:R-:W1:Y:S01]  /*0430*/  LDCU.U8 UR16, c[0x0][0x410] ;  /* 0x00008200ff1077ac */ /* 0x000e620008000000 */
[----:B------:R-:W2:Y:S01]  /*0440*/  LDCU UR17, c[0x0][0x400] ;  /* 0x00008000ff1177ac */ /* 0x000ea20008000800 */
[----:B------:R-:W3:Y:S01]  /*0450*/  LDCU.64 UR18, c[0x0][0x438] ;  /* 0x00008700ff1277ac */ /* 0x000ee20008000a00 */
[----:B------:R-:W4:Y:S01]  /*0460*/  LDCU.64 UR20, c[0x0][0x478] ;  /* 0x00008f00ff1477ac */ /* 0x000f220008000a00 */
[----:B------:R-:W0:Y:S01]  /*0470*/  LDCU.128 UR8, c[0x0][0x3c0] ;  /* 0x00007800ff0877ac */ /* 0x000e220008000c00 */
[----:B------:R-:W0:Y:S05]  /*0480*/  LDCU.64 UR22, c[0x0][0x380] ;  /* 0x00007000ff1677ac */ /* 0x000e2a0008000a00 */
.L_x_30:
[----:B-----5:R-:W5:Y:S01]  /*0490*/  @UP0 LDCU.64 UR4, c[0x0][0x3e0] ;  /* 0x00007c00ff0407ac */ /* 0x020f620008000a00 */
[----:B------:R-:W-:Y:S01]  /*04a0*/  PLOP3.LUT P0, PT, PT, PT, UP0, 0x80, 0x8 ;  /* 0x000000000008781c */ /* 0x000fe20003f0f008 */
[----:B0-----:R-:W-:-:S06]  /*04b0*/  UIMAD.WIDE UR12, UR7, 0x4, UR10 ;  /* 0x00000004070c78a5 */ /* 0x001fcc000f8e020a */
[----:B-1234-:R-:W-:Y:S02]  /*04c0*/  MOV R42, UR12 ;  /* 0x0000000c002a7c02 */ /* 0x01efe40008000f00 */
[----:B------:R-:W-:-:S05]  /*04d0*/  MOV R43, UR13 ;  /* 0x0000000d002b7c02 */ /* 0x000fca0008000f00 */
[----:B------:R-:W2:Y:S01]  /*04e0*/  LDG.E R42, desc[UR14][R42.64] ;  /* 0x0000000e2a2a7981 */ /* 0x000ea2000c1e1900 */
[----:B-----5:R-:W-:-:S06]  /*04f0*/  @UP0 UIMAD.WIDE UR4, UR7, 0x2, UR4 ;  /* 0x00000002070408a5 */ /* 0x020fcc000f8e0204 */
[----:B------:R-:W-:Y:S02]  /*0500*/  MOV R40, UR4 ;  /* 0x0000000400287c02 */ /* 0x000fe40008000f00 */
[----:B------:R-:W-:Y:S01]  /*0510*/  MOV R41, UR5 ;  /* 0x0000000500297c02 */ /* 0x000fe20008000f00 */
[----:B------:R-:W-:-:S04]  /*0520*/  UIMAD.WIDE UR4, UR7, 0x4, UR8 ;  /* 0x00000004070478a5 */ /* 0x000fc8000f8e0208 */
[----:B------:R-:W5:Y:S02]  /*0530*/  @P0 LDG.E.U16 R40, desc[UR14][R40.64] ;  /* 0x0000000e28280981 */ /* 0x000f64000c1e1500 */
[----:B------:R-:W-:Y:S02]  /*0540*/  MOV R44, UR4 ;  /* 0x00000004002c7c02 */ /* 0x000fe40008000f00 */
[----:B------:R-:W-:-:S05]  /*0550*/  MOV R45, UR5 ;  /* 0x00000005002d7c02 */ /* 0x000fca0008000f00 */
[----:B------:R-:W3:Y:S01]  /*0560*/  LDG.E R44, desc[UR14][R44.64] ;  /* 0x0000000e2c2c7981 */ /* 0x000ee2000c1e1900 */
[----:B------:R-:W-:-:S04]  /*0570*/  UIMAD UR4, UR7, UR6, URZ ;  /* 0x00000006070472a4 */ /* 0x000fc8000f8e02ff */
[----:B------:R-:W-:Y:S01]  /*0580*/  USHF.R.S32.HI UR5, URZ, 0x1f, UR4 ;  /* 0x0000001fff057899 */ /* 0x000fe20008011404 */
[----:B------:R-:W-:-:S03]  /*0590*/  ISETP.GE.U32.AND P2, PT, R2, 0x80, PT ;  /* 0x000000800200780c */ /* 0x000fc60003f46070 */
[----:B------:R-:W-:Y:S01]  /*05a0*/  ULEA.HI UR5, UR5, UR4, URZ, 0x2 ;  /* 0x0000000405057291 */ /* 0x000fe2000f8f10ff */
[----:B-1----:R-:W-:Y:S01]  /*05b0*/  ISETP.NE.AND P4, PT, RZ, UR16, PT ;  /* 0x00000010ff007c0c */ /* 0x002fe2000bf85270 */
[----:B------:R-:W-:-:S04]  /*05c0*/  UMOV UR12, 0x3f800000 ;  /* 0x3f800000000c7882 */ /* 0x000fc80000000000 */
[----:B------:R-:W-:Y:S01]  /*05d0*/  MOV R77, UR5 ;  /* 0x00000005004d7c02 */ /* 0x000fe20008000f00 */
[----:B------:R-:W-:Y:S01]  /*05e0*/  BSSY.RECONVERGENT B0, `(.L_x_1) ;  /* 0x0000046000007945 */ /* 0x000fe20003800200 */
[----:B------:R-:W-:Y:S02]  /*05f0*/  HFMA2 R79, -RZ, RZ, 0, 0 ;  /* 0x00000000ff4f7431 */ /* 0x000fe400000001ff */
[----:B------:R-:W-:Y:S02]  /*0600*/  LEA.HI.SX32 R77, R77, R0, 0x1e ;  /* 0x000000004d4d7211 */ /* 0x000fe400078ff2ff */
[C---:B------:R-:W-:Y:S02]  /*0610*/  ISETP.GE.U32.AND P1, PT, R2.reuse, 0x100, PT ;  /* 0x000001000200780c */ /* 0x040fe40003f26070 */
[----:B------:R-:W-:Y:S02]  /*0620*/  ISETP.GE.U32.AND P3, PT, R2, 0x180, PT ;  /* 0x000001800200780c */ /* 0x000fe40003f66070 */
[----:B------:R-:W-:-:S02]  /*0630*/  MOV R0, RZ ;  /* 0x000000ff00007202 */ /* 0x000fc40000000f00 */
[----:B------:R-:W-:Y:S02]  /*0640*/  MOV R47, R77 ;  /* 0x0000004d002f7202 */ /* 0x000fe40000000f00 */
[----:B--2---:R-:W-:Y:S02]  /*0650*/  R2UR UR24, R42 ;  /* 0x000000002a1872ca */ /* 0x004fe400000e0000 */
[----:B-----5:R-:W-:Y:S02]  /*0660*/  @P0 R2UR UR4, R40 ;  /* 0x00000000280402ca */ /* 0x020fe400000e0000 */
[----:B---3--:R-:W-:-:S11]  /*0670*/  FSEL R46, R44, RZ, !P4 ;  /* 0x000000ff2c2e7208 */ /* 0x008fd60006000000 */
[----:B------:R-:W-:Y:S01]  /*0680*/  @UP0 USHF.L.U32 UR12, UR4, 0x10, URZ ;  /* 0x00000010040c0899 */ /* 0x000fe200080006ff */
[----:B------:R-:W-:Y:S11]  /*0690*/  @!P2 BRA `(.L_x_2) ;  /* 0x0000000000e8a947 */ /* 0x000ff60003800000 */
[----:B------:R-:W0:Y:S08]  /*06a0*/  LDC.64 R14, c[0x0][0x3a8] ;  /* 0x0000ea00ff0e7b82 */ /* 0x000e300000000a00 */
[----:B------:R-:W1:Y:S01]  /*06b0*/  LDC.64 R40, c[0x0][0x428] ;  /* 0x00010a00ff287b82 */ /* 0x000e620000000a00 */
[----:B0-----:R-:W-:-:S06]  /*06c0*/  IMAD.WIDE.U32 R14, R77, 0x8, R14 ;  /* 0x000000084d0e7825 */ /* 0x001fcc00078e000e */
[----:B------:R-:W2:Y:S01]  /*06d0*/  LDG.E.64 R14, desc[UR14][R14.64] ;  /* 0x0000000e0e0e7981 */ /* 0x000ea2000c1e1b00 */
[----:B-1----:R-:W-:-:S06]  /*06e0*/  IMAD.WIDE.U32 R40, R77, 0x8, R40 ;  /* 0x000000084d287825 */ /* 0x002fcc00078e0028 */
[----:B------:R-:W3:Y:S01]  /*06f0*/  LDG.E.64 R40, desc[UR14][R40.64] ;  /* 0x0000000e28287981 */ /* 0x000ee2000c1e1b00 */
[----:B------:R-:W-:-:S04]  /*0700*/  ISETP.NE.U32.AND P0, PT, RZ, UR18, PT ;  /* 0x00000012ff007c0c */ /* 0x000fc8000bf05070 */
[----:B------:R-:W-:-:S13]  /*0710*/  ISETP.NE.AND.EX P0, PT, RZ, UR19, PT, P0 ;  /* 0x00000013ff007c0c */ /* 0x000fda000bf05300 */
[----:B------:R-:W0:Y:S01]  /*0720*/  @P0 LDC.64 R42, c[0x0][0x438] ;  /* 0x00010e00ff2a0b82 */ /* 0x000e220000000a00 */
[----:B------:R-:W-:Y:S02]  /*0730*/  SHF.L.U32 R48, R61, 0x10, RZ ;  /* 0x000000103d307819 */ /* 0x000fe400000006ff */
[----:B------:R-:W-:Y:S01]  /*0740*/  SHF.L.U32 R51, R13, 0x10, RZ ;  /* 0x000000100d337819 */ /* 0x000fe200000006ff */
[----:B0-----:R-:W-:-:S05]  /*0750*/  @P0 IMAD.WIDE.U32 R42, R77, 0x8, R42 ;  /* 0x000000084d2a0825 */ /* 0x001fca00078e002a */
[----:B------:R0:W5:Y:S01]  /*0760*/  @P0 LDG.E.64 R62, desc[UR14][R42.64] ;  /* 0x0000000e2a3e0981 */ /* 0x000162000c1e1b00 */
[C---:B--2---:R-:W-:Y:S02]  /*0770*/  SHF.L.U32 R3, R14.reuse, 0x10, RZ ;  /* 0x000000100e037819 */ /* 0x044fe400000006ff */
[----:B------:R-:W-:-:S03]  /*0780*/  SHF.R.U64 R49, R14, 0x10, R15 ;  /* 0x000000100e317819 */ /* 0x000fc6000000120f */
[----:B------:R-:W-:Y:S01]  /*0790*/  FADD.FTZ R3, -R46, R3 ;  /* 0x000000032e037221 */ /* 0x000fe20000010100 */
[----:B---3--:R-:W-:Y:S02]  /*07a0*/  MOV R0, R40 ;  /* 0x0000002800007202 */ /* 0x008fe40000000f00 */
[--C-:B------:R-:W-:Y:S02]  /*07b0*/  SHF.R.U64 R47, R40, 0x10, R41.reuse ;  /* 0x00000010282f7819 */ /* 0x100fe40000001229 */
[----:B------:R-:W-:Y:S02]  /*07c0*/  MOV R44, R41 ;  /* 0x00000029002c7202 */ /* 0x000fe40000000f00 */
[----:B------:R-:W-:Y:S02]  /*07d0*/  SHF.R.U32.HI R45, RZ, 0x10, R41 ;  /* 0x00000010ff2d7819 */ /* 0x000fe40000011629 */
[----:B------:R-:W-:Y:S02]  /*07e0*/  SHF.L.U32 R41, R15, 0x10, RZ ;  /* 0x000000100f297819 */ /* 0x000fe400000006ff */
[----:B------:R-:W-:Y:S01]  /*07f0*/  SHF.R.U32.HI R40, RZ, 0x10, R15 ;  /* 0x00000010ff287819 */ /* 0x000fe2000001160f */
[----:B------:R-:W-:Y:S01]  /*0800*/  FMUL.FTZ R3, R3, UR24 ;  /* 0x0000001803037c20 */ /* 0x000fe20008410000 */
[----:B------:R-:W-:-:S02]  /*0810*/  SHF.L.U32 R14, R60, 0x10, RZ ;  /* 0x000000103c0e7819 */ /* 0x000fc400000006ff */
[----:B------:R-:W-:Y:S01]  /*0820*/  SHF.L.U32 R15, R0, 0x10, RZ ;  /* 0x00000010000f7819 */ /* 0x000fe200000006ff */
[----:B------:R-:W-:-:S04]  /*0830*/  FADD.FTZ R41, -R46, R41 ;  /* 0x000000292e297221 */ /* 0x000fc80000010100 */
[-C--:B------:R-:W-:Y:S01]  /*0840*/  FMUL.FTZ R14, R14, R15.reuse ;  /* 0x0000000f0e0e7220 */ /* 0x080fe20000410000 */
[----:B------:R-:W-:Y:S01]  /*0850*/  FADD.FTZ R24, R24, R15 ;  /* 0x0000000f18187221 */ /* 0x000fe20000010000 */
[----:B------:R-:W-:Y:S01]  /*0860*/  FFMA.FTZ R36, R3, R15, R36 ;  /* 0x0000000f03247223 */ /* 0x000fe20000010024 */
[----:B------:R-:W-:Y:S01]  /*0870*/  FMUL.FTZ R15, R41, UR24 ;  /* 0x00000018290f7c20 */ /* 0x000fe20008410000 */
[----:B------:R-:W-:Y:S02]  /*0880*/  SHF.L.U32 R41, R49, 0x10, RZ ;  /* 0x0000001031297819 */ /* 0x000fe400000006ff */
[----:B0-----:R-:W-:-:S03]  /*0890*/  SHF.L.U32 R43, R44, 0x10, RZ ;  /* 0x000000102c2b7819 */ /* 0x001fc600000006ff */
[----:B------:R-:W-:Y:S01]  /*08a0*/  FADD.FTZ R41, -R46, R41 ;  /* 0x000000292e297221 */ /* 0x000fe20000010100 */
[----:B------:R-:W-:Y:S02]  /*08b0*/  SHF.L.U32 R49, R12, 0x10, RZ ;  /* 0x000000100c317819 */ /* 0x000fe400000006ff */
[----:B------:R-:W-:Y:S01]  /*08c0*/  SHF.L.U32 R0, R47, 0x10, RZ ;  /* 0x000000102f007819 */ /* 0x000fe200000006ff */
[----:B------:R-:W-:Y:S01]  /*08d0*/  FMUL.FTZ R50, R41, UR24 ;  /* 0x0000001829327c20 */ /* 0x000fe20008410000 */
[-C--:B------:R-:W-:Y:S01]  /*08e0*/  FMUL.FTZ R48, R48, R43.reuse ;  /* 0x0000002b30307220 */ /* 0x080fe20000410000 */
[----:B------:R-:W-:Y:S01]  /*08f0*/  FADD.FTZ R26, R26, R43 ;  /* 0x0000002b1a1a7221 */ /* 0x000fe20000010000 */
[----:B------:R-:W-:Y:S01]  /*0900*/  FFMA.FTZ R38, R15, R43, R38 ;  /* 0x0000002b0f267223 */ /* 0x000fe20000010026 */
[----:B------:R-:W-:Y:S01]  /*0910*/  SHF.L.U32 R43, R40, 0x10, RZ ;  /* 0x00000010282b7819 */ /* 0x000fe200000006ff */
[-C--:B------:R-:W-:Y:S01]  /*0920*/  FMUL.FTZ R49, R49, R0.reuse ;  /* 0x0000000031317220 */ /* 0x080fe20000410000 */
[----:B------:R-:W-:Y:S01]  /*0930*/  FADD.FTZ R25, R25, R0 ;  /* 0x0000000019197221 */ /* 0x000fe20000010000 */
[----:B------:R-:W-:Y:S01]  /*0940*/  FFMA.FTZ R37, R50, R0, R37 ;  /* 0x0000000032257223 */ /* 0x000fe20000010025 */
[----:B------:R-:W-:Y:S01]  /*0950*/  FADD.FTZ R0, RZ, R14 ;  /* 0x0000000eff007221 */ /* 0x000fe20000010000 */
[----:B------:R-:W-:Y:S01]  /*0960*/  FFMA.FTZ R41, R3, R14, RZ ;  /* 0x0000000e03297223 */ /* 0x000fe200000100ff */
[----:B------:R-:W-:Y:S01]  /*0970*/  FADD.FTZ R52, -R46, R43 ;  /* 0x0000002b2e347221 */ /* 0x000fe20000010100 */
[----:B------:R-:W-:Y:S01]  /*0980*/  SHF.L.U32 R42, R45, 0x10, RZ ;  /* 0x000000102d2a7819 */ /* 0x000fe200000006ff */
[----:B------:R-:W-:Y:S01]  /*0990*/  FADD.FTZ R43, R0, R49 ;  /* 0x00000031002b7221 */ /* 0x000fe20000010000 */
[----:B------:R-:W-:Y:S01]  /*09a0*/  FFMA.FTZ R0, R50, R49, R41 ;  /* 0x0000003132007223 */ /* 0x000fe20000010029 */
[----:B------:R-:W-:-:S02]  /*09b0*/  FMUL.FTZ R52, R52, UR24 ;  /* 0x0000001834347c20 */ /* 0x000fc40008410000 */
[----:B------:R-:W-:Y:S01]  /*09c0*/  FMUL.FTZ R51, R51, R42 ;  /* 0x0000002a33337220 */ /* 0x000fe20000410000 */
[----:B------:R-:W-:Y:S01]  /*09d0*/  FADD.FTZ R40, R43, R48 ;  /* 0x000000302b287221 */ /* 0x000fe20000010000 */
[----:B------:R-:W-:Y:S01]  /*09e0*/  FFMA.FTZ R0, R15, R48, R0 ;  /* 0x000000300f007223 */ /* 0x000fe20000010000 */
[----:B------:R-:W-:Y:S01]  /*09f0*/  FADD.FTZ R27, R27, R42 ;  /* 0x0000002a1b1b7221 */ /* 0x000fe20000010000 */
[----:B------:R-:W-:Y:S01]  /*0a00*/  FFMA.FTZ R39, R52, R42, R39 ;  /* 0x0000002a34277223 */ /* 0x000fe20000010027 */
[----:B------:R-:W-:Y:S01]  /*0a10*/  IADD3 R47, PT, PT, R77, 0x80, RZ ;  /* 0x000000804d2f7810 */ /* 0x000fe20007ffe0ff */
[----:B------:R-:W-:Y:S01]  /*0a20*/  FADD.FTZ R79, R40, R51 ;  /* 0x00000033284f7221 */ /* 0x000fe20000010000 */
[----:B------:R-:W-:-:S07]  /*0a30*/  FFMA.FTZ R0, R52, R51, R0 ;  /* 0x0000003334007223 */ /* 0x000fce0000010000 */
.L_x_2:
[----:B----4-:R-:W-:Y:S05]  /*0a40*/  BSYNC.RECONVERGENT B0 ;  /* 0x0000000000007941 */ /* 0x010fea0003800200 */
.L_x_1:
[----:B------:R-:W-:Y:S04]  /*0a50*/  BSSY.RECONVERGENT B0, `(.L_x_3) ;  /* 0x000003c000007945 */ /* 0x000fe80003800200 */
[----:B------:R-:W-:Y:S05]  /*0a60*/  @!P1 BRA `(.L_x_4) ;  /* 0x0000000000e89947 */ /* 0x000fea0003800000 */
        /* <DEDUP_REMOVED lines=13> */
[----:B------:R-:W-:Y:S02]  /*0b40*/  IADD3 R47, PT, PT, R47, 0x80, RZ ;  /* 0x000000802f2f7810 */ /* 0x000fe40007ffe0ff */
[--C-:B--2---:R-:W-:Y:S02]  /*0b50*/  SHF.R.U64 R59, R44, 0x10, R45.reuse ;  /* 0x000000102c3b7819 */ /* 0x104fe4000000122d */
[----:B------:R-:W-:Y:S02]  /*0b60*/  MOV R57, R45 ;  /* 0x0000002d00397202 */ /* 0x000fe40000000f00 */
[----:B------:R-:W-:Y:S02]  /*0b70*/  SHF.R.U32.HI R58, RZ, 0x10, R45 ;  /* 0x00000010ff3a7819 */ /* 0x000fe4000001162d */
[----:B---3--:R-:W-:Y:S02]  /*0b80*/  SHF.L.U32 R45, R40, 0x10, RZ ;  /* 0x00000010282d7819 */ /* 0x008fe400000006ff */
[----:B------:R-:W-:-:S03]  /*0b90*/  MOV R53, R44 ;  /* 0x0000002c00357202 */ /* 0x000fc60000000f00 */
[----:B------:R-:W-:Y:S01]  /*0ba0*/  FADD.FTZ R45, -R46, R45 ;  /* 0x0000002d2e2d7221 */ /* 0x000fe20000010100 */
[--C-:B------:R-:W-:Y:S02]  /*0bb0*/  SHF.R.U64 R40, R40, 0x10, R41.reuse ;  /* 0x0000001028287819 */ /* 0x100fe40000001229 */
[----:B------:R-:W-:Y:S02]  /*0bc0*/  SHF.R.U32.HI R44, RZ, 0x10, R41 ;  /* 0x00000010ff2c7819 */ /* 0x000fe40000011629 */
[----:B------:R-:W-:Y:S02]  /*0bd0*/  SHF.L.U32 R55, R41, 0x10, RZ ;  /* 0x0000001029377819 */ /* 0x000fe400000006ff */
[----:B------:R-:W-:Y:S01]  /*0be0*/  SHF.L.U32 R41, R53, 0x10, RZ ;  /* 0x0000001035297819 */ /* 0x000fe200000006ff */
[----:B------:R-:W-:Y:S02]  /*0bf0*/  FMUL.FTZ R53, R45, UR24 ;  /* 0x000000182d357c20 */ /* 0x000fe40008410000 */
[----:B------:R-:W-:-:S02]  /*0c00*/  FADD.FTZ R55, -R46, R55 ;  /* 0x000000372e377221 */ /* 0x000fc40000010100 */
[-C--:B------:R-:W-:Y:S01]  /*0c10*/  FMUL.FTZ R54, R54, R41.reuse ;  /* 0x0000002936367220 */ /* 0x080fe20000410000 */
[----:B------:R-:W-:Y:S01]  /*0c20*/  FADD.FTZ R20, R20, R41 ;  /* 0x0000002914147221 */ /* 0x000fe20000010000 */
[----:B------:R-:W-:Y:S01]  /*0c30*/  FFMA.FTZ R32, R53, R41, R32 ;  /* 0x0000002935207223 */ /* 0x000fe20000010020 */
[----:B------:R-:W-:Y:S01]  /*0c40*/  SHF.L.U32 R41, R40, 0x10, RZ ;  /* 0x0000001028297819 */ /* 0x000fe200000006ff */
[----:B------:R-:W-:Y:S01]  /*0c50*/  FMUL.FTZ R55, R55, UR24 ;  /* 0x0000001837377c20 */ /* 0x000fe20008410000 */
[----:B------:R-:W-:-:S03]  /*0c60*/  SHF.L.U32 R57, R57, 0x10, RZ ;  /* 0x0000001039397819 */ /* 0x000fc600000006ff */
[----:B------:R-:W-:Y:S01]  /*0c70*/  FADD.FTZ R41, -R46, R41 ;  /* 0x000000292e297221 */ /* 0x000fe20000010100 */
[----:B------:R-:W-:Y:S01]  /*0c80*/  SHF.L.U32 R40, R59, 0x10, RZ ;  /* 0x000000103b287819 */ /* 0x000fe200000006ff */
[-C--:B------:R-:W-:Y:S01]  /*0c90*/  FMUL.FTZ R56, R56, R57.reuse ;  /* 0x0000003938387220 */ /* 0x080fe20000410000 */
[----:B------:R-:W-:Y:S01]  /*0ca0*/  FADD.FTZ R22, R22, R57 ;  /* 0x0000003916167221 */ /* 0x000fe20000010000 */
[----:B------:R-:W-:Y:S01]  /*0cb0*/  FFMA.FTZ R34, R55, R57, R34 ;  /* 0x0000003937227223 */ /* 0x000fe20000010022 */
[----:B------:R-:W-:Y:S02]  /*0cc0*/  SHF.L.U32 R57, R5, 0x10, RZ ;  /* 0x0000001005397819 */ /* 0x000fe400000006ff */
[----:B0-----:R-:W-:Y:S01]  /*0cd0*/  SHF.L.U32 R42, R58, 0x10, RZ ;  /* 0x000000103a2a7819 */ /* 0x001fe200000006ff */
[----:B------:R-:W-:Y:S01]  /*0ce0*/  FMUL.FTZ R58, R41, UR24 ;  /* 0x00000018293a7c20 */ /* 0x000fe20008410000 */
[----:B------:R-:W-:Y:S01]  /*0cf0*/  SHF.L.U32 R43, R44, 0x10, RZ ;  /* 0x000000102c2b7819 */ /* 0x000fe200000006ff */
[-C--:B------:R-:W-:Y:S01]  /*0d00*/  FMUL.FTZ R57, R57, R40.reuse ;  /* 0x0000002839397220 */ /* 0x080fe20000410000 */
[----:B------:R-:W-:Y:S01]  /*0d10*/  FADD.FTZ R21, R21, R40 ;  /* 0x0000002815157221 */ /* 0x000fe20000010000 */
[----:B------:R-:W-:Y:S01]  /*0d20*/  FFMA.FTZ R33, R58, R40, R33 ;  /* 0x000000283a217223 */ /* 0x000fe20000010021 */
[----:B------:R-:W-:Y:S01]  /*0d30*/  FADD.FTZ R40, R79, R54 ;  /* 0x000000364f287221 */ /* 0x000fe20000010000 */
[----:B------:R-:W-:Y:S01]  /*0d40*/  FFMA.FTZ R41, R53, R54, R0 ;  /* 0x0000003635297223 */ /* 0x000fe20000010000 */
[----:B------:R-:W-:Y:S01]  /*0d50*/  SHF.L.U32 R59, R7, 0x10, RZ ;  /* 0x00000010073b7819 */ /* 0x000fe200000006ff */
[----:B------:R-:W-:Y:S01]  /*0d60*/  FADD.FTZ R68, -R46, R43 ;  /* 0x0000002b2e447221 */ /* 0x000fe20000010100 */
[----:B------:R-:W-:Y:S01]  /*0d70*/  FADD.FTZ R43, R40, R57 ;  /* 0x00000039282b7221 */ /* 0x000fe20000010000 */
[----:B------:R-:W-:-:S02]  /*0d80*/  FFMA.FTZ R0, R58, R57, R41 ;  /* 0x000000393a007223 */ /* 0x000fc40000010029 */
[----:B------:R-:W-:Y:S01]  /*0d90*/  FMUL.FTZ R59, R59, R42 ;  /* 0x0000002a3b3b7220 */ /* 0x000fe20000410000 */
[----:B------:R-:W-:Y:S01]  /*0da0*/  FMUL.FTZ R68, R68, UR24 ;  /* 0x0000001844447c20 */ /* 0x000fe20008410000 */
[----:B------:R-:W-:Y:S01]  /*0db0*/  FADD.FTZ R40, R43, R56 ;  /* 0x000000382b287221 */ /* 0x000fe20000010000 */
[----:B------:R-:W-:Y:S01]  /*0dc0*/  FFMA.FTZ R0, R55, R56, R0 ;  /* 0x0000003837007223 */ /* 0x000fe20000010000 */
[----:B------:R-:W-:Y:S01]  /*0dd0*/  FADD.FTZ R23, R23, R42 ;  /* 0x0000002a17177221 */ /* 0x000fe20000010000 */
[----:B------:R-:W-:Y:S01]  /*0de0*/  FFMA.FTZ R35, R68, R42, R35 ;  /* 0x0000002a44237223 */ /* 0x000fe20000010023 */
[----:B------:R-:W-:Y:S01]  /*0df0*/  FADD.FTZ R79, R40, R59 ;  /* 0x0000003b284f7221 */ /* 0x000fe20000010000 */
[----:B------:R-:W-:-:S07]  /*0e00*/  FFMA.FTZ R0, R68, R59, R0 ;  /* 0x0000003b44007223 */ /* 0x000fce0000010000 */
.L_x_4:
[----:B------:R-:W-:Y:S05]  /*0e10*/  BSYNC.RECONVERGENT B0 ;  /* 0x0000000000007941 */ /* 0x000fea0003800200 */
.L_x_3:
        /* <DEDUP_REMOVED lines=15> */
[----:B--2---:R-:W-:Y:S02]  /*0f10*/  MOV R47, R44 ;  /* 0x0000002c002f7202 */ /* 0x004fe40000000f00 */
[--C-:B------:R-:W-:Y:S02]  /*0f20*/  SHF.R.U64 R75, R44, 0x10, R45.reuse ;  /* 0x000000102c4b7819 */ /* 0x100fe4000000122d */
[----:B------:R-:W-:Y:S02]  /*0f30*/  MOV R73, R45 ;  /* 0x0000002d00497202 */ /* 0x000fe40000000f00 */
[----:B------:R-:W-:Y:S02]  /*0f40*/  SHF.R.U32.HI R74, RZ, 0x10, R45 ;  /* 0x00000010ff4a7819 */ /* 0x000fe4000001162d */
[C---:B---3--:R-:W-:Y:S02]  /*0f50*/  SHF.R.U64 R44, R40.reuse, 0x10, R41 ;  /* 0x00000010282c7819 */ /* 0x048fe40000001229 */
[----:B------:R-:W-:-:S02]  /*0f60*/  SHF.L.U32 R45, R40, 0x10, RZ ;  /* 0x00000010282d7819 */ /* 0x000fc400000006ff */
[----:B------:R-:W-:Y:S02]  /*0f70*/  SHF.R.U32.HI R40, RZ, 0x10, R41 ;  /* 0x00000010ff287819 */ /* 0x000fe40000011629 */
[----:B------:R-:W-:Y:S02]  /*0f80*/  SHF.L.U32 R69, R41, 0x10, RZ ;  /* 0x0000001029457819 */ /* 0x000fe400000006ff */
[----:B0-----:R-:W-:Y:S01]  /*0f90*/  SHF.L.U32 R43, R40, 0x10, RZ ;  /* 0x00000010282b7819 */ /* 0x001fe200000006ff */
[----:B------:R-:W-:Y:S01]  /*0fa0*/  FADD.FTZ R45, -R46, R45 ;  /* 0x0000002d2e2d7221 */ /* 0x000fe20000010100 */
[----:B------:R-:W-:Y:S02]  /*0fb0*/  SHF.L.U32 R41, R44, 0x10, RZ ;  /* 0x000000102c297819 */ /* 0x000fe400000006ff */
[----:B------:R-:W-:Y:S01]  /*0fc0*/  SHF.L.U32 R47, R47, 0x10, RZ ;  /* 0x000000102f2f7819 */ /* 0x000fe200000006ff */
[C---:B------:R-:W-:Y:S01]  /*0fd0*/  FADD.FTZ R76, -R46.reuse, R43 ;  /* 0x0000002b2e4c7221 */ /* 0x040fe20000010100 */
[----:B------:R-:W-:Y:S01]  /*0fe0*/  SHF.L.U32 R43, R73, 0x10, RZ ;  /* 0x00000010492b7819 */ /* 0x000fe200000006ff */
[C---:B------:R-:W-:Y:S01]  /*0ff0*/  FADD.FTZ R71, -R46.reuse, R69 ;  /* 0x000000452e477221 */ /* 0x040fe20000010100 */
[----:B------:R-:W-:Y:S01]  /*1000*/  SHF.L.U32 R73, R9, 0x10, RZ ;  /* 0x0000001009497819 */ /* 0x000fe200000006ff */
[----:B------:R-:W-:Y:S01]  /*1010*/  FADD.FTZ R41, -R46, R41 ;  /* 0x000000292e297221 */ /* 0x000fe20000010100 */
[----:B------:R-:W-:Y:S01]  /*1020*/  SHF.L.U32 R42, R75, 0x10, RZ ;  /* 0x000000104b2a7819 */ /* 0x000fe200000006ff */
[----:B------:R-:W-:Y:S01]  /*1030*/  FMUL.FTZ R69, R45, UR24 ;  /* 0x000000182d457c20 */ /* 0x000fe20008410000 */
[----:B------:R-:W-:Y:S01]  /*1040*/  FMUL.FTZ R70, R70, R47 ;  /* 0x0000002f46467220 */ /* 0x000fe20000410000 */
[----:B------:R-:W-:Y:S01]  /*1050*/  SHF.L.U32 R44, R74, 0x10, RZ ;  /* 0x000000104a2c7819 */ /* 0x000fe200000006ff */
[----:B------:R-:W-:Y:S01]  /*1060*/  FMUL.FTZ R74, R41, UR24 ;  /* 0x00000018294a7c20 */ /* 0x000fe20008410000 */
[----:B------:R-:W-:Y:S01]  /*1070*/  FMUL.FTZ R73, R73, R42 ;  /* 0x0000002a49497220 */ /* 0x000fe20000410000 */
[----:B------:R-:W-:Y:S01]  /*1080*/  FADD.FTZ R40, R79, R70 ;  /* 0x000000464f287221 */ /* 0x000fe20000010000 */
[----:B------:R-:W-:Y:S01]  /*1090*/  FFMA.FTZ R0, R69, R70, R0 ;  /* 0x0000004645007223 */ /* 0x000fe20000010000 */
[----:B------:R-:W-:Y:S01]  /*10a0*/  SHF.L.U32 R75, R11, 0x10, RZ ;  /* 0x000000100b4b7819 */ /* 0x000fe200000006ff */
[----:B------:R-:W-:Y:S01]  /*10b0*/  FMUL.FTZ R71, R71, UR24 ;  /* 0x0000001847477c20 */ /* 0x000fe20008410000 */
[----:B------:R-:W-:Y:S01]  /*10c0*/  FMUL.FTZ R72, R72, R43 ;  /* 0x0000002b48487220 */ /* 0x000fe20000410000 */
[----:B------:R-:W-:Y:S01]  /*10d0*/  FADD.FTZ R41, R40, R73 ;  /* 0x0000004928297221 */ /* 0x000fe20000010000 */
[----:B------:R-:W-:Y:S01]  /*10e0*/  FFMA.FTZ R0, R74, R73, R0 ;  /* 0x000000494a007223 */ /* 0x000fe20000010000 */
[----:B------:R-:W-:Y:S01]  /*10f0*/  FMUL.FTZ R75, R75, R44 ;  /* 0x0000002c4b4b7220 */ /* 0x000fe20000410000 */
[----:B------:R-:W-:Y:S01]  /*1100*/  FMUL.FTZ R76, R76, UR24 ;  /* 0x000000184c4c7c20 */ /* 0x000fe20008410000 */
[----:B------:R-:W-:Y:S01]  /*1110*/  FADD.FTZ R40, R41, R72 ;  /* 0x0000004829287221 */ /* 0x000fe20000010000 */
[----:B------:R-:W-:Y:S01]  /*1120*/  FFMA.FTZ R0, R71, R72, R0 ;  /* 0x0000004847007223 */ /* 0x000fe20000010000 */
        /* <DEDUP_REMOVED lines=9> */
[----:B------:R-:W-:-:S07]  /*11c0*/  FFMA.FTZ R0, R76, R75, R0 ;  /* 0x0000004b4c007223 */ /* 0x000fce0000010000 */
.L_x_6:
[----:B------:R-:W-:Y:S05]  /*11d0*/  BSYNC.RECONVERGENT B0 ;  /* 0x0000000000007941 */ /* 0x000fea0003800200 */
.L_x_5:
[----:B------:R-:W0:Y:S01]  /*11e0*/  SHFL.DOWN PT, R40, R79, 0x10, 0x1f ;  /* 0x0a001f004f287f89 */ /* 0x000e2200000e0000 */
[----:B------:R-:W-:Y:S03]  /*11f0*/  BSSY.RECONVERGENT B0, `(.L_x_7) ;  /* 0x000001f000007945 */ /* 0x000fe60003800200 */
[----:B------:R-:W1:Y:S01]  /*1200*/  SHFL.DOWN PT, R41, R0, 0x10, 0x1f ;  /* 0x0a001f0000297f89 */ /* 0x000e6200000e0000 */
[----:B0-----:R-:W-:Y:S01]  /*1210*/  FADD.FTZ R40, R40, R79 ;  /* 0x0000004f28287221 */ /* 0x001fe20000010000 */
[----:B-1----:R-:W-:-:S04]  /*1220*/  FADD.FTZ R41, R41, R0 ;  /* 0x0000000029297221 */ /* 0x002fc80000010000 */
[----:B------:R-:W0:Y:S04]  /*1230*/  SHFL.DOWN PT, R43, R40, 0x8, 0x1f ;  /* 0x09001f00282b7f89 */ /* 0x000e2800000e0000 */
[----:B------:R-:W1:Y:S01]  /*1240*/  SHFL.DOWN PT, R42, R41, 0x8, 0x1f ;  /* 0x09001f00292a7f89 */ /* 0x000e6200000e0000 */
[----:B------:R-:W2:Y:S01]  /*1250*/  S2R R0, SR_TID.X ;  /* 0x0000000000007919 */ /* 0x000ea20000002100 */
[----:B0-----:R-:W-:Y:S01]  /*1260*/  FADD.FTZ R43, R40, R43 ;  /* 0x0000002b282b7221 */ /* 0x001fe20000010000 */
[----:B-1----:R-:W-:-:S04]  /*1270*/  FADD.FTZ R42, R41, R42 ;  /* 0x0000002a292a7221 */ /* 0x002fc80000010000 */
[----:B------:R-:W0:Y:S04]  /*1280*/  SHFL.DOWN PT, R44, R43, 0x4, 0x1f ;  /* 0x08801f002b2c7f89 */ /* 0x000e2800000e0000 */
[----:B------:R-:W1:Y:S01]  /*1290*/  SHFL.DOWN PT, R45, R42, 0x4, 0x1f ;  /* 0x08801f002a2d7f89 */ /* 0x000e6200000e0000 */
[----:B--2---:R-:W-:Y:S01]  /*12a0*/  LOP3.LUT P0, RZ, R0, 0x1f, RZ, 0xc0, !PT ;  /* 0x0000001f00ff7812 */ /* 0x004fe2000780c0ff */
[----:B0-----:R-:W-:Y:S01]  /*12b0*/  FADD.FTZ R44, R43, R44 ;  /* 0x0000002c2b2c7221 */ /* 0x001fe20000010000 */
[----:B-1----:R-:W-:-:S04]  /*12c0*/  FADD.FTZ R45, R42, R45 ;  /* 0x0000002d2a2d7221 */ /* 0x002fc80000010000 */
[----:B------:R-:W0:Y:S04]  /*12d0*/  SHFL.DOWN PT, R47, R44, 0x2, 0x1f ;  /* 0x08401f002c2f7f89 */ /* 0x000e2800000e0000 */
[----:B------:R-:W1:Y:S01]  /*12e0*/  SHFL.DOWN PT, R46, R45, 0x2, 0x1f ;  /* 0x08401f002d2e7f89 */ /* 0x000e6200000e0000 */
[----:B0-----:R-:W-:Y:S01]  /*12f0*/  FADD.FTZ R47, R44, R47 ;  /* 0x0000002f2c2f7221 */ /* 0x001fe20000010000 */
[----:B-1----:R-:W-:-:S04]  /*1300*/  FADD.FTZ R46, R45, R46 ;  /* 0x0000002e2d2e7221 */ /* 0x002fc80000010000 */
[----:B------:R-:W0:Y:S04]  /*1310*/  SHFL.DOWN PT, R40, R47, 0x1, 0x1f ;  /* 0x08201f002f287f89 */ /* 0x000e2800000e0000 */
[----:B------:R-:W1:Y:S01]  /*1320*/  SHFL.DOWN PT, R41, R46, 0x1, 0x1f ;  /* 0x08201f002e297f89 */ /* 0x000e6200000e0000 */
[----:B0-----:R-:W-:Y:S01]  /*1330*/  FADD.FTZ R40, R47, R40 ;  /* 0x000000282f287221 */ /* 0x001fe20000010000 */
[----:B-1----:R-:W-:Y:S01]  /*1340*/  FADD.FTZ R41, R46, R41 ;  /* 0x000000292e297221 */ /* 0x002fe20000010000 */
[----:B------:R-:W-:Y:S06]  /*1350*/  @P0 BRA `(.L_x_8) ;  /* 0x0000000000200947 */ /* 0x000fec0003800000 */
[----:B------:R-:W0:Y:S01]  /*1360*/  S2UR UR5, SR_CgaCtaId ;  /* 0x00000000000579c3 */ /* 0x000e220000008800 */
[----:B------:R-:W-:Y:S01]  /*1370*/  UMOV UR4, 0x400 ;  /* 0x0000040000047882 */ /* 0x000fe20000000000 */
[----:B------:R-:W-:-:S04]  /*1380*/  SHF.R.U32.HI R42, RZ, 0x2, R0 ;  /* 0x00000002ff2a7819 */ /* 0x000fc80000011600 */
[----:B------:R-:W-:Y:S01]  /*1390*/  LOP3.LUT R42, R42, 0x18, RZ, 0xc0, !PT ;  /* 0x000000182a2a7812 */ /* 0x000fe200078ec0ff */
[----:B0-----:R-:W-:-:S04]  /*13a0*/  ULEA UR4, UR5, UR4, 0x18 ;  /* 0x0000000405047291 */ /* 0x001fc8000f8ec0ff */
[----:B------:R-:W-:Y:S02]  /*13b0*/  UIADD3 UR5, UPT, UPT, UR4, 0x1820, URZ ;  /* 0x0000182004057890 */ /* 0x000fe4000fffe0ff */
[----:B------:R-:W-:-:S09]  /*13c0*/  @!UP2 UIADD3 UR5, UPT, UPT, UR4, 0x1800, URZ ;  /* 0x000018000405a890 */ /* 0x000fd2000fffe0ff */
[----:B------:R0:W-:Y:S03]  /*13d0*/  STS.64 [R42+UR5], R40 ;  /* 0x000000282a007988 */ /* 0x0001e60008000a05 */
.L_x_8:
[----:B------:R-:W-:Y:S05]  /*13e0*/  BSYNC.RECONVERGENT B0 ;  /* 0x0000000000007941 */ /* 0x000fea0003800200 */
.L_x_7:
[----:B------:R-:W1:Y:S08]  /*13f0*/  S2UR UR5, SR_CgaCtaId ;  /* 0x00000000000579c3 */ /* 0x000e700000008800 */
[----:B------:R-:W-:Y:S01]  /*1400*/  BAR.SYNC.DEFER_BLOCKING 0x0 ;  /* 0x0000000000007b1d */ /* 0x000fe20000010000 */
[----:B------:R-:W-:-:S04]  /*1410*/  UISETP.NE.U32.AND UP1, UPT, UR18, URZ, UPT ;  /* 0x000000ff1200728c */ /* 0x000fc8000bf25070 */
[----:B------:R-:W-:Y:S01]  /*1420*/  UISETP.NE.AND.EX UP1, UPT, UR19, URZ, UPT, UP1 ;  /* 0x000000ff1300728c */ /* 0x000fe2000bf25310 */
[----:B------:R-:W-:Y:S01]  /*1430*/  BSSY.RECONVERGENT B0, `(.L_x_9) ;  /* 0x00001fc000007945 */ /* 0x000fe20003800200 */
[----:B------:R-:W-:Y:S02]  /*1440*/  UMOV UR4, 0x400 ;  /* 0x0000040000047882 */ /* 0x000fe40000000000 */
[----:B-1----:R-:W-:-:S04]  /*1450*/  ULEA UR4, UR5, UR4, 0x18 ;  /* 0x0000000405047291 */ /* 0x002fc8000f8ec0ff */
[----:B------:R-:W-:Y:S02]  /*1460*/  UIADD3 UR5, UPT, UPT, UR4, 0x1820, URZ ;  /* 0x0000182004057890 */ /* 0x000fe4000fffe0ff */
[----:B------:R-:W-:Y:S02]  /*1470*/  @!UP2 UIADD3 UR5, UPT, UPT, UR4, 0x1800, URZ ;  /* 0x000018000405a890 */ /* 0x000fe4000fffe0ff */
[----:B------:R-:W-:Y:S02]  /*1480*/  UIADD3 UR13, UPT, UPT, UR4, 0x1830, URZ ;  /* 0x00001830040d7890 */ /* 0x000fe4000fffe0ff */
[----:B------:R-:W-:-:S05]  /*1490*/  @!UP2 UIADD3 UR13, UPT, UPT, UR4, 0x1810, URZ ;  /* 0x00001810040da890 */ /* 0x000fca000fffe0ff */
[----:B0-----:R-:W0:Y:S04]  /*14a0*/  LDS.128 R40, [UR5] ;  /* 0x00000005ff287984 */ /* 0x001e280008000c00 */
[----:B------:R-:W1:Y:S01]  /*14b0*/  LDS.128 R44, [UR13] ;  /* 0x0000000dff2c7984 */ /* 0x000e620008000c00 */
[----:B0-----:R-:W-:Y:S01]  /*14c0*/  FADD.FTZ R78, RZ, R41 ;  /* 0x00000029ff4e7221 */ /* 0x001fe20000010000 */
[----:B------:R-:W-:-:S03]  /*14d0*/  FADD.FTZ R41, RZ, R40 ;  /* 0x00000028ff297221 */ /* 0x000fc60000010000 */
[----:B------:R-:W-:Y:S01]  /*14e0*/  FADD.FTZ R78, R43, R78 ;  /* 0x0000004e2b4e7221 */ /* 0x000fe20000010000 */
[----:B------:R-:W-:-:S03]  /*14f0*/  FADD.FTZ R41, R42, R41 ;  /* 0x000000292a297221 */ /* 0x000fc60000010000 */
[----:B-1----:R-:W-:Y:S01]  /*1500*/  FADD.FTZ R78, R78, R45 ;  /* 0x0000002d4e4e7221 */ /* 0x002fe20000010000 */
[----:B------:R-:W-:-:S03]  /*1510*/  FADD.FTZ R41, R41, R44 ;  /* 0x0000002c29297221 */ /* 0x000fc60000010000 */
[----:B------:R-:W-:Y:S01]  /*1520*/  FADD.FTZ R47, R47, R78 ;  /* 0x0000004e2f2f7221 */ /* 0x000fe20000010000 */
[----:B------:R-:W-:-:S03]  /*1530*/  FADD.FTZ R41, R46, R41 ;  /* 0x000000292e297221 */ /* 0x000fc60000010000 */
[----:B------:R-:W-:Y:S01]  /*1540*/  FMUL.FTZ R47, R47, UR17 ;  /* 0x000000112f2f7c20 */ /* 0x000fe20008410000 */
[----:B------:R-:W-:-:S04]  /*1550*/  FMUL.FTZ R41, R41, UR17 ;  /* 0x0000001129297c20 */ /* 0x000fc80008410000 */
[----:B------:R-:W-:Y:S02]  /*1560*/  R2UR UR4, R47 ;  /* 0x000000002f0472ca */ /* 0x000fe400000e0000 */
[----:B------:R-:W-:Y:S01]  /*1570*/  FSEL R78, R41, RZ, !P4 ;  /* 0x000000ff294e7208 */ /* 0x000fe20006000000 */
[----:B------:R-:W-:-:S12]  /*1580*/  BRA.U UP1, `(.L_x_10) ;  /* 0x0000000d01707547 */ /* 0x000fd8000b800000 */
[----:B------:R-:W-:-:S04]  /*1590*/  UISETP.NE.U32.AND UP1, UPT, UR20, URZ, UPT ;  /* 0x000000ff1400728c */ /* 0x000fc8000bf25070 */
[----:B------:R-:W-:-:S09]  /*15a0*/  UISETP.NE.AND.EX UP1, UPT, UR21, URZ, UPT, UP1 ;  /* 0x000000ff1500728c */ /* 0x000fd2000bf25310 */
[----:B------:R-:W-:Y:S05]  /*15b0*/  BRA.U UP1, `(.L_x_11) ;  /* 0x0000000501707547 */ /* 0x000fea000b800000 */
[----:B------:R-:W-:Y:S01]  /*15c0*/  ISETP.GT.U32.AND P0, PT, R2, 0x7f, PT ;  /* 0x0000007f0200780c */ /* 0x000fe20003f04070 */
[----:B------:R-:W-:-:S12]  /*15d0*/  BSSY.RECONVERGENT B1, `(.L_x_12) ;  /* 0x000001e000017945 */ /* 0x000fd80003800200 */
[----:B------:R-:W-:Y:S05]  /*15e0*/  @!P0 BRA `(.L_x_13) ;  /* 0x0000000000708947 */ /* 0x000fea0003800000 */
[--C-:B------:R-:W-:Y:S01]  /*15f0*/  FFMA.FTZ R41, R15, UR4, R78.reuse ;  /* 0x000000040f297c23 */ /* 0x100fe2000801004e */
[----:B------:R-:W-:-:S03]  /*1600*/  FFMA.FTZ R40, R52, UR4, R78 ;  /* 0x0000000434287c23 */ /* 0x000fc6000801004e */
[----:B------:R-:W-:Y:S01]  /*1610*/  FADD.FTZ R41, R48, -R41 ;  /* 0x8000002930297221 */ /* 0x000fe20000010000 */
[----:B------:R-:W-:Y:S01]  /*1620*/  FADD.FTZ R42, R51, -R40 ;  /* 0x80000028332a7221 */ /* 0x000fe20000010000 */
[----:B------:R-:W-:Y:S02]  /*1630*/  FFMA.FTZ R40, R50, UR4, R78 ;  /* 0x0000000432287c23 */ /* 0x000fe4000801004e */
[----:B------:R-:W-:Y:S01]  /*1640*/  FMUL.FTZ R41, R41, UR24 ;  /* 0x0000001829297c20 */ /* 0x000fe20008410000 */
[----:B------:R-:W-:Y:S01]  /*1650*/  FMUL.FTZ R42, R42, UR24 ;  /* 0x000000182a2a7c20 */ /* 0x000fe20008410000 */
[----:B------:R-:W-:Y:S02]  /*1660*/  FADD.FTZ R40, R49, -R40 ;  /* 0x8000002831287221 */ /* 0x000fe40000010000 */
[----:B------:R-:W-:Y:S01]  /*1670*/  FMUL.FTZ R44, R41, UR12 ;  /* 0x0000000c292c7c20 */ /* 0x000fe20008410000 */
[----:B------:R-:W-:Y:S01]  /*1680*/  FFMA.FTZ R41, R3, UR4, R78 ;  /* 0x0000000403297c23 */ /* 0x000fe2000801004e */
[----:B------:R-:W-:Y:S01]  /*1690*/  FMUL.FTZ R40, R40, UR24 ;  /* 0x0000001828287c20 */ /* 0x000fe20008410000 */
[----:B------:R-:W-:Y:S01]  /*16a0*/  FMUL.FTZ R79, R42, UR12 ;  /* 0x0000000c2a4f7c20 */ /* 0x000fe20008410000 */
[----:B------:R0:W-:Y:S01]  /*16b0*/  F2F.BF16.F32 R47, R44 ;  /* 0x0000002c002f7304 */ /* 0x0001e20000202000 */
[----:B------:R-:W-:Y:S01]  /*16c0*/  FADD.FTZ R42, R14, -R41 ;  /* 0x800000290e2a7221 */ /* 0x000fe20000010000 */
[----:B------:R-:W-:-:S02]  /*16d0*/  FMUL.FTZ R46, R40, UR12 ;  /* 0x0000000c282e7c20 */ /* 0x000fc40008410000 */
[----:B------:R-:W1:Y:S01]  /*16e0*/  LDC.64 R40, c[0x0][0x468] ;  /* 0x00011a00ff287b82 */ /* 0x000e620000000a00 */
[----:B------:R-:W-:-:S03]  /*16f0*/  FMUL.FTZ R42, R42, UR24 ;  /* 0x000000182a2a7c20 */ /* 0x000fc60008410000 */
[----:B------:R-:W2:Y:S01]  /*1700*/  F2F.BF16.F32 R43, R46 ;  /* 0x0000002e002b7304 */ /* 0x000ea20000202000 */
[----:B0-----:R-:W-:-:S07]  /*1710*/  FMUL.FTZ R44, R42, UR12 ;  /* 0x0000000c2a2c7c20 */ /* 0x001fce0008410000 */
[----:B------:R-:W0:Y:S01]  /*1720*/  F2F.BF16.F32 R80, R79 ;  /* 0x0000004f00507304 */ /* 0x000e220000202000 */
[----:B--2---:R-:W-:-:S07]  /*1730*/  IMAD.WIDE.U32 R42, R43, 0x10000, RZ ;  /* 0x000100002b2a7825 */ /* 0x004fce00078e00ff */
[----:B------:R-:W2:Y:S01]  /*1740*/  F2F.BF16.F32 R45, R44 ;  /* 0x0000002c002d7304 */ /* 0x000ea20000202000 */
[C---:B-1----:R-:W-:Y:S01]  /*1750*/  IMAD.WIDE.U32 R40, R77.reuse, 0x8, R40 ;  /* 0x000000084d287825 */ /* 0x042fe200078e0028 */
[----:B------:R-:W-:Y:S02]  /*1760*/  IADD3 R77, PT, PT, R77, 0x80, RZ ;  /* 0x000000804d4d7810 */ /* 0x000fe40007ffe0ff */
[----:B0-----:R-:W-:-:S04]  /*1770*/  PRMT R47, R47, 0x5410, R80 ;  /* 0x000054102f2f7816 */ /* 0x001fc80000000050 */
[----:B------:R-:W-:Y:S02]  /*1780*/  LOP3.LUT R43, R47, R43, RZ, 0xfc, !PT ;  /* 0x0000002b2f2b7212 */ /* 0x000fe400078efcff */
[----:B--2---:R-:W-:-:S05]  /*1790*/  LOP3.LUT R42, R42, R45, RZ, 0xfc, !PT ;  /* 0x0000002d2a2a7212 */ /* 0x004fca00078efcff */
[----:B------:R0:W-:Y:S02]  /*17a0*/  STG.E.64 desc[UR14][R40.64], R42 ;  /* 0x0000002a28007986 */ /* 0x0001e4000c101b0e */
.L_x_13:
[----:B------:R-:W-:Y:S05]  /*17b0*/  BSYNC.RECONVERGENT B1 ;  /* 0x0000000000017941 */ /* 0x000fea0003800200 */
.L_x_12:
[----:B------:R-:W-:Y:S04]  /*17c0*/  BSSY.RECONVERGENT B1, `(.L_x_14) ;  /* 0x000001e000017945 */ /* 0x000fe80003800200 */
[----:B------:R-:W-:Y:S05]  /*17d0*/  @!P1 BRA `(.L_x_15) ;  /* 0x0000000000709947 */ /* 0x000fea0003800000 */
[--C-:B0-----:R-:W-:Y:S01]  /*17e0*/  FFMA.FTZ R41, R55, UR4, R78.reuse ;  /* 0x0000000437297c23 */ /* 0x101fe2000801004e */
        /* <DEDUP_REMOVED lines=27> */
.L_x_15:
[----:B------:R-:W-:Y:S05]  /*19a0*/  BSYNC.RECONVERGENT B1 ;  /* 0x0000000000017941 */ /* 0x000fea0003800200 */
.L_x_14:
[----:B------:R-:W-:Y:S05]  /*19b0*/  @!P3 BRA `(.L_x_16) ;  /* 0x00000018008cb947 */ /* 0x000fea0003800000 */
[--C-:B01----:R-:W-:Y:S01]  /*19c0*/  FFMA.FTZ R40, R74, UR4, R78.reuse ;  /* 0x000000044a287c23 */ /* 0x103fe2000801004e */
[----:B------:R-:W-:-:S03]  /*19d0*/  FFMA.FTZ R41, R71, UR4, R78 ;  /* 0x0000000447297c23 */ /* 0x000fc6000801004e */
[----:B------:R-:W-:Y:S01]  /*19e0*/  FADD.FTZ R40, R73, -R40 ;  /* 0x8000002849287221 */ /* 0x000fe20000010000 */
[----:B------:R-:W-:-:S03]  /*19f0*/  FADD.FTZ R41, R72, -R41 ;  /* 0x8000002948297221 */ /* 0x000fc60000010000 */
[----:B------:R-:W-:Y:S01]  /*1a00*/  FMUL.FTZ R40, R40, UR24 ;  /* 0x0000001828287c20 */ /* 0x000fe20008410000 */
[----:B------:R-:W-:-:S03]  /*1a10*/  FMUL.FTZ R41, R41, UR24 ;  /* 0x0000001829297c20 */ /* 0x000fc60008410000 */
[----:B------:R-:W-:Y:S01]  /*1a20*/  FMUL.FTZ R43, R40, UR12 ;  /* 0x0000000c282b7c20 */ /* 0x000fe20008410000 */
[--C-:B------:R-:W-:Y:S01]  /*1a30*/  FFMA.FTZ R40, R76, UR4, R78.reuse ;  /* 0x000000044c287c23 */ /* 0x100fe2000801004e */
[----:B------:R-:W-:Y:S01]  /*1a40*/  FMUL.FTZ R46, R41, UR12 ;  /* 0x0000000c292e7c20 */ /* 0x000fe20008410000 */
[----:B------:R-:W-:Y:S02]  /*1a50*/  FFMA.FTZ R41, R69, UR4, R78 ;  /* 0x0000000445297c23 */ /* 0x000fe4000801004e */
[----:B------:R-:W-:Y:S01]  /*1a60*/  FADD.FTZ R40, R75, -R40 ;  /* 0x800000284b287221 */ /* 0x000fe20000010000 */
[----:B------:R-:W0:Y:S01]  /*1a70*/  F2F.BF16.F32 R43, R43 ;  /* 0x0000002b002b7304 */ /* 0x000e220000202000 */
[----:B------:R-:W-:Y:S02]  /*1a80*/  FADD.FTZ R42, R70, -R41 ;  /* 0x80000029462a7221 */ /* 0x000fe40000010000 */
[----:B------:R-:W-:Y:S02]  /*1a90*/  FMUL.FTZ R44, R40, UR24 ;  /* 0x00000018282c7c20 */ /* 0x000fe40008410000 */
[----:B------:R-:W1:Y:S01]  /*1aa0*/  LDC.64 R40, c[0x0][0x468] ;  /* 0x00011a00ff287b82 */ /* 0x000e620000000a00 */
[----:B------:R-:W-:Y:S01]  /*1ab0*/  FMUL.FTZ R42, R42, UR24 ;  /* 0x000000182a2a7c20 */ /* 0x000fe20008410000 */
[----:B------:R-:W-:Y:S01]  /*1ac0*/  FMUL.FTZ R47, R44, UR12 ;  /* 0x0000000c2c2f7c20 */ /* 0x000fe20008410000 */
[----:B------:R-:W-:Y:S02]  /*1ad0*/  F2F.BF16.F32 R46, R46 ;  /* 0x0000002e002e7304 */ /* 0x000fe40000202000 */
[----:B------:R-:W-:Y:S01]  /*1ae0*/  FMUL.FTZ R44, R42, UR12 ;  /* 0x0000000c2a2c7c20 */ /* 0x000fe20008410000 */
[----:B0-----:R-:W-:-:S05]  /*1af0*/  IMAD.WIDE.U32 R42, R43, 0x10000, RZ ;  /* 0x000100002b2a7825 */ /* 0x001fca00078e00ff */
[----:B------:R-:W0:Y:S08]  /*1b00*/  F2F.BF16.F32 R47, R47 ;  /* 0x0000002f002f7304 */ /* 0x000e300000202000 */
[----:B------:R-:W2:Y:S01]  /*1b10*/  F2F.BF16.F32 R45, R44 ;  /* 0x0000002c002d7304 */ /* 0x000ea20000202000 */
[----:B-1----:R-:W-:Y:S01]  /*1b20*/  IMAD.WIDE.U32 R40, R77, 0x8, R40 ;  /* 0x000000084d287825 */ /* 0x002fe200078e0028 */
[----:B0-----:R-:W-:-:S04]  /*1b30*/  PRMT R79, R46, 0x5410, R47 ;  /* 0x000054102e4f7816 */ /* 0x001fc8000000002f */
[----:B------:R-:W-:Y:S02]  /*1b40*/  LOP3.LUT R43, R79, R43, RZ, 0xfc, !PT ;  /* 0x0000002b4f2b7212 */ /* 0x000fe400078efcff */
[----:B--2---:R-:W-:-:S05]  /*1b50*/  LOP3.LUT R42, R42, R45, RZ, 0xfc, !PT ;  /* 0x0000002d2a2a7212 */ /* 0x004fca00078efcff */
[----:B------:R0:W-:Y:S01]  /*1b60*/  STG.E.64 desc[UR14][R40.64], R42 ;  /* 0x0000002a28007986 */ /* 0x0001e2000c101b0e */
[----:B------:R-:W-:Y:S05]  /*1b70*/  BRA `(.L_x_16) ;  /* 0x00000018001c7947 */ /* 0x000fea0003800000 */
.L_x_11:
[----:B------:R-:W-:Y:S01]  /*1b80*/  ISETP.GT.U32.AND P0, PT, R2, 0x7f, PT ;  /* 0x0000007f0200780c */ /* 0x000fe20003f04070 */
[----:B------:R-:W-:-:S12]  /*1b90*/  BSSY.RECONVERGENT B1, `(.L_x_17) ;  /* 0x0000029000017945 */ /* 0x000fd80003800200 */
[----:B------:R-:W-:Y:S05]  /*1ba0*/  @!P0 BRA `(.L_x_18) ;  /* 0x00000000009c8947 */ /* 0x000fea0003800000 */
[--C-:B------:R-:W-:Y:S01]  /*1bb0*/  FFMA.FTZ R41, R15, UR4, R78.reuse ;  /* 0x000000040f297c23 */ /* 0x100fe2000801004e */
[--C-:B------:R-:W-:Y:S01]  /*1bc0*/  FFMA.FTZ R40, R52, UR4, R78.reuse ;  /* 0x0000000434287c23 */ /* 0x100fe2000801004e */
[----:B------:R-:W-:Y:S02]  /*1bd0*/  FFMA.FTZ R44, R50, UR4, R78 ;  /* 0x00000004322c7c23 */ /* 0x000fe4000801004e */
[----:B------:R-:W-:Y:S01]  /*1be0*/  FADD.FTZ R41, R48, -R41 ;  /* 0x8000002930297221 */ /* 0x000fe20000010000 */
[----:B------:R-:W-:Y:S01]  /*1bf0*/  FADD.FTZ R42, R51, -R40 ;  /* 0x80000028332a7221 */ /* 0x000fe20000010000 */
[----:B------:R-:W-:Y:S02]  /*1c00*/  FADD.FTZ R44, R49, -R44 ;  /* 0x8000002c312c7221 */ /* 0x000fe40000010000 */
[----:B------:R-:W-:Y:S01]  /*1c10*/  FMUL.FTZ R43, R41, UR24 ;  /* 0x00000018292b7c20 */ /* 0x000fe20008410000 */
[----:B------:R-:W-:Y:S01]  /*1c20*/  FFMA.FTZ R41, R3, UR4, R78 ;  /* 0x0000000403297c23 */ /* 0x000fe2000801004e */
[----:B------:R-:W-:Y:S01]  /*1c30*/  FMUL.FTZ R46, R42, UR24 ;  /* 0x000000182a2e7c20 */ /* 0x000fe20008410000 */
[----:B------:R-:W-:Y:S01]  /*1c40*/  FMUL.FTZ R80, R44, UR24 ;  /* 0x000000182c507c20 */ /* 0x000fe20008410000 */
[----:B------:R0:W-:Y:S01]  /*1c50*/  F2F.BF16.F32 R40, R43 ;  /* 0x0000002b00287304 */ /* 0x0001e20000202000 */
[----:B------:R-:W-:Y:S01]  /*1c60*/  FADD.FTZ R42, R14, -R41 ;  /* 0x800000290e2a7221 */ /* 0x000fe20000010000 */
[----:B------:R-:W-:Y:S01]  /*1c70*/  FMUL.FTZ R85, R46, UR12 ;  /* 0x0000000c2e557c20 */ /* 0x000fe20008410000 */
[----:B------:R-:W-:Y:S01]  /*1c80*/  FMUL.FTZ R82, R80, UR12 ;  /* 0x0000000c50527c20 */ /* 0x000fe20008410000 */
[----:B------:R-:W-:Y:S01]  /*1c90*/  FMUL.FTZ R84, R43, UR12 ;  /* 0x0000000c2b547c20 */ /* 0x000fe20008410000 */
[----:B------:R-:W-:-:S03]  /*1ca0*/  FMUL.FTZ R45, R42, UR24 ;  /* 0x000000182a2d7c20 */ /* 0x000fc60008410000 */
[----:B------:R1:W2:Y:S01]  /*1cb0*/  F2F.BF16.F32 R41, R46 ;  /* 0x0000002e00297304 */ /* 0x0002a20000202000 */
[----:B0-----:R-:W0:Y:S01]  /*1cc0*/  LDC.64 R42, c[0x0][0x468] ;  /* 0x00011a00ff2a7b82 */ /* 0x001e220000000a00 */
[----:B------:R-:W-:-:S06]  /*1cd0*/  FMUL.FTZ R81, R45, UR12 ;  /* 0x0000000c2d517c20 */ /* 0x000fcc0008410000 */
[----:B------:R-:W-:Y:S01]  /*1ce0*/  F2F.BF16.F32 R44, R80 ;  /* 0x00000050002c7304 */ /* 0x000fe20000202000 */
[----:B-1----:R-:W1:Y:S01]  /*1cf0*/  LDC.64 R46, c[0x0][0x478] ;  /* 0x00011e00ff2e7b82 */ /* 0x002e620000000a00 */
[----:B--2---:R-:W-:-:S06]  /*1d00*/  PRMT R83, R40, 0x5410, R41 ;  /* 0x0000541028537816 */ /* 0x004fcc0000000029 */
[----:B------:R-:W2:Y:S08]  /*1d10*/  F2F.BF16.F32 R82, R82 ;  /* 0x0000005200527304 */ /* 0x000eb00000202000 */
[----:B------:R-:W-:Y:S01]  /*1d20*/  F2F.BF16.F32 R84, R84 ;  /* 0x0000005400547304 */ /* 0x000fe20000202000 */
[----:B0-----:R-:W-:-:S04]  /*1d30*/  IMAD.WIDE.U32 R42, R77, 0x8, R42 ;  /* 0x000000084d2a7825 */ /* 0x001fc800078e002a */
[----:B--2---:R-:W-:-:S03]  /*1d40*/  IMAD.WIDE.U32 R40, R82, 0x10000, RZ ;  /* 0x0001000052287825 */ /* 0x004fc600078e00ff */
[----:B------:R-:W0:Y:S01]  /*1d50*/  F2F.BF16.F32 R85, R85 ;  /* 0x0000005500557304 */ /* 0x000e220000202000 */
[C---:B-1----:R-:W-:Y:S01]  /*1d60*/  IMAD.WIDE.U32 R46, R77.reuse, 0x8, R46 ;  /* 0x000000084d2e7825 */ /* 0x042fe200078e002e */
[----:B------:R-:W-:-:S06]  /*1d70*/  IADD3 R77, PT, PT, R77, 0x80, RZ ;  /* 0x000000804d4d7810 */ /* 0x000fcc0007ffe0ff */
[----:B------:R1:W2:Y:S01]  /*1d80*/  F2F.BF16.F32 R79, R45 ;  /* 0x0000002d004f7304 */ /* 0x0002a20000202000 */
[----:B0-----:R-:W-:-:S07]  /*1d90*/  PRMT R87, R84, 0x5410, R85 ;  /* 0x0000541054577816 */ /* 0x001fce0000000055 */
[----:B------:R-:W0:Y:S01]  /*1da0*/  F2F.BF16.F32 R81, R81 ;  /* 0x0000005100517304 */ /* 0x000e220000202000 */
[----:B-1----:R-:W-:Y:S01]  /*1db0*/  IMAD.WIDE.U32 R44, R44, 0x10000, RZ ;  /* 0x000100002c2c7825 */ /* 0x002fe200078e00ff */
[----:B------:R-:W-:-:S04]  /*1dc0*/  LOP3.LUT R41, R87, R41, RZ, 0xfc, !PT ;  /* 0x0000002957297212 */ /* 0x000fc800078efcff */
[----:B------:R-:W-:Y:S02]  /*1dd0*/  LOP3.LUT R45, R83, R45, RZ, 0xfc, !PT ;  /* 0x0000002d532d7212 */ /* 0x000fe400078efcff */
[----:B--2---:R-:W-:-:S05]  /*1de0*/  LOP3.LUT R44, R44, R79, RZ, 0xfc, !PT ;  /* 0x0000004f2c2c7212 */ /* 0x004fca00078efcff */
[----:B------:R1:W-:Y:S01]  /*1df0*/  STG.E.64 desc[UR14][R46.64], R44 ;  /* 0x0000002c2e007986 */ /* 0x0003e2000c101b0e */
[----:B0-----:R-:W-:-:S05]  /*1e00*/  LOP3.LUT R40, R40, R81, RZ, 0xfc, !PT ;  /* 0x0000005128287212 */ /* 0x001fca00078efcff */
[----:B------:R1:W-:Y:S02]  /*1e10*/  STG.E.64 desc[UR14][R42.64], R40 ;  /* 0x000000282a007986 */ /* 0x0003e4000c101b0e */
.L_x_18:
[----:B------:R-:W-:Y:S05]  /*1e20*/  BSYNC.RECONVERGENT B1 ;  /* 0x0000000000017941 */ /* 0x000fea0003800200 */
.L_x_17:
[----:B------:R-:W-:Y:S04]  /*1e30*/  BSSY.RECONVERGENT B1, `(.L_x_19) ;  /* 0x0000029000017945 */ /* 0x000fe80003800200 */
[----:B------:R-:W-:Y:S05]  /*1e40*/  @!P1 BRA `(.L_x_20) ;  /* 0x00000000009c9947 */ /* 0x000fea0003800000 */
[--C-:B-1----:R-:W-:Y:S01]  /*1e50*/  FFMA.FTZ R41, R55, UR4, R78.reuse ;  /* 0x0000000437297c23 */ /* 0x102fe2000801004e */
        /* <DEDUP_REMOVED lines=38> */
.L_x_20:
[----:B------:R-:W-:Y:S05]  /*20c0*/  BSYNC.RECONVERGENT B1 ;  /* 0x0000000000017941 */ /* 0x000fea0003800200 */
.L_x_19:
[----:B------:R-:W-:Y:S05]  /*20d0*/  @!P3 BRA `(.L_x_16) ;  /* 0x0000001000c4b947 */ /* 0x000fea0003800000 */
[--C-:B-12---:R-:W-:Y:S01]  /*20e0*/  FFMA.FTZ R41, R71, UR4, R78.reuse ;  /* 0x0000000447297c23 */ /* 0x106fe2000801004e */
[----:B------:R-:W-:-:S03]  /*20f0*/  FFMA.FTZ R40, R76, UR4, R78 ;  /* 0x000000044c287c23 */ /* 0x000fc6000801004e */
[----:B------:R-:W-:Y:S01]  /*2100*/  FADD.FTZ R41, R72, -R41 ;  /* 0x8000002948297221 */ /* 0x000fe20000010000 */
[----:B------:R-:W-:-:S03]  /*2110*/  FADD.FTZ R42, R75, -R40 ;  /* 0x800000284b2a7221 */ /* 0x000fc60000010000 */
[----:B------:R-:W-:Y:S01]  /*2120*/  FMUL.FTZ R43, R41, UR24 ;  /* 0x00000018292b7c20 */ /* 0x000fe20008410000 */
[--C-:B------:R-:W-:Y:S01]  /*2130*/  FFMA.FTZ R41, R69, UR4, R78.reuse ;  /* 0x0000000445297c23 */ /* 0x100fe2000801004e */
[----:B------:R-:W-:Y:S01]  /*2140*/  FFMA.FTZ R78, R74, UR4, R78 ;  /* 0x000000044a4e7c23 */ /* 0x000fe2000801004e */
[----:B------:R-:W-:Y:S01]  /*2150*/  FMUL.FTZ R46, R42, UR24 ;  /* 0x000000182a2e7c20 */ /* 0x000fe20008410000 */
[----:B------:R0:W-:Y:S01]  /*2160*/  F2F.BF16.F32 R40, R43 ;  /* 0x0000002b00287304 */ /* 0x0001e20000202000 */
[----:B------:R-:W-:Y:S01]  /*2170*/  FADD.FTZ R42, R70, -R41 ;  /* 0x80000029462a7221 */ /* 0x000fe20000010000 */
[----:B------:R-:W-:Y:S01]  /*2180*/  FADD.FTZ R78, R73, -R78 ;  /* 0x8000004e494e7221 */ /* 0x000fe20000010000 */
[----:B------:R-:W-:Y:S01]  /*2190*/  FMUL.FTZ R85, R46, UR12 ;  /* 0x0000000c2e557c20 */ /* 0x000fe20008410000 */
[----:B------:R-:W-:Y:S01]  /*21a0*/  FMUL.FTZ R84, R43, UR12 ;  /* 0x0000000c2b547c20 */ /* 0x000fe20008410000 */
[----:B------:R-:W-:Y:S01]  /*21b0*/  FMUL.FTZ R45, R42, UR24 ;  /* 0x000000182a2d7c20 */ /* 0x000fe20008410000 */
[----:B------:R-:W-:-:S02]  /*21c0*/  FMUL.FTZ R80, R78, UR24 ;  /* 0x000000184e507c20 */ /* 0x000fc40008410000 */
[----:B------:R1:W2:Y:S01]  /*21d0*/  F2F.BF16.F32 R41, R46 ;  /* 0x0000002e00297304 */ /* 0x0002a20000202000 */
[----:B0-----:R-:W0:Y:S01]  /*21e0*/  LDC.64 R42, c[0x0][0x468] ;  /* 0x00011a00ff2a7b82 */ /* 0x001e220000000a00 */
[----:B------:R-:W-:Y:S01]  /*21f0*/  FMUL.FTZ R82, R80, UR12 ;  /* 0x0000000c50527c20 */ /* 0x000fe20008410000 */
[----:B------:R-:W-:-:S05]  /*2200*/  FMUL.FTZ R78, R45, UR12 ;  /* 0x0000000c2d4e7c20 */ /* 0x000fca0008410000 */
        /* <DEDUP_REMOVED lines=8> */
[----:B-1----:R-:W-:-:S07]  /*2290*/  IMAD.WIDE.U32 R46, R77, 0x8, R46 ;  /* 0x000000084d2e7825 */ /* 0x002fce00078e002e */
        /* <DEDUP_REMOVED lines=9> */
[----:B------:R4:W-:Y:S01]  /*2330*/  STG.E.64 desc[UR14][R42.64], R40 ;  /* 0x000000282a007986 */ /* 0x0009e2000c101b0e */
[----:B------:R-:W-:Y:S05]  /*2340*/  BRA `(.L_x_16) ;  /* 0x0000001000287947 */ /* 0x000fea0003800000 */
.L_x_10:
[----:B------:R-:W-:-:S04]  /*2350*/  UISETP.NE.U32.AND UP1, UPT, UR20, URZ, UPT ;  /* 0x000000ff1400728c */ /* 0x000fc8000bf25070 */
[----:B------:R-:W-:-:S09]  /*2360*/  UISETP.NE.AND.EX UP1, UPT, UR21, URZ, UPT, UP1 ;  /* 0x000000ff1500728c */ /* 0x000fd2000bf25310 */
[----:B------:R-:W-:Y:S05]  /*2370*/  BRA.U UP1, `(.L_x_21) ;  /* 0x0000000501d07547 */ /* 0x000fea000b800000 */
[----:B------:R-:W-:Y:S01]  /*2380*/  ISETP.GT.U32.AND P0, PT, R2, 0x7f, PT ;  /* 0x0000007f0200780c */ /* 0x000fe20003f04070 */
[----:B------:R-:W-:-:S12]  /*2390*/  BSSY.RECONVERGENT B1, `(.L_x_22) ;  /* 0x0000026000017945 */ /* 0x000fd80003800200 */
[----:B------:R-:W-:Y:S05]  /*23a0*/  @!P0 BRA `(.L_x_23) ;  /* 0x0000000000908947 */ /* 0x000fea0003800000 */
[----:B-----5:R-:W-:Y:S01]  /*23b0*/  MOV R40, R63 ;  /* 0x0000003f00287202 */ /* 0x020fe20000000f00 */
[--C-:B------:R-:W-:Y:S01]  /*23c0*/  FFMA.FTZ R41, R15, UR4, R78.reuse ;  /* 0x000000040f297c23 */ /* 0x100fe2000801004e */
[--C-:B------:R-:W-:Y:S01]  /*23d0*/  FFMA.FTZ R42, R52, UR4, R78.reuse ;  /* 0x00000004342a7c23 */ /* 0x100fe2000801004e */
[----:B------:R-:W-:Y:S01]  /*23e0*/  FFMA.FTZ R44, R50, UR4, R78 ;  /* 0x00000004322c7c23 */ /* 0x000fe2000801004e */
[----:B------:R-:W-:Y:S01]  /*23f0*/  SHF.L.U32 R40, R40, 0x10, RZ ;  /* 0x0000001028287819 */ /* 0x000fe200000006ff */
[----:B------:R-:W-:Y:S01]  /*2400*/  FADD.FTZ R43, R48, -R41 ;  /* 0x80000029302b7221 */ /* 0x000fe20000010000 */
[----:B------:R-:W-:Y:S01]  /*2410*/  SHF.R.U32.HI R41, RZ, 0x10, R63 ;  /* 0x00000010ff297819 */ /* 0x000fe2000001163f */
[----:B------:R-:W-:Y:S01]  /*2420*/  FADD.FTZ R46, R51, -R42 ;  /* 0x8000002a332e7221 */ /* 0x000fe20000010000 */
[----:B------:R-:W-:Y:S01]  /*2430*/  FADD.FTZ R44, R49, -R44 ;  /* 0x8000002c312c7221 */ /* 0x000fe20000010000 */
[----:B------:R-:W-:Y:S01]  /*2440*/  FFMA.FTZ R40, R43, UR24, R40 ;  /* 0x000000182b287c23 */ /* 0x000fe20008010028 */
[----:B------:R-:W-:-:S03]  /*2450*/  SHF.L.U32 R41, R41, 0x10, RZ ;  /* 0x0000001029297819 */ /* 0x000fc600000006ff */
[----:B------:R-:W-:Y:S01]  /*2460*/  FMUL.FTZ R42, R40, UR12 ;  /* 0x0000000c282a7c20 */ /* 0x000fe20008410000 */
[----:B------:R-:W-:Y:S01]  /*2470*/  SHF.R.U64 R40, R62, 0x10, R63 ;  /* 0x000000103e287819 */ /* 0x000fe2000000123f */
[----:B------:R-:W-:Y:S02]  /*2480*/  FFMA.FTZ R43, R46, UR24, R41 ;  /* 0x000000182e2b7c23 */ /* 0x000fe40008010029 */
[----:B------:R0:W-:Y:S01]  /*2490*/  F2F.BF16.F32 R47, R42 ;  /* 0x0000002a002f7304 */ /* 0x0001e20000202000 */
[----:B------:R-:W-:Y:S01]  /*24a0*/  SHF.L.U32 R41, R40, 0x10, RZ ;  /* 0x0000001028297819 */ /* 0x000fe200000006ff */
[----:B------:R-:W-:Y:S01]  /*24b0*/  FMUL.FTZ R79, R43, UR12 ;  /* 0x0000000c2b4f7c20 */ /* 0x000fe20008410000 */
[----:B------:R-:W-:Y:S01]  /*24c0*/  MOV R40, R62 ;  /* 0x0000003e00287202 */ /* 0x000fe20000000f00 */
[----:B------:R-:W-:Y:S02]  /*24d0*/  FFMA.FTZ R43, R3, UR4, R78 ;  /* 0x00000004032b7c23 */ /* 0x000fe4000801004e */
[----:B------:R-:W-:Y:S01]  /*24e0*/  FFMA.FTZ R41, R44, UR24, R41 ;  /* 0x000000182c297c23 */ /* 0x000fe20008010029 */
[----:B------:R-:W-:Y:S01]  /*24f0*/  SHF.L.U32 R40, R40, 0x10, RZ ;  /* 0x0000001028287819 */ /* 0x000fe200000006ff */
[----:B------:R-:W-:Y:S01]  /*2500*/  FADD.FTZ R43, R14, -R43 ;  /* 0x8000002b0e2b7221 */ /* 0x000fe20000010000 */
[----:B------:R-:W1:Y:S01]  /*2510*/  F2F.BF16.F32 R80, R79 ;  /* 0x0000004f00507304 */ /* 0x000e620000202000 */
[----:B------:R-:W-:-:S02]  /*2520*/  FMUL.FTZ R46, R41, UR12 ;  /* 0x0000000c292e7c20 */ /* 0x000fc40008410000 */
[----:B0-----:R-:W-:Y:S02]  /*2530*/  FFMA.FTZ R42, R43, UR24, R40 ;  /* 0x000000182b2a7c23 */ /* 0x001fe40008010028 */
[----:B------:R-:W0:Y:S02]  /*2540*/  LDC.64 R40, c[0x0][0x468] ;  /* 0x00011a00ff287b82 */ /* 0x000e240000000a00 */
[----:B------:R-:W-:Y:S01]  /*2550*/  FMUL.FTZ R44, R42, UR12 ;  /* 0x0000000c2a2c7c20 */ /* 0x000fe20008410000 */
[----:B------:R-:W2:Y:S01]  /*2560*/  F2F.BF16.F32 R43, R46 ;  /* 0x0000002e002b7304 */ /* 0x000ea20000202000 */
[----:B-1----:R-:W-:-:S07]  /*2570*/  PRMT R47, R47, 0x5410, R80 ;  /* 0x000054102f2f7816 */ /* 0x002fce0000000050 */
[----:B------:R-:W1:Y:S01]  /*2580*/  F2F.BF16.F32 R45, R44 ;  /* 0x0000002c002d7304 */ /* 0x000e620000202000 */
[----:B--2---:R-:W-:-:S05]  /*2590*/  IMAD.WIDE.U32 R42, R43, 0x10000, RZ ;  /* 0x000100002b2a7825 */ /* 0x004fca00078e00ff */
[----:B------:R-:W-:Y:S01]  /*25a0*/  LOP3.LUT R43, R47, R43, RZ, 0xfc, !PT ;  /* 0x0000002b2f2b7212 */ /* 0x000fe200078efcff */
[C---:B0-----:R-:W-:Y:S01]  /*25b0*/  IMAD.WIDE.U32 R40, R77.reuse, 0x8, R40 ;  /* 0x000000084d287825 */ /* 0x041fe200078e0028 */
[----:B------:R-:W-:Y:S02]  /*25c0*/  IADD3 R77, PT, PT, R77, 0x80, RZ ;  /* 0x000000804d4d7810 */ /* 0x000fe40007ffe0ff */
[----:B-1----:R-:W-:-:S05]  /*25d0*/  LOP3.LUT R42, R42, R45, RZ, 0xfc, !PT ;  /* 0x0000002d2a2a7212 */ /* 0x002fca00078efcff */
[----:B------:R0:W-:Y:S02]  /*25e0*/  STG.E.64 desc[UR14][R40.64], R42 ;  /* 0x0000002a28007986 */ /* 0x0001e4000c101b0e */
.L_x_23:
[----:B------:R-:W-:Y:S05]  /*25f0*/  BSYNC.RECONVERGENT B1 ;  /* 0x0000000000017941 */ /* 0x000fea0003800200 */
.L_x_22:
[----:B------:R-:W-:Y:S04]  /*2600*/  BSSY.RECONVERGENT B1, `(.L_x_24) ;  /* 0x0000026000017945 */ /* 0x000fe80003800200 */
[----:B------:R-:W-:Y:S05]  /*2610*/  @!P1 BRA `(.L_x_25) ;  /* 0x0000000000909947 */ /* 0x000fea0003800000 */
[----:B0----5:R-:W-:Y:S01]  /*2620*/  MOV R40, R65 ;  /* 0x0000004100287202 */ /* 0x021fe20000000f00 */
        /* <DEDUP_REMOVED lines=35> */
.L_x_25:
[----:B------:R-:W-:Y:S05]  /*2860*/  BSYNC.RECONVERGENT B1 ;  /* 0x0000000000017941 */ /* 0x000fea0003800200 */
.L_x_24:
[----:B------:R-:W-:Y:S05]  /*2870*/  @!P3 BRA `(.L_x_16) ;  /* 0x0000000800dcb947 */ /* 0x000fea0003800000 */
[----:B01---5:R-:W-:Y:S01]  /*2880*/  MOV R40, R67 ;  /* 0x0000004300287202 */ /* 0x023fe20000000f00 */
        /* <DEDUP_REMOVED lines=31> */
[----:B0-----:R-:W-:Y:S01]  /*2a80*/  IMAD.WIDE.U32 R40, R77, 0x8, R40 ;  /* 0x000000084d287825 */ /* 0x001fe200078e0028 */
[----:B-1----:R-:W-:-:S05]  /*2a90*/  LOP3.LUT R42, R42, R45, RZ, 0xfc, !PT ;  /* 0x0000002d2a2a7212 */ /* 0x002fca00078efcff */
[----:B------:R3:W-:Y:S01]  /*2aa0*/  STG.E.64 desc[UR14][R40.64], R42 ;  /* 0x0000002a28007986 */ /* 0x0007e2000c101b0e */
[----:B------:R-:W-:Y:S05]  /*2ab0*/  BRA `(.L_x_16) ;  /* 0x00000008004c7947 */ /* 0x000fea0003800000 */
.L_x_21:
[----:B------:R-:W-:Y:S04]  /*2ac0*/  BSSY.RECONVERGENT B1, `(.L_x_26) ;  /* 0x0000031000017945 */ /* 0x000fe80003800200 */
[----:B------:R-:W-:Y:S05]  /*2ad0*/  @!P2 BRA `(.L_x_27) ;  /* 0x0000000000bca947 */ /* 0x000fea0003800000 */
[----:B-----5:R-:W-:Y:S01]  /*2ae0*/  SHF.R.U32.HI R43, RZ, 0x10, R63 ;  /* 0x00000010ff2b7819 */ /* 0x020fe2000001163f */
[--C-:B------:R-:W-:Y:S01]  /*2af0*/  FFMA.FTZ R42, R52, UR4, R78.reuse ;  /* 0x00000004342a7c23 */ /* 0x100fe2000801004e */
[----:B------:R-:W-:Y:S01]  /*2b00*/  MOV R40, R63 ;  /* 0x0000003f00287202 */ /* 0x000fe20000000f00 */
[----:B------:R-:W-:Y:S01]  /*2b10*/  FFMA.FTZ R41, R15, UR4, R78 ;  /* 0x000000040f297c23 */ /* 0x000fe2000801004e */
[----:B------:R-:W-:Y:S01]  /*2b20*/  SHF.L.U32 R44, R43, 0x10, RZ ;  /* 0x000000102b2c7819 */ /* 0x000fe200000006ff */
[----:B------:R-:W-:Y:S01]  /*2b30*/  FADD.FTZ R43, R51, -R42 ;  /* 0x8000002a332b7221 */ /* 0x000fe20000010000 */
[----:B------:R-:W-:Y:S01]  /*2b40*/  SHF.L.U32 R40, R40, 0x10, RZ ;  /* 0x0000001028287819 */ /* 0x000fe200000006ff */
[----:B------:R-:W-:Y:S01]  /*2b50*/  FADD.FTZ R41, R48, -R41 ;  /* 0x8000002930297221 */ /* 0x000fe20000010000 */
[----:B------:R-:W-:Y:S01]  /*2b60*/  SHF.R.U64 R45, R62, 0x10, R63 ;  /* 0x000000103e2d7819 */ /* 0x000fe2000000123f */
[----:B------:R-:W-:Y:S01]  /*2b70*/  FFMA.FTZ R82, R43, UR24, R44 ;  /* 0x000000182b527c23 */ /* 0x000fe2000801002c */
[----:B------:R-:W-:Y:S01]  /*2b80*/  FFMA.FTZ R44, R50, UR4, R78 ;  /* 0x00000004322c7c23 */ /* 0x000fe2000801004e */
[----:B------:R-:W-:Y:S01]  /*2b90*/  FFMA.FTZ R81, R41, UR24, R40 ;  /* 0x0000001829517c23 */ /* 0x000fe20008010028 */
[----:B------:R-:W-:Y:S01]  /*2ba0*/  MOV R42, R62 ;  /* 0x0000003e002a7202 */ /* 0x000fe20000000f00 */
[----:B------:R-:W-:Y:S01]  /*2bb0*/  FFMA.FTZ R41, R3, UR4, R78 ;  /* 0x0000000403297c23 */ /* 0x000fe2000801004e */
[----:B------:R-:W-:Y:S01]  /*2bc0*/  SHF.L.U32 R45, R45, 0x10, RZ ;  /* 0x000000102d2d7819 */ /* 0x000fe200000006ff */
[----:B------:R-:W-:Y:S01]  /*2bd0*/  FADD.FTZ R44, R49, -R44 ;  /* 0x8000002c312c7221 */ /* 0x000fe20000010000 */
[----:B------:R-:W-:Y:S01]  /*2be0*/  SHF.L.U32 R43, R42, 0x10, RZ ;  /* 0x000000102a2b7819 */ /* 0x000fe200000006ff */
[----:B------:R-:W-:Y:S01]  /*2bf0*/  FADD.FTZ R42, R14, -R41 ;  /* 0x800000290e2a7221 */ /* 0x000fe20000010000 */
[----:B------:R-:W-:Y:S01]  /*2c00*/  FMUL.FTZ R85, R82, UR12 ;  /* 0x0000000c52557c20 */ /* 0x000fe20008410000 */
[----:B------:R-:W-:Y:S01]  /*2c10*/  FFMA.FTZ R80, R44, UR24, R45 ;  /* 0x000000182c507c23 */ /* 0x000fe2000801002d */
[----:B------:R0:W-:Y:S01]  /*2c20*/  F2F.BF16.F32 R41, R82 ;  /* 0x0000005200297304 */ /* 0x0001e20000202000 */
[----:B------:R-:W-:Y:S01]  /*2c30*/  FFMA.FTZ R47, R42, UR24, R43 ;  /* 0x000000182a2f7c23 */ /* 0x000fe2000801002b */
[----:B------:R-:W-:Y:S01]  /*2c40*/  FMUL.FTZ R84, R81, UR12 ;  /* 0x0000000c51547c20 */ /* 0x000fe20008410000 */
[----:B------:R-:W1:Y:S05]  /*2c50*/  LDC.64 R44, c[0x0][0x478] ;  /* 0x00011e00ff2c7b82 */ /* 0x000e6a0000000a00 */
[----:B------:R2:W3:Y:S01]  /*2c60*/  F2F.BF16.F32 R40, R81 ;  /* 0x0000005100287304 */ /* 0x0004e20000202000 */
[----:B0-----:R-:W-:-:S02]  /*2c70*/  FMUL.FTZ R82, R80, UR12 ;  /* 0x0000000c50527c20 */ /* 0x001fc40008410000 */
[----:B------:R-:W0:Y:S05]  /*2c80*/  LDC.64 R42, c[0x0][0x468] ;  /* 0x00011a00ff2a7b82 */ /* 0x000e2a0000000a00 */
[----:B------:R-:W-:Y:S01]  /*2c90*/  F2F.BF16.F32 R46, R80 ;  /* 0x00000050002e7304 */ /* 0x000fe20000202000 */
[----:B--2---:R-:W-:Y:S01]  /*2ca0*/  FMUL.FTZ R81, R47, UR12 ;  /* 0x0000000c2f517c20 */ /* 0x004fe20008410000 */
[----:B---3--:R-:W-:-:S06]  /*2cb0*/  PRMT R83, R40, 0x5410, R41 ;  /* 0x0000541028537816 */ /* 0x008fcc0000000029 */
[----:B------:R-:W2:Y:S01]  /*2cc0*/  F2F.BF16.F32 R82, R82 ;  /* 0x0000005200527304 */ /* 0x000ea20000202000 */
[----:B-1----:R-:W-:-:S07]  /*2cd0*/  IMAD.WIDE.U32 R44, R77, 0x8, R44 ;  /* 0x000000084d2c7825 */ /* 0x002fce00078e002c */
[----:B------:R-:W-:Y:S01]  /*2ce0*/  F2F.BF16.F32 R84, R84 ;  /* 0x0000005400547304 */ /* 0x000fe20000202000 */
[C---:B0-----:R-:W-:Y:S01]  /*2cf0*/  IMAD.WIDE.U32 R42, R77.reuse, 0x8, R42 ;  /* 0x000000084d2a7825 */ /* 0x041fe200078e002a */
[----:B------:R-:W-:-:S03]  /*2d00*/  IADD3 R77, PT, PT, R77, 0x80, RZ ;  /* 0x000000804d4d7810 */ /* 0x000fc60007ffe0ff */
[----:B--2---:R-:W-:-:S03]  /*2d10*/  IMAD.WIDE.U32 R40, R82, 0x10000, RZ ;  /* 0x0001000052287825 */ /* 0x004fc600078e00ff */
[----:B------:R-:W0:Y:S08]  /*2d20*/  F2F.BF16.F32 R85, R85 ;  /* 0x0000005500557304 */ /* 0x000e300000202000 */
        /* <DEDUP_REMOVED lines=10> */
.L_x_27:
[----:B------:R-:W-:Y:S05]  /*2dd0*/  BSYNC.RECONVERGENT B1 ;  /* 0x0000000000017941 */ /* 0x000fea0003800200 */
.L_x_26:
[----:B------:R-:W-:Y:S04]  /*2de0*/  BSSY.RECONVERGENT B1, `(.L_x_28) ;  /* 0x0000031000017945 */ /* 0x000fe80003800200 */
[----:B------:R-:W-:Y:S05]  /*2df0*/  @!P1 BRA `(.L_x_29) ;  /* 0x0000000000bc9947 */ /* 0x000fea0003800000 */
[----:B-1---5:R-:W-:Y:S01]  /*2e00*/  MOV R40, R65 ;  /* 0x0000004100287202 */ /* 0x022fe20000000f00 */
[--C-:B------:R-:W-:Y:S01]  /*2e10*/  FFMA.FTZ R41, R55, UR4, R78.reuse ;  /* 0x0000000437297c23 */ /* 0x100fe2000801004e */
[----:B------:R-:W-:Y:S01]  /*2e20*/  SHF.R.U32.HI R43, RZ, 0x10, R65 ;  /* 0x00000010ff2b7819 */ /* 0x000fe20000011641 */
[----:B------:R-:W-:Y:S01]  /*2e30*/  FFMA.FTZ R42, R68, UR4, R78 ;  /* 0x00000004442a7c23 */ /* 0x000fe2000801004e */
[----:B------:R-:W-:Y:S01]  /*2e40*/  SHF.L.U32 R40, R40, 0x10, RZ ;  /* 0x0000001028287819 */ /* 0x000fe200000006ff */
[----:B------:R-:W-:Y:S01]  /*2e50*/  FADD.FTZ R41, R56, -R41 ;  /* 0x8000002938297221 */ /* 0x000fe20000010000 */
[----:B------:R-:W-:Y:S01]  /*2e60*/  SHF.L.U32 R43, R43, 0x10, RZ ;  /* 0x000000102b2b7819 */ /* 0x000fe200000006ff */
[----:B------:R-:W-:Y:S01]  /*2e70*/  FADD.FTZ R42, R59, -R42 ;  /* 0x8000002a3b2a7221 */ /* 0x000fe20000010000 */
[----:B------:R-:W-:Y:S01]  /*2e80*/  SHF.R.U64 R44, R64, 0x10, R65 ;  /* 0x00000010402c7819 */ /* 0x000fe20000001241 */
[----:B------:R-:W-:Y:S01]  /*2e90*/  FFMA.FTZ R45, R41, UR24, R40 ;  /* 0x00000018292d7c23 */ /* 0x000fe20008010028 */
[----:B------:R-:W-:Y:S01]  /*2ea0*/  MOV R40, R64 ;  /* 0x0000004000287202 */ /* 0x000fe20000000f00 */
[--C-:B------:R-:W-:Y:S01]  /*2eb0*/  FFMA.FTZ R41, R53, UR4, R78.reuse ;  /* 0x0000000435297c23 */ /* 0x100fe2000801004e */
[----:B------:R-:W-:Y:S01]  /*2ec0*/  FFMA.FTZ R81, R42, UR24, R43 ;  /* 0x000000182a517c23 */ /* 0x000fe2000801002b */
[----:B------:R-:W-:Y:S01]  /*2ed0*/  FFMA.FTZ R42, R58, UR4, R78 ;  /* 0x000000043a2a7c23 */ /* 0x000fe2000801004e */
[----:B------:R-:W-:Y:S01]  /*2ee0*/  SHF.L.U32 R40, R40, 0x10, RZ ;  /* 0x0000001028287819 */ /* 0x000fe200000006ff */
[----:B------:R-:W-:Y:S01]  /*2ef0*/  FADD.FTZ R41, R54, -R41 ;  /* 0x8000002936297221 */ /* 0x000fe20000010000 */
[----:B------:R0:W-:Y:S01]  /*2f00*/  F2F.BF16.F32 R46, R45 ;  /* 0x0000002d002e7304 */ /* 0x0001e20000202000 */
[----:B------:R-:W-:Y:S01]  /*2f10*/  FADD.FTZ R42, R57, -R42 ;  /* 0x8000002a392a7221 */ /* 0x000fe20000010000 */
[----:B------:R-:W-:Y:S01]  /*2f20*/  FMUL.FTZ R84, R45, UR12 ;  /* 0x0000000c2d547c20 */ /* 0x000fe20008410000 */
[----:B------:R-:W-:Y:S01]  /*2f30*/  FFMA.FTZ R43, R41, UR24, R40 ;  /* 0x00000018292b7c23 */ /* 0x000fe20008010028 */
[----:B------:R-:W-:Y:S01]  /*2f40*/  SHF.L.U32 R41, R44, 0x10, RZ ;  /* 0x000000102c297819 */ /* 0x000fe200000006ff */
[----:B------:R-:W-:-:S03]  /*2f50*/  FMUL.FTZ R85, R81, UR12 ;  /* 0x0000000c51557c20 */ /* 0x000fc60008410000 */
[----:B------:R1:W2:Y:S01]  /*2f60*/  F2F.BF16.F32 R47, R81 ;  /* 0x00000051002f7304 */ /* 0x0002a20000202000 */
[----:B------:R-:W-:Y:S01]  /*2f70*/  FFMA.FTZ R80, R42, UR24, R41 ;  /* 0x000000182a507c23 */ /* 0x000fe20008010029 */
[----:B0-----:R-:W0:Y:S03]  /*2f80*/  LDC.64 R44, c[0x0][0x468] ;  /* 0x00011a00ff2c7b82 */ /* 0x001e260000000a00 */
[----:B------:R-:W-:-:S03]  /*2f90*/  FMUL.FTZ R82, R80, UR12 ;  /* 0x0000000c50527c20 */ /* 0x000fc60008410000 */
[----:B------:R-:W-:Y:S01]  /*2fa0*/  F2F.BF16.F32 R42, R80 ;  /* 0x00000050002a7304 */ /* 0x000fe20000202000 */
[----:B-1----:R-:W-:Y:S01]  /*2fb0*/  FMUL.FTZ R81, R43, UR12 ;  /* 0x0000000c2b517c20 */ /* 0x002fe20008410000 */
[----:B------:R-:W1:Y:S01]  /*2fc0*/  LDC.64 R40, c[0x0][0x478] ;  /* 0x00011e00ff287b82 */ /* 0x000e620000000a00 */
[----:B--2---:R-:W-:-:S05]  /*2fd0*/  PRMT R83, R46, 0x5410, R47 ;  /* 0x000054102e537816 */ /* 0x004fca000000002f */
        /* <DEDUP_REMOVED lines=17> */
.L_x_29:
[----:B------:R-:W-:Y:S05]  /*30f0*/  BSYNC.RECONVERGENT B1 ;  /* 0x0000000000017941 */ /* 0x000fea0003800200 */
.L_x_28:
[----:B------:R-:W-:Y:S05]  /*3100*/  @!P3 BRA `(.L_x_16) ;  /* 0x0000000000b8b947 */ /* 0x000fea0003800000 */
[----:B-12--5:R-:W-:Y:S01]  /*3110*/  MOV R40, R67 ;  /* 0x0000004300287202 */ /* 0x026fe20000000f00 */
[--C-:B------:R-:W-:Y:S01]  /*3120*/  FFMA.FTZ R41, R71, UR4, R78.reuse ;  /* 0x0000000447297c23 */ /* 0x100fe2000801004e */
[----:B------:R-:W-:Y:S01]  /*3130*/  SHF.R.U32.HI R43, RZ, 0x10, R67 ;  /* 0x00000010ff2b7819 */ /* 0x000fe20000011643 */
[----:B------:R-:W-:Y:S01]  /*3140*/  FFMA.FTZ R42, R76, UR4, R78 ;  /* 0x000000044c2a7c23 */ /* 0x000fe2000801004e */
[----:B------:R-:W-:Y:S01]  /*3150*/  SHF.L.U32 R40, R40, 0x10, RZ ;  /* 0x0000001028287819 */ /* 0x000fe200000006ff */
[----:B------:R-:W-:Y:S01]  /*3160*/  FADD.FTZ R41, R72, -R41 ;  /* 0x8000002948297221 */ /* 0x000fe20000010000 */
[----:B------:R-:W-:Y:S01]  /*3170*/  SHF.L.U32 R44, R43, 0x10, RZ ;  /* 0x000000102b2c7819 */ /* 0x000fe200000006ff */
[----:B------:R-:W-:Y:S01]  /*3180*/  FADD.FTZ R43, R75, -R42 ;  /* 0x8000002a4b2b7221 */ /* 0x000fe20000010000 */
[----:B------:R-:W-:Y:S01]  /*3190*/  MOV R42, R66 ;  /* 0x00000042002a7202 */ /* 0x000fe20000000f00 */
[----:B------:R-:W-:Y:S01]  /*31a0*/  FFMA.FTZ R46, R41, UR24, R40 ;  /* 0x00000018292e7c23 */ /* 0x000fe20008010028 */
[----:B------:R-:W-:Y:S01]  /*31b0*/  FFMA.FTZ R41, R69, UR4, R78 ;  /* 0x0000000445297c23 */ /* 0x000fe2000801004e */
[----:B------:R-:W-:Y:S01]  /*31c0*/  FFMA.FTZ R47, R43, UR24, R44 ;  /* 0x000000182b2f7c23 */ /* 0x000fe2000801002c */
[----:B------:R-:W-:Y:S01]  /*31d0*/  SHF.L.U32 R43, R42, 0x10, RZ ;  /* 0x000000102a2b7819 */ /* 0x000fe200000006ff */
[----:B------:R-:W-:Y:S01]  /*31e0*/  FFMA.FTZ R78, R74, UR4, R78 ;  /* 0x000000044a4e7c23 */ /* 0x000fe2000801004e */
[----:B------:R-:W-:Y:S01]  /*31f0*/  FADD.FTZ R42, R70, -R41 ;  /* 0x80000029462a7221 */ /* 0x000fe20000010000 */
[----:B------:R-:W-:Y:S01]  /*3200*/  SHF.R.U64 R44, R66, 0x10, R67 ;  /* 0x00000010422c7819 */ /* 0x000fe20000001243 */
[----:B------:R-:W-:Y:S01]  /*3210*/  F2F.BF16.F32 R40, R46 ;  /* 0x0000002e00287304 */ /* 0x000fe20000202000 */
[----:B------:R-:W-:Y:S01]  /*3220*/  FADD.FTZ R78, R73, -R78 ;  /* 0x8000004e494e7221 */ /* 0x000fe20000010000 */
[----:B------:R-:W-:Y:S01]  /*3230*/  FFMA.FTZ R45, R42, UR24, R43 ;  /* 0x000000182a2d7c23 */ /* 0x000fe2000801002b */
[----:B------:R-:W-:Y:S01]  /*3240*/  SHF.L.U32 R43, R44, 0x10, RZ ;  /* 0x000000102c2b7819 */ /* 0x000fe200000006ff */
[----:B------:R-:W-:Y:S01]  /*3250*/  FMUL.FTZ R84, R46, UR12 ;  /* 0x0000000c2e547c20 */ /* 0x000fe20008410000 */
[----:B------:R-:W-:-:S03]  /*3260*/  FMUL.FTZ R85, R47, UR12 ;  /* 0x0000000c2f557c20 */ /* 0x000fc60008410000 */
[----:B------:R-:W-:Y:S01]  /*3270*/  FFMA.FTZ R80, R78, UR24, R43 ;  /* 0x000000184e507c23 */ /* 0x000fe2000801002b */
[----:B------:R0:W1:Y:S01]  /*3280*/  F2F.BF16.F32 R41, R47 ;  /* 0x0000002f00297304 */ /* 0x0000620000202000 */
[----:B------:R-:W2:Y:S01]  /*3290*/  LDC.64 R42, c[0x0][0x468] ;  /* 0x00011a00ff2a7b82 */ /* 0x000ea20000000a00 */
[----:B------:R-:W-:Y:S01]  /*32a0*/  FMUL.FTZ R78, R45, UR12 ;  /* 0x0000000c2d4e7c20 */ /* 0x000fe20008410000 */
[----:B------:R-:W-:-:S05]  /*32b0*/  FMUL.FTZ R82, R80, UR12 ;  /* 0x0000000c50527c20 */ /* 0x000fca0008410000 */
[----:B------:R-:W-:Y:S01]  /*32c0*/  F2F.BF16.F32 R44, R80 ;  /* 0x00000050002c7304 */ /* 0x000fe20000202000 */
[----:B0-----:R-:W0:Y:S01]  /*32d0*/  LDC.64 R46, c[0x0][0x478] ;  /* 0x00011e00ff2e7b82 */ /* 0x001e220000000a00 */
[----:B-1----:R-:W-:-:S06]  /*32e0*/  PRMT R81, R40, 0x5410, R41 ;  /* 0x0000541028517816 */ /* 0x002fcc0000000029 */
[----:B------:R-:W1:Y:S08]  /*32f0*/  F2F.BF16.F32 R82, R82 ;  /* 0x0000005200527304 */ /* 0x000e700000202000 */
[----:B------:R-:W-:Y:S01]  /*3300*/  F2F.BF16.F32 R84, R84 ;  /* 0x0000005400547304 */ /* 0x000fe20000202000 */
[----:B--2---:R-:W-:-:S04]  /*3310*/  IMAD.WIDE.U32 R42, R77, 0x8, R42 ;  /* 0x000000084d2a7825 */ /* 0x004fc800078e002a */
[----:B-1----:R-:W-:-:S03]  /*3320*/  IMAD.WIDE.U32 R40, R82, 0x10000, RZ ;  /* 0x0001000052287825 */ /* 0x002fc600078e00ff */
[----:B------:R-:W1:Y:S01]  /*3330*/  F2F.BF16.F32 R85, R85 ;  /* 0x0000005500557304 */ /* 0x000e620000202000 */
[----:B0-----:R-:W-:-:S07]  /*3340*/  IMAD.WIDE.U32 R46, R77, 0x8, R46 ;  /* 0x000000084d2e7825 */ /* 0x001fce00078e002e */
[----:B------:R0:W2:Y:S01]  /*3350*/  F2F.BF16.F32 R79, R45 ;  /* 0x0000002d004f7304 */ /* 0x0000a20000202000 */
[----:B-1----:R-:W-:-:S07]  /*3360*/  PRMT R87, R84, 0x5410, R85 ;  /* 0x0000541054577816 */ /* 0x002fce0000000055 */
[----:B------:R-:W1:Y:S01]  /*3370*/  F2F.BF16.F32 R83, R78 ;  /* 0x0000004e00537304 */ /* 0x000e620000202000 */
[----:B0-----:R-:W-:Y:S01]  /*3380*/  IMAD.WIDE.U32 R44, R44, 0x10000, RZ ;  /* 0x000100002c2c7825 */ /* 0x001fe200078e00ff */
[----:B------:R-:W-:-:S04]  /*3390*/  LOP3.LUT R41, R87, R41, RZ, 0xfc, !PT ;  /* 0x0000002957297212 */ /* 0x000fc800078efcff */
[----:B------:R-:W-:Y:S02]  /*33a0*/  LOP3.LUT R45, R81, R45, RZ, 0xfc, !PT ;  /* 0x0000002d512d7212 */ /* 0x000fe400078efcff */
[----:B--2---:R-:W-:-:S05]  /*33b0*/  LOP3.LUT R44, R44, R79, RZ, 0xfc, !PT ;  /* 0x0000004f2c2c7212 */ /* 0x004fca00078efcff */
[----:B------:R0:W-:Y:S01]  /*33c0*/  STG.E.64 desc[UR14][R46.64], R44 ;  /* 0x0000002c2e007986 */ /* 0x0001e2000c101b0e */
[----:B-1----:R-:W-:-:S05]  /*33d0*/  LOP3.LUT R40, R40, R83, RZ, 0xfc, !PT ;  /* 0x0000005328287212 */ /* 0x002fca00078efcff */
[----:B------:R0:W-:Y:S02]  /*33e0*/  STG.E.64 desc[UR14][R42.64], R40 ;  /* 0x000000282a007986 */ /* 0x0001e4000c101b0e */
.L_x_16:
[----:B------:R-:W-:Y:S05]  /*33f0*/  BSYNC.RECONVERGENT B0 ;  /* 0x0000000000007941 */ /* 0x000fea0003800200 */
.L_x_9:
[----:B------:R-:W-:Y:S02]  /*3400*/  UIADD3 UR7, UPT, UPT, UR7, UR22, URZ ;  /* 0x0000001607077290 */ /* 0x000fe4000fffe0ff */
[----:B------:R-:W-:Y:S02]  /*3410*/  UPLOP3.LUT UP2, UPT, UPT, UPT, UP2, 0x40, 0x4 ;  /* 0x000000000004789c */ /* 0x000fe40003f4e820 */
[----:B------:R-:W-:-:S09]  /*3420*/  UISETP.GE.AND UP1, UPT, UR7, UR23, UPT ;  /* 0x000000170700728c */ /* 0x000fd2000bf26270 */
[----:B------:R-:W-:Y:S05]  /*3430*/  BRA.U !UP1, `(.L_x_30) ;  /* 0xffffffd109147547 */ /* 0x000fea000b83ffff */
.L_x_0:
[----:B------:R-:W0:Y:S08]  /*3440*/  S2UR UR4, SR_CTAID.X ;  /* 0x00000000000479c3 */ /* 0x000e300000002500 */
[----:B------:R-:W1:Y:S08]  /*3450*/  LDC.64 R2, c[0x0][0x440] ;  /* 0x00011000ff027b82 */ /* 0x000e700000000a00 */
[----:B------:R-:W2:Y:S08]  /*3460*/  LDC.64 R4, c[0x0][0x448] ;  /* 0x00011200ff047b82 */ /* 0x000eb00000000a00 */
[----:B------:R-:W3:Y:S01]  /*3470*/  LDC.64 R6, c[0x0][0x440] ;  /* 0x00011000ff067b82 */ /* 0x000ee20000000a00 */
[----:B0-----:R-:W-:-:S06]  /*3480*/  UIMAD UR4, UR4, UR6, URZ ;  /* 0x00000006040472a4 */ /* 0x001fcc000f8e02ff */
[----:B------:R-:W-:Y:S01]  /*3490*/  MOV R11, UR4 ;  /* 0x00000004000b7c02 */ /* 0x000fe20008000f00 */
[----:B-----5:R-:W0:Y:S03]  /*34a0*/  LDC.64 R8, c[0x0][0x448] ;  /* 0x00011200ff087b82 */ /* 0x020e260000000a00 */
[----:B------:R-:W-:-:S05]  /*34b0*/  LEA.HI R11, R11, R0, RZ, 0x1e ;  /* 0x000000000b0b7211 */ /* 0x000fca00078ff0ff */
[----:B-1----:R-:W-:-:S04]  /*34c0*/  @P2 IMAD.WIDE.U32 R2, R11, 0x10, R2 ;  /* 0x000000100b022825 */ /* 0x002fc800078e0002 */
[C---:B--2---:R-:W-:Y:S01]  /*34d0*/  @P2 IMAD.WIDE.U32 R4, R11.reuse, 0x10, R4 ;  /* 0x000000100b042825 */ /* 0x044fe200078e0004 */
[----:B------:R-:W-:Y:S01]  /*34e0*/  @P2 IADD3 R11, PT, PT, R11, 0x80, RZ ;  /* 0x000000800b0b2810 */ /* 0x000fe20007ffe0ff */
[----:B------:R1:W-:Y:S04]  /*34f0*/  @P2 STG.E.128 desc[UR14][R2.64], R24 ;  /* 0x0000001802002986 */ /* 0x0003e8000c101d0e */
[C---:B---3--:R-:W-:Y:S01]  /*3500*/  @P1 IMAD.WIDE.U32 R6, R11.reuse, 0x10, R6 ;  /* 0x000000100b061825 */ /* 0x048fe200078e0006 */
[----:B------:R1:W-:Y:S04]  /*3510*/  @P2 STG.E.128 desc[UR14][R4.64], R36 ;  /* 0x0000002404002986 */ /* 0x0003e8000c101d0e */
[----:B------:R1:W-:Y:S01]  /*3520*/  @P1 STG.E.128 desc[UR14][R6.64], R20 ;  /* 0x0000001406001986 */ /* 0x0003e2000c101d0e */
[----:B0-----:R-:W-:-:S05]  /*3530*/  @P1 IMAD.WIDE.U32 R8, R11, 0x10, R8 ;  /* 0x000000100b081825 */ /* 0x001fca00078e0008 */
[----:B------:R1:W-:Y:S01]  /*3540*/  @P1 STG.E.128 desc[UR14][R8.64], R32 ;  /* 0x0000002008001986 */ /* 0x0003e2000c101d0e */
[----:B------:R-:W-:Y:S05]  /*3550*/  @!P3 EXIT ;  /* 0x000000000000b94d */ /* 0x000fea0003800000 */
[----:B-1----:R-:W0:Y:S01]  /*3560*/  LDC.64 R2, c[0x0][0x440] ;  /* 0x00011000ff027b82 */ /* 0x002e220000000a00 */
[----:B------:R-:W-:-:S07]  /*3570*/  @P1 IADD3 R11, PT, PT, R11, 0x80, RZ ;  /* 0x000000800b0b1810 */ /* 0x000fce0007ffe0ff */
[----:B------:R-:W1:Y:S01]  /*3580*/  LDC.64 R4, c[0x0][0x448] ;  /* 0x00011200ff047b82 */ /* 0x000e620000000a00 */
[----:B0-----:R-:W-:-:S05]  /*3590*/  IMAD.WIDE.U32 R2, R11, 0x10, R2 ;  /* 0x000000100b027825 */ /* 0x001fca00078e0002 */
[----:B------:R-:W-:Y:S01]  /*35a0*/  STG.E.128 desc[UR14][R2.64], R16 ;  /* 0x0000001002007986 */ /* 0x000fe2000c101d0e */
[----:B-1----:R-:W-:-:S05]  /*35b0*/  IMAD.WIDE.U32 R4, R11, 0x10, R4 ;  /* 0x000000100b047825 */ /* 0x002fca00078e0004 */
[----:B------:R-:W-:Y:S01]  /*35c0*/  STG.E.128 desc[UR14][R4.64], R28 ;  /* 0x0000001c04007986 */ /* 0x000fe2000c101d0e */
[----:B------:R-:W-:Y:S05]  /*35d0*/  EXIT ;  /* 0x000000000000794d */ /* 0x000fea0003800000 */
.L_x_31:
[----:B------:R-:W-:-:S00]  /*35e0*/  BRA `(.L_x_31) ;  /* 0xfffffffc00fc7947 */ /* 0x000fc0000383ffff */
[----:B------:R-:W-:-:S00]  /*35f0*/  NOP ;  /* 0x0000000000007918 */ /* 0x000fc00000000000 */
        /* <DEDUP_REMOVED lines=8> */
.L_x_6652:


//--------------------- .text._ZN10layer_norm13ln_bwd_kernelINS_13Kernel_traitsI13__nv_bfloat16S2_S2_S2_fjLj1536ELj1ELj1ELj4ELj8ENS_18Kernel_traits_baseILj1536ES2_S2_S2_S2_fjLj128EEEEELb0ELb0ELb0ELb1EEEvNS_9BwdParamsE --------------------------
	.section	.text._ZN10layer_norm13ln_bwd_kernelINS_13Kernel_traitsI13__nv_bfloat16S2_S2_S2_fjLj1536ELj1ELj1ELj4ELj8ENS_18Kernel_traits_baseILj1536ES2_S2_S2_S2_fjLj128EEEEELb0ELb0ELb0ELb1EEEvNS_9BwdParamsE,"ax",@progbits
	.align	128
        .global         _ZN10layer_norm13ln_bwd_kernelINS_13Kernel_traitsI13__nv_bfloat16S2_S2_S2_fjLj1536ELj1ELj1ELj4ELj8ENS_18Kernel_traits_baseILj1536ES2_S2_S2_S2_fjLj128EEEEELb0ELb0ELb0ELb1EEEvNS_9BwdParamsE
        .type           _ZN10layer_norm13ln_bwd_kernelINS_13Kernel_traitsI13__nv_bfloat16S2_S2_S2_fjLj1536ELj1ELj1ELj4ELj8ENS_18Kernel_traits_baseILj1536ES2_S2_S2_S2_fjLj128EEEEELb0ELb0ELb0ELb1EEEvNS_9BwdParamsE,@function
        .size           _ZN10layer_norm13ln_bwd_kernelINS_13Kernel_traitsI13__nv_bfloat16S2_S2_S2_fjLj1536ELj1ELj1ELj4ELj8ENS_18Kernel_traits_baseILj1536ES2_S2_S2_S2_fjLj128EEEEELb0ELb0ELb0ELb1EEEvNS_9BwdParamsE,(.L_x_6653 - _ZN10layer_norm13ln_bwd_kernelINS_13Kernel_traitsI13__nv_bfloat16S2_S2_S2_fjLj1536ELj1ELj1ELj4ELj8ENS_18Kernel_traits_baseILj1536ES2_S2_S2_S2_fjLj128EEEEELb0ELb0ELb0ELb1EEEvNS_9BwdParamsE)
        .other          _ZN10layer_norm13ln_bwd_kernelINS_13Kernel_traitsI13__nv_bfloat16S2_S2_S2_fjLj1536ELj1ELj1ELj4ELj8ENS_18Kernel_traits_baseILj1536ES2_S2_S2_S2_fjLj128EEEEELb0ELb0ELb0ELb1EEEvNS_9BwdParamsE,@"STO_CUDA_ENTRY STV_DEFAULT"
_ZN10layer_norm13ln_bwd_kernelINS_13Kernel_traitsI13__nv_bfloat16S2_S2_S2_fjLj1536ELj1ELj1ELj4ELj8ENS_18Kernel_traits_baseILj1536ES2_S2_S2_S2_fjLj128EEEEELb0ELb0ELb0ELb1EEEvNS_9BwdParamsE:
.text._ZN10layer_norm13ln_bwd_kernelINS_13Kernel_traitsI13__nv_bfloat16S2_S2_S2_fjLj1536ELj1ELj1ELj4ELj8ENS_18Kernel_traits_baseILj1536ES2_S2_S2_S2_fjLj128EEEEELb0ELb0ELb0ELb1EEEvNS_9BwdParamsE:
[----:B------:R-:W-:Y:S08]  /*0000*/  LDC R1, c[0x0][0x37c] ;  /* 0x0000df00ff017b82 */ /* 0x000ff00000000800 */
[----:B------:R-:W0:Y:S01]  /*0010*/  S2UR UR6, SR_CTAID.X ;  /* 0x00000000000679c3 */ /* 0x000e220000002500 */
[----:B------:R-:W0:Y:S01]  /*0020*/  LDCU UR7, c[0x0][0x384] ;  /* 0x00007080ff0777ac */ /* 0x000e220008000800 */
[----:B------:R-:W1:Y:S01]  /*0030*/  S2R R24, SR_TID.X ;  /* 0x0000000000187919 */ /* 0x000e620000002100 */
[----:B------:R-:W-:-:S02]  /*0040*/  CS2R R6, SRZ ;  /* 0x0000000000067805 */ /* 0x000fc4000001ff00 */
[----:B------:R-:W-:Y:S02]  /*0050*/  CS2R R8, SRZ ;  /* 0x0000000000087805 */ /* 0x000fe4000001ff00 */
        /* <DEDUP_REMOVED lines=9> */
[----:B------:R-:W-:Y:S01]  /*00f0*/  CS2R R4, SRZ ;  /* 0x0000000000047805 */ /* 0x000fe2000001ff00 */
[----:B------:R-:W2:Y:S01]  /*0100*/  LDCU.64 UR4, c[0x0][0x358] ;  /* 0x00006b00ff0477ac */ /* 0x000ea20008000a00 */
[----:B0-----:R-:W-:-:S09]  /*0110*/  UISETP.GE.AND UP0, UPT, UR6, UR7, UPT ;  /* 0x000000070600728c */ /* 0x001fd2000bf06270 */
[----:B-1----:R-:W-:Y:S05]  /*0120*/  BRA.U UP0, `(.L_x_32) ;  /* 0x0000003500a07547 */ /* 0x002fea000b800000 */
[----:B------:R-:W0:Y:S08]  /*0130*/  LDC.64 R4, c[0x0][0x3d0] ;  /* 0x0000f400ff047b82 */ /* 0x000e300000000a00 */
[----:B------:R-:W1:Y:S01]  /*0140*/  LDC.64 R6, c[0x0][0x3e0] ;  /* 0x0000f800ff067b82 */ /* 0x000e620000000a00 */
[----:B------:R-:W-:Y:S01]  /*0150*/  HFMA2 R58, -RZ, RZ, 0, 0 ;  /* 0x00000000ff3a7431 */ /* 0x000fe200000001ff */
[----:B------:R-:W-:-:S02]  /*0160*/  PLOP3.LUT P2, PT, PT, PT, PT, 0x8, 0x80 ;  /* 0x000000000080781c */ /* 0x000fc40003f4e170 */
[----:B------:R-:W-:Y:S02]  /*0170*/  CS2R R46, SRZ ;  /* 0x00000000002e7805 */ /* 0x000fe4000001ff00 */
[----:B------:R-:W-:Y:S02]  /*0180*/  SHF.R.U32.HI R59, RZ, 0x5, R24 ;  /* 0x00000005ff3b7819 */ /* 0x000fe40000011618 */
        /* <DEDUP_REMOVED lines=10> */
[----:B------:R-:W-:Y:S01]  /*0230*/  MOV R25, RZ ;  /* 0x000000ff00197202 */ /* 0x000fe20000000f00 */
[----:B0-----:R-:W-:Y:S01]  /*0240*/  IMAD.WIDE.U32 R4, R24, 0x8, R4 ;  /* 0x0000000818047825 */ /* 0x001fe200078e0004 */
[----:B------:R-:W-:Y:S01]  /*0250*/  MOV R57, UR6 ;  /* 0x0000000600397c02 */ /* 0x000fe20008000f00 */
[----:B------:R-:W0:Y:S03]  /*0260*/  LDCU.U8 UR7, c[0x0][0x410] ;  /* 0x00008200ff0777ac */ /* 0x000e260008000000 */
[----:B--2---:R-:W2:Y:S01]  /*0270*/  LDG.E.64 R14, desc[UR4][R4.64+0x800] ;  /* 0x00080004040e7981 */ /* 0x004ea2000c1e1b00 */
[----:B------:R-:W3:Y:S03]  /*0280*/  LDCU UR10, c[0x0][0x388] ;  /* 0x00007100ff0a77ac */ /* 0x000ee60008000800 */
[----:B------:R-:W4:Y:S01]  /*0290*/  LDG.E.64 R12, desc[UR4][R4.64+0x400] ;  /* 0x00040004040c7981 */ /* 0x000f22000c1e1b00 */
[----:B------:R-:W0:Y:S03]  /*02a0*/  LDCU UR11, c[0x0][0x400] ;  /* 0x00008000ff0b77ac */ /* 0x000e260008000800 */
[----:B------:R-:W5:Y:S01]  /*02b0*/  LDG.E.64 R2, desc[UR4][R4.64] ;  /* 0x0000000404027981 */ /* 0x000f62000c1e1b00 */
[----:B-1----:R-:W-:Y:S01]  /*02c0*/  ISETP.NE.U32.AND P1, PT, R6, RZ, PT ;  /* 0x000000ff0600720c */ /* 0x002fe20003f25070 */
[----:B------:R-:W1:Y:S03]  /*02d0*/  LDCU.64 UR12, c[0x0][0x478] ;  /* 0x00008f00ff0c77ac */ /* 0x000e660008000a00 */
[----:B------:R-:W-:Y:S01]  /*02e0*/  ISETP.NE.AND.EX P1, PT, R7, RZ, PT, P1 ;  /* 0x000000ff0700720c */ /* 0x000fe20003f25310 */
[----:B------:R-:W0:Y:S01]  /*02f0*/  LDCU.64 UR8, c[0x0][0x438] ;  /* 0x00008700ff0877ac */ /* 0x000e220008000a00 */
[----:B--2---:R-:W-:-:S02]  /*0300*/  SHF.R.U64 R56, R14, 0x10, R15 ;  /* 0x000000100e387819 */ /* 0x004fc4000000120f */
[----:B------:R-:W-:Y:S02]  /*0310*/  SHF.R.U32.HI R55, RZ, 0x10, R15 ;  /* 0x00000010ff377819 */ /* 0x000fe4000001160f */
[--C-:B----4-:R-:W-:Y:S02]  /*0320*/  SHF.R.U64 R54, R12, 0x10, R13.reuse ;  /* 0x000000100c367819 */ /* 0x110fe4000000120d */
[----:B------:R-:W-:Y:S02]  /*0330*/  SHF.R.U32.HI R53, RZ, 0x10, R13 ;  /* 0x00000010ff357819 */ /* 0x000fe4000001160d */
[--C-:B-----5:R-:W-:Y:S02]  /*0340*/  SHF.R.U64 R52, R2, 0x10, R3.reuse ;  /* 0x0000001002347819 */ /* 0x120fe40000001203 */
[----:B01-3--:R-:W-:-:S07]  /*0350*/  SHF.R.U32.HI R51, RZ, 0x10, R3 ;  /* 0x00000010ff337819 */ /* 0x00bfce0000011603 */
.L_x_39:
[----:B------:R-:W0:Y:S08]  /*0360*/  @P1 LDC.64 R8, c[0x0][0x3e0] ;  /* 0x0000f800ff081b82 */ /* 0x000e300000000a00 */
[----:B------:R-:W1:Y:S08]  /*0370*/  LDC.64 R4, c[0x0][0x3c0] ;  /* 0x0000f000ff047b82 */ /* 0x000e700000000a00 */
[----:B------:R-:W2:Y:S01]  /*0380*/  LDC.64 R6, c[0x0][0x3c8] ;  /* 0x0000f200ff067b82 */ /* 0x000ea20000000a00 */
[----:B0-----:R-:W-:-:S06]  /*0390*/  @P1 IMAD.WIDE R8, R57, 0x2, R8 ;  /* 0x0000000239081825 */ /* 0x001fcc00078e0208 */
[----:B------:R-:W3:Y:S01]  /*03a0*/  @P1 LDG.E.U16 R8, desc[UR4][R8.64] ;  /* 0x0000000408081981 */ /* 0x000ee2000c1e1500 */
[----:B-1----:R-:W-:-:S06]  /*03b0*/  IMAD.WIDE R4, R57, 0x4, R4 ;  /* 0x0000000439047825 */ /* 0x002fcc00078e0204 */
[----:B------:R-:W4:Y:S01]  /*03c0*/  LDG.E R4, desc[UR4][R4.64] ;  /* 0x0000000404047981 */ /* 0x000f22000c1e1900 */
[----:B--2---:R-:W-:-:S05]  /*03d0*/  IMAD.WIDE R6, R57, 0x4, R6 ;  /* 0x0000000439067825 */ /* 0x004fca00078e0206 */
[----:B------:R0:W5:Y:S01]  /*03e0*/  LDG.E R61, desc[UR4][R6.64] ;  /* 0x00000004063d7981 */ /* 0x000162000c1e1900 */
[----:B------:R-:W-:Y:S01]  /*03f0*/  UISETP.NE.U32.AND UP0, UPT, UR8, URZ, UPT ;  /* 0x000000ff0800728c */ /* 0x000fe2000bf05070 */
[----:B------:R-:W-:-:S03]  /*0400*/  IMAD R0, R57, UR10, RZ ;  /* 0x0000000a39007c24 */ /* 0x000fc6000f8e02ff */
[----:B------:R-:W-:Y:S02]  /*0410*/  UISETP.NE.AND.EX UP0, UPT, UR9, URZ, UPT, UP0 ;  /* 0x000000ff0900728c */ /* 0x000fe4000bf05300 */
[----:B------:R-:W-:Y:S02]  /*0420*/  SHF.R.S32.HI R11, RZ, 0x1f, R0 ;  /* 0x0000001fff0b7819 */ /* 0x000fe40000011400 */
[----:B------:R-:W-:Y:S02]  /*0430*/  ISETP.NE.AND P4, PT, RZ, UR7, PT ;  /* 0x00000007ff007c0c */ /* 0x000fe4000bf85270 */
[----:B------:R-:W-:Y:S02]  /*0440*/  LEA.HI R11, R11, R0, RZ, 0x2 ;  /* 0x000000000b0b7211 */ /* 0x000fe400078f10ff */
[----:B------:R-:W-:Y:S02]  /*0450*/  MOV R60, 0x3f800000 ;  /* 0x3f800000003c7802 */ /* 0x000fe40000000f00 */
[----:B------:R-:W-:-:S02]  /*0460*/  LEA.HI.SX32 R50, R11, R24, 0x1e ;  /* 0x000000180b327211 */ /* 0x000fc400078ff2ff */
[----:B---3--:R-:W-:Y:S02]  /*0470*/  @P1 SHF.L.U32 R60, R8, 0x10, RZ ;  /* 0x00000010083c1819 */ /* 0x008fe400000006ff */
[----:B----4-:R-:W-:Y:S01]  /*0480*/  FSEL R0, R4, RZ, !P4 ;  /* 0x000000ff04007208 */ /* 0x010fe20006000000 */
[----:B0-----:R-:W-:Y:S06]  /*0490*/  BRA.U UP0, `(.L_x_33) ;  /* 0x0000000900247547 */ /* 0x001fec000b800000 */
[----:B------:R-:W0:Y:S01]  /*04a0*/  LDC.64 R8, c[0x0][0x3a8] ;  /* 0x0000ea00ff087b82 */ /* 0x000e220000000a00 */
[C---:B------:R-:W-:Y:S02]  /*04b0*/  IADD3 R49, PT, PT, R50.reuse, 0x80, RZ ;  /* 0x0000008032317810 */ /* 0x040fe40007ffe0ff */
[----:B------:R-:W-:-:S05]  /*04c0*/  IADD3 R48, PT, PT, R50, 0x100, RZ ;  /* 0x0000010032307810 */ /* 0x000fca0007ffe0ff */
[----:B------:R-:W1:Y:S01]  /*04d0*/  LDC.64 R4, c[0x0][0x428] ;  /* 0x00010a00ff047b82 */ /* 0x000e620000000a00 */
[----:B0-----:R-:W-:-:S04]  /*04e0*/  IMAD.WIDE.U32 R22, R50, 0x8, R8 ;  /* 0x0000000832167825 */ /* 0x001fc800078e0008 */
[--C-:B------:R-:W-:Y:S01]  /*04f0*/  IMAD.WIDE.U32 R10, R49, 0x8, R8.reuse ;  /* 0x00000008310a7825 */ /* 0x100fe200078e0008 */
[----:B------:R-:W2:Y:S03]  /*0500*/  LDG.E.64 R62, desc[UR4][R22.64] ;  /* 0x00000004163e7981 */ /* 0x000ea6000c1e1b00 */
[----:B------:R-:W-:Y:S02]  /*0510*/  IMAD.WIDE.U32 R8, R48, 0x8, R8 ;  /* 0x0000000830087825 */ /* 0x000fe400078e0008 */
[----:B------:R-:W3:Y:S04]  /*0520*/  LDG.E.64 R10, desc[UR4][R10.64] ;  /* 0x000000040a0a7981 */ /* 0x000ee8000c1e1b00 */
[----:B------:R-:W4:Y:S01]  /*0530*/  LDG.E.64 R8, desc[UR4][R8.64] ;  /* 0x0000000408087981 */ /* 0x000f22000c1e1b00 */
[----:B-1----:R-:W-:-:S04]  /*0540*/  IMAD.WIDE.U32 R6, R50, 0x8, R4 ;  /* 0x0000000832067825 */ /* 0x002fc800078e0004 */
[--C-:B------:R-:W-:Y:S02]  /*0550*/  IMAD.WIDE.U32 R82, R49, 0x8, R4.reuse ;  /* 0x0000000831527825 */ /* 0x100fe400078e0004 */
[----:B------:R-:W4:Y:S02]  /*0560*/  LDG.E.64 R6, desc[UR4][R6.64] ;  /* 0x0000000406067981 */ /* 0x000f24000c1e1b00 */
[----:B------:R-:W-:Y:S02]  /*0570*/  IMAD.WIDE.U32 R4, R48, 0x8, R4 ;  /* 0x0000000830047825 */ /* 0x000fe400078e0004 */
[----:B------:R-:W4:Y:S04]  /*0580*/  LDG.E.64 R82, desc[UR4][R82.64] ;  /* 0x0000000452527981 */ /* 0x000f28000c1e1b00 */
[----:B------:R-:W4:Y:S01]  /*0590*/  LDG.E.64 R4, desc[UR4][R4.64] ;  /* 0x0000000404047981 */ /* 0x000f22000c1e1b00 */
[----:B------:R-:W-:-:S02]  /*05a0*/  SHF.L.U32 R98, R54, 0x10, RZ ;  /* 0x0000001036627819 */ /* 0x000fc400000006ff */
[----:B------:R-:W-:Y:S02]  /*05b0*/  SHF.L.U32 R75, R55, 0x10, RZ ;  /* 0x00000010374b7819 */ /* 0x000fe400000006ff */
[C-C-:B--2---:R-:W-:Y:S02]  /*05c0*/  SHF.R.U64 R68, R62.reuse, 0x10, R63.reuse ;  /* 0x000000103e447819 */ /* 0x144fe4000000123f */
[----:B------:R-:W-:Y:S02]  /*05d0*/  SHF.L.U32 R23, R62, 0x10, RZ ;  /* 0x000000103e177819 */ /* 0x000fe400000006ff */
[----:B------:R-:W-:Y:S02]  /*05e0*/  SHF.R.U32.HI R66, RZ, 0x10, R63 ;  /* 0x00000010ff427819 */ /* 0x000fe4000001163f */
[----:B------:R-:W-:Y:S01]  /*05f0*/  SHF.L.U32 R63, R63, 0x10, RZ ;  /* 0x000000103f3f7819 */ /* 0x000fe200000006ff */
[----:B------:R-:W-:Y:S01]  /*0600*/  FADD.FTZ R64, -R0, R23 ;  /* 0x0000001700407221 */ /* 0x000fe20000010100 */
[----:B---3--:R-:W-:-:S02]  /*0610*/  SHF.R.U64 R62, R10, 0x10, R11 ;  /* 0x000000100a3e7819 */ /* 0x008fc4000000120b */
[----:B------:R-:W-:Y:S02]  /*0620*/  SHF.L.U32 R65, R10, 0x10, RZ ;  /* 0x000000100a417819 */ /* 0x000fe400000006ff */
[----:B------:R-:W-:Y:S02]  /*0630*/  SHF.L.U32 R67, R11, 0x10, RZ ;  /* 0x000000100b437819 */ /* 0x000fe400000006ff */
[----:B----4-:R-:W-:Y:S01]  /*0640*/  SHF.R.U64 R10, R8, 0x10, R9 ;  /* 0x00000010080a7819 */ /* 0x010fe20000001209 */
[----:B------:R-:W-:Y:S01]  /*0650*/  FADD.FTZ R72, -R0, R65 ;  /* 0x0000004100487221 */ /* 0x000fe20000010100 */
[----:B------:R-:W-:Y:S01]  /*0660*/  SHF.L.U32 R69, R8, 0x10, RZ ;  /* 0x0000001008457819 */ /* 0x000fe200000006ff */
[C---:B------:R-:W-:Y:S01]  /*0670*/  FADD.FTZ R76, -R0.reuse, R67 ;  /* 0x00000043004c7221 */ /* 0x040fe20000010100 */
[----:B------:R-:W-:Y:S02]  /*0680*/  SHF.R.U32.HI R22, RZ, 0x10, R11 ;  /* 0x00000010ff167819 */ /* 0x000fe4000001160b */
[----:B------:R-:W-:Y:S01]  /*0690*/  SHF.R.U32.HI R8, RZ, 0x10, R9 ;  /* 0x00000010ff087819 */ /* 0x000fe20000011609 */
[----:B------:R-:W-:Y:S01]  /*06a0*/  FADD.FTZ R78, -R0, R69 ;  /* 0x00000045004e7221 */ /* 0x000fe20000010100 */
[----:B------:R-:W-:Y:S01]  /*06b0*/  SHF.L.U32 R71, R9, 0x10, RZ ;  /* 0x0000001009477819 */ /* 0x000fe200000006ff */
[C---:B-----5:R-:W-:Y:S01]  /*06c0*/  FMUL.FTZ R76, R61.reuse, R76 ;  /* 0x0000004c3d4c7220 */ /* 0x060fe20000410000 */
[----:B------:R-:W-:Y:S01]  /*06d0*/  SHF.L.U32 R9, R68, 0x10, RZ ;  /* 0x0000001044097819 */ /* 0x000fe200000006ff */
[----:B------:R-:W-:Y:S01]  /*06e0*/  FADD.FTZ R68, -R0, R63 ;  /* 0x0000003f00447221 */ /* 0x000fe20000010100 */
        /* <DEDUP_REMOVED lines=10> */
[----:B------:R-:W-:Y:S01]  /*0790*/  SHF.R.U64 R86, R6, 0x10, R7 ;  /* 0x0000001006567819 */ /* 0x000fe20000001207 */
[----:B------:R-:W-:Y:S01]  /*07a0*/  FADD.FTZ R8, -R0, R65 ;  /* 0x0000004100087221 */ /* 0x000fe20000010100 */
[----:B------:R-:W-:Y:S01]  /*07b0*/  SHF.L.U32 R63, R6, 0x10, RZ ;  /* 0x00000010063f7819 */ /* 0x000fe200000006ff */
[----:B------:R-:W-:Y:S01]  /*07c0*/  FADD.FTZ R10, -R0, R67 ;  /* 0x00000043000a7221 */ /* 0x000fe20000010100 */
[----:B------:R-:W-:Y:S01]  /*07d0*/  SHF.L.U32 R0, R2, 0x10, RZ ;  /* 0x0000001002007819 */ /* 0x000fe200000006ff */
[C---:B------:R-:W-:Y:S01]  /*07e0*/  FMUL.FTZ R93, R61.reuse, R68 ;  /* 0x000000443d5d7220 */ /* 0x040fe20000410000 */
[C-C-:B------:R-:W-:Y:S01]  /*07f0*/  SHF.R.U64 R92, R4.reuse, 0x10, R5.reuse ;  /* 0x00000010045c7819 */ /* 0x140fe20000001205 */
[C---:B------:R-:W-:Y:S01]  /*0800*/  FMUL.FTZ R68, R61.reuse, R78 ;  /* 0x0000004e3d447220 */ /* 0x040fe20000410000 */
[----:B------:R-:W-:Y:S01]  /*0810*/  SHF.R.U32.HI R94, RZ, 0x10, R5 ;  /* 0x00000010ff5e7819 */ /* 0x000fe20000011605 */
[----:B------:R-:W-:Y:S01]  /*0820*/  FMUL.FTZ R81, R61, R66 ;  /* 0x000000423d517220 */ /* 0x000fe20000410000 */
[----:B------:R-:W-:Y:S01]  /*0830*/  SHF.L.U32 R88, R5, 0x10, RZ ;  /* 0x0000001005587819 */ /* 0x000fe200000006ff */
[C---:B------:R-:W-:Y:S01]  /*0840*/  FMUL.FTZ R96, R61.reuse, R96 ;  /* 0x000000603d607220 */ /* 0x040fe20000410000 */
[----:B------:R-:W-:Y:S01]  /*0850*/  SHF.L.U32 R87, R4, 0x10, RZ ;  /* 0x0000001004577819 */ /* 0x000fe200000006ff */
[C---:B------:R-:W-:Y:S01]  /*0860*/  FMUL.FTZ R71, R61.reuse, R72 ;  /* 0x000000483d477220 */ /* 0x040fe20000410000 */
[----:B------:R-:W-:Y:S01]  /*0870*/  SHF.L.U32 R5, R52, 0x10, RZ ;  /* 0x0000001034057819 */ /* 0x000fe200000006ff */
[C---:B------:R-:W-:Y:S01]  /*0880*/  FMUL.FTZ R74, R61.reuse, R74 ;  /* 0x0000004a3d4a7220 */ /* 0x040fe20000410000 */
[----:B------:R-:W-:Y:S01]  /*0890*/  SHF.L.U32 R86, R86, 0x10, RZ ;  /* 0x0000001056567819 */ /* 0x000fe200000006ff */
[C---:B------:R-:W-:Y:S01]  /*08a0*/  FMUL.FTZ R77, R61.reuse, R22 ;  /* 0x000000163d4d7220 */ /* 0x040fe20000410000 */
[--C-:B------:R-:W-:Y:S01]  /*08b0*/  SHF.R.U64 R91, R82, 0x10, R83.reuse ;  /* 0x00000010525b7819 */ /* 0x100fe20000001253 */
[----:B------:R-:W-:Y:S01]  /*08c0*/  FMUL.FTZ R79, R61, R10 ;  /* 0x0000000a3d4f7220 */ /* 0x000fe20000410000 */
[----:B------:R-:W-:Y:S01]  /*08d0*/  SHF.R.U32.HI R90, RZ, 0x10, R83 ;  /* 0x00000010ff5a7819 */ /* 0x000fe20000011653 */
[----:B------:R-:W-:Y:S01]  /*08e0*/  FMUL.FTZ R78, R5, R86 ;  /* 0x00000056054e7220 */ /* 0x000fe20000410000 */
[----:B------:R-:W-:Y:S01]  /*08f0*/  SHF.L.U32 R85, R83, 0x10, RZ ;  /* 0x0000001053557819 */ /* 0x000fe200000006ff */
[----:B------:R-:W-:Y:S01]  /*0900*/  FMUL.FTZ R83, R0, R63 ;  /* 0x0000003f00537220 */ /* 0x000fe20000410000 */
[----:B------:R-:W-:Y:S01]  /*0910*/  SHF.L.U32 R4, R13, 0x10, RZ ;  /* 0x000000100d047819 */ /* 0x000fe200000006ff */
[----:B------:R-:W-:Y:S01]  /*0920*/  FMUL.FTZ R0, R61, R64 ;  /* 0x000000403d007220 */ /* 0x000fe20000410000 */
[----:B------:R-:W-:Y:S01]  /*0930*/  SHF.R.U32.HI R89, RZ, 0x10, R7 ;  /* 0x00000010ff597819 */ /* 0x000fe20000011607 */
[----:B------:R-:W-:Y:S01]  /*0940*/  FADD.FTZ R5, RZ, R83 ;  /* 0x00000053ff057221 */ /* 0x000fe20000010000 */
[----:B------:R-:W-:Y:S01]  /*0950*/  SHF.L.U32 R80, R7, 0x10, RZ ;  /* 0x0000001007507819 */ /* 0x000fe200000006ff */
[----:B------:R-:W-:Y:S01]  /*0960*/  FMUL.FTZ R73, R4, R85 ;  /* 0x0000005504497220 */ /* 0x000fe20000410000 */
[----:B------:R-:W-:Y:S01]  /*0970*/  SHF.L.U32 R7, R3, 0x10, RZ ;  /* 0x0000001003077819 */ /* 0x000fe200000006ff */
[----:B------:R-:W-:Y:S01]  /*0980*/  FFMA.FTZ R4, R0, R83, RZ ;  /* 0x0000005300047223 */ /* 0x000fe200000100ff */
[----:B------:R-:W-:Y:S01]  /*0990*/  SHF.L.U32 R6, R51, 0x10, RZ ;  /* 0x0000001033067819 */ /* 0x000fe200000006ff */
[----:B------:R-:W-:Y:S01]  /*09a0*/  FADD.FTZ R5, R5, R78 ;  /* 0x0000004e05057221 */ /* 0x000fe20000010000 */
[----:B------:R-:W-:Y:S01]  /*09b0*/  SHF.L.U32 R89, R89, 0x10, RZ ;  /* 0x0000001059597819 */ /* 0x000fe200000006ff */
[----:B------:R-:W-:Y:S01]  /*09c0*/  FMUL.FTZ R84, R7, R80 ;  /* 0x0000005007547220 */ /* 0x000fe20000410000 */
[----:B------:R-:W-:Y:S01]  /*09d0*/  FFMA.FTZ R4, R81, R78, R4 ;  /* 0x0000004e51047223 */ /* 0x000fe20000010004 */
[----:B------:R-:W-:Y:S01]  /*09e0*/  SHF.L.U32 R82, R82, 0x10, RZ ;  /* 0x0000001052527819 */ /* 0x000fe200000006ff */
[----:B------:R-:W-:Y:S01]  /*09f0*/  FMUL.FTZ R104, R76, R85 ;  /* 0x000000554c687220 */ /* 0x000fe20000410000 */
[----:B------:R-:W-:Y:S01]  /*0a00*/  FMUL.FTZ R95, R6, R89 ;  /* 0x00000059065f7220 */ /* 0x000fe20000410000 */
[----:B------:R-:W-:Y:S01]  /*0a10*/  SHF.L.U32 R9, R12, 0x10, RZ ;  /* 0x000000100c097819 */ /* 0x000fe200000006ff */
[----:B------:R-:W-:Y:S01]  /*0a20*/  FADD.FTZ R6, R5, R84 ;  /* 0x0000005405067221 */ /* 0x000fe20000010000 */
[----:B------:R-:W-:Y:S01]  /*0a30*/  FFMA.FTZ R5, R93, R84, R4 ;  /* 0x000000545d057223 */ /* 0x000fe20000010004 */
[----:B------:R-:W-:Y:S01]  /*0a40*/  SHF.L.U32 R91, R91, 0x10, RZ ;  /* 0x000000105b5b7819 */ /* 0x000fe200000006ff */
[-C--:B------:R-:W-:Y:S01]  /*0a50*/  FMUL.FTZ R102, R71, R82.reuse ;  /* 0x0000005247667220 */ /* 0x080fe20000410000 */
[----:B------:R-:W-:Y:S01]  /*0a60*/  FMUL.FTZ R70, R9, R82 ;  /* 0x0000005209467220 */ /* 0x000fe20000410000 */
[----:B------:R-:W-:Y:S01]  /*0a70*/  FADD.FTZ R7, R6, R95 ;  /* 0x0000005f06077221 */ /* 0x000fe20000010000 */
[----:B------:R-:W-:Y:S01]  /*0a80*/  FFMA.FTZ R4, R96, R95, R5 ;  /* 0x0000005f60047223 */ /* 0x000fe20000010005 */
[----:B------:R-:W-:Y:S01]  /*0a90*/  FMUL.FTZ R69, R98, R91 ;  /* 0x0000005b62457220 */ /* 0x000fe20000410000 */
[----:B------:R-:W-:Y:S01]  /*0aa0*/  SHF.L.U32 R11, R53, 0x10, RZ ;  /* 0x00000010350b7819 */ /* 0x000fe200000006ff */
[----:B------:R-:W-:Y:S01]  /*0ab0*/  FADD.FTZ R6, R7, R70 ;  /* 0x0000004607067221 */ /* 0x000fe20000010000 */
[----:B------:R-:W-:Y:S01]  /*0ac0*/  FFMA.FTZ R5, R71, R70, R4 ;  /* 0x0000004647057223 */ /* 0x000fe20000010004 */
[----:B------:R-:W-:Y:S01]  /*0ad0*/  SHF.L.U32 R90, R90, 0x10, RZ ;  /* 0x000000105a5a7819 */ /* 0x000fe200000006ff */
[----:B------:R-:W-:Y:S01]  /*0ae0*/  FMUL.FTZ R98, R0, R63 ;  /* 0x0000003f00627220 */ /* 0x000fe20000410000 */
        /* <DEDUP_REMOVED lines=8> */
[----:B------:R-:W-:Y:S01]  /*0b70*/  SHF.L.U32 R23, R56, 0x10, RZ ;  /* 0x0000001038177819 */ /* 0x000fe200000006ff */
[----:B------:R-:W-:Y:S01]  /*0b80*/  FADD.FTZ R6, R7, R72 ;  /* 0x0000004807067221 */ /* 0x000fe20000010000 */
[----:B------:R-:W-:Y:S01]  /*0b90*/  SHF.L.U32 R92, R92, 0x10, RZ ;  /* 0x000000105c5c7819 */ /* 0x000fe200000006ff */
[----:B------:R-:W-:Y:S01]  /*0ba0*/  FFMA.FTZ R5, R77, R72, R4 ;  /* 0x000000484d057223 */ /* 0x000fe20000010004 */
[----:B------:R-:W-:Y:S01]  /*0bb0*/  SHF.L.U32 R65, R15, 0x10, RZ ;  /* 0x000000100f417819 */ /* 0x000fe200000006ff */
[----:B------:R-:W-:Y:S01]  /*0bc0*/  FMUL.FTZ R66, R75, R94 ;  /* 0x0000005e4b427220 */ /* 0x000fe20000410000 */
[----:B------:R-:W-:Y:S01]  /*0bd0*/  FMUL.FTZ R75, R61, R8 ;  /* 0x000000083d4b7220 */ /* 0x000fe20000410000 */
[----:B------:R-:W-:Y:S01]  /*0be0*/  FMUL.FTZ R64, R23, R92 ;  /* 0x0000005c17407220 */ /* 0x000fe20000410000 */
[----:B------:R-:W-:Y:S01]  /*0bf0*/  FADD.FTZ R7, R6, R67 ;  /* 0x0000004306077221 */ /* 0x000fe20000010000 */
[C---:B------:R-:W-:Y:S01]  /*0c00*/  FFMA.FTZ R4, R68.reuse, R67, R5 ;  /* 0x0000004344047223 */ /* 0x040fe20000010005 */
[----:B------:R-:W-:Y:S01]  /*0c10*/  FMUL.FTZ R62, R65, R88 ;  /* 0x00000058413e7220 */ /* 0x000fe20000410000 */
[----:B------:R-:W-:Y:S01]  /*0c20*/  FMUL.FTZ R65, R61, R100 ;  /* 0x000000643d417220 */ /* 0x000fe20000410000 */
[----:B------:R-:W-:Y:S01]  /*0c30*/  FADD.FTZ R7, R7, R64 ;  /* 0x0000004007077221 */ /* 0x000fe20000010000 */
[----:B------:R-:W-:Y:S01]  /*0c40*/  FFMA.FTZ R4, R75, R64, R4 ;  /* 0x000000404b047223 */ /* 0x000fe20000010004 */
[----:B------:R-:W-:Y:S01]  /*0c50*/  FMUL.FTZ R100, R93, R80 ;  /* 0x000000505d647220 */ /* 0x000fe20000410000 */
[----:B------:R-:W-:Y:S01]  /*0c60*/  FMUL.FTZ R106, R68, R87 ;  /* 0x00000057446a7220 */ /* 0x000fe20000410000 */
[----:B------:R-:W-:Y:S01]  /*0c70*/  FADD.FTZ R7, R7, R62 ;  /* 0x0000003e07077221 */ /* 0x000fe20000010000 */
[C---:B------:R-:W-:Y:S01]  /*0c80*/  FFMA.FTZ R4, R65.reuse, R62, R4 ;  /* 0x0000003e41047223 */ /* 0x040fe20000010004 */
[----:B------:R-:W-:Y:S01]  /*0c90*/  FMUL.FTZ R108, R65, R88 ;  /* 0x00000058416c7220 */ /* 0x000fe20000410000 */
[----:B------:R-:W-:Y:S01]  /*0ca0*/  FMUL.FTZ R99, R81, R86 ;  /* 0x0000005651637220 */ /* 0x000fe20000410000 */
[----:B------:R-:W-:Y:S01]  /*0cb0*/  FMUL.FTZ R97, R96, R89 ;  /* 0x0000005960617220 */ /* 0x000fe20000410000 */
[----:B------:R-:W-:Y:S01]  /*0cc0*/  FMUL.FTZ R101, R74, R91 ;  /* 0x0000005b4a657220 */ /* 0x000fe20000410000 */
[----:B------:R-:W-:Y:S01]  /*0cd0*/  FMUL.FTZ R103, R77, R90 ;  /* 0x0000005a4d677220 */ /* 0x000fe20000410000 */
[----:B------:R-:W-:Y:S01]  /*0ce0*/  FMUL.FTZ R105, R75, R92 ;  /* 0x0000005c4b697220 */ /* 0x000fe20000410000 */
[----:B------:R-:W-:Y:S01]  /*0cf0*/  FMUL.FTZ R107, R79, R94 ;  /* 0x0000005e4f6b7220 */ /* 0x000fe20000410000 */
[----:B------:R-:W-:Y:S01]  /*0d00*/  FADD.FTZ R7, R7, R66 ;  /* 0x0000004207077221 */ /* 0x000fe20000010000 */
[----:B------:R-:W-:Y:S01]  /*0d10*/  FFMA.FTZ R4, R79, R66, R4 ;  /* 0x000000424f047223 */ /* 0x000fe20000010004 */
[----:B------:R-:W-:Y:S06]  /*0d20*/  BRA `(.L_x_34) ;  /* 0x00000008003c7947 */ /* 0x000fec0003800000 */
.L_x_33:
[----:B------:R-:W0:Y:S01]  /*0d30*/  LDC.64 R6, c[0x0][0x3a8] ;  /* 0x0000ea00ff067b82 */ /* 0x000e220000000a00 */
[C---:B------:R-:W-:Y:S02]  /*0d40*/  IADD3 R49, PT, PT, R50.reuse, 0x80, RZ ;  /* 0x0000008032317810 */ /* 0x040fe40007ffe0ff */
[----:B------:R-:W-:-:S05]  /*0d50*/  IADD3 R48, PT, PT, R50, 0x100, RZ ;  /* 0x0000010032307810 */ /* 0x000fca0007ffe0ff */
[----:B------:R-:W1:Y:S08]  /*0d60*/  LDC.64 R4, c[0x0][0x428] ;  /* 0x00010a00ff047b82 */ /* 0x000e700000000a00 */
[----:B------:R-:W2:Y:S01]  /*0d70*/  LDC.64 R20, c[0x0][0x438] ;  /* 0x00010e00ff147b82 */ /* 0x000ea20000000a00 */
[----:B0-----:R-:W-:-:S04]  /*0d80*/  IMAD.WIDE.U32 R10, R50, 0x8, R6 ;  /* 0x00000008320a7825 */ /* 0x001fc800078e0006 */
[--C-:B------:R-:W-:Y:S02]  /*0d90*/  IMAD.WIDE.U32 R22, R49, 0x8, R6.reuse ;  /* 0x0000000831167825 */ /* 0x100fe400078e0006 */
[----:B------:R-:W3:Y:S02]  /*0da0*/  LDG.E.64 R10, desc[UR4][R10.64] ;  /* 0x000000040a0a7981 */ /* 0x000ee4000c1e1b00 */
[----:B------:R-:W-:Y:S02]  /*0db0*/  IMAD.WIDE.U32 R62, R48, 0x8, R6 ;  /* 0x00000008303e7825 */ /* 0x000fe400078e0006 */
[----:B------:R-:W4:Y:S04]  /*0dc0*/  LDG.E.64 R22, desc[UR4][R22.64] ;  /* 0x0000000416167981 */ /* 0x000f28000c1e1b00 */
[----:B------:R-:W4:Y:S01]  /*0dd0*/  LDG.E.64 R62, desc[UR4][R62.64] ;  /* 0x000000043e3e7981 */ /* 0x000f22000c1e1b00 */
[----:B-1----:R-:W-:-:S04]  /*0de0*/  IMAD.WIDE.U32 R6, R50, 0x8, R4 ;  /* 0x0000000832067825 */ /* 0x002fc800078e0004 */
[--C-:B------:R-:W-:Y:S02]  /*0df0*/  IMAD.WIDE.U32 R8, R49, 0x8, R4.reuse ;  /* 0x0000000831087825 */ /* 0x100fe400078e0004 */
[----:B------:R-:W4:Y:S02]  /*0e00*/  LDG.E.64 R6, desc[UR4][R6.64] ;  /* 0x0000000406067981 */ /* 0x000f24000c1e1b00 */
[----:B------:R-:W-:Y:S02]  /*0e10*/  IMAD.WIDE.U32 R4, R48, 0x8, R4 ;  /* 0x0000000830047825 */ /* 0x000fe400078e0004 */
[----:B------:R-:W4:Y:S04]  /*0e20*/  LDG.E.64 R8, desc[UR4][R8.64] ;  /* 0x0000000408087981 */ /* 0x000f28000c1e1b00 */
[----:B------:R-:W4:Y:S01]  /*0e30*/  LDG.E.64 R4, desc[UR4][R4.64] ;  /* 0x0000000404047981 */ /* 0x000f22000c1e1b00 */
[----:B--2---:R-:W-:-:S04]  /*0e40*/  IMAD.WIDE.U32 R16, R50, 0x8, R20 ;  /* 0x0000000832107825 */ /* 0x004fc800078e0014 */
[--C-:B------:R-:W-:Y:S02]  /*0e50*/  IMAD.WIDE.U32 R18, R49, 0x8, R20.reuse ;  /* 0x0000000831127825 */ /* 0x100fe400078e0014 */
[----:B------:R-:W5:Y:S02]  /*0e60*/  LDG.E.64 R16, desc[UR4][R16.64] ;  /* 0x0000000410107981 */ /* 0x000f64000c1e1b00 */
[----:B------:R-:W-:Y:S02]  /*0e70*/  IMAD.WIDE.U32 R20, R48, 0x8, R20 ;  /* 0x0000000830147825 */ /* 0x000fe400078e0014 */
[----:B------:R-:W5:Y:S04]  /*0e80*/  LDG.E.64 R18, desc[UR4][R18.64] ;  /* 0x0000000412127981 */ /* 0x000f68000c1e1b00 */
[----:B------:R-:W5:Y:S01]  /*0e90*/  LDG.E.64 R20, desc[UR4][R20.64] ;  /* 0x0000000414147981 */ /* 0x000f62000c1e1b00 */
[----:B---3--:R-:W-:-:S02]  /*0ea0*/  SHF.L.U32 R65, R10, 0x10, RZ ;  /* 0x000000100a417819 */ /* 0x008fc400000006ff */
[----:B------:R-:W-:Y:S02]  /*0eb0*/  SHF.L.U32 R67, R11, 0x10, RZ ;  /* 0x000000100b437819 */ /* 0x000fe400000006ff */
[----:B------:R-:W-:Y:S02]  /*0ec0*/  SHF.R.U64 R64, R10, 0x10, R11 ;  /* 0x000000100a407819 */ /* 0x000fe4000000120b */
[C---:B----4-:R-:W-:Y:S02]  /*0ed0*/  SHF.R.U64 R69, R22.reuse, 0x10, R23 ;  /* 0x0000001016457819 */ /* 0x050fe40000001217 */
[----:B------:R-:W-:Y:S02]  /*0ee0*/  SHF.L.U32 R71, R22, 0x10, RZ ;  /* 0x0000001016477819 */ /* 0x000fe400000006ff */
[C---:B------:R-:W-:Y:S02]  /*0ef0*/  SHF.R.U64 R70, R62.reuse, 0x10, R63 ;  /* 0x000000103e467819 */ /* 0x040fe4000000123f */
[----:B------:R-:W-:-:S02]  /*0f00*/  SHF.L.U32 R75, R62, 0x10, RZ ;  /* 0x000000103e4b7819 */ /* 0x000fc400000006ff */
[----:B------:R-:W-:Y:S02]  /*0f10*/  SHF.R.U32.HI R10, RZ, 0x10, R11 ;  /* 0x00000010ff0a7819 */ /* 0x000fe4000001160b */
[----:B------:R-:W-:Y:S02]  /*0f20*/  SHF.R.U32.HI R22, RZ, 0x10, R23 ;  /* 0x00000010ff167819 */ /* 0x000fe40000011617 */
[----:B------:R-:W-:Y:S01]  /*0f30*/  SHF.R.U32.HI R62, RZ, 0x10, R63 ;  /* 0x00000010ff3e7819 */ /* 0x000fe2000001163f */
[C---:B------:R-:W-:Y:S01]  /*0f40*/  FADD.FTZ R66, -R0.reuse, R65 ;  /* 0x0000004100427221 */ /* 0x040fe20000010100 */
[----:B------:R-:W-:Y:S01]  /*0f50*/  SHF.L.U32 R73, R23, 0x10, RZ ;  /* 0x0000001017497819 */ /* 0x000fe200000006ff */
[----:B------:R-:W-:Y:S01]  /*0f60*/  FADD.FTZ R68, -R0, R67 ;  /* 0x0000004300447221 */ /* 0x000fe20000010100 */
[----:B------:R-:W-:Y:S02]  /*0f70*/  SHF.L.U32 R77, R63, 0x10, RZ ;  /* 0x000000103f4d7819 */ /* 0x000fe400000006ff */
[----:B------:R-:W-:-:S02]  /*0f80*/  SHF.L.U32 R11, R64, 0x10, RZ ;  /* 0x00000010400b7819 */ /* 0x000fc400000006ff */
[----:B------:R-:W-:Y:S02]  /*0f90*/  SHF.L.U32 R23, R10, 0x10, RZ ;  /* 0x000000100a177819 */ /* 0x000fe400000006ff */
[----:B------:R-:W-:Y:S02]  /*0fa0*/  SHF.L.U32 R69, R69, 0x10, RZ ;  /* 0x0000001045457819 */ /* 0x000fe400000006ff */
[----:B------:R-:W-:Y:S02]  /*0fb0*/  SHF.L.U32 R63, R22, 0x10, RZ ;  /* 0x00000010163f7819 */ /* 0x000fe400000006ff */
[----:B------:R-:W-:Y:S02]  /*0fc0*/  SHF.L.U32 R65, R70, 0x10, RZ ;  /* 0x0000001046417819 */ /* 0x000fe400000006ff */
[----:B------:R-:W-:Y:S01]  /*0fd0*/  SHF.L.U32 R67, R62, 0x10, RZ ;  /* 0x000000103e437819 */ /* 0x000fe200000006ff */
[C---:B------:R-:W-:Y:S01]  /*0fe0*/  FADD.FTZ R72, -R0.reuse, R71 ;  /* 0x0000004700487221 */ /* 0x040fe20000010100 */
        /* <DEDUP_REMOVED lines=8> */
[----:B------:R-:W-:Y:S01]  /*1070*/  FADD.FTZ R22, -R0, R67 ;  /* 0x0000004300167221 */ /* 0x000fe20000010100 */
[----:B------:R-:W-:-:S02]  /*1080*/  SHF.R.U64 R86, R6, 0x10, R7 ;  /* 0x0000001006567819 */ /* 0x000fc40000001207 */
[----:B------:R-:W-:Y:S02]  /*1090*/  SHF.L.U32 R63, R6, 0x10, RZ ;  /* 0x00000010063f7819 */ /* 0x000fe400000006ff */
[----:B------:R-:W-:Y:S02]  /*10a0*/  SHF.L.U32 R0, R2, 0x10, RZ ;  /* 0x0000001002007819 */ /* 0x000fe400000006ff */
[C-C-:B------:R-:W-:Y:S02]  /*10b0*/  SHF.R.U64 R92, R4.reuse, 0x10, R5.reuse ;  /* 0x00000010045c7819 */ /* 0x140fe40000001205 */
[----:B------:R-:W-:Y:S02]  /*10c0*/  SHF.R.U32.HI R94, RZ, 0x10, R5 ;  /* 0x00000010ff5e7819 */ /* 0x000fe40000011605 */
[----:B------:R-:W-:Y:S02]  /*10d0*/  SHF.L.U32 R88, R5, 0x10, RZ ;  /* 0x0000001005587819 */ /* 0x000fe400000006ff */
[----:B------:R-:W-:-:S02]  /*10e0*/  SHF.L.U32 R87, R4, 0x10, RZ ;  /* 0x0000001004577819 */ /* 0x000fc400000006ff */
[----:B------:R-:W-:Y:S02]  /*10f0*/  SHF.L.U32 R5, R52, 0x10, RZ ;  /* 0x0000001034057819 */ /* 0x000fe400000006ff */
[----:B------:R-:W-:Y:S01]  /*1100*/  SHF.L.U32 R86, R86, 0x10, RZ ;  /* 0x0000001056567819 */ /* 0x000fe200000006ff */
[----:B------:R-:W-:Y:S01]  /*1110*/  FMUL.FTZ R83, R0, R63 ;  /* 0x0000003f00537220 */ /* 0x000fe20000410000 */
[----:B------:R-:W-:Y:S02]  /*1120*/  SHF.L.U32 R85, R9, 0x10, RZ ;  /* 0x0000001009557819 */ /* 0x000fe400000006ff */
[----:B------:R-:W-:Y:S01]  /*1130*/  SHF.L.U32 R4, R13, 0x10, RZ ;  /* 0x000000100d047819 */ /* 0x000fe200000006ff */
[C---:B-----5:R-:W-:Y:S01]  /*1140*/  FMUL.FTZ R0, R61.reuse, R66 ;  /* 0x000000423d007220 */ /* 0x060fe20000410000 */
[C---:B------:R-:W-:Y:S01]  /*1150*/  FMUL.FTZ R93, R61.reuse, R68 ;  /* 0x000000443d5d7220 */ /* 0x040fe20000410000 */
[----:B------:R-:W-:Y:S01]  /*1160*/  SHF.R.U32.HI R89, RZ, 0x10, R7 ;  /* 0x00000010ff597819 */ /* 0x000fe20000011607 */
[----:B------:R-:W-:Y:S01]  /*1170*/  FMUL.FTZ R68, R61, R78 ;  /* 0x0000004e3d447220 */ /* 0x000fe20000410000 */
[----:B------:R-:W-:Y:S01]  /*1180*/  SHF.L.U32 R80, R7, 0x10, RZ ;  /* 0x0000001007507819 */ /* 0x000fe200000006ff */
[----:B------:R-:W-:Y:S01]  /*1190*/  FMUL.FTZ R78, R5, R86 ;  /* 0x00000056054e7220 */ /* 0x000fe20000410000 */
[----:B------:R-:W-:Y:S01]  /*11a0*/  SHF.L.U32 R7, R3, 0x10, RZ ;  /* 0x0000001003077819 */ /* 0x000fe200000006ff */
[----:B------:R-:W-:Y:S01]  /*11b0*/  FMUL.FTZ R73, R4, R85 ;  /* 0x0000005504497220 */ /* 0x000fe20000410000 */
[----:B------:R-:W-:Y:S01]  /*11c0*/  FADD.FTZ R5, RZ, R83 ;  /* 0x00000053ff057221 */ /* 0x000fe20000010000 */
[----:B------:R-:W-:Y:S01]  /*11d0*/  FMUL.FTZ R81, R61, R64 ;  /* 0x000000403d517220 */ /* 0x000fe20000410000 */
[----:B------:R-:W-:Y:S01]  /*11e0*/  FFMA.FTZ R4, R0, R83, RZ ;  /* 0x0000005300047223 */ /* 0x000fe200000100ff */
[----:B------:R-:W-:-:S02]  /*11f0*/  SHF.L.U32 R6, R51, 0x10, RZ ;  /* 0x0000001033067819 */ /* 0x000fc400000006ff */
[----:B------:R-:W-:Y:S01]  /*1200*/  SHF.L.U32 R89, R89, 0x10, RZ ;  /* 0x0000001059597819 */ /* 0x000fe200000006ff */
[----:B------:R-:W-:Y:S01]  /*1210*/  FMUL.FTZ R84, R7, R80 ;  /* 0x0000005007547220 */ /* 0x000fe20000410000 */
[----:B------:R-:W-:Y:S01]  /*1220*/  FADD.FTZ R5, R5, R78 ;  /* 0x0000004e05057221 */ /* 0x000fe20000010000 */
[----:B------:R-:W-:Y:S01]  /*1230*/  FFMA.FTZ R4, R81, R78, R4 ;  /* 0x0000004e51047223 */ /* 0x000fe20000010004 */
[--C-:B------:R-:W-:Y:S01]  /*1240*/  SHF.R.U64 R91, R8, 0x10, R9.reuse ;  /* 0x00000010085b7819 */ /* 0x100fe20000001209 */
[----:B------:R-:W-:Y:S01]  /*1250*/  FMUL.FTZ R95, R6, R89 ;  /* 0x00000059065f7220 */ /* 0x000fe20000410000 */
[----:B------:R-:W-:Y:S01]  /*1260*/  SHF.R.U32.HI R90, RZ, 0x10, R9 ;  /* 0x00000010ff5a7819 */ /* 0x000fe20000011609 */
[----:B------:R-:W-:Y:S01]  /*1270*/  FADD.FTZ R6, R5, R84 ;  /* 0x0000005405067221 */ /* 0x000fe20000010000 */
[----:B------:R-:W-:Y:S01]  /*1280*/  SHF.L.U32 R82, R8, 0x10, RZ ;  /* 0x0000001008527819 */ /* 0x000fe200000006ff */
[----:B------:R-:W-:Y:S01]  /*1290*/  FMUL.FTZ R96, R61, R96 ;  /* 0x000000603d607220 */ /* 0x000fe20000410000 */
[----:B------:R-:W-:Y:S01]  /*12a0*/  SHF.L.U32 R9, R12, 0x10, RZ ;  /* 0x000000100c097819 */ /* 0x000fe200000006ff */
[----:B------:R-:W-:Y:S01]  /*12b0*/  FFMA.FTZ R5, R93, R84, R4 ;  /* 0x000000545d057223 */ /* 0x000fe20000010004 */
[----:B------:R-:W-:Y:S01]  /*12c0*/  SHF.L.U32 R8, R54, 0x10, RZ ;  /* 0x0000001036087819 */ /* 0x000fe200000006ff */
[----:B------:R-:W-:Y:S01]  /*12d0*/  FMUL.FTZ R71, R61, R72 ;  /* 0x000000483d477220 */ /* 0x000fe20000410000 */
[----:B------:R-:W-:Y:S01]  /*12e0*/  SHF.L.U32 R91, R91, 0x10, RZ ;  /* 0x000000105b5b7819 */ /* 0x000fe200000006ff */
[----:B------:R-:W-:Y:S01]  /*12f0*/  FMUL.FTZ R70, R9, R82 ;  /* 0x0000005209467220 */ /* 0x000fe20000410000 */
[----:B------:R-:W-:Y:S01]  /*1300*/  FADD.FTZ R7, R6, R95 ;  /* 0x0000005f06077221 */ /* 0x000fe20000010000 */
[----:B------:R-:W-:Y:S01]  /*1310*/  FFMA.FTZ R4, R96, R95, R5 ;  /* 0x0000005f60047223 */ /* 0x000fe20000010005 */
[----:B------:R-:W-:Y:S01]  /*1320*/  FMUL.FTZ R74, R61, R74 ;  /* 0x0000004a3d4a7220 */ /* 0x000fe20000410000 */
[----:B------:R-:W-:Y:S01]  /*1330*/  FMUL.FTZ R69, R8, R91 ;  /* 0x0000005b08457220 */ /* 0x000fe20000410000 */
[----:B------:R-:W-:Y:S01]  /*1340*/  FADD.FTZ R6, R7, R70 ;  /* 0x0000004607067221 */ /* 0x000fe20000010000 */
[----:B------:R-:W-:Y:S01]  /*1350*/  FFMA.FTZ R5, R71, R70, R4 ;  /* 0x0000004647057223 */ /* 0x000fe20000010004 */
[----:B------:R-:W-:Y:S01]  /*1360*/  SHF.L.U32 R11, R53, 0x10, RZ ;  /* 0x00000010350b7819 */ /* 0x000fe200000006ff */
[C---:B------:R-:W-:Y:S01]  /*1370*/  FMUL.FTZ R76, R61.reuse, R76 ;  /* 0x0000004c3d4c7220 */ /* 0x040fe20000410000 */
[----:B------:R-:W-:Y:S01]  /*1380*/  SHF.L.U32 R90, R90, 0x10, RZ ;  /* 0x000000105a5a7819 */ /* 0x000fe200000006ff */
[----:B------:R-:W-:Y:S01]  /*1390*/  FADD.FTZ R6, R6, R69 ;  /* 0x0000004506067221 */ /* 0x000fe20000010000 */
[----:B------:R-:W-:Y:S01]  /*13a0*/  FFMA.FTZ R5, R74, R69, R5 ;  /* 0x000000454a057223 */ /* 0x000fe20000010005 */
[----:B------:R-:W-:Y:S01]  /*13b0*/  SHF.L.U32 R62, R14, 0x10, RZ ;  /* 0x000000100e3e7819 */ /* 0x000fe200000006ff */
[----:B------:R-:W-:Y:S01]  /*13c0*/  FMUL.FTZ R77, R61, R98 ;  /* 0x000000623d4d7220 */ /* 0x000fe20000410000 */
[----:B------:R-:W-:Y:S01]  /*13d0*/  FMUL.FTZ R72, R11, R90 ;  /* 0x0000005a0b487220 */ /* 0x000fe20000410000 */
[----:B------:R-:W-:Y:S01]  /*13e0*/  FADD.FTZ R7, R6, R73 ;  /* 0x0000004906077221 */ /* 0x000fe20000010000 */
[----:B------:R-:W-:Y:S01]  /*13f0*/  FFMA.FTZ R4, R76, R73, R5 ;  /* 0x000000494c047223 */ /* 0x000fe20000010005 */
[----:B------:R-:W-:-:S02]  /*1400*/  SHF.L.U32 R75, R55, 0x10, RZ ;  /* 0x00000010374b7819 */ /* 0x000fc400000006ff */
        /* <DEDUP_REMOVED lines=11> */
[----:B------:R-:W-:Y:S01]  /*14c0*/  FFMA.FTZ R4, R68, R67, R5 ;  /* 0x0000004344047223 */ /* 0x000fe20000010005 */
[----:B------:R-:W-:Y:S01]  /*14d0*/  FMUL.FTZ R62, R65, R88 ;  /* 0x00000058413e7220 */ /* 0x000fe20000410000 */
[----:B------:R-:W-:Y:S01]  /*14e0*/  FMUL.FTZ R65, R61, R100 ;  /* 0x000000643d417220 */ /* 0x000fe20000410000 */
[----:B------:R-:W-:Y:S01]  /*14f0*/  FADD.FTZ R7, R7, R64 ;  /* 0x0000004007077221 */ /* 0x000fe20000010000 */
[----:B------:R-:W-:Y:S01]  /*1500*/  FFMA.FTZ R4, R75, R64, R4 ;  /* 0x000000404b047223 */ /* 0x000fe20000010004 */
[----:B------:R-:W-:-:S02]  /*1510*/  FMUL.FTZ R79, R61, R22 ;  /* 0x000000163d4f7220 */ /* 0x000fc40000410000 */
[----:B------:R-:W-:Y:S01]  /*1520*/  FADD.FTZ R7, R7, R62 ;  /* 0x0000003e07077221 */ /* 0x000fe20000010000 */
[----:B------:R-:W-:Y:S01]  /*1530*/  FFMA.FTZ R4, R65, R62, R4 ;  /* 0x0000003e41047223 */ /* 0x000fe20000010004 */
[----:B------:R-:W-:Y:S01]  /*1540*/  FMUL.FTZ R98, R0, R63 ;  /* 0x0000003f00627220 */ /* 0x000fe20000410000 */
        /* <DEDUP_REMOVED lines=12> */
[----:B------:R-:W-:-:S07]  /*1610*/  FFMA.FTZ R4, R79, R66, R4 ;  /* 0x000000424f047223 */ /* 0x000fce0000010004 */
.L_x_34:
[----:B------:R-:W0:Y:S01]  /*1620*/  SHFL.DOWN PT, R6, R7, 0x10, 0x1f ;  /* 0x0a001f0007067f89 */ /* 0x000e2200000e0000 */
[----:B------:R-:W-:Y:S01]  /*1630*/  LOP3.LUT P3, RZ, R24, 0x1f, RZ, 0xc0, !PT ;  /* 0x0000001f18ff7812 */ /* 0x000fe2000786c0ff */
[----:B------:R-:W-:Y:S01]  /*1640*/  FADD.FTZ R25, R98, R25 ;  /* 0x0000001962197221 */ /* 0x000fe20000010000 */
[----:B------:R-:W-:Y:S01]  /*1650*/  PLOP3.LUT P0, PT, PT, PT, PT, 0x80, 0x8 ;  /* 0x000000000008781c */ /* 0x000fe20003f0f070 */
[----:B------:R-:W1:Y:S01]  /*1660*/  SHFL.DOWN PT, R5, R4, 0x10, 0x1f ;  /* 0x0a001f0004057f89 */ /* 0x000e6200000e0000 */
[----:B------:R-:W-:Y:S01]  /*1670*/  FADD.FTZ R26, R99, R26 ;  /* 0x0000001a631a7221 */ /* 0x000fe20000010000 */
[----:B------:R-:W-:Y:S01]  /*1680*/  FADD.FTZ R27, R100, R27 ;  /* 0x0000001b641b7221 */ /* 0x000fe20000010000 */
[----:B------:R-:W-:Y:S01]  /*1690*/  FADD.FTZ R28, R94, R28 ;  /* 0x0000001c5e1c7221 */ /* 0x000fe20000010000 */
[----:B------:R-:W2:Y:S01]  /*16a0*/  S2R R110, SR_CgaCtaId ;  /* 0x00000000006e7919 */ /* 0x000ea20000008800 */
[----:B------:R-:W-:Y:S01]  /*16b0*/  FADD.FTZ R29, R88, R29 ;  /* 0x0000001d581d7221 */ /* 0x000fe20000010000 */
[----:B------:R-:W-:Y:S01]  /*16c0*/  FADD.FTZ R30, R92, R30 ;  /* 0x0000001e5c1e7221 */ /* 0x000fe20000010000 */
[----:B------:R-:W-:Y:S01]  /*16d0*/  FADD.FTZ R31, R87, R31 ;  /* 0x0000001f571f7221 */ /* 0x000fe20000010000 */
[----:B------:R-:W-:Y:S01]  /*16e0*/  FADD.FTZ R32, R90, R32 ;  /* 0x000000205a207221 */ /* 0x000fe20000010000 */
[----:B------:R-:W-:Y:S01]  /*16f0*/  FADD.FTZ R33, R85, R33 ;  /* 0x0000002155217221 */ /* 0x000fe20000010000 */
[----:B------:R-:W-:Y:S01]  /*1700*/  @!P3 PLOP3.LUT P0, PT, P2, PT, PT, 0x80, 0x8 ;  /* 0x000000000008b81c */ /* 0x000fe2000170f070 */
[----:B------:R-:W-:Y:S01]  /*1710*/  FADD.FTZ R34, R91, R34 ;  /* 0x000000225b227221 */ /* 0x000fe20000010000 */
        /* <DEDUP_REMOVED lines=8> */
[----:B0-----:R-:W-:Y:S01]  /*17a0*/  FADD.FTZ R6, R6, R7 ;  /* 0x0000000706067221 */ /* 0x001fe20000010000 */
[----:B------:R-:W-:Y:S01]  /*17b0*/  FADD.FTZ R43, R106, R43 ;  /* 0x0000002b6a2b7221 */ /* 0x000fe20000010000 */
[----:B------:R-:W-:Y:S01]  /*17c0*/  FADD.FTZ R44, R103, R44 ;  /* 0x0000002c672c7221 */ /* 0x000fe20000010000 */
[----:B------:R-:W-:Y:S01]  /*17d0*/  FADD.FTZ R45, R104, R45 ;  /* 0x0000002d682d7221 */ /* 0x000fe20000010000 */
[----:B-1----:R-:W-:Y:S01]  /*17e0*/  FADD.FTZ R5, R5, R4 ;  /* 0x0000000405057221 */ /* 0x002fe20000010000 */
[----:B------:R-:W0:Y:S01]  /*17f0*/  SHFL.DOWN PT, R9, R6, 0x8, 0x1f ;  /* 0x09001f0006097f89 */ /* 0x000e2200000e0000 */
[----:B------:R-:W-:Y:S01]  /*1800*/  FADD.FTZ R46, R101, R46 ;  /* 0x0000002e652e7221 */ /* 0x000fe20000010000 */
[----:B------:R-:W-:Y:S01]  /*1810*/  FADD.FTZ R47, R102, R47 ;  /* 0x0000002f662f7221 */ /* 0x000fe20000010000 */
[----:B------:R-:W-:Y:S01]  /*1820*/  FADD.FTZ R58, R97, R58 ;  /* 0x0000003a613a7221 */ /* 0x000fe20000010000 */
[----:B------:R-:W1:Y:S01]  /*1830*/  SHFL.DOWN PT, R8, R5, 0x8, 0x1f ;  /* 0x09001f0005087f89 */ /* 0x000e6200000e0000 */
[----:B0-----:R-:W-:Y:S01]  /*1840*/  FADD.FTZ R9, R6, R9 ;  /* 0x0000000906097221 */ /* 0x001fe20000010000 */
[----:B-1----:R-:W-:-:S04]  /*1850*/  FADD.FTZ R8, R5, R8 ;  /* 0x0000000805087221 */ /* 0x002fc80000010000 */
[----:B------:R-:W0:Y:S01]  /*1860*/  SHFL.DOWN PT, R10, R9, 0x4, 0x1f ;  /* 0x08801f00090a7f89 */ /* 0x000e2200000e0000 */
[----:B------:R-:W-:-:S03]  /*1870*/  MOV R5, 0x400 ;  /* 0x0000040000057802 */ /* 0x000fc60000000f00 */
[----:B------:R-:W1:Y:S01]  /*1880*/  SHFL.DOWN PT, R11, R8, 0x4, 0x1f ;  /* 0x08801f00080b7f89 */ /* 0x000e6200000e0000 */
[----:B0-----:R-:W-:Y:S01]  /*1890*/  FADD.FTZ R10, R9, R10 ;  /* 0x0000000a090a7221 */ /* 0x001fe20000010000 */
[----:B-1----:R-:W-:-:S04]  /*18a0*/  FADD.FTZ R11, R8, R11 ;  /* 0x0000000b080b7221 */ /* 0x002fc80000010000 */
[----:B------:R-:W0:Y:S01]  /*18b0*/  SHFL.DOWN PT, R7, R10, 0x2, 0x1f ;  /* 0x08401f000a077f89 */ /* 0x000e2200000e0000 */
[----:B--2---:R-:W-:-:S03]  /*18c0*/  LEA R8, R110, R5, 0x18 ;  /* 0x000000056e087211 */ /* 0x004fc600078ec0ff */
[----:B------:R-:W1:Y:S01]  /*18d0*/  SHFL.DOWN PT, R4, R11, 0x2, 0x1f ;  /* 0x08401f000b047f89 */ /* 0x000e6200000e0000 */
[C---:B------:R-:W-:Y:S02]  /*18e0*/  IADD3 R6, PT, PT, R8.reuse, 0x1820, RZ ;  /* 0x0000182008067810 */ /* 0x040fe40007ffe0ff */
[C---:B------:R-:W-:Y:S02]  /*18f0*/  IADD3 R9, PT, PT, R8.reuse, 0x1830, RZ ;  /* 0x0000183008097810 */ /* 0x040fe40007ffe0ff */
[----:B------:R-:W-:Y:S02]  /*1900*/  @!P3 MOV R5, R6 ;  /* 0x000000060005b202 */ /* 0x000fe40000000f00 */
[C---:B------:R-:W-:Y:S02]  /*1910*/  @!P0 IADD3 R5, PT, PT, R8.reuse, 0x1800, RZ ;  /* 0x0000180008058810 */ /* 0x040fe40007ffe0ff */
[----:B------:R-:W-:Y:S02]  /*1920*/  @!P2 IADD3 R6, PT, PT, R8, 0x1800, RZ ;  /* 0x000018000806a810 */ /* 0x000fe40007ffe0ff */
[----:B------:R-:W-:-:S02]  /*1930*/  @!P3 LEA R109, R59, R5, 0x3 ;  /* 0x000000053b6db211 */ /* 0x000fc400078e18ff */
[----:B------:R-:W-:Y:S01]  /*1940*/  @!P2 IADD3 R9, PT, PT, R8, 0x1810, RZ ;  /* 0x000018100809a810 */ /* 0x000fe20007ffe0ff */
[----:B0-----:R-:W-:Y:S01]  /*1950*/  FADD.FTZ R7, R10, R7 ;  /* 0x000000070a077221 */ /* 0x001fe20000010000 */
[----:B-1----:R-:W-:-:S04]  /*1960*/  FADD.FTZ R4, R11, R4 ;  /* 0x000000040b047221 */ /* 0x002fc80000010000 */
[----:B------:R-:W0:Y:S04]  /*1970*/  SHFL.DOWN PT, R22, R7, 0x1, 0x1f ;  /* 0x08201f0007167f89 */ /* 0x000e2800000e0000 */
[----:B------:R-:W1:Y:S01]  /*1980*/  SHFL.DOWN PT, R23, R4, 0x1, 0x1f ;  /* 0x08201f0004177f89 */ /* 0x000e6200000e0000 */
[----:B0-----:R-:W-:Y:S01]  /*1990*/  FADD.FTZ R22, R7, R22 ;  /* 0x0000001607167221 */ /* 0x001fe20000010000 */
[----:B-1----:R-:W-:-:S05]  /*19a0*/  FADD.FTZ R23, R4, R23 ;  /* 0x0000001704177221 */ /* 0x002fca0000010000 */
[----:B------:R-:W-:Y:S01]  /*19b0*/  @!P3 STS.64 [R109], R22 ;  /* 0x000000166d00b388 */ /* 0x000fe20000000a00 */
[----:B------:R-:W-:Y:S06]  /*19c0*/  BAR.SYNC.DEFER_BLOCKING 0x0 ;  /* 0x0000000000007b1d */ /* 0x000fec0000010000 */
[----:B------:R-:W0:Y:S04]  /*19d0*/  LDS.128 R4, [R6] ;  /* 0x0000000006047984 */ /* 0x000e280000000c00 */
[----:B------:R-:W1:Y:S01]  /*19e0*/  LDS.128 R8, [R9] ;  /* 0x0000000009087984 */ /* 0x000e620000000c00 */
        /* <DEDUP_REMOVED lines=10> */
[----:B------:R-:W-:Y:S01]  /*1a90*/  FSEL R5, R5, RZ, !P4 ;  /* 0x000000ff05057208 */ /* 0x000fe20006000000 */
[----:B------:R-:W-:Y:S06]  /*1aa0*/  BRA.U UP0, `(.L_x_35) ;  /* 0x0000000d00087547 */ /* 0x000fec000b800000 */
[----:B------:R-:W-:-:S04]  /*1ab0*/  UISETP.NE.U32.AND UP0, UPT, UR12, URZ, UPT ;  /* 0x000000ff0c00728c */ /* 0x000fc8000bf05070 */
[----:B------:R-:W-:-:S09]  /*1ac0*/  UISETP.NE.AND.EX UP0, UPT, UR13, URZ, UPT, UP0 ;  /* 0x000000ff0d00728c */ /* 0x000fd2000bf05300 */
[----:B------:R-:W-:Y:S05]  /*1ad0*/  BRA.U UP0, `(.L_x_36) ;  /* 0x0000000500407547 */ /* 0x000fea000b800000 */
[C-C-:B------:R-:W-:Y:S01]  /*1ae0*/  FFMA.FTZ R96, R4.reuse, R96, R5.reuse ;  /* 0x0000006004607223 */ /* 0x140fe20000010005 */
[C-C-:B------:R-:W-:Y:S01]  /*1af0*/  FFMA.FTZ R71, R4.reuse, R71, R5.reuse ;  /* 0x0000004704477223 */ /* 0x140fe20000010005 */
[C-C-:B------:R-:W-:Y:S01]  /*1b00*/  FFMA.FTZ R0, R4.reuse, R0, R5.reuse ;  /* 0x0000000004007223 */ /* 0x140fe20000010005 */
[----:B------:R-:W-:Y:S01]  /*1b10*/  FFMA.FTZ R93, R4, R93, R5 ;  /* 0x0000005d045d7223 */ /* 0x000fe20000010005 */
[----:B------:R-:W-:Y:S01]  /*1b20*/  FADD.FTZ R96, -R96, R95 ;  /* 0x0000005f60607221 */ /* 0x000fe20000010100 */
[----:B------:R-:W-:Y:S01]  /*1b30*/  FADD.FTZ R70, -R71, R70 ;  /* 0x0000004647467221 */ /* 0x000fe20000010100 */
[----:B------:R-:W-:Y:S01]  /*1b40*/  FADD.FTZ R0, -R0, R83 ;  /* 0x0000005300007221 */ /* 0x000fe20000010100 */
[C-C-:B------:R-:W-:Y:S01]  /*1b50*/  FFMA.FTZ R81, R4.reuse, R81, R5.reuse ;  /* 0x0000005104517223 */ /* 0x140fe20000010005 */
[C---:B------:R-:W-:Y:S01]  /*1b60*/  FMUL.FTZ R11, R61.reuse, R96 ;  /* 0x000000603d0b7220 */ /* 0x040fe20000410000 */
[C-C-:B------:R-:W-:Y:S01]  /*1b70*/  FFMA.FTZ R79, R4.reuse, R79, R5.reuse ;  /* 0x0000004f044f7223 */ /* 0x140fe20000010005 */
[C---:B------:R-:W-:Y:S01]  /*1b80*/  FMUL.FTZ R23, R61.reuse, R70 ;  /* 0x000000463d177220 */ /* 0x040fe20000410000 */
[C-C-:B------:R-:W-:Y:S01]  /*1b90*/  FFMA.FTZ R76, R4.reuse, R76, R5.reuse ;  /* 0x0000004c044c7223 */ /* 0x140fe20000010005 */
[C-C-:B------:R-:W-:Y:S01]  /*1ba0*/  FFMA.FTZ R77, R4.reuse, R77, R5.reuse ;  /* 0x0000004d044d7223 */ /* 0x140fe20000010005 */
[C-C-:B------:R-:W-:Y:S01]  /*1bb0*/  FFMA.FTZ R65, R4.reuse, R65, R5.reuse ;  /* 0x0000004104417223 */ /* 0x140fe20000010005 */
[----:B------:R-:W-:Y:S01]  /*1bc0*/  FMUL.FTZ R7, R61, R0 ;  /* 0x000000003d077220 */ /* 0x000fe20000410000 */
[----:B------:R-:W-:Y:S01]  /*1bd0*/  FADD.FTZ R84, -R93, R84 ;  /* 0x000000545d547221 */ /* 0x000fe20000010100 */
[C-C-:B------:R-:W-:Y:S01]  /*1be0*/  FFMA.FTZ R74, R4.reuse, R74, R5.reuse ;  /* 0x0000004a044a7223 */ /* 0x140fe20000010005 */
[----:B------:R-:W-:Y:S01]  /*1bf0*/  FFMA.FTZ R75, R4, R75, R5 ;  /* 0x0000004b044b7223 */ /* 0x000fe20000010005 */
[----:B------:R-:W-:Y:S01]  /*1c00*/  FADD.FTZ R78, -R81, R78 ;  /* 0x0000004e514e7221 */ /* 0x000fe20000010100 */
[-C--:B------:R-:W-:Y:S01]  /*1c10*/  FMUL.FTZ R11, R11, R60.reuse ;  /* 0x0000003c0b0b7220 */ /* 0x080fe20000410000 */
[----:B------:R-:W-:Y:S01]  /*1c20*/  FADD.FTZ R66, -R79, R66 ;  /* 0x000000424f427221 */ /* 0x000fe20000010100 */
[-C--:B------:R-:W-:Y:S01]  /*1c30*/  FMUL.FTZ R23, R23, R60.reuse ;  /* 0x0000003c17177220 */ /* 0x080fe20000410000 */
[----:B------:R-:W-:Y:S01]  /*1c40*/  FADD.FTZ R76, -R76, R73 ;  /* 0x000000494c4c7221 */ /* 0x000fe20000010100 */
[----:B------:R-:W-:Y:S01]  /*1c50*/  FADD.FTZ R72, -R77, R72 ;  /* 0x000000484d487221 */ /* 0x000fe20000010100 */
[----:B------:R-:W-:Y:S01]  /*1c60*/  FADD.FTZ R62, -R65, R62 ;  /* 0x0000003e413e7221 */ /* 0x000fe20000010100 */
[----:B------:R-:W-:Y:S01]  /*1c70*/  FMUL.FTZ R0, R7, R60 ;  /* 0x0000003c07007220 */ /* 0x000fe20000410000 */
[----:B------:R-:W-:Y:S01]  /*1c80*/  FMUL.FTZ R9, R61, R84 ;  /* 0x000000543d097220 */ /* 0x000fe20000410000 */
[----:B------:R-:W-:Y:S01]  /*1c90*/  FADD.FTZ R74, -R74, R69 ;  /* 0x000000454a4a7221 */ /* 0x000fe20000010100 */
[----:B------:R-:W-:Y:S01]  /*1ca0*/  FADD.FTZ R64, -R75, R64 ;  /* 0x000000404b407221 */ /* 0x000fe20000010100 */
[C---:B------:R-:W-:Y:S01]  /*1cb0*/  FMUL.FTZ R7, R61.reuse, R78 ;  /* 0x0000004e3d077220 */ /* 0x040fe20000410000 */
[----:B------:R-:W-:Y:S01]  /*1cc0*/  FFMA.FTZ R4, R4, R68, R5 ;  /* 0x0000004404047223 */ /* 0x000fe20000010005 */
[----:B------:R0:W-:Y:S01]  /*1cd0*/  F2F.BF16.F32 R6, R11 ;  /* 0x0000000b00067304 */ /* 0x0001e20000202000 */
[C---:B------:R-:W-:Y:S01]  /*1ce0*/  FMUL.FTZ R5, R61.reuse, R66 ;  /* 0x000000423d057220 */ /* 0x040fe20000410000 */
[C---:B------:R-:W-:Y:S01]  /*1cf0*/  FMUL.FTZ R71, R61.reuse, R76 ;  /* 0x0000004c3d477220 */ /* 0x040fe20000410000 */
[----:B------:R-:W-:Y:S01]  /*1d00*/  FMUL.FTZ R65, R61, R62 ;  /* 0x0000003e3d417220 */ /* 0x000fe20000410000 */
[----:B------:R-:W-:Y:S01]  /*1d10*/  FMUL.FTZ R9, R9, R60 ;  /* 0x0000003c09097220 */ /* 0x000fe20000410000 */
[----:B------:R-:W-:Y:S01]  /*1d20*/  FMUL.FTZ R69, R61, R74 ;  /* 0x0000004a3d457220 */ /* 0x000fe20000410000 */
[-C--:B------:R-:W-:Y:S01]  /*1d30*/  FMUL.FTZ R7, R7, R60.reuse ;  /* 0x0000003c07077220 */ /* 0x080fe20000410000 */
[----:B------:R-:W-:Y:S01]  /*1d40*/  FMUL.FTZ R71, R71, R60 ;  /* 0x0000003c47477220 */ /* 0x000fe20000410000 */
[----:B------:R1:W-:Y:S01]  /*1d50*/  F2F.BF16.F32 R63, R23 ;  /* 0x00000017003f7304 */ /* 0x0003e20000202000 */
[----:B0-----:R-:W-:Y:S01]  /*1d60*/  FMUL.FTZ R11, R61, R72 ;  /* 0x000000483d0b7220 */ /* 0x001fe20000410000 */
[----:B------:R-:W-:Y:S01]  /*1d70*/  FADD.FTZ R22, -R4, R67 ;  /* 0x0000004304167221 */ /* 0x000fe20000010100 */
[-C--:B------:R-:W-:Y:S01]  /*1d80*/  FMUL.FTZ R66, R5, R60.reuse ;  /* 0x0000003c05427220 */ /* 0x080fe20000410000 */
[-C--:B------:R-:W-:Y:S01]  /*1d90*/  FMUL.FTZ R69, R69, R60.reuse ;  /* 0x0000003c45457220 */ /* 0x080fe20000410000 */
[----:B------:R-:W-:Y:S01]  /*1da0*/  FMUL.FTZ R11, R11, R60 ;  /* 0x0000003c0b0b7220 */ /* 0x000fe20000410000 */
[----:B------:R-:W0:Y:S02]  /*1db0*/  LDC.64 R4, c[0x0][0x468] ;  /* 0x00011a00ff047b82 */ /* 0x000e240000000a00 */
[----:B------:R-:W2:Y:S01]  /*1dc0*/  F2F.BF16.F32 R9, R9 ;  /* 0x0000000900097304 */ /* 0x000ea20000202000 */
[----:B-1----:R-:W-:Y:S01]  /*1dd0*/  FMUL.FTZ R23, R61, R64 ;  /* 0x000000403d177220 */ /* 0x002fe20000410000 */
[----:B------:R-:W-:Y:S01]  /*1de0*/  FMUL.FTZ R64, R65, R60 ;  /* 0x0000003c41407220 */ /* 0x000fe20000410000 */
[----:B------:R-:W-:-:S02]  /*1df0*/  FMUL.FTZ R61, R61, R22 ;  /* 0x000000163d3d7220 */ /* 0x000fc40000410000 */
[-C--:B------:R-:W-:Y:S02]  /*1e00*/  FMUL.FTZ R23, R23, R60.reuse ;  /* 0x0000003c17177220 */ /* 0x080fe40000410000 */
[----:B------:R-:W-:Y:S01]  /*1e10*/  FMUL.FTZ R62, R61, R60 ;  /* 0x0000003c3d3e7220 */ /* 0x000fe20000410000 */
[----:B------:R-:W1:Y:S01]  /*1e20*/  F2F.BF16.F32 R7, R7 ;  /* 0x0000000700077304 */ /* 0x000e620000202000 */
[----:B--2---:R-:W-:-:S07]  /*1e30*/  PRMT R61, R9, 0x5410, R6 ;  /* 0x00005410093d7816 */ /* 0x004fce0000000006 */
[----:B------:R-:W2:Y:S01]  /*1e40*/  F2F.BF16.F32 R8, R69 ;  /* 0x0000004500087304 */ /* 0x000ea20000202000 */
[----:B-1----:R-:W-:-:S07]  /*1e50*/  IMAD.WIDE.U32 R6, R7, 0x10000, RZ ;  /* 0x0001000007067825 */ /* 0x002fce00078e00ff */
[----:B------:R-:W-:Y:S01]  /*1e60*/  F2F.BF16.F32 R10, R11 ;  /* 0x0000000b000a7304 */ /* 0x000fe20000202000 */
[----:B--2---:R-:W-:-:S07]  /*1e70*/  IMAD.WIDE.U32 R8, R8, 0x10000, RZ ;  /* 0x0001000008087825 */ /* 0x004fce00078e00ff */
[----:B------:R-:W1:Y:S01]  /*1e80*/  F2F.BF16.F32 R71, R71 ;  /* 0x0000004700477304 */ /* 0x000e620000202000 */
[----:B------:R-:W-:-:S07]  /*1e90*/  LOP3.LUT R60, R8, R63, RZ, 0xfc, !PT ;  /* 0x0000003f083c7212 */ /* 0x000fce00078efcff */
[----:B------:R-:W-:Y:S01]  /*1ea0*/  F2F.BF16.F32 R64, R64 ;  /* 0x0000004000407304 */ /* 0x000fe20000202000 */
[----:B-1----:R-:W-:-:S07]  /*1eb0*/  PRMT R71, R71, 0x5410, R10 ;  /* 0x0000541047477816 */ /* 0x002fce000000000a */
[----:B------:R-:W1:Y:S08]  /*1ec0*/  F2F.BF16.F32 R11, R66 ;  /* 0x00000042000b7304 */ /* 0x000e700000202000 */
[----:B------:R-:W2:Y:S01]  /*1ed0*/  F2F.BF16.F32 R23, R23 ;  /* 0x0000001700177304 */ /* 0x000ea20000202000 */
[----:B-1----:R-:W-:-:S07]  /*1ee0*/  PRMT R67, R64, 0x5410, R11 ;  /* 0x0000541040437816 */ /* 0x002fce000000000b */
[----:B------:R-:W1:Y:S01]  /*1ef0*/  F2F.BF16.F32 R0, R0 ;  /* 0x0000000000007304 */ /* 0x000e620000202000 */
[----:B--2---:R-:W-:-:S07]  /*1f00*/  IMAD.WIDE.U32 R10, R23, 0x10000, RZ ;  /* 0x00010000170a7825 */ /* 0x004fce00078e00ff */
[----:B------:R-:W2:Y:S01]  /*1f10*/  F2F.BF16.F32 R65, R62 ;  /* 0x0000003e00417304 */ /* 0x000ea20000202000 */
[----:B------:R-:W-:Y:S02]  /*1f20*/  LOP3.LUT R23, R61, R7, RZ, 0xfc, !PT ;  /* 0x000000073d177212 */ /* 0x000fe400078efcff */
[----:B------:R-:W-:Y:S01]  /*1f30*/  LOP3.LUT R61, R71, R9, RZ, 0xfc, !PT ;  /* 0x00000009473d7212 */ /* 0x000fe200078efcff */
[--C-:B0-----:R-:W-:Y:S01]  /*1f40*/  IMAD.WIDE.U32 R8, R49, 0x8, R4.reuse ;  /* 0x0000000831087825 */ /* 0x101fe200078e0004 */
[----:B------:R-:W-:Y:S02]  /*1f50*/  LOP3.LUT R11, R67, R11, RZ, 0xfc, !PT ;  /* 0x0000000b430b7212 */ /* 0x000fe400078efcff */
[----:B-1----:R-:W-:Y:S01]  /*1f60*/  LOP3.LUT R22, R6, R0, RZ, 0xfc, !PT ;  /* 0x0000000006167212 */ /* 0x002fe200078efcff */
[----:B------:R-:W-:-:S04]  /*1f70*/  IMAD.WIDE.U32 R6, R50, 0x8, R4 ;  /* 0x0000000832067825 */ /* 0x000fc800078e0004 */
[----:B------:R-:W-:Y:S01]  /*1f80*/  IMAD.WIDE.U32 R4, R48, 0x8, R4 ;  /* 0x0000000830047825 */ /* 0x000fe200078e0004 */
[----:B------:R1:W-:Y:S01]  /*1f90*/  STG.E.64 desc[UR4][R6.64], R22 ;  /* 0x0000001606007986 */ /* 0x0003e2000c101b04 */
[----:B--2---:R-:W-:-:S03]  /*1fa0*/  LOP3.LUT R10, R10, R65, RZ, 0xfc, !PT ;  /* 0x000000410a0a7212 */ /* 0x004fc600078efcff */
[----:B------:R1:W-:Y:S04]  /*1fb0*/  STG.E.64 desc[UR4][R8.64], R60 ;  /* 0x0000003c08007986 */ /* 0x0003e8000c101b04 */
[----:B------:R1:W-:Y:S01]  /*1fc0*/  STG.E.64 desc[UR4][R4.64], R10 ;  /* 0x0000000a04007986 */ /* 0x0003e2000c101b04 */
[----:B------:R-:W-:Y:S05]  /*1fd0*/  BRA `(.L_x_37) ;  /* 0x0000001400807947 */ /* 0x000fea0003800000 */
.L_x_36:
[C-C-:B------:R-:W-:Y:S01]  /*1fe0*/  FFMA.FTZ R93, R4.reuse, R93, R5.reuse ;  /* 0x0000005d045d7223 */ /* 0x140fe20000010005 */
[C-C-:B------:R-:W-:Y:S01]  /*1ff0*/  FFMA.FTZ R96, R4.reuse, R96, R5.reuse ;  /* 0x0000006004607223 */ /* 0x140fe20000010005 */
[C-C-:B------:R-:W-:Y:S01]  /*2000*/  FFMA.FTZ R76, R4.reuse, R76, R5.reuse ;  /* 0x0000004c044c7223 */ /* 0x140fe20000010005 */
[C-C-:B------:R-:W-:Y:S01]  /*2010*/  FFMA.FTZ R9, R4.reuse, R77, R5.reuse ;  /* 0x0000004d04097223 */ /* 0x140fe20000010005 */
[C-C-:B------:R-:W-:Y:S01]  /*2020*/  FFMA.FTZ R81, R4.reuse, R81, R5.reuse ;  /* 0x0000005104517223 */ /* 0x140fe20000010005 */
[----:B------:R-:W-:Y:S01]  /*2030*/  FFMA.FTZ R74, R4, R74, R5 ;  /* 0x0000004a044a7223 */ /* 0x000fe20000010005 */
[----:B------:R-:W-:Y:S01]  /*2040*/  FADD.FTZ R84, -R93, R84 ;  /* 0x000000545d547221 */ /* 0x000fe20000010100 */
[----:B------:R-:W-:Y:S01]  /*2050*/  FADD.FTZ R96, -R96, R95 ;  /* 0x0000005f60607221 */ /* 0x000fe20000010100 */
[----:B------:R-:W-:Y:S01]  /*2060*/  FFMA.FTZ R0, R4, R0, R5 ;  /* 0x0000000004007223 */ /* 0x000fe20000010005 */
[----:B------:R-:W-:Y:S01]  /*2070*/  FADD.FTZ R76, -R76, R73 ;  /* 0x000000494c4c7221 */ /* 0x000fe20000010100 */
[----:B------:R-:W-:Y:S01]  /*2080*/  FADD.FTZ R72, -R9, R72 ;  /* 0x0000004809487221 */ /* 0x000fe20000010100 */
[----:B------:R-:W-:Y:S01]  /*2090*/  FADD.FTZ R78, -R81, R78 ;  /* 0x0000004e514e7221 */ /* 0x000fe20000010100 */
[C-C-:B------:R-:W-:Y:S01]  /*20a0*/  FFMA.FTZ R65, R4.reuse, R65, R5.reuse ;  /* 0x0000004104417223 */ /* 0x140fe20000010005 */
[----:B------:R-:W-:Y:S01]  /*20b0*/  FFMA.FTZ R11, R4, R79, R5 ;  /* 0x0000004f040b7223 */ /* 0x000fe20000010005 */
[----:B------:R-:W-:Y:S01]  /*20c0*/  FADD.FTZ R74, -R74, R69 ;  /* 0x000000454a4a7221 */ /* 0x000fe20000010100 */
[C---:B------:R-:W-:Y:S01]  /*20d0*/  FMUL.FTZ R85, R61.reuse, R84 ;  /* 0x000000543d557220 */ /* 0x040fe20000410000 */
[C---:B------:R-:W-:Y:S01]  /*20e0*/  FMUL.FTZ R87, R61.reuse, R96 ;  /* 0x000000603d577220 */ /* 0x040fe20000410000 */
[----:B------:R-:W-:Y:S01]  /*20f0*/  FADD.FTZ R0, -R0, R83 ;  /* 0x0000005300007221 */ /* 0x000fe20000010100 */
[C---:B------:R-:W-:Y:S01]  /*2100*/  FMUL.FTZ R77, R61.reuse, R76 ;  /* 0x0000004c3d4d7220 */ /* 0x040fe20000410000 */
[C---:B------:R-:W-:Y:S01]  /*2110*/  FMUL.FTZ R83, R61.reuse, R72 ;  /* 0x000000483d537220 */ /* 0x040fe20000410000 */
[----:B------:R-:W-:Y:S01]  /*2120*/  FMUL.FTZ R81, R61, R78 ;  /* 0x0000004e3d517220 */ /* 0x000fe20000410000 */
[----:B------:R-:W-:Y:S01]  /*2130*/  FADD.FTZ R62, -R65, R62 ;  /* 0x0000003e413e7221 */ /* 0x000fe20000010100 */
[----:B------:R-:W-:Y:S01]  /*2140*/  FADD.FTZ R66, -R11, R66 ;  /* 0x000000420b427221 */ /* 0x000fe20000010100 */
[C---:B------:R-:W-:Y:S01]  /*2150*/  FMUL.FTZ R69, R61.reuse, R74 ;  /* 0x0000004a3d457220 */ /* 0x040fe20000410000 */
[----:B------:R0:W-:Y:S01]  /*2160*/  F2F.BF16.F32 R6, R85 ;  /* 0x0000005500067304 */ /* 0x0001e20000202000 */
[C-C-:B------:R-:W-:Y:S01]  /*2170*/  FFMA.FTZ R75, R4.reuse, R75, R5.reuse ;  /* 0x0000004b044b7223 */ /* 0x140fe20000010005 */
[C-C-:B------:R-:W-:Y:S01]  /*2180*/  FFMA.FTZ R71, R4.reuse, R71, R5.reuse ;  /* 0x0000004704477223 */ /* 0x140fe20000010005 */
[----:B------:R-:W-:Y:S01]  /*2190*/  FFMA.FTZ R68, R4, R68, R5 ;  /* 0x0000004404447223 */ /* 0x000fe20000010005 */
[C---:B------:R-:W-:Y:S01]  /*21a0*/  FMUL.FTZ R79, R61.reuse, R62 ;  /* 0x0000003e3d4f7220 */ /* 0x040fe20000410000 */
[----:B------:R-:W-:Y:S01]  /*21b0*/  FMUL.FTZ R89, R61, R66 ;  /* 0x000000423d597220 */ /* 0x000fe20000410000 */
[----:B------:R-:W-:Y:S01]  /*21c0*/  FADD.FTZ R64, -R75, R64 ;  /* 0x000000404b407221 */ /* 0x000fe20000010100 */
[----:B------:R-:W-:Y:S01]  /*21d0*/  FADD.FTZ R70, -R71, R70 ;  /* 0x0000004647467221 */ /* 0x000fe20000010100 */
[----:B------:R1:W-:Y:S01]  /*21e0*/  F2F.BF16.F32 R7, R87 ;  /* 0x0000005700077304 */ /* 0x0003e20000202000 */
[----:B------:R-:W-:Y:S01]  /*21f0*/  FADD.FTZ R68, -R68, R67 ;  /* 0x0000004344447221 */ /* 0x000fe20000010100 */
[C---:B------:R-:W-:Y:S01]  /*2200*/  FMUL.FTZ R23, R61.reuse, R0 ;  /* 0x000000003d177220 */ /* 0x040fe20000410000 */
[C---:B------:R-:W-:Y:S01]  /*2210*/  FMUL.FTZ R67, R61.reuse, R64 ;  /* 0x000000403d437220 */ /* 0x040fe20000410000 */
[C---:B------:R-:W-:Y:S01]  /*2220*/  FMUL.FTZ R71, R61.reuse, R70 ;  /* 0x000000463d477220 */ /* 0x040fe20000410000 */
[----:B------:R-:W-:Y:S01]  /*2230*/  FMUL.FTZ R5, R61, R68 ;  /* 0x000000443d057220 */ /* 0x000fe20000410000 */
[-C--:B0-----:R-:W-:Y:S01]  /*2240*/  FMUL.FTZ R85, R85, R60.reuse ;  /* 0x0000003c55557220 */ /* 0x081fe20000410000 */
[-C--:B------:R-:W-:Y:S01]  /*2250*/  FMUL.FTZ R68, R69, R60.reuse ;  /* 0x0000003c45447220 */ /* 0x080fe20000410000 */
[----:B------:R0:W-:Y:S01]  /*2260*/  F2F.BF16.F32 R9, R77 ;  /* 0x0000004d00097304 */ /* 0x0001e20000202000 */
[-C--:B------:R-:W-:Y:S01]  /*2270*/  FMUL.FTZ R66, R71, R60.reuse ;  /* 0x0000003c47427220 */ /* 0x080fe20000410000 */
[-C--:B------:R-:W-:Y:S01]  /*2280*/  FMUL.FTZ R72, R5, R60.reuse ;  /* 0x0000003c05487220 */ /* 0x080fe20000410000 */
[-C--:B-1----:R-:W-:Y:S01]  /*2290*/  FMUL.FTZ R87, R87, R60.reuse ;  /* 0x0000003c57577220 */ /* 0x082fe20000410000 */
[----:B------:R-:W-:-:S04]  /*22a0*/  FMUL.FTZ R74, R67, R60 ;  /* 0x0000003c434a7220 */ /* 0x000fc80000410000 */
[----:B------:R1:W2:Y:S01]  /*22b0*/  F2F.BF16.F32 R10, R83 ;  /* 0x00000053000a7304 */ /* 0x0002a20000202000 */
[----:B0-----:R-:W-:-:S07]  /*22c0*/  FMUL.FTZ R77, R77, R60 ;  /* 0x0000003c4d4d7220 */ /* 0x001fce0000410000 */
[----:B------:R0:W3:Y:S01]  /*22d0*/  F2F.BF16.F32 R8, R81 ;  /* 0x0000005100087304 */ /* 0x0000e20000202000 */
[----:B-1----:R-:W-:-:S07]  /*22e0*/  FMUL.FTZ R83, R83, R60 ;  /* 0x0000003c53537220 */ /* 0x002fce0000410000 */
[----:B------:R2:W-:Y:S01]  /*22f0*/  F2F.BF16.F32 R22, R69 ;  /* 0x0000004500167304 */ /* 0x0005e20000202000 */
[----:B0-----:R-:W-:-:S07]  /*2300*/  FMUL.FTZ R81, R81, R60 ;  /* 0x0000003c51517220 */ /* 0x001fce0000410000 */
[----:B------:R0:W-:Y:S01]  /*2310*/  F2F.BF16.F32 R11, R79 ;  /* 0x0000004f000b7304 */ /* 0x0001e20000202000 */
[----:B--2---:R-:W-:Y:S01]  /*2320*/  PRMT R69, R9, 0x5410, R10 ;  /* 0x0000541009457816 */ /* 0x004fe2000000000a */
[----:B---3--:R-:W-:-:S06]  /*2330*/  IMAD.WIDE.U32 R8, R8, 0x10000, RZ ;  /* 0x0001000008087825 */ /* 0x008fcc00078e00ff */
[----:B------:R1:W-:Y:S01]  /*2340*/  F2F.BF16.F32 R62, R89 ;  /* 0x00000059003e7304 */ /* 0x0003e20000202000 */
[----:B0-----:R-:W-:-:S07]  /*2350*/  FMUL.FTZ R79, R79, R60 ;  /* 0x0000003c4f4f7220 */ /* 0x001fce0000410000 */
[----:B------:R0:W2:Y:S01]  /*2360*/  F2F.BF16.F32 R0, R23 ;  /* 0x0000001700007304 */ /* 0x0000a20000202000 */
[----:B-1----:R-:W-:-:S07]  /*2370*/  FMUL.FTZ R89, R89, R60 ;  /* 0x0000003c59597220 */ /* 0x002fce0000410000 */
[----:B------:R1:W3:Y:S01]  /*2380*/  F2F.BF16.F32 R61, R67 ;  /* 0x00000043003d7304 */ /* 0x0002e20000202000 */
[----:B0-----:R-:W-:Y:S01]  /*2390*/  FMUL.FTZ R23, R23, R60 ;  /* 0x0000003c17177220 */ /* 0x001fe20000410000 */
[----:B--2---:R-:W-:-:S06]  /*23a0*/  LOP3.LUT R10, R8, R0, RZ, 0xfc, !PT ;  /* 0x00000000080a7212 */ /* 0x004fcc00078efcff */
[----:B------:R0:W2:Y:S01]  /*23b0*/  F2F.BF16.F32 R63, R71 ;  /* 0x00000047003f7304 */ /* 0x0000a20000202000 */
[----:B-1----:R-:W-:Y:S01]  /*23c0*/  PRMT R67, R11, 0x5410, R62 ;  /* 0x000054100b437816 */ /* 0x002fe2000000003e */
[----:B---3--:R-:W-:-:S06]  /*23d0*/  IMAD.WIDE.U32 R60, R61, 0x10000, RZ ;  /* 0x000100003d3c7825 */ /* 0x008fcc00078e00ff */
[----:B------:R1:W3:Y:S01]  /*23e0*/  F2F.BF16.F32 R65, R5 ;  /* 0x0000000500417304 */ /* 0x0002e20000202000 */
[----:B0-----:R-:W-:Y:S02]  /*23f0*/  PRMT R71, R6, 0x5410, R7 ;  /* 0x0000541006477816 */ /* 0x001fe40000000007 */
[----:B------:R-:W0:Y:S02]  /*2400*/  LDC.64 R6, c[0x0][0x468] ;  /* 0x00011a00ff067b82 */ /* 0x000e240000000a00 */
[----:B------:R-:W-:-:S03]  /*2410*/  LOP3.LUT R11, R71, R9, RZ, 0xfc, !PT ;  /* 0x00000009470b7212 */ /* 0x000fc600078efcff */
[----:B------:R4:W-:Y:S03]  /*2420*/  F2F.BF16.F32 R73, R23 ;  /* 0x0000001700497304 */ /* 0x0009e60000202000 */
[----:B-1----:R-:W1:Y:S05]  /*2430*/  LDC.64 R4, c[0x0][0x478] ;  /* 0x00011e00ff047b82 */ /* 0x002e6a0000000a00 */
[----:B------:R-:W5:Y:S01]  /*2440*/  F2F.BF16.F32 R81, R81 ;  /* 0x0000005100517304 */ /* 0x000f620000202000 */
[----:B----4-:R-:W-:-:S05]  /*2450*/  IMAD.WIDE.U32 R22, R22, 0x10000, RZ ;  /* 0x0001000016167825 */ /* 0x010fca00078e00ff */
[----:B------:R-:W-:Y:S02]  /*2460*/  LOP3.LUT R9, R69, R23, RZ, 0xfc, !PT ;  /* 0x0000001745097212 */ /* 0x000fe400078efcff */
[----:B------:R-:W-:Y:S01]  /*2470*/  F2F.BF16.F32 R75, R66 ;  /* 0x00000042004b7304 */ /* 0x000fe20000202000 */
[----:B--2---:R-:W-:Y:S02]  /*2480*/  LOP3.LUT R8, R22, R63, RZ, 0xfc, !PT ;  /* 0x0000003f16087212 */ /* 0x004fe400078efcff */
[----:B------:R-:W-:Y:S02]  /*2490*/  LOP3.LUT R23, R67, R61, RZ, 0xfc, !PT ;  /* 0x0000003d43177212 */ /* 0x000fe400078efcff */
[----:B---3--:R-:W-:Y:S01]  /*24a0*/  LOP3.LUT R22, R60, R65, RZ, 0xfc, !PT ;  /* 0x000000413c167212 */ /* 0x008fe200078efcff */
[----:B-----5:R-:W-:Y:S02]  /*24b0*/  IMAD.WIDE.U32 R60, R81, 0x10000, RZ ;  /* 0x00010000513c7825 */ /* 0x020fe400078e00ff */
[----:B------:R-:W-:Y:S02]  /*24c0*/  F2F.BF16.F32 R85, R85 ;  /* 0x0000005500557304 */ /* 0x000fe40000202000 */
[----:B-1----:R-:W-:Y:S01]  /*24d0*/  IMAD.WIDE.U32 R62, R50, 0x8, R4 ;  /* 0x00000008323e7825 */ /* 0x002fe200078e0004 */
[----:B------:R-:W-:-:S05]  /*24e0*/  LOP3.LUT R60, R60, R73, RZ, 0xfc, !PT ;  /* 0x000000493c3c7212 */ /* 0x000fca00078efcff */
[----:B------:R-:W1:Y:S01]  /*24f0*/  F2F.BF16.F32 R64, R87 ;  /* 0x0000005700407304 */ /* 0x000e620000202000 */
[----:B------:R3:W-:Y:S07]  /*2500*/  STG.E.64 desc[UR4][R62.64], R10 ;  /* 0x0000000a3e007986 */ /* 0x0007ee000c101b04 */
[----:B------:R-:W2:Y:S01]  /*2510*/  F2F.BF16.F32 R66, R74 ;  /* 0x0000004a00427304 */ /* 0x000ea20000202000 */
[----:B-1----:R-:W-:-:S07]  /*2520*/  PRMT R85, R85, 0x5410, R64 ;  /* 0x0000541055557816 */ /* 0x002fce0000000040 */
[----:B------:R-:W1:Y:S01]  /*2530*/  F2F.BF16.F32 R68, R68 ;  /* 0x0000004400447304 */ /* 0x000e620000202000 */
[----:B------:R-:W-:Y:S01]  /*2540*/  LOP3.LUT R61, R85, R61, RZ, 0xfc, !PT ;  /* 0x0000003d553d7212 */ /* 0x000fe200078efcff */
[----:B--2---:R-:W-:-:S06]  /*2550*/  IMAD.WIDE.U32 R66, R66, 0x10000, RZ ;  /* 0x0001000042427825 */ /* 0x004fcc00078e00ff */
[----:B------:R-:W-:Y:S01]  /*2560*/  F2F.BF16.F32 R79, R79 ;  /* 0x0000004f004f7304 */ /* 0x000fe20000202000 */
[----:B-1----:R-:W-:-:S07]  /*2570*/  IMAD.WIDE.U32 R64, R68, 0x10000, RZ ;  /* 0x0001000044407825 */ /* 0x002fce00078e00ff */
[----:B------:R-:W1:Y:S08]  /*2580*/  F2F.BF16.F32 R76, R89 ;  /* 0x00000059004c7304 */ /* 0x000e700000202000 */
[----:B------:R-:W-:Y:S01]  /*2590*/  F2F.BF16.F32 R77, R77 ;  /* 0x0000004d004d7304 */ /* 0x000fe20000202000 */
[----:B-1----:R-:W-:-:S07]  /*25a0*/  PRMT R79, R79, 0x5410, R76 ;  /* 0x000054104f4f7816 */ /* 0x002fce000000004c */
[----:B------:R-:W1:Y:S01]  /*25b0*/  F2F.BF16.F32 R70, R83 ;  /* 0x0000005300467304 */ /* 0x000e620000202000 */
[----:B------:R-:W-:-:S07]  /*25c0*/  LOP3.LUT R73, R79, R67, RZ, 0xfc, !PT ;  /* 0x000000434f497212 */ /* 0x000fce00078efcff */
[----:B------:R-:W2:Y:S01]  /*25d0*/  F2F.BF16.F32 R69, R72 ;  /* 0x0000004800457304 */ /* 0x000ea20000202000 */
[----:B-1----:R-:W-:Y:S02]  /*25e0*/  PRMT R77, R77, 0x5410, R70 ;  /* 0x000054104d4d7816 */ /* 0x002fe40000000046 */
[----:B------:R-:W-:Y:S02]  /*25f0*/  LOP3.LUT R70, R64, R75, RZ, 0xfc, !PT ;  /* 0x0000004b40467212 */ /* 0x000fe400078efcff */
[----:B------:R-:W-:Y:S01]  /*2600*/  LOP3.LUT R71, R77, R65, RZ, 0xfc, !PT ;  /* 0x000000414d477212 */ /* 0x000fe200078efcff */
[----:B------:R-:W-:Y:S01]  /*2610*/  IMAD.WIDE.U32 R64, R49, 0x8, R4 ;  /* 0x0000000831407825 */ /* 0x000fe200078e0004 */
[----:B--2---:R-:W-:-:S03]  /*2620*/  LOP3.LUT R72, R66, R69, RZ, 0xfc, !PT ;  /* 0x0000004542487212 */ /* 0x004fc600078efcff */
[----:B0-----:R-:W-:-:S04]  /*2630*/  IMAD.WIDE.U32 R66, R50, 0x8, R6 ;  /* 0x0000000832427825 */ /* 0x001fc800078e0006 */
[----:B------:R-:W-:Y:S01]  /*2640*/  IMAD.WIDE.U32 R68, R49, 0x8, R6 ;  /* 0x0000000831447825 */ /* 0x000fe200078e0006 */
[----:B------:R3:W-:Y:S03]  /*2650*/  STG.E.64 desc[UR4][R66.64], R60 ;  /* 0x0000003c42007986 */ /* 0x0007e6000c101b04 */
[C---:B------:R-:W-:Y:S01]  /*2660*/  IMAD.WIDE.U32 R4, R48.reuse, 0x8, R4 ;  /* 0x0000000830047825 */ /* 0x040fe200078e0004 */
[----:B------:R3:W-:Y:S03]  /*2670*/  STG.E.64 desc[UR4][R64.64], R8 ;  /* 0x0000000840007986 */ /* 0x0007e6000c101b04 */
[----:B------:R-:W-:Y:S01]  /*2680*/  IMAD.WIDE.U32 R6, R48, 0x8, R6 ;  /* 0x0000000830067825 */ /* 0x000fe200078e0006 */
[----:B------:R3:W-:Y:S04]  /*2690*/  STG.E.64 desc[UR4][R68.64], R70 ;  /* 0x0000004644007986 */ /* 0x0007e8000c101b04 */
[----:B------:R3:W-:Y:S04]  /*26a0*/  STG.E.64 desc[UR4][R4.64], R22 ;  /* 0x0000001604007986 */ /* 0x0007e8000c101b04 */
[----:B------:R3:W-:Y:S01]  /*26b0*/  STG.E.64 desc[UR4][R6.64], R72 ;  /* 0x0000004806007986 */ /* 0x0007e2000c101b04 */
[----:B------:R-:W-:Y:S05]  /*26c0*/  BRA `(.L_x_37) ;  /* 0x0000000c00c47947 */ /* 0x000fea0003800000 */
.L_x_35:
[----:B------:R-:W-:-:S04]  /*26d0*/  UISETP.NE.U32.AND UP0, UPT, UR12, URZ, UPT ;  /* 0x000000ff0c00728c */ /* 0x000fc8000bf05070 */
[----:B------:R-:W-:-:S09]  /*26e0*/  UISETP.NE.AND.EX UP0, UPT, UR13, URZ, UPT, UP0 ;  /* 0x000000ff0d00728c */ /* 0x000fd2000bf05300 */
[----:B------:R-:W-:Y:S05]  /*26f0*/  BRA.U UP0, `(.L_x_38) ;  /* 0x0000000500a07547 */ /* 0x000fea000b800000 */
[----:B------:R-:W-:Y:S01]  /*2700*/  MOV R6, R17 ;  /* 0x0000001100067202 */ /* 0x000fe20000000f00 */
[C---:B------:R-:W-:Y:S01]  /*2710*/  FFMA.FTZ R93, R4.reuse, R93, R5 ;  /* 0x0000005d045d7223 */ /* 0x040fe20000010005 */
[----:B------:R-:W-:Y:S01]  /*2720*/  SHF.R.U32.HI R8, RZ, 0x10, R17 ;  /* 0x00000010ff087819 */ /* 0x000fe20000011611 */
[----:B------:R-:W-:Y:S01]  /*2730*/  FFMA.FTZ R96, R4, R96, R5 ;  /* 0x0000006004607223 */ /* 0x000fe20000010005 */
[----:B------:R-:W-:Y:S01]  /*2740*/  SHF.L.U32 R6, R6, 0x10, RZ ;  /* 0x0000001006067819 */ /* 0x000fe200000006ff */
[----:B------:R-:W-:Y:S01]  /*2750*/  FADD.FTZ R7, -R93, R84 ;  /* 0x000000545d077221 */ /* 0x000fe20000010100 */
[----:B------:R-:W-:Y:S01]  /*2760*/  SHF.L.U32 R8, R8, 0x10, RZ ;  /* 0x0000001008087819 */ /* 0x000fe200000006ff */
[----:B------:R-:W-:Y:S01]  /*2770*/  FADD.FTZ R96, -R96, R95 ;  /* 0x0000005f60607221 */ /* 0x000fe20000010100 */
[C-C-:B------:R-:W-:Y:S01]  /*2780*/  FFMA.FTZ R22, R4.reuse, R0, R5.reuse ;  /* 0x0000000004167223 */ /* 0x140fe20000010005 */
[----:B------:R-:W-:Y:S01]  /*2790*/  FFMA.FTZ R7, R61, R7, R6 ;  /* 0x000000073d077223 */ /* 0x000fe20000010006 */
[----:B------:R-:W-:Y:S01]  /*27a0*/  MOV R6, R16 ;  /* 0x0000001000067202 */ /* 0x000fe20000000f00 */
[----:B------:R-:W-:Y:S01]  /*27b0*/  FFMA.FTZ R81, R4, R81, R5 ;  /* 0x0000005104517223 */ /* 0x000fe20000010005 */
[----:B------:R-:W-:Y:S01]  /*27c0*/  FADD.FTZ R9, -R22, R83 ;  /* 0x0000005316097221 */ /* 0x000fe20000010100 */
[----:B------:R-:W-:Y:S01]  /*27d0*/  FMUL.FTZ R10, R7, R60 ;  /* 0x0000003c070a7220 */ /* 0x000fe20000410000 */
[----:B------:R-:W-:Y:S01]  /*27e0*/  FFMA.FTZ R7, R61, R96, R8 ;  /* 0x000000603d077223 */ /* 0x000fe20000010008 */
[----:B------:R-:W-:Y:S01]  /*27f0*/  SHF.L.U32 R6, R6, 0x10, RZ ;  /* 0x0000001006067819 */ /* 0x000fe200000006ff */
[----:B------:R-:W-:Y:S01]  /*2800*/  FADD.FTZ R81, -R81, R78 ;  /* 0x0000004e51517221 */ /* 0x000fe20000010100 */
[----:B------:R-:W-:Y:S01]  /*2810*/  SHF.R.U64 R8, R16, 0x10, R17 ;  /* 0x0000001010087819 */ /* 0x000fe20000001211 */
[----:B------:R0:W-:Y:S01]  /*2820*/  F2F.BF16.F32 R0, R10 ;  /* 0x0000000a00007304 */ /* 0x0001e20000202000 */
[--C-:B------:R-:W-:Y:S01]  /*2830*/  FFMA.FTZ R76, R4, R76, R5.reuse ;  /* 0x0000004c044c7223 */ /* 0x100fe20000010005 */
[----:B------:R-:W-:Y:S01]  /*2840*/  FFMA.FTZ R9, R61, R9, R6 ;  /* 0x000000093d097223 */ /* 0x000fe20000010006 */
[----:B------:R-:W-:Y:S01]  /*2850*/  SHF.L.U32 R8, R8, 0x10, RZ ;  /* 0x0000001008087819 */ /* 0x000fe200000006ff */
[----:B------:R-:W-:Y:S01]  /*2860*/  FFMA.FTZ R77, R4, R77, R5 ;  /* 0x0000004d044d7223 */ /* 0x000fe20000010005 */
[----:B------:R-:W-:Y:S01]  /*2870*/  FADD.FTZ R11, -R76, R73 ;  /* 0x000000494c0b7221 */ /* 0x000fe20000010100 */
[----:B------:R-:W-:Y:S01]  /*2880*/  FMUL.FTZ R6, R9, R60 ;  /* 0x0000003c09067220 */ /* 0x000fe20000410000 */
[----:B------:R-:W-:Y:S01]  /*2890*/  SHF.R.U32.HI R22, RZ, 0x10, R19 ;  /* 0x00000010ff167819 */ /* 0x000fe20000011613 */
[----:B------:R-:W-:Y:S01]  /*28a0*/  FFMA.FTZ R9, R61, R81, R8 ;  /* 0x000000513d097223 */ /* 0x000fe20000010008 */
[----:B0-----:R-:W-:Y:S01]  /*28b0*/  MOV R10, R19 ;  /* 0x00000013000a7202 */ /* 0x001fe20000000f00 */
[----:B------:R-:W-:Y:S01]  /*28c0*/  FADD.FTZ R77, -R77, R72 ;  /* 0x000000484d4d7221 */ /* 0x000fe20000010100 */
[----:B------:R-:W-:Y:S01]  /*28d0*/  SHF.L.U32 R22, R22, 0x10, RZ ;  /* 0x0000001016167819 */ /* 0x000fe200000006ff */
[--C-:B------:R-:W-:Y:S01]  /*28e0*/  FFMA.FTZ R71, R4, R71, R5.reuse ;  /* 0x0000004704477223 */ /* 0x100fe20000010005 */
[----:B------:R-:W-:Y:S01]  /*28f0*/  SHF.L.U32 R8, R10, 0x10, RZ ;  /* 0x000000100a087819 */ /* 0x000fe200000006ff */
[----:B------:R-:W-:Y:S01]  /*2900*/  FFMA.FTZ R74, R4, R74, R5 ;  /* 0x0000004a044a7223 */ /* 0x000fe20000010005 */
[----:B------:R-:W-:Y:S01]  /*2910*/  SHF.R.U64 R23, R18, 0x10, R19 ;  /* 0x0000001012177819 */ /* 0x000fe20000001213 */
[----:B------:R-:W-:Y:S01]  /*2920*/  FADD.FTZ R71, -R71, R70 ;  /* 0x0000004647477221 */ /* 0x000fe20000010100 */
[C-C-:B------:R-:W-:Y:S01]  /*2930*/  FFMA.FTZ R75, R4.reuse, R75, R5.reuse ;  /* 0x0000004b044b7223 */ /* 0x140fe20000010005 */
[----:B------:R-:W-:Y:S01]  /*2940*/  FFMA.FTZ R11, R61, R11, R8 ;  /* 0x0000000b3d0b7223 */ /* 0x000fe20000010008 */
[----:B------:R-:W-:Y:S01]  /*2950*/  MOV R8, R18 ;  /* 0x0000001200087202 */ /* 0x000fe20000000f00 */
[----:B------:R-:W-:Y:S01]  /*2960*/  FFMA.FTZ R79, R4, R79, R5 ;  /* 0x0000004f044f7223 */ /* 0x000fe20000010005 */
[----:B------:R-:W-:Y:S01]  /*2970*/  FADD.FTZ R75, -R75, R64 ;  /* 0x000000404b4b7221 */ /* 0x000fe20000010100 */
[-C--:B------:R-:W-:Y:S01]  /*2980*/  FMUL.FTZ R10, R11, R60.reuse ;  /* 0x0000003c0b0a7220 */ /* 0x080fe20000410000 */
[----:B------:R-:W-:Y:S01]  /*2990*/  FFMA.FTZ R11, R61, R77, R22 ;  /* 0x0000004d3d0b7223 */ /* 0x000fe20000010016 */
[----:B------:R-:W-:Y:S01]  /*29a0*/  SHF.L.U32 R8, R8, 0x10, RZ ;  /* 0x0000001008087819 */ /* 0x000fe200000006ff */
[----:B------:R-:W-:Y:S01]  /*29b0*/  FADD.FTZ R79, -R79, R66 ;  /* 0x000000424f4f7221 */ /* 0x000fe20000010100 */
[----:B------:R0:W-:Y:S01]  /*29c0*/  F2F.BF16.F32 R22, R10 ;  /* 0x0000000a00167304 */ /* 0x0001e20000202000 */
[-C--:B------:R-:W-:Y:S01]  /*29d0*/  FMUL.FTZ R70, R11, R60.reuse ;  /* 0x0000003c0b467220 */ /* 0x080fe20000410000 */
[----:B------:R-:W-:Y:S01]  /*29e0*/  MOV R64, R21 ;  /* 0x0000001500407202 */ /* 0x000fe20000000f00 */
[----:B------:R-:W-:Y:S01]  /*29f0*/  FFMA.FTZ R11, R61, R71, R8 ;  /* 0x000000473d0b7223 */ /* 0x000fe20000010008 */
[----:B------:R-:W-:Y:S01]  /*2a00*/  SHF.L.U32 R8, R23, 0x10, RZ ;  /* 0x0000001017087819 */ /* 0x000fe200000006ff */
[----:B------:R-:W-:Y:S01]  /*2a10*/  FADD.FTZ R23, -R74, R69 ;  /* 0x000000454a177221 */ /* 0x000fe20000010100 */
[C-C-:B------:R-:W-:Y:S01]  /*2a20*/  FFMA.FTZ R69, R4.reuse, R65, R5.reuse ;  /* 0x0000004104457223 */ /* 0x140fe20000010005 */
[----:B------:R-:W-:Y:S01]  /*2a30*/  FMUL.FTZ R11, R11, R60 ;  /* 0x0000003c0b0b7220 */ /* 0x000fe20000410000 */
[----:B------:R-:W-:Y:S01]  /*2a40*/  FFMA.FTZ R4, R4, R68, R5 ;  /* 0x0000004404047223 */ /* 0x000fe20000010005 */
[----:B0-----:R-:W-:Y:S01]  /*2a50*/  SHF.R.U64 R10, R20, 0x10, R21 ;  /* 0x00000010140a7819 */ /* 0x001fe20000001215 */
[----:B------:R-:W-:Y:S01]  /*2a60*/  FFMA.FTZ R23, R61, R23, R8 ;  /* 0x000000173d177223 */ /* 0x000fe20000010008 */
[----:B------:R-:W-:Y:S01]  /*2a70*/  FADD.FTZ R69, -R69, R62 ;  /* 0x0000003e45457221 */ /* 0x000fe20000010100 */
[----:B------:R0:W-:Y:S01]  /*2a80*/  F2F.BF16.F32 R63, R11 ;  /* 0x0000000b003f7304 */ /* 0x0001e20000202000 */
[----:B------:R-:W-:Y:S01]  /*2a90*/  SHF.L.U32 R8, R10, 0x10, RZ ;  /* 0x000000100a087819 */ /* 0x000fe200000006ff */
[-C--:B------:R-:W-:Y:S01]  /*2aa0*/  FMUL.FTZ R9, R9, R60.reuse ;  /* 0x0000003c09097220 */ /* 0x080fe20000410000 */
[-C--:B------:R-:W-:Y:S01]  /*2ab0*/  FMUL.FTZ R7, R7, R60.reuse ;  /* 0x0000003c07077220 */ /* 0x080fe20000410000 */
[-C--:B------:R-:W-:Y:S01]  /*2ac0*/  FMUL.FTZ R23, R23, R60.reuse ;  /* 0x0000003c17177220 */ /* 0x080fe20000410000 */
[----:B------:R-:W-:Y:S01]  /*2ad0*/  FADD.FTZ R67, -R4, R67 ;  /* 0x0000004304437221 */ /* 0x000fe20000010100 */
[----:B------:R-:W-:Y:S01]  /*2ae0*/  FFMA.FTZ R65, R61, R75, R8 ;  /* 0x0000004b3d417223 */ /* 0x000fe20000010008 */
[----:B------:R-:W-:Y:S01]  /*2af0*/  SHF.L.U32 R8, R64, 0x10, RZ ;  /* 0x0000001040087819 */ /* 0x000fe200000006ff */
[----:B------:R-:W1:Y:S01]  /*2b00*/  F2F.BF16.F32 R9, R9 ;  /* 0x0000000900097304 */ /* 0x000e620000202000 */
[----:B------:R-:W-:Y:S01]  /*2b10*/  SHF.R.U32.HI R64, RZ, 0x10, R21 ;  /* 0x00000010ff407819 */ /* 0x000fe20000011615 */
[----:B------:R-:W-:-:S02]  /*2b20*/  FMUL.FTZ R65, R65, R60 ;  /* 0x0000003c41417220 */ /* 0x000fc40000410000 */
[----:B0-----:R-:W-:Y:S01]  /*2b30*/  FFMA.FTZ R11, R61, R69, R8 ;  /* 0x000000453d0b7223 */ /* 0x001fe20000010008 */
[----:B------:R-:W-:Y:S02]  /*2b40*/  SHF.L.U32 R64, R64, 0x10, RZ ;  /* 0x0000001040407819 */ /* 0x000fe400000006ff */
[----:B------:R-:W-:Y:S01]  /*2b50*/  MOV R8, R20 ;  /* 0x0000001400087202 */ /* 0x000fe20000000f00 */
[----:B------:R-:W-:Y:S01]  /*2b60*/  FMUL.FTZ R11, R11, R60 ;  /* 0x0000003c0b0b7220 */ /* 0x000fe20000410000 */
[----:B------:R-:W-:Y:S01]  /*2b70*/  F2F.BF16.F32 R10, R23 ;  /* 0x00000017000a7304 */ /* 0x000fe20000202000 */
[----:B------:R-:W-:Y:S01]  /*2b80*/  FFMA.FTZ R5, R61, R79, R64 ;  /* 0x0000004f3d057223 */ /* 0x000fe20000010040 */
[----:B------:R-:W-:-:S03]  /*2b90*/  SHF.L.U32 R8, R8, 0x10, RZ ;  /* 0x0000001008087819 */ /* 0x000fc600000006ff */
[----:B------:R-:W-:Y:S02]  /*2ba0*/  FMUL.FTZ R64, R5, R60 ;  /* 0x0000003c05407220 */ /* 0x000fe40000410000 */
[----:B------:R-:W0:Y:S01]  /*2bb0*/  LDC.64 R4, c[0x0][0x468] ;  /* 0x00011a00ff047b82 */ /* 0x000e220000000a00 */
[----:B------:R-:W-:Y:S01]  /*2bc0*/  FFMA.FTZ R61, R61, R67, R8 ;  /* 0x000000433d3d7223 */ /* 0x000fe20000010008 */
[----:B------:R-:W2:Y:S01]  /*2bd0*/  F2F.BF16.F32 R7, R7 ;  /* 0x0000000700077304 */ /* 0x000ea20000202000 */
[----:B-1----:R-:W-:-:S04]  /*2be0*/  IMAD.WIDE.U32 R8, R9, 0x10000, RZ ;  /* 0x0001000009087825 */ /* 0x002fc800078e00ff */
[----:B------:R-:W-:-:S03]  /*2bf0*/  FMUL.FTZ R61, R61, R60 ;  /* 0x0000003c3d3d7220 */ /* 0x000fc60000410000 */
[----:B------:R-:W1:Y:S01]  /*2c00*/  F2F.BF16.F32 R71, R70 ;  /* 0x0000004600477304 */ /* 0x000e620000202000 */
[----:B--2---:R-:W-:-:S07]  /*2c10*/  PRMT R7, R0, 0x5410, R7 ;  /* 0x0000541000077816 */ /* 0x004fce0000000007 */
[----:B------:R2:W-:Y:S01]  /*2c20*/  F2F.BF16.F32 R23, R11 ;  /* 0x0000000b00177304 */ /* 0x0005e20000202000 */
[----:B------:R-:W-:Y:S02]  /*2c30*/  LOP3.LUT R7, R7, R9, RZ, 0xfc, !PT ;  /* 0x0000000907077212 */ /* 0x000fe400078efcff */
[----:B-1----:R-:W-:-:S05]  /*2c40*/  PRMT R71, R22, 0x5410, R71 ;  /* 0x0000541016477816 */ /* 0x002fca0000000047 */
[----:B------:R-:W1:Y:S01]  /*2c50*/  F2F.BF16.F32 R64, R64 ;  /* 0x0000004000407304 */ /* 0x000e620000202000 */
[----:B--2---:R-:W-:-:S05]  /*2c60*/  IMAD.WIDE.U32 R10, R10, 0x10000, RZ ;  /* 0x000100000a0a7825 */ /* 0x004fca00078e00ff */
[----:B------:R-:W-:Y:S02]  /*2c70*/  LOP3.LUT R9, R71, R11, RZ, 0xfc, !PT ;  /* 0x0000000b47097212 */ /* 0x000fe400078efcff */
[----:B------:R-:W2:Y:S01]  /*2c80*/  F2F.BF16.F32 R62, R65 ;  /* 0x00000041003e7304 */ /* 0x000ea20000202000 */
[----:B-1----:R-:W-:-:S07]  /*2c90*/  PRMT R67, R23, 0x5410, R64 ;  /* 0x0000541017437816 */ /* 0x002fce0000000040 */
[----:B------:R-:W1:Y:S01]  /*2ca0*/  F2F.BF16.F32 R6, R6 ;  /* 0x0000000600067304 */ /* 0x000e620000202000 */
[----:B--2---:R-:W-:-:S07]  /*2cb0*/  IMAD.WIDE.U32 R22, R62, 0x10000, RZ ;  /* 0x000100003e167825 */ /* 0x004fce00078e00ff */
[----:B------:R0:W2:Y:S01]  /*2cc0*/  F2F.BF16.F32 R65, R61 ;  /* 0x0000003d00417304 */ /* 0x0000a20000202000 */
[----:B------:R-:W-:Y:S02]  /*2cd0*/  LOP3.LUT R11, R67, R23, RZ, 0xfc, !PT ;  /* 0x00000017430b7212 */ /* 0x000fe400078efcff */
[----:B-1----:R-:W-:Y:S02]  /*2ce0*/  LOP3.LUT R6, R8, R6, RZ, 0xfc, !PT ;  /* 0x0000000608067212 */ /* 0x002fe400078efcff */
[----:B------:R-:W-:Y:S01]  /*2cf0*/  LOP3.LUT R8, R10, R63, RZ, 0xfc, !PT ;  /* 0x0000003f0a087212 */ /* 0x000fe200078efcff */
[----:B0-----:R-:W-:Y:S01]  /*2d00*/  IMAD.WIDE.U32 R60, R50, 0x8, R4 ;  /* 0x00000008323c7825 */ /* 0x001fe200078e0004 */
[----:B--2---:R-:W-:-:S03]  /*2d10*/  LOP3.LUT R10, R22, R65, RZ, 0xfc, !PT ;  /* 0x00000041160a7212 */ /* 0x004fc600078efcff */
[--C-:B------:R-:W-:Y:S01]  /*2d20*/  IMAD.WIDE.U32 R22, R49, 0x8, R4.reuse ;  /* 0x0000000831167825 */ /* 0x100fe200078e0004 */
[----:B------:R0:W-:Y:S03]  /*2d30*/  STG.E.64 desc[UR4][R60.64], R6 ;  /* 0x000000063c007986 */ /* 0x0001e6000c101b04 */
[----:B------:R-:W-:Y:S01]  /*2d40*/  IMAD.WIDE.U32 R4, R48, 0x8, R4 ;  /* 0x0000000830047825 */ /* 0x000fe200078e0004 */
[----:B------:R0:W-:Y:S04]  /*2d50*/  STG.E.64 desc[UR4][R22.64], R8 ;  /* 0x0000000816007986 */ /* 0x0001e8000c101b04 */
[----:B------:R0:W-:Y:S01]  /*2d60*/  STG.E.64 desc[UR4][R4.64], R10 ;  /* 0x0000000a04007986 */ /* 0x0001e2000c101b04 */
[----:B------:R-:W-:Y:S05]  /*2d70*/  BRA `(.L_x_37) ;  /* 0x0000000800187947 */ /* 0x000fea0003800000 */
.L_x_38:
[----:B------:R-:W-:Y:S01]  /*2d80*/  SHF.R.U32.HI R7, RZ, 0x10, R17 ;  /* 0x00000010ff077819 */ /* 0x000fe20000011611 */
[C-C-:B------:R-:W-:Y:S01]  /*2d90*/  FFMA.FTZ R96, R4.reuse, R96, R5.reuse ;  /* 0x0000006004607223 */ /* 0x140fe20000010005 */
[----:B------:R-:W-:Y:S01]  /*2da0*/  FFMA.FTZ R0, R4, R0, R5 ;  /* 0x0000000004007223 */ /* 0x000fe20000010005 */
[----:B------:R-:W-:Y:S01]  /*2db0*/  SHF.R.U64 R10, R16, 0x10, R17 ;  /* 0x00000010100a7819 */ /* 0x000fe20000001211 */
[----:B------:R-:W-:Y:S01]  /*2dc0*/  FFMA.FTZ R81, R4, R81, R5 ;  /* 0x0000005104517223 */ /* 0x000fe20000010005 */
[----:B------:R-:W-:Y:S01]  /*2dd0*/  SHF.L.U32 R8, R7, 0x10, RZ ;  /* 0x0000001007087819 */ /* 0x000fe200000006ff */
[----:B------:R-:W-:Y:S01]  /*2de0*/  FADD.FTZ R96, -R96, R95 ;  /* 0x0000005f60607221 */ /* 0x000fe20000010100 */
[----:B------:R-:W-:Y:S01]  /*2df0*/  MOV R7, R16 ;  /* 0x0000001000077202 */ /* 0x000fe20000000f00 */
[----:B------:R-:W-:Y:S01]  /*2e00*/  FADD.FTZ R0, -R0, R83 ;  /* 0x0000005300007221 */ /* 0x000fe20000010100 */
[----:B------:R-:W-:Y:S01]  /*2e10*/  SHF.L.U32 R10, R10, 0x10, RZ ;  /* 0x000000100a0a7819 */ /* 0x000fe200000006ff */
[----:B------:R-:W-:Y:S01]  /*2e20*/  FFMA.FTZ R11, R61, R96, R8 ;  /* 0x000000603d0b7223 */ /* 0x000fe20000010008 */
[----:B------:R-:W-:Y:S01]  /*2e30*/  SHF.L.U32 R8, R7, 0x10, RZ ;  /* 0x0000001007087819 */ /* 0x000fe200000006ff */
[----:B------:R-:W-:Y:S01]  /*2e40*/  FADD.FTZ R78, -R81, R78 ;  /* 0x0000004e514e7221 */ /* 0x000fe20000010100 */
[C---:B------:R-:W-:Y:S01]  /*2e50*/  FFMA.FTZ R76, R4.reuse, R76, R5 ;  /* 0x0000004c044c7223 */ /* 0x040fe20000010005 */
[----:B------:R-:W-:Y:S01]  /*2e60*/  SHF.R.U32.HI R22, RZ, 0x10, R19 ;  /* 0x00000010ff167819 */ /* 0x000fe20000011613 */
[----:B------:R-:W-:Y:S01]  /*2e70*/  FFMA.FTZ R71, R4, R71, R5 ;  /* 0x0000004704477223 */ /* 0x000fe20000010005 */
[C---:B------:R-:W-:Y:S01]  /*2e80*/  FFMA.FTZ R23, R61.reuse, R0, R8 ;  /* 0x000000003d177223 */ /* 0x040fe20000010008 */
[----:B------:R-:W-:Y:S01]  /*2e90*/  MOV R8, R19 ;  /* 0x0000001300087202 */ /* 0x000fe20000000f00 */
[----:B------:R-:W-:Y:S01]  /*2ea0*/  FFMA.FTZ R81, R61, R78, R10 ;  /* 0x0000004e3d517223 */ /* 0x000fe2000001000a */
[----:B------:R-:W-:Y:S01]  /*2eb0*/  FADD.FTZ R76, -R76, R73 ;  /* 0x000000494c4c7221 */ /* 0x000fe20000010100 */
[--C-:B------:R-:W-:Y:S01]  /*2ec0*/  FFMA.FTZ R74, R4, R74, R5.reuse ;  /* 0x0000004a044a7223 */ /* 0x100fe20000010005 */
[----:B------:R-:W-:Y:S01]  /*2ed0*/  SHF.L.U32 R10, R8, 0x10, RZ ;  /* 0x00000010080a7819 */ /* 0x000fe200000006ff */
[----:B------:R-:W-:Y:S01]  /*2ee0*/  FFMA.FTZ R77, R4, R77, R5 ;  /* 0x0000004d044d7223 */ /* 0x000fe20000010005 */
[----:B------:R-:W-:Y:S01]  /*2ef0*/  FADD.FTZ R70, -R71, R70 ;  /* 0x0000004647467221 */ /* 0x000fe20000010100 */
[----:B------:R-:W-:Y:S01]  /*2f00*/  FADD.FTZ R74, -R74, R69 ;  /* 0x000000454a4a7221 */ /* 0x000fe20000010100 */
[----:B------:R-:W-:Y:S01]  /*2f10*/  MOV R69, R21 ;  /* 0x0000001500457202 */ /* 0x000fe20000000f00 */
[----:B------:R-:W-:Y:S01]  /*2f20*/  FFMA.FTZ R85, R61, R76, R10 ;  /* 0x0000004c3d557223 */ /* 0x000fe2000001000a */
[----:B------:R-:W-:Y:S01]  /*2f30*/  SHF.L.U32 R76, R22, 0x10, RZ ;  /* 0x00000010164c7819 */ /* 0x000fe200000006ff */
[--C-:B------:R-:W-:Y:S01]  /*2f40*/  FFMA.FTZ R65, R4, R65, R5.reuse ;  /* 0x0000004104417223 */ /* 0x100fe20000010005 */
[----:B------:R-:W-:Y:S01]  /*2f50*/  MOV R22, R18 ;  /* 0x0000001200167202 */ /* 0x000fe20000000f00 */
[----:B------:R-:W-:Y:S01]  /*2f60*/  FADD.FTZ R72, -R77, R72 ;  /* 0x000000484d487221 */ /* 0x000fe20000010100 */
[----:B------:R-:W-:Y:S01]  /*2f70*/  MOV R6, R17 ;  /* 0x0000001100067202 */ /* 0x000fe20000000f00 */
[----:B------:R-:W-:Y:S01]  /*2f80*/  FADD.FTZ R62, -R65, R62 ;  /* 0x0000003e413e7221 */ /* 0x000fe20000010100 */
[----:B------:R-:W-:Y:S01]  /*2f90*/  SHF.L.U32 R22, R22, 0x10, RZ ;  /* 0x0000001016167819 */ /* 0x000fe200000006ff */
[C-C-:B------:R-:W-:Y:S01]  /*2fa0*/  FFMA.FTZ R93, R4.reuse, R93, R5.reuse ;  /* 0x0000005d045d7223 */ /* 0x140fe20000010005 */
[----:B------:R-:W-:Y:S01]  /*2fb0*/  FFMA.FTZ R65, R4, R79, R5 ;  /* 0x0000004f04417223 */ /* 0x000fe20000010005 */
[----:B------:R-:W-:Y:S01]  /*2fc0*/  SHF.L.U32 R6, R6, 0x10, RZ ;  /* 0x0000001006067819 */ /* 0x000fe200000006ff */
[----:B------:R0:W-:Y:S01]  /*2fd0*/  F2F.BF16.F32 R7, R11 ;  /* 0x0000000b00077304 */ /* 0x0001e20000202000 */
[----:B------:R-:W-:Y:S01]  /*2fe0*/  FFMA.FTZ R77, R61, R70, R22 ;  /* 0x000000463d4d7223 */ /* 0x000fe20000010016 */
[----:B------:R-:W-:Y:S01]  /*2ff0*/  SHF.L.U32 R70, R69, 0x10, RZ ;  /* 0x0000001045467819 */ /* 0x000fe200000006ff */
[----:B------:R-:W-:Y:S01]  /*3000*/  FADD.FTZ R84, -R93, R84 ;  /* 0x000000545d547221 */ /* 0x000fe20000010100 */
[----:B------:R-:W-:Y:S01]  /*3010*/  SHF.R.U32.HI R69, RZ, 0x10, R21 ;  /* 0x00000010ff457819 */ /* 0x000fe20000011615 */
[----:B------:R-:W-:Y:S01]  /*3020*/  FADD.FTZ R66, -R65, R66 ;  /* 0x0000004241427221 */ /* 0x000fe20000010100 */
[----:B------:R-:W-:Y:S01]  /*3030*/  SHF.R.U64 R63, R18, 0x10, R19 ;  /* 0x00000010123f7819 */ /* 0x000fe20000001213 */
[----:B------:R-:W-:Y:S01]  /*3040*/  FFMA.FTZ R79, R61, R62, R70 ;  /* 0x0000003e3d4f7223 */ /* 0x000fe20000010046 */
[----:B------:R-:W-:Y:S01]  /*3050*/  SHF.L.U32 R70, R69, 0x10, RZ ;  /* 0x0000001045467819 */ /* 0x000fe200000006ff */
[C---:B------:R-:W-:Y:S01]  /*3060*/  FFMA.FTZ R9, R61.reuse, R84, R6 ;  /* 0x000000543d097223 */ /* 0x040fe20000010006 */
[----:B------:R-:W-:Y:S01]  /*3070*/  MOV R65, R20 ;  /* 0x0000001400417202 */ /* 0x000fe20000000f00 */
[----:B------:R-:W-:Y:S01]  /*3080*/  FFMA.FTZ R87, R61, R72, R76 ;  /* 0x000000483d577223 */ /* 0x000fe2000001004c */
[----:B------:R-:W-:Y:S01]  /*3090*/  SHF.L.U32 R22, R63, 0x10, RZ ;  /* 0x000000103f167819 */ /* 0x000fe200000006ff */
[----:B------:R-:W-:Y:S01]  /*30a0*/  FFMA.FTZ R89, R61, R66, R70 ;  /* 0x000000423d597223 */ /* 0x000fe20000010046 */
[----:B------:R-:W-:Y:S01]  /*30b0*/  SHF.L.U32 R66, R65, 0x10, RZ ;  /* 0x0000001041427819 */ /* 0x000fe200000006ff */
[----:B------:R1:W-:Y:S01]  /*30c0*/  F2F.BF16.F32 R6, R9 ;  /* 0x0000000900067304 */ /* 0x0003e20000202000 */
[----:B------:R-:W-:Y:S01]  /*30d0*/  SHF.R.U64 R65, R20, 0x10, R21 ;  /* 0x0000001014417819 */ /* 0x000fe20000001215 */
[----:B------:R-:W-:Y:S01]  /*30e0*/  FFMA.FTZ R83, R61, R74, R22 ;  /* 0x0000004a3d537223 */ /* 0x000fe20000010016 */
[C-C-:B------:R-:W-:Y:S01]  /*30f0*/  FFMA.FTZ R75, R4.reuse, R75, R5.reuse ;  /* 0x0000004b044b7223 */ /* 0x140fe20000010005 */
[----:B------:R-:W-:Y:S01]  /*3100*/  FFMA.FTZ R68, R4, R68, R5 ;  /* 0x0000004404447223 */ /* 0x000fe20000010005 */
[----:B------:R-:W-:Y:S01]  /*3110*/  SHF.L.U32 R4, R65, 0x10, RZ ;  /* 0x0000001041047819 */ /* 0x000fe200000006ff */
[-C--:B0-----:R-:W-:Y:S01]  /*3120*/  FMUL.FTZ R11, R11, R60.reuse ;  /* 0x0000003c0b0b7220 */ /* 0x081fe20000410000 */
[----:B------:R-:W-:Y:S01]  /*3130*/  FADD.FTZ R64, -R75, R64 ;  /* 0x000000404b407221 */ /* 0x000fe20000010100 */
[----:B------:R0:W-:Y:S01]  /*3140*/  F2F.BF16.F32 R8, R81 ;  /* 0x0000005100087304 */ /* 0x0001e20000202000 */
[----:B------:R-:W-:Y:S01]  /*3150*/  FADD.FTZ R68, -R68, R67 ;  /* 0x0000004344447221 */ /* 0x000fe20000010100 */
[----:B-1----:R-:W-:Y:S01]  /*3160*/  FMUL.FTZ R9, R9, R60 ;  /* 0x0000003c09097220 */ /* 0x002fe20000410000 */
[----:B------:R-:W-:-:S02]  /*3170*/  FFMA.FTZ R75, R61, R64, R4 ;  /* 0x000000403d4b7223 */ /* 0x000fc40000010004 */
[----:B------:R-:W-:-:S03]  /*3180*/  FFMA.FTZ R5, R61, R68, R66 ;  /* 0x000000443d057223 */ /* 0x000fc60000010042 */
[----:B------:R1:W-:Y:S01]  /*3190*/  F2F.BF16.F32 R10, R85 ;  /* 0x00000055000a7304 */ /* 0x0003e20000202000 */
[-C--:B0-----:R-:W-:Y:S01]  /*31a0*/  FMUL.FTZ R81, R81, R60.reuse ;  /* 0x0000003c51517220 */ /* 0x081fe20000410000 */
[----:B------:R-:W-:-:S06]  /*31b0*/  FMUL.FTZ R68, R5, R60 ;  /* 0x0000003c05447220 */ /* 0x000fcc0000410000 */
[----:B------:R0:W2:Y:S01]  /*31c0*/  F2F.BF16.F32 R71, R87 ;  /* 0x0000005700477304 */ /* 0x0000a20000202000 */
[----:B-1----:R-:W-:-:S07]  /*31d0*/  FMUL.FTZ R85, R85, R60 ;  /* 0x0000003c55557220 */ /* 0x002fce0000410000 */
[----:B------:R1:W-:Y:S01]  /*31e0*/  F2F.BF16.F32 R22, R83 ;  /* 0x0000005300167304 */ /* 0x0003e20000202000 */
[----:B0-----:R-:W-:Y:S01]  /*31f0*/  FMUL.FTZ R87, R87, R60 ;  /* 0x0000003c57577220 */ /* 0x001fe20000410000 */
[----:B--2---:R-:W-:-:S06]  /*3200*/  PRMT R71, R10, 0x5410, R71 ;  /* 0x000054100a477816 */ /* 0x004fcc0000000047 */
[----:B------:R0:W-:Y:S01]  /*3210*/  F2F.BF16.F32 R61, R75 ;  /* 0x0000004b003d7304 */ /* 0x0001e20000202000 */
[----:B-1----:R-:W-:-:S07]  /*3220*/  FMUL.FTZ R83, R83, R60 ;  /* 0x0000003c53537220 */ /* 0x002fce0000410000 */
[----:B------:R1:W-:Y:S01]  /*3230*/  F2F.BF16.F32 R0, R23 ;  /* 0x0000001700007304 */ /* 0x0003e20000202000 */
[----:B0-----:R-:W-:-:S07]  /*3240*/  FMUL.FTZ R75, R75, R60 ;  /* 0x0000003c4b4b7220 */ /* 0x001fce0000410000 */
[----:B------:R0:W-:Y:S01]  /*3250*/  F2F.BF16.F32 R62, R79 ;  /* 0x0000004f003e7304 */ /* 0x0001e20000202000 */
[----:B-1----:R-:W-:-:S07]  /*3260*/  FMUL.FTZ R23, R23, R60 ;  /* 0x0000003c17177220 */ /* 0x002fce0000410000 */
[----:B------:R1:W2:Y:S01]  /*3270*/  F2F.BF16.F32 R67, R89 ;  /* 0x0000005900437304 */ /* 0x0002a20000202000 */
[----:B0-----:R-:W-:-:S07]  /*3280*/  FMUL.FTZ R79, R79, R60 ;  /* 0x0000003c4f4f7220 */ /* 0x001fce0000410000 */
[----:B------:R0:W-:Y:S01]  /*3290*/  F2F.BF16.F32 R65, R5 ;  /* 0x0000000500417304 */ /* 0x0001e20000202000 */
[----:B-1----:R-:W-:Y:S01]  /*32a0*/  FMUL.FTZ R89, R89, R60 ;  /* 0x0000003c59597220 */ /* 0x002fe20000410000 */
[----:B--2---:R-:W-:-:S06]  /*32b0*/  PRMT R67, R62, 0x5410, R67 ;  /* 0x000054103e437816 */ /* 0x004fcc0000000043 */
[----:B------:R1:W-:Y:S01]  /*32c0*/  F2F.BF16.F32 R73, R11 ;  /* 0x0000000b00497304 */ /* 0x0003e20000202000 */
[----:B0-----:R-:W0:Y:S07]  /*32d0*/  LDC.64 R4, c[0x0][0x478] ;  /* 0x00011e00ff047b82 */ /* 0x001e2e0000000a00 */
[----:B------:R2:W-:Y:S01]  /*32e0*/  F2F.BF16.F32 R63, R77 ;  /* 0x0000004d003f7304 */ /* 0x0005e20000202000 */
[----:B-1----:R-:W-:Y:S02]  /*32f0*/  PRMT R11, R6, 0x5410, R7 ;  /* 0x00005410060b7816 */ /* 0x002fe40000000007 */
[----:B------:R-:W1:Y:S05]  /*3300*/  LDC.64 R6, c[0x0][0x468] ;  /* 0x00011a00ff067b82 */ /* 0x000e6a0000000a00 */
[----:B------:R3:W4:Y:S01]  /*3310*/  F2F.BF16.F32 R64, R9 ;  /* 0x0000000900407304 */ /* 0x0007220000202000 */
[----:B--2---:R-:W-:Y:S01]  /*3320*/  FMUL.FTZ R77, R77, R60 ;  /* 0x0000003c4d4d7220 */ /* 0x004fe20000410000 */
[----:B------:R-:W-:-:S06]  /*3330*/  IMAD.WIDE.U32 R60, R61, 0x10000, RZ ;  /* 0x000100003d3c7825 */ /* 0x000fcc00078e00ff */
[----:B------:R2:W-:Y:S01]  /*3340*/  F2F.BF16.F32 R69, R23 ;  /* 0x0000001700457304 */ /* 0x0005e20000202000 */
[----:B---3--:R-:W-:-:S05]  /*3350*/  IMAD.WIDE.U32 R8, R8, 0x10000, RZ ;  /* 0x0001000008087825 */ /* 0x008fca00078e00ff */
[----:B------:R-:W-:Y:S02]  /*3360*/  LOP3.LUT R11, R11, R9, RZ, 0xfc, !PT ;  /* 0x000000090b0b7212 */ /* 0x000fe400078efcff */
[----:B------:R-:W3:Y:S01]  /*3370*/  F2F.BF16.F32 R81, R81 ;  /* 0x0000005100517304 */ /* 0x000ee20000202000 */
[----:B--2---:R-:W-:Y:S01]  /*3380*/  IMAD.WIDE.U32 R22, R22, 0x10000, RZ ;  /* 0x0001000016167825 */ /* 0x004fe200078e00ff */
[----:B------:R-:W-:Y:S02]  /*3390*/  LOP3.LUT R10, R8, R0, RZ, 0xfc, !PT ;  /* 0x00000000080a7212 */ /* 0x000fe400078efcff */
[----:B----4-:R-:W-:Y:S02]  /*33a0*/  PRMT R73, R64, 0x5410, R73 ;  /* 0x0000541040497816 */ /* 0x010fe40000000049 */
[----:B------:R-:W-:Y:S02]  /*33b0*/  LOP3.LUT R9, R71, R23, RZ, 0xfc, !PT ;  /* 0x0000001747097212 */ /* 0x000fe400078efcff */
[----:B------:R-:W-:Y:S01]  /*33c0*/  F2F.BF16.F32 R85, R85 ;  /* 0x0000005500557304 */ /* 0x000fe20000202000 */
[----:B------:R-:W-:Y:S01]  /*33d0*/  LOP3.LUT R8, R22, R63, RZ, 0xfc, !PT ;  /* 0x0000003f16087212 */ /* 0x000fe200078efcff */
[----:B0-----:R-:W-:Y:S01]  /*33e0*/  IMAD.WIDE.U32 R62, R50, 0x8, R4 ;  /* 0x00000008323e7825 */ /* 0x001fe200078e0004 */
[----:B------:R-:W-:-:S02]  /*33f0*/  LOP3.LUT R23, R67, R61, RZ, 0xfc, !PT ;  /* 0x0000003d43177212 */ /* 0x000fc400078efcff */
[----:B------:R-:W-:Y:S01]  /*3400*/  LOP3.LUT R22, R60, R65, RZ, 0xfc, !PT ;  /* 0x000000413c167212 */ /* 0x000fe200078efcff */
[----:B---3--:R-:W-:Y:S02]  /*3410*/  IMAD.WIDE.U32 R60, R81, 0x10000, RZ ;  /* 0x00010000513c7825 */ /* 0x008fe400078e00ff */
[----:B------:R-:W0:Y:S01]  /*3420*/  F2F.BF16.F32 R66, R87 ;  /* 0x0000005700427304 */ /* 0x000e220000202000 */
[----:B------:R2:W-:Y:S01]  /*3430*/  STG.E.64 desc[UR4][R62.64], R10 ;  /* 0x0000000a3e007986 */ /* 0x0005e2000c101b04 */
[----:B------:R-:W-:Y:S02]  /*3440*/  LOP3.LUT R60, R60, R69, RZ, 0xfc, !PT ;  /* 0x000000453c3c7212 */ /* 0x000fe400078efcff */
[----:B------:R-:W-:-:S04]  /*3450*/  LOP3.LUT R61, R73, R61, RZ, 0xfc, !PT ;  /* 0x0000003d493d7212 */ /* 0x000fc800078efcff */
[----:B------:R-:W3:Y:S01]  /*3460*/  F2F.BF16.F32 R83, R83 ;  /* 0x0000005300537304 */ /* 0x000ee20000202000 */
[----:B0-----:R-:W-:-:S07]  /*3470*/  PRMT R85, R85, 0x5410, R66 ;  /* 0x0000541055557816 */ /* 0x001fce0000000042 */
[----:B------:R-:W0:Y:S01]  /*3480*/  F2F.BF16.F32 R75, R75 ;  /* 0x0000004b004b7304 */ /* 0x000e220000202000 */
[----:B---3--:R-:W-:-:S07]  /*3490*/  IMAD.WIDE.U32 R64, R83, 0x10000, RZ ;  /* 0x0001000053407825 */ /* 0x008fce00078e00ff */
[----:B------:R-:W-:Y:S01]  /*34a0*/  F2F.BF16.F32 R79, R79 ;  /* 0x0000004f004f7304 */ /* 0x000fe20000202000 */
[----:B------:R-:W-:Y:S01]  /*34b0*/  LOP3.LUT R69, R85, R65, RZ, 0xfc, !PT ;  /* 0x0000004155457212 */ /* 0x000fe200078efcff */
[----:B0-----:R-:W-:-:S06]  /*34c0*/  IMAD.WIDE.U32 R66, R75, 0x10000, RZ ;  /* 0x000100004b427825 */ /* 0x001fcc00078e00ff */
[----:B------:R-:W0:Y:S08]  /*34d0*/  F2F.BF16.F32 R70, R89 ;  /* 0x0000005900467304 */ /* 0x000e300000202000 */
[----:B------:R-:W3:Y:S01]  /*34e0*/  F2F.BF16.F32 R77, R77 ;  /* 0x0000004d004d7304 */ /* 0x000ee20000202000 */
[----:B0-----:R-:W-:-:S07]  /*34f0*/  PRMT R79, R79, 0x5410, R70 ;  /* 0x000054104f4f7816 */ /* 0x001fce0000000046 */
[----:B------:R3:W0:Y:S01]  /*3500*/  F2F.BF16.F32 R71, R68 ;  /* 0x0000004400477304 */ /* 0x0006220000202000 */
[----:B------:R-:W-:Y:S02]  /*3510*/  LOP3.LUT R73, R79, R67, RZ, 0xfc, !PT ;  /* 0x000000434f497212 */ /* 0x000fe400078efcff */
[----:B---3--:R-:W-:Y:S01]  /*3520*/  LOP3.LUT R68, R64, R77, RZ, 0xfc, !PT ;  /* 0x0000004d40447212 */ /* 0x008fe200078efcff */
[----:B-1----:R-:W-:Y:S01]  /*3530*/  IMAD.WIDE.U32 R64, R50, 0x8, R6 ;  /* 0x0000000832407825 */ /* 0x002fe200078e0006 */
[----:B0-----:R-:W-:-:S03]  /*3540*/  LOP3.LUT R72, R66, R71, RZ, 0xfc, !PT ;  /* 0x0000004742487212 */ /* 0x001fc600078efcff */
[C-C-:B------:R-:W-:Y:S01]  /*3550*/  IMAD.WIDE.U32 R66, R49.reuse, 0x8, R4.reuse ;  /* 0x0000000831427825 */ /* 0x140fe200078e0004 */
[----:B------:R2:W-:Y:S03]  /*3560*/  STG.E.64 desc[UR4][R64.64], R60 ;  /* 0x0000003c40007986 */ /* 0x0005e6000c101b04 */
[----:B------:R-:W-:Y:S01]  /*3570*/  IMAD.WIDE.U32 R70, R48, 0x8, R4 ;  /* 0x0000000830467825 */ /* 0x000fe200078e0004 */
[----:B------:R2:W-:Y:S03]  /*3580*/  STG.E.64 desc[UR4][R66.64], R8 ;  /* 0x0000000842007986 */ /* 0x0005e6000c101b04 */
[----:B------:R-:W-:-:S04]  /*3590*/  IMAD.WIDE.U32 R4, R49, 0x8, R6 ;  /* 0x0000000831047825 */ /* 0x000fc800078e0006 */
[----:B------:R-:W-:Y:S01]  /*35a0*/  IMAD.WIDE.U32 R6, R48, 0x8, R6 ;  /* 0x0000000830067825 */ /* 0x000fe200078e0006 */
[----:B------:R2:W-:Y:S04]  /*35b0*/  STG.E.64 desc[UR4][R4.64], R68 ;  /* 0x0000004404007986 */ /* 0x0005e8000c101b04 */
[----:B------:R2:W-:Y:S04]  /*35c0*/  STG.E.64 desc[UR4][R70.64], R22 ;  /* 0x0000001646007986 */ /* 0x0005e8000c101b04 */
[----:B------:R2:W-:Y:S02]  /*35d0*/  STG.E.64 desc[UR4][R6.64], R72 ;  /* 0x0000004806007986 */ /* 0x0005e4000c101b04 */
.L_x_37:
[----:B0123--:R-:W0:Y:S01]  /*35e0*/  LDC.64 R4, c[0x0][0x380] ;  /* 0x0000e000ff047b82 */ /* 0x00fe220000000a00 */
[----:B------:R-:W-:Y:S02]  /*35f0*/  PLOP3.LUT P2, PT, P2, PT, PT, 0x8, 0x80 ;  /* 0x000000000080781c */ /* 0x000fe4000174e170 */
[----:B0-----:R-:W-:-:S04]  /*3600*/  IADD3 R57, PT, PT, R57, R4, RZ ;  /* 0x0000000439397210 */ /* 0x001fc80007ffe0ff */
[----:B------:R-:W-:-:S13]  /*3610*/  ISETP.GE.AND P0, PT, R57, R5, PT ;  /* 0x000000053900720c */ /* 0x000fda0003f06270 */
[----:B------:R-:W-:Y:S05]  /*3620*/  @!P0 BRA `(.L_x_39) ;  /* 0xffffffcc004c8947 */ /* 0x000fea000383ffff */
[----:B------:R-:W-:Y:S02]  /*3630*/  MOV R20, R39 ;  /* 0x0000002700147202 */ /* 0x000fe40000000f00 */
[----:B------:R-:W-:Y:S02]  /*3640*/  MOV R21, R38 ;  /* 0x0000002600157202 */ /* 0x000fe40000000f00 */
[----:B------:R-:W-:Y:S02]  /*3650*/  MOV R22, R37 ;  /* 0x0000002500167202 */ /* 0x000fe40000000f00 */
[----:B------:R-:W-:Y:S02]  /*3660*/  MOV R23, R36 ;  /* 0x0000002400177202 */ /* 0x000fe40000000f00 */
[----:B------:R-:W-:Y:S02]  /*3670*/  MOV R36, R35 ;  /* 0x0000002300247202 */ /* 0x000fe40000000f00 */
[----:B------:R-:W-:-:S02]  /*3680*/  MOV R37, R34 ;  /* 0x0000002200257202 */ /* 0x000fc40000000f00 */
        /* <DEDUP_REMOVED lines=17> */
[----:B------:R-:W-:-:S07]  /*37a0*/  MOV R4, R25 ;  /* 0x0000001900047202 */ /* 0x000fce0000000f00 */
.L_x_32:
[----:B------:R-:W0:Y:S08]  /*37b0*/  LDC R19, c[0x0][0x388] ;  /* 0x0000e200ff137b82 */ /* 0x000e300000000800 */
[----:B------:R-:W1:Y:S08]  /*37c0*/  LDC.64 R2, c[0x0][0x440] ;  /* 0x00011000ff027b82 */ /* 0x000e700000000a00 */
[----:B------:R-:W3:Y:S01]  /*37d0*/  LDC.64 R16, c[0x0][0x448] ;  /* 0x00011200ff107b82 */ /* 0x000ee20000000a00 */
[----:B0-----:R-:W-:-:S05]  /*37e0*/  IMAD R19, R19, UR6, RZ ;  /* 0x0000000613137c24 */ /* 0x001fca000f8e02ff */
[----:B------:R-:W-:-:S05]  /*37f0*/  LEA.HI R19, R19, R24, RZ, 0x1e ;  /* 0x0000001813137211 */ /* 0x000fca00078ff0ff */
[----:B-1----:R-:W-:-:S05]  /*3800*/  IMAD.WIDE.U32 R2, R19, 0x10, R2 ;  /* 0x0000001013027825 */ /* 0x002fca00078e0002 */
[----:B--2---:R-:W-:Y:S01]  /*3810*/  STG.E.128 desc[UR4][R2.64], R20 ;  /* 0x0000001402007986 */ /* 0x004fe2000c101d04 */
[----:B---3--:R-:W-:-:S05]  /*3820*/  IMAD.WIDE.U32 R16, R19, 0x10, R16 ;  /* 0x0000001013107825 */ /* 0x008fca00078e0010 */
[----:B------:R-:W-:Y:S04]  /*3830*/  STG.E.128 desc[UR4][R16.64], R4 ;  /* 0x0000000410007986 */ /* 0x000fe8000c101d04 */
[----:B------:R-:W-:Y:S04]  /*3840*/  STG.E.128 desc[UR4][R2.64+0x800], R36 ;  /* 0x0008002402007986 */ /* 0x000fe8000c101d04 */
[----:B------:R-:W-:Y:S04]  /*3850*/  STG.E.128 desc[UR4][R16.64+0x800], R8 ;  /* 0x0008000810007986 */ /* 0x000fe8000c101d04 */
[----:B------:R-:W-:Y:S04]  /*3860*/  STG.E.128 desc[UR4][R2.64+0x1000], R32 ;  /* 0x0010002002007986 */ /* 0x000fe8000c101d04 */
[----:B------:R-:W-:Y:S01]  /*3870*/  STG.E.128 desc[UR4][R16.64+0x1000], R12 ;  /* 0x0010000c10007986 */ /* 0x000fe2000c101d04 */
[----:B------:R-:W-:Y:S05]  /*3880*/  EXIT ;  /* 0x000000000000794d */ /* 0x000fea0003800000 */
.L_x_40:
        /* <DEDUP_REMOVED lines=15> */
.L_x_6653:


//--------------------- .text._ZN10layer_norm13ln_bwd_kernelINS_13Kernel_traitsI13__nv_bfloat16S2_S2_S2_fjLj1536ELj1ELj1ELj4ELj8ENS_18Kernel_traits_baseILj1536ES2_S2_S2_S2_fjLj128EEEEELb0ELb0ELb1ELb0EEEvNS_9BwdParamsE --------------------------
	.section	.text._ZN10layer_norm13ln_bwd_kernelINS_13Kernel_traitsI13__nv_bfloat16S2_S2_S2_fjLj1536ELj1ELj1ELj4ELj8ENS_18Kernel_traits_baseILj1536ES2_S2_S2_S2_fjLj128EEEEELb0ELb0ELb1ELb0EEEvNS_9BwdParamsE,"ax",@progbits
	.align	128
        .global         _ZN10layer_norm13ln_bwd_kernelINS_13Kernel_traitsI13__nv_bfloat16S2_S2_S2_fjLj1536ELj1ELj1ELj4ELj8ENS_18Kernel_traits_baseILj1536ES2_S2_S2_S2_fjLj128EEEEELb0ELb0ELb1ELb0EEEvNS_9BwdParamsE
        .type           _ZN10layer_norm13ln_bwd_kernelINS_13Kernel_traitsI13__nv_bfloat16S2_S2_S2_fjLj1536ELj1ELj1ELj4ELj8ENS_18Kernel_traits_baseILj1536ES2_S2_S2_S2_fjLj128EEEEELb0ELb0ELb1ELb0EEEvNS_9BwdParamsE,@function
        .size           _ZN10layer_norm13ln_bwd_kernelINS_13Kernel_traitsI13__nv_bfloat16S2_S2_S2_fjLj1536ELj1ELj1ELj4ELj8ENS_18Kernel_traits_baseILj1536ES2_S2_S2_S2_fjLj128EEEEELb0ELb0ELb1ELb0EEEvNS_9BwdParamsE,(.L_x_6654 - _ZN10layer_norm13ln_bwd_kernelINS_13Kernel_traitsI13__nv_bfloat16S2_S2_S2_fjLj1536ELj1ELj1ELj4ELj8ENS_18Kernel_traits_baseILj1536ES2_S2_S2_S2_fjLj128EEEEELb0ELb0ELb1ELb0EEEvNS_9BwdParamsE)
        .other          _ZN10layer_norm13ln_bwd_kernelINS_13Kernel_traitsI13__nv_bfloat16S2_S2_S2_fjLj1536ELj1ELj1ELj4ELj8ENS_18Kernel_traits_baseILj1536ES2_S2_S2_S2_fjLj128EEEEELb0ELb0ELb1ELb0EEEvNS_9BwdParamsE,@"STO_CUDA_ENTRY STV_DEFAULT"
_ZN10layer_norm13ln_bwd_kernelINS_13Kernel_traitsI13__nv_bfloat16S2_S2_S2_fjLj1536ELj1ELj1ELj4ELj8ENS_18Kernel_traits_baseILj1536ES2_S2_S2_S2_fjLj128EEEEELb0ELb0ELb1ELb0EEEvNS_9BwdParamsE:
.text._ZN10layer_norm13ln_bwd_kernelINS_13Kernel_traitsI13__nv_bfloat16S2_S2_S2_fjLj1536ELj1ELj1ELj4ELj8ENS_18Kernel_traits_baseILj1536ES2_S2_S2_S2_fjLj128EEEEELb0ELb0ELb1ELb0EEEvNS_9BwdParamsE:
        /* <DEDUP_REMOVED lines=8> */
[----:B------:R-:W-:Y:S01]  /*0080*/  IMAD.MOV.U32 R19, RZ, RZ, R48 ;  /* 0x000000ffff137224 */ /* 0x000fe200078e0030 */
[----:B------:R-:W0:Y:S01]  /*0090*/  S2UR UR26, SR_CTAID.X ;  /* 0x00000000001a79c3 */ /* 0x000e220000002500 */
[----:B------:R-:W0:Y:S01]  /*00a0*/  LDCU UR4, c[0x0][0x384] ;  /* 0x00007080ff0477ac */ /* 0x000e220008000800 */
[----:B------:R-:W-:-:S04]  /*00b0*/  LEA.HI.SX32 R15, R0, R15, 0x1e ;  /* 0x0000000f000f7211 */ /* 0x000fc800078ff2ff */
[C---:B------:R-:W-:Y:S02]  /*00c0*/  ISETP.GE.U32.AND P0, PT, R15.reuse, 0x80, PT ;  /* 0x000000800f00780c */ /* 0x040fe40003f06070 */
[C---:B------:R-:W-:Y:S02]  /*00d0*/  ISETP.GE.U32.AND P2, PT, R15.reuse, 0x100, PT ;  /* 0x000001000f00780c */ /* 0x040fe40003f46070 */
[----:B------:R-:W-:-:S09]  /*00e0*/  ISETP.GE.U32.AND P3, PT, R15, 0x180, PT ;  /* 0x000001800f00780c */ /* 0x000fd20003f66070 */
[----:B------:R-:W1:Y:S08]  /*00f0*/  @P0 LDC.64 R2, c[0x0][0x3d0] ;  /* 0x0000f400ff020b82 */ /* 0x000e700000000a00 */
[----:B------:R-:W3:Y:S08]  /*0100*/  @P2 LDC.64 R8, c[0x0][0x3d0] ;  /* 0x0000f400ff082b82 */ /* 0x000ef00000000a00 */
[----:B------:R-:W4:Y:S01]  /*0110*/  @P3 LDC.64 R16, c[0x0][0x3d0] ;  /* 0x0000f400ff103b82 */ /* 0x000f220000000a00 */
[C---:B-1----:R-:W-:Y:S01]  /*0120*/  @P0 IMAD.WIDE.U32 R2, R19.reuse, 0x8, R2 ;  /* 0x0000000813020825 */ /* 0x042fe200078e0002 */
[----:B------:R-:W-:-:S04]  /*0130*/  @P0 LOP3.LUT R19, R19, 0x80, RZ, 0xfc, !PT ;  /* 0x0000008013130812 */ /* 0x000fc800078efcff */
[----:B--2---:R1:W5:Y:S01]  /*0140*/  @P0 LDG.E.64 R4, desc[UR16][R2.64] ;  /* 0x0000001002040981 */ /* 0x004362000c1e1b00 */
[C---:B---3--:R-:W-:Y:S01]  /*0150*/  @P2 IMAD.WIDE.U32 R12, R19.reuse, 0x8, R8 ;  /* 0x00000008130c2825 */ /* 0x048fe200078e0008 */
[----:B------:R-:W-:-:S04]  /*0160*/  @P2 IADD3 R19, PT, PT, R19, 0x80, RZ ;  /* 0x0000008013132810 */ /* 0x000fc80007ffe0ff */
        /* <DEDUP_REMOVED lines=17> */
[----:B-----5:R-:W-:Y:S01]  /*0280*/  IMAD.MOV.U32 R2, RZ, RZ, R6 ;  /* 0x000000ffff027224 */ /* 0x020fe200078e0006 */
[----:B------:R-:W-:Y:S01]  /*0290*/  SHF.R.U32.HI R0, RZ, 0x10, R5 ;  /* 0x00000010ff007819 */ /* 0x000fe20000011605 */
[----:B------:R-:W-:Y:S01]  /*02a0*/  IMAD.MOV.U32 R14, RZ, RZ, R4 ;  /* 0x000000ffff0e7224 */ /* 0x000fe200078e0004 */
[----:B------:R-:W-:Y:S02]  /*02b0*/  SHF.R.U32.HI R3, RZ, 0x10, R11 ;  /* 0x00000010ff037819 */ /* 0x000fe4000001160b */
[----:B------:R-:W-:Y:S02]  /*02c0*/  CS2R R16, SRZ ;  /* 0x0000000000107805 */ /* 0x000fe4000001ff00 */
[----:B------:R-:W-:Y:S02]  /*02d0*/  SHF.R.U64 R13, R4, 0x10, R5 ;  /* 0x00000010040d7819 */ /* 0x000fe40000001205 */
[----:B------:R-:W-:Y:S02]  /*02e0*/  CS2R R18, SRZ ;  /* 0x0000000000127805 */ /* 0x000fe4000001ff00 */
[----:B------:R-:W-:-:S02]  /*02f0*/  MOV R12, R5 ;  /* 0x00000005000c7202 */ /* 0x000fc40000000f00 */
[----:B------:R-:W-:Y:S02]  /*0300*/  CS2R R20, SRZ ;  /* 0x0000000000147805 */ /* 0x000fe4000001ff00 */
[----:B------:R-:W-:Y:S01]  /*0310*/  SHF.R.U64 R9, R6, 0x10, R7 ;  /* 0x0000001006097819 */ /* 0x000fe20000001207 */
[----:B------:R-:W-:Y:S01]  /*0320*/  IMAD.MOV.U32 R6, RZ, RZ, R10 ;  /* 0x000000ffff067224 */ /* 0x000fe200078e000a */
[----:B------:R-:W-:Y:S02]  /*0330*/  SHF.R.U64 R5, R10, 0x10, R11 ;  /* 0x000000100a057819 */ /* 0x000fe4000000120b */
[----:B------:R-:W-:Y:S02]  /*0340*/  CS2R R22, SRZ ;  /* 0x0000000000167805 */ /* 0x000fe4000001ff00 */
[----:B------:R-:W-:Y:S02]  /*0350*/  MOV R8, R7 ;  /* 0x0000000700087202 */ /* 0x000fe40000000f00 */
[----:B------:R-:W-:-:S02]  /*0360*/  CS2R R24, SRZ ;  /* 0x0000000000187805 */ /* 0x000fc4000001ff00 */
[----:B------:R-:W-:Y:S02]  /*0370*/  MOV R4, R11 ;  /* 0x0000000b00047202 */ /* 0x000fe40000000f00 */
[----:B------:R-:W-:Y:S02]  /*0380*/  CS2R R26, SRZ ;  /* 0x00000000001a7805 */ /* 0x000fe4000001ff00 */
[----:B------:R-:W-:Y:S02]  /*0390*/  PRMT R10, R2, 0x7610, R10 ;  /* 0x00007610020a7816 */ /* 0x000fe4000000000a */
[----:B------:R-:W-:Y:S02]  /*03a0*/  CS2R R28, SRZ ;  /* 0x00000000001c7805 */ /* 0x000fe4000001ff00 */
[----:B------:R-:W-:Y:S02]  /*03b0*/  SHF.R.U32.HI R7, RZ, 0x10, R7 ;  /* 0x00000010ff077819 */ /* 0x000fe40000011607 */
[----:B------:R-:W-:-:S02]  /*03c0*/  CS2R R30, SRZ ;  /* 0x00000000001e7805 */ /* 0x000fc4000001ff00 */
[----:B------:R-:W-:Y:S02]  /*03d0*/  CS2R R32, SRZ ;  /* 0x0000000000207805 */ /* 0x000fe4000001ff00 */
[----:B------:R-:W-:Y:S02]  /*03e0*/  CS2R R34, SRZ ;  /* 0x0000000000227805 */ /* 0x000fe4000001ff00 */
[----:B------:R-:W-:Y:S02]  /*03f0*/  CS2R R36, SRZ ;  /* 0x0000000000247805 */ /* 0x000fe4000001ff00 */
[----:B------:R-:W-:Y:S02]  /*0400*/  CS2R R38, SRZ ;  /* 0x0000000000267805 */ /* 0x000fe4000001ff00 */
[----:B------:R-:W-:Y:S01]  /*0410*/  PRMT R11, R0, 0x7610, R11 ;  /* 0x00007610000b7816 */ /* 0x000fe2000000000b */
[----:B------:R-:W-:Y:S01]  /*0420*/  UPLOP3.LUT UP1, UPT, UPT, UPT, UPT, 0x40, 0x4 ;  /* 0x000000000004789c */ /* 0x000fe20003f2e870 */
[----:B------:R-:W-:Y:S01]  /*0430*/  PRMT R2, R3, 0x7610, R2 ;  /* 0x0000761003027816 */ /* 0x000fe20000000002 */
[----:B------:R-:W0:Y:S01]  /*0440*/  LDCU UR27, c[0x0][0x40c] ;  /* 0x00008180ff1b77ac */ /* 0x000e220008000800 */
[----:B------:R-:W1:Y:S01]  /*0450*/  LDCU UR6, c[0x0][0x388] ;  /* 0x00007100ff0677ac */ /* 0x000e620008000800 */
[----:B------:R-:W2:Y:S01]  /*0460*/  LDCU.U8 UR28, c[0x0][0x410] ;  /* 0x00008200ff1c77ac */ /* 0x000ea20008000000 */
[----:B------:R-:W3:Y:S01]  /*0470*/  LDCU.64 UR18, c[0x0][0x3c8] ;  /* 0x00007900ff1277ac */ /* 0x000ee20008000a00 */
[----:B------:R-:W4:Y:S01]  /*0480*/  LDCU.64 UR20, c[0x0][0x3c0] ;  /* 0x00007800ff1477ac */ /* 0x000f220008000a00 */
[----:B------:R-:W0:Y:S01]  /*0490*/  LDCU UR29, c[0x0][0x400] ;  /* 0x00008000ff1d77ac */ /* 0x000e220008000800 */
[----:B------:R-:W0:Y:S01]  /*04a0*/  LDCU.64 UR22, c[0x0][0x438] ;  /* 0x00008700ff1677ac */ /* 0x000e220008000a00 */
[----:B------:R-:W0:Y:S01]  /*04b0*/  LDCU.64 UR4, c[0x0][0x478] ;  /* 0x00008f00ff0477ac */ /* 0x000e220008000a00 */
[----:B------:R-:W0:Y:S01]  /*04c0*/  LDCU.128 UR12, c[0x0][0x3f0] ;  /* 0x00007e00ff0c77ac */ /* 0x000e220008000c00 */
[----:B------:R-:W0:Y:S02]  /*04d0*/  LDCU.64 UR24, c[0x0][0x380] ;  /* 0x00007000ff1877ac */ /* 0x000e240008000a00 */
.L_x_83:
[----:B0-----:R-:W-:Y:S02]  /*04e0*/  UIMAD.WIDE UR8, UR26, 0x4, UR14 ;  /* 0x000000041a0878a5 */ /* 0x001fe4000f8e020e */
[----:B------:R-:W-:-:S04]  /*04f0*/  UIMAD.WIDE UR10, UR26, 0x4, UR12 ;  /* 0x000000041a0a78a5 */ /* 0x000fc8000f8e020c */
[----:B------:R-:W-:Y:S01]  /*0500*/  IMAD.U32 R44, RZ, RZ, UR8 ;  /* 0x00000008ff2c7e24 */ /* 0x000fe2000f8e00ff */
[----:B------:R-:W-:Y:S01]  /*0510*/  MOV R45, UR9 ;  /* 0x00000009002d7c02 */ /* 0x000fe20008000f00 */
[----:B---3--:R-:W-:-:S04]  /*0520*/  UIMAD.WIDE UR8, UR26, 0x4, UR18 ;  /* 0x000000041a0878a5 */ /* 0x008fc8000f8e0212 */
[----:B------:R-:W3:Y:S01]  /*0530*/  LDG.E R44, desc[UR16][R44.64] ;  /* 0x000000102c2c7981 */ /* 0x000ee2000c1e1900 */
[----:B-12-4-:R-:W-:Y:S01]  /*0540*/  IMAD.U32 R40, RZ, RZ, UR10 ;  /* 0x0000000aff287e24 */ /* 0x016fe2000f8e00ff */
[----:B------:R-:W-:Y:S01]  /*0550*/  MOV R43, UR9 ;  /* 0x00000009002b7c02 */ /* 0x000fe20008000f00 */
[----:B------:R-:W-:Y:S01]  /*0560*/  IMAD.U32 R42, RZ, RZ, UR8 ;  /* 0x00000008ff2a7e24 */ /* 0x000fe2000f8e00ff */
[----:B------:R-:W-:-:S05]  /*0570*/  MOV R41, UR11 ;  /* 0x0000000b00297c02 */ /* 0x000fca0008000f00 */
[----:B-----5:R-:W5:Y:S04]  /*0580*/  LDG.E R42, desc[UR16][R42.64] ;  /* 0x000000102a2a7981 */ /* 0x020f68000c1e1900 */
[----:B------:R-:W2:Y:S01]  /*0590*/  LDG.E R40, desc[UR16][R40.64] ;  /* 0x0000001028287981 */ /* 0x000ea2000c1e1900 */
[----:B------:R-:W-:Y:S01]  /*05a0*/  HFMA2 R88, -RZ, RZ, 0, 0 ;  /* 0x00000000ff587431 */ /* 0x000fe200000001ff */
[----:B------:R-:W-:Y:S01]  /*05b0*/  BSSY.RECONVERGENT B0, `(.L_x_42) ;  /* 0x00000ee000007945 */ /* 0x000fe20003800200 */
[----:B------:R-:W-:Y:S01]  /*05c0*/  IMAD.MOV.U32 R46, RZ, RZ, RZ ;  /* 0x000000ffff2e7224 */ /* 0x000fe200078e00ff */
[----:B---3--:R-:W-:Y:S02]  /*05d0*/  R2UR UR30, R44 ;  /* 0x000000002c1e72ca */ /* 0x008fe400000e0000 */
[----:B-----5:R-:W-:-:S11]  /*05e0*/  R2UR UR31, R42 ;  /* 0x000000002a1f72ca */ /* 0x020fd600000e0000 */
[----:B------:R-:W-:Y:S01]  /*05f0*/  UISETP.GE.AND UP2, UPT, UR30, 0x1, UPT ;  /* 0x000000011e00788c */ /* 0x000fe2000bf46270 */
[----:B--2---:R-:W-:-:S08]  /*0600*/  R2UR UR11, R40 ;  /* 0x00000000280b72ca */ /* 0x004fd000000e0000 */
[----:B------:R-:W-:Y:S07]  /*0610*/  BRA.U !UP2, `(.L_x_43) ;  /* 0x0000000d0a3c7547 */ /* 0x000fee000b800000 */
[----:B----4-:R-:W-:-:S06]  /*0620*/  UIMAD.WIDE UR8, UR26, 0x4, UR20 ;  /* 0x000000041a0878a5 */ /* 0x010fcc000f8e0214 */
[----:B------:R-:W-:Y:S01]  /*0630*/  IMAD.U32 R40, RZ, RZ, UR8 ;  /* 0x00000008ff287e24 */ /* 0x000fe2000f8e00ff */
[----:B------:R-:W-:-:S05]  /*0640*/  MOV R41, UR9 ;  /* 0x0000000900297c02 */ /* 0x000fca0008000f00 */
[----:B------:R0:W2:Y:S01]  /*0650*/  LDG.E R40, desc[UR16][R40.64] ;  /* 0x0000001028287981 */ /* 0x0000a2000c1e1900 */
[----:B------:R-:W-:Y:S01]  /*0660*/  UIADD3 UR8, UPT, UPT, UR30, -0x1, URZ ;  /* 0xffffffff1e087890 */ /* 0x000fe2000fffe0ff */
[C---:B------:R-:W-:Y:S01]  /*0670*/  ISETP.GE.U32.AND P3, PT, R15.reuse, 0x80, PT ;  /* 0x000000800f00780c */ /* 0x040fe20003f66070 */
[----:B-1----:R-:W-:Y:S01]  /*0680*/  UIMAD UR7, UR26, UR6, URZ ;  /* 0x000000061a0772a4 */ /* 0x002fe2000f8e02ff */
[----:B------:R-:W1:Y:S01]  /*0690*/  S2R R48, SR_TID.X ;  /* 0x0000000000307919 */ /* 0x000e620000002100 */
[----:B------:R-:W-:Y:S01]  /*06a0*/  UIMAD UR9, UR8, UR6, URZ ;  /* 0x00000006080972a4 */ /* 0x000fe2000f8e02ff */
[----:B------:R-:W-:Y:S01]  /*06b0*/  ISETP.NE.AND P0, PT, RZ, UR28, PT ;  /* 0x0000001cff007c0c */ /* 0x000fe2000bf05270 */
[----:B------:R-:W-:Y:S01]  /*06c0*/  USHF.R.S32.HI UR8, URZ, 0x1f, UR7 ;  /* 0x0000001fff087899 */ /* 0x000fe20008011407 */
[----:B------:R-:W-:Y:S01]  /*06d0*/  BSSY.RECONVERGENT B1, `(.L_x_44) ;  /* 0x000004a000017945 */ /* 0x000fe20003800200 */
[----:B------:R-:W-:Y:S01]  /*06e0*/  USHF.R.S32.HI UR10, URZ, 0x1f, UR9 ;  /* 0x0000001fff0a7899 */ /* 0x000fe20008011409 */
[C---:B------:R-:W-:Y:S01]  /*06f0*/  ISETP.GE.U32.AND P2, PT, R15.reuse, 0x100, PT ;  /* 0x000001000f00780c */ /* 0x040fe20003f46070 */
[----:B------:R-:W-:Y:S01]  /*0700*/  ULEA.HI UR8, UR8, UR7, URZ, 0x2 ;  /* 0x0000000708087291 */ /* 0x000fe2000f8f10ff */
[----:B------:R-:W-:Y:S01]  /*0710*/  ISETP.GE.U32.AND P1, PT, R15, 0x180, PT ;  /* 0x000001800f00780c */ /* 0x000fe20003f26070 */
[----:B------:R-:W-:Y:S01]  /*0720*/  ULEA.HI UR10, UR10, UR9, URZ, 0x2 ;  /* 0x000000090a0a7291 */ /* 0x000fe2000f8f10ff */
[----:B------:R-:W-:-:S02]  /*0730*/  MOV R46, RZ ;  /* 0x000000ff002e7202 */ /* 0x000fc40000000f00 */
[----:B------:R-:W-:Y:S01]  /*0740*/  MOV R88, RZ ;  /* 0x000000ff00587202 */ /* 0x000fe20000000f00 */
[----:B0-----:R-:W-:Y:S02]  /*0750*/  IMAD.U32 R41, RZ, RZ, UR8 ;  /* 0x00000008ff297e24 */ /* 0x001fe4000f8e00ff */
[----:B------:R-:W-:-:S03]  /*0760*/  IMAD.U32 R87, RZ, RZ, UR10 ;  /* 0x0000000aff577e24 */ /* 0x000fc6000f8e00ff */
[-C--:B-1----:R-:W-:Y:S02]  /*0770*/  LEA.HI.SX32 R0, R41, R48.reuse, 0x1e ;  /* 0x0000003029007211 */ /* 0x082fe400078ff2ff */
[----:B------:R-:W-:-:S03]  /*0780*/  LEA.HI.SX32 R87, R87, R48, 0x1e ;  /* 0x0000003057577211 */ /* 0x000fc600078ff2ff */
[----:B------:R-:W-:Y:S01]  /*0790*/  IMAD.MOV.U32 R85, RZ, RZ, R0 ;  /* 0x000000ffff557224 */ /* 0x000fe200078e0000 */
[----:B--2---:R-:W-:Y:S01]  /*07a0*/  FSEL R47, R40, RZ, !P0 ;  /* 0x000000ff282f7208 */ /* 0x004fe20004000000 */
[----:B------:R-:W-:Y:S06]  /*07b0*/  @!P3 BRA `(.L_x_45) ;  /* 0x0000000000ecb947 */ /* 0x000fec0003800000 */
[----:B------:R-:W0:Y:S08]  /*07c0*/  LDC.64 R42, c[0x0][0x428] ;  /* 0x00010a00ff2a7b82 */ /* 0x000e300000000a00 */
[----:B------:R-:W1:Y:S01]  /*07d0*/  LDC.64 R40, c[0x0][0x3a8] ;  /* 0x0000ea00ff287b82 */ /* 0x000e620000000a00 */
[----:B------:R-:W-:-:S04]  /*07e0*/  ISETP.NE.U32.AND P0, PT, RZ, UR22, PT ;  /* 0x00000016ff007c0c */ /* 0x000fc8000bf05070 */
[----:B------:R-:W-:Y:S01]  /*07f0*/  ISETP.NE.AND.EX P0, PT, RZ, UR23, PT, P0 ;  /* 0x00000017ff007c0c */ /* 0x000fe2000bf05300 */
[----:B0-----:R-:W-:-:S12]  /*0800*/  IMAD.WIDE.U32 R42, R87, 0x8, R42 ;  /* 0x00000008572a7825 */ /* 0x001fd800078e002a */
[----:B------:R-:W0:Y:S01]  /*0810*/  @P0 LDC.64 R44, c[0x0][0x438] ;  /* 0x00010e00ff2c0b82 */ /* 0x000e220000000a00 */
[----:B------:R-:W2:Y:S01]  /*0820*/  LDG.E.64 R42, desc[UR16][R42.64] ;  /* 0x000000102a2a7981 */ /* 0x000ea2000c1e1b00 */
[----:B-1----:R-:W-:-:S06]  /*0830*/  IMAD.WIDE.U32 R40, R85, 0x8, R40 ;  /* 0x0000000855287825 */ /* 0x002fcc00078e0028 */
[----:B------:R-:W3:Y:S01]  /*0840*/  LDG.E.64 R40, desc[UR16][R40.64] ;  /* 0x0000001028287981 */ /* 0x000ee2000c1e1b00 */
[----:B0-----:R-:W-:-:S05]  /*0850*/  @P0 IMAD.WIDE.U32 R44, R85, 0x8, R44 ;  /* 0x00000008552c0825 */ /* 0x001fca00078e002c */
[----:B------:R0:W5:Y:S01]  /*0860*/  @P0 LDG.E.64 R62, desc[UR16][R44.64] ;  /* 0x000000102c3e0981 */ /* 0x000162000c1e1b00 */
[----:B------:R-:W-:Y:S01]  /*0870*/  SHF.L.U32 R58, R14, 0x10, RZ ;  /* 0x000000100e3a7819 */ /* 0x000fe200000006ff */
[----:B------:R-:W-:Y:S01]  /*0880*/  VIADD R87, R87, 0x80 ;  /* 0x0000008057577836 */ /* 0x000fe20000000000 */
[----:B------:R-:W-:Y:S02]  /*0890*/  IADD3 R85, PT, PT, R85, 0x80, RZ ;  /* 0x0000008055557810 */ /* 0x000fe40007ffe0ff */
[----:B--2---:R-:W-:Y:S02]  /*08a0*/  MOV R57, R42 ;  /* 0x0000002a00397202 */ /* 0x004fe40000000f00 */
[--C-:B------:R-:W-:Y:S01]  /*08b0*/  SHF.R.U64 R46, R42, 0x10, R43.reuse ;  /* 0x000000102a2e7819 */ /* 0x100fe2000000122b */
[--C-:B------:R-:W-:Y:S01]  /*08c0*/  IMAD.MOV.U32 R61, RZ, RZ, R43.reuse ;  /* 0x000000ffff3d7224 */ /* 0x100fe200078e002b */
[----:B------:R-:W-:Y:S02]  /*08d0*/  SHF.R.U32.HI R59, RZ, 0x10, R43 ;  /* 0x00000010ff3b7819 */ /* 0x000fe4000001162b */
[C---:B---3--:R-:W-:Y:S01]  /*08e0*/  SHF.L.U32 R42, R40.reuse, 0x10, RZ ;  /* 0x00000010282a7819 */ /* 0x048fe200000006ff */
[----:B------:R-:W-:Y:S01]  /*08f0*/  IMAD.U32 R60, R41, 0x10000, RZ ;  /* 0x00010000293c7824 */ /* 0x000fe200078e00ff */
[----:B------:R-:W-:-:S03]  /*0900*/  SHF.R.U64 R43, R40, 0x10, R41 ;  /* 0x00000010282b7819 */ /* 0x000fc60000001229 */
[----:B------:R-:W-:Y:S01]  /*0910*/  FADD.FTZ R3, -R47, R42 ;  /* 0x0000002a2f037221 */ /* 0x000fe20000010100 */
[----:B------:R-:W-:Y:S01]  /*0920*/  SHF.R.U32.HI R40, RZ, 0x10, R41 ;  /* 0x00000010ff287819 */ /* 0x000fe20000011629 */
[----:B------:R-:W-:Y:S01]  /*0930*/  IMAD.U32 R57, R57, 0x10000, RZ ;  /* 0x0001000039397824 */ /* 0x000fe200078e00ff */
[----:B------:R-:W-:Y:S01]  /*0940*/  SHF.L.U32 R42, R43, 0x10, RZ ;  /* 0x000000102b2a7819 */ /* 0x000fe200000006ff */
[----:B------:R-:W-:Y:S01]  /*0950*/  FMUL.FTZ R3, R3, UR31 ;  /* 0x0000001f03037c20 */ /* 0x000fe20008410000 */
[----:B------:R-:W-:Y:S01]  /*0960*/  SHF.L.U32 R41, R12, 0x10, RZ ;  /* 0x000000100c297819 */ /* 0x000fe200000006ff */
[----:B------:R-:W-:Y:S01]  /*0970*/  FADD.FTZ R60, -R47, R60 ;  /* 0x0000003c2f3c7221 */ /* 0x000fe20000010100 */
[----:B------:R-:W-:Y:S02]  /*0980*/  IMAD.U32 R61, R61, 0x10000, RZ ;  /* 0x000100003d3d7824 */ /* 0x000fe400078e00ff */
[-C--:B------:R-:W-:Y:S01]  /*0990*/  FMUL.FTZ R58, R58, R57.reuse ;  /* 0x000000393a3a7220 */ /* 0x080fe20000410000 */
[----:B------:R-:W-:Y:S01]  /*09a0*/  FADD.FTZ R28, R28, R57 ;  /* 0x000000391c1c7221 */ /* 0x000fe20000010000 */
[----:B------:R-:W-:Y:S01]  /*09b0*/  FFMA.FTZ R16, R3, R57, R16 ;  /* 0x0000003903107223 */ /* 0x000fe20000010010 */
[----:B------:R-:W-:Y:S01]  /*09c0*/  FMUL.FTZ R57, R60, UR31 ;  /* 0x0000001f3c397c20 */ /* 0x000fe20008410000 */
[----:B------:R-:W-:Y:S01]  /*09d0*/  FADD.FTZ R42, -R47, R42 ;  /* 0x0000002a2f2a7221 */ /* 0x000fe20000010100 */
[----:B------:R-:W-:Y:S01]  /*09e0*/  SHF.L.U32 R40, R40, 0x10, RZ ;  /* 0x0000001028287819 */ /* 0x000fe200000006ff */
[----:B------:R-:W-:Y:S01]  /*09f0*/  FMUL.FTZ R60, R41, R61 ;  /* 0x0000003d293c7220 */ /* 0x000fe20000410000 */
[----:B------:R-:W-:Y:S01]  /*0a00*/  SHF.L.U32 R46, R46, 0x10, RZ ;  /* 0x000000102e2e7819 */ /* 0x000fe200000006ff */
[----:B------:R-:W-:-:S02]  /*0a10*/  IMAD.U32 R41, R13, 0x10000, RZ ;  /* 0x000100000d297824 */ /* 0x000fc400078e00ff */
[----:B------:R-:W-:Y:S01]  /*0a20*/  FMUL.FTZ R68, R42, UR31 ;  /* 0x0000001f2a447c20 */ /* 0x000fe20008410000 */
[----:B------:R-:W-:Y:S01]  /*0a30*/  SHF.L.U32 R42, R59, 0x10, RZ ;  /* 0x000000103b2a7819 */ /* 0x000fe200000006ff */
[----:B------:R-:W-:Y:S01]  /*0a40*/  FADD.FTZ R70, -R47, R40 ;  /* 0x000000282f467221 */ /* 0x000fe20000010100 */
[----:B------:R-:W-:Y:S01]  /*0a50*/  FMUL.FTZ R59, R41, R46 ;  /* 0x0000002e293b7220 */ /* 0x000fe20000410000 */
[----:B------:R-:W-:Y:S01]  /*0a60*/  FADD.FTZ R40, RZ, R58 ;  /* 0x0000003aff287221 */ /* 0x000fe20000010000 */
[----:B------:R-:W-:Y:S01]  /*0a70*/  FFMA.FTZ R41, R3, R58, RZ ;  /* 0x0000003a03297223 */ /* 0x000fe200000100ff */
[----:B------:R-:W-:Y:S01]  /*0a80*/  FADD.FTZ R30, R30, R61 ;  /* 0x0000003d1e1e7221 */ /* 0x000fe20000010000 */
[----:B------:R-:W-:Y:S01]  /*0a90*/  FFMA.FTZ R18, R57, R61, R18 ;  /* 0x0000003d39127223 */ /* 0x000fe20000010012 */
[----:B------:R-:W-:Y:S01]  /*0aa0*/  FADD.FTZ R43, R40, R59 ;  /* 0x0000003b282b7221 */ /* 0x000fe20000010000 */
[----:B------:R-:W-:Y:S02]  /*0ab0*/  IMAD.U32 R61, R11, 0x10000, RZ ;  /* 0x000100000b3d7824 */ /* 0x000fe400078e00ff */
[C---:B------:R-:W-:Y:S01]  /*0ac0*/  FFMA.FTZ R40, R68.reuse, R59, R41 ;  /* 0x0000003b44287223 */ /* 0x040fe20000010029 */
        /* <DEDUP_REMOVED lines=9> */
[----:B0-----:R-:W-:-:S07]  /*0b60*/  FFMA.FTZ R88, R70, R61, R41 ;  /* 0x0000003d46587223 */ /* 0x001fce0000010029 */
.L_x_45:
[----:B------:R-:W-:Y:S05]  /*0b70*/  BSYNC.RECONVERGENT B1 ;  /* 0x0000000000017941 */ /* 0x000fea0003800200 */
.L_x_44:
        /* <DEDUP_REMOVED lines=16> */
[----:B------:R-:W-:Y:S02]  /*0c80*/  IADD3 R85, PT, PT, R85, 0x80, RZ ;  /* 0x0000008055557810 */ /* 0x000fe40007ffe0ff */
[----:B--2---:R-:W-:Y:S02]  /*0c90*/  MOV R71, R44 ;  /* 0x0000002c00477202 */ /* 0x004fe40000000f00 */
[----:B------:R-:W-:Y:S02]  /*0ca0*/  SHF.R.U64 R72, R44, 0x10, R45 ;  /* 0x000000102c487819 */ /* 0x000fe4000000122d */
[----:B---3--:R-:W-:-:S03]  /*0cb0*/  SHF.R.U64 R44, R40, 0x10, R41 ;  /* 0x00000010282c7819 */ /* 0x008fc60000001229 */
[----:B0-----:R-:W-:Y:S02]  /*0cc0*/  IMAD.U32 R42, R72, 0x10000, RZ ;  /* 0x00010000482a7824 */ /* 0x001fe400078e00ff */
[----:B------:R-:W-:Y:S01]  /*0cd0*/  IMAD.U32 R78, R44, 0x10000, RZ ;  /* 0x000100002c4e7824 */ /* 0x000fe200078e00ff */
[----:B------:R-:W-:-:S03]  /*0ce0*/  SHF.L.U32 R90, R41, 0x10, RZ ;  /* 0x00000010295a7819 */ /* 0x000fc600000006ff */
[C---:B------:R-:W-:Y:S01]  /*0cf0*/  FADD.FTZ R72, -R47.reuse, R78 ;  /* 0x0000004e2f487221 */ /* 0x040fe20000010100 */
[----:B------:R-:W-:Y:S01]  /*0d00*/  IMAD.U32 R76, R40, 0x10000, RZ ;  /* 0x00010000284c7824 */ /* 0x000fe200078e00ff */
[----:B------:R-:W-:Y:S02]  /*0d10*/  SHF.R.U32.HI R40, RZ, 0x10, R45 ;  /* 0x00000010ff287819 */ /* 0x000fe4000001162d */
[----:B------:R-:W-:Y:S01]  /*0d20*/  FMUL.FTZ R72, R72, UR31 ;  /* 0x0000001f48487c20 */ /* 0x000fe20008410000 */
[----:B------:R-:W-:Y:S01]  /*0d30*/  MOV R74, R45 ;  /* 0x0000002d004a7202 */ /* 0x000fe20000000f00 */
[C---:B------:R-:W-:Y:S01]  /*0d40*/  FADD.FTZ R75, -R47.reuse, R90 ;  /* 0x0000005a2f4b7221 */ /* 0x040fe20000010100 */
[----:B------:R-:W-:Y:S01]  /*0d50*/  SHF.R.U32.HI R43, RZ, 0x10, R41 ;  /* 0x00000010ff2b7819 */ /* 0x000fe20000011629 */
[----:B------:R-:W-:Y:S01]  /*0d60*/  FADD.FTZ R76, -R47, R76 ;  /* 0x0000004c2f4c7221 */ /* 0x000fe20000010100 */
[----:B------:R-:W-:Y:S01]  /*0d70*/  SHF.L.U32 R44, R71, 0x10, RZ ;  /* 0x00000010472c7819 */ /* 0x000fe200000006ff */
[-C--:B------:R-:W-:Y:S01]  /*0d80*/  FMUL.FTZ R73, R73, R42.reuse ;  /* 0x0000002a49497220 */ /* 0x080fe20000410000 */
[----:B------:R-:W-:Y:S01]  /*0d90*/  FADD.FTZ R33, R33, R42 ;  /* 0x0000002a21217221 */ /* 0x000fe20000010000 */
[----:B------:R-:W-:Y:S01]  /*0da0*/  FFMA.FTZ R21, R72, R42, R21 ;  /* 0x0000002a48157223 */ /* 0x000fe20000010015 */
[----:B------:R-:W-:Y:S01]  /*0db0*/  SHF.L.U32 R42, R40, 0x10, RZ ;  /* 0x00000010282a7819 */ /* 0x000fe200000006ff */
[----:B------:R-:W-:Y:S01]  /*0dc0*/  FMUL.FTZ R75, R75, UR31 ;  /* 0x0000001f4b4b7c20 */ /* 0x000fe20008410000 */
[----:B------:R-:W-:Y:S01]  /*0dd0*/  SHF.L.U32 R41, R74, 0x10, RZ ;  /* 0x000000104a297819 */ /* 0x000fe200000006ff */
[----:B------:R-:W-:Y:S01]  /*0de0*/  IMAD.U32 R74, R8, 0x10000, RZ ;  /* 0x00010000084a7824 */ /* 0x000fe200078e00ff */
[----:B------:R-:W-:Y:S01]  /*0df0*/  SHF.L.U32 R40, R43, 0x10, RZ ;  /* 0x000000102b287819 */ /* 0x000fe200000006ff */
[----:B------:R-:W-:Y:S01]  /*0e00*/  FMUL.FTZ R71, R76, UR31 ;  /* 0x0000001f4c477c20 */ /* 0x000fe20008410000 */
[----:B------:R-:W-:Y:S01]  /*0e10*/  FMUL.FTZ R69, R69, R44 ;  /* 0x0000002c45457220 */ /* 0x000fe20000410000 */
[----:B------:R-:W-:Y:S01]  /*0e20*/  FADD.FTZ R34, R34, R41 ;  /* 0x0000002922227221 */ /* 0x000fe20000010000 */
[-C--:B------:R-:W-:Y:S01]  /*0e30*/  FFMA.FTZ R22, R75, R41.reuse, R22 ;  /* 0x000000294b167223 */ /* 0x080fe20000010016 */
[----:B------:R-:W-:Y:S01]  /*0e40*/  FMUL.FTZ R74, R74, R41 ;  /* 0x000000294a4a7220 */ /* 0x000fe20000410000 */
[----:B------:R-:W-:Y:S01]  /*0e50*/  FADD.FTZ R40, -R47, R40 ;  /* 0x000000282f287221 */ /* 0x000fe20000010100 */
[----:B------:R-:W-:Y:S01]  /*0e60*/  FADD.FTZ R46, R46, R69 ;  /* 0x000000452e2e7221 */ /* 0x000fe20000010000 */
[----:B------:R-:W-:Y:S01]  /*0e70*/  FFMA.FTZ R41, R71, R69, R88 ;  /* 0x0000004547297223 */ /* 0x000fe20000010058 */
[----:B------:R-:W-:-:S02]  /*0e80*/  IMAD.U32 R76, R7, 0x10000, RZ ;  /* 0x00010000074c7824 */ /* 0x000fc400078e00ff */
[----:B------:R-:W-:Y:S01]  /*0e90*/  FMUL.FTZ R78, R40, UR31 ;  /* 0x0000001f284e7c20 */ /* 0x000fe20008410000 */
[----:B------:R-:W-:Y:S01]  /*0ea0*/  FADD.FTZ R43, R46, R73 ;  /* 0x000000492e2b7221 */ /* 0x000fe20000010000 */
[----:B------:R-:W-:Y:S01]  /*0eb0*/  FFMA.FTZ R40, R72, R73, R41 ;  /* 0x0000004948287223 */ /* 0x000fe20000010029 */
[----:B------:R-:W-:Y:S02]  /*0ec0*/  FMUL.FTZ R76, R76, R42 ;  /* 0x0000002a4c4c7220 */ /* 0x000fe40000410000 */
[----:B------:R-:W-:Y:S01]  /*0ed0*/  FADD.FTZ R43, R43, R74 ;  /* 0x0000004a2b2b7221 */ /* 0x000fe20000010000 */
[----:B------:R-:W-:Y:S01]  /*0ee0*/  FFMA.FTZ R41, R75, R74, R40 ;  /* 0x0000004a4b297223 */ /* 0x000fe20000010028 */
[----:B------:R-:W-:Y:S01]  /*0ef0*/  FADD.FTZ R32, R32, R44 ;  /* 0x0000002c20207221 */ /* 0x000fe20000010000 */
[----:B------:R-:W-:Y:S01]  /*0f00*/  FFMA.FTZ R20, R71, R44, R20 ;  /* 0x0000002c47147223 */ /* 0x000fe20000010014 */
[----:B------:R-:W-:Y:S01]  /*0f10*/  FADD.FTZ R35, R35, R42 ;  /* 0x0000002a23237221 */ /* 0x000fe20000010000 */
[C---:B------:R-:W-:Y:S01]  /*0f20*/  FFMA.FTZ R23, R78.reuse, R42, R23 ;  /* 0x0000002a4e177223 */ /* 0x040fe20000010017 */
[----:B------:R-:W-:Y:S01]  /*0f30*/  FADD.FTZ R46, R43, R76 ;  /* 0x0000004c2b2e7221 */ /* 0x000fe20000010000 */
[----:B------:R-:W-:-:S07]  /*0f40*/  FFMA.FTZ R88, R78, R76, R41 ;  /* 0x0000004c4e587223 */ /* 0x000fce0000010029 */
.L_x_47:
[----:B------:R-:W-:Y:S05]  /*0f50*/  BSYNC.RECONVERGENT B1 ;  /* 0x0000000000017941 */ /* 0x000fea0003800200 */
.L_x_46:
        /* <DEDUP_REMOVED lines=10> */
[----:B------:R-:W-:Y:S01]  /*1000*/  SHF.L.U32 R80, R6, 0x10, RZ ;  /* 0x0000001006507819 */ /* 0x000fe200000006ff */
[----:B------:R-:W-:Y:S02]  /*1010*/  IMAD.U32 R83, R2, 0x10000, RZ ;  /* 0x0001000002537824 */ /* 0x000fe400078e00ff */
[----:B0-----:R-:W-:-:S05]  /*1020*/  @P0 IMAD.WIDE.U32 R42, R85, 0x8, R42 ;  /* 0x00000008552a0825 */ /* 0x001fca00078e002a */
[----:B------:R0:W5:Y:S02]  /*1030*/  @P0 LDG.E.64 R66, desc[UR16][R42.64] ;  /* 0x000000102a420981 */ /* 0x000164000c1e1b00 */
[----:B0-----:R-:W-:Y:S01]  /*1040*/  SHF.L.U32 R42, R4, 0x10, RZ ;  /* 0x00000010042a7819 */ /* 0x001fe200000006ff */
[----:B--2---:R-:W-:Y:S01]  /*1050*/  IMAD.MOV.U32 R77, RZ, RZ, R44 ;  /* 0x000000ffff4d7224 */ /* 0x004fe200078e002c */
[----:B------:R-:W-:Y:S02]  /*1060*/  SHF.R.U64 R82, R44, 0x10, R45 ;  /* 0x000000102c527819 */ /* 0x000fe4000000122d */
[C-C-:B---3--:R-:W-:Y:S02]  /*1070*/  SHF.R.U64 R44, R40.reuse, 0x10, R41.reuse ;  /* 0x00000010282c7819 */ /* 0x148fe40000001229 */
[----:B------:R-:W-:Y:S01]  /*1080*/  SHF.L.U32 R40, R40, 0x10, RZ ;  /* 0x0000001028287819 */ /* 0x000fe200000006ff */
[----:B------:R-:W-:Y:S01]  /*1090*/  IMAD.U32 R84, R41, 0x10000, RZ ;  /* 0x0001000029547824 */ /* 0x000fe200078e00ff */
[----:B------:R-:W-:-:S03]  /*10a0*/  SHF.R.U32.HI R86, RZ, 0x10, R41 ;  /* 0x00000010ff567819 */ /* 0x000fc60000011629 */
[----:B------:R-:W-:Y:S01]  /*10b0*/  FADD.FTZ R40, -R47, R40 ;  /* 0x000000282f287221 */ /* 0x000fe20000010100 */
[----:B------:R-:W-:Y:S02]  /*10c0*/  MOV R79, R45 ;  /* 0x0000002d004f7202 */ /* 0x000fe40000000f00 */
        /* <DEDUP_REMOVED lines=8> */
[----:B------:R-:W-:Y:S01]  /*1150*/  SHF.R.U32.HI R81, RZ, 0x10, R45 ;  /* 0x00000010ff517819 */ /* 0x000fe2000001162d */
[----:B------:R-:W-:Y:S01]  /*1160*/  FADD.FTZ R44, -R47, R44 ;  /* 0x0000002c2f2c7221 */ /* 0x000fe20000010100 */
[----:B------:R-:W-:-:S02]  /*1170*/  SHF.L.U32 R40, R5, 0x10, RZ ;  /* 0x0000001005287819 */ /* 0x000fc400000006ff */
[----:B------:R-:W-:Y:S01]  /*1180*/  SHF.L.U32 R41, R82, 0x10, RZ ;  /* 0x0000001052297819 */ /* 0x000fe200000006ff */
[----:B------:R-:W-:Y:S01]  /*1190*/  FMUL.FTZ R79, R84, UR31 ;  /* 0x0000001f544f7c20 */ /* 0x000fe20008410000 */
[----:B------:R-:W-:Y:S01]  /*11a0*/  FMUL.FTZ R82, R42, R43 ;  /* 0x0000002b2a527220 */ /* 0x000fe20000410000 */
[----:B------:R-:W-:Y:S01]  /*11b0*/  SHF.L.U32 R42, R81, 0x10, RZ ;  /* 0x00000010512a7819 */ /* 0x000fe200000006ff */
[----:B------:R-:W-:Y:S01]  /*11c0*/  FMUL.FTZ R84, R44, UR31 ;  /* 0x0000001f2c547c20 */ /* 0x000fe20008410000 */
[----:B------:R-:W-:Y:S02]  /*11d0*/  IMAD.U32 R86, R86, 0x10000, RZ ;  /* 0x0001000056567824 */ /* 0x000fe400078e00ff */
[-C--:B------:R-:W-:Y:S01]  /*11e0*/  FMUL.FTZ R81, R40, R41.reuse ;  /* 0x0000002928517220 */ /* 0x080fe20000410000 */
[----:B------:R-:W-:Y:S01]  /*11f0*/  FADD.FTZ R46, R46, R80 ;  /* 0x000000502e2e7221 */ /* 0x000fe20000010000 */
[----:B------:R-:W-:Y:S01]  /*1200*/  FFMA.FTZ R88, R77, R80, R88 ;  /* 0x000000504d587223 */ /* 0x000fe20000010058 */
[----:B------:R-:W-:Y:S01]  /*1210*/  FADD.FTZ R37, R37, R41 ;  /* 0x0000002925257221 */ /* 0x000fe20000010000 */
[----:B------:R-:W-:Y:S01]  /*1220*/  FFMA.FTZ R25, R84, R41, R25 ;  /* 0x0000002954197223 */ /* 0x000fe20000010019 */
[----:B------:R-:W-:Y:S01]  /*1230*/  FADD.FTZ R86, -R47, R86 ;  /* 0x000000562f567221 */ /* 0x000fe20000010100 */
[----:B------:R-:W-:Y:S01]  /*1240*/  FADD.FTZ R41, R46, R81 ;  /* 0x000000512e297221 */ /* 0x000fe20000010000 */
[----:B------:R-:W-:Y:S01]  /*1250*/  FFMA.FTZ R88, R84, R81, R88 ;  /* 0x0000005154587223 */ /* 0x000fe20000010058 */
[----:B------:R-:W-:Y:S01]  /*1260*/  FMUL.FTZ R83, R83, R42 ;  /* 0x0000002a53537220 */ /* 0x000fe20000410000 */
[----:B------:R-:W-:Y:S01]  /*1270*/  FMUL.FTZ R86, R86, UR31 ;  /* 0x0000001f56567c20 */ /* 0x000fe20008410000 */
[----:B------:R-:W-:Y:S01]  /*1280*/  FADD.FTZ R46, R41, R82 ;  /* 0x00000052292e7221 */ /* 0x000fe20000010000 */
[C---:B------:R-:W-:Y:S01]  /*1290*/  FFMA.FTZ R88, R79.reuse, R82, R88 ;  /* 0x000000524f587223 */ /* 0x040fe20000010058 */
[----:B------:R-:W-:Y:S01]  /*12a0*/  FADD.FTZ R38, R38, R43 ;  /* 0x0000002b26267221 */ /* 0x000fe20000010000 */
[----:B------:R-:W-:Y:S01]  /*12b0*/  FFMA.FTZ R26, R79, R43, R26 ;  /* 0x0000002b4f1a7223 */ /* 0x000fe2000001001a */
[----:B------:R-:W-:Y:S01]  /*12c0*/  FADD.FTZ R39, R39, R42 ;  /* 0x0000002a27277221 */ /* 0x000fe20000010000 */
[----:B------:R-:W-:Y:S01]  /*12d0*/  FFMA.FTZ R27, R86, R42, R27 ;  /* 0x0000002a561b7223 */ /* 0x000fe2000001001b */
[----:B------:R-:W-:Y:S01]  /*12e0*/  FADD.FTZ R46, R46, R83 ;  /* 0x000000532e2e7221 */ /* 0x000fe20000010000 */
[----:B------:R-:W-:Y:S01]  /*12f0*/  FFMA.FTZ R88, R86, R83, R88 ;  /* 0x0000005356587223 */ /* 0x000fe20000010058 */
[----:B------:R-:W-:Y:S06]  /*1300*/  BRA `(.L_x_48) ;  /* 0x0000000000607947 */ /* 0x000fec0003800000 */
.L_x_43:
[----:B------:R-:W0:Y:S01]  /*1310*/  S2R R48, SR_TID.X ;  /* 0x0000000000307919 */ /* 0x000e220000002100 */
[----:B-1----:R-:W-:Y:S02]  /*1320*/  UIMAD UR7, UR26, UR6, URZ ;  /* 0x000000061a0772a4 */ /* 0x002fe4000f8e02ff */
[----:B------:R-:W-:Y:S02]  /*1330*/  UISETP.NE.U32.AND UP0, UPT, UR22, URZ, UPT ;  /* 0x000000ff1600728c */ /* 0x000fe4000bf05070 */
[----:B------:R-:W-:Y:S02]  /*1340*/  USHF.R.S32.HI UR8, URZ, 0x1f, UR7 ;  /* 0x0000001fff087899 */ /* 0x000fe40008011407 */
[----:B------:R-:W-:Y:S02]  /*1350*/  UISETP.NE.AND.EX UP0, UPT, UR23, URZ, UPT, UP0 ;  /* 0x000000ff1700728c */ /* 0x000fe4000bf05300 */
[----:B------:R-:W-:-:S06]  /*1360*/  ULEA.HI UR8, UR8, UR7, URZ, 0x2 ;  /* 0x0000000708087291 */ /* 0x000fcc000f8f10ff */
[----:B------:R-:W-:-:S04]  /*1370*/  MOV R41, UR8 ;  /* 0x0000000800297c02 */ /* 0x000fc80008000f00 */
[----:B0-----:R-:W-:Y:S01]  /*1380*/  LEA.HI.SX32 R0, R41, R48, 0x1e ;  /* 0x0000003029007211 */ /* 0x001fe200078ff2ff */
[----:B------:R-:W-:Y:S06]  /*1390*/  BRA.U !UP0, `(.L_x_48) ;  /* 0x00000001083c7547 */ /* 0x000fec000b800000 */
[C---:B------:R-:W-:Y:S01]  /*13a0*/  ISETP.GE.U32.AND P0, PT, R15.reuse, 0x80, PT ;  /* 0x000000800f00780c */ /* 0x040fe20003f06070 */
[----:B------:R-:W-:Y:S01]  /*13b0*/  IMAD.MOV.U32 R47, RZ, RZ, R0 ;  /* 0x000000ffff2f7224 */ /* 0x000fe200078e0000 */
[C---:B------:R-:W-:Y:S02]  /*13c0*/  ISETP.GE.U32.AND P1, PT, R15.reuse, 0x100, PT ;  /* 0x000001000f00780c */ /* 0x040fe40003f26070 */
[----:B------:R-:W-:-:S09]  /*13d0*/  ISETP.GE.U32.AND P2, PT, R15, 0x180, PT ;  /* 0x000001800f00780c */ /* 0x000fd20003f46070 */
[----:B------:R-:W0:Y:S08]  /*13e0*/  @P0 LDC.64 R44, c[0x0][0x438] ;  /* 0x00010e00ff2c0b82 */ /* 0x000e300000000a00 */
[----:B------:R-:W1:Y:S08]  /*13f0*/  @P1 LDC.64 R42, c[0x0][0x438] ;  /* 0x00010e00ff2a1b82 */ /* 0x000e700000000a00 */
[----:B------:R-:W2:Y:S01]  /*1400*/  @P2 LDC.64 R40, c[0x0][0x438] ;  /* 0x00010e00ff282b82 */ /* 0x000ea20000000a00 */
[C---:B0-----:R-:W-:Y:S01]  /*1410*/  @P0 IMAD.WIDE.U32 R44, R47.reuse, 0x8, R44 ;  /* 0x000000082f2c0825 */ /* 0x041fe200078e002c */
[----:B------:R-:W-:-:S04]  /*1420*/  @P0 IADD3 R47, PT, PT, R47, 0x80, RZ ;  /* 0x000000802f2f0810 */ /* 0x000fc80007ffe0ff */
[----:B------:R0:W5:Y:S01]  /*1430*/  @P0 LDG.E.64 R62, desc[UR16][R44.64] ;  /* 0x000000102c3e0981 */ /* 0x000162000c1e1b00 */
[C---:B-1----:R-:W-:Y:S01]  /*1440*/  @P1 IMAD.WIDE.U32 R42, R47.reuse, 0x8, R42 ;  /* 0x000000082f2a1825 */ /* 0x042fe200078e002a */
[----:B------:R-:W-:-:S04]  /*1450*/  @P1 IADD3 R47, PT, PT, R47, 0x80, RZ ;  /* 0x000000802f2f1810 */ /* 0x000fc80007ffe0ff */
[----:B------:R0:W5:Y:S01]  /*1460*/  @P1 LDG.E.64 R64, desc[UR16][R42.64] ;  /* 0x000000102a401981 */ /* 0x000162000c1e1b00 */
[----:B--2---:R-:W-:-:S05]  /*1470*/  @P2 IMAD.WIDE.U32 R40, R47, 0x8, R40 ;  /* 0x000000082f282825 */ /* 0x004fca00078e0028 */
[----:B------:R0:W5:Y:S02]  /*1480*/  @P2 LDG.E.64 R66, desc[UR16][R40.64] ;  /* 0x0000001028422981 */ /* 0x000164000c1e1b00 */
.L_x_48:
[----:B----4-:R-:W-:Y:S05]  /*1490*/  BSYNC.RECONVERGENT B0 ;  /* 0x0000000000007941 */ /* 0x010fea0003800200 */
.L_x_42:
[----:B0-----:R-:W0:Y:S01]  /*14a0*/  SHFL.DOWN PT, R41, R46, 0x10, 0x1f ;  /* 0x0a001f002e297f89 */ /* 0x001e2200000e0000 */
[----:B------:R-:W-:Y:S01]  /*14b0*/  LOP3.LUT P0, RZ, R48, 0x1f, RZ, 0xc0, !PT ;  /* 0x0000001f30ff7812 */ /* 0x000fe2000780c0ff */
[----:B------:R-:W-:Y:S02]  /*14c0*/  BSSY.RECONVERGENT B0, `(.L_x_49) ;  /* 0x000001d000007945 */ /* 0x000fe40003800200 */
[----:B------:R-:W1:Y:S01]  /*14d0*/  SHFL.DOWN PT, R43, R88, 0x10, 0x1f ;  /* 0x0a001f00582b7f89 */ /* 0x000e6200000e0000 */
        /* <DEDUP_REMOVED lines=27> */
.L_x_50:
[----:B------:R-:W-:Y:S05]  /*1690*/  BSYNC.RECONVERGENT B0 ;  /* 0x0000000000007941 */ /* 0x000fea0003800200 */
.L_x_49:
[----:B------:R-:W1:Y:S08]  /*16a0*/  S2UR UR8, SR_CgaCtaId ;  /* 0x00000000000879c3 */ /* 0x000e700000008800 */
[----:B------:R-:W-:Y:S01]  /*16b0*/  BAR.SYNC.DEFER_BLOCKING 0x0 ;  /* 0x0000000000007b1d */ /* 0x000fe20000010000 */
[----:B------:R-:W-:Y:S01]  /*16c0*/  UISETP.GE.AND UP3, UPT, UR11, 0x1, UPT ;  /* 0x000000010b00788c */ /* 0x000fe2000bf66270 */
[----:B------:R-:W-:-:S02]  /*16d0*/  ISETP.GE.U32.AND P0, PT, R15, 0x80, PT ;  /* 0x000000800f00780c */ /* 0x000fc40003f06070 */
[----:B------:R-:W-:Y:S02]  /*16e0*/  ISETP.NE.AND P2, PT, RZ, UR28, PT ;  /* 0x0000001cff007c0c */ /* 0x000fe4000bf45270 */
[----:B------:R-:W-:Y:S01]  /*16f0*/  UMOV UR7, 0x400 ;  /* 0x0000040000077882 */ /* 0x000fe20000000000 */
[----:B------:R-:W-:Y:S01]  /*1700*/  PLOP3.LUT P1, PT, PT, PT, UP3, 0x80, 0x8 ;  /* 0x000000000008781c */ /* 0x000fe20003f2f038 */
[----:B------:R-:W-:Y:S01]  /*1710*/  BSSY.RECONVERGENT B0, `(.L_x_51) ;  /* 0x00000d9000007945 */ /* 0x000fe20003800200 */
[----:B-1----:R-:W-:-:S04]  /*1720*/  ULEA UR7, UR8, UR7, 0x18 ;  /* 0x0000000708077291 */ /* 0x002fc8000f8ec0ff */
[----:B------:R-:W-:Y:S02]  /*1730*/  UIADD3 UR8, UPT, UPT, UR7, 0x1820, URZ ;  /* 0x0000182007087890 */ /* 0x000fe4000fffe0ff */
[----:B------:R-:W-:Y:S02]  /*1740*/  @!UP1 UIADD3 UR8, UPT, UPT, UR7, 0x1800, URZ ;  /* 0x0000180007089890 */ /* 0x000fe4000fffe0ff */
[----:B------:R-:W-:Y:S02]  /*1750*/  UIADD3 UR9, UPT, UPT, UR7, 0x1830, URZ ;  /* 0x0000183007097890 */ /* 0x000fe4000fffe0ff */
[----:B------:R-:W-:Y:S02]  /*1760*/  @!UP1 UIADD3 UR9, UPT, UPT, UR7, 0x1810, URZ ;  /* 0x0000181007099890 */ /* 0x000fe4000fffe0ff */
[----:B------:R-:W-:-:S03]  /*1770*/  @UP3 UIADD3 UR7, UPT, UPT, UR11, -0x1, URZ ;  /* 0xffffffff0b073890 */ /* 0x000fc6000fffe0ff */
[----:B0-----:R-:W0:Y:S01]  /*1780*/  LDS.128 R40, [UR8] ;  /* 0x00000008ff287984 */ /* 0x001e220008000c00 */
[----:B------:R-:W-:-:S03]  /*1790*/  @UP3 UIMAD UR7, UR7, UR6, URZ ;  /* 0x00000006070732a4 */ /* 0x000fc6000f8e02ff */
[----:B------:R-:W1:Y:S01]  /*17a0*/  LDS.128 R44, [UR9] ;  /* 0x00000009ff2c7984 */ /* 0x000e620008000c00 */
[----:B------:R-:W-:-:S04]  /*17b0*/  @UP3 USHF.R.S32.HI UR8, URZ, 0x1f, UR7 ;  /* 0x0000001fff083899 */ /* 0x000fc80008011407 */
[----:B------:R-:W-:Y:S01]  /*17c0*/  @UP3 ULEA.HI UR8, UR8, UR7, URZ, 0x2 ;  /* 0x0000000708083291 */ /* 0x000fe2000f8f10ff */
[----:B0-----:R-:W-:Y:S01]  /*17d0*/  FADD.FTZ R88, RZ, R41 ;  /* 0x00000029ff587221 */ /* 0x001fe20000010000 */
[----:B------:R-:W-:-:S03]  /*17e0*/  FADD.FTZ R41, RZ, R40 ;  /* 0x00000028ff297221 */ /* 0x000fc60000010000 */
[----:B------:R-:W-:Y:S01]  /*17f0*/  FADD.FTZ R88, R43, R88 ;  /* 0x000000582b587221 */ /* 0x000fe20000010000 */
[----:B------:R-:W-:Y:S01]  /*1800*/  FADD.FTZ R41, R42, R41 ;  /* 0x000000292a297221 */ /* 0x000fe20000010000 */
[----:B------:R-:W-:Y:S02]  /*1810*/  MOV R43, UR8 ;  /* 0x00000008002b7c02 */ /* 0x000fe40008000f00 */
[----:B-1----:R-:W-:Y:S01]  /*1820*/  FADD.FTZ R88, R88, R45 ;  /* 0x0000002d58587221 */ /* 0x002fe20000010000 */
[----:B------:R-:W-:Y:S01]  /*1830*/  FADD.FTZ R41, R41, R44 ;  /* 0x0000002c29297221 */ /* 0x000fe20000010000 */
[----:B------:R-:W-:Y:S01]  /*1840*/  IMAD.MOV.U32 R45, RZ, RZ, RZ ;  /* 0x000000ffff2d7224 */ /* 0x000fe200078e00ff */
[----:B------:R-:W-:Y:S01]  /*1850*/  @P1 LEA.HI.SX32 R45, R43, R48, 0x1e ;  /* 0x000000302b2d1211 */ /* 0x000fe200078ff2ff */
[----:B------:R-:W-:Y:S01]  /*1860*/  FADD.FTZ R47, R47, R88 ;  /* 0x000000582f2f7221 */ /* 0x000fe20000010000 */
[----:B------:R-:W-:-:S03]  /*1870*/  FADD.FTZ R41, R46, R41 ;  /* 0x000000292e297221 */ /* 0x000fc60000010000 */
[----:B------:R-:W-:Y:S01]  /*1880*/  FMUL.FTZ R47, R47, UR29 ;  /* 0x0000001d2f2f7c20 */ /* 0x000fe20008410000 */
[----:B------:R-:W-:-:S04]  /*1890*/  FMUL.FTZ R44, R41, UR29 ;  /* 0x0000001d292c7c20 */ /* 0x000fc80008410000 */
[----:B------:R-:W-:Y:S02]  /*18a0*/  R2UR UR7, R47 ;  /* 0x000000002f0772ca */ /* 0x000fe400000e0000 */
[----:B------:R-:W-:Y:S01]  /*18b0*/  FSEL R44, R44, RZ, !P2 ;  /* 0x000000ff2c2c7208 */ /* 0x000fe20005000000 */
[----:B------:R-:W-:-:S12]  /*18c0*/  @!P0 BRA `(.L_x_52) ;  /* 0x0000000800f48947 */ /* 0x000fd80003800000 */
[----:B------:R-:W-:-:S04]  /*18d0*/  UISETP.NE.U32.AND UP0, UPT, UR22, URZ, UPT ;  /* 0x000000ff1600728c */ /* 0x000fc8000bf05070 */
[----:B------:R-:W-:-:S09]  /*18e0*/  UISETP.NE.AND.EX UP0, UPT, UR23, URZ, UPT, UP0 ;  /* 0x000000ff1700728c */ /* 0x000fd2000bf05300 */
[----:B------:R-:W-:Y:S05]  /*18f0*/  BRA.U UP0, `(.L_x_53) ;  /* 0x0000000500447547 */ /* 0x000fea000b800000 */
[----:B------:R-:W-:-:S04]  /*1900*/  UISETP.NE.U32.AND UP0, UPT, UR4, URZ, UPT ;  /* 0x000000ff0400728c */ /* 0x000fc8000bf05070 */
[----:B------:R-:W-:-:S09]  /*1910*/  UISETP.NE.AND.EX UP0, UPT, UR5, URZ, UPT, UP0 ;  /* 0x000000ff0500728c */ /* 0x000fd2000bf05300 */
[----:B------:R-:W-:Y:S05]  /*1920*/  BRA.U UP0, `(.L_x_54) ;  /* 0x0000000100947547 */ /* 0x000fea000b800000 */
[----:B------:R-:W-:Y:S05]  /*1930*/  BRA.U !UP3, `(.L_x_55) ;  /* 0x000000010b207547 */ /* 0x000fea000b800000 */
[----:B------:R-:W-:Y:S01]  /*1940*/  FFMA.FTZ R41, R3, UR7, R44 ;  /* 0x0000000703297c23 */ /* 0x000fe2000801002c */
[----:B------:R-:W-:-:S03]  /*1950*/  ISETP.LT.AND P2, PT, RZ, UR30, PT ;  /* 0x0000001eff007c0c */ /* 0x000fc6000bf41270 */
[----:B------:R-:W-:-:S04]  /*1960*/  FADD.FTZ R41, R58, -R41 ;  /* 0x800000293a297221 */ /* 0x000fc80000010000 */
[----:B------:R-:W-:-:S05]  /*1970*/  FMUL.FTZ R41, R41, UR31 ;  /* 0x0000001f29297c20 */ /* 0x000fca0008410000 */
[----:B------:R-:W-:-:S05]  /*1980*/  FSEL R41, R41, RZ, P2 ;  /* 0x000000ff29297208 */ /* 0x000fca0001000000 */
[----:B------:R-:W-:-:S05]  /*1990*/  FMUL.FTZ R41, R41, UR27 ;  /* 0x0000001b29297c20 */ /* 0x000fca0008410000 */
[----:B------:R-:W-:-:S04]  /*19a0*/  F2FP.BF16.F32.PACK_AB R41, RZ, R41 ;  /* 0x00000029ff29723e */ /* 0x000fc800000010ff */
[----:B------:R-:W-:-:S07]  /*19b0*/  PRMT R49, R41, 0x7610, R49 ;  /* 0x0000761029317816 */ /* 0x000fce0000000031 */
.L_x_55:
        /* <DEDUP_REMOVED lines=9> */
.L_x_56:
        /* <DEDUP_REMOVED lines=9> */
.L_x_57:
        /* <DEDUP_REMOVED lines=8> */
[----:B------:R-:W-:Y:S01]  /*1b60*/  PRMT R52, R40, 0x7610, R52 ;  /* 0x0000761028347816 */ /* 0x000fe20000000034 */
[----:B------:R-:W-:Y:S06]  /*1b70*/  BRA `(.L_x_58) ;  /* 0x0000000400f07947 */ /* 0x000fec0003800000 */
.L_x_54:
[----:B------:R-:W0:Y:S01]  /*1b80*/  @UP3 LDCU UR8, c[0x0][0x40c] ;  /* 0x00008180ff0837ac */ /* 0x000e220008000800 */
[--C-:B------:R-:W-:Y:S01]  /*1b90*/  FFMA.FTZ R41, R3, UR7, R44.reuse ;  /* 0x0000000703297c23 */ /* 0x100fe2000801002c */
[--C-:B------:R-:W-:Y:S01]  /*1ba0*/  FFMA.FTZ R40, R68, UR7, R44.reuse ;  /* 0x0000000744287c23 */ /* 0x100fe2000801002c */
[----:B------:R-:W-:Y:S01]  /*1bb0*/  FFMA.FTZ R43, R57, UR7, R44 ;  /* 0x00000007392b7c23 */ /* 0x000fe2000801002c */
[----:B------:R-:W1:Y:S01]  /*1bc0*/  @UP3 LDCU UR9, c[0x0][0x40c] ;  /* 0x00008180ff0937ac */ /* 0x000e620008000800 */
[----:B------:R-:W-:Y:S01]  /*1bd0*/  FADD.FTZ R41, R58, -R41 ;  /* 0x800000293a297221 */ /* 0x000fe20000010000 */
[----:B------:R-:W-:Y:S01]  /*1be0*/  FADD.FTZ R40, R59, -R40 ;  /* 0x800000283b287221 */ /* 0x000fe20000010000 */
[----:B------:R-:W-:Y:S01]  /*1bf0*/  FADD.FTZ R43, R60, -R43 ;  /* 0x8000002b3c2b7221 */ /* 0x000fe20000010000 */
[----:B------:R-:W2:Y:S01]  /*1c00*/  @UP3 LDCU UR10, c[0x0][0x40c] ;  /* 0x00008180ff0a37ac */ /* 0x000ea20008000800 */
[----:B------:R-:W-:Y:S01]  /*1c10*/  FMUL.FTZ R41, R41, UR31 ;  /* 0x0000001f29297c20 */ /* 0x000fe20008410000 */
[----:B------:R-:W-:Y:S01]  /*1c20*/  ISETP.LT.AND P2, PT, RZ, UR30, PT ;  /* 0x0000001eff007c0c */ /* 0x000fe2000bf41270 */
[----:B------:R-:W-:Y:S01]  /*1c30*/  FMUL.FTZ R40, R40, UR31 ;  /* 0x0000001f28287c20 */ /* 0x000fe20008410000 */
[----:B------:R-:W-:Y:S01]  /*1c40*/  FMUL.FTZ R47, R43, UR31 ;  /* 0x0000001f2b2f7c20 */ /* 0x000fe20008410000 */
[----:B------:R-:W-:Y:S01]  /*1c50*/  FFMA.FTZ R54, R70, UR7, R44 ;  /* 0x0000000746367c23 */ /* 0x000fe2000801002c */
[----:B------:R-:W-:-:S02]  /*1c60*/  FSEL R43, R41, RZ, P2 ;  /* 0x000000ff292b7208 */ /* 0x000fc40001000000 */
[----:B------:R-:W-:Y:S01]  /*1c70*/  FSEL R46, R40, RZ, P2 ;  /* 0x000000ff282e7208 */ /* 0x000fe20001000000 */
[----:B------:R-:W-:Y:S01]  /*1c80*/  FADD.FTZ R54, R61, -R54 ;  /* 0x800000363d367221 */ /* 0x000fe20000010000 */
[----:B------:R-:W-:Y:S01]  /*1c90*/  FSEL R47, R47, RZ, P2 ;  /* 0x000000ff2f2f7208 */ /* 0x000fe20001000000 */
[----:B0-----:R-:W-:Y:S01]  /*1ca0*/  @P1 FMUL.FTZ R40, R43, UR8 ;  /* 0x000000082b281c20 */ /* 0x001fe20008410000 */
[----:B------:R-:W-:Y:S01]  /*1cb0*/  F2FP.BF16.F32.PACK_AB R43, RZ, R43 ;  /* 0x0000002bff2b723e */ /* 0x000fe200000010ff */
[----:B-1----:R-:W-:Y:S01]  /*1cc0*/  @P1 FMUL.FTZ R41, R46, UR9 ;  /* 0x000000092e291c20 */ /* 0x002fe20008410000 */
[----:B------:R-:W-:Y:S02]  /*1cd0*/  F2FP.BF16.F32.PACK_AB R46, RZ, R46 ;  /* 0x0000002eff2e723e */ /* 0x000fe400000010ff */
[----:B------:R-:W-:Y:S01]  /*1ce0*/  @P1 F2FP.BF16.F32.PACK_AB R53, RZ, R40 ;  /* 0x00000028ff35123e */ /* 0x000fe200000010ff */
[----:B--2---:R-:W-:Y:S01]  /*1cf0*/  @P1 FMUL.FTZ R42, R47, UR10 ;  /* 0x0000000a2f2a1c20 */ /* 0x004fe20008410000 */
[----:B------:R-:W-:Y:S01]  /*1d00*/  FMUL.FTZ R40, R54, UR31 ;  /* 0x0000001f36287c20 */ /* 0x000fe20008410000 */
[----:B------:R-:W-:-:S02]  /*1d10*/  @P1 F2FP.BF16.F32.PACK_AB R41, RZ, R41 ;  /* 0x00000029ff29123e */ /* 0x000fc400000010ff */
[----:B------:R-:W-:Y:S02]  /*1d20*/  F2FP.BF16.F32.PACK_AB R47, RZ, R47 ;  /* 0x0000002fff2f723e */ /* 0x000fe400000010ff */
[----:B------:R-:W-:Y:S02]  /*1d30*/  @P1 F2FP.BF16.F32.PACK_AB R42, RZ, R42 ;  /* 0x0000002aff2a123e */ /* 0x000fe400000010ff */
[----:B------:R-:W-:Y:S02]  /*1d40*/  FSEL R40, R40, RZ, P2 ;  /* 0x000000ff28287208 */ /* 0x000fe40001000000 */
[----:B------:R-:W-:Y:S02]  /*1d50*/  @P1 PRMT R49, R53, 0x7610, R49 ;  /* 0x0000761035311816 */ /* 0x000fe40000000031 */
[----:B------:R-:W-:Y:S02]  /*1d60*/  @P1 PRMT R50, R41, 0x7610, R50 ;  /* 0x0000761029321816 */ /* 0x000fe40000000032 */
[----:B------:R-:W-:-:S02]  /*1d70*/  @P1 PRMT R51, R42, 0x7610, R51 ;  /* 0x000076102a331816 */ /* 0x000fc40000000033 */
[----:B------:R-:W-:Y:S02]  /*1d80*/  F2FP.BF16.F32.PACK_AB R56, RZ, R40 ;  /* 0x00000028ff38723e */ /* 0x000fe400000010ff */
[----:B------:R-:W-:Y:S02]  /*1d90*/  PRMT R53, R43, 0x7610, R53 ;  /* 0x000076102b357816 */ /* 0x000fe40000000035 */
[----:B------:R-:W-:Y:S02]  /*1da0*/  PRMT R54, R46, 0x7610, R54 ;  /* 0x000076102e367816 */ /* 0x000fe40000000036 */
[----:B------:R-:W-:Y:S01]  /*1db0*/  PRMT R55, R47, 0x7610, R55 ;  /* 0x000076102f377816 */ /* 0x000fe20000000037 */
[----:B------:R-:W-:Y:S06]  /*1dc0*/  BRA.U !UP3, `(.L_x_58) ;  /* 0x000000050b5c7547 */ /* 0x000fec000b800000 */
[----:B------:R-:W-:-:S05]  /*1dd0*/  FMUL.FTZ R40, R40, UR27 ;  /* 0x0000001b28287c20 */ /* 0x000fca0008410000 */
[----:B------:R-:W-:-:S04]  /*1de0*/  F2FP.BF16.F32.PACK_AB R40, RZ, R40 ;  /* 0x00000028ff28723e */ /* 0x000fc800000010ff */
[----:B------:R-:W-:Y:S01]  /*1df0*/  PRMT R52, R40, 0x7610, R52 ;  /* 0x0000761028347816 */ /* 0x000fe20000000034 */
[----:B------:R-:W-:Y:S06]  /*1e00*/  BRA `(.L_x_58) ;  /* 0x00000004004c7947 */ /* 0x000fec0003800000 */
.L_x_53:
[----:B------:R-:W-:-:S04]  /*1e10*/  UISETP.NE.U32.AND UP0, UPT, UR4, URZ, UPT ;  /* 0x000000ff0400728c */ /* 0x000fc8000bf05070 */
[----:B------:R-:W-:-:S09]  /*1e20*/  UISETP.NE.AND.EX UP0, UPT, UR5, URZ, UPT, UP0 ;  /* 0x000000ff0500728c */ /* 0x000fd2000bf05300 */
[----:B------:R-:W-:Y:S05]  /*1e30*/  BRA.U UP0, `(.L_x_59) ;  /* 0x0000000100907547 */ /* 0x000fea000b800000 */
[----:B------:R-:W-:Y:S01]  /*1e40*/  ISETP.LT.AND P2, PT, RZ, UR30, PT ;  /* 0x0000001eff007c0c */ /* 0x000fe2000bf41270 */
[----:B------:R-:W0:Y:S01]  /*1e50*/  @UP3 LDCU UR8, c[0x0][0x40c] ;  /* 0x00008180ff0837ac */ /* 0x000e220008000800 */
[----:B-----5:R-:W-:Y:S01]  /*1e60*/  SHF.L.U32 R40, R62, 0x10, RZ ;  /* 0x000000103e287819 */ /* 0x020fe200000006ff */
[----:B------:R-:W1:Y:S01]  /*1e70*/  @UP3 LDCU UR9, c[0x0][0x40c] ;  /* 0x00008180ff0937ac */ /* 0x000e620008000800 */
[----:B------:R-:W2:Y:S09]  /*1e80*/  @UP3 LDCU UR10, c[0x0][0x40c] ;  /* 0x00008180ff0a37ac */ /* 0x000eb20008000800 */
[--C-:B------:R-:W-:Y:S01]  /*1e90*/  @P2 FFMA.FTZ R41, R3, UR7, R44.reuse ;  /* 0x0000000703292c23 */ /* 0x100fe2000801002c */
[----:B------:R-:W-:-:S03]  /*1ea0*/  @P2 FFMA.FTZ R42, R68, UR7, R44 ;  /* 0x00000007442a2c23 */ /* 0x000fc6000801002c */
[----:B------:R-:W-:Y:S01]  /*1eb0*/  @P2 FADD.FTZ R43, R58, -R41 ;  /* 0x800000293a2b2221 */ /* 0x000fe20000010000 */
[----:B------:R-:W-:Y:S01]  /*1ec0*/  SHF.R.U64 R41, R62, 0x10, R63 ;  /* 0x000000103e297819 */ /* 0x000fe2000000123f */
[----:B------:R-:W-:Y:S01]  /*1ed0*/  @P2 FADD.FTZ R46, R59, -R42 ;  /* 0x8000002a3b2e2221 */ /* 0x000fe20000010000 */
[----:B------:R-:W-:Y:S01]  /*1ee0*/  SHF.L.U32 R42, R63, 0x10, RZ ;  /* 0x000000103f2a7819 */ /* 0x000fe200000006ff */
[----:B------:R-:W-:Y:S01]  /*1ef0*/  @P2 FFMA.FTZ R40, R43, UR31, R40 ;  /* 0x0000001f2b282c23 */ /* 0x000fe20008010028 */
[----:B------:R-:W-:Y:S01]  /*1f00*/  @P2 FFMA.FTZ R43, R57, UR7, R44 ;  /* 0x00000007392b2c23 */ /* 0x000fe2000801002c */
[----:B------:R-:W-:Y:S02]  /*1f10*/  IMAD.U32 R41, R41, 0x10000, RZ ;  /* 0x0001000029297824 */ /* 0x000fe400078e00ff */
[----:B0-----:R-:W-:Y:S01]  /*1f20*/  @P1 FMUL.FTZ R40, R40, UR8 ;  /* 0x0000000828281c20 */ /* 0x001fe20008410000 */
[----:B------:R-:W-:Y:S01]  /*1f30*/  @P2 FADD.FTZ R43, R60, -R43 ;  /* 0x8000002b3c2b2221 */ /* 0x000fe20000010000 */
[----:B------:R-:W-:-:S03]  /*1f40*/  @P2 FFMA.FTZ R41, R46, UR31, R41 ;  /* 0x0000001f2e292c23 */ /* 0x000fc60008010029 */
[----:B------:R-:W-:Y:S01]  /*1f50*/  @P2 FFMA.FTZ R42, R43, UR31, R42 ;  /* 0x0000001f2b2a2c23 */ /* 0x000fe2000801002a */
[----:B-1----:R-:W-:Y:S01]  /*1f60*/  @P1 FMUL.FTZ R41, R41, UR9 ;  /* 0x0000000929291c20 */ /* 0x002fe20008410000 */
[----:B------:R-:W-:Y:S02]  /*1f70*/  @P1 F2FP.BF16.F32.PACK_AB R40, RZ, R40 ;  /* 0x00000028ff28123e */ /* 0x000fe400000010ff */
[----:B--2---:R-:W-:Y:S02]  /*1f80*/  @P1 FMUL.FTZ R42, R42, UR10 ;  /* 0x0000000a2a2a1c20 */ /* 0x004fe40008410000 */
[----:B------:R-:W-:Y:S02]  /*1f90*/  @P1 F2FP.BF16.F32.PACK_AB R41, RZ, R41 ;  /* 0x00000029ff29123e */ /* 0x000fe400000010ff */
[----:B------:R-:W-:Y:S02]  /*1fa0*/  @P1 PRMT R49, R40, 0x7610, R49 ;  /* 0x0000761028311816 */ /* 0x000fe40000000031 */
[----:B------:R-:W-:-:S02]  /*1fb0*/  @P1 F2FP.BF16.F32.PACK_AB R42, RZ, R42 ;  /* 0x0000002aff2a123e */ /* 0x000fc400000010ff */
[----:B------:R-:W-:Y:S02]  /*1fc0*/  @P1 PRMT R50, R41, 0x7610, R50 ;  /* 0x0000761029321816 */ /* 0x000fe40000000032 */
[----:B------:R-:W-:Y:S01]  /*1fd0*/  @P1 PRMT R51, R42, 0x7610, R51 ;  /* 0x000076102a331816 */ /* 0x000fe20000000033 */
[----:B------:R-:W-:Y:S06]  /*1fe0*/  BRA.U !UP3, `(.L_x_58) ;  /* 0x000000010bd47547 */ /* 0x000fec000b800000 */
[----:B------:R-:W-:Y:S01]  /*1ff0*/  SHF.R.U32.HI R40, RZ, 0x10, R63 ;  /* 0x00000010ff287819 */ /* 0x000fe2000001163f */
[----:B------:R-:W-:-:S03]  /*2000*/  @P2 FFMA.FTZ R42, R70, UR7, R44 ;  /* 0x00000007462a2c23 */ /* 0x000fc6000801002c */
[----:B------:R-:W-:Y:S01]  /*2010*/  SHF.L.U32 R40, R40, 0x10, RZ ;  /* 0x0000001028287819 */ /* 0x000fe200000006ff */
[----:B------:R-:W-:-:S04]  /*2020*/  @P2 FADD.FTZ R41, R61, -R42 ;  /* 0x8000002a3d292221 */ /* 0x000fc80000010000 */
[----:B------:R-:W-:-:S04]  /*2030*/  @P2 FFMA.FTZ R40, R41, UR31, R40 ;  /* 0x0000001f29282c23 */ /* 0x000fc80008010028 */
[----:B------:R-:W-:-:S05]  /*2040*/  FMUL.FTZ R40, R40, UR27 ;  /* 0x0000001b28287c20 */ /* 0x000fca0008410000 */
[----:B------:R-:W-:-:S04]  /*2050*/  F2FP.BF16.F32.PACK_AB R40, RZ, R40 ;  /* 0x00000028ff28723e */ /* 0x000fc800000010ff */
[----:B------:R-:W-:Y:S01]  /*2060*/  PRMT R52, R40, 0x7610, R52 ;  /* 0x0000761028347816 */ /* 0x000fe20000000034 */
[----:B------:R-:W-:Y:S06]  /*2070*/  BRA `(.L_x_58) ;  /* 0x0000000000b07947 */ /* 0x000fec0003800000 */
.L_x_59:
[----:B------:R-:W-:Y:S01]  /*2080*/  ISETP.LT.AND P2, PT, RZ, UR30, PT ;  /* 0x0000001eff007c0c */ /* 0x000fe2000bf41270 */
[----:B------:R-:W0:Y:S01]  /*2090*/  @UP3 LDCU UR10, c[0x0][0x40c] ;  /* 0x00008180ff0a37ac */ /* 0x000e220008000800 */
[----:B------:R-:W-:Y:S01]  /*20a0*/  PLOP3.LUT P3, PT, PT, PT, UP2, 0x80, 0x8 ;  /* 0x000000000008781c */ /* 0x000fe20003f6f028 */
[C---:B-----5:R-:W-:Y:S01]  /*20b0*/  IMAD.U32 R42, R62.reuse, 0x10000, RZ ;  /* 0x000100003e2a7824 */ /* 0x060fe200078e00ff */
[--C-:B------:R-:W-:Y:S01]  /*20c0*/  SHF.R.U32.HI R43, RZ, 0x10, R63.reuse ;  /* 0x00000010ff2b7819 */ /* 0x100fe2000001163f */
[----:B------:R-:W1:Y:S01]  /*20d0*/  @UP3 LDCU UR11, c[0x0][0x40c] ;  /* 0x00008180ff0b37ac */ /* 0x000e620008000800 */
[----:B------:R-:W-:Y:S02]  /*20e0*/  SHF.R.U64 R41, R62, 0x10, R63 ;  /* 0x000000103e297819 */ /* 0x000fe4000000123f */
[----:B------:R-:W-:Y:S01]  /*20f0*/  SHF.L.U32 R40, R63, 0x10, RZ ;  /* 0x000000103f287819 */ /* 0x000fe200000006ff */
[----:B------:R-:W2:Y:S01]  /*2100*/  @UP3 LDCU UR8, c[0x0][0x40c] ;  /* 0x00008180ff0837ac */ /* 0x000ea20008000800 */
[----:B------:R-:W-:Y:S01]  /*2110*/  SHF.L.U32 R41, R41, 0x10, RZ ;  /* 0x0000001029297819 */ /* 0x000fe200000006ff */
[----:B------:R-:W-:Y:S01]  /*2120*/  IMAD.U32 R43, R43, 0x10000, RZ ;  /* 0x000100002b2b7824 */ /* 0x000fe200078e00ff */
[----:B------:R-:W3:Y:S01]  /*2130*/  @UP3 LDCU UR9, c[0x0][0x40c] ;  /* 0x00008180ff0937ac */ /* 0x000ee20008000800 */
[--C-:B------:R-:W-:Y:S01]  /*2140*/  @P2 FFMA.FTZ R53, R57, UR7, R44.reuse ;  /* 0x0000000739352c23 */ /* 0x100fe2000801002c */
[--C-:B------:R-:W-:Y:S01]  /*2150*/  @P2 FFMA.FTZ R54, R70, UR7, R44.reuse ;  /* 0x0000000746362c23 */ /* 0x100fe2000801002c */
[--C-:B------:R-:W-:Y:S01]  /*2160*/  @P3 FFMA.FTZ R47, R3, UR7, R44.reuse ;  /* 0x00000007032f3c23 */ /* 0x100fe2000801002c */
[----:B------:R-:W-:Y:S01]  /*2170*/  @P2 FFMA.FTZ R46, R68, UR7, R44 ;  /* 0x00000007442e2c23 */ /* 0x000fe2000801002c */
[----:B------:R-:W-:Y:S01]  /*2180*/  @P2 FADD.FTZ R53, R60, -R53 ;  /* 0x800000353c352221 */ /* 0x000fe20000010000 */
[----:B------:R-:W-:Y:S01]  /*2190*/  @P2 FADD.FTZ R54, R61, -R54 ;  /* 0x800000363d362221 */ /* 0x000fe20000010000 */
[----:B------:R-:W-:Y:S01]  /*21a0*/  @P3 FADD.FTZ R47, R58, -R47 ;  /* 0x8000002f3a2f3221 */ /* 0x000fe20000010000 */
[----:B------:R-:W-:Y:S01]  /*21b0*/  @P2 FADD.FTZ R46, R59, -R46 ;  /* 0x8000002e3b2e2221 */ /* 0x000fe20000010000 */
[----:B------:R-:W-:Y:S01]  /*21c0*/  @P2 FFMA.FTZ R40, R53, UR31, R40 ;  /* 0x0000001f35282c23 */ /* 0x000fe20008010028 */
[----:B------:R-:W-:Y:S01]  /*21d0*/  @P2 FFMA.FTZ R43, R54, UR31, R43 ;  /* 0x0000001f362b2c23 */ /* 0x000fe2000801002b */
[----:B------:R-:W-:Y:S01]  /*21e0*/  @P3 FFMA.FTZ R42, R47, UR31, R42 ;  /* 0x0000001f2f2a3c23 */ /* 0x000fe2000801002a */
[----:B------:R-:W-:Y:S01]  /*21f0*/  @P2 FFMA.FTZ R41, R46, UR31, R41 ;  /* 0x0000001f2e292c23 */ /* 0x000fe20008010029 */
[----:B0-----:R-:W-:Y:S01]  /*2200*/  @P1 FMUL.FTZ R53, R40, UR10 ;  /* 0x0000000a28351c20 */ /* 0x001fe20008410000 */
[----:B-1----:R-:W-:Y:S01]  /*2210*/  @P1 FMUL.FTZ R54, R43, UR11 ;  /* 0x0000000b2b361c20 */ /* 0x002fe20008410000 */
[----:B--2---:R-:W-:Y:S01]  /*2220*/  @P1 FMUL.FTZ R46, R42, UR8 ;  /* 0x000000082a2e1c20 */ /* 0x004fe20008410000 */
[----:B------:R-:W-:Y:S01]  /*2230*/  F2FP.BF16.F32.PACK_AB R42, RZ, R42 ;  /* 0x0000002aff2a723e */ /* 0x000fe200000010ff */
[----:B---3--:R-:W-:Y:S01]  /*2240*/  @P1 FMUL.FTZ R47, R41, UR9 ;  /* 0x00000009292f1c20 */ /* 0x008fe20008410000 */
[----:B------:R-:W-:-:S02]  /*2250*/  @P1 F2FP.BF16.F32.PACK_AB R53, RZ, R53 ;  /* 0x00000035ff35123e */ /* 0x000fc400000010ff */
[----:B------:R-:W-:Y:S02]  /*2260*/  @P1 F2FP.BF16.F32.PACK_AB R54, RZ, R54 ;  /* 0x00000036ff36123e */ /* 0x000fe400000010ff */
[----:B------:R-:W-:Y:S02]  /*2270*/  @P1 F2FP.BF16.F32.PACK_AB R46, RZ, R46 ;  /* 0x0000002eff2e123e */ /* 0x000fe400000010ff */
[----:B------:R-:W-:Y:S02]  /*2280*/  @P1 F2FP.BF16.F32.PACK_AB R47, RZ, R47 ;  /* 0x0000002fff2f123e */ /* 0x000fe400000010ff */
[----:B------:R-:W-:Y:S02]  /*2290*/  F2FP.BF16.F32.PACK_AB R41, RZ, R41 ;  /* 0x00000029ff29723e */ /* 0x000fe400000010ff */
[----:B------:R-:W-:Y:S02]  /*22a0*/  F2FP.BF16.F32.PACK_AB R40, RZ, R40 ;  /* 0x00000028ff28723e */ /* 0x000fe400000010ff */
[----:B------:R-:W-:-:S02]  /*22b0*/  F2FP.BF16.F32.PACK_AB R43, RZ, R43 ;  /* 0x0000002bff2b723e */ /* 0x000fc400000010ff */
[----:B------:R-:W-:Y:S02]  /*22c0*/  @P1 PRMT R51, R53, 0x7610, R51 ;  /* 0x0000761035331816 */ /* 0x000fe40000000033 */
[----:B------:R-:W-:Y:S02]  /*22d0*/  @P1 PRMT R52, R54, 0x7610, R52 ;  /* 0x0000761036341816 */ /* 0x000fe40000000034 */
[----:B------:R-:W-:Y:S02]  /*22e0*/  @P1 PRMT R49, R46, 0x7610, R49 ;  /* 0x000076102e311816 */ /* 0x000fe40000000031 */
[----:B------:R-:W-:Y:S02]  /*22f0*/  @P1 PRMT R50, R47, 0x7610, R50 ;  /* 0x000076102f321816 */ /* 0x000fe40000000032 */
[----:B------:R-:W-:Y:S02]  /*2300*/  PRMT R53, R42, 0x7610, R53 ;  /* 0x000076102a357816 */ /* 0x000fe40000000035 */
[----:B------:R-:W-:-:S02]  /*2310*/  PRMT R54, R41, 0x7610, R54 ;  /* 0x0000761029367816 */ /* 0x000fc40000000036 */
[----:B------:R-:W-:Y:S02]  /*2320*/  PRMT R55, R40, 0x7610, R55 ;  /* 0x0000761028377816 */ /* 0x000fe40000000037 */
[----:B------:R-:W-:-:S07]  /*2330*/  PRMT R56, R43, 0x7610, R56 ;  /* 0x000076102b387816 */ /* 0x000fce0000000038 */
.L_x_58:
[----:B------:R-:W-:-:S04]  /*2340*/  UISETP.NE.U32.AND UP0, UPT, UR4, URZ, UPT ;  /* 0x000000ff0400728c */ /* 0x000fc8000bf05070 */
[----:B------:R-:W-:-:S09]  /*2350*/  UISETP.NE.AND.EX UP0, UPT, UR5, URZ, UPT, UP0 ;  /* 0x000000ff0500728c */ /* 0x000fd2000bf05300 */
[----:B------:R-:W-:Y:S05]  /*2360*/  BRA.U !UP0, `(.L_x_60) ;  /* 0x0000000108207547 */ /* 0x000fea000b800000 */
[----:B------:R-:W0:Y:S01]  /*2370*/  LDC.64 R40, c[0x0][0x478] ;  /* 0x00011e00ff287b82 */ /* 0x000e220000000a00 */
[----:B------:R-:W-:Y:S02]  /*2380*/  LOP3.LUT R42, R54, 0xffff, RZ, 0xc0, !PT ;  /* 0x0000ffff362a7812 */ /* 0x000fe400078ec0ff */
[----:B------:R-:W-:-:S03]  /*2390*/  PRMT R47, R55, 0x5410, R56 ;  /* 0x00005410372f7816 */ /* 0x000fc60000000038 */
[----:B------:R-:W-:-:S05]  /*23a0*/  IMAD.WIDE.U32 R42, R42, 0x10000, RZ ;  /* 0x000100002a2a7825 */ /* 0x000fca00078e00ff */
[----:B------:R-:W-:Y:S02]  /*23b0*/  LOP3.LUT R43, R47, R43, RZ, 0xfc, !PT ;  /* 0x0000002b2f2b7212 */ /* 0x000fe400078efcff */
[----:B------:R-:W-:Y:S01]  /*23c0*/  LOP3.LUT R42, R42, 0xffff, R53, 0xf8, !PT ;  /* 0x0000ffff2a2a7812 */ /* 0x000fe200078ef835 */
[----:B0-----:R-:W-:-:S05]  /*23d0*/  IMAD.WIDE.U32 R40, R0, 0x8, R40 ;  /* 0x0000000800287825 */ /* 0x001fca00078e0028 */
[----:B------:R0:W-:Y:S02]  /*23e0*/  STG.E.64 desc[UR16][R40.64], R42 ;  /* 0x0000002a28007986 */ /* 0x0001e4000c101b10 */
.L_x_60:
[----:B------:R-:W-:Y:S05]  /*23f0*/  BRA.U !UP3, `(.L_x_61) ;  /* 0x000000010b207547 */ /* 0x000fea000b800000 */
[----:B0-----:R-:W0:Y:S01]  /*2400*/  LDC.64 R40, c[0x0][0x468] ;  /* 0x00011a00ff287b82 */ /* 0x001e220000000a00 */
[----:B------:R-:W-:Y:S02]  /*2410*/  LOP3.LUT R42, R50, 0xffff, RZ, 0xc0, !PT ;  /* 0x0000ffff322a7812 */ /* 0x000fe400078ec0ff */
[----:B------:R-:W-:-:S03]  /*2420*/  PRMT R47, R51, 0x5410, R52 ;  /* 0x00005410332f7816 */ /* 0x000fc60000000034 */
[----:B------:R-:W-:-:S05]  /*2430*/  IMAD.WIDE.U32 R42, R42, 0x10000, RZ ;  /* 0x000100002a2a7825 */ /* 0x000fca00078e00ff */
[----:B------:R-:W-:Y:S02]  /*2440*/  LOP3.LUT R43, R47, R43, RZ, 0xfc, !PT ;  /* 0x0000002b2f2b7212 */ /* 0x000fe400078efcff */
[----:B------:R-:W-:Y:S01]  /*2450*/  LOP3.LUT R42, R42, 0xffff, R49, 0xf8, !PT ;  /* 0x0000ffff2a2a7812 */ /* 0x000fe200078ef831 */
[----:B0-----:R-:W-:-:S05]  /*2460*/  IMAD.WIDE.U32 R40, R45, 0x8, R40 ;  /* 0x000000082d287825 */ /* 0x001fca00078e0028 */
[----:B------:R1:W-:Y:S02]  /*2470*/  STG.E.64 desc[UR16][R40.64], R42 ;  /* 0x0000002a28007986 */ /* 0x0003e4000c101b10 */
.L_x_61:
[----:B------:R-:W-:Y:S02]  /*2480*/  IADD3 R0, PT, PT, R0, 0x80, RZ ;  /* 0x0000008000007810 */ /* 0x000fe40007ffe0ff */
[----:B------:R-:W-:-:S07]  /*2490*/  IADD3 R45, PT, PT, R45, 0x80, RZ ;  /* 0x000000802d2d7810 */ /* 0x000fce0007ffe0ff */
.L_x_52:
[----:B------:R-:W-:Y:S05]  /*24a0*/  BSYNC.RECONVERGENT B0 ;  /* 0x0000000000007941 */ /* 0x000fea0003800200 */
.L_x_51:
[----:B------:R-:W-:Y:S01]  /*24b0*/  ISETP.GE.U32.AND P2, PT, R15, 0x100, PT ;  /* 0x000001000f00780c */ /* 0x000fe20003f46070 */
[----:B------:R-:W-:-:S12]  /*24c0*/  BSSY.RECONVERGENT B0, `(.L_x_62) ;  /* 0x00000bb000007945 */ /* 0x000fd80003800200 */
[----:B------:R-:W-:Y:S05]  /*24d0*/  @!P2 BRA `(.L_x_63) ;  /* 0x0000000800e4a947 */ /* 0x000fea0003800000 */
[----:B------:R-:W-:-:S04]  /*24e0*/  UISETP.NE.U32.AND UP0, UPT, UR22, URZ, UPT ;  /* 0x000000ff1600728c */ /* 0x000fc8000bf05070 */
[----:B------:R-:W-:-:S09]  /*24f0*/  UISETP.NE.AND.EX UP0, UPT, UR23, URZ, UPT, UP0 ;  /* 0x000000ff1700728c */ /* 0x000fd2000bf05300 */
[----:B------:R-:W-:Y:S05]  /*2500*/  BRA.U !UP0, `(.L_x_64) ;  /* 0x0000000508487547 */ /* 0x000fea000b800000 */
[----:B------:R-:W-:-:S04]  /*2510*/  UISETP.NE.U32.AND UP0, UPT, UR4, URZ, UPT ;  /* 0x000000ff0400728c */ /* 0x000fc8000bf05070 */
[----:B------:R-:W-:-:S09]  /*2520*/  UISETP.NE.AND.EX UP0, UPT, UR5, URZ, UPT, UP0 ;  /* 0x000000ff0500728c */ /* 0x000fd2000bf05300 */
[----:B------:R-:W-:Y:S05]  /*2530*/  BRA.U !UP0, `(.L_x_65) ;  /* 0x0000000108ac7547 */ /* 0x000fea000b800000 */
[----:B------:R-:W-:Y:S01]  /*2540*/  ISETP.LT.AND P3, PT, RZ, UR30, PT ;  /* 0x0000001eff007c0c */ /* 0x000fe2000bf61270 */
[----:B------:R-:W2:Y:S01]  /*2550*/  @UP3 LDCU UR10, c[0x0][0x40c] ;  /* 0x00008180ff0a37ac */ /* 0x000ea20008000800 */
[C---:B01---5:R-:W-:Y:S01]  /*2560*/  SHF.R.U64 R41, R64.reuse, 0x10, R65 ;  /* 0x0000001040297819 */ /* 0x063fe20000001241 */
[----:B------:R-:W-:Y:S01]  /*2570*/  IMAD.U32 R42, R64, 0x10000, RZ ;  /* 0x00010000402a7824 */ /* 0x000fe200078e00ff */
[----:B------:R-:W-:Y:S01]  /*2580*/  SHF.L.U32 R40, R65, 0x10, RZ ;  /* 0x0000001041287819 */ /* 0x000fe200000006ff */
[----:B------:R-:W0:Y:S01]  /*2590*/  @UP3 LDCU UR8, c[0x0][0x40c] ;  /* 0x00008180ff0837ac */ /* 0x000e220008000800 */
[----:B------:R-:W-:Y:S01]  /*25a0*/  SHF.L.U32 R41, R41, 0x10, RZ ;  /* 0x0000001029297819 */ /* 0x000fe200000006ff */
[----:B------:R-:W1:Y:S06]  /*25b0*/  @UP3 LDCU UR9, c[0x0][0x40c] ;  /* 0x00008180ff0937ac */ /* 0x000e6c0008000800 */
[--C-:B------:R-:W-:Y:S01]  /*25c0*/  @P3 FFMA.FTZ R46, R71, UR7, R44.reuse ;  /* 0x00000007472e3c23 */ /* 0x100fe2000801002c */
[--C-:B------:R-:W-:Y:S01]  /*25d0*/  @P3 FFMA.FTZ R47, R75, UR7, R44.reuse ;  /* 0x000000074b2f3c23 */ /* 0x100fe2000801002c */
[--C-:B------:R-:W-:Y:S01]  /*25e0*/  @P3 FFMA.FTZ R54, R72, UR7, R44.reuse ;  /* 0x0000000748363c23 */ /* 0x100fe2000801002c */
[----:B------:R-:W-:Y:S01]  /*25f0*/  @P3 FFMA.FTZ R55, R78, UR7, R44 ;  /* 0x000000074e373c23 */ /* 0x000fe2000801002c */
[----:B------:R-:W-:Y:S01]  /*2600*/  @P3 FADD.FTZ R43, R69, -R46 ;  /* 0x8000002e452b3221 */ /* 0x000fe20000010000 */
[----:B------:R-:W-:Y:S01]  /*2610*/  @P3 FADD.FTZ R47, R74, -R47 ;  /* 0x8000002f4a2f3221 */ /* 0x000fe20000010000 */
[----:B------:R-:W-:-:S02]  /*2620*/  @P3 FADD.FTZ R54, R73, -R54 ;  /* 0x8000003649363221 */ /* 0x000fc40000010000 */
[----:B------:R-:W-:Y:S01]  /*2630*/  @P3 FFMA.FTZ R42, R43, UR31, R42 ;  /* 0x0000001f2b2a3c23 */ /* 0x000fe2000801002a */
[----:B------:R-:W-:Y:S01]  /*2640*/  @P3 FFMA.FTZ R40, R47, UR31, R40 ;  /* 0x0000001f2f283c23 */ /* 0x000fe20008010028 */
[----:B------:R-:W-:Y:S01]  /*2650*/  SHF.R.U32.HI R43, RZ, 0x10, R65 ;  /* 0x00000010ff2b7819 */ /* 0x000fe20000011641 */
[----:B------:R-:W-:Y:S01]  /*2660*/  @P3 FFMA.FTZ R41, R54, UR31, R41 ;  /* 0x0000001f36293c23 */ /* 0x000fe20008010029 */
[----:B0-----:R-:W-:Y:S01]  /*2670*/  @P1 FMUL.FTZ R46, R42, UR8 ;  /* 0x000000082a2e1c20 */ /* 0x001fe20008410000 */
[----:B--2---:R-:W-:Y:S01]  /*2680*/  @P1 FMUL.FTZ R53, R40, UR10 ;  /* 0x0000000a28351c20 */ /* 0x004fe20008410000 */
[----:B------:R-:W-:Y:S01]  /*2690*/  @P3 FADD.FTZ R54, R76, -R55 ;  /* 0x800000374c363221 */ /* 0x000fe20000010000 */
[----:B-1----:R-:W-:Y:S01]  /*26a0*/  @P1 FMUL.FTZ R47, R41, UR9 ;  /* 0x00000009292f1c20 */ /* 0x002fe20008410000 */
[----:B------:R-:W-:Y:S01]  /*26b0*/  IMAD.U32 R43, R43, 0x10000, RZ ;  /* 0x000100002b2b7824 */ /* 0x000fe200078e00ff */
[----:B------:R-:W-:Y:S02]  /*26c0*/  @P1 F2FP.BF16.F32.PACK_AB R46, RZ, R46 ;  /* 0x0000002eff2e123e */ /* 0x000fe400000010ff */
[----:B------:R-:W-:Y:S01]  /*26d0*/  @P1 F2FP.BF16.F32.PACK_AB R53, RZ, R53 ;  /* 0x00000035ff35123e */ /* 0x000fe200000010ff */
[----:B------:R-:W-:Y:S01]  /*26e0*/  @P3 FFMA.FTZ R43, R54, UR31, R43 ;  /* 0x0000001f362b3c23 */ /* 0x000fe2000801002b */
[----:B------:R-:W-:-:S02]  /*26f0*/  @P1 F2FP.BF16.F32.PACK_AB R47, RZ, R47 ;  /* 0x0000002fff2f123e */ /* 0x000fc400000010ff */
[----:B------:R-:W-:Y:S02]  /*2700*/  F2FP.BF16.F32.PACK_AB R42, RZ, R42 ;  /* 0x0000002aff2a723e */ /* 0x000fe400000010ff */
[----:B------:R-:W-:Y:S02]  /*2710*/  F2FP.BF16.F32.PACK_AB R41, RZ, R41 ;  /* 0x00000029ff29723e */ /* 0x000fe400000010ff */
[----:B------:R-:W-:Y:S02]  /*2720*/  F2FP.BF16.F32.PACK_AB R40, RZ, R40 ;  /* 0x00000028ff28723e */ /* 0x000fe400000010ff */
        /* <DEDUP_REMOVED lines=12> */
.L_x_65:
[----:B------:R-:W-:Y:S01]  /*27f0*/  ISETP.LT.AND P3, PT, RZ, UR30, PT ;  /* 0x0000001eff007c0c */ /* 0x000fe2000bf61270 */
[----:B------:R-:W2:Y:S01]  /*2800*/  @UP3 LDCU UR8, c[0x0][0x40c] ;  /* 0x00008180ff0837ac */ /* 0x000ea20008000800 */
[----:B01---5:R-:W-:Y:S01]  /*2810*/  SHF.L.U32 R40, R64, 0x10, RZ ;  /* 0x0000001040287819 */ /* 0x023fe200000006ff */
[----:B------:R-:W0:Y:S01]  /*2820*/  @UP3 LDCU UR9, c[0x0][0x40c] ;  /* 0x00008180ff0937ac */ /* 0x000e220008000800 */
[----:B------:R-:W1:Y:S09]  /*2830*/  @UP3 LDCU UR10, c[0x0][0x40c] ;  /* 0x00008180ff0a37ac */ /* 0x000e720008000800 */
[--C-:B------:R-:W-:Y:S01]  /*2840*/  @P3 FFMA.FTZ R42, R71, UR7, R44.reuse ;  /* 0x00000007472a3c23 */ /* 0x100fe2000801002c */
[--C-:B------:R-:W-:Y:S01]  /*2850*/  @P3 FFMA.FTZ R46, R72, UR7, R44.reuse ;  /* 0x00000007482e3c23 */ /* 0x100fe2000801002c */
[----:B------:R-:W-:-:S02]  /*2860*/  @P3 FFMA.FTZ R43, R75, UR7, R44 ;  /* 0x000000074b2b3c23 */ /* 0x000fc4000801002c */
[----:B------:R-:W-:Y:S01]  /*2870*/  @P3 FADD.FTZ R41, R69, -R42 ;  /* 0x8000002a45293221 */ /* 0x000fe20000010000 */
[----:B------:R-:W-:Y:S01]  /*2880*/  SHF.R.U64 R42, R64, 0x10, R65 ;  /* 0x00000010402a7819 */ /* 0x000fe20000001241 */
[----:B------:R-:W-:Y:S01]  /*2890*/  @P3 FADD.FTZ R46, R73, -R46 ;  /* 0x8000002e492e3221 */ /* 0x000fe20000010000 */
[----:B------:R-:W-:Y:S01]  /*28a0*/  @P3 FADD.FTZ R43, R74, -R43 ;  /* 0x8000002b4a2b3221 */ /* 0x000fe20000010000 */
[----:B------:R-:W-:Y:S01]  /*28b0*/  @P3 FFMA.FTZ R40, R41, UR31, R40 ;  /* 0x0000001f29283c23 */ /* 0x000fe20008010028 */
[----:B------:R-:W-:Y:S01]  /*28c0*/  SHF.L.U32 R41, R42, 0x10, RZ ;  /* 0x000000102a297819 */ /* 0x000fe200000006ff */
[----:B------:R-:W-:Y:S02]  /*28d0*/  IMAD.U32 R42, R65, 0x10000, RZ ;  /* 0x00010000412a7824 */ /* 0x000fe400078e00ff */
[----:B--2---:R-:W-:Y:S02]  /*28e0*/  @P1 FMUL.FTZ R40, R40, UR8 ;  /* 0x0000000828281c20 */ /* 0x004fe40008410000 */
[----:B------:R-:W-:Y:S01]  /*28f0*/  @P3 FFMA.FTZ R41, R46, UR31, R41 ;  /* 0x0000001f2e293c23 */ /* 0x000fe20008010029 */
[----:B------:R-:W-:-:S02]  /*2900*/  @P3 FFMA.FTZ R42, R43, UR31, R42 ;  /* 0x0000001f2b2a3c23 */ /* 0x000fc4000801002a */
[----:B------:R-:W-:Y:S01]  /*2910*/  @P1 F2FP.BF16.F32.PACK_AB R40, RZ, R40 ;  /* 0x00000028ff28123e */ /* 0x000fe200000010ff */
[----:B0-----:R-:W-:Y:S01]  /*2920*/  @P1 FMUL.FTZ R41, R41, UR9 ;  /* 0x0000000929291c20 */ /* 0x001fe20008410000 */
[----:B-1----:R-:W-:Y:S02]  /*2930*/  @P1 FMUL.FTZ R42, R42, UR10 ;  /* 0x0000000a2a2a1c20 */ /* 0x002fe40008410000 */
[----:B------:R-:W-:Y:S02]  /*2940*/  @P1 PRMT R49, R40, 0x7610, R49 ;  /* 0x0000761028311816 */ /* 0x000fe40000000031 */
[----:B------:R-:W-:Y:S02]  /*2950*/  @P1 F2FP.BF16.F32.PACK_AB R41, RZ, R41 ;  /* 0x00000029ff29123e */ /* 0x000fe400000010ff */
[----:B------:R-:W-:Y:S02]  /*2960*/  @P1 F2FP.BF16.F32.PACK_AB R42, RZ, R42 ;  /* 0x0000002aff2a123e */ /* 0x000fe400000010ff */
[----:B------:R-:W-:-:S02]  /*2970*/  @P1 PRMT R50, R41, 0x7610, R50 ;  /* 0x0000761029321816 */ /* 0x000fc40000000032 */
        /* <DEDUP_REMOVED lines=11> */
.L_x_64:
[----:B------:R-:W-:-:S04]  /*2a30*/  UISETP.NE.U32.AND UP0, UPT, UR4, URZ, UPT ;  /* 0x000000ff0400728c */ /* 0x000fc8000bf05070 */
[----:B------:R-:W-:-:S09]  /*2a40*/  UISETP.NE.AND.EX UP0, UPT, UR5, URZ, UPT, UP0 ;  /* 0x000000ff0500728c */ /* 0x000fd2000bf05300 */
[----:B------:R-:W-:Y:S05]  /*2a50*/  BRA.U !UP0, `(.L_x_67) ;  /* 0x0000000108a47547 */ /* 0x000fea000b800000 */
[----:B------:R-:W2:Y:S01]  /*2a60*/  @UP3 LDCU UR8, c[0x0][0x40c] ;  /* 0x00008180ff0837ac */ /* 0x000ea20008000800 */
[--C-:B01----:R-:W-:Y:S01]  /*2a70*/  FFMA.FTZ R40, R71, UR7, R44.reuse ;  /* 0x0000000747287c23 */ /* 0x103fe2000801002c */
[--C-:B------:R-:W-:Y:S01]  /*2a80*/  FFMA.FTZ R42, R72, UR7, R44.reuse ;  /* 0x00000007482a7c23 */ /* 0x100fe2000801002c */
[----:B------:R-:W-:Y:S01]  /*2a90*/  FFMA.FTZ R43, R75, UR7, R44 ;  /* 0x000000074b2b7c23 */ /* 0x000fe2000801002c */
[----:B------:R-:W0:Y:S01]  /*2aa0*/  @UP3 LDCU UR9, c[0x0][0x40c] ;  /* 0x00008180ff0937ac */ /* 0x000e220008000800 */
[----:B------:R-:W-:Y:S01]  /*2ab0*/  FADD.FTZ R40, R69, -R40 ;  /* 0x8000002845287221 */ /* 0x000fe20000010000 */
[----:B------:R-:W-:Y:S01]  /*2ac0*/  FADD.FTZ R41, R73, -R42 ;  /* 0x8000002a49297221 */ /* 0x000fe20000010000 */
[----:B------:R-:W-:Y:S01]  /*2ad0*/  ISETP.LT.AND P3, PT, RZ, UR30, PT ;  /* 0x0000001eff007c0c */ /* 0x000fe2000bf61270 */
[----:B------:R-:W1:Y:S01]  /*2ae0*/  @UP3 LDCU UR10, c[0x0][0x40c] ;  /* 0x00008180ff0a37ac */ /* 0x000e620008000800 */
[----:B------:R-:W-:Y:S01]  /*2af0*/  FMUL.FTZ R40, R40, UR31 ;  /* 0x0000001f28287c20 */ /* 0x000fe20008410000 */
[----:B------:R-:W-:Y:S01]  /*2b00*/  FADD.FTZ R42, R74, -R43 ;  /* 0x8000002b4a2a7221 */ /* 0x000fe20000010000 */
[----:B------:R-:W-:Y:S01]  /*2b10*/  FMUL.FTZ R41, R41, UR31 ;  /* 0x0000001f29297c20 */ /* 0x000fe20008410000 */
[----:B------:R-:W-:-:S02]  /*2b20*/  FFMA.FTZ R53, R78, UR7, R44 ;  /* 0x000000074e357c23 */ /* 0x000fc4000801002c */
[----:B------:R-:W-:Y:S01]  /*2b30*/  FSEL R43, R40, RZ, P3 ;  /* 0x000000ff282b7208 */ /* 0x000fe20001800000 */
[----:B------:R-:W-:Y:S01]  /*2b40*/  FMUL.FTZ R42, R42, UR31 ;  /* 0x0000001f2a2a7c20 */ /* 0x000fe20008410000 */
[----:B------:R-:W-:Y:S01]  /*2b50*/  FSEL R46, R41, RZ, P3 ;  /* 0x000000ff292e7208 */ /* 0x000fe20001800000 */
[----:B------:R-:W-:Y:S02]  /*2b60*/  FADD.FTZ R53, R76, -R53 ;  /* 0x800000354c357221 */ /* 0x000fe40000010000 */
[----:B--2---:R-:W-:Y:S01]  /*2b70*/  @P1 FMUL.FTZ R40, R43, UR8 ;  /* 0x000000082b281c20 */ /* 0x004fe20008410000 */
[----:B------:R-:W-:Y:S01]  /*2b80*/  FSEL R47, R42, RZ, P3 ;  /* 0x000000ff2a2f7208 */ /* 0x000fe20001800000 */
[----:B0-----:R-:W-:Y:S01]  /*2b90*/  @P1 FMUL.FTZ R41, R46, UR9 ;  /* 0x000000092e291c20 */ /* 0x001fe20008410000 */
[----:B------:R-:W-:Y:S02]  /*2ba0*/  F2FP.BF16.F32.PACK_AB R43, RZ, R43 ;  /* 0x0000002bff2b723e */ /* 0x000fe400000010ff */
[----:B------:R-:W-:Y:S01]  /*2bb0*/  @P1 F2FP.BF16.F32.PACK_AB R54, RZ, R40 ;  /* 0x00000028ff36123e */ /* 0x000fe200000010ff */
[----:B-1----:R-:W-:Y:S01]  /*2bc0*/  @P1 FMUL.FTZ R42, R47, UR10 ;  /* 0x0000000a2f2a1c20 */ /* 0x002fe20008410000 */
[----:B------:R-:W-:Y:S01]  /*2bd0*/  FMUL.FTZ R40, R53, UR31 ;  /* 0x0000001f35287c20 */ /* 0x000fe20008410000 */
[----:B------:R-:W-:-:S02]  /*2be0*/  @P1 F2FP.BF16.F32.PACK_AB R41, RZ, R41 ;  /* 0x00000029ff29123e */ /* 0x000fc400000010ff */
[----:B------:R-:W-:Y:S02]  /*2bf0*/  F2FP.BF16.F32.PACK_AB R46, RZ, R46 ;  /* 0x0000002eff2e723e */ /* 0x000fe400000010ff */
[----:B------:R-:W-:Y:S02]  /*2c00*/  @P1 F2FP.BF16.F32.PACK_AB R42, RZ, R42 ;  /* 0x0000002aff2a123e */ /* 0x000fe400000010ff */
[----:B------:R-:W-:Y:S02]  /*2c10*/  FSEL R40, R40, RZ, P3 ;  /* 0x000000ff28287208 */ /* 0x000fe40001800000 */
[----:B------:R-:W-:Y:S02]  /*2c20*/  F2FP.BF16.F32.PACK_AB R47, RZ, R47 ;  /* 0x0000002fff2f723e */ /* 0x000fe400000010ff */
[----:B------:R-:W-:Y:S02]  /*2c30*/  @P1 PRMT R49, R54, 0x7610, R49 ;  /* 0x0000761036311816 */ /* 0x000fe40000000031 */
[----:B------:R-:W-:-:S02]  /*2c40*/  @P1 PRMT R50, R41, 0x7610, R50 ;  /* 0x0000761029321816 */ /* 0x000fc40000000032 */
[----:B------:R-:W-:Y:S02]  /*2c50*/  @P1 PRMT R51, R42, 0x7610, R51 ;  /* 0x000076102a331816 */ /* 0x000fe40000000033 */
        /* <DEDUP_REMOVED lines=9> */
.L_x_67:
[----:B------:R-:W-:Y:S05]  /*2cf0*/  BRA.U !UP3, `(.L_x_68) ;  /* 0x000000010b207547 */ /* 0x000fea000b800000 */
[----:B01----:R-:W-:Y:S01]  /*2d00*/  FFMA.FTZ R40, R71, UR7, R44 ;  /* 0x0000000747287c23 */ /* 0x003fe2000801002c */
[----:B------:R-:W-:-:S03]  /*2d10*/  ISETP.LT.AND P3, PT, RZ, UR30, PT ;  /* 0x0000001eff007c0c */ /* 0x000fc6000bf61270 */
[----:B------:R-:W-:-:S04]  /*2d20*/  FADD.FTZ R40, R69, -R40 ;  /* 0x8000002845287221 */ /* 0x000fc80000010000 */
[----:B------:R-:W-:-:S05]  /*2d30*/  FMUL.FTZ R40, R40, UR31 ;  /* 0x0000001f28287c20 */ /* 0x000fca0008410000 */
[----:B------:R-:W-:-:S05]  /*2d40*/  FSEL R40, R40, RZ, P3 ;  /* 0x000000ff28287208 */ /* 0x000fca0001800000 */
[----:B------:R-:W-:-:S05]  /*2d50*/  FMUL.FTZ R40, R40, UR27 ;  /* 0x0000001b28287c20 */ /* 0x000fca0008410000 */
[----:B------:R-:W-:-:S04]  /*2d60*/  F2FP.BF16.F32.PACK_AB R40, RZ, R40 ;  /* 0x00000028ff28723e */ /* 0x000fc800000010ff */
[----:B------:R-:W-:-:S07]  /*2d70*/  PRMT R49, R40, 0x7610, R49 ;  /* 0x0000761028317816 */ /* 0x000fce0000000031 */
.L_x_68:
        /* <DEDUP_REMOVED lines=9> */
.L_x_69:
        /* <DEDUP_REMOVED lines=9> */
.L_x_70:
        /* <DEDUP_REMOVED lines=9> */
.L_x_66:
[----:B------:R-:W-:Y:S05]  /*2f30*/  BRA.U !UP0, `(.L_x_71) ;  /* 0x0000000108207547 */ /* 0x000fea000b800000 */
[----:B01----:R-:W0:Y:S01]  /*2f40*/  LDC.64 R42, c[0x0][0x478] ;  /* 0x00011e00ff2a7b82 */ /* 0x003e220000000a00 */
[----:B------:R-:W-:Y:S02]  /*2f50*/  LOP3.LUT R40, R54, 0xffff, RZ, 0xc0, !PT ;  /* 0x0000ffff36287812 */ /* 0x000fe400078ec0ff */
[----:B------:R-:W-:-:S03]  /*2f60*/  PRMT R47, R55, 0x5410, R56 ;  /* 0x00005410372f7816 */ /* 0x000fc60000000038 */
[----:B------:R-:W-:-:S05]  /*2f70*/  IMAD.WIDE.U32 R40, R40, 0x10000, RZ ;  /* 0x0001000028287825 */ /* 0x000fca00078e00ff */
[----:B------:R-:W-:Y:S02]  /*2f80*/  LOP3.LUT R41, R47, R41, RZ, 0xfc, !PT ;  /* 0x000000292f297212 */ /* 0x000fe400078efcff */
[----:B------:R-:W-:Y:S01]  /*2f90*/  LOP3.LUT R40, R40, 0xffff, R53, 0xf8, !PT ;  /* 0x0000ffff28287812 */ /* 0x000fe200078ef835 */
[----:B0-----:R-:W-:-:S05]  /*2fa0*/  IMAD.WIDE.U32 R42, R0, 0x8, R42 ;  /* 0x00000008002a7825 */ /* 0x001fca00078e002a */
[----:B------:R2:W-:Y:S02]  /*2fb0*/  STG.E.64 desc[UR16][R42.64], R40 ;  /* 0x000000282a007986 */ /* 0x0005e4000c101b10 */
.L_x_71:
[----:B------:R-:W-:Y:S05]  /*2fc0*/  BRA.U !UP3, `(.L_x_72) ;  /* 0x000000010b207547 */ /* 0x000fea000b800000 */
[----:B012---:R-:W0:Y:S01]  /*2fd0*/  LDC.64 R42, c[0x0][0x468] ;  /* 0x00011a00ff2a7b82 */ /* 0x007e220000000a00 */
[----:B------:R-:W-:Y:S02]  /*2fe0*/  LOP3.LUT R40, R50, 0xffff, RZ, 0xc0, !PT ;  /* 0x0000ffff32287812 */ /* 0x000fe400078ec0ff */
[----:B------:R-:W-:-:S03]  /*2ff0*/  PRMT R47, R51, 0x5410, R52 ;  /* 0x00005410332f7816 */ /* 0x000fc60000000034 */
[----:B------:R-:W-:-:S05]  /*3000*/  IMAD.WIDE.U32 R40, R40, 0x10000, RZ ;  /* 0x0001000028287825 */ /* 0x000fca00078e00ff */
[----:B------:R-:W-:Y:S02]  /*3010*/  LOP3.LUT R41, R47, R41, RZ, 0xfc, !PT ;  /* 0x000000292f297212 */ /* 0x000fe400078efcff */
[----:B------:R-:W-:Y:S01]  /*3020*/  LOP3.LUT R40, R40, 0xffff, R49, 0xf8, !PT ;  /* 0x0000ffff28287812 */ /* 0x000fe200078ef831 */
[----:B0-----:R-:W-:-:S05]  /*3030*/  IMAD.WIDE.U32 R42, R45, 0x8, R42 ;  /* 0x000000082d2a7825 */ /* 0x001fca00078e002a */
[----:B------:R3:W-:Y:S02]  /*3040*/  STG.E.64 desc[UR16][R42.64], R40 ;  /* 0x000000282a007986 */ /* 0x0007e4000c101b10 */
.L_x_72:
[----:B------:R-:W-:Y:S01]  /*3050*/  IADD3 R0, PT, PT, R0, 0x80, RZ ;  /* 0x0000008000007810 */ /* 0x000fe20007ffe0ff */
[----:B------:R-:W-:-:S07]  /*3060*/  VIADD R45, R45, 0x80 ;  /* 0x000000802d2d7836 */ /* 0x000fce0000000000 */
.L_x_63:
[----:B------:R-:W-:Y:S05]  /*3070*/  BSYNC.RECONVERGENT B0 ;  /* 0x0000000000007941 */ /* 0x000fea0003800200 */
.L_x_62:
        /* <DEDUP_REMOVED lines=10> */
[----:B------:R-:W4:Y:S01]  /*3120*/  @UP3 LDCU UR8, c[0x0][0x40c] ;  /* 0x00008180ff0837ac */ /* 0x000f220008000800 */
[C---:B0123-5:R-:W-:Y:S02]  /*3130*/  SHF.R.U64 R41, R66.reuse, 0x10, R67 ;  /* 0x0000001042297819 */ /* 0x06ffe40000001243 */
[----:B------:R-:W-:Y:S01]  /*3140*/  SHF.L.U32 R42, R66, 0x10, RZ ;  /* 0x00000010422a7819 */ /* 0x000fe200000006ff */
[----:B------:R-:W0:Y:S01]  /*3150*/  @UP3 LDCU UR9, c[0x0][0x40c] ;  /* 0x00008180ff0937ac */ /* 0x000e220008000800 */
[----:B------:R-:W-:Y:S01]  /*3160*/  SHF.L.U32 R40, R67, 0x10, RZ ;  /* 0x0000001043287819 */ /* 0x000fe200000006ff */
[----:B------:R-:W-:Y:S01]  /*3170*/  IMAD.U32 R41, R41, 0x10000, RZ ;  /* 0x0001000029297824 */ /* 0x000fe200078e00ff */
[----:B------:R-:W1:Y:S05]  /*3180*/  @UP3 LDCU UR10, c[0x0][0x40c] ;  /* 0x00008180ff0a37ac */ /* 0x000e6a0008000800 */
        /* <DEDUP_REMOVED lines=9> */
[----:B------:R-:W-:Y:S01]  /*3220*/  SHF.R.U32.HI R43, RZ, 0x10, R67 ;  /* 0x00000010ff2b7819 */ /* 0x000fe20000011643 */
[----:B------:R-:W-:Y:S01]  /*3230*/  @P4 FFMA.FTZ R41, R46, UR31, R41 ;  /* 0x0000001f2e294c23 */ /* 0x000fe20008010029 */
[----:B------:R-:W-:Y:S01]  /*3240*/  @P4 FFMA.FTZ R40, R47, UR31, R40 ;  /* 0x0000001f2f284c23 */ /* 0x000fe20008010028 */
[----:B----4-:R-:W-:Y:S01]  /*3250*/  @P1 FMUL.FTZ R44, R42, UR8 ;  /* 0x000000082a2c1c20 */ /* 0x010fe20008410000 */
[----:B------:R-:W-:Y:S01]  /*3260*/  SHF.L.U32 R43, R43, 0x10, RZ ;  /* 0x000000102b2b7819 */ /* 0x000fe200000006ff */
[----:B0-----:R-:W-:Y:S01]  /*3270*/  @P1 FMUL.FTZ R46, R41, UR9 ;  /* 0x00000009292e1c20 */ /* 0x001fe20008410000 */
[----:B-1----:R-:W-:Y:S01]  /*3280*/  @P1 FMUL.FTZ R47, R40, UR10 ;  /* 0x0000000a282f1c20 */ /* 0x002fe20008410000 */
[----:B------:R-:W-:-:S02]  /*3290*/  F2FP.BF16.F32.PACK_AB R42, RZ, R42 ;  /* 0x0000002aff2a723e */ /* 0x000fc400000010ff */
[----:B------:R-:W-:Y:S01]  /*32a0*/  @P4 FFMA.FTZ R43, R54, UR31, R43 ;  /* 0x0000001f362b4c23 */ /* 0x000fe2000801002b */
[----:B------:R-:W-:Y:S02]  /*32b0*/  @P1 F2FP.BF16.F32.PACK_AB R44, RZ, R44 ;  /* 0x0000002cff2c123e */ /* 0x000fe400000010ff */
[----:B------:R-:W-:Y:S02]  /*32c0*/  @P1 F2FP.BF16.F32.PACK_AB R46, RZ, R46 ;  /* 0x0000002eff2e123e */ /* 0x000fe400000010ff */
[----:B------:R-:W-:Y:S02]  /*32d0*/  @P1 F2FP.BF16.F32.PACK_AB R47, RZ, R47 ;  /* 0x0000002fff2f123e */ /* 0x000fe400000010ff */
[----:B------:R-:W-:Y:S02]  /*32e0*/  F2FP.BF16.F32.PACK_AB R41, RZ, R41 ;  /* 0x00000029ff29723e */ /* 0x000fe400000010ff */
[----:B------:R-:W-:Y:S02]  /*32f0*/  F2FP.BF16.F32.PACK_AB R40, RZ, R40 ;  /* 0x00000028ff28723e */ /* 0x000fe400000010ff */
[----:B------:R-:W-:-:S02]  /*3300*/  @P1 PRMT R49, R44, 0x7610, R49 ;  /* 0x000076102c311816 */ /* 0x000fc40000000031 */
[----:B------:R-:W-:Y:S02]  /*3310*/  @P1 PRMT R50, R46, 0x7610, R50 ;  /* 0x000076102e321816 */ /* 0x000fe40000000032 */
        /* <DEDUP_REMOVED lines=10> */
.L_x_76:
[----:B------:R-:W-:Y:S01]  /*33c0*/  ISETP.LT.AND P4, PT, RZ, UR30, PT ;  /* 0x0000001eff007c0c */ /* 0x000fe2000bf81270 */
[----:B------:R-:W4:Y:S01]  /*33d0*/  @UP3 LDCU UR8, c[0x0][0x40c] ;  /* 0x00008180ff0837ac */ /* 0x000f220008000800 */
[C---:B0123-5:R-:W-:Y:S02]  /*33e0*/  SHF.L.U32 R40, R66.reuse, 0x10, RZ ;  /* 0x0000001042287819 */ /* 0x06ffe400000006ff */
[----:B------:R-:W-:Y:S01]  /*33f0*/  SHF.R.U64 R42, R66, 0x10, R67 ;  /* 0x00000010422a7819 */ /* 0x000fe20000001243 */
[----:B------:R-:W0:Y:S01]  /*3400*/  @UP3 LDCU UR9, c[0x0][0x40c] ;  /* 0x00008180ff0937ac */ /* 0x000e220008000800 */
[----:B------:R-:W1:Y:S07]  /*3410*/  @UP3 LDCU UR10, c[0x0][0x40c] ;  /* 0x00008180ff0a37ac */ /* 0x000e6e0008000800 */
[--C-:B------:R-:W-:Y:S01]  /*3420*/  @P4 FFMA.FTZ R41, R77, UR7, R44.reuse ;  /* 0x000000074d294c23 */ /* 0x100fe2000801002c */
[--C-:B------:R-:W-:Y:S01]  /*3430*/  @P4 FFMA.FTZ R46, R84, UR7, R44.reuse ;  /* 0x00000007542e4c23 */ /* 0x100fe2000801002c */
[----:B------:R-:W-:-:S02]  /*3440*/  @P4 FFMA.FTZ R43, R79, UR7, R44 ;  /* 0x000000074f2b4c23 */ /* 0x000fc4000801002c */
[----:B------:R-:W-:Y:S01]  /*3450*/  @P4 FADD.FTZ R41, R80, -R41 ;  /* 0x8000002950294221 */ /* 0x000fe20000010000 */
[----:B------:R-:W-:Y:S01]  /*3460*/  @P4 FADD.FTZ R46, R81, -R46 ;  /* 0x8000002e512e4221 */ /* 0x000fe20000010000 */
[----:B------:R-:W-:Y:S02]  /*3470*/  @P4 FADD.FTZ R43, R82, -R43 ;  /* 0x8000002b522b4221 */ /* 0x000fe40000010000 */
[----:B------:R-:W-:Y:S01]  /*3480*/  @P4 FFMA.FTZ R40, R41, UR31, R40 ;  /* 0x0000001f29284c23 */ /* 0x000fe20008010028 */
[----:B------:R-:W-:Y:S01]  /*3490*/  IMAD.U32 R41, R42, 0x10000, RZ ;  /* 0x000100002a297824 */ /* 0x000fe200078e00ff */
[----:B------:R-:W-:Y:S02]  /*34a0*/  SHF.L.U32 R42, R67, 0x10, RZ ;  /* 0x00000010432a7819 */ /* 0x000fe400000006ff */
[----:B----4-:R-:W-:Y:S01]  /*34b0*/  @P1 FMUL.FTZ R40, R40, UR8 ;  /* 0x0000000828281c20 */ /* 0x010fe20008410000 */
[----:B------:R-:W-:Y:S02]  /*34c0*/  @P4 FFMA.FTZ R41, R46, UR31, R41 ;  /* 0x0000001f2e294c23 */ /* 0x000fe40008010029 */
[----:B------:R-:W-:-:S02]  /*34d0*/  @P4 FFMA.FTZ R42, R43, UR31, R42 ;  /* 0x0000001f2b2a4c23 */ /* 0x000fc4000801002a */
[----:B0-----:R-:W-:Y:S01]  /*34e0*/  @P1 FMUL.FTZ R41, R41, UR9 ;  /* 0x0000000929291c20 */ /* 0x001fe20008410000 */
[----:B------:R-:W-:Y:S01]  /*34f0*/  @P1 F2FP.BF16.F32.PACK_AB R40, RZ, R40 ;  /* 0x00000028ff28123e */ /* 0x000fe200000010ff */
[----:B-1----:R-:W-:-:S03]  /*3500*/  @P1 FMUL.FTZ R42, R42, UR10 ;  /* 0x0000000a2a2a1c20 */ /* 0x002fc60008410000 */
[----:B------:R-:W-:Y:S02]  /*3510*/  @P1 F2FP.BF16.F32.PACK_AB R41, RZ, R41 ;  /* 0x00000029ff29123e */ /* 0x000fe400000010ff */
[----:B------:R-:W-:Y:S02]  /*3520*/  @P1 F2FP.BF16.F32.PACK_AB R42, RZ, R42 ;  /* 0x0000002aff2a123e */ /* 0x000fe400000010ff */
[----:B------:R-:W-:Y:S02]  /*3530*/  @P1 PRMT R49, R40, 0x7610, R49 ;  /* 0x0000761028311816 */ /* 0x000fe40000000031 */
        /* <DEDUP_REMOVED lines=12> */
.L_x_75:
[----:B------:R-:W-:-:S04]  /*3600*/  UISETP.NE.U32.AND UP0, UPT, UR4, URZ, UPT ;  /* 0x000000ff0400728c */ /* 0x000fc8000bf05070 */
[----:B------:R-:W-:-:S09]  /*3610*/  UISETP.NE.AND.EX UP0, UPT, UR5, URZ, UPT, UP0 ;  /* 0x000000ff0500728c */ /* 0x000fd2000bf05300 */
[----:B------:R-:W-:Y:S05]  /*3620*/  BRA.U !UP0, `(.L_x_78) ;  /* 0x0000000108a47547 */ /* 0x000fea000b800000 */
[----:B------:R-:W4:Y:S01]  /*3630*/  @UP3 LDCU UR8, c[0x0][0x40c] ;  /* 0x00008180ff0837ac */ /* 0x000f220008000800 */
[--C-:B0123--:R-:W-:Y:S01]  /*3640*/  FFMA.FTZ R41, R77, UR7, R44.reuse ;  /* 0x000000074d297c23 */ /* 0x10ffe2000801002c */
        /* <DEDUP_REMOVED lines=15> */
[----:B----4-:R-:W-:Y:S01]  /*3740*/  @P1 FMUL.FTZ R40, R43, UR8 ;  /* 0x000000082b281c20 */ /* 0x010fe20008410000 */
        /* <DEDUP_REMOVED lines=23> */
.L_x_78:
[----:B------:R-:W4:Y:S01]  /*38c0*/  @UP3 LDCU UR8, c[0x0][0x40c] ;  /* 0x00008180ff0837ac */ /* 0x000f220008000800 */
[----:B0123--:R-:W-:Y:S01]  /*38d0*/  FFMA.FTZ R40, R86, UR7, R44 ;  /* 0x0000000756287c23 */ /* 0x00ffe2000801002c */
[----:B------:R-:W-:-:S03]  /*38e0*/  ISETP.LT.AND P4, PT, RZ, UR30, PT ;  /* 0x0000001eff007c0c */ /* 0x000fc6000bf81270 */
[----:B------:R-:W-:-:S04]  /*38f0*/  FADD.FTZ R40, R83, -R40 ;  /* 0x8000002853287221 */ /* 0x000fc80000010000 */
[----:B------:R-:W-:-:S05]  /*3900*/  FMUL.FTZ R40, R40, UR31 ;  /* 0x0000001f28287c20 */ /* 0x000fca0008410000 */
[----:B------:R-:W-:-:S05]  /*3910*/  FSEL R40, R40, RZ, P4 ;  /* 0x000000ff28287208 */ /* 0x000fca0002000000 */
[----:B----4-:R-:W-:-:S05]  /*3920*/  @P1 FMUL.FTZ R40, R40, UR8 ;  /* 0x0000000828281c20 */ /* 0x010fca0008410000 */
[----:B------:R-:W-:Y:S01]  /*3930*/  @P1 F2FP.BF16.F32.PACK_AB R40, RZ, R40 ;  /* 0x00000028ff28123e */ /* 0x000fe200000010ff */
[----:B------:R-:W-:Y:S06]  /*3940*/  BRA.U !UP3, `(.L_x_79) ;  /* 0x000000010b207547 */ /* 0x000fec000b800000 */
        /* <DEDUP_REMOVED lines=8> */
.L_x_79:
        /* <DEDUP_REMOVED lines=9> */
.L_x_80:
        /* <DEDUP_REMOVED lines=9> */
.L_x_81:
[----:B------:R-:W-:-:S07]  /*3af0*/  @P1 PRMT R52, R40, 0x7610, R52 ;  /* 0x0000761028341816 */ /* 0x000fce0000000034 */
.L_x_77:
        /* <DEDUP_REMOVED lines=9> */
.L_x_82:
        /* <DEDUP_REMOVED lines=9> */
.L_x_74:
[----:B------:R-:W-:Y:S05]  /*3c20*/  BSYNC.RECONVERGENT B0 ;  /* 0x0000000000007941 */ /* 0x000fea0003800200 */
.L_x_73:
[----:B------:R-:W-:Y:S02]  /*3c30*/  UIADD3 UR26, UPT, UPT, UR26, UR24, URZ ;  /* 0x000000181a1a7290 */ /* 0x000fe4000fffe0ff */
[----:B------:R-:W-:Y:S02]  /*3c40*/  UPLOP3.LUT UP1, UPT, UPT, UPT, UP1, 0x40, 0x4 ;  /* 0x000000000004789c */ /* 0x000fe40003f2e810 */
[----:B------:R-:W-:-:S09]  /*3c50*/  UISETP.GE.AND UP0, UPT, UR26, UR25, UPT ;  /* 0x000000191a00728c */ /* 0x000fd2000bf06270 */
[----:B------:R-:W-:Y:S05]  /*3c60*/  BRA.U !UP0, `(.L_x_83) ;  /* 0xffffffc9081c7547 */ /* 0x000fea000b83ffff */
.L_x_41:
[----:B------:R-:W0:Y:S08]  /*3c70*/  S2UR UR7, SR_CTAID.X ;  /* 0x00000000000779c3 */ /* 0x000e300000002500 */
[----:B------:R-:W1:Y:S08]  /*3c80*/  LDC.64 R2, c[0x0][0x440] ;  /* 0x00011000ff027b82 */ /* 0x000e700000000a00 */
[----:B-----5:R-:W2:Y:S08]  /*3c90*/  LDC.64 R4, c[0x0][0x448] ;  /* 0x00011200ff047b82 */ /* 0x020eb00000000a00 */
[----:B------:R-:W3:Y:S01]  /*3ca0*/  LDC.64 R6, c[0x0][0x440] ;  /* 0x00011000ff067b82 */ /* 0x000ee20000000a00 */
[----:B0-----:R-:W-:-:S06]  /*3cb0*/  UIMAD UR7, UR7, UR6, URZ ;  /* 0x00000006070772a4 */ /* 0x001fcc000f8e02ff */
[----:B------:R-:W-:Y:S01]  /*3cc0*/  IMAD.U32 R11, RZ, RZ, UR7 ;  /* 0x00000007ff0b7e24 */ /* 0x000fe2000f8e00ff */
[----:B------:R-:W0:Y:S04]  /*3cd0*/  LDC.64 R8, c[0x0][0x448] ;  /* 0x00011200ff087b82 */ /* 0x000e280000000a00 */
[----:B------:R-:W-:-:S05]  /*3ce0*/  LEA.HI R11, R11, R48, RZ, 0x1e ;  /* 0x000000300b0b7211 */ /* 0x000fca00078ff0ff */
[----:B-1----:R-:W-:-:S04]  /*3cf0*/  @P0 IMAD.WIDE.U32 R2, R11, 0x10, R2 ;  /* 0x000000100b020825 */ /* 0x002fc800078e0002 */
[C---:B--2---:R-:W-:Y:S01]  /*3d00*/  @P0 IMAD.WIDE.U32 R4, R11.reuse, 0x10, R4 ;  /* 0x000000100b040825 */ /* 0x044fe200078e0004 */
[----:B------:R-:W-:Y:S01]  /*3d10*/  @P0 IADD3 R11, PT, PT, R11, 0x80, RZ ;  /* 0x000000800b0b0810 */ /* 0x000fe20007ffe0ff */
[----:B------:R1:W-:Y:S04]  /*3d20*/  @P0 STG.E.128 desc[UR16][R2.64], R28 ;  /* 0x0000001c02000986 */ /* 0x0003e8000c101d10 */
[C---:B---3--:R-:W-:Y:S01]  /*3d30*/  @P2 IMAD.WIDE.U32 R6, R11.reuse, 0x10, R6 ;  /* 0x000000100b062825 */ /* 0x048fe200078e0006 */
[----:B------:R1:W-:Y:S03]  /*3d40*/  @P0 STG.E.128 desc[UR16][R4.64], R16 ;  /* 0x0000001004000986 */ /* 0x0003e6000c101d10 */
[----:B0-----:R-:W-:Y:S01]  /*3d50*/  @P2 IMAD.WIDE.U32 R8, R11, 0x10, R8 ;  /* 0x000000100b082825 */ /* 0x001fe200078e0008 */
[----:B------:R1:W-:Y:S04]  /*3d60*/  @P2 STG.E.128 desc[UR16][R6.64], R32 ;  /* 0x0000002006002986 */ /* 0x0003e8000c101d10 */
        /* <DEDUP_REMOVED lines=10> */
.L_x_84:
        /* <DEDUP_REMOVED lines=15> */
.L_x_6654:


//--------------------- .text._ZN10layer_norm13ln_bwd_kernelINS_13Kernel_traitsI13__nv_bfloat16S2_S2_S2_fjLj1536ELj1ELj1ELj4ELj8ENS_18Kernel_traits_baseILj1536ES2_S2_S2_S2_fjLj128EEEEELb0ELb0ELb1ELb1EEEvNS_9BwdParamsE --------------------------
	.section	.text._ZN10layer_norm13ln_bwd_kernelINS_13Kernel_traitsI13__nv_bfloat16S2_S2_S2_fjLj1536ELj1ELj1ELj4ELj8ENS_18Kernel_traits_baseILj1536ES2_S2_S2_S2_fjLj128EEEEELb0ELb0ELb1ELb1EEEvNS_9BwdParamsE,"ax",@progbits
	.align	128
        .global         _ZN10layer_norm13ln_bwd_kernelINS_13Kernel_traitsI13__nv_bfloat16S2_S2_S2_fjLj1536ELj1ELj1ELj4ELj8ENS_18Kernel_traits_baseILj1536ES2_S2_S2_S2_fjLj128EEEEELb0ELb0ELb1ELb1EEEvNS_9BwdParamsE
        .type           _ZN10layer_norm13ln_bwd_kernelINS_13Kernel_traitsI13__nv_bfloat16S2_S2_S2_fjLj1536ELj1ELj1ELj4ELj8ENS_18Kernel_traits_baseILj1536ES2_S2_S2_S2_fjLj128EEEEELb0ELb0ELb1ELb1EEEvNS_9BwdParamsE,@function
        .size           _ZN10layer_norm13ln_bwd_kernelINS_13Kernel_traitsI13__nv_bfloat16S2_S2_S2_fjLj1536ELj1ELj1ELj4ELj8ENS_18Kernel_traits_baseILj1536ES2_S2_S2_S2_fjLj128EEEEELb0ELb0ELb1ELb1EEEvNS_9BwdParamsE,(.L_x_6655 - _ZN10layer_norm13ln_bwd_kernelINS_13Kernel_traitsI13__nv_bfloat16S2_S2_S2_fjLj1536ELj1ELj1ELj4ELj8ENS_18Kernel_traits_baseILj1536ES2_S2_S2_S2_fjLj128EEEEELb0ELb0ELb1ELb1EEEvNS_9BwdParamsE)
        .other          _ZN10layer_norm13ln_bwd_kernelINS_13Kernel_traitsI13__nv_bfloat16S2_S2_S2_fjLj1536ELj1ELj1ELj4ELj8ENS_18Kernel_traits_baseILj1536ES2_S2_S2_S2_fjLj128EEEEELb0ELb0ELb1ELb1EEEvNS_9BwdParamsE,@"STO_CUDA_ENTRY STV_DEFAULT"
_ZN10layer_norm13ln_bwd_kernelINS_13Kernel_traitsI13__nv_bfloat16S2_S2_S2_fjLj1536ELj1ELj1ELj4ELj8ENS_18Kernel_traits_baseILj1536ES2_S2_S2_S2_fjLj128EEEEELb0ELb0ELb1ELb1EEEvNS_9BwdParamsE:
.text._ZN10layer_norm13ln_bwd_kernelINS_13Kernel_traitsI13__nv_bfloat16S2_S2_S2_fjLj1536ELj1ELj1ELj4ELj8ENS_18Kernel_traits_baseILj1536ES2_S2_S2_S2_fjLj128EEEEELb0ELb0ELb1ELb1EEEvNS_9BwdParamsE:
        /* <DEDUP_REMOVED lines=19> */
[----:B------:R-:W0:Y:S01]  /*0130*/  LDC.64 R2, c[0x0][0x3d0] ;  /* 0x0000f400ff027b82 */ /* 0x000e220000000a00 */
[----:B------:R-:W-:Y:S01]  /*0140*/  UPLOP3.LUT UP2, UPT, UPT, UPT, UPT, 0x40, 0x4 ;  /* 0x000000000004789c */ /* 0x000fe20003f4e870 */
[----:B------:R-:W1:Y:S01]  /*0150*/  LDCU UR17, c[0x0][0x40c] ;  /* 0x00008180ff1177ac */ /* 0x000e620008000800 */
[----:B------:R-:W3:Y:S01]  /*0160*/  LDCU UR26, c[0x0][0x388] ;  /* 0x00007100ff1a77ac */ /* 0x000ee20008000800 */
[----:B------:R-:W4:Y:S01]  /*0170*/  LDCU.U8 UR27, c[0x0][0x410] ;  /* 0x00008200ff1b77ac */ /* 0x000f220008000000 */
[----:B------:R-:W0:Y:S01]  /*0180*/  LDCU.64 UR20, c[0x0][0x3c8] ;  /* 0x00007900ff1477ac */ /* 0x000e220008000a00 */
[----:B------:R-:W0:Y:S01]  /*0190*/  LDCU UR28, c[0x0][0x400] ;  /* 0x00008000ff1c77ac */ /* 0x000e220008000800 */
[----:B------:R-:W0:Y:S02]  /*01a0*/  LDCU.64 UR4, c[0x0][0x438] ;  /* 0x00008700ff0477ac */ /* 0x000e240008000a00 */
[----:B0-----:R-:W-:Y:S01]  /*01b0*/  IMAD.WIDE.U32 R2, R0, 0x8, R2 ;  /* 0x0000000800027825 */ /* 0x001fe200078e0002 */
[----:B------:R-:W0:Y:S04]  /*01c0*/  LDCU.64 UR6, c[0x0][0x478] ;  /* 0x00008f00ff0677ac */ /* 0x000e280008000a00 */
[----:B--2---:R-:W2:Y:S01]  /*01d0*/  LDG.E.64 R68, desc[UR18][R2.64+0x800] ;  /* 0x0008001202447981 */ /* 0x004ea2000c1e1b00 */
[----:B------:R-:W0:Y:S03]  /*01e0*/  LDCU.128 UR12, c[0x0][0x3f0] ;  /* 0x00007e00ff0c77ac */ /* 0x000e260008000c00 */
[----:B------:R-:W5:Y:S01]  /*01f0*/  LDG.E.64 R66, desc[UR18][R2.64+0x400] ;  /* 0x0004001202427981 */ /* 0x000f62000c1e1b00 */
[----:B------:R-:W0:Y:S03]  /*0200*/  LDCU.64 UR22, c[0x0][0x3c0] ;  /* 0x00007800ff1677ac */ /* 0x000e260008000a00 */
[----:B------:R2:W3:Y:S01]  /*0210*/  LDG.E.64 R64, desc[UR18][R2.64] ;  /* 0x0000001202407981 */ /* 0x0004e2000c1e1b00 */
[----:B------:R-:W-:Y:S01]  /*0220*/  HFMA2 R43, -RZ, RZ, 0, 0 ;  /* 0x00000000ff2b7431 */ /* 0x000fe200000001ff */
[----:B------:R-:W0:Y:S01]  /*0230*/  LDCU.64 UR24, c[0x0][0x380] ;  /* 0x00007000ff1877ac */ /* 0x000e220008000a00 */
[----:B--2---:R-:W-:-:S02]  /*0240*/  SHF.R.U64 R2, R68, 0x10, R69 ;  /* 0x0000001044027819 */ /* 0x004fc40000001245 */
[----:B------:R-:W-:Y:S02]  /*0250*/  SHF.R.U32.HI R4, RZ, 0x10, R69 ;  /* 0x00000010ff047819 */ /* 0x000fe40000011645 */
[--C-:B-----5:R-:W-:Y:S02]  /*0260*/  SHF.R.U64 R5, R66, 0x10, R67.reuse ;  /* 0x0000001042057819 */ /* 0x120fe40000001243 */
[----:B------:R-:W-:Y:S02]  /*0270*/  SHF.R.U32.HI R6, RZ, 0x10, R67 ;  /* 0x00000010ff067819 */ /* 0x000fe40000011643 */
[--C-:B---3--:R-:W-:Y:S02]  /*0280*/  SHF.R.U64 R7, R64, 0x10, R65.reuse ;  /* 0x0000001040077819 */ /* 0x108fe40000001241 */
[----:B01--4-:R-:W-:-:S07]  /*0290*/  SHF.R.U32.HI R8, RZ, 0x10, R65 ;  /* 0x00000010ff087819 */ /* 0x013fce0000011641 */
.L_x_117:
[----:B------:R-:W-:Y:S02]  /*02a0*/  UIMAD.WIDE UR10, UR8, 0x4, UR14 ;  /* 0x00000004080a78a5 */ /* 0x000fe4000f8e020e */
[----:B------:R-:W-:-:S04]  /*02b0*/  UIMAD.WIDE UR30, UR8, 0x4, UR12 ;  /* 0x00000004081e78a5 */ /* 0x000fc8000f8e020c */
[----:B------:R-:W-:Y:S02]  /*02c0*/  MOV R48, UR10 ;  /* 0x0000000a00307c02 */ /* 0x000fe40008000f00 */
[----:B------:R-:W-:Y:S01]  /*02d0*/  MOV R49, UR11 ;  /* 0x0000000b00317c02 */ /* 0x000fe20008000f00 */
[----:B------:R-:W-:-:S04]  /*02e0*/  UIMAD.WIDE UR10, UR8, 0x4, UR20 ;  /* 0x00000004080a78a5 */ /* 0x000fc8000f8e0214 */
[----:B------:R-:W2:Y:S01]  /*02f0*/  LDG.E R48, desc[UR18][R48.64] ;  /* 0x0000001230307981 */ /* 0x000ea2000c1e1900 */
[----:B01----:R-:W-:Y:S01]  /*0300*/  MOV R44, UR30 ;  /* 0x0000001e002c7c02 */ /* 0x003fe20008000f00 */
[----:B------:R-:W-:Y:S01]  /*0310*/  IMAD.U32 R47, RZ, RZ, UR11 ;  /* 0x0000000bff2f7e24 */ /* 0x000fe2000f8e00ff */
[----:B------:R-:W-:Y:S02]  /*0320*/  MOV R46, UR10 ;  /* 0x0000000a002e7c02 */ /* 0x000fe40008000f00 */
[----:B------:R-:W-:-:S04]  /*0330*/  MOV R45, UR31 ;  /* 0x0000001f002d7c02 */ /* 0x000fc80008000f00 */
[----:B------:R-:W3:Y:S04]  /*0340*/  LDG.E R46, desc[UR18][R46.64] ;  /* 0x000000122e2e7981 */ /* 0x000ee8000c1e1900 */
[----:B------:R-:W4:Y:S01]  /*0350*/  LDG.E R44, desc[UR18][R44.64] ;  /* 0x000000122c2c7981 */ /* 0x000f22000c1e1900 */
[----:B------:R-:W-:Y:S02]  /*0360*/  CS2R R50, SRZ ;  /* 0x0000000000327805 */ /* 0x000fe4000001ff00 */
[----:B--2---:R-:W-:Y:S02]  /*0370*/  R2UR UR29, R48 ;  /* 0x00000000301d72ca */ /* 0x004fe400000e0000 */
[----:B---3--:R-:W-:-:S11]  /*0380*/  R2UR UR30, R46 ;  /* 0x000000002e1e72ca */ /* 0x008fd600000e0000 */
[----:B------:R-:W-:Y:S01]  /*0390*/  UISETP.GE.AND UP3, UPT, UR29, 0x1, UPT ;  /* 0x000000011d00788c */ /* 0x000fe2000bf66270 */
[----:B----4-:R-:W-:-:S08]  /*03a0*/  R2UR UR16, R44 ;  /* 0x000000002c1072ca */ /* 0x010fd000000e0000 */
[----:B-----5:R-:W-:Y:S07]  /*03b0*/  BRA.U !UP3, `(.L_x_86) ;  /* 0x000000090bf07547 */ /* 0x020fee000b800000 */
[----:B------:R-:W-:Y:S01]  /*03c0*/  UIADD3 UR9, UPT, UPT, UR29, -0x1, URZ ;  /* 0xffffffff1d097890 */ /* 0x000fe2000fffe0ff */
[----:B------:R-:W0:Y:S03]  /*03d0*/  LDC.64 R16, c[0x0][0x428] ;  /* 0x00010a00ff107b82 */ /* 0x000e260000000a00 */
[----:B------:R-:W-:-:S04]  /*03e0*/  UIMAD UR9, UR9, UR26, URZ ;  /* 0x0000001a090972a4 */ /* 0x000fc8000f8e02ff */
[----:B------:R-:W-:Y:S01]  /*03f0*/  USHF.R.S32.HI UR10, URZ, 0x1f, UR9 ;  /* 0x0000001fff0a7899 */ /* 0x000fe20008011409 */
[----:B------:R-:W1:Y:S03]  /*0400*/  LDC.64 R12, c[0x0][0x3a8] ;  /* 0x0000ea00ff0c7b82 */ /* 0x000e660000000a00 */
[----:B------:R-:W-:Y:S02]  /*0410*/  ULEA.HI UR11, UR10, UR9, URZ, 0x2 ;  /* 0x000000090a0b7291 */ /* 0x000fe4000f8f10ff */
[----:B------:R-:W-:-:S04]  /*0420*/  UIMAD UR9, UR8, UR26, URZ ;  /* 0x0000001a080972a4 */ /* 0x000fc8000f8e02ff */
[----:B------:R-:W-:Y:S01]  /*0430*/  USHF.R.S32.HI UR10, URZ, 0x1f, UR9 ;  /* 0x0000001fff0a7899 */ /* 0x000fe20008011409 */
[----:B------:R-:W-:-:S03]  /*0440*/  MOV R3, UR11 ;  /* 0x0000000b00037c02 */ /* 0x000fc60008000f00 */
[----:B------:R-:W-:Y:S01]  /*0450*/  ULEA.HI UR10, UR10, UR9, URZ, 0x2 ;  /* 0x000000090a0a7291 */ /* 0x000fe2000f8f10ff */
[----:B------:R-:W-:Y:S01]  /*0460*/  LEA.HI.SX32 R3, R3, R0, 0x1e ;  /* 0x0000000003037211 */ /* 0x000fe200078ff2ff */
[----:B------:R-:W-:-:S04]  /*0470*/  USHF.R.S32.HI UR9, URZ, 0x1f, UR8 ;  /* 0x0000001fff097899 */ /* 0x000fc80008011408 */
[----:B------:R-:W-:Y:S01]  /*0480*/  MOV R57, UR10 ;  /* 0x0000000a00397c02 */ /* 0x000fe20008000f00 */
[----:B------:R-:W-:Y:S01]  /*0490*/  ULEA UR10, UP0, UR8, UR22, 0x2 ;  /* 0x00000016080a7291 */ /* 0x000fe2000f8010ff */
[----:B------:R-:W-:Y:S02]  /*04a0*/  VIADD R45, R3, 0x80 ;  /* 0x00000080032d7836 */ /* 0x000fe40000000000 */
[----:B------:R-:W-:Y:S01]  /*04b0*/  LEA.HI.SX32 R57, R57, R0, 0x1e ;  /* 0x0000000039397211 */ /* 0x000fe200078ff2ff */
[C---:B0-----:R-:W-:Y:S01]  /*04c0*/  IMAD.WIDE.U32 R18, R3.reuse, 0x8, R16 ;  /* 0x0000000803127825 */ /* 0x041fe200078e0010 */
[----:B------:R-:W-:Y:S01]  /*04d0*/  IADD3 R3, PT, PT, R3, 0x100, RZ ;  /* 0x0000010003037810 */ /* 0x000fe20007ffe0ff */
[----:B------:R-:W-:Y:S01]  /*04e0*/  ULEA.HI.X UR9, UR8, UR23, UR9, 0x2, UP0 ;  /* 0x0000001708097291 */ /* 0x000fe200080f1409 */
[C---:B------:R-:W-:Y:S01]  /*04f0*/  IADD3 R9, PT, PT, R57.reuse, 0x80, RZ ;  /* 0x0000008039097810 */ /* 0x040fe20007ffe0ff */
[C---:B-1----:R-:W-:Y:S01]  /*0500*/  IMAD.WIDE.U32 R10, R57.reuse, 0x8, R12 ;  /* 0x00000008390a7825 */ /* 0x042fe200078e000c */
[----:B------:R-:W-:Y:S01]  /*0510*/  MOV R50, UR10 ;  /* 0x0000000a00327c02 */ /* 0x000fe20008000f00 */
[----:B------:R-:W2:Y:S02]  /*0520*/  LDG.E.64 R18, desc[UR18][R18.64] ;  /* 0x0000001212127981 */ /* 0x000ea4000c1e1b00 */
[----:B------:R-:W-:-:S02]  /*0530*/  VIADD R71, R57, 0x100 ;  /* 0x0000010039477836 */ /* 0x000fc40000000000 */
[--C-:B------:R-:W-:Y:S01]  /*0540*/  IMAD.WIDE.U32 R44, R45, 0x8, R16.reuse ;  /* 0x000000082d2c7825 */ /* 0x100fe200078e0010 */
[----:B------:R-:W-:Y:S01]  /*0550*/  MOV R51, UR9 ;  /* 0x0000000900337c02 */ /* 0x000fe20008000f00 */
[----:B------:R-:W3:Y:S02]  /*0560*/  LDG.E.64 R10, desc[UR18][R10.64] ;  /* 0x000000120a0a7981 */ /* 0x000ee4000c1e1b00 */
[----:B------:R-:W-:Y:S02]  /*0570*/  IMAD.WIDE.U32 R16, R3, 0x8, R16 ;  /* 0x0000000803107825 */ /* 0x000fe400078e0010 */
[----:B------:R-:W4:Y:S02]  /*0580*/  LDG.E.64 R44, desc[UR18][R44.64] ;  /* 0x000000122c2c7981 */ /* 0x000f24000c1e1b00 */
[--C-:B------:R-:W-:Y:S02]  /*0590*/  IMAD.WIDE.U32 R48, R9, 0x8, R12.reuse ;  /* 0x0000000809307825 */ /* 0x100fe400078e000c */
[----:B------:R-:W4:Y:S02]  /*05a0*/  LDG.E.64 R16, desc[UR18][R16.64] ;  /* 0x0000001210107981 */ /* 0x000f24000c1e1b00 */
[----:B------:R-:W-:-:S02]  /*05b0*/  IMAD.WIDE.U32 R14, R71, 0x8, R12 ;  /* 0x00000008470e7825 */ /* 0x000fc400078e000c */
[----:B------:R-:W4:Y:S04]  /*05c0*/  LDG.E.64 R12, desc[UR18][R48.64] ;  /* 0x00000012300c7981 */ /* 0x000f28000c1e1b00 */
[----:B------:R2:W4:Y:S04]  /*05d0*/  LDG.E R3, desc[UR18][R50.64] ;  /* 0x0000001232037981 */ /* 0x000528000c1e1900 */
[----:B------:R-:W4:Y:S01]  /*05e0*/  LDG.E.64 R14, desc[UR18][R14.64] ;  /* 0x000000120e0e7981 */ /* 0x000f22000c1e1b00 */
[----:B------:R-:W-:-:S04]  /*05f0*/  UISETP.NE.U32.AND UP0, UPT, UR4, URZ, UPT ;  /* 0x000000ff0400728c */ /* 0x000fc8000bf05070 */
[----:B------:R-:W-:-:S06]  /*0600*/  UISETP.NE.AND.EX UP0, UPT, UR5, URZ, UPT, UP0 ;  /* 0x000000ff0500728c */ /* 0x000fcc000bf05300 */
[----:B------:R-:W-:-:S13]  /*0610*/  PLOP3.LUT P0, PT, PT, PT, UP0, 0x80, 0x8 ;  /* 0x000000000008781c */ /* 0x000fda0003f0f008 */
[----:B------:R-:W0:Y:S08]  /*0620*/  @P0 LDC.64 R54, c[0x0][0x438] ;  /* 0x00010e00ff360b82 */ /* 0x000e300000000a00 */
[----:B------:R-:W1:Y:S08]  /*0630*/  @P0 LDC.64 R52, c[0x0][0x438] ;  /* 0x00010e00ff340b82 */ /* 0x000e700000000a00 */
[----:B------:R-:W1:Y:S01]  /*0640*/  @P0 LDC.64 R46, c[0x0][0x438] ;  /* 0x00010e00ff2e0b82 */ /* 0x000e620000000a00 */
[----:B------:R-:W-:Y:S01]  /*0650*/  ISETP.NE.AND P1, PT, RZ, UR27, PT ;  /* 0x0000001bff007c0c */ /* 0x000fe2000bf25270 */
[----:B0-----:R-:W-:-:S05]  /*0660*/  @P0 IMAD.WIDE.U32 R54, R9, 0x8, R54 ;  /* 0x0000000809360825 */ /* 0x001fca00078e0036 */
[----:B------:R3:W5:Y:S01]  /*0670*/  @P0 LDG.E.64 R60, desc[UR18][R54.64] ;  /* 0x00000012363c0981 */ /* 0x000762000c1e1b00 */
[----:B-1----:R-:W-:-:S05]  /*0680*/  @P0 IMAD.WIDE.U32 R52, R57, 0x8, R52 ;  /* 0x0000000839340825 */ /* 0x002fca00078e0034 */
[----:B------:R0:W5:Y:S01]  /*0690*/  @P0 LDG.E.64 R62, desc[UR18][R52.64] ;  /* 0x00000012343e0981 */ /* 0x000162000c1e1b00 */
[----:B------:R-:W-:-:S05]  /*06a0*/  @P0 IMAD.WIDE.U32 R56, R71, 0x8, R46 ;  /* 0x0000000847380825 */ /* 0x000fca00078e002e */
[----:B------:R1:W5:Y:S01]  /*06b0*/  @P0 LDG.E.64 R58, desc[UR18][R56.64] ;  /* 0x00000012383a0981 */ /* 0x000362000c1e1b00 */
[----:B------:R-:W-:Y:S02]  /*06c0*/  SHF.L.U32 R71, R2, 0x10, RZ ;  /* 0x0000001002477819 */ /* 0x000fe400000006ff */
[----:B------:R-:W-:Y:S02]  /*06d0*/  SHF.L.U32 R73, R4, 0x10, RZ ;  /* 0x0000001004497819 */ /* 0x000fe400000006ff */
[----:B--2---:R-:W-:Y:S01]  /*06e0*/  MOV R51, R18 ;  /* 0x0000001200337202 */ /* 0x004fe20000000f00 */
[--C-:B------:R-:W-:Y:S01]  /*06f0*/  IMAD.MOV.U32 R9, RZ, RZ, R19.reuse ;  /* 0x000000ffff097224 */ /* 0x100fe200078e0013 */
[--C-:B------:R-:W-:Y:S02]  /*0700*/  SHF.R.U64 R48, R18, 0x10, R19.reuse ;  /* 0x0000001012307819 */ /* 0x100fe40000001213 */
[----:B------:R-:W-:Y:S02]  /*0710*/  SHF.R.U32.HI R50, RZ, 0x10, R19 ;  /* 0x00000010ff327819 */ /* 0x000fe40000011613 */
[----:B---3--:R-:W-:-:S02]  /*0720*/  SHF.R.U32.HI R54, RZ, 0x10, R11 ;  /* 0x00000010ff367819 */ /* 0x008fc4000001160b */
[----:B------:R-:W-:Y:S02]  /*0730*/  SHF.R.U64 R55, R10, 0x10, R11 ;  /* 0x000000100a377819 */ /* 0x000fe4000000120b */
[----:B----4-:R-:W-:Y:S02]  /*0740*/  MOV R18, R44 ;  /* 0x0000002c00127202 */ /* 0x010fe40000000f00 */
[--C-:B------:R-:W-:Y:S02]  /*0750*/  SHF.R.U64 R19, R44, 0x10, R45.reuse ;  /* 0x000000102c137819 */ /* 0x100fe4000000122d */
[----:B------:R-:W-:Y:S02]  /*0760*/  MOV R49, R45 ;  /* 0x0000002d00317202 */ /* 0x000fe40000000f00 */
[----:B------:R-:W-:Y:S02]  /*0770*/  SHF.R.U32.HI R47, RZ, 0x10, R45 ;  /* 0x00000010ff2f7819 */ /* 0x000fe4000001162d */
[----:B------:R-:W-:-:S02]  /*0780*/  MOV R45, R16 ;  /* 0x00000010002d7202 */ /* 0x000fc40000000f00 */
[--C-:B------:R-:W-:Y:S01]  /*0790*/  SHF.R.U64 R0, R16, 0x10, R17.reuse ;  /* 0x0000001010007819 */ /* 0x100fe20000001211 */
[----:B------:R-:W-:Y:S01]  /*07a0*/  IMAD.U32 R16, R10, 0x10000, RZ ;  /* 0x000100000a107824 */ /* 0x000fe200078e00ff */
[----:B------:R-:W-:Y:S02]  /*07b0*/  MOV R46, R17 ;  /* 0x00000011002e7202 */ /* 0x000fe40000000f00 */
[----:B------:R-:W-:Y:S02]  /*07c0*/  SHF.R.U32.HI R44, RZ, 0x10, R17 ;  /* 0x00000010ff2c7819 */ /* 0x000fe40000011611 */
[----:B0-----:R-:W-:Y:S02]  /*07d0*/  SHF.L.U32 R52, R11, 0x10, RZ ;  /* 0x000000100b347819 */ /* 0x001fe400000006ff */
[----:B-1----:R-:W-:Y:S02]  /*07e0*/  SHF.L.U32 R56, R12, 0x10, RZ ;  /* 0x000000100c387819 */ /* 0x002fe400000006ff */
[----:B------:R-:W-:-:S02]  /*07f0*/  FSEL R3, R3, RZ, !P1 ;  /* 0x000000ff03037208 */ /* 0x000fc40004800000 */
[--C-:B------:R-:W-:Y:S02]  /*0800*/  SHF.R.U64 R17, R12, 0x10, R13.reuse ;  /* 0x000000100c117819 */ /* 0x100fe4000000120d */
[----:B------:R-:W-:Y:S02]  /*0810*/  SHF.R.U32.HI R53, RZ, 0x10, R13 ;  /* 0x00000010ff357819 */ /* 0x000fe4000001160d */
[----:B------:R-:W-:Y:S02]  /*0820*/  SHF.L.U32 R70, R13, 0x10, RZ ;  /* 0x000000100d467819 */ /* 0x000fe400000006ff */
[----:B------:R-:W-:Y:S02]  /*0830*/  SHF.L.U32 R54, R54, 0x10, RZ ;  /* 0x0000001036367819 */ /* 0x000fe400000006ff */
[C-C-:B------:R-:W-:Y:S02]  /*0840*/  SHF.R.U64 R74, R14.reuse, 0x10, R15.reuse ;  /* 0x000000100e4a7819 */ /* 0x140fe4000000120f */
[----:B------:R-:W-:Y:S01]  /*0850*/  SHF.R.U32.HI R13, RZ, 0x10, R15 ;  /* 0x00000010ff0d7819 */ /* 0x000fe2000001160f */
[----:B------:R-:W-:Y:S01]  /*0860*/  IMAD.U32 R76, R15, 0x10000, RZ ;  /* 0x000100000f4c7824 */ /* 0x000fe200078e00ff */
[----:B------:R-:W-:Y:S01]  /*0870*/  SHF.L.U32 R72, R14, 0x10, RZ ;  /* 0x000000100e487819 */ /* 0x000fe200000006ff */
[----:B------:R-:W-:Y:S01]  /*0880*/  FADD.FTZ R12, -R3, R16 ;  /* 0x00000010030c7221 */ /* 0x000fe20000010100 */
[----:B------:R-:W-:Y:S01]  /*0890*/  SHF.L.U32 R14, R55, 0x10, RZ ;  /* 0x00000010370e7819 */ /* 0x000fe200000006ff */
[C---:B------:R-:W-:Y:S01]  /*08a0*/  FADD.FTZ R11, -R3.reuse, R52 ;  /* 0x00000034030b7221 */ /* 0x040fe20000010100 */
[C---:B------:R-:W-:Y:S01]  /*08b0*/  FADD.FTZ R15, -R3.reuse, R56 ;  /* 0x00000038030f7221 */ /* 0x040fe20000010100 */
[----:B------:R-:W-:Y:S01]  /*08c0*/  FADD.FTZ R16, -R3, R54 ;  /* 0x0000003603107221 */ /* 0x000fe20000010100 */
[----:B------:R-:W-:Y:S01]  /*08d0*/  SHF.L.U32 R56, R53, 0x10, RZ ;  /* 0x0000001035387819 */ /* 0x000fe200000006ff */
[----:B------:R-:W-:Y:S01]  /*08e0*/  IMAD.U32 R54, R17, 0x10000, RZ ;  /* 0x0001000011367824 */ /* 0x000fe200078e00ff */
[----:B------:R-:W-:-:S02]  /*08f0*/  SHF.L.U32 R74, R74, 0x10, RZ ;  /* 0x000000104a4a7819 */ /* 0x000fc400000006ff */
[----:B------:R-:W-:Y:S01]  /*0900*/  SHF.L.U32 R52, R13, 0x10, RZ ;  /* 0x000000100d347819 */ /* 0x000fe200000006ff */
[C---:B------:R-:W-:Y:S01]  /*0910*/  FADD.FTZ R14, -R3.reuse, R14 ;  /* 0x0000000e030e7221 */ /* 0x040fe20000010100 */
[----:B------:R-:W-:Y:S01]  /*0920*/  FADD.FTZ R57, -R3, R76 ;  /* 0x0000004c03397221 */ /* 0x000fe20000010100 */
[----:B------:R-:W-:Y:S01]  /*0930*/  IMAD.U32 R13, R9, 0x10000, RZ ;  /* 0x00010000090d7824 */ /* 0x000fe200078e00ff */
[----:B------:R-:W-:Y:S01]  /*0940*/  SHF.L.U32 R10, R64, 0x10, RZ ;  /* 0x00000010400a7819 */ /* 0x000fe200000006ff */
[----:B------:R-:W-:Y:S01]  /*0950*/  FADD.FTZ R17, -R3, R70 ;  /* 0x0000004603117221 */ /* 0x000fe20000010100 */
[----:B------:R-:W-:Y:S01]  /*0960*/  SHF.L.U32 R51, R51, 0x10, RZ ;  /* 0x0000001033337819 */ /* 0x000fe200000006ff */
[C---:B------:R-:W-:Y:S01]  /*0970*/  FADD.FTZ R55, -R3.reuse, R72 ;  /* 0x0000004803377221 */ /* 0x040fe20000010100 */
[C---:B------:R-:W-:Y:S01]  /*0980*/  FADD.FTZ R54, -R3.reuse, R54 ;  /* 0x0000003603367221 */ /* 0x040fe20000010100 */
[C---:B------:R-:W-:Y:S01]  /*0990*/  FADD.FTZ R56, -R3.reuse, R56 ;  /* 0x0000003803387221 */ /* 0x040fe20000010100 */
[C---:B------:R-:W-:Y:S01]  /*09a0*/  FADD.FTZ R74, -R3.reuse, R74 ;  /* 0x0000004a034a7221 */ /* 0x040fe20000010100 */
[----:B------:R-:W-:Y:S01]  /*09b0*/  FADD.FTZ R76, -R3, R52 ;  /* 0x00000034034c7221 */ /* 0x000fe20000010100 */
[----:B------:R-:W-:Y:S01]  /*09c0*/  FMUL.FTZ R9, R11, UR30 ;  /* 0x0000001e0b097c20 */ /* 0x000fe20008410000 */
[----:B------:R-:W-:Y:S01]  /*09d0*/  FMUL.FTZ R3, R12, UR30 ;  /* 0x0000001e0c037c20 */ /* 0x000fe20008410000 */
[----:B------:R-:W-:Y:S01]  /*09e0*/  SHF.L.U32 R11, R7, 0x10, RZ ;  /* 0x00000010070b7819 */ /* 0x000fe200000006ff */
[----:B------:R-:W-:Y:S01]  /*09f0*/  FMUL.FTZ R14, R14, UR30 ;  /* 0x0000001e0e0e7c20 */ /* 0x000fe20008410000 */
[----:B------:R-:W-:Y:S01]  /*0a00*/  SHF.L.U32 R48, R48, 0x10, RZ ;  /* 0x0000001030307819 */ /* 0x000fe200000006ff */
[-C--:B------:R-:W-:Y:S01]  /*0a10*/  FMUL.FTZ R10, R10, R51.reuse ;  /* 0x000000330a0a7220 */ /* 0x080fe20000410000 */
[----:B------:R-:W-:Y:S01]  /*0a20*/  FFMA.FTZ R40, R3, R51, R40 ;  /* 0x0000003303287223 */ /* 0x000fe20000010028 */
[----:B------:R-:W-:Y:S01]  /*0a30*/  FADD.FTZ R28, R28, R51 ;  /* 0x000000331c1c7221 */ /* 0x000fe20000010000 */
[----:B------:R-:W-:Y:S01]  /*0a40*/  SHF.L.U32 R12, R65, 0x10, RZ ;  /* 0x00000010410c7819 */ /* 0x000fe200000006ff */
[-C--:B------:R-:W-:Y:S01]  /*0a50*/  FMUL.FTZ R11, R11, R48.reuse ;  /* 0x000000300b0b7220 */ /* 0x080fe20000410000 */
[----:B------:R-:W-:Y:S01]  /*0a60*/  FADD.FTZ R29, R29, R48 ;  /* 0x000000301d1d7221 */ /* 0x000fe20000010000 */
[----:B------:R-:W-:Y:S01]  /*0a70*/  FFMA.FTZ R41, R14, R48, R41 ;  /* 0x000000300e297223 */ /* 0x000fe20000010029 */
[----:B------:R-:W-:Y:S01]  /*0a80*/  SHF.L.U32 R51, R18, 0x10, RZ ;  /* 0x0000001012337819 */ /* 0x000fe200000006ff */
[----:B------:R-:W-:-:S02]  /*0a90*/  IMAD.U32 R48, R66, 0x10000, RZ ;  /* 0x0001000042307824 */ /* 0x000fc400078e00ff */
[-C--:B------:R-:W-:Y:S01]  /*0aa0*/  FMUL.FTZ R12, R12, R13.reuse ;  /* 0x0000000d0c0c7220 */ /* 0x080fe20000410000 */
[----:B------:R-:W-:Y:S01]  /*0ab0*/  FFMA.FTZ R42, R9, R13, R42 ;  /* 0x0000000d092a7223 */ /* 0x000fe2000001002a */
[----:B------:R-:W-:Y:S01]  /*0ac0*/  FADD.FTZ R30, R30, R13 ;  /* 0x0000000d1e1e7221 */ /* 0x000fe20000010000 */
[----:B------:R-:W-:Y:S01]  /*0ad0*/  FMUL.FTZ R18, R48, R51 ;  /* 0x0000003330127220 */ /* 0x000fe20000410000 */
[----:B------:R-:W-:Y:S01]  /*0ae0*/  SHF.L.U32 R13, R8, 0x10, RZ ;  /* 0x00000010080d7819 */ /* 0x000fe200000006ff */
[----:B------:R-:W-:Y:S01]  /*0af0*/  FMUL.FTZ R16, R16, UR30 ;  /* 0x0000001e10107c20 */ /* 0x000fe20008410000 */
[----:B------:R-:W-:Y:S02]  /*0b00*/  SHF.L.U32 R50, R50, 0x10, RZ ;  /* 0x0000001032327819 */ /* 0x000fe400000006ff */
[----:B------:R-:W-:Y:S01]  /*0b10*/  SHF.L.U32 R53, R49, 0x10, RZ ;  /* 0x0000001031357819 */ /* 0x000fe200000006ff */
[----:B------:R-:W-:Y:S01]  /*0b20*/  IMAD.U32 R49, R19, 0x10000, RZ ;  /* 0x0001000013317824 */ /* 0x000fe200078e00ff */
[----:B------:R-:W-:Y:S01]  /*0b30*/  SHF.L.U32 R48, R5, 0x10, RZ ;  /* 0x0000001005307819 */ /* 0x000fe200000006ff */
[----:B------:R-:W-:Y:S01]  /*0b40*/  FMUL.FTZ R54, R54, UR30 ;  /* 0x0000001e36367c20 */ /* 0x000fe20008410000 */
[-C--:B------:R-:W-:Y:S01]  /*0b50*/  FMUL.FTZ R13, R13, R50.reuse ;  /* 0x000000320d0d7220 */ /* 0x080fe20000410000 */
[----:B------:R-:W-:Y:S01]  /*0b60*/  FADD.FTZ R31, R31, R50 ;  /* 0x000000321f1f7221 */ /* 0x000fe20000010000 */
[----:B------:R-:W-:Y:S01]  /*0b70*/  FFMA.FTZ R43, R16, R50, R43 ;  /* 0x00000032102b7223 */ /* 0x000fe2000001002b */
[----:B------:R-:W-:Y:S01]  /*0b80*/  FMUL.FTZ R15, R15, UR30 ;  /* 0x0000001e0f0f7c20 */ /* 0x000fe20008410000 */
[-C--:B------:R-:W-:Y:S01]  /*0b90*/  FMUL.FTZ R19, R48, R49.reuse ;  /* 0x0000003130137220 */ /* 0x080fe20000410000 */
[----:B------:R-:W-:Y:S01]  /*0ba0*/  SHF.L.U32 R50, R47, 0x10, RZ ;  /* 0x000000102f327819 */ /* 0x000fe200000006ff */
[----:B------:R-:W-:Y:S01]  /*0bb0*/  FADD.FTZ R48, RZ, R10 ;  /* 0x0000000aff307221 */ /* 0x000fe20000010000 */
[----:B------:R-:W-:Y:S01]  /*0bc0*/  FFMA.FTZ R47, R3, R10, RZ ;  /* 0x0000000a032f7223 */ /* 0x000fe200000100ff */
[----:B------:R-:W-:Y:S01]  /*0bd0*/  FADD.FTZ R25, R25, R49 ;  /* 0x0000003119197221 */ /* 0x000fe20000010000 */
[----:B------:R-:W-:Y:S01]  /*0be0*/  FFMA.FTZ R37, R54, R49, R37 ;  /* 0x0000003136257223 */ /* 0x000fe20000010025 */
[----:B------:R-:W-:Y:S01]  /*0bf0*/  FADD.FTZ R24, R24, R51 ;  /* 0x0000003318187221 */ /* 0x000fe20000010000 */
[----:B------:R-:W-:Y:S01]  /*0c00*/  FFMA.FTZ R36, R15, R51, R36 ;  /* 0x000000330f247223 */ /* 0x000fe20000010024 */
[----:B------:R-:W-:Y:S01]  /*0c10*/  IMAD.U32 R49, R45, 0x10000, RZ ;  /* 0x000100002d317824 */ /* 0x000fe200078e00ff */
[----:B------:R-:W-:Y:S01]  /*0c20*/  SHF.L.U32 R51, R46, 0x10, RZ ;  /* 0x000000102e337819 */ /* 0x000fe200000006ff */
[----:B------:R-:W-:Y:S01]  /*0c30*/  FADD.FTZ R45, R11, R48 ;  /* 0x000000300b2d7221 */ /* 0x000fe20000010000 */
[----:B------:R-:W-:-:S03]  /*0c40*/  FFMA.FTZ R46, R14, R11, R47 ;  /* 0x0000000b0e2e7223 */ /* 0x000fc6000001002f */
[----:B------:R-:W-:Y:S01]  /*0c50*/  FADD.FTZ R48, R12, R45 ;  /* 0x0000002d0c307221 */ /* 0x000fe20000010000 */
[----:B------:R-:W-:Y:S01]  /*0c60*/  FFMA.FTZ R45, R9, R12, R46 ;  /* 0x0000000c092d7223 */ /* 0x000fe2000001002e */
[----:B------:R-:W-:Y:S02]  /*0c70*/  SHF.L.U32 R52, R67, 0x10, RZ ;  /* 0x0000001043347819 */ /* 0x000fe400000006ff */
[----:B------:R-:W-:Y:S01]  /*0c80*/  FADD.FTZ R47, R13, R48 ;  /* 0x000000300d2f7221 */ /* 0x000fe20000010000 */
[----:B------:R-:W-:Y:S01]  /*0c90*/  FFMA.FTZ R48, R16, R13, R45 ;  /* 0x0000000d10307223 */ /* 0x000fe2000001002d */
[----:B------:R-:W-:Y:S02]  /*0ca0*/  FMUL.FTZ R17, R17, UR30 ;  /* 0x0000001e11117c20 */ /* 0x000fe40008410000 */
[----:B------:R-:W-:Y:S01]  /*0cb0*/  FADD.FTZ R46, R18, R47 ;  /* 0x0000002f122e7221 */ /* 0x000fe20000010000 */
[----:B------:R-:W-:Y:S01]  /*0cc0*/  FFMA.FTZ R45, R15, R18, R48 ;  /* 0x000000120f2d7223 */ /* 0x000fe20000010030 */
[-C--:B------:R-:W-:Y:S01]  /*0cd0*/  FMUL.FTZ R52, R52, R53.reuse ;  /* 0x0000003534347220 */ /* 0x080fe20000410000 */
[----:B------:R-:W-:Y:S01]  /*0ce0*/  FADD.FTZ R26, R26, R53 ;  /* 0x000000351a1a7221 */ /* 0x000fe20000010000 */
[----:B------:R-:W-:Y:S01]  /*0cf0*/  FFMA.FTZ R38, R17, R53, R38 ;  /* 0x0000003511267223 */ /* 0x000fe20000010026 */
[----:B------:R-:W-:Y:S01]  /*0d00*/  SHF.L.U32 R53, R6, 0x10, RZ ;  /* 0x0000001006357819 */ /* 0x000fe200000006ff */
[----:B------:R-:W-:Y:S01]  /*0d10*/  FADD.FTZ R47, R19, R46 ;  /* 0x0000002e132f7221 */ /* 0x000fe20000010000 */
[----:B------:R-:W-:Y:S01]  /*0d20*/  FFMA.FTZ R46, R54, R19, R45 ;  /* 0x00000013362e7223 */ /* 0x000fe2000001002d */
[----:B------:R-:W-:Y:S01]  /*0d30*/  SHF.L.U32 R70, R68, 0x10, RZ ;  /* 0x0000001044467819 */ /* 0x000fe200000006ff */
[----:B------:R-:W-:Y:S01]  /*0d40*/  FMUL.FTZ R56, R56, UR30 ;  /* 0x0000001e38387c20 */ /* 0x000fe20008410000 */
[----:B------:R-:W-:Y:S01]  /*0d50*/  SHF.L.U32 R48, R0, 0x10, RZ ;  /* 0x0000001000307819 */ /* 0x000fe200000006ff */
[----:B------:R-:W-:Y:S01]  /*0d60*/  FMUL.FTZ R53, R53, R50 ;  /* 0x0000003235357220 */ /* 0x000fe20000410000 */
[----:B------:R-:W-:Y:S01]  /*0d70*/  FADD.FTZ R0, R52, R47 ;  /* 0x0000002f34007221 */ /* 0x000fe20000010000 */
[----:B------:R-:W-:Y:S01]  /*0d80*/  FFMA.FTZ R45, R17, R52, R46 ;  /* 0x00000034112d7223 */ /* 0x000fe2000001002e */
[----:B------:R-:W-:-:S02]  /*0d90*/  IMAD.U32 R46, R44, 0x10000, RZ ;  /* 0x000100002c2e7824 */ /* 0x000fc400078e00ff */
[----:B------:R-:W-:Y:S01]  /*0da0*/  FMUL.FTZ R55, R55, UR30 ;  /* 0x0000001e37377c20 */ /* 0x000fe20008410000 */
[----:B------:R-:W-:Y:S01]  /*0db0*/  FMUL.FTZ R70, R70, R49 ;  /* 0x0000003146467220 */ /* 0x000fe20000410000 */
[----:B------:R-:W-:Y:S01]  /*0dc0*/  FADD.FTZ R47, R53, R0 ;  /* 0x00000000352f7221 */ /* 0x000fe20000010000 */
[----:B------:R-:W-:Y:S01]  /*0dd0*/  FFMA.FTZ R44, R56, R53, R45 ;  /* 0x00000035382c7223 */ /* 0x000fe2000001002d */
[----:B------:R-:W-:Y:S01]  /*0de0*/  SHF.L.U32 R72, R69, 0x10, RZ ;  /* 0x0000001045487819 */ /* 0x000fe200000006ff */
[----:B------:R-:W-:Y:S01]  /*0df0*/  FMUL.FTZ R71, R71, R48 ;  /* 0x0000003047477220 */ /* 0x000fe20000410000 */
[----:B------:R-:W-:Y:S01]  /*0e00*/  FMUL.FTZ R74, R74, UR30 ;  /* 0x0000001e4a4a7c20 */ /* 0x000fe20008410000 */
[----:B------:R-:W-:Y:S01]  /*0e10*/  FADD.FTZ R0, R70, R47 ;  /* 0x0000002f46007221 */ /* 0x000fe20000010000 */
[----:B------:R-:W-:Y:S01]  /*0e20*/  FFMA.FTZ R44, R55, R70, R44 ;  /* 0x00000046372c7223 */ /* 0x000fe2000001002c */
[----:B------:R-:W-:Y:S01]  /*0e30*/  FMUL.FTZ R57, R57, UR30 ;  /* 0x0000001e39397c20 */ /* 0x000fe20008410000 */
[----:B------:R-:W-:Y:S01]  /*0e40*/  FMUL.FTZ R72, R72, R51 ;  /* 0x0000003348487220 */ /* 0x000fe20000410000 */
[----:B------:R-:W-:Y:S01]  /*0e50*/  FADD.FTZ R45, R0, R71 ;  /* 0x00000047002d7221 */ /* 0x000fe20000010000 */
[----:B------:R-:W-:Y:S01]  /*0e60*/  FFMA.FTZ R44, R74, R71, R44 ;  /* 0x000000474a2c7223 */ /* 0x000fe2000001002c */
        /* <DEDUP_REMOVED lines=16> */
[----:B------:R-:W-:Y:S06]  /*0f70*/  BRA `(.L_x_87) ;  /* 0x0000000000447947 */ /* 0x000fec0003800000 */
.L_x_86:
[----:B------:R-:W-:-:S04]  /*0f80*/  ISETP.NE.U32.AND P0, PT, RZ, UR4, PT ;  /* 0x00000004ff007c0c */ /* 0x000fc8000bf05070 */
[----:B------:R-:W-:-:S13]  /*0f90*/  ISETP.NE.AND.EX P0, PT, RZ, UR5, PT, P0 ;  /* 0x00000005ff007c0c */ /* 0x000fda000bf05300 */
[----:B------:R-:W-:Y:S05]  /*0fa0*/  @!P0 BRA `(.L_x_87) ;  /* 0x0000000000388947 */ /* 0x000fea0003800000 */
[----:B------:R-:W-:Y:S01]  /*0fb0*/  UIMAD UR9, UR8, UR26, URZ ;  /* 0x0000001a080972a4 */ /* 0x000fe2000f8e02ff */
[----:B------:R-:W0:Y:S03]  /*0fc0*/  LDC.64 R58, c[0x0][0x438] ;  /* 0x00010e00ff3a7b82 */ /* 0x000e260000000a00 */
[----:B------:R-:W-:-:S04]  /*0fd0*/  USHF.R.S32.HI UR10, URZ, 0x1f, UR9 ;  /* 0x0000001fff0a7899 */ /* 0x000fc80008011409 */
[----:B------:R-:W-:-:S06]  /*0fe0*/  ULEA.HI UR10, UR10, UR9, URZ, 0x2 ;  /* 0x000000090a0a7291 */ /* 0x000fcc000f8f10ff */
[----:B------:R-:W-:-:S04]  /*0ff0*/  MOV R63, UR10 ;  /* 0x0000000a003f7c02 */ /* 0x000fc80008000f00 */
[----:B------:R-:W-:-:S04]  /*1000*/  LEA.HI.SX32 R63, R63, R0, 0x1e ;  /* 0x000000003f3f7211 */ /* 0x000fc800078ff2ff */
[C---:B------:R-:W-:Y:S02]  /*1010*/  IADD3 R61, PT, PT, R63.reuse, 0x80, RZ ;  /* 0x000000803f3d7810 */ /* 0x040fe40007ffe0ff */
[C---:B------:R-:W-:Y:S01]  /*1020*/  IADD3 R45, PT, PT, R63.reuse, 0x100, RZ ;  /* 0x000001003f2d7810 */ /* 0x040fe20007ffe0ff */
[----:B0-----:R-:W-:-:S04]  /*1030*/  IMAD.WIDE.U32 R62, R63, 0x8, R58 ;  /* 0x000000083f3e7825 */ /* 0x001fc800078e003a */
[--C-:B------:R-:W-:Y:S02]  /*1040*/  IMAD.WIDE.U32 R60, R61, 0x8, R58.reuse ;  /* 0x000000083d3c7825 */ /* 0x100fe400078e003a */
[----:B------:R-:W5:Y:S02]  /*1050*/  LDG.E.64 R62, desc[UR18][R62.64] ;  /* 0x000000123e3e7981 */ /* 0x000f64000c1e1b00 */
[----:B------:R-:W-:Y:S02]  /*1060*/  IMAD.WIDE.U32 R58, R45, 0x8, R58 ;  /* 0x000000082d3a7825 */ /* 0x000fe400078e003a */
[----:B------:R-:W5:Y:S04]  /*1070*/  LDG.E.64 R60, desc[UR18][R60.64] ;  /* 0x000000123c3c7981 */ /* 0x000f68000c1e1b00 */
[----:B------:R-:W5:Y:S02]  /*1080*/  LDG.E.64 R58, desc[UR18][R58.64] ;  /* 0x000000123a3a7981 */ /* 0x000f64000c1e1b00 */
.L_x_87:
[----:B------:R-:W0:Y:S01]  /*1090*/  SHFL.DOWN PT, R45, R50, 0x10, 0x1f ;  /* 0x0a001f00322d7f89 */ /* 0x000e2200000e0000 */
[----:B------:R-:W-:Y:S03]  /*10a0*/  BSSY.RECONVERGENT B0, `(.L_x_88) ;  /* 0x000001f000007945 */ /* 0x000fe60003800200 */
        /* <DEDUP_REMOVED lines=20> */
[----:B-1----:R-:W-:-:S11]  /*11f0*/  FADD.FTZ R45, R51, R84 ;  /* 0x00000054332d7221 */ /* 0x002fd60000010000 */
[----:B------:R-:W-:Y:S05]  /*1200*/  @P1 BRA `(.L_x_89) ;  /* 0x0000000000201947 */ /* 0x000fea0003800000 */
        /* <DEDUP_REMOVED lines=8> */
.L_x_89:
[----:B------:R-:W-:Y:S05]  /*1290*/  BSYNC.RECONVERGENT B0 ;  /* 0x0000000000007941 */ /* 0x000fea0003800200 */
.L_x_88:
[----:B------:R-:W1:Y:S08]  /*12a0*/  S2UR UR10, SR_CgaCtaId ;  /* 0x00000000000a79c3 */ /* 0x000e700000008800 */
[----:B------:R-:W-:Y:S01]  /*12b0*/  BAR.SYNC.DEFER_BLOCKING 0x0 ;  /* 0x0000000000007b1d */ /* 0x000fe20000010000 */
[----:B------:R-:W-:Y:S01]  /*12c0*/  UISETP.GE.AND UP1, UPT, UR16, 0x1, UPT ;  /* 0x000000011000788c */ /* 0x000fe2000bf26270 */
[----:B------:R-:W-:Y:S01]  /*12d0*/  ISETP.NE.AND P2, PT, RZ, UR27, PT ;  /* 0x0000001bff007c0c */ /* 0x000fe2000bf45270 */
[----:B------:R-:W-:-:S03]  /*12e0*/  UISETP.NE.U32.AND UP0, UPT, UR4, URZ, UPT ;  /* 0x000000ff0400728c */ /* 0x000fc6000bf05070 */
[----:B------:R-:W-:Y:S01]  /*12f0*/  UMOV UR9, 0x400 ;  /* 0x0000040000097882 */ /* 0x000fe20000000000 */
[----:B------:R-:W-:Y:S01]  /*1300*/  PLOP3.LUT P1, PT, PT, PT, UP1, 0x80, 0x8 ;  /* 0x000000000008781c */ /* 0x000fe20003f2f018 */
[----:B------:R-:W-:Y:S02]  /*1310*/  UISETP.NE.AND.EX UP0, UPT, UR5, URZ, UPT, UP0 ;  /* 0x000000ff0500728c */ /* 0x000fe4000bf05300 */
        /* <DEDUP_REMOVED lines=9> */
[----:B------:R-:W-:Y:S02]  /*13b0*/  UIMAD UR11, UR8, UR26, URZ ;  /* 0x0000001a080b72a4 */ /* 0x000fe4000f8e02ff */
[----:B------:R-:W-:Y:S02]  /*13c0*/  @UP1 USHF.R.S32.HI UR10, URZ, 0x1f, UR9 ;  /* 0x0000001fff0a1899 */ /* 0x000fe40008011409 */
[----:B------:R-:W-:Y:S02]  /*13d0*/  USHF.R.S32.HI UR16, URZ, 0x1f, UR11 ;  /* 0x0000001fff107899 */ /* 0x000fe4000801140b */
[----:B------:R-:W-:Y:S02]  /*13e0*/  @UP1 ULEA.HI UR10, UR10, UR9, URZ, 0x2 ;  /* 0x000000090a0a1291 */ /* 0x000fe4000f8f10ff */
[----:B------:R-:W-:Y:S01]  /*13f0*/  ULEA.HI UR16, UR16, UR11, URZ, 0x2 ;  /* 0x0000000b10107291 */ /* 0x000fe2000f8f10ff */
[----:B0-----:R-:W-:Y:S01]  /*1400*/  FADD.FTZ R84, RZ, R45 ;  /* 0x0000002dff547221 */ /* 0x001fe20000010000 */
[----:B------:R-:W-:-:S03]  /*1410*/  FADD.FTZ R45, RZ, R44 ;  /* 0x0000002cff2d7221 */ /* 0x000fc60000010000 */
[----:B------:R-:W-:Y:S01]  /*1420*/  FADD.FTZ R84, R47, R84 ;  /* 0x000000542f547221 */ /* 0x000fe20000010000 */
[----:B------:R-:W-:Y:S01]  /*1430*/  FADD.FTZ R45, R46, R45 ;  /* 0x0000002d2e2d7221 */ /* 0x000fe20000010000 */
[----:B------:R-:W-:Y:S02]  /*1440*/  MOV R47, UR10 ;  /* 0x0000000a002f7c02 */ /* 0x000fe40008000f00 */
[----:B-1----:R-:W-:Y:S01]  /*1450*/  FADD.FTZ R84, R84, R49 ;  /* 0x0000003154547221 */ /* 0x002fe20000010000 */
[----:B------:R-:W-:Y:S01]  /*1460*/  FADD.FTZ R45, R45, R48 ;  /* 0x000000302d2d7221 */ /* 0x000fe20000010000 */
[----:B------:R-:W-:Y:S02]  /*1470*/  HFMA2 R49, -RZ, RZ, 0, 0 ;  /* 0x00000000ff317431 */ /* 0x000fe400000001ff */
[----:B------:R-:W-:Y:S01]  /*1480*/  FADD.FTZ R51, R51, R84 ;  /* 0x0000005433337221 */ /* 0x000fe20000010000 */
[----:B------:R-:W-:Y:S01]  /*1490*/  FADD.FTZ R50, R50, R45 ;  /* 0x0000002d32327221 */ /* 0x000fe20000010000 */
[----:B------:R-:W-:-:S02]  /*14a0*/  IMAD.U32 R45, RZ, RZ, UR16 ;  /* 0x00000010ff2d7e24 */ /* 0x000fc4000f8e00ff */
[----:B------:R-:W-:Y:S01]  /*14b0*/  FMUL.FTZ R51, R51, UR28 ;  /* 0x0000001c33337c20 */ /* 0x000fe20008410000 */
[----:B------:R-:W-:Y:S01]  /*14c0*/  FMUL.FTZ R50, R50, UR28 ;  /* 0x0000001c32327c20 */ /* 0x000fe20008410000 */
[-C--:B------:R-:W-:Y:S02]  /*14d0*/  @P1 LEA.HI.SX32 R49, R47, R0.reuse, 0x1e ;  /* 0x000000002f311211 */ /* 0x080fe400078ff2ff */
[----:B------:R-:W-:Y:S02]  /*14e0*/  LEA.HI.SX32 R48, R45, R0, 0x1e ;  /* 0x000000002d307211 */ /* 0x000fe400078ff2ff */
[----:B------:R-:W-:Y:S02]  /*14f0*/  R2UR UR9, R51 ;  /* 0x00000000330972ca */ /* 0x000fe400000e0000 */
[----:B------:R-:W-:Y:S01]  /*1500*/  FSEL R50, R50, RZ, !P2 ;  /* 0x000000ff32327208 */ /* 0x000fe20005000000 */
[----:B------:R-:W-:-:S12]  /*1510*/  BRA.U UP0, `(.L_x_90) ;  /* 0x0000000500407547 */ /* 0x000fd8000b800000 */
        /* <DEDUP_REMOVED lines=12> */
.L_x_92:
        /* <DEDUP_REMOVED lines=9> */
.L_x_93:
        /* <DEDUP_REMOVED lines=9> */
.L_x_94:
        /* <DEDUP_REMOVED lines=10> */
.L_x_91:
        /* <DEDUP_REMOVED lines=26> */
[----:B------:R-:W-:Y:S02]  /*1940*/  @P1 PRMT R75, R81, 0x7610, R75 ;  /* 0x00007610514b1816 */ /* 0x000fe4000000004b */
[----:B------:R-:W-:Y:S02]  /*1950*/  @P1 F2FP.BF16.F32.PACK_AB R46, RZ, R46 ;  /* 0x0000002eff2e123e */ /* 0x000fe400000010ff */
[----:B------:R-:W-:Y:S02]  /*1960*/  FSEL R44, R44, RZ, P2 ;  /* 0x000000ff2c2c7208 */ /* 0x000fe40001000000 */
[----:B------:R-:W-:Y:S02]  /*1970*/  F2FP.BF16.F32.PACK_AB R82, RZ, R80 ;  /* 0x00000050ff52723e */ /* 0x000fe400000010ff */
[----:B------:R-:W-:Y:S02]  /*1980*/  @P1 PRMT R77, R45, 0x7610, R77 ;  /* 0x000076102d4d1816 */ /* 0x000fe4000000004d */
[----:B------:R-:W-:-:S02]  /*1990*/  @P1 PRMT R78, R46, 0x7610, R78 ;  /* 0x000076102e4e1816 */ /* 0x000fc4000000004e */
[----:B------:R-:W-:Y:S02]  /*19a0*/  F2FP.BF16.F32.PACK_AB R83, RZ, R44 ;  /* 0x0000002cff53723e */ /* 0x000fe400000010ff */
[----:B------:R-:W-:Y:S02]  /*19b0*/  PRMT R80, R47, 0x7610, R80 ;  /* 0x000076102f507816 */ /* 0x000fe40000000050 */
[----:B------:R-:W-:Y:S01]  /*19c0*/  PRMT R81, R51, 0x7610, R81 ;  /* 0x0000761033517816 */ /* 0x000fe20000000051 */
[----:B------:R-:W-:Y:S06]  /*19d0*/  BRA.U !UP1, `(.L_x_95) ;  /* 0x00000005095c7547 */ /* 0x000fec000b800000 */
[----:B------:R-:W-:-:S05]  /*19e0*/  FMUL.FTZ R44, R44, UR17 ;  /* 0x000000112c2c7c20 */ /* 0x000fca0008410000 */
[----:B------:R-:W-:-:S04]  /*19f0*/  F2FP.BF16.F32.PACK_AB R44, RZ, R44 ;  /* 0x0000002cff2c723e */ /* 0x000fc800000010ff */
[----:B------:R-:W-:Y:S01]  /*1a00*/  PRMT R79, R44, 0x7610, R79 ;  /* 0x000076102c4f7816 */ /* 0x000fe2000000004f */
[----:B------:R-:W-:Y:S06]  /*1a10*/  BRA `(.L_x_95) ;  /* 0x00000004004c7947 */ /* 0x000fec0003800000 */
.L_x_90:
[----:B------:R-:W-:-:S04]  /*1a20*/  UISETP.NE.U32.AND UP0, UPT, UR6, URZ, UPT ;  /* 0x000000ff0600728c */ /* 0x000fc8000bf05070 */
[----:B------:R-:W-:-:S09]  /*1a30*/  UISETP.NE.AND.EX UP0, UPT, UR7, URZ, UPT, UP0 ;  /* 0x000000ff0700728c */ /* 0x000fd2000bf05300 */
[----:B------:R-:W-:Y:S05]  /*1a40*/  BRA.U UP0, `(.L_x_96) ;  /* 0x0000000100907547 */ /* 0x000fea000b800000 */
[----:B------:R-:W-:Y:S01]  /*1a50*/  ISETP.LT.AND P2, PT, RZ, UR29, PT ;  /* 0x0000001dff007c0c */ /* 0x000fe2000bf41270 */
[----:B------:R-:W0:Y:S01]  /*1a60*/  @UP1 LDCU UR10, c[0x0][0x40c] ;  /* 0x00008180ff0a17ac */ /* 0x000e220008000800 */
[C---:B-----5:R-:W-:Y:S02]  /*1a70*/  SHF.R.U64 R45, R62.reuse, 0x10, R63 ;  /* 0x000000103e2d7819 */ /* 0x060fe4000000123f */
[----:B------:R-:W-:Y:S01]  /*1a80*/  SHF.L.U32 R44, R62, 0x10, RZ ;  /* 0x000000103e2c7819 */ /* 0x000fe200000006ff */
[----:B------:R-:W1:Y:S01]  /*1a90*/  @UP1 LDCU UR11, c[0x0][0x40c] ;  /* 0x00008180ff0b17ac */ /* 0x000e620008000800 */
[----:B------:R-:W-:Y:S01]  /*1aa0*/  SHF.L.U32 R45, R45, 0x10, RZ ;  /* 0x000000102d2d7819 */ /* 0x000fe200000006ff */
[----:B------:R-:W2:Y:S06]  /*1ab0*/  @UP1 LDCU UR16, c[0x0][0x40c] ;  /* 0x00008180ff1017ac */ /* 0x000eac0008000800 */
[--C-:B------:R-:W-:Y:S01]  /*1ac0*/  @P2 FFMA.FTZ R46, R14, UR9, R50.reuse ;  /* 0x000000090e2e2c23 */ /* 0x100fe20008010032 */
[--C-:B------:R-:W-:Y:S01]  /*1ad0*/  @P2 FFMA.FTZ R47, R3, UR9, R50.reuse ;  /* 0x00000009032f2c23 */ /* 0x100fe20008010032 */
[----:B------:R-:W-:-:S02]  /*1ae0*/  @P2 FFMA.FTZ R51, R9, UR9, R50 ;  /* 0x0000000909332c23 */ /* 0x000fc40008010032 */
[----:B------:R-:W-:Y:S01]  /*1af0*/  @P2 FADD.FTZ R84, R11, -R46 ;  /* 0x8000002e0b542221 */ /* 0x000fe20000010000 */
[----:B------:R-:W-:Y:S01]  /*1b00*/  SHF.L.U32 R46, R63, 0x10, RZ ;  /* 0x000000103f2e7819 */ /* 0x000fe200000006ff */
[----:B------:R-:W-:Y:S01]  /*1b10*/  @P2 FADD.FTZ R47, R10, -R47 ;  /* 0x8000002f0a2f2221 */ /* 0x000fe20000010000 */
[----:B------:R-:W-:Y:S01]  /*1b20*/  @P2 FADD.FTZ R51, R12, -R51 ;  /* 0x800000330c332221 */ /* 0x000fe20000010000 */
[----:B------:R-:W-:Y:S02]  /*1b30*/  @P2 FFMA.FTZ R45, R84, UR30, R45 ;  /* 0x0000001e542d2c23 */ /* 0x000fe4000801002d */
[----:B------:R-:W-:Y:S01]  /*1b40*/  @P2 FFMA.FTZ R44, R47, UR30, R44 ;  /* 0x0000001e2f2c2c23 */ /* 0x000fe2000801002c */
[----:B------:R-:W-:Y:S01]  /*1b50*/  @P2 FFMA.FTZ R46, R51, UR30, R46 ;  /* 0x0000001e332e2c23 */ /* 0x000fe2000801002e */
[----:B-1----:R-:W-:Y:S02]  /*1b60*/  @P1 FMUL.FTZ R45, R45, UR11 ;  /* 0x0000000b2d2d1c20 */ /* 0x002fe40008410000 */
[----:B0-----:R-:W-:Y:S01]  /*1b70*/  @P1 FMUL.FTZ R44, R44, UR10 ;  /* 0x0000000a2c2c1c20 */ /* 0x001fe20008410000 */
[----:B--2---:R-:W-:-:S02]  /*1b80*/  @P1 FMUL.FTZ R46, R46, UR16 ;  /* 0x000000102e2e1c20 */ /* 0x004fc40008410000 */
[----:B------:R-:W-:Y:S02]  /*1b90*/  @P1 F2FP.BF16.F32.PACK_AB R45, RZ, R45 ;  /* 0x0000002dff2d123e */ /* 0x000fe400000010ff */
[----:B------:R-:W-:Y:S02]  /*1ba0*/  @P1 F2FP.BF16.F32.PACK_AB R44, RZ, R44 ;  /* 0x0000002cff2c123e */ /* 0x000fe400000010ff */
[----:B------:R-:W-:Y:S02]  /*1bb0*/  @P1 F2FP.BF16.F32.PACK_AB R46, RZ, R46 ;  /* 0x0000002eff2e123e */ /* 0x000fe400000010ff */
[----:B------:R-:W-:Y:S02]  /*1bc0*/  @P1 PRMT R75, R44, 0x7610, R75 ;  /* 0x000076102c4b1816 */ /* 0x000fe4000000004b */
[----:B------:R-:W-:Y:S02]  /*1bd0*/  @P1 PRMT R77, R45, 0x7610, R77 ;  /* 0x000076102d4d1816 */ /* 0x000fe4000000004d */
[----:B------:R-:W-:Y:S01]  /*1be0*/  @P1 PRMT R78, R46, 0x7610, R78 ;  /* 0x000076102e4e1816 */ /* 0x000fe2000000004e */
[----:B------:R-:W-:Y:S06]  /*1bf0*/  BRA.U !UP1, `(.L_x_95) ;  /* 0x0000000109d47547 */ /* 0x000fec000b800000 */
[----:B------:R-:W-:Y:S01]  /*1c00*/  SHF.R.U32.HI R44, RZ, 0x10, R63 ;  /* 0x00000010ff2c7819 */ /* 0x000fe2000001163f */
[----:B------:R-:W-:-:S04]  /*1c10*/  @P2 FFMA.FTZ R46, R16, UR9, R50 ;  /* 0x00000009102e2c23 */ /* 0x000fc80008010032 */
[----:B------:R-:W-:Y:S02]  /*1c20*/  IMAD.U32 R44, R44, 0x10000, RZ ;  /* 0x000100002c2c7824 */ /* 0x000fe400078e00ff */
[----:B------:R-:W-:-:S04]  /*1c30*/  @P2 FADD.FTZ R45, R13, -R46 ;  /* 0x8000002e0d2d2221 */ /* 0x000fc80000010000 */
[----:B------:R-:W-:-:S04]  /*1c40*/  @P2 FFMA.FTZ R44, R45, UR30, R44 ;  /* 0x0000001e2d2c2c23 */ /* 0x000fc8000801002c */
[----:B------:R-:W-:-:S05]  /*1c50*/  FMUL.FTZ R44, R44, UR17 ;  /* 0x000000112c2c7c20 */ /* 0x000fca0008410000 */
[----:B------:R-:W-:-:S04]  /*1c60*/  F2FP.BF16.F32.PACK_AB R44, RZ, R44 ;  /* 0x0000002cff2c723e */ /* 0x000fc800000010ff */
[----:B------:R-:W-:Y:S01]  /*1c70*/  PRMT R79, R44, 0x7610, R79 ;  /* 0x000076102c4f7816 */ /* 0x000fe2000000004f */
[----:B------:R-:W-:Y:S06]  /*1c80*/  BRA `(.L_x_95) ;  /* 0x0000000000b07947 */ /* 0x000fec0003800000 */
.L_x_96:
[----:B------:R-:W-:Y:S01]  /*1c90*/  PLOP3.LUT P3, PT, PT, PT, UP3, 0x80, 0x8 ;  /* 0x000000000008781c */ /* 0x000fe20003f6f038 */
[----:B------:R-:W0:Y:S01]  /*1ca0*/  @UP1 LDCU UR11, c[0x0][0x40c] ;  /* 0x00008180ff0b17ac */ /* 0x000e220008000800 */
[----:B------:R-:W-:Y:S02]  /*1cb0*/  ISETP.LT.AND P2, PT, RZ, UR29, PT ;  /* 0x0000001dff007c0c */ /* 0x000fe4000bf41270 */
[--C-:B-----5:R-:W-:Y:S01]  /*1cc0*/  SHF.R.U64 R46, R62, 0x10, R63.reuse ;  /* 0x000000103e2e7819 */ /* 0x120fe2000000123f */
[----:B------:R-:W1:Y:S01]  /*1cd0*/  @UP1 LDCU UR16, c[0x0][0x40c] ;  /* 0x00008180ff1017ac */ /* 0x000e620008000800 */
[----:B------:R-:W-:Y:S02]  /*1ce0*/  SHF.R.U32.HI R45, RZ, 0x10, R63 ;  /* 0x00000010ff2d7819 */ /* 0x000fe4000001163f */
[----:B------:R-:W-:Y:S01]  /*1cf0*/  SHF.L.U32 R44, R63, 0x10, RZ ;  /* 0x000000103f2c7819 */ /* 0x000fe200000006ff */
[----:B------:R-:W2:Y:S01]  /*1d00*/  @UP1 LDCU UR31, c[0x0][0x40c] ;  /* 0x00008180ff1f17ac */ /* 0x000ea20008000800 */
[----:B------:R-:W-:-:S02]  /*1d10*/  SHF.L.U32 R46, R46, 0x10, RZ ;  /* 0x000000102e2e7819 */ /* 0x000fc400000006ff */
[----:B------:R-:W-:Y:S01]  /*1d20*/  SHF.L.U32 R45, R45, 0x10, RZ ;  /* 0x000000102d2d7819 */ /* 0x000fe200000006ff */
[----:B------:R-:W3:Y:S01]  /*1d30*/  @UP1 LDCU UR10, c[0x0][0x40c] ;  /* 0x00008180ff0a17ac */ /* 0x000ee20008000800 */
[--C-:B------:R-:W-:Y:S01]  /*1d40*/  @P3 FFMA.FTZ R51, R3, UR9, R50.reuse ;  /* 0x0000000903333c23 */ /* 0x100fe20008010032 */
[--C-:B------:R-:W-:Y:S01]  /*1d50*/  @P2 FFMA.FTZ R82, R14, UR9, R50.reuse ;  /* 0x000000090e522c23 */ /* 0x100fe20008010032 */
[--C-:B------:R-:W-:Y:S01]  /*1d60*/  @P2 FFMA.FTZ R81, R9, UR9, R50.reuse ;  /* 0x0000000909512c23 */ /* 0x100fe20008010032 */
[----:B------:R-:W-:Y:S01]  /*1d70*/  @P2 FFMA.FTZ R84, R16, UR9, R50 ;  /* 0x0000000910542c23 */ /* 0x000fe20008010032 */
[----:B------:R-:W-:Y:S01]  /*1d80*/  @P3 FADD.FTZ R80, R10, -R51 ;  /* 0x800000330a503221 */ /* 0x000fe20000010000 */
[----:B------:R-:W-:Y:S01]  /*1d90*/  SHF.L.U32 R47, R62, 0x10, RZ ;  /* 0x000000103e2f7819 */ /* 0x000fe200000006ff */
[----:B------:R-:W-:Y:S01]  /*1da0*/  @P2 FADD.FTZ R51, R11, -R82 ;  /* 0x800000520b332221 */ /* 0x000fe20000010000 */
[----:B------:R-:W-:Y:S01]  /*1db0*/  @P2 FADD.FTZ R81, R12, -R81 ;  /* 0x800000510c512221 */ /* 0x000fe20000010000 */
[----:B------:R-:W-:-:S02]  /*1dc0*/  @P2 FADD.FTZ R84, R13, -R84 ;  /* 0x800000540d542221 */ /* 0x000fc40000010000 */
[----:B------:R-:W-:Y:S01]  /*1dd0*/  @P2 FFMA.FTZ R46, R51, UR30, R46 ;  /* 0x0000001e332e2c23 */ /* 0x000fe2000801002e */
[----:B------:R-:W-:Y:S01]  /*1de0*/  @P2 FFMA.FTZ R44, R81, UR30, R44 ;  /* 0x0000001e512c2c23 */ /* 0x000fe2000801002c */
[----:B------:R-:W-:Y:S01]  /*1df0*/  @P2 FFMA.FTZ R45, R84, UR30, R45 ;  /* 0x0000001e542d2c23 */ /* 0x000fe2000801002d */
[----:B------:R-:W-:Y:S01]  /*1e00*/  @P3 FFMA.FTZ R47, R80, UR30, R47 ;  /* 0x0000001e502f3c23 */ /* 0x000fe2000801002f */
[----:B0-----:R-:W-:Y:S01]  /*1e10*/  @P1 FMUL.FTZ R80, R46, UR11 ;  /* 0x0000000b2e501c20 */ /* 0x001fe20008410000 */
[----:B-1----:R-:W-:Y:S01]  /*1e20*/  @P1 FMUL.FTZ R81, R44, UR16 ;  /* 0x000000102c511c20 */ /* 0x002fe20008410000 */
[----:B--2---:R-:W-:Y:S01]  /*1e30*/  @P1 FMUL.FTZ R82, R45, UR31 ;  /* 0x0000001f2d521c20 */ /* 0x004fe20008410000 */
[----:B---3--:R-:W-:Y:S01]  /*1e40*/  @P1 FMUL.FTZ R51, R47, UR10 ;  /* 0x0000000a2f331c20 */ /* 0x008fe20008410000 */
[----:B------:R-:W-:Y:S02]  /*1e50*/  F2FP.BF16.F32.PACK_AB R47, RZ, R47 ;  /* 0x0000002fff2f723e */ /* 0x000fe400000010ff */
        /* <DEDUP_REMOVED lines=15> */
.L_x_95:
        /* <DEDUP_REMOVED lines=11> */
.L_x_97:
        /* <DEDUP_REMOVED lines=9> */
.L_x_98:
[----:B------:R-:W-:Y:S05]  /*2090*/  @!P0 BRA `(.L_x_99) ;  /* 0x0000000400408947 */ /* 0x000fea0003800000 */
        /* <DEDUP_REMOVED lines=20> */
[----:B------:R-:W-:-:S02]  /*21e0*/  SHF.R.U32.HI R47, RZ, 0x10, R61 ;  /* 0x00000010ff2f7819 */ /* 0x000fc4000001163d */
[----:B--2---:R-:W-:Y:S01]  /*21f0*/  @P1 FMUL.FTZ R80, R45, UR11 ;  /* 0x0000000b2d501c20 */ /* 0x004fe20008410000 */
[----:B0-----:R-:W-:Y:S01]  /*2200*/  @P1 FMUL.FTZ R81, R44, UR16 ;  /* 0x000000102c511c20 */ /* 0x001fe20008410000 */
[----:B------:R-:W-:Y:S01]  /*2210*/  SHF.L.U32 R47, R47, 0x10, RZ ;  /* 0x000000102f2f7819 */ /* 0x000fe200000006ff */
[----:B-1----:R-:W-:Y:S01]  /*2220*/  @P1 FMUL.FTZ R51, R46, UR10 ;  /* 0x0000000a2e331c20 */ /* 0x002fe20008410000 */
[----:B------:R-:W-:Y:S02]  /*2230*/  F2FP.BF16.F32.PACK_AB R46, RZ, R46 ;  /* 0x0000002eff2e723e */ /* 0x000fe400000010ff */
[----:B------:R-:W-:Y:S01]  /*2240*/  @P1 F2FP.BF16.F32.PACK_AB R80, RZ, R80 ;  /* 0x00000050ff50123e */ /* 0x000fe200000010ff */
[----:B------:R-:W-:Y:S01]  /*2250*/  @P2 FFMA.FTZ R47, R82, UR30, R47 ;  /* 0x0000001e522f2c23 */ /* 0x000fe2000801002f */
[----:B------:R-:W-:Y:S02]  /*2260*/  @P1 F2FP.BF16.F32.PACK_AB R81, RZ, R81 ;  /* 0x00000051ff51123e */ /* 0x000fe400000010ff */
[----:B------:R-:W-:-:S02]  /*2270*/  @P1 F2FP.BF16.F32.PACK_AB R51, RZ, R51 ;  /* 0x00000033ff33123e */ /* 0x000fc400000010ff */
[----:B------:R-:W-:Y:S02]  /*2280*/  F2FP.BF16.F32.PACK_AB R45, RZ, R45 ;  /* 0x0000002dff2d723e */ /* 0x000fe400000010ff */
[----:B------:R-:W-:Y:S02]  /*2290*/  F2FP.BF16.F32.PACK_AB R44, RZ, R44 ;  /* 0x0000002cff2c723e */ /* 0x000fe400000010ff */
[----:B------:R-:W-:Y:S02]  /*22a0*/  @P1 PRMT R77, R80, 0x7610, R77 ;  /* 0x00007610504d1816 */ /* 0x000fe4000000004d */
[----:B------:R-:W-:Y:S02]  /*22b0*/  @P1 PRMT R78, R81, 0x7610, R78 ;  /* 0x00007610514e1816 */ /* 0x000fe4000000004e */
[----:B------:R-:W-:Y:S02]  /*22c0*/  @P1 PRMT R75, R51, 0x7610, R75 ;  /* 0x00007610334b1816 */ /* 0x000fe4000000004b */
[----:B------:R-:W-:-:S02]  /*22d0*/  F2FP.BF16.F32.PACK_AB R83, RZ, R47 ;  /* 0x0000002fff53723e */ /* 0x000fc400000010ff */
        /* <DEDUP_REMOVED lines=8> */
.L_x_100:
[----:B------:R-:W-:Y:S01]  /*2360*/  ISETP.LT.AND P2, PT, RZ, UR29, PT ;  /* 0x0000001dff007c0c */ /* 0x000fe2000bf41270 */
[----:B------:R-:W2:Y:S01]  /*2370*/  @UP1 LDCU UR10, c[0x0][0x40c] ;  /* 0x00008180ff0a17ac */ /* 0x000ea20008000800 */
[C---:B01---5:R-:W-:Y:S02]  /*2380*/  SHF.R.U64 R45, R60.reuse, 0x10, R61 ;  /* 0x000000103c2d7819 */ /* 0x063fe4000000123d */
[----:B------:R-:W-:Y:S01]  /*2390*/  SHF.L.U32 R44, R60, 0x10, RZ ;  /* 0x000000103c2c7819 */ /* 0x000fe200000006ff */
[----:B------:R-:W0:Y:S02]  /*23a0*/  @UP1 LDCU UR11, c[0x0][0x40c] ;  /* 0x00008180ff0b17ac */ /* 0x000e240008000800 */
[----:B------:R-:W-:Y:S01]  /*23b0*/  IMAD.U32 R45, R45, 0x10000, RZ ;  /* 0x000100002d2d7824 */ /* 0x000fe200078e00ff */
[----:B------:R-:W1:Y:S05]  /*23c0*/  @UP1 LDCU UR16, c[0x0][0x40c] ;  /* 0x00008180ff1017ac */ /* 0x000e6a0008000800 */
        /* <DEDUP_REMOVED lines=10> */
[----:B0-----:R-:W-:Y:S02]  /*2470*/  @P1 FMUL.FTZ R45, R45, UR11 ;  /* 0x0000000b2d2d1c20 */ /* 0x001fe40008410000 */
[----:B--2---:R-:W-:Y:S01]  /*2480*/  @P1 FMUL.FTZ R44, R44, UR10 ;  /* 0x0000000a2c2c1c20 */ /* 0x004fe20008410000 */
[----:B-1----:R-:W-:-:S02]  /*2490*/  @P1 FMUL.FTZ R46, R46, UR16 ;  /* 0x000000102e2e1c20 */ /* 0x002fc40008410000 */
        /* <DEDUP_REMOVED lines=16> */
.L_x_99:
        /* <DEDUP_REMOVED lines=29> */
[----:B------:R-:W-:Y:S02]  /*2770*/  @P1 PRMT R75, R81, 0x7610, R75 ;  /* 0x00007610514b1816 */ /* 0x000fe4000000004b */
[----:B------:R-:W-:Y:S02]  /*2780*/  F2FP.BF16.F32.PACK_AB R82, RZ, R80 ;  /* 0x00000050ff52723e */ /* 0x000fe400000010ff */
[----:B------:R-:W-:-:S02]  /*2790*/  @P1 PRMT R77, R45, 0x7610, R77 ;  /* 0x000076102d4d1816 */ /* 0x000fc4000000004d */
[----:B------:R-:W-:Y:S02]  /*27a0*/  @P1 PRMT R78, R46, 0x7610, R78 ;  /* 0x000076102e4e1816 */ /* 0x000fe4000000004e */
        /* <DEDUP_REMOVED lines=8> */
.L_x_102:
        /* <DEDUP_REMOVED lines=9> */
.L_x_103:
        /* <DEDUP_REMOVED lines=9> */
.L_x_104:
        /* <DEDUP_REMOVED lines=9> */
.L_x_105:
        /* <DEDUP_REMOVED lines=9> */
.L_x_101:
[----:B------:R-:W-:Y:S05]  /*2a70*/  BRA.U !UP0, `(.L_x_106) ;  /* 0x0000000108247547 */ /* 0x000fea000b800000 */
[----:B01----:R-:W0:Y:S01]  /*2a80*/  LDC.64 R46, c[0x0][0x478] ;  /* 0x00011e00ff2e7b82 */ /* 0x003e220000000a00 */
[----:B------:R-:W-:Y:S02]  /*2a90*/  LOP3.LUT R44, R81, 0xffff, RZ, 0xc0, !PT ;  /* 0x0000ffff512c7812 */ /* 0x000fe400078ec0ff */
[----:B------:R-:W-:Y:S02]  /*2aa0*/  IADD3 R51, PT, PT, R48, 0x80, RZ ;  /* 0x0000008030337810 */ /* 0x000fe40007ffe0ff */
[----:B------:R-:W-:Y:S01]  /*2ab0*/  PRMT R85, R82, 0x5410, R83 ;  /* 0x0000541052557816 */ /* 0x000fe20000000053 */
[----:B------:R-:W-:-:S05]  /*2ac0*/  IMAD.WIDE.U32 R44, R44, 0x10000, RZ ;  /* 0x000100002c2c7825 */ /* 0x000fca00078e00ff */
[----:B------:R-:W-:Y:S02]  /*2ad0*/  LOP3.LUT R45, R85, R45, RZ, 0xfc, !PT ;  /* 0x0000002d552d7212 */ /* 0x000fe400078efcff */
[----:B------:R-:W-:Y:S01]  /*2ae0*/  LOP3.LUT R44, R44, 0xffff, R80, 0xf8, !PT ;  /* 0x0000ffff2c2c7812 */ /* 0x000fe200078ef850 */
[----:B0-----:R-:W-:-:S05]  /*2af0*/  IMAD.WIDE.U32 R46, R51, 0x8, R46 ;  /* 0x00000008332e7825 */ /* 0x001fca00078e002e */
[----:B------:R2:W-:Y:S02]  /*2b00*/  STG.E.64 desc[UR18][R46.64], R44 ;  /* 0x0000002c2e007986 */ /* 0x0005e4000c101b12 */
.L_x_106:
[----:B------:R-:W-:Y:S05]  /*2b10*/  BRA.U !UP1, `(.L_x_107) ;  /* 0x0000000109247547 */ /* 0x000fea000b800000 */
[----:B012---:R-:W0:Y:S01]  /*2b20*/  LDC.64 R44, c[0x0][0x468] ;  /* 0x00011a00ff2c7b82 */ /* 0x007e220000000a00 */
        /* <DEDUP_REMOVED lines=8> */
.L_x_107:
[----:B------:R-:W-:Y:S05]  /*2bb0*/  @!P0 BRA `(.L_x_108) ;  /* 0x0000000400408947 */ /* 0x000fea0003800000 */
[----:B------:R-:W-:Y:S05]  /*2bc0*/  BRA.U !UP0, `(.L_x_109) ;  /* 0x0000000108ac7547 */ /* 0x000fea000b800000 */
[----:B------:R-:W-:Y:S01]  /*2bd0*/  ISETP.LT.AND P0, PT, RZ, UR29, PT ;  /* 0x0000001dff007c0c */ /* 0x000fe2000bf01270 */
[----:B------:R-:W4:Y:S01]  /*2be0*/  @UP1 LDCU UR10, c[0x0][0x40c] ;  /* 0x00008180ff0a17ac */ /* 0x000f220008000800 */
[C-C-:B0123-5:R-:W-:Y:S01]  /*2bf0*/  SHF.R.U64 R45, R58.reuse, 0x10, R59.reuse ;  /* 0x000000103a2d7819 */ /* 0x16ffe2000000123b */
[----:B------:R-:W-:Y:S01]  /*2c00*/  IMAD.U32 R46, R58, 0x10000, RZ ;  /* 0x000100003a2e7824 */ /* 0x000fe200078e00ff */
[----:B------:R-:W-:Y:S01]  /*2c10*/  SHF.L.U32 R44, R59, 0x10, RZ ;  /* 0x000000103b2c7819 */ /* 0x000fe200000006ff */
[----:B------:R-:W0:Y:S01]  /*2c20*/  @UP1 LDCU UR11, c[0x0][0x40c] ;  /* 0x00008180ff0b17ac */ /* 0x000e220008000800 */
[----:B------:R-:W-:Y:S02]  /*2c30*/  SHF.L.U32 R45, R45, 0x10, RZ ;  /* 0x000000102d2d7819 */ /* 0x000fe400000006ff */
[----:B------:R-:W-:Y:S01]  /*2c40*/  SHF.R.U32.HI R84, RZ, 0x10, R59 ;  /* 0x00000010ff547819 */ /* 0x000fe2000001163b */
[----:B------:R-:W1:Y:S03]  /*2c50*/  @UP1 LDCU UR16, c[0x0][0x40c] ;  /* 0x00008180ff1017ac */ /* 0x000e660008000800 */
[----:B------:R-:W-:Y:S01]  /*2c60*/  SHF.L.U32 R84, R84, 0x10, RZ ;  /* 0x0000001054547819 */ /* 0x000fe200000006ff */
[--C-:B------:R-:W-:Y:S01]  /*2c70*/  @P0 FFMA.FTZ R80, R74, UR9, R50.reuse ;  /* 0x000000094a500c23 */ /* 0x100fe20008010032 */
[--C-:B------:R-:W-:Y:S01]  /*2c80*/  @P0 FFMA.FTZ R47, R55, UR9, R50.reuse ;  /* 0x00000009372f0c23 */ /* 0x100fe20008010032 */
[----:B------:R-:W-:-:S02]  /*2c90*/  @P0 FFMA.FTZ R51, R57, UR9, R50 ;  /* 0x0000000939330c23 */ /* 0x000fc40008010032 */
[----:B------:R-:W-:Y:S01]  /*2ca0*/  @P0 FADD.FTZ R80, R71, -R80 ;  /* 0x8000005047500221 */ /* 0x000fe20000010000 */
[----:B------:R-:W-:Y:S01]  /*2cb0*/  @P0 FADD.FTZ R47, R70, -R47 ;  /* 0x8000002f462f0221 */ /* 0x000fe20000010000 */
[----:B------:R-:W-:Y:S02]  /*2cc0*/  @P0 FADD.FTZ R51, R72, -R51 ;  /* 0x8000003348330221 */ /* 0x000fe40000010000 */
[----:B------:R-:W-:Y:S01]  /*2cd0*/  @P0 FFMA.FTZ R45, R80, UR30, R45 ;  /* 0x0000001e502d0c23 */ /* 0x000fe2000801002d */
[----:B------:R-:W-:Y:S01]  /*2ce0*/  @P0 FFMA.FTZ R46, R47, UR30, R46 ;  /* 0x0000001e2f2e0c23 */ /* 0x000fe2000801002e */
[----:B------:R-:W-:Y:S01]  /*2cf0*/  @P0 FFMA.FTZ R44, R51, UR30, R44 ;  /* 0x0000001e332c0c23 */ /* 0x000fe2000801002c */
[----:B------:R-:W-:Y:S01]  /*2d00*/  @P0 FFMA.FTZ R80, R76, UR9, R50 ;  /* 0x000000094c500c23 */ /* 0x000fe20008010032 */
[----:B0-----:R-:W-:Y:S01]  /*2d10*/  @P1 FMUL.FTZ R50, R45, UR11 ;  /* 0x0000000b2d321c20 */ /* 0x001fe20008410000 */
[----:B----4-:R-:W-:Y:S01]  /*2d20*/  @P1 FMUL.FTZ R47, R46, UR10 ;  /* 0x0000000a2e2f1c20 */ /* 0x010fe20008410000 */
[----:B-1----:R-:W-:Y:S01]  /*2d30*/  @P1 FMUL.FTZ R51, R44, UR16 ;  /* 0x000000102c331c20 */ /* 0x002fe20008410000 */
[----:B------:R-:W-:Y:S01]  /*2d40*/  @P0 FADD.FTZ R81, R73, -R80 ;  /* 0x8000005049510221 */ /* 0x000fe20000010000 */
[----:B------:R-:W-:-:S02]  /*2d50*/  F2FP.BF16.F32.PACK_AB R46, RZ, R46 ;  /* 0x0000002eff2e723e */ /* 0x000fc400000010ff */
[----:B------:R-:W-:Y:S01]  /*2d60*/  @P1 F2FP.BF16.F32.PACK_AB R47, RZ, R47 ;  /* 0x0000002fff2f123e */ /* 0x000fe200000010ff */
[----:B------:R-:W-:Y:S01]  /*2d70*/  @P0 FFMA.FTZ R84, R81, UR30, R84 ;  /* 0x0000001e51540c23 */ /* 0x000fe20008010054 */
        /* <DEDUP_REMOVED lines=16> */
.L_x_109:
[----:B------:R-:W-:Y:S01]  /*2e80*/  ISETP.LT.AND P0, PT, RZ, UR29, PT ;  /* 0x0000001dff007c0c */ /* 0x000fe2000bf01270 */
[----:B------:R-:W4:Y:S01]  /*2e90*/  @UP1 LDCU UR10, c[0x0][0x40c] ;  /* 0x00008180ff0a17ac */ /* 0x000f220008000800 */
[C---:B0123-5:R-:W-:Y:S02]  /*2ea0*/  SHF.R.U64 R45, R58.reuse, 0x10, R59 ;  /* 0x000000103a2d7819 */ /* 0x06ffe4000000123b */
        /* <DEDUP_REMOVED lines=15> */
[----:B----4-:R-:W-:Y:S01]  /*2fa0*/  @P1 FMUL.FTZ R44, R44, UR10 ;  /* 0x0000000a2c2c1c20 */ /* 0x010fe20008410000 */
        /* <DEDUP_REMOVED lines=17> */
.L_x_108:
        /* <DEDUP_REMOVED lines=41> */
.L_x_111:
        /* <DEDUP_REMOVED lines=17> */
.L_x_112:
        /* <DEDUP_REMOVED lines=9> */
.L_x_113:
        /* <DEDUP_REMOVED lines=9> */
.L_x_114:
[----:B------:R-:W-:-:S07]  /*3580*/  @P1 PRMT R79, R44, 0x7610, R79 ;  /* 0x000076102c4f1816 */ /* 0x000fce000000004f */
.L_x_110:
[----:B------:R-:W-:Y:S05]  /*3590*/  BRA.U !UP0, `(.L_x_115) ;  /* 0x0000000108247547 */ /* 0x000fea000b800000 */
[----:B------:R-:W0:Y:S01]  /*35a0*/  LDC.64 R44, c[0x0][0x478] ;  /* 0x00011e00ff2c7b82 */ /* 0x000e220000000a00 */
        /* <DEDUP_REMOVED lines=8> */
.L_x_115:
[----:B------:R-:W-:Y:S05]  /*3630*/  BRA.U !UP1, `(.L_x_116) ;  /* 0x0000000109247547 */ /* 0x000fea000b800000 */
[----:B0-----:R-:W0:Y:S01]  /*3640*/  LDC.64 R44, c[0x0][0x468] ;  /* 0x00011a00ff2c7b82 */ /* 0x001e220000000a00 */
        /* <DEDUP_REMOVED lines=8> */
.L_x_116:
[----:B------:R-:W-:Y:S02]  /*36d0*/  UIADD3 UR8, UPT, UPT, UR8, UR24, URZ ;  /* 0x0000001808087290 */ /* 0x000fe4000fffe0ff */
[----:B------:R-:W-:Y:S02]  /*36e0*/  UPLOP3.LUT UP2, UPT, UPT, UPT, UP2, 0x40, 0x4 ;  /* 0x000000000004789c */ /* 0x000fe40003f4e820 */
[----:B------:R-:W-:-:S09]  /*36f0*/  UISETP.GE.AND UP0, UPT, UR8, UR25, UPT ;  /* 0x000000190800728c */ /* 0x000fd2000bf06270 */
[----:B------:R-:W-:Y:S05]  /*3700*/  BRA.U !UP0, `(.L_x_117) ;  /* 0xffffffc908e47547 */ /* 0x000fea000b83ffff */
.L_x_85:
[----:B------:R-:W3:Y:S08]  /*3710*/  S2UR UR9, SR_CTAID.X ;  /* 0x00000000000979c3 */ /* 0x000ef00000002500 */
[----:B------:R-:W3:Y:S08]  /*3720*/  LDC R7, c[0x0][0x388] ;  /* 0x0000e200ff077b82 */ /* 0x000ef00000000800 */
[----:B------:R-:W4:Y:S08]  /*3730*/  LDC.64 R2, c[0x0][0x440] ;  /* 0x00011000ff027b82 */ /* 0x000f300000000a00 */
[----:B------:R-:W0:Y:S01]  /*3740*/  LDC.64 R4, c[0x0][0x448] ;  /* 0x00011200ff047b82 */ /* 0x000e220000000a00 */
[----:B---3--:R-:W-:-:S05]  /*3750*/  IMAD R7, R7, UR9, RZ ;  /* 0x0000000907077c24 */ /* 0x008fca000f8e02ff */
[----:B------:R-:W-:-:S05]  /*3760*/  LEA.HI R7, R7, R0, RZ, 0x1e ;  /* 0x0000000007077211 */ /* 0x000fca00078ff0ff */
[----:B----4-:R-:W-:-:S05]  /*3770*/  IMAD.WIDE.U32 R2, R7, 0x10, R2 ;  /* 0x0000001007027825 */ /* 0x010fca00078e0002 */
[----:B--2---:R-:W-:Y:S01]  /*3780*/  STG.E.128 desc[UR18][R2.64], R28 ;  /* 0x0000001c02007986 */ /* 0x004fe2000c101d12 */
[----:B0-----:R-:W-:-:S05]  /*3790*/  IMAD.WIDE.U32 R4, R7, 0x10, R4 ;  /* 0x0000001007047825 */ /* 0x001fca00078e0004 */
[----:B------:R-:W-:Y:S04]  /*37a0*/  STG.E.128 desc[UR18][R4.64], R40 ;  /* 0x0000002804007986 */ /* 0x000fe8000c101d12 */
[----:B------:R-:W-:Y:S04]  /*37b0*/  STG.E.128 desc[UR18][R2.64+0x800], R24 ;  /* 0x0008001802007986 */ /* 0x000fe8000c101d12 */
[----:B------:R-:W-:Y:S04]  /*37c0*/  STG.E.128 desc[UR18][R4.64+0x800], R36 ;  /* 0x0008002404007986 */ /* 0x000fe8000c101d12 */
[----:B------:R-:W-:Y:S04]  /*37d0*/  STG.E.128 desc[UR18][R2.64+0x1000], R20 ;  /* 0x0010001402007986 */ /* 0x000fe8000c101d12 */
[----:B------:R-:W-:Y:S01]  /*37e0*/  STG.E.128 desc[UR18][R4.64+0x1000], R32 ;  /* 0x0010002004007986 */ /* 0x000fe2000c101d12 */
[----:B------:R-:W-:Y:S05]  /*37f0*/  EXIT ;  /* 0x000000000000794d */ /* 0x000fea0003800000 */
.L_x_118:
        /* <DEDUP_REMOVED lines=16> */
.L_x_6655:


//--------------------- .text._ZN10layer_norm13ln_bwd_kernelINS_13Kernel_traitsI13__nv_bfloat16S2_S2_S2_fjLj1536ELj1ELj1ELj4ELj8ENS_18Kernel_traits_baseILj1536ES2_S2_S2_S2_fjLj128EEEEELb0ELb1ELb0ELb0EEEvNS_9BwdParamsE --------------------------
	.section	.text._ZN10layer_norm13ln_bwd_kernelINS_13Kernel_traitsI13__nv_bfloat16S2_S2_S2_fjLj1536ELj1ELj1ELj4ELj8ENS_18Kernel_traits_baseILj1536ES2_S2_S2_S2_fjLj128EEEEELb0ELb1ELb0ELb0EEEvNS_9BwdParamsE,"ax",@progbits
	.align	128
        .global         _ZN10layer_norm13ln_bwd_kernelINS_13Kernel_traitsI13__nv_bfloat16S2_S2_S2_fjLj1536ELj1ELj1ELj4ELj8ENS_18Kernel_traits_baseILj1536ES2_S2_S2_S2_fjLj128EEEEELb0ELb1ELb0ELb0EEEvNS_9BwdParamsE
        .type           _ZN10layer_norm13ln_bwd_kernelINS_13Kernel_traitsI13__nv_bfloat16S2_S2_S2_fjLj1536ELj1ELj1ELj4ELj8ENS_18Kernel_traits_baseILj1536ES2_S2_S2_S2_fjLj128EEEEELb0ELb1ELb0ELb0EEEvNS_9BwdParamsE,@function
        .size           _ZN10layer_norm13ln_bwd_kernelINS_13Kernel_traitsI13__nv_bfloat16S2_S2_S2_fjLj1536ELj1ELj1ELj4ELj8ENS_18Kernel_traits_baseILj1536ES2_S2_S2_S2_fjLj128EEEEELb0ELb1ELb0ELb0EEEvNS_9BwdParamsE,(.L_x_6656 - _ZN10layer_norm13ln_bwd_kernelINS_13Kernel_traitsI13__nv_bfloat16S2_S2_S2_fjLj1536ELj1ELj1ELj4ELj8ENS_18Kernel_traits_baseILj1536ES2_S2_S2_S2_fjLj128EEEEELb0ELb1ELb0ELb0EEEvNS_9BwdParamsE)
        .other          _ZN10layer_norm13ln_bwd_kernelINS_13Kernel_traitsI13__nv_bfloat16S2_S2_S2_fjLj1536ELj1ELj1ELj4ELj8ENS_18Kernel_traits_baseILj1536ES2_S2_S2_S2_fjLj128EEEEELb0ELb1ELb0ELb0EEEvNS_9BwdParamsE,@"STO_CUDA_ENTRY STV_DEFAULT"
_ZN10layer_norm13ln_bwd_kernelINS_13Kernel_traitsI13__nv_bfloat16S2_S2_S2_fjLj1536ELj1ELj1ELj4ELj8ENS_18Kernel_traits_baseILj1536ES2_S2_S2_S2_fjLj128EEEEELb0ELb1ELb0ELb0EEEvNS_9BwdParamsE:
.text._ZN10layer_norm13ln_bwd_kernelINS_13Kernel_traitsI13__nv_bfloat16S2_S2_S2_fjLj1536ELj1ELj1ELj4ELj8ENS_18Kernel_traits_baseILj1536ES2_S2_S2_S2_fjLj128EEEEELb0ELb1ELb0ELb0EEEvNS_9BwdParamsE:
[----:B------:R-:W-:Y:S01]  /*0000*/  LDC R1, c[0x0][0x37c] ;  /* 0x0000df00ff017b82 */ /* 0x000fe20000000800 */
[----:B------:R-:W0:Y:S01]  /*0010*/  S2R R0, SR_TID.X ;  /* 0x0000000000007919 */ /* 0x000e220000002100 */
[----:B------:R-:W1:Y:S01]  /*0020*/  LDCU UR4, c[0x0][0x388] ;  /* 0x00007100ff0477ac */ /* 0x000e620008000800 */
[----:B------:R-:W2:Y:S01]  /*0030*/  LDCU.64 UR8, c[0x0][0x358] ;  /* 0x00006b00ff0877ac */ /* 0x000ea20008000a00 */
[----:B------:R-:W3:Y:S01]  /*0040*/  LDCU UR5, c[0x0][0x384] ;  /* 0x00007080ff0577ac */ /* 0x000ee20008000800 */
[----:B-1----:R-:W-:-:S04]  /*0050*/  MOV R2, UR4 ;  /* 0x0000000400027c02 */ /* 0x002fc80008000f00 */
[----:B------:R-:W-:-:S04]  /*0060*/  SHF.R.S32.HI R3, RZ, 0x1f, R2 ;  /* 0x0000001fff037819 */ /* 0x000fc80000011402 */
[----:B------:R-:W-:Y:S02]  /*0070*/  LEA.HI R3, R3, R2, RZ, 0x2 ;  /* 0x0000000203037211 */ /* 0x000fe400078f10ff */
[----:B0-----:R-:W-:-:S04]  /*0080*/  LOP3.LUT R4, R0, 0x7f, RZ, 0x3c, !PT ;  /* 0x0000007f00047812 */ /* 0x001fc800078e3cff */
[----:B------:R-:W-:Y:S02]  /*0090*/  LEA.HI.SX32 R4, R3, R4, 0x1e ;  /* 0x0000000403047211 */ /* 0x000fe400078ff2ff */
[----:B------:R-:W-:Y:S02]  /*00a0*/  MOV R3, R0 ;  /* 0x0000000000037202 */ /* 0x000fe40000000f00 */
[C---:B------:R-:W-:Y:S02]  /*00b0*/  ISETP.GE.U32.AND P2, PT, R4.reuse, 0x100, PT ;  /* 0x000001000400780c */ /* 0x040fe40003f46070 */
[C---:B------:R-:W-:Y:S02]  /*00c0*/  ISETP.GE.U32.AND P3, PT, R4.reuse, 0x180, PT ;  /* 0x000001800400780c */ /* 0x040fe40003f66070 */
[----:B------:R-:W-:-:S09]  /*00d0*/  ISETP.GE.U32.AND P4, PT, R4, 0x80, PT ;  /* 0x000000800400780c */ /* 0x000fd20003f86070 */
[----:B------:R-:W0:Y:S04]  /*00e0*/  @P2 LDC.64 R10, c[0x0][0x3d0] ;  /* 0x0000f400ff0a2b82 */ /* 0x000e280000000a00 */
[----:B------:R-:W-:-:S04]  /*00f0*/  @P4 LOP3.LUT R3, R0, 0x80, RZ, 0xfc, !PT ;  /* 0x0000008000034812 */ /* 0x000fc800078efcff */
[----:B------:R-:W1:Y:S08]  /*0100*/  @P2 LDC.64 R14, c[0x0][0x3e8] ;  /* 0x0000fa00ff0e2b82 */ /* 0x000e700000000a00 */
[----:B------:R-:W4:Y:S08]  /*0110*/  @P3 LDC.64 R18, c[0x0][0x3d0] ;  /* 0x0000f400ff123b82 */ /* 0x000f300000000a00 */
[----:B------:R-:W3:Y:S01]  /*0120*/  @P4 LDC.64 R6, c[0x0][0x3d0] ;  /* 0x0000f400ff064b82 */ /* 0x000ee20000000a00 */
[----:B0-----:R-:W-:-:S05]  /*0130*/  @P2 IMAD.WIDE.U32 R10, R3, 0x8, R10 ;  /* 0x00000008030a2825 */ /* 0x001fca00078e000a */
[----:B--2---:R-:W5:Y:S01]  /*0140*/  @P2 LDG.E.64 R12, desc[UR8][R10.64] ;  /* 0x000000080a0c2981 */ /* 0x004f62000c1e1b00 */
[C---:B-1----:R-:W-:Y:S01]  /*0150*/  @P2 IMAD.WIDE.U32 R14, R3.reuse, 0x8, R14 ;  /* 0x00000008030e2825 */ /* 0x042fe200078e000e */
[----:B------:R-:W-:Y:S01]  /*0160*/  @P2 IADD3 R3, PT, PT, R3, 0x80, RZ ;  /* 0x0000008003032810 */ /* 0x000fe20007ffe0ff */
[----:B------:R-:W0:Y:S03]  /*0170*/  @P4 LDC.64 R8, c[0x0][0x3e8] ;  /* 0x0000fa00ff084b82 */ /* 0x000e260000000a00 */
[----:B------:R-:W5:Y:S01]  /*0180*/  @P2 LDG.E.64 R16, desc[UR8][R14.64] ;  /* 0x000000080e102981 */ /* 0x000f62000c1e1b00 */
[----:B----4-:R-:W-:-:S04]  /*0190*/  @P3 IMAD.WIDE.U32 R18, R3, 0x8, R18 ;  /* 0x0000000803123825 */ /* 0x010fc800078e0012 */
[----:B------:R-:W1:Y:S01]  /*01a0*/  S2UR UR4, SR_CTAID.X ;  /* 0x00000000000479c3 */ /* 0x000e620000002500 */
[----:B------:R-:W5:Y:S01]  /*01b0*/  @P3 LDG.E.64 R56, desc[UR8][R18.64] ;  /* 0x0000000812383981 */ /* 0x000f62000c1e1b00 */
[----:B---3--:R-:W-:-:S06]  /*01c0*/  @P4 IMAD.WIDE.U32 R6, R0, 0x8, R6 ;  /* 0x0000000800064825 */ /* 0x008fcc00078e0006 */
[----:B------:R-:W2:Y:S01]  /*01d0*/  @P3 LDC.64 R20, c[0x0][0x3e8] ;  /* 0x0000fa00ff143b82 */ /* 0x000ea20000000a00 */
[----:B------:R-:W5:Y:S01]  /*01e0*/  @P4 LDG.E.64 R88, desc[UR8][R6.64] ;  /* 0x0000000806584981 */ /* 0x000f62000c1e1b00 */
[----:B0-----:R-:W-:-:S05]  /*01f0*/  @P4 IMAD.WIDE.U32 R8, R0, 0x8, R8 ;  /* 0x0000000800084825 */ /* 0x001fca00078e0008 */
[----:B------:R1:W5:Y:S02]  /*0200*/  @P4 LDG.E.64 R86, desc[UR8][R8.64] ;  /* 0x0000000808564981 */ /* 0x000364000c1e1b00 */
[----:B-1----:R-:W-:-:S04]  /*0210*/  MOV R9, UR4 ;  /* 0x0000000400097c02 */ /* 0x002fc80008000f00 */
[----:B------:R-:W-:Y:S01]  /*0220*/  ISETP.GE.AND P0, PT, R9, UR5, PT ;  /* 0x0000000509007c0c */ /* 0x000fe2000bf06270 */
[----:B--2---:R-:W-:Y:S01]  /*0230*/  @P3 IMAD.WIDE.U32 R20, R3, 0x8, R20 ;  /* 0x0000000803143825 */ /* 0x004fe200078e0014 */
[----:B------:R-:W-:Y:S02]  /*0240*/  CS2R R52, SRZ ;  /* 0x0000000000347805 */ /* 0x000fe4000001ff00 */
[----:B------:R-:W-:Y:S02]  /*0250*/  CS2R R54, SRZ ;  /* 0x0000000000367805 */ /* 0x000fe4000001ff00 */
[----:B------:R-:W-:Y:S02]  /*0260*/  CS2R R48, SRZ ;  /* 0x0000000000307805 */ /* 0x000fe4000001ff00 */
[----:B------:R-:W-:Y:S01]  /*0270*/  CS2R R50, SRZ ;  /* 0x0000000000327805 */ /* 0x000fe2000001ff00 */
[----:B------:R0:W5:Y:S01]  /*0280*/  @P3 LDG.E.64 R58, desc[UR8][R20.64] ;  /* 0x00000008143a3981 */ /* 0x000162000c1e1b00 */
        /* <DEDUP_REMOVED lines=12> */
[----:B0-----:R-:W-:-:S02]  /*0350*/  CS2R R20, SRZ ;  /* 0x0000000000147805 */ /* 0x001fc4000001ff00 */
[----:B------:R-:W-:Y:S01]  /*0360*/  CS2R R22, SRZ ;  /* 0x0000000000167805 */ /* 0x000fe2000001ff00 */
[----:B------:R-:W-:Y:S06]  /*0370*/  @P0 BRA `(.L_x_119) ;  /* 0x0000004000740947 */ /* 0x000fec0003800000 */
[----:B------:R-:W0:Y:S01]  /*0380*/  LDC.64 R6, c[0x0][0x3e0] ;  /* 0x0000f800ff067b82 */ /* 0x000e220000000a00 */
[----:B-----5:R-:W-:Y:S02]  /*0390*/  SHF.R.U32.HI R2, RZ, 0x10, R57 ;  /* 0x00000010ff027819 */ /* 0x020fe40000011639 */
[----:B------:R-:W-:Y:S02]  /*03a0*/  CS2R R52, SRZ ;  /* 0x0000000000347805 */ /* 0x000fe4000001ff00 */
[----:B------:R-:W-:Y:S02]  /*03b0*/  MOV R3, R16 ;  /* 0x0000001000037202 */ /* 0x000fe40000000f00 */
[----:B------:R-:W-:Y:S02]  /*03c0*/  CS2R R54, SRZ ;  /* 0x0000000000367805 */ /* 0x000fe4000001ff00 */
[----:B------:R-:W-:Y:S02]  /*03d0*/  MOV R8, R12 ;  /* 0x0000000c00087202 */ /* 0x000fe40000000f00 */
[----:B------:R-:W-:-:S02]  /*03e0*/  CS2R R48, SRZ ;  /* 0x0000000000307805 */ /* 0x000fc4000001ff00 */
[--C-:B------:R-:W-:Y:S02]  /*03f0*/  SHF.R.U64 R10, R12, 0x10, R13.reuse ;  /* 0x000000100c0a7819 */ /* 0x100fe4000000120d */
[----:B------:R-:W-:Y:S02]  /*0400*/  CS2R R50, SRZ ;  /* 0x0000000000327805 */ /* 0x000fe4000001ff00 */
[----:B------:R-:W-:Y:S02]  /*0410*/  MOV R11, R13 ;  /* 0x0000000d000b7202 */ /* 0x000fe40000000f00 */
[----:B------:R-:W-:Y:S02]  /*0420*/  CS2R R44, SRZ ;  /* 0x00000000002c7805 */ /* 0x000fe4000001ff00 */
[----:B------:R-:W-:Y:S02]  /*0430*/  SHF.R.U32.HI R12, RZ, 0x10, R13 ;  /* 0x00000010ff0c7819 */ /* 0x000fe4000001160d */
[----:B------:R-:W-:-:S02]  /*0440*/  CS2R R46, SRZ ;  /* 0x00000000002e7805 */ /* 0x000fc4000001ff00 */
[--C-:B------:R-:W-:Y:S02]  /*0450*/  SHF.R.U64 R18, R16, 0x10, R17.reuse ;  /* 0x0000001010127819 */ /* 0x100fe40000001211 */
[----:B------:R-:W-:Y:S02]  /*0460*/  CS2R R40, SRZ ;  /* 0x0000000000287805 */ /* 0x000fe4000001ff00 */
[----:B------:R-:W-:Y:S02]  /*0470*/  MOV R19, R17 ;  /* 0x0000001100137202 */ /* 0x000fe40000000f00 */
[----:B------:R-:W-:Y:S02]  /*0480*/  CS2R R42, SRZ ;  /* 0x00000000002a7805 */ /* 0x000fe4000001ff00 */
[----:B------:R-:W-:Y:S02]  /*0490*/  SHF.R.U32.HI R64, RZ, 0x10, R17 ;  /* 0x00000010ff407819 */ /* 0x000fe40000011611 */
[----:B------:R-:W-:-:S02]  /*04a0*/  CS2R R36, SRZ ;  /* 0x0000000000247805 */ /* 0x000fc4000001ff00 */
[----:B------:R-:W-:Y:S02]  /*04b0*/  MOV R13, R56 ;  /* 0x00000038000d7202 */ /* 0x000fe40000000f00 */
[----:B------:R-:W-:Y:S02]  /*04c0*/  CS2R R38, SRZ ;  /* 0x0000000000267805 */ /* 0x000fe4000001ff00 */
[----:B------:R-:W-:Y:S02]  /*04d0*/  SHF.R.U64 R14, R56, 0x10, R57 ;  /* 0x00000010380e7819 */ /* 0x000fe40000001239 */
[----:B------:R-:W-:Y:S02]  /*04e0*/  CS2R R32, SRZ ;  /* 0x0000000000207805 */ /* 0x000fe4000001ff00 */
[----:B------:R-:W-:Y:S02]  /*04f0*/  MOV R15, R57 ;  /* 0x00000039000f7202 */ /* 0x000fe40000000f00 */
[----:B------:R-:W-:-:S02]  /*0500*/  CS2R R34, SRZ ;  /* 0x0000000000227805 */ /* 0x000fc4000001ff00 */
[----:B0-----:R-:W-:Y:S02]  /*0510*/  ISETP.NE.U32.AND P0, PT, R6, RZ, PT ;  /* 0x000000ff0600720c */ /* 0x001fe40003f05070 */
        /* <DEDUP_REMOVED lines=9> */
[----:B------:R-:W-:Y:S02]  /*05b0*/  ISETP.NE.AND.EX P0, PT, R7, RZ, PT, P0 ;  /* 0x000000ff0700720c */ /* 0x000fe40003f05300 */
[----:B------:R-:W-:-:S02]  /*05c0*/  CS2R R22, SRZ ;  /* 0x0000000000167805 */ /* 0x000fc4000001ff00 */
[--C-:B------:R-:W-:Y:S01]  /*05d0*/  SHF.R.U64 R69, R88, 0x10, R89.reuse ;  /* 0x0000001058457819 */ /* 0x100fe20000001259 */
[----:B------:R-:W-:Y:S01]  /*05e0*/  UPLOP3.LUT UP1, UPT, UPT, UPT, UPT, 0x40, 0x4 ;  /* 0x000000000004789c */ /* 0x000fe20003f2e870 */
[----:B------:R-:W-:Y:S01]  /*05f0*/  SHF.R.U32.HI R70, RZ, 0x10, R89 ;  /* 0x00000010ff467819 */ /* 0x000fe20000011659 */
[----:B------:R-:W0:Y:S01]  /*0600*/  LDCU.U8 UR7, c[0x0][0x410] ;  /* 0x00008200ff0777ac */ /* 0x000e220008000000 */
[--C-:B------:R-:W-:Y:S02]  /*0610*/  SHF.R.U64 R71, R86, 0x10, R87.reuse ;  /* 0x0000001056477819 */ /* 0x100fe40000001257 */
[----:B------:R-:W-:Y:S01]  /*0620*/  SHF.R.U32.HI R72, RZ, 0x10, R87 ;  /* 0x00000010ff487819 */ /* 0x000fe20000011657 */
[----:B------:R-:W1:Y:S01]  /*0630*/  LDCU UR12, c[0x0][0x400] ;  /* 0x00008000ff0c77ac */ /* 0x000e620008000800 */
[----:B------:R-:W-:Y:S02]  /*0640*/  PRMT R16, R2, 0x7610, R16 ;  /* 0x0000761002107816 */ /* 0x000fe40000000010 */
[----:B------:R-:W-:Y:S01]  /*0650*/  PRMT R17, R3, 0x7610, R17 ;  /* 0x0000761003117816 */ /* 0x000fe20000000011 */
[----:B------:R-:W2:Y:S01]  /*0660*/  LDCU.64 UR10, c[0x0][0x438] ;  /* 0x00008700ff0a77ac */ /* 0x000ea20008000a00 */
[----:B------:R-:W3:Y:S05]  /*0670*/  LDCU.64 UR14, c[0x0][0x478] ;  /* 0x00008f00ff0e77ac */ /* 0x000eea0008000a00 */
.L_x_149:
[----:B------:R-:W4:Y:S08]  /*0680*/  @P0 LDC.64 R56, c[0x0][0x3e0] ;  /* 0x0000f800ff380b82 */ /* 0x000f300000000a00 */
[----:B------:R-:W0:Y:S08]  /*0690*/  LDC.64 R58, c[0x0][0x3c0] ;  /* 0x0000f000ff3a7b82 */ /* 0x000e300000000a00 */
[----:B------:R-:W1:Y:S01]  /*06a0*/  LDC R2, c[0x0][0x388] ;  /* 0x0000e200ff027b82 */ /* 0x000e620000000800 */
[----:B----4-:R-:W-:-:S07]  /*06b0*/  @P0 IMAD.WIDE R60, R9, 0x2, R56 ;  /* 0x00000002093c0825 */ /* 0x010fce00078e0238 */
[----:B------:R-:W4:Y:S01]  /*06c0*/  LDC.64 R56, c[0x0][0x3c8] ;  /* 0x0000f200ff387b82 */ /* 0x000f220000000a00 */
[----:B------:R1:W5:Y:S01]  /*06d0*/  @P0 LDG.E.U16 R99, desc[UR8][R60.64] ;  /* 0x000000083c630981 */ /* 0x000362000c1e1500 */
[----:B0-----:R-:W-:-:S06]  /*06e0*/  IMAD.WIDE R58, R9, 0x4, R58 ;  /* 0x00000004093a7825 */ /* 0x001fcc00078e023a */
[----:B------:R-:W2:Y:S01]  /*06f0*/  LDG.E R58, desc[UR8][R58.64] ;  /* 0x000000083a3a7981 */ /* 0x000ea2000c1e1900 */
[----:B----4-:R-:W-:-:S05]  /*0700*/  IMAD.WIDE R56, R9, 0x4, R56 ;  /* 0x0000000409387825 */ /* 0x010fca00078e0238 */
[----:B------:R0:W5:Y:S01]  /*0710*/  LDG.E R95, desc[UR8][R56.64] ;  /* 0x00000008385f7981 */ /* 0x000162000c1e1900 */
[----:B-1----:R-:W-:Y:S01]  /*0720*/  IMAD R62, R9, R2, RZ ;  /* 0x00000002093e7224 */ /* 0x002fe200078e02ff */
[----:B------:R-:W-:-:S04]  /*0730*/  ISETP.GE.U32.AND P4, PT, R4, 0x80, PT ;  /* 0x000000800400780c */ /* 0x000fc80003f86070 */
[----:B------:R-:W-:-:S04]  /*0740*/  SHF.R.S32.HI R63, RZ, 0x1f, R62 ;  /* 0x0000001fff3f7819 */ /* 0x000fc8000001143e */
[----:B------:R-:W-:Y:S01]  /*0750*/  LEA.HI R63, R63, R62, RZ, 0x2 ;  /* 0x0000003e3f3f7211 */ /* 0x000fe200078f10ff */
[----:B------:R-:W-:Y:S01]  /*0760*/  BSSY.RECONVERGENT B0, `(.L_x_120) ;  /* 0x0000044000007945 */ /* 0x000fe20003800200 */
[----:B------:R-:W-:Y:S02]  /*0770*/  ISETP.NE.AND P5, PT, RZ, UR7, PT ;  /* 0x00000007ff007c0c */ /* 0x000fe4000bfa5270 */
[----:B------:R-:W-:Y:S01]  /*0780*/  LEA.HI.SX32 R97, R63, R0, 0x1e ;  /* 0x000000003f617211 */ /* 0x000fe200078ff2ff */
[----:B------:R-:W-:Y:S01]  /*0790*/  HFMA2 R63, -RZ, RZ, 0, 0 ;  /* 0x00000000ff3f7431 */ /* 0x000fe200000001ff */
[C---:B------:R-:W-:Y:S02]  /*07a0*/  ISETP.GE.U32.AND P2, PT, R4.reuse, 0x100, PT ;  /* 0x000001000400780c */ /* 0x040fe40003f46070 */
[----:B------:R-:W-:Y:S02]  /*07b0*/  ISETP.GE.U32.AND P3, PT, R4, 0x180, PT ;  /* 0x000001800400780c */ /* 0x000fe40003f66070 */
[----:B------:R-:W-:-:S02]  /*07c0*/  MOV R106, RZ ;  /* 0x000000ff006a7202 */ /* 0x000fc40000000f00 */
[----:B------:R-:W-:Y:S02]  /*07d0*/  MOV R107, R97 ;  /* 0x00000061006b7202 */ /* 0x000fe40000000f00 */
[----:B--2---:R-:W-:Y:S01]  /*07e0*/  FSEL R62, R58, RZ, !P5 ;  /* 0x000000ff3a3e7208 */ /* 0x004fe20006800000 */
[----:B0-----:R-:W-:Y:S06]  /*07f0*/  @!P4 BRA `(.L_x_121) ;  /* 0x0000000000e8c947 */ /* 0x001fec0003800000 */
[----:B------:R-:W0:Y:S08]  /*0800*/  LDC.64 R56, c[0x0][0x3a8] ;  /* 0x0000ea00ff387b82 */ /* 0x000e300000000a00 */
[----:B------:R-:W1:Y:S01]  /*0810*/  LDC.64 R58, c[0x0][0x428] ;  /* 0x00010a00ff3a7b82 */ /* 0x000e620000000a00 */
[----:B0-----:R-:W-:-:S06]  /*0820*/  IMAD.WIDE.U32 R56, R97, 0x8, R56 ;  /* 0x0000000861387825 */ /* 0x001fcc00078e0038 */
[----:B------:R-:W2:Y:S01]  /*0830*/  LDG.E.64 R56, desc[UR8][R56.64] ;  /* 0x0000000838387981 */ /* 0x000ea2000c1e1b00 */
[----:B-1----:R-:W-:-:S06]  /*0840*/  IMAD.WIDE.U32 R58, R97, 0x8, R58 ;  /* 0x00000008613a7825 */ /* 0x002fcc00078e003a */
[----:B------:R-:W4:Y:S01]  /*0850*/  LDG.E.64 R58, desc[UR8][R58.64] ;  /* 0x000000083a3a7981 */ /* 0x000f22000c1e1b00 */
[----:B------:R-:W-:-:S04]  /*0860*/  ISETP.NE.U32.AND P1, PT, RZ, UR10, PT ;  /* 0x0000000aff007c0c */ /* 0x000fc8000bf25070 */
[----:B------:R-:W-:-:S13]  /*0870*/  ISETP.NE.AND.EX P1, PT, RZ, UR11, PT, P1 ;  /* 0x0000000bff007c0c */ /* 0x000fda000bf25310 */
[----:B------:R-:W0:Y:S01]  /*0880*/  @P1 LDC.64 R60, c[0x0][0x438] ;  /* 0x00010e00ff3c1b82 */ /* 0x000e220000000a00 */
[----:B------:R-:W-:Y:S02]  /*0890*/  SHF.L.U32 R92, R88, 0x10, RZ ;  /* 0x00000010585c7819 */ /* 0x000fe400000006ff */
[----:B------:R-:W-:Y:S02]  /*08a0*/  SHF.L.U32 R94, R89, 0x10, RZ ;  /* 0x00000010595e7819 */ /* 0x000fe400000006ff */
[C---:B------:R-:W-:Y:S01]  /*08b0*/  IADD3 R107, PT, PT, R97.reuse, 0x80, RZ ;  /* 0x00000080616b7810 */ /* 0x040fe20007ffe0ff */
[----:B0-----:R-:W-:-:S05]  /*08c0*/  @P1 IMAD.WIDE.U32 R60, R97, 0x8, R60 ;  /* 0x00000008613c1825 */ /* 0x001fca00078e003c */
[----:B------:R0:W5:Y:S01]  /*08d0*/  @P1 LDG.E.64 R104, desc[UR8][R60.64] ;  /* 0x000000083c681981 */ /* 0x000162000c1e1b00 */
[C---:B--2---:R-:W-:Y:S02]  /*08e0*/  SHF.L.U32 R3, R56.reuse, 0x10, RZ ;  /* 0x0000001038037819 */ /* 0x044fe400000006ff */
[----:B------:R-:W-:-:S03]  /*08f0*/  SHF.R.U64 R91, R56, 0x10, R57 ;  /* 0x00000010385b7819 */ /* 0x000fc60000001239 */
[----:B------:R-:W-:Y:S01]  /*0900*/  FADD.FTZ R56, -R62, R3 ;  /* 0x000000033e387221 */ /* 0x000fe20000010100 */
[----:B----4-:R-:W-:Y:S02]  /*0910*/  MOV R63, R58 ;  /* 0x0000003a003f7202 */ /* 0x010fe40000000f00 */
[----:B------:R-:W-:Y:S02]  /*0920*/  SHF.R.U64 R93, R58, 0x10, R59 ;  /* 0x000000103a5d7819 */ /* 0x000fe4000000123b */
[----:B------:R-:W-:Y:S02]  /*0930*/  SHF.R.U32.HI R58, RZ, 0x10, R57 ;  /* 0x00000010ff3a7819 */ /* 0x000fe40000011639 */
[----:B------:R-:W-:Y:S01]  /*0940*/  SHF.L.U32 R57, R57, 0x10, RZ ;  /* 0x0000001039397819 */ /* 0x000fe200000006ff */
[----:B-----5:R-:W-:Y:S01]  /*0950*/  FMUL.FTZ R3, R95, R56 ;  /* 0x000000385f037220 */ /* 0x020fe20000410000 */
[----:B------:R-:W-:-:S03]  /*0960*/  MOV R85, R59 ;  /* 0x0000003b00557202 */ /* 0x000fc60000000f00 */
[C---:B------:R-:W-:Y:S01]  /*0970*/  FADD.FTZ R56, -R62.reuse, R57 ;  /* 0x000000393e387221 */ /* 0x040fe20000010100 */
[----:B------:R-:W-:Y:S02]  /*0980*/  SHF.L.U32 R57, R91, 0x10, RZ ;  /* 0x000000105b397819 */ /* 0x000fe400000006ff */
[----:B------:R-:W-:Y:S02]  /*0990*/  SHF.R.U32.HI R98, RZ, 0x10, R59 ;  /* 0x00000010ff627819 */ /* 0x000fe4000001163b */
[----:B------:R-:W-:Y:S01]  /*09a0*/  SHF.L.U32 R63, R63, 0x10, RZ ;  /* 0x000000103f3f7819 */ /* 0x000fe200000006ff */
[----:B------:R-:W-:Y:S01]  /*09b0*/  FADD.FTZ R96, -R62, R57 ;  /* 0x000000393e607221 */ /* 0x000fe20000010100 */
[----:B------:R-:W-:Y:S01]  /*09c0*/  SHF.L.U32 R59, R85, 0x10, RZ ;  /* 0x00000010553b7819 */ /* 0x000fe200000006ff */
[----:B------:R-:W-:Y:S01]  /*09d0*/  FMUL.FTZ R85, R95, R56 ;  /* 0x000000385f557220 */ /* 0x000fe20000410000 */
[----:B------:R-:W-:Y:S01]  /*09e0*/  SHF.L.U32 R91, R69, 0x10, RZ ;  /* 0x00000010455b7819 */ /* 0x000fe200000006ff */
[----:B------:R-:W-:Y:S01]  /*09f0*/  FMUL.FTZ R96, R95, R96 ;  /* 0x000000605f607220 */ /* 0x000fe20000410000 */
[----:B------:R-:W-:Y:S01]  /*0a00*/  SHF.L.U32 R56, R93, 0x10, RZ ;  /* 0x000000105d387819 */ /* 0x000fe200000006ff */
[----:B------:R-:W-:Y:S01]  /*0a10*/  FMUL.FTZ R92, R92, R63 ;  /* 0x0000003f5c5c7220 */ /* 0x000fe20000410000 */
        /* <DEDUP_REMOVED lines=9> */
[----:B0-----:R-:W-:Y:S01]  /*0ab0*/  SHF.L.U32 R60, R98, 0x10, RZ ;  /* 0x00000010623c7819 */ /* 0x001fe200000006ff */
[----:B------:R-:W-:Y:S01]  /*0ac0*/  FADD.FTZ R98, -R62, R59 ;  /* 0x0000003b3e627221 */ /* 0x000fe20000010100 */
[----:B------:R-:W-:Y:S01]  /*0ad0*/  SHF.L.U32 R93, R70, 0x10, RZ ;  /* 0x00000010465d7819 */ /* 0x000fe200000006ff */
[----:B------:R-:W-:Y:S01]  /*0ae0*/  FADD.FTZ R59, R56, R91 ;  /* 0x0000005b383b7221 */ /* 0x000fe20000010000 */
[----:B------:R-:W-:Y:S01]  /*0af0*/  FFMA.FTZ R56, R96, R91, R57 ;  /* 0x0000005b60387223 */ /* 0x000fe20000010039 */
[----:B------:R-:W-:-:S02]  /*0b00*/  FMUL.FTZ R98, R95, R98 ;  /* 0x000000625f627220 */ /* 0x000fc40000410000 */
[----:B------:R-:W-:Y:S01]  /*0b10*/  FMUL.FTZ R93, R93, R60 ;  /* 0x0000003c5d5d7220 */ /* 0x000fe20000410000 */
        /* <DEDUP_REMOVED lines=8> */
.L_x_121:
[----:B---3--:R-:W-:Y:S05]  /*0ba0*/  BSYNC.RECONVERGENT B0 ;  /* 0x0000000000007941 */ /* 0x008fea0003800200 */
.L_x_120:
        /* <DEDUP_REMOVED lines=20> */
[----:B------:R-:W-:-:S02]  /*0cf0*/  MOV R77, R60 ;  /* 0x0000003c004d7202 */ /* 0x000fc40000000f00 */
[----:B------:R-:W-:Y:S01]  /*0d00*/  SHF.R.U64 R60, R56, 0x10, R57 ;  /* 0x00000010383c7819 */ /* 0x000fe20000001239 */
[C---:B------:R-:W-:Y:S01]  /*0d10*/  FADD.FTZ R56, -R62.reuse, R61 ;  /* 0x0000003d3e387221 */ /* 0x040fe20000010100 */
[----:B------:R-:W-:Y:S02]  /*0d20*/  SHF.R.U32.HI R108, RZ, 0x10, R57 ;  /* 0x00000010ff6c7819 */ /* 0x000fe40000011639 */
[----:B------:R-:W-:Y:S02]  /*0d30*/  SHF.L.U32 R79, R57, 0x10, RZ ;  /* 0x00000010394f7819 */ /* 0x000fe400000006ff */
[----:B------:R-:W-:Y:S01]  /*0d40*/  SHF.L.U32 R57, R77, 0x10, RZ ;  /* 0x000000104d397819 */ /* 0x000fe200000006ff */
[----:B-----5:R-:W-:Y:S02]  /*0d50*/  FMUL.FTZ R77, R95, R56 ;  /* 0x000000385f4d7220 */ /* 0x020fe40000410000 */
[----:B------:R-:W-:Y:S02]  /*0d60*/  FADD.FTZ R56, -R62, R79 ;  /* 0x0000004f3e387221 */ /* 0x000fe40000010100 */
[-C--:B------:R-:W-:Y:S01]  /*0d70*/  FMUL.FTZ R80, R80, R57.reuse ;  /* 0x0000003950507220 */ /* 0x080fe20000410000 */
[----:B------:R-:W-:Y:S01]  /*0d80*/  FADD.FTZ R36, R36, R57 ;  /* 0x0000003924247221 */ /* 0x000fe20000010000 */
[----:B------:R-:W-:Y:S01]  /*0d90*/  FFMA.FTZ R48, R77, R57, R48 ;  /* 0x000000394d307223 */ /* 0x000fe20000010030 */
[----:B------:R-:W-:Y:S01]  /*0da0*/  SHF.L.U32 R57, R60, 0x10, RZ ;  /* 0x000000103c397819 */ /* 0x000fe200000006ff */
[----:B------:R-:W-:Y:S01]  /*0db0*/  FMUL.FTZ R79, R95, R56 ;  /* 0x000000385f4f7220 */ /* 0x000fe20000410000 */
[----:B------:R-:W-:-:S03]  /*0dc0*/  SHF.L.U32 R81, R81, 0x10, RZ ;  /* 0x0000001051517819 */ /* 0x000fc600000006ff */
[----:B------:R-:W-:Y:S01]  /*0dd0*/  FADD.FTZ R84, -R62, R57 ;  /* 0x000000393e547221 */ /* 0x000fe20000010100 */
[----:B------:R-:W-:Y:S01]  /*0de0*/  SHF.L.U32 R56, R83, 0x10, RZ ;  /* 0x0000001053387819 */ /* 0x000fe200000006ff */
[-C--:B------:R-:W-:Y:S01]  /*0df0*/  FMUL.FTZ R82, R82, R81.reuse ;  /* 0x0000005152527220 */ /* 0x080fe20000410000 */
[----:B------:R-:W-:Y:S01]  /*0e00*/  FADD.FTZ R38, R38, R81 ;  /* 0x0000005126267221 */ /* 0x000fe20000010000 */
[----:B------:R-:W-:Y:S01]  /*0e10*/  FFMA.FTZ R50, R79, R81, R50 ;  /* 0x000000514f327223 */ /* 0x000fe20000010032 */
[----:B------:R-:W-:Y:S01]  /*0e20*/  SHF.L.U32 R81, R10, 0x10, RZ ;  /* 0x000000100a517819 */ /* 0x000fe200000006ff */
[----:B------:R-:W-:Y:S01]  /*0e30*/  FMUL.FTZ R84, R95, R84 ;  /* 0x000000545f547220 */ /* 0x000fe20000410000 */
[----:B0-----:R-:W-:Y:S01]  /*0e40*/  SHF.L.U32 R59, R108, 0x10, RZ ;  /* 0x000000106c3b7819 */ /* 0x001fe200000006ff */
[----:B------:R-:W-:Y:S02]  /*0e50*/  FADD.FTZ R37, R37, R56 ;  /* 0x0000003825257221 */ /* 0x000fe40000010000 */
[-C--:B------:R-:W-:Y:S01]  /*0e60*/  FMUL.FTZ R81, R81, R56.reuse ;  /* 0x0000003851517220 */ /* 0x080fe20000410000 */
[----:B------:R-:W-:Y:S01]  /*0e70*/  FFMA.FTZ R49, R84, R56, R49 ;  /* 0x0000003854317223 */ /* 0x000fe20000010031 */
[----:B------:R-:W-:Y:S01]  /*0e80*/  FADD.FTZ R56, R63, R80 ;  /* 0x000000503f387221 */ /* 0x000fe20000010000 */
[----:B------:R-:W-:Y:S01]  /*0e90*/  FFMA.FTZ R57, R77, R80, R106 ;  /* 0x000000504d397223 */ /* 0x000fe2000001006a */
[----:B------:R-:W-:Y:S01]  /*0ea0*/  SHF.L.U32 R60, R90, 0x10, RZ ;  /* 0x000000105a3c7819 */ /* 0x000fe200000006ff */
        /* <DEDUP_REMOVED lines=11> */
[----:B------:R-:W-:-:S07]  /*0f60*/  FFMA.FTZ R106, R90, R83, R56 ;  /* 0x000000535a6a7223 */ /* 0x000fce0000010038 */
.L_x_123:
[----:B------:R-:W-:Y:S05]  /*0f70*/  BSYNC.RECONVERGENT B0 ;  /* 0x0000000000007941 */ /* 0x000fea0003800200 */
.L_x_122:
        /* <DEDUP_REMOVED lines=15> */
[--C-:B--2---:R-:W-:Y:S02]  /*1070*/  SHF.R.U64 R108, R58, 0x10, R59.reuse ;  /* 0x000000103a6c7819 */ /* 0x104fe4000000123b */
[----:B------:R-:W-:Y:S02]  /*1080*/  MOV R73, R59 ;  /* 0x0000003b00497202 */ /* 0x000fe40000000f00 */
[----:B------:R-:W-:Y:S02]  /*1090*/  SHF.R.U32.HI R107, RZ, 0x10, R59 ;  /* 0x00000010ff6b7819 */ /* 0x000fe4000001163b */
[C-C-:B---3--:R-:W-:Y:S02]  /*10a0*/  SHF.R.U64 R59, R6.reuse, 0x10, R7.reuse ;  /* 0x00000010063b7819 */ /* 0x148fe40000001207 */
[----:B------:R-:W-:Y:S02]  /*10b0*/  SHF.L.U32 R5, R6, 0x10, RZ ;  /* 0x0000001006057819 */ /* 0x000fe400000006ff */
[----:B------:R-:W-:-:S02]  /*10c0*/  SHF.R.U32.HI R6, RZ, 0x10, R7 ;  /* 0x00000010ff067819 */ /* 0x000fc40000011607 */
[----:B------:R-:W-:Y:S02]  /*10d0*/  SHF.L.U32 R61, R7, 0x10, RZ ;  /* 0x00000010073d7819 */ /* 0x000fe400000006ff */
[----:B------:R-:W-:Y:S02]  /*10e0*/  MOV R60, R58 ;  /* 0x0000003a003c7202 */ /* 0x000fe40000000f00 */
[----:B0-----:R-:W-:Y:S01]  /*10f0*/  SHF.L.U32 R57, R6, 0x10, RZ ;  /* 0x0000001006397819 */ /* 0x001fe200000006ff */
[C---:B------:R-:W-:Y:S01]  /*1100*/  FADD.FTZ R58, -R62.reuse, R61 ;  /* 0x0000003d3e3a7221 */ /* 0x040fe20000010100 */
[----:B------:R-:W-:Y:S01]  /*1110*/  SHF.L.U32 R59, R59, 0x10, RZ ;  /* 0x000000103b3b7819 */ /* 0x000fe200000006ff */
[----:B------:R-:W-:Y:S01]  /*1120*/  FADD.FTZ R6, -R62, R5 ;  /* 0x000000053e067221 */ /* 0x000fe20000010100 */
[----:B------:R-:W-:Y:S01]  /*1130*/  SHF.L.U32 R7, R60, 0x10, RZ ;  /* 0x000000103c077819 */ /* 0x000fe200000006ff */
[C---:B------:R-:W-:Y:S01]  /*1140*/  FADD.FTZ R74, -R62.reuse, R57 ;  /* 0x000000393e4a7221 */ /* 0x040fe20000010100 */
[----:B------:R-:W-:Y:S01]  /*1150*/  SHF.L.U32 R57, R73, 0x10, RZ ;  /* 0x0000001049397819 */ /* 0x000fe200000006ff */
[C---:B-----5:R-:W-:Y:S01]  /*1160*/  FMUL.FTZ R73, R95.reuse, R58 ;  /* 0x0000003a5f497220 */ /* 0x060fe20000410000 */
[----:B------:R-:W-:Y:S01]  /*1170*/  FADD.FTZ R56, -R62, R59 ;  /* 0x0000003b3e387221 */ /* 0x000fe20000010100 */
[----:B------:R-:W-:Y:S01]  /*1180*/  SHF.L.U32 R5, R14, 0x10, RZ ;  /* 0x000000100e057819 */ /* 0x000fe200000006ff */
[C---:B------:R-:W-:Y:S01]  /*1190*/  FMUL.FTZ R75, R95.reuse, R6 ;  /* 0x000000065f4b7220 */ /* 0x040fe20000410000 */
[----:B------:R-:W-:Y:S01]  /*11a0*/  SHF.L.U32 R58, R108, 0x10, RZ ;  /* 0x000000106c3a7819 */ /* 0x000fe200000006ff */
[----:B------:R-:W-:Y:S01]  /*11b0*/  FMUL.FTZ R78, R78, R7 ;  /* 0x000000074e4e7220 */ /* 0x000fe20000410000 */
[----:B------:R-:W-:Y:S01]  /*11c0*/  FMUL.FTZ R6, R95, R56 ;  /* 0x000000385f067220 */ /* 0x000fe20000410000 */
[----:B------:R-:W-:-:S02]  /*11d0*/  FADD.FTZ R32, R32, R7 ;  /* 0x0000000720207221 */ /* 0x000fc40000010000 */
[----:B------:R-:W-:Y:S01]  /*11e0*/  FMUL.FTZ R5, R5, R58 ;  /* 0x0000003a05057220 */ /* 0x000fe20000410000 */
[----:B------:R-:W-:Y:S01]  /*11f0*/  FADD.FTZ R56, R63, R78 ;  /* 0x0000004e3f387221 */ /* 0x000fe20000010000 */
[C---:B------:R-:W-:Y:S01]  /*1200*/  FFMA.FTZ R106, R75.reuse, R78, R106 ;  /* 0x0000004e4b6a7223 */ /* 0x040fe2000001006a */
[----:B------:R-:W-:Y:S01]  /*1210*/  FFMA.FTZ R44, R75, R7, R44 ;  /* 0x000000074b2c7223 */ /* 0x000fe2000001002c */
[-C--:B------:R-:W-:Y:S01]  /*1220*/  FMUL.FTZ R76, R76, R57.reuse ;  /* 0x000000394c4c7220 */ /* 0x080fe20000410000 */
[----:B------:R-:W-:Y:S01]  /*1230*/  FADD.FTZ R34, R34, R57 ;  /* 0x0000003922227221 */ /* 0x000fe20000010000 */
[----:B------:R-:W-:Y:S01]  /*1240*/  FFMA.FTZ R46, R73, R57, R46 ;  /* 0x00000039492e7223 */ /* 0x000fe2000001002e */
[----:B------:R-:W-:Y:S01]  /*1250*/  SHF.L.U32 R7, R16, 0x10, RZ ;  /* 0x0000001010077819 */ /* 0x000fe200000006ff */
[----:B------:R-:W-:Y:S01]  /*1260*/  FADD.FTZ R57, R56, R5 ;  /* 0x0000000538397221 */ /* 0x000fe20000010000 */
[----:B------:R-:W-:Y:S01]  /*1270*/  SHF.L.U32 R60, R107, 0x10, RZ ;  /* 0x000000106b3c7819 */ /* 0x000fe200000006ff */
[----:B------:R-:W-:Y:S01]  /*1280*/  FFMA.FTZ R106, R6, R5, R106 ;  /* 0x00000005066a7223 */ /* 0x000fe2000001006a */
[----:B------:R-:W-:Y:S01]  /*1290*/  FMUL.FTZ R74, R95, R74 ;  /* 0x0000004a5f4a7220 */ /* 0x000fe20000410000 */
[----:B------:R-:W-:-:S02]  /*12a0*/  FADD.FTZ R56, R57, R76 ;  /* 0x0000004c39387221 */ /* 0x000fc40000010000 */
[----:B------:R-:W-:Y:S01]  /*12b0*/  FMUL.FTZ R7, R7, R60 ;  /* 0x0000003c07077220 */ /* 0x000fe20000410000 */
[----:B------:R-:W-:Y:S01]  /*12c0*/  FFMA.FTZ R106, R73, R76, R106 ;  /* 0x0000004c496a7223 */ /* 0x000fe2000001006a */
[----:B------:R-:W-:Y:S01]  /*12d0*/  FADD.FTZ R33, R33, R58 ;  /* 0x0000003a21217221 */ /* 0x000fe20000010000 */
[----:B------:R-:W-:Y:S01]  /*12e0*/  FFMA.FTZ R45, R6, R58, R45 ;  /* 0x0000003a062d7223 */ /* 0x000fe2000001002d */
[----:B------:R-:W-:Y:S01]  /*12f0*/  FADD.FTZ R35, R35, R60 ;  /* 0x0000003c23237221 */ /* 0x000fe20000010000 */
[----:B------:R-:W-:Y:S01]  /*1300*/  FFMA.FTZ R47, R74, R60, R47 ;  /* 0x0000003c4a2f7223 */ /* 0x000fe2000001002f */
[----:B------:R-:W-:Y:S01]  /*1310*/  FADD.FTZ R63, R56, R7 ;  /* 0x00000007383f7221 */ /* 0x000fe20000010000 */
[----:B------:R-:W-:-:S07]  /*1320*/  FFMA.FTZ R106, R74, R7, R106 ;  /* 0x000000074a6a7223 */ /* 0x000fce000001006a */
.L_x_125:
[----:B------:R-:W-:Y:S05]  /*1330*/  BSYNC.RECONVERGENT B0 ;  /* 0x0000000000007941 */ /* 0x000fea0003800200 */
.L_x_124:
[----:B------:R-:W0:Y:S01]  /*1340*/  SHFL.DOWN PT, R56, R63, 0x10, 0x1f ;  /* 0x0a001f003f387f89 */ /* 0x000e2200000e0000 */
        /* <DEDUP_REMOVED lines=22> */
[----:B------:R-:W0:Y:S01]  /*14b0*/  S2R R0, SR_TID.X ;  /* 0x0000000000007919 */ /* 0x000e220000002100 */
[----:B------:R-:W1:Y:S01]  /*14c0*/  S2UR UR5, SR_CgaCtaId ;  /* 0x00000000000579c3 */ /* 0x000e620000008800 */
[----:B------:R-:W-:Y:S02]  /*14d0*/  UMOV UR4, 0x400 ;  /* 0x0000040000047882 */ /* 0x000fe40000000000 */
[----:B-1----:R-:W-:-:S04]  /*14e0*/  ULEA UR4, UR5, UR4, 0x18 ;  /* 0x0000000405047291 */ /* 0x002fc8000f8ec0ff */
[----:B------:R-:W-:Y:S02]  /*14f0*/  UIADD3 UR5, UPT, UPT, UR4, 0x1820, URZ ;  /* 0x0000182004057890 */ /* 0x000fe4000fffe0ff */
[----:B------:R-:W-:Y:S01]  /*1500*/  @!UP1 UIADD3 UR5, UPT, UPT, UR4, 0x1800, URZ ;  /* 0x0000180004059890 */ /* 0x000fe2000fffe0ff */
[----:B0-----:R-:W-:-:S04]  /*1510*/  SHF.R.U32.HI R58, RZ, 0x2, R0 ;  /* 0x00000002ff3a7819 */ /* 0x001fc80000011600 */
[----:B------:R-:W-:-:S05]  /*1520*/  LOP3.LUT R58, R58, 0x18, RZ, 0xc0, !PT ;  /* 0x000000183a3a7812 */ /* 0x000fca00078ec0ff */
[----:B------:R0:W-:Y:S02]  /*1530*/  STS.64 [R58+UR5], R56 ;  /* 0x000000383a007988 */ /* 0x0001e40008000a05 */
.L_x_127:
[----:B------:R-:W-:Y:S05]  /*1540*/  BSYNC.RECONVERGENT B0 ;  /* 0x0000000000007941 */ /* 0x000fea0003800200 */
.L_x_126:
        /* <DEDUP_REMOVED lines=18> */
[----:B------:R-:W-:Y:S01]  /*1670*/  FADD.FTZ R56, R56, R61 ;  /* 0x0000003d38387221 */ /* 0x000fe20000010000 */
[----:B------:R-:W-:Y:S02]  /*1680*/  HFMA2 R61, -RZ, RZ, 1.875, 0 ;  /* 0x3f800000ff3d7431 */ /* 0x000fe400000001ff */
[----:B------:R-:W-:Y:S01]  /*1690*/  FADD.FTZ R62, R62, R107 ;  /* 0x0000006b3e3e7221 */ /* 0x000fe20000010000 */
[----:B------:R-:W-:-:S03]  /*16a0*/  FADD.FTZ R63, R63, R56 ;  /* 0x000000383f3f7221 */ /* 0x000fc60000010000 */
[----:B------:R-:W-:Y:S01]  /*16b0*/  FMUL.FTZ R60, R62, UR12 ;  /* 0x0000000c3e3c7c20 */ /* 0x000fe20008410000 */
[----:B-----5:R-:W-:Y:S01]  /*16c0*/  @P0 SHF.L.U32 R61, R99, 0x10, RZ ;  /* 0x00000010633d0819 */ /* 0x020fe200000006ff */
[----:B------:R-:W-:-:S03]  /*16d0*/  FMUL.FTZ R63, R63, UR12 ;  /* 0x0000000c3f3f7c20 */ /* 0x000fc60008410000 */
[----:B------:R-:W-:Y:S01]  /*16e0*/  FSEL R60, R60, RZ, !P5 ;  /* 0x000000ff3c3c7208 */ /* 0x000fe20006800000 */
[----:B------:R-:W-:Y:S06]  /*16f0*/  BRA.U UP0, `(.L_x_129) ;  /* 0x0000001500607547 */ /* 0x000fec000b800000 */
[----:B------:R-:W-:-:S04]  /*1700*/  UISETP.NE.U32.AND UP0, UPT, UR14, URZ, UPT ;  /* 0x000000ff0e00728c */ /* 0x000fc8000bf05070 */
[----:B------:R-:W-:-:S09]  /*1710*/  UISETP.NE.AND.EX UP0, UPT, UR15, URZ, UPT, UP0 ;  /* 0x000000ff0f00728c */ /* 0x000fd2000bf05300 */
[----:B------:R-:W-:Y:S05]  /*1720*/  BRA.U UP0, `(.L_x_130) ;  /* 0x0000000900687547 */ /* 0x000fea000b800000 */
[----:B------:R-:W-:Y:S04]  /*1730*/  BSSY.RECONVERGENT B1, `(.L_x_131) ;  /* 0x0000033000017945 */ /* 0x000fe80003800200 */
[----:B------:R-:W-:Y:S05]  /*1740*/  @!P4 BRA `(.L_x_132) ;  /* 0x0000000000c4c947 */ /* 0x000fea0003800000 */
[----:B------:R-:W0:Y:S02]  /*1750*/  LDC.64 R56, c[0x0][0x390] ;  /* 0x0000e400ff387b82 */ /* 0x000e240000000a00 */
[----:B0-----:R-:W-:-:S06]  /*1760*/  IMAD.WIDE.U32 R56, R97, 0x8, R56 ;  /* 0x0000000861387825 */ /* 0x001fcc00078e0038 */
[----:B------:R-:W2:Y:S01]  /*1770*/  LDG.E.64 R56, desc[UR8][R56.64] ;  /* 0x0000000838387981 */ /* 0x000ea2000c1e1b00 */
[-CC-:B------:R-:W-:Y:S01]  /*1780*/  FFMA.FTZ R59, R85, R63.reuse, R60.reuse ;  /* 0x0000003f553b7223 */ /* 0x180fe2000001003c */
[-C--:B------:R-:W-:Y:S01]  /*1790*/  FFMA.FTZ R106, R98, R63.reuse, R60 ;  /* 0x0000003f626a7223 */ /* 0x080fe2000001003c */
[----:B------:R-:W-:Y:S02]  /*17a0*/  SHF.L.U32 R62, R87, 0x10, RZ ;  /* 0x00000010573e7819 */ /* 0x000fe400000006ff */
[----:B------:R-:W-:Y:S01]  /*17b0*/  FADD.FTZ R58, R94, -R59 ;  /* 0x8000003b5e3a7221 */ /* 0x000fe20000010000 */
[----:B------:R-:W-:Y:S01]  /*17c0*/  FADD.FTZ R106, R93, -R106 ;  /* 0x8000006a5d6a7221 */ /* 0x000fe20000010000 */
[----:B------:R-:W-:Y:S01]  /*17d0*/  FFMA.FTZ R59, R3, R63, R60 ;  /* 0x0000003f033b7223 */ /* 0x000fe2000001003c */
[----:B------:R-:W-:Y:S01]  /*17e0*/  SHF.L.U32 R109, R72, 0x10, RZ ;  /* 0x00000010486d7819 */ /* 0x000fe200000006ff */
[C---:B------:R-:W-:Y:S01]  /*17f0*/  FMUL.FTZ R58, R95.reuse, R58 ;  /* 0x0000003a5f3a7220 */ /* 0x040fe20000410000 */
[----:B------:R-:W-:Y:S01]  /*1800*/  FMUL.FTZ R106, R95, R106 ;  /* 0x0000006a5f6a7220 */ /* 0x000fe20000410000 */
[----:B------:R-:W-:-:S02]  /*1810*/  SHF.L.U32 R110, R86, 0x10, RZ ;  /* 0x00000010566e7819 */ /* 0x000fc400000006ff */
[----:B------:R-:W-:Y:S01]  /*1820*/  FMUL.FTZ R99, R58, R61 ;  /* 0x0000003d3a637220 */ /* 0x000fe20000410000 */
[----:B------:R-:W-:-:S03]  /*1830*/  FFMA.FTZ R58, R96, R63, R60 ;  /* 0x0000003f603a7223 */ /* 0x000fc6000001003c */
[----:B------:R-:W-:Y:S01]  /*1840*/  FMUL.FTZ R107, R99, R62 ;  /* 0x0000003e636b7220 */ /* 0x000fe20000410000 */
[----:B------:R-:W-:Y:S01]  /*1850*/  FADD.FTZ R58, R91, -R58 ;  /* 0x8000003a5b3a7221 */ /* 0x000fe20000010000 */
[----:B------:R-:W-:Y:S02]  /*1860*/  FMUL.FTZ R62, R106, R61 ;  /* 0x0000003d6a3e7220 */ /* 0x000fe40000410000 */
[----:B------:R-:W-:Y:S01]  /*1870*/  F2F.BF16.F32 R113, R107 ;  /* 0x0000006b00717304 */ /* 0x000fe20000202000 */
[----:B------:R-:W-:Y:S01]  /*1880*/  FMUL.FTZ R108, R95, R58 ;  /* 0x0000003a5f6c7220 */ /* 0x000fe20000410000 */
[----:B------:R-:W-:Y:S01]  /*1890*/  FADD.FTZ R58, R92, -R59 ;  /* 0x8000003b5c3a7221 */ /* 0x000fe20000010000 */
[----:B------:R-:W-:Y:S01]  /*18a0*/  SHF.L.U32 R59, R71, 0x10, RZ ;  /* 0x00000010473b7819 */ /* 0x000fe200000006ff */
[----:B------:R-:W-:Y:S01]  /*18b0*/  FMUL.FTZ R114, R62, R109 ;  /* 0x0000006d3e727220 */ /* 0x000fe20000410000 */
[----:B------:R-:W-:Y:S01]  /*18c0*/  FMUL.FTZ R108, R108, R61 ;  /* 0x0000003d6c6c7220 */ /* 0x000fe20000410000 */
[----:B------:R-:W-:-:S03]  /*18d0*/  FMUL.FTZ R106, R95, R58 ;  /* 0x0000003a5f6a7220 */ /* 0x000fc60000410000 */
[----:B------:R-:W-:Y:S01]  /*18e0*/  FMUL.FTZ R112, R108, R59 ;  /* 0x0000003b6c707220 */ /* 0x000fe20000410000 */
[----:B------:R-:W-:Y:S01]  /*18f0*/  FMUL.FTZ R109, R106, R61 ;  /* 0x0000003d6a6d7220 */ /* 0x000fe20000410000 */
[----:B------:R-:W0:Y:S01]  /*1900*/  LDC.64 R58, c[0x0][0x468] ;  /* 0x00011a00ff3a7b82 */ /* 0x000e220000000a00 */
[----:B------:R-:W1:Y:S02]  /*1910*/  F2F.BF16.F32 R114, R114 ;  /* 0x0000007200727304 */ /* 0x000e640000202000 */
[----:B------:R-:W-:-:S06]  /*1920*/  FMUL.FTZ R110, R109, R110 ;  /* 0x0000006e6d6e7220 */ /* 0x000fcc0000410000 */
[----:B------:R-:W3:Y:S01]  /*1930*/  F2F.BF16.F32 R106, R112 ;  /* 0x00000070006a7304 */ /* 0x000ee20000202000 */
[----:B-1----:R-:W-:-:S07]  /*1940*/  PRMT R113, R113, 0x5410, R114 ;  /* 0x0000541071717816 */ /* 0x002fce0000000072 */
[----:B------:R-:W1:Y:S01]  /*1950*/  F2F.BF16.F32 R111, R110 ;  /* 0x0000006e006f7304 */ /* 0x000e620000202000 */
[----:B---3--:R-:W-:-:S04]  /*1960*/  IMAD.WIDE.U32 R106, R106, 0x10000, RZ ;  /* 0x000100006a6a7825 */ /* 0x008fc800078e00ff */
[----:B0-----:R-:W-:Y:S01]  /*1970*/  IMAD.WIDE.U32 R58, R97, 0x8, R58 ;  /* 0x00000008613a7825 */ /* 0x001fe200078e003a */
[----:B------:R-:W-:Y:S02]  /*1980*/  LOP3.LUT R107, R113, R107, RZ, 0xfc, !PT ;  /* 0x0000006b716b7212 */ /* 0x000fe400078efcff */
[----:B------:R-:W-:Y:S02]  /*1990*/  IADD3 R97, PT, PT, R97, 0x80, RZ ;  /* 0x0000008061617810 */ /* 0x000fe40007ffe0ff */
[----:B-1----:R-:W-:-:S05]  /*19a0*/  LOP3.LUT R106, R106, R111, RZ, 0xfc, !PT ;  /* 0x0000006f6a6a7212 */ /* 0x002fca00078efcff */
[----:B------:R0:W-:Y:S01]  /*19b0*/  STG.E.64 desc[UR8][R58.64], R106 ;  /* 0x0000006a3a007986 */ /* 0x0001e2000c101b08 */
[--C-:B--2---:R-:W-:Y:S02]  /*19c0*/  SHF.R.U32.HI R113, RZ, 0x10, R57.reuse ;  /* 0x00000010ff717819 */ /* 0x104fe40000011639 */
[C---:B------:R-:W-:Y:S02]  /*19d0*/  SHF.R.U64 R114, R56.reuse, 0x10, R57 ;  /* 0x0000001038727819 */ /* 0x040fe40000001239 */
[----:B------:R-:W-:Y:S02]  /*19e0*/  SHF.L.U32 R111, R57, 0x10, RZ ;  /* 0x00000010396f7819 */ /* 0x000fe400000006ff */
[----:B------:R-:W-:Y:S02]  /*19f0*/  SHF.L.U32 R56, R56, 0x10, RZ ;  /* 0x0000001038387819 */ /* 0x000fe400000006ff */
[----:B------:R-:W-:Y:S01]  /*1a00*/  SHF.L.U32 R110, R113, 0x10, RZ ;  /* 0x00000010716e7819 */ /* 0x000fe200000006ff */
[----:B------:R-:W-:Y:S01]  /*1a10*/  FFMA.FTZ R30, R99, R111, R30 ;  /* 0x0000006f631e7223 */ /* 0x000fe2000001001e */
[----:B------:R-:W-:Y:S01]  /*1a20*/  SHF.L.U32 R57, R114, 0x10, RZ ;  /* 0x0000001072397819 */ /* 0x000fe200000006ff */
[----:B------:R-:W-:-:S02]  /*1a30*/  FFMA.FTZ R28, R109, R56, R28 ;  /* 0x000000386d1c7223 */ /* 0x000fc4000001001c */
[----:B------:R-:W-:Y:S02]  /*1a40*/  FFMA.FTZ R31, R62, R110, R31 ;  /* 0x0000006e3e1f7223 */ /* 0x000fe4000001001f */
[----:B0-----:R-:W-:-:S07]  /*1a50*/  FFMA.FTZ R29, R108, R57, R29 ;  /* 0x000000396c1d7223 */ /* 0x001fce000001001d */
.L_x_132:
[----:B------:R-:W-:Y:S05]  /*1a60*/  BSYNC.RECONVERGENT B1 ;  /* 0x0000000000017941 */ /* 0x000fea0003800200 */
.L_x_131:
        /* <DEDUP_REMOVED lines=21> */
[C---:B------:R-:W-:Y:S01]  /*1bc0*/  FMUL.FTZ R108, R95.reuse, R58 ;  /* 0x0000003a5f6c7220 */ /* 0x040fe20000410000 */
        /* <DEDUP_REMOVED lines=29> */
.L_x_134:
[----:B------:R-:W-:Y:S05]  /*1da0*/  BSYNC.RECONVERGENT B1 ;  /* 0x0000000000017941 */ /* 0x000fea0003800200 */
.L_x_133:
[----:B------:R-:W-:Y:S05]  /*1db0*/  @!P3 BRA `(.L_x_135) ;  /* 0x0000002400ccb947 */ /* 0x000fea0003800000 */
[----:B------:R-:W0:Y:S02]  /*1dc0*/  LDC.64 R56, c[0x0][0x390] ;  /* 0x0000e400ff387b82 */ /* 0x000e240000000a00 */
[----:B0-----:R-:W-:-:S06]  /*1dd0*/  IMAD.WIDE.U32 R56, R97, 0x8, R56 ;  /* 0x0000000861387825 */ /* 0x001fcc00078e0038 */
[----:B------:R-:W2:Y:S01]  /*1de0*/  LDG.E.64 R56, desc[UR8][R56.64] ;  /* 0x0000000838387981 */ /* 0x000ea2000c1e1b00 */
[-CC-:B------:R-:W-:Y:S01]  /*1df0*/  FFMA.FTZ R59, R73, R63.reuse, R60.reuse ;  /* 0x0000003f493b7223 */ /* 0x180fe2000001003c */
[-CC-:B------:R-:W-:Y:S01]  /*1e00*/  FFMA.FTZ R106, R74, R63.reuse, R60.reuse ;  /* 0x0000003f4a6a7223 */ /* 0x180fe2000001003c */
[----:B------:R-:W-:Y:S02]  /*1e10*/  SHF.L.U32 R62, R67, 0x10, RZ ;  /* 0x00000010433e7819 */ /* 0x000fe400000006ff */
[----:B------:R-:W-:Y:S01]  /*1e20*/  FADD.FTZ R58, R76, -R59 ;  /* 0x8000003b4c3a7221 */ /* 0x000fe20000010000 */
[-CC-:B------:R-:W-:Y:S01]  /*1e30*/  FFMA.FTZ R59, R75, R63.reuse, R60.reuse ;  /* 0x0000003f4b3b7223 */ /* 0x180fe2000001003c */
[----:B------:R-:W-:Y:S01]  /*1e40*/  FFMA.FTZ R60, R6, R63, R60 ;  /* 0x0000003f063c7223 */ /* 0x000fe2000001003c */
[----:B------:R-:W-:Y:S01]  /*1e50*/  FADD.FTZ R106, R7, -R106 ;  /* 0x8000006a076a7221 */ /* 0x000fe20000010000 */
[----:B------:R-:W-:Y:S01]  /*1e60*/  FMUL.FTZ R58, R95, R58 ;  /* 0x0000003a5f3a7220 */ /* 0x000fe20000410000 */
[----:B------:R-:W-:Y:S01]  /*1e70*/  SHF.L.U32 R63, R68, 0x10, RZ ;  /* 0x00000010443f7819 */ /* 0x000fe200000006ff */
[----:B------:R-:W-:Y:S01]  /*1e80*/  FADD.FTZ R60, R5, -R60 ;  /* 0x8000003c053c7221 */ /* 0x000fe20000010000 */
[C---:B------:R-:W-:Y:S01]  /*1e90*/  FMUL.FTZ R106, R95.reuse, R106 ;  /* 0x0000006a5f6a7220 */ /* 0x040fe20000410000 */
[-C--:B------:R-:W-:Y:S01]  /*1ea0*/  FMUL.FTZ R99, R58, R61.reuse ;  /* 0x0000003d3a637220 */ /* 0x080fe20000410000 */
[----:B------:R-:W-:Y:S01]  /*1eb0*/  FADD.FTZ R58, R78, -R59 ;  /* 0x8000003b4e3a7221 */ /* 0x000fe20000010000 */
[----:B------:R-:W-:Y:S01]  /*1ec0*/  FMUL.FTZ R60, R95, R60 ;  /* 0x0000003c5f3c7220 */ /* 0x000fe20000410000 */
[----:B------:R-:W-:Y:S01]  /*1ed0*/  SHF.L.U32 R59, R66, 0x10, RZ ;  /* 0x00000010423b7819 */ /* 0x000fe200000006ff */
[----:B------:R-:W-:Y:S01]  /*1ee0*/  FMUL.FTZ R108, R99, R62 ;  /* 0x0000003e636c7220 */ /* 0x000fe20000410000 */
[-C--:B------:R-:W-:Y:S01]  /*1ef0*/  FMUL.FTZ R62, R106, R61.reuse ;  /* 0x0000003d6a3e7220 */ /* 0x080fe20000410000 */
[----:B------:R-:W-:Y:S01]  /*1f00*/  FMUL.FTZ R58, R95, R58 ;  /* 0x0000003a5f3a7220 */ /* 0x000fe20000410000 */
[----:B------:R-:W-:Y:S01]  /*1f10*/  FMUL.FTZ R106, R60, R61 ;  /* 0x0000003d3c6a7220 */ /* 0x000fe20000410000 */
[----:B------:R-:W-:Y:S01]  /*1f20*/  SHF.L.U32 R60, R65, 0x10, RZ ;  /* 0x00000010413c7819 */ /* 0x000fe200000006ff */
[----:B------:R-:W-:Y:S01]  /*1f30*/  FMUL.FTZ R109, R62, R63 ;  /* 0x0000003f3e6d7220 */ /* 0x000fe20000410000 */
[----:B------:R-:W-:Y:S01]  /*1f40*/  FMUL.FTZ R63, R58, R61 ;  /* 0x0000003d3a3f7220 */ /* 0x000fe20000410000 */
[----:B------:R-:W-:Y:S01]  /*1f50*/  FMUL.FTZ R107, R106, R59 ;  /* 0x0000003b6a6b7220 */ /* 0x000fe20000410000 */
[----:B------:R-:W-:Y:S01]  /*1f60*/  F2F.BF16.F32 R108, R108 ;  /* 0x0000006c006c7304 */ /* 0x000fe20000202000 */
[----:B------:R-:W0:Y:S01]  /*1f70*/  LDC.64 R58, c[0x0][0x468] ;  /* 0x00011a00ff3a7b82 */ /* 0x000e220000000a00 */
[----:B------:R-:W-:-:S06]  /*1f80*/  FMUL.FTZ R95, R63, R60 ;  /* 0x0000003c3f5f7220 */ /* 0x000fcc0000410000 */
[----:B------:R-:W1:Y:S08]  /*1f90*/  F2F.BF16.F32 R61, R107 ;  /* 0x0000006b003d7304 */ /* 0x000e700000202000 */
[----:B------:R-:W3:Y:S01]  /*1fa0*/  F2F.BF16.F32 R109, R109 ;  /* 0x0000006d006d7304 */ /* 0x000ee20000202000 */
[----:B-1----:R-:W-:-:S07]  /*1fb0*/  IMAD.WIDE.U32 R60, R61, 0x10000, RZ ;  /* 0x000100003d3c7825 */ /* 0x002fce00078e00ff */
[----:B------:R-:W1:Y:S01]  /*1fc0*/  F2F.BF16.F32 R95, R95 ;  /* 0x0000005f005f7304 */ /* 0x000e620000202000 */
[----:B0-----:R-:W-:Y:S01]  /*1fd0*/  IMAD.WIDE.U32 R58, R97, 0x8, R58 ;  /* 0x00000008613a7825 */ /* 0x001fe200078e003a */
[----:B---3--:R-:W-:-:S04]  /*1fe0*/  PRMT R111, R108, 0x5410, R109 ;  /* 0x000054106c6f7816 */ /* 0x008fc8000000006d */
[----:B------:R-:W-:Y:S02]  /*1ff0*/  LOP3.LUT R61, R111, R61, RZ, 0xfc, !PT ;  /* 0x0000003d6f3d7212 */ /* 0x000fe400078efcff */
[----:B-1----:R-:W-:-:S05]  /*2000*/  LOP3.LUT R60, R60, R95, RZ, 0xfc, !PT ;  /* 0x0000005f3c3c7212 */ /* 0x002fca00078efcff */
[----:B------:R0:W-:Y:S01]  /*2010*/  STG.E.64 desc[UR8][R58.64], R60 ;  /* 0x0000003c3a007986 */ /* 0x0001e2000c101b08 */
[C-C-:B--2---:R-:W-:Y:S02]  /*2020*/  SHF.R.U64 R109, R56.reuse, 0x10, R57.reuse ;  /* 0x00000010386d7819 */ /* 0x144fe40000001239 */
[----:B------:R-:W-:Y:S02]  /*2030*/  SHF.R.U32.HI R108, RZ, 0x10, R57 ;  /* 0x00000010ff6c7819 */ /* 0x000fe40000011639 */
[----:B------:R-:W-:Y:S02]  /*2040*/  SHF.L.U32 R97, R57, 0x10, RZ ;  /* 0x0000001039617819 */ /* 0x000fe400000006ff */
[----:B------:R-:W-:Y:S02]  /*2050*/  SHF.L.U32 R56, R56, 0x10, RZ ;  /* 0x0000001038387819 */ /* 0x000fe400000006ff */
[----:B------:R-:W-:Y:S01]  /*2060*/  SHF.L.U32 R57, R109, 0x10, RZ ;  /* 0x000000106d397819 */ /* 0x000fe200000006ff */
[----:B------:R-:W-:Y:S01]  /*2070*/  FFMA.FTZ R22, R99, R97, R22 ;  /* 0x0000006163167223 */ /* 0x000fe20000010016 */
[----:B------:R-:W-:Y:S01]  /*2080*/  SHF.L.U32 R95, R108, 0x10, RZ ;  /* 0x000000106c5f7819 */ /* 0x000fe200000006ff */
[----:B------:R-:W-:-:S02]  /*2090*/  FFMA.FTZ R20, R63, R56, R20 ;  /* 0x000000383f147223 */ /* 0x000fc40000010014 */
[----:B------:R-:W-:Y:S02]  /*20a0*/  FFMA.FTZ R21, R106, R57, R21 ;  /* 0x000000396a157223 */ /* 0x000fe40000010015 */
[----:B------:R-:W-:Y:S01]  /*20b0*/  FFMA.FTZ R23, R62, R95, R23 ;  /* 0x0000005f3e177223 */ /* 0x000fe20000010017 */
[----:B0-----:R-:W-:Y:S06]  /*20c0*/  BRA `(.L_x_135) ;  /* 0x0000002400087947 */ /* 0x001fec0003800000 */
.L_x_130:
[----:B------:R-:W-:Y:S04]  /*20d0*/  BSSY.RECONVERGENT B1, `(.L_x_136) ;  /* 0x000003e000017945 */ /* 0x000fe80003800200 */
[----:B------:R-:W-:Y:S05]  /*20e0*/  @!P4 BRA `(.L_x_137) ;  /* 0x0000000000f0c947 */ /* 0x000fea0003800000 */
[----:B------:R-:W0:Y:S02]  /*20f0*/  LDC.64 R56, c[0x0][0x390] ;  /* 0x0000e400ff387b82 */ /* 0x000e240000000a00 */
[----:B0-----:R-:W-:-:S06]  /*2100*/  IMAD.WIDE.U32 R56, R97, 0x8, R56 ;  /* 0x0000000861387825 */ /* 0x001fcc00078e0038 */
[----:B------:R-:W2:Y:S01]  /*2110*/  LDG.E.64 R56, desc[UR8][R56.64] ;  /* 0x0000000838387981 */ /* 0x000ea2000c1e1b00 */
[-CC-:B------:R-:W-:Y:S01]  /*2120*/  FFMA.FTZ R58, R98, R63.reuse, R60.reuse ;  /* 0x0000003f623a7223 */ /* 0x180fe2000001003c */
[-CC-:B------:R-:W-:Y:S01]  /*2130*/  FFMA.FTZ R59, R85, R63.reuse, R60.reuse ;  /* 0x0000003f553b7223 */ /* 0x180fe2000001003c */
[-CC-:B------:R-:W-:Y:S01]  /*2140*/  FFMA.FTZ R62, R96, R63.reuse, R60.reuse ;  /* 0x0000003f603e7223 */ /* 0x180fe2000001003c */
[----:B------:R-:W-:Y:S01]  /*2150*/  FFMA.FTZ R99, R3, R63, R60 ;  /* 0x0000003f03637223 */ /* 0x000fe2000001003c */
[----:B------:R-:W-:Y:S01]  /*2160*/  FADD.FTZ R58, R93, -R58 ;  /* 0x8000003a5d3a7221 */ /* 0x000fe20000010000 */
[----:B------:R-:W-:Y:S01]  /*2170*/  SHF.L.U32 R109, R72, 0x10, RZ ;  /* 0x00000010486d7819 */ /* 0x000fe200000006ff */
[----:B------:R-:W-:Y:S01]  /*2180*/  FADD.FTZ R62, R91, -R62 ;  /* 0x8000003e5b3e7221 */ /* 0x000fe20000010000 */
[----:B------:R-:W-:Y:S01]  /*2190*/  SHF.L.U32 R107, R71, 0x10, RZ ;  /* 0x00000010476b7819 */ /* 0x000fe200000006ff */
[C---:B------:R-:W-:Y:S01]  /*21a0*/  FMUL.FTZ R116, R95.reuse, R58 ;  /* 0x0000003a5f747220 */ /* 0x040fe20000410000 */
[----:B------:R-:W-:Y:S01]  /*21b0*/  FADD.FTZ R58, R94, -R59 ;  /* 0x8000003b5e3a7221 */ /* 0x000fe20000010000 */
[----:B------:R-:W-:Y:S01]  /*21c0*/  FMUL.FTZ R110, R95, R62 ;  /* 0x0000003e5f6e7220 */ /* 0x000fe20000410000 */
[----:B------:R-:W-:Y:S01]  /*21d0*/  SHF.L.U32 R114, R87, 0x10, RZ ;  /* 0x0000001057727819 */ /* 0x000fe200000006ff */
[----:B------:R0:W-:Y:S01]  /*21e0*/  F2F.BF16.F32 R59, R116 ;  /* 0x00000074003b7304 */ /* 0x0001e20000202000 */
[----:B------:R-:W-:Y:S01]  /*21f0*/  FMUL.FTZ R112, R95, R58 ;  /* 0x0000003a5f707220 */ /* 0x000fe20000410000 */
[----:B------:R-:W-:Y:S01]  /*2200*/  FADD.FTZ R58, R92, -R99 ;  /* 0x800000635c3a7221 */ /* 0x000fe20000010000 */
[----:B------:R-:W-:-:S02]  /*2210*/  FMUL.FTZ R62, R116, R61 ;  /* 0x0000003d743e7220 */ /* 0x000fc40000410000 */
[----:B------:R-:W-:Y:S01]  /*2220*/  FMUL.FTZ R99, R112, R61 ;  /* 0x0000003d70637220 */ /* 0x000fe20000410000 */
[----:B------:R-:W-:Y:S01]  /*2230*/  FMUL.FTZ R108, R95, R58 ;  /* 0x0000003a5f6c7220 */ /* 0x000fe20000410000 */
[----:B------:R-:W-:Y:S01]  /*2240*/  FMUL.FTZ R117, R62, R109 ;  /* 0x0000006d3e757220 */ /* 0x000fe20000410000 */
[----:B------:R1:W3:Y:S01]  /*2250*/  F2F.BF16.F32 R106, R112 ;  /* 0x00000070006a7304 */ /* 0x0002e20000202000 */
[----:B------:R-:W-:Y:S01]  /*2260*/  FMUL.FTZ R114, R99, R114 ;  /* 0x0000007263727220 */ /* 0x000fe20000410000 */
[----:B0-----:R-:W-:Y:S01]  /*2270*/  SHF.L.U32 R116, R86, 0x10, RZ ;  /* 0x0000001056747819 */ /* 0x001fe200000006ff */
[----:B------:R-:W-:-:S04]  /*2280*/  FMUL.FTZ R113, R108, R61 ;  /* 0x0000003d6c717220 */ /* 0x000fc80000410000 */
[----:B------:R-:W-:Y:S01]  /*2290*/  FMUL.FTZ R116, R113, R116 ;  /* 0x0000007471747220 */ /* 0x000fe20000410000 */
[----:B------:R0:W4:Y:S01]  /*22a0*/  F2F.BF16.F32 R58, R110 ;  /* 0x0000006e003a7304 */ /* 0x0001220000202000 */
[----:B-1----:R-:W-:-:S04]  /*22b0*/  FMUL.FTZ R112, R110, R61 ;  /* 0x0000003d6e707220 */ /* 0x002fc80000410000 */
[----:B------:R-:W-:Y:S01]  /*22c0*/  FMUL.FTZ R118, R112, R107 ;  /* 0x0000006b70767220 */ /* 0x000fe20000410000 */
[----:B---3--:R-:W-:Y:S02]  /*22d0*/  PRMT R109, R106, 0x5410, R59 ;  /* 0x000054106a6d7816 */ /* 0x008fe4000000003b */
[----:B------:R-:W1:Y:S01]  /*22e0*/  F2F.BF16.F32 R115, R108 ;  /* 0x0000006c00737304 */ /* 0x000e620000202000 */
[----:B0-----:R-:W0:Y:S01]  /*22f0*/  LDC.64 R110, c[0x0][0x478] ;  /* 0x00011e00ff6e7b82 */ /* 0x001e220000000a00 */
[----:B----4-:R-:W-:-:S06]  /*2300*/  IMAD.WIDE.U32 R58, R58, 0x10000, RZ ;  /* 0x000100003a3a7825 */ /* 0x010fcc00078e00ff */
[----:B------:R-:W3:Y:S01]  /*2310*/  F2F.BF16.F32 R118, R118 ;  /* 0x0000007600767304 */ /* 0x000ee20000202000 */
[----:B------:R-:W4:Y:S01]  /*2320*/  LDC.64 R106, c[0x0][0x468] ;  /* 0x00011a00ff6a7b82 */ /* 0x000f220000000a00 */
[----:B------:R-:W-:Y:S02]  /*2330*/  LOP3.LUT R109, R109, R59, RZ, 0xfc, !PT ;  /* 0x0000003b6d6d7212 */ /* 0x000fe400078efcff */
[----:B-1----:R-:W-:-:S04]  /*2340*/  LOP3.LUT R108, R58, R115, RZ, 0xfc, !PT ;  /* 0x000000733a6c7212 */ /* 0x002fc800078efcff */
[----:B------:R-:W-:Y:S01]  /*2350*/  F2F.BF16.F32 R114, R114 ;  /* 0x0000007200727304 */ /* 0x000fe20000202000 */
[----:B---3--:R-:W-:-:S07]  /*2360*/  IMAD.WIDE.U32 R58, R118, 0x10000, RZ ;  /* 0x00010000763a7825 */ /* 0x008fce00078e00ff */
[----:B------:R-:W1:Y:S01]  /*2370*/  F2F.BF16.F32 R117, R117 ;  /* 0x0000007500757304 */ /* 0x000e620000202000 */
[----:B0-----:R-:W-:-:S07]  /*2380*/  IMAD.WIDE.U32 R110, R97, 0x8, R110 ;  /* 0x00000008616e7825 */ /* 0x001fce00078e006e */
[----:B------:R-:W0:Y:S01]  /*2390*/  F2F.BF16.F32 R119, R116 ;  /* 0x0000007400777304 */ /* 0x000e220000202000 */
[C---:B----4-:R-:W-:Y:S01]  /*23a0*/  IMAD.WIDE.U32 R106, R97.reuse, 0x8, R106 ;  /* 0x00000008616a7825 */ /* 0x050fe200078e006a */
[----:B------:R3:W-:Y:S01]  /*23b0*/  STG.E.64 desc[UR8][R110.64], R108 ;  /* 0x0000006c6e007986 */ /* 0x0007e2000c101b08 */
[----:B------:R-:W-:Y:S02]  /*23c0*/  IADD3 R97, PT, PT, R97, 0x80, RZ ;  /* 0x0000008061617810 */ /* 0x000fe40007ffe0ff */
[----:B-1----:R-:W-:-:S04]  /*23d0*/  PRMT R117, R114, 0x5410, R117 ;  /* 0x0000541072757816 */ /* 0x002fc80000000075 */
[----:B------:R-:W-:Y:S02]  /*23e0*/  LOP3.LUT R59, R117, R59, RZ, 0xfc, !PT ;  /* 0x0000003b753b7212 */ /* 0x000fe400078efcff */
[----:B0-----:R-:W-:-:S05]  /*23f0*/  LOP3.LUT R58, R58, R119, RZ, 0xfc, !PT ;  /* 0x000000773a3a7212 */ /* 0x001fca00078efcff */
        /* <DEDUP_REMOVED lines=10> */
[----:B---3--:R-:W-:-:S07]  /*24a0*/  FFMA.FTZ R29, R112, R57, R29 ;  /* 0x00000039701d7223 */ /* 0x008fce000001001d */
.L_x_137:
[----:B------:R-:W-:Y:S05]  /*24b0*/  BSYNC.RECONVERGENT B1 ;  /* 0x0000000000017941 */ /* 0x000fea0003800200 */
.L_x_136:
        /* <DEDUP_REMOVED lines=15> */
[C---:B------:R-:W-:Y:S01]  /*25b0*/  FMUL.FTZ R116, R95.reuse, R62 ;  /* 0x0000003e5f747220 */ /* 0x040fe20000410000 */
        /* <DEDUP_REMOVED lines=10> */
[-C--:B------:R-:W-:Y:S01]  /*2660*/  FMUL.FTZ R112, R116, R61.reuse ;  /* 0x0000003d74707220 */ /* 0x080fe20000410000 */
[----:B------:R-:W-:-:S03]  /*2670*/  FMUL.FTZ R113, R108, R61 ;  /* 0x0000003d6c717220 */ /* 0x000fc60000410000 */
[----:B0-----:R-:W-:Y:S02]  /*2680*/  FMUL.FTZ R118, R112, R107 ;  /* 0x0000006b70767220 */ /* 0x001fe40000410000 */
[----:B------:R0:W-:Y:S01]  /*2690*/  F2F.BF16.F32 R115, R108 ;  /* 0x0000006c00737304 */ /* 0x0001e20000202000 */
[----:B-1----:R-:W-:Y:S02]  /*26a0*/  SHF.L.U32 R110, R17, 0x10, RZ ;  /* 0x00000010116e7819 */ /* 0x002fe400000006ff */
[----:B---3--:R-:W-:-:S05]  /*26b0*/  PRMT R111, R106, 0x5410, R59 ;  /* 0x000054106a6f7816 */ /* 0x008fca000000003b */
[----:B------:R1:W3:Y:S01]  /*26c0*/  F2F.BF16.F32 R58, R116 ;  /* 0x00000074003a7304 */ /* 0x0002e20000202000 */
[----:B0-----:R-:W0:Y:S07]  /*26d0*/  LDC.64 R108, c[0x0][0x478] ;  /* 0x00011e00ff6c7b82 */ /* 0x001e2e0000000a00 */
[----:B------:R-:W4:Y:S01]  /*26e0*/  F2F.BF16.F32 R118, R118 ;  /* 0x0000007600767304 */ /* 0x000f220000202000 */
[----:B------:R-:W5:Y:S01]  /*26f0*/  LDC.64 R106, c[0x0][0x468] ;  /* 0x00011a00ff6a7b82 */ /* 0x000f620000000a00 */
[----:B-1----:R-:W-:Y:S01]  /*2700*/  FMUL.FTZ R116, R113, R110 ;  /* 0x0000006e71747220 */ /* 0x002fe20000410000 */
[----:B---3--:R-:W-:-:S05]  /*2710*/  IMAD.WIDE.U32 R58, R58, 0x10000, RZ ;  /* 0x000100003a3a7825 */ /* 0x008fca00078e00ff */
[----:B------:R-:W-:Y:S01]  /*2720*/  F2F.BF16.F32 R114, R114 ;  /* 0x0000007200727304 */ /* 0x000fe20000202000 */
[----:B------:R-:W-:Y:S02]  /*2730*/  LOP3.LUT R111, R111, R59, RZ, 0xfc, !PT ;  /* 0x0000003b6f6f7212 */ /* 0x000fe400078efcff */
[----:B------:R-:W-:Y:S01]  /*2740*/  LOP3.LUT R110, R58, R115, RZ, 0xfc, !PT ;  /* 0x000000733a6e7212 */ /* 0x000fe200078efcff */
[----:B----4-:R-:W-:-:S04]  /*2750*/  IMAD.WIDE.U32 R58, R118, 0x10000, RZ ;  /* 0x00010000763a7825 */ /* 0x010fc800078e00ff */
[----:B------:R-:W1:Y:S01]  /*2760*/  F2F.BF16.F32 R117, R117 ;  /* 0x0000007500757304 */ /* 0x000e620000202000 */
[----:B0-----:R-:W-:-:S07]  /*2770*/  IMAD.WIDE.U32 R108, R97, 0x8, R108 ;  /* 0x00000008616c7825 */ /* 0x001fce00078e006c */
[----:B------:R-:W0:Y:S01]  /*2780*/  F2F.BF16.F32 R119, R116 ;  /* 0x0000007400777304 */ /* 0x000e220000202000 */
[C---:B-----5:R-:W-:Y:S01]  /*2790*/  IMAD.WIDE.U32 R106, R97.reuse, 0x8, R106 ;  /* 0x00000008616a7825 */ /* 0x060fe200078e006a */
        /* <DEDUP_REMOVED lines=16> */
.L_x_139:
[----:B------:R-:W-:Y:S05]  /*28a0*/  BSYNC.RECONVERGENT B1 ;  /* 0x0000000000017941 */ /* 0x000fea0003800200 */
.L_x_138:
[----:B------:R-:W-:Y:S05]  /*28b0*/  @!P3 BRA `(.L_x_135) ;  /* 0x0000001c000cb947 */ /* 0x000fea0003800000 */
[----:B------:R-:W0:Y:S02]  /*28c0*/  LDC.64 R56, c[0x0][0x390] ;  /* 0x0000e400ff387b82 */ /* 0x000e240000000a00 */
[----:B0-----:R-:W-:-:S06]  /*28d0*/  IMAD.WIDE.U32 R56, R97, 0x8, R56 ;  /* 0x0000000861387825 */ /* 0x001fcc00078e0038 */
[----:B------:R-:W2:Y:S01]  /*28e0*/  LDG.E.64 R56, desc[UR8][R56.64] ;  /* 0x0000000838387981 */ /* 0x000ea2000c1e1b00 */
[-CC-:B------:R-:W-:Y:S01]  /*28f0*/  FFMA.FTZ R59, R73, R63.reuse, R60.reuse ;  /* 0x0000003f493b7223 */ /* 0x180fe2000001003c */
[-CC-:B------:R-:W-:Y:S01]  /*2900*/  FFMA.FTZ R62, R74, R63.reuse, R60.reuse ;  /* 0x0000003f4a3e7223 */ /* 0x180fe2000001003c */
[-C--:B------:R-:W-:Y:S02]  /*2910*/  FFMA.FTZ R106, R6, R63.reuse, R60 ;  /* 0x0000003f066a7223 */ /* 0x080fe4000001003c */
[----:B------:R-:W-:Y:S01]  /*2920*/  FADD.FTZ R58, R76, -R59 ;  /* 0x8000003b4c3a7221 */ /* 0x000fe20000010000 */
[----:B------:R-:W-:Y:S01]  /*2930*/  FADD.FTZ R62, R7, -R62 ;  /* 0x8000003e073e7221 */ /* 0x000fe20000010000 */
[----:B------:R-:W-:Y:S01]  /*2940*/  FFMA.FTZ R59, R75, R63, R60 ;  /* 0x0000003f4b3b7223 */ /* 0x000fe2000001003c */
[----:B------:R-:W-:Y:S01]  /*2950*/  FADD.FTZ R106, R5, -R106 ;  /* 0x8000006a056a7221 */ /* 0x000fe20000010000 */
[C---:B------:R-:W-:Y:S01]  /*2960*/  FMUL.FTZ R108, R95.reuse, R58 ;  /* 0x0000003a5f6c7220 */ /* 0x040fe20000410000 */
[C---:B------:R-:W-:Y:S01]  /*2970*/  FMUL.FTZ R110, R95.reuse, R62 ;  /* 0x0000003e5f6e7220 */ /* 0x040fe20000410000 */
[----:B------:R-:W-:Y:S01]  /*2980*/  FADD.FTZ R62, R78, -R59 ;  /* 0x8000003b4e3e7221 */ /* 0x000fe20000010000 */
[C---:B------:R-:W-:Y:S01]  /*2990*/  FMUL.FTZ R112, R95.reuse, R106 ;  /* 0x0000006a5f707220 */ /* 0x040fe20000410000 */
[----:B------:R0:W-:Y:S01]  /*29a0*/  F2F.BF16.F32 R58, R108 ;  /* 0x0000006c003a7304 */ /* 0x0001e20000202000 */
[----:B------:R-:W-:Y:S01]  /*29b0*/  SHF.L.U32 R63, R68, 0x10, RZ ;  /* 0x00000010443f7819 */ /* 0x000fe200000006ff */
[----:B------:R-:W-:Y:S01]  /*29c0*/  FMUL.FTZ R60, R95, R62 ;  /* 0x0000003e5f3c7220 */ /* 0x000fe20000410000 */
[----:B------:R-:W-:Y:S01]  /*29d0*/  FMUL.FTZ R95, R108, R61 ;  /* 0x0000003d6c5f7220 */ /* 0x000fe20000410000 */
[----:B------:R-:W-:-:S02]  /*29e0*/  SHF.L.U32 R106, R67, 0x10, RZ ;  /* 0x00000010436a7819 */ /* 0x000fc400000006ff */
[-C--:B------:R-:W-:Y:S02]  /*29f0*/  FMUL.FTZ R99, R60, R61.reuse ;  /* 0x0000003d3c637220 */ /* 0x080fe40000410000 */
[----:B------:R1:W-:Y:S01]  /*2a00*/  F2F.BF16.F32 R59, R110 ;  /* 0x0000006e003b7304 */ /* 0x0003e20000202000 */
[----:B0-----:R-:W-:Y:S01]  /*2a10*/  FMUL.FTZ R108, R110, R61 ;  /* 0x0000003d6e6c7220 */ /* 0x001fe20000410000 */
[----:B------:R-:W-:Y:S02]  /*2a20*/  FMUL.FTZ R111, R95, R106 ;  /* 0x0000006a5f6f7220 */ /* 0x000fe40000410000 */
[----:B------:R-:W0:Y:S01]  /*2a30*/  LDC.64 R106, c[0x0][0x478] ;  /* 0x00011e00ff6a7b82 */ /* 0x000e220000000a00 */
[----:B------:R-:W-:Y:S01]  /*2a40*/  FMUL.FTZ R116, R108, R63 ;  /* 0x0000003f6c747220 */ /* 0x000fe20000410000 */
[----:B------:R-:W-:Y:S02]  /*2a50*/  SHF.L.U32 R63, R66, 0x10, RZ ;  /* 0x00000010423f7819 */ /* 0x000fe400000006ff */
[----:B------:R3:W-:Y:S01]  /*2a60*/  F2F.BF16.F32 R109, R60 ;  /* 0x0000003c006d7304 */ /* 0x0007e20000202000 */
[----:B-1----:R-:W-:-:S04]  /*2a70*/  FMUL.FTZ R110, R112, R61 ;  /* 0x0000003d706e7220 */ /* 0x002fc80000410000 */
[----:B------:R-:W-:-:S03]  /*2a80*/  FMUL.FTZ R114, R110, R63 ;  /* 0x0000003f6e727220 */ /* 0x000fc60000410000 */
[----:B------:R1:W4:Y:S01]  /*2a90*/  F2F.BF16.F32 R62, R112 ;  /* 0x00000070003e7304 */ /* 0x0003220000202000 */
[----:B---3--:R-:W3:Y:S07]  /*2aa0*/  LDC.64 R60, c[0x0][0x468] ;  /* 0x00011a00ff3c7b82 */ /* 0x008eee0000000a00 */
[----:B------:R-:W5:Y:S01]  /*2ab0*/  F2F.BF16.F32 R114, R114 ;  /* 0x0000007200727304 */ /* 0x000f620000202000 */
[----:B-1----:R-:W-:Y:S01]  /*2ac0*/  SHF.L.U32 R112, R65, 0x10, RZ ;  /* 0x0000001041707819 */ /* 0x002fe200000006ff */
[----:B0-----:R-:W-:-:S04]  /*2ad0*/  IMAD.WIDE.U32 R106, R97, 0x8, R106 ;  /* 0x00000008616a7825 */ /* 0x001fc800078e006a */
[----:B------:R-:W-:Y:S02]  /*2ae0*/  FMUL.FTZ R112, R99, R112 ;  /* 0x0000007063707220 */ /* 0x000fe40000410000 */
[----:B------:R0:W-:Y:S01]  /*2af0*/  F2F.BF16.F32 R115, R111 ;  /* 0x0000006f00737304 */ /* 0x0001e20000202000 */
[----:B----4-:R-:W-:-:S03]  /*2b00*/  IMAD.WIDE.U32 R62, R62, 0x10000, RZ ;  /* 0x000100003e3e7825 */ /* 0x010fc600078e00ff */
[----:B------:R-:W-:-:S04]  /*2b10*/  LOP3.LUT R62, R62, R109, RZ, 0xfc, !PT ;  /* 0x0000006d3e3e7212 */ /* 0x000fc800078efcff */
[----:B------:R-:W1:Y:S01]  /*2b20*/  F2F.BF16.F32 R116, R116 ;  /* 0x0000007400747304 */ /* 0x000e620000202000 */
[----:B0-----:R-:W-:Y:S01]  /*2b30*/  PRMT R111, R58, 0x5410, R59 ;  /* 0x000054103a6f7816 */ /* 0x001fe2000000003b */
[----:B-----5:R-:W-:-:S03]  /*2b40*/  IMAD.WIDE.U32 R58, R114, 0x10000, RZ ;  /* 0x00010000723a7825 */ /* 0x020fc600078e00ff */
[----:B------:R-:W-:Y:S01]  /*2b50*/  LOP3.LUT R63, R111, R63, RZ, 0xfc, !PT ;  /* 0x0000003f6f3f7212 */ /* 0x000fe200078efcff */
[----:B---3--:R-:W-:Y:S02]  /*2b60*/  IMAD.WIDE.U32 R60, R97, 0x8, R60 ;  /* 0x00000008613c7825 */ /* 0x008fe400078e003c */
[----:B------:R-:W0:Y:S02]  /*2b70*/  F2F.BF16.F32 R113, R112 ;  /* 0x0000007000717304 */ /* 0x000e240000202000 */
[----:B------:R3:W-:Y:S01]  /*2b80*/  STG.E.64 desc[UR8][R106.64], R62 ;  /* 0x0000003e6a007986 */ /* 0x0007e2000c101b08 */
[----:B-1----:R-:W-:-:S04]  /*2b90*/  PRMT R115, R115, 0x5410, R116 ;  /* 0x0000541073737816 */ /* 0x002fc80000000074 */
[----:B------:R-:W-:Y:S02]  /*2ba0*/  LOP3.LUT R59, R115, R59, RZ, 0xfc, !PT ;  /* 0x0000003b733b7212 */ /* 0x000fe400078efcff */
[----:B0-----:R-:W-:-:S05]  /*2bb0*/  LOP3.LUT R58, R58, R113, RZ, 0xfc, !PT ;  /* 0x000000713a3a7212 */ /* 0x001fca00078efcff */
        /* <DEDUP_REMOVED lines=11> */
[----:B---3--:R-:W-:Y:S06]  /*2c70*/  BRA `(.L_x_135) ;  /* 0x00000018001c7947 */ /* 0x008fec0003800000 */
.L_x_129:
        /* <DEDUP_REMOVED lines=8> */
[----:B------:R-:W-:Y:S01]  /*2d00*/  MOV R58, R105 ;  /* 0x00000069003a7202 */ /* 0x000fe20000000f00 */
[-CC-:B------:R-:W-:Y:S01]  /*2d10*/  FFMA.FTZ R59, R85, R63.reuse, R60.reuse ;  /* 0x0000003f553b7223 */ /* 0x180fe2000001003c */
[----:B------:R-:W-:Y:S01]  /*2d20*/  SHF.R.U32.HI R106, RZ, 0x10, R105 ;  /* 0x00000010ff6a7819 */ /* 0x000fe20000011669 */
[----:B------:R-:W-:Y:S01]  /*2d30*/  FFMA.FTZ R62, R98, R63, R60 ;  /* 0x0000003f623e7223 */ /* 0x000fe2000001003c */
[----:B------:R-:W-:Y:S01]  /*2d40*/  SHF.L.U32 R58, R58, 0x10, RZ ;  /* 0x000000103a3a7819 */ /* 0x000fe200000006ff */
[----:B------:R-:W-:Y:S01]  /*2d50*/  FADD.FTZ R59, R94, -R59 ;  /* 0x8000003b5e3b7221 */ /* 0x000fe20000010000 */
[----:B------:R-:W-:Y:S01]  /*2d60*/  SHF.L.U32 R106, R106, 0x10, RZ ;  /* 0x000000106a6a7819 */ /* 0x000fe200000006ff */
[----:B------:R-:W-:Y:S01]  /*2d70*/  FADD.FTZ R99, R93, -R62 ;  /* 0x8000003e5d637221 */ /* 0x000fe20000010000 */
[----:B------:R-:W-:Y:S01]  /*2d80*/  SHF.L.U32 R110, R87, 0x10, RZ ;  /* 0x00000010576e7819 */ /* 0x000fe200000006ff */
[C---:B------:R-:W-:Y:S01]  /*2d90*/  FFMA.FTZ R62, R95.reuse, R59, R58 ;  /* 0x0000003b5f3e7223 */ /* 0x040fe2000001003a */
[----:B------:R-:W-:Y:S01]  /*2da0*/  MOV R58, R104 ;  /* 0x00000068003a7202 */ /* 0x000fe20000000f00 */
[----:B------:R-:W-:Y:S01]  /*2db0*/  FFMA.FTZ R108, R95, R99, R106 ;  /* 0x000000635f6c7223 */ /* 0x000fe2000001006a */
[----:B------:R-:W-:Y:S01]  /*2dc0*/  SHF.R.U64 R106, R104, 0x10, R105 ;  /* 0x00000010686a7819 */ /* 0x000fe20000001269 */
[----:B------:R-:W-:Y:S01]  /*2dd0*/  FMUL.FTZ R99, R62, R61 ;  /* 0x0000003d3e637220 */ /* 0x000fe20000410000 */
[-CC-:B------:R-:W-:Y:S01]  /*2de0*/  FFMA.FTZ R62, R96, R63.reuse, R60.reuse ;  /* 0x0000003f603e7223 */ /* 0x180fe2000001003c */
[----:B------:R-:W-:Y:S01]  /*2df0*/  FFMA.FTZ R59, R3, R63, R60 ;  /* 0x0000003f033b7223 */ /* 0x000fe2000001003c */
[----:B------:R-:W-:Y:S01]  /*2e00*/  SHF.L.U32 R106, R106, 0x10, RZ ;  /* 0x000000106a6a7819 */ /* 0x000fe200000006ff */
[----:B------:R-:W-:Y:S01]  /*2e10*/  FMUL.FTZ R110, R110, R99 ;  /* 0x000000636e6e7220 */ /* 0x000fe20000410000 */
[----:B------:R-:W-:Y:S01]  /*2e20*/  FADD.FTZ R107, R91, -R62 ;  /* 0x8000003e5b6b7221 */ /* 0x000fe20000010000 */
[----:B------:R-:W-:Y:S01]  /*2e30*/  SHF.L.U32 R58, R58, 0x10, RZ ;  /* 0x000000103a3a7819 */ /* 0x000fe200000006ff */
[----:B------:R-:W-:Y:S01]  /*2e40*/  FADD.FTZ R59, R92, -R59 ;  /* 0x8000003b5c3b7221 */ /* 0x000fe20000010000 */
[----:B------:R-:W-:Y:S01]  /*2e50*/  FMUL.FTZ R62, R108, R61 ;  /* 0x0000003d6c3e7220 */ /* 0x000fe20000410000 */
[----:B------:R-:W-:Y:S01]  /*2e60*/  FFMA.FTZ R106, R95, R107, R106 ;  /* 0x0000006b5f6a7223 */ /* 0x000fe2000001006a */
[----:B------:R-:W-:Y:S01]  /*2e70*/  SHF.L.U32 R113, R72, 0x10, RZ ;  /* 0x0000001048717819 */ /* 0x000fe200000006ff */
[----:B------:R-:W-:Y:S01]  /*2e80*/  F2F.BF16.F32 R110, R110 ;  /* 0x0000006e006e7304 */ /* 0x000fe20000202000 */
[----:B------:R-:W-:Y:S01]  /*2e90*/  SHF.L.U32 R107, R71, 0x10, RZ ;  /* 0x00000010476b7819 */ /* 0x000fe200000006ff */
[----:B------:R-:W-:Y:S01]  /*2ea0*/  FMUL.FTZ R108, R106, R61 ;  /* 0x0000003d6a6c7220 */ /* 0x000fe20000410000 */
[----:B------:R-:W-:Y:S01]  /*2eb0*/  FFMA.FTZ R106, R95, R59, R58 ;  /* 0x0000003b5f6a7223 */ /* 0x000fe2000001003a */
[----:B------:R-:W-:Y:S01]  /*2ec0*/  SHF.L.U32 R114, R86, 0x10, RZ ;  /* 0x0000001056727819 */ /* 0x000fe200000006ff */
[----:B------:R-:W-:Y:S01]  /*2ed0*/  FMUL.FTZ R113, R113, R62 ;  /* 0x0000003e71717220 */ /* 0x000fe20000410000 */
[----:B------:R-:W-:Y:S01]  /*2ee0*/  FMUL.FTZ R112, R107, R108 ;  /* 0x0000006c6b707220 */ /* 0x000fe20000410000 */
[----:B------:R-:W-:Y:S01]  /*2ef0*/  FMUL.FTZ R109, R106, R61 ;  /* 0x0000003d6a6d7220 */ /* 0x000fe20000410000 */
[----:B------:R-:W0:Y:S02]  /*2f00*/  LDC.64 R58, c[0x0][0x468] ;  /* 0x00011a00ff3a7b82 */ /* 0x000e240000000a00 */
[----:B------:R-:W1:Y:S01]  /*2f10*/  F2F.BF16.F32 R106, R112 ;  /* 0x00000070006a7304 */ /* 0x000e620000202000 */
[----:B------:R-:W-:-:S07]  /*2f20*/  FMUL.FTZ R111, R114, R109 ;  /* 0x0000006d726f7220 */ /* 0x000fce0000410000 */
[----:B------:R-:W3:Y:S01]  /*2f30*/  F2F.BF16.F32 R113, R113 ;  /* 0x0000007100717304 */ /* 0x000ee20000202000 */
[----:B-1----:R-:W-:-:S07]  /*2f40*/  IMAD.WIDE.U32 R106, R106, 0x10000, RZ ;  /* 0x000100006a6a7825 */ /* 0x002fce00078e00ff */
[----:B------:R-:W1:Y:S01]  /*2f50*/  F2F.BF16.F32 R111, R111 ;  /* 0x0000006f006f7304 */ /* 0x000e620000202000 */
[C---:B0-----:R-:W-:Y:S01]  /*2f60*/  IMAD.WIDE.U32 R58, R97.reuse, 0x8, R58 ;  /* 0x00000008613a7825 */ /* 0x041fe200078e003a */
[----:B---3--:R-:W-:Y:S02]  /*2f70*/  PRMT R115, R110, 0x5410, R113 ;  /* 0x000054106e737816 */ /* 0x008fe40000000071 */
[----:B------:R-:W-:Y:S02]  /*2f80*/  IADD3 R97, PT, PT, R97, 0x80, RZ ;  /* 0x0000008061617810 */ /* 0x000fe40007ffe0ff */
        /* <DEDUP_REMOVED lines=13> */
.L_x_142:
[----:B------:R-:W-:Y:S05]  /*3060*/  BSYNC.RECONVERGENT B1 ;  /* 0x0000000000017941 */ /* 0x000fea0003800200 */
.L_x_141:
        /* <DEDUP_REMOVED lines=27> */
[C---:B------:R-:W-:Y:S01]  /*3220*/  FFMA.FTZ R106, R95.reuse, R107, R106 ;  /* 0x0000006b5f6a7223 */ /* 0x040fe2000001006a */
        /* <DEDUP_REMOVED lines=31> */
.L_x_144:
[----:B------:R-:W-:Y:S05]  /*3420*/  BSYNC.RECONVERGENT B1 ;  /* 0x0000000000017941 */ /* 0x000fea0003800200 */
.L_x_143:
[----:B------:R-:W-:Y:S05]  /*3430*/  @!P3 BRA `(.L_x_135) ;  /* 0x00000010002cb947 */ /* 0x000fea0003800000 */
[----:B------:R-:W0:Y:S02]  /*3440*/  LDC.64 R56, c[0x0][0x390] ;  /* 0x0000e400ff387b82 */ /* 0x000e240000000a00 */
[----:B0-----:R-:W-:-:S06]  /*3450*/  IMAD.WIDE.U32 R56, R97, 0x8, R56 ;  /* 0x0000000861387825 */ /* 0x001fcc00078e0038 */
[----:B------:R-:W2:Y:S01]  /*3460*/  LDG.E.64 R56, desc[UR8][R56.64] ;  /* 0x0000000838387981 */ /* 0x000ea2000c1e1b00 */
[----:B------:R-:W-:Y:S01]  /*3470*/  MOV R58, R101 ;  /* 0x00000065003a7202 */ /* 0x000fe20000000f00 */
[-CC-:B------:R-:W-:Y:S01]  /*3480*/  FFMA.FTZ R59, R73, R63.reuse, R60.reuse ;  /* 0x0000003f493b7223 */ /* 0x180fe2000001003c */
[-CC-:B------:R-:W-:Y:S01]  /*3490*/  FFMA.FTZ R106, R74, R63.reuse, R60.reuse ;  /* 0x0000003f4a6a7223 */ /* 0x180fe2000001003c */
[-C--:B------:R-:W-:Y:S01]  /*34a0*/  FFMA.FTZ R107, R75, R63.reuse, R60 ;  /* 0x0000003f4b6b7223 */ /* 0x080fe2000001003c */
[----:B------:R-:W-:Y:S01]  /*34b0*/  SHF.L.U32 R58, R58, 0x10, RZ ;  /* 0x000000103a3a7819 */ /* 0x000fe200000006ff */
[----:B------:R-:W-:Y:S01]  /*34c0*/  FADD.FTZ R59, R76, -R59 ;  /* 0x8000003b4c3b7221 */ /* 0x000fe20000010000 */
[----:B------:R-:W-:Y:S01]  /*34d0*/  FADD.FTZ R99, R7, -R106 ;  /* 0x8000006a07637221 */ /* 0x000fe20000010000 */
[----:B------:R-:W-:Y:S01]  /*34e0*/  FFMA.FTZ R106, R6, R63, R60 ;  /* 0x0000003f066a7223 */ /* 0x000fe2000001003c */
[--C-:B------:R-:W-:Y:S01]  /*34f0*/  SHF.R.U32.HI R62, RZ, 0x10, R101.reuse ;  /* 0x00000010ff3e7819 */ /* 0x100fe20000011665 */
[----:B------:R-:W-:Y:S01]  /*3500*/  FFMA.FTZ R60, R95, R59, R58 ;  /* 0x0000003b5f3c7223 */ /* 0x000fe2000001003a */
[----:B------:R-:W-:Y:S01]  /*3510*/  SHF.R.U64 R59, R100, 0x10, R101 ;  /* 0x00000010643b7819 */ /* 0x000fe20000001265 */
[----:B------:R-:W-:Y:S01]  /*3520*/  FADD.FTZ R106, R5, -R106 ;  /* 0x8000006a056a7221 */ /* 0x000fe20000010000 */
[----:B------:R-:W-:Y:S01]  /*3530*/  MOV R58, R100 ;  /* 0x00000064003a7202 */ /* 0x000fe20000000f00 */
[----:B------:R-:W-:Y:S01]  /*3540*/  FMUL.FTZ R63, R60, R61 ;  /* 0x0000003d3c3f7220 */ /* 0x000fe20000410000 */
[----:B------:R-:W-:Y:S01]  /*3550*/  SHF.L.U32 R62, R62, 0x10, RZ ;  /* 0x000000103e3e7819 */ /* 0x000fe200000006ff */
[----:B------:R-:W-:Y:S01]  /*3560*/  FADD.FTZ R107, R78, -R107 ;  /* 0x8000006b4e6b7221 */ /* 0x000fe20000010000 */
[----:B------:R-:W-:-:S02]  /*3570*/  SHF.L.U32 R60, R59, 0x10, RZ ;  /* 0x000000103b3c7819 */ /* 0x000fc400000006ff */
[----:B------:R-:W-:Y:S01]  /*3580*/  SHF.L.U32 R58, R58, 0x10, RZ ;  /* 0x000000103a3a7819 */ /* 0x000fe200000006ff */
[----:B------:R-:W-:Y:S01]  /*3590*/  FFMA.FTZ R62, R95, R99, R62 ;  /* 0x000000635f3e7223 */ /* 0x000fe2000001003e */
[----:B------:R-:W-:Y:S01]  /*35a0*/  SHF.L.U32 R108, R67, 0x10, RZ ;  /* 0x00000010436c7819 */ /* 0x000fe200000006ff */
[C---:B------:R-:W-:Y:S01]  /*35b0*/  FFMA.FTZ R60, R95.reuse, R106, R60 ;  /* 0x0000006a5f3c7223 */ /* 0x040fe2000001003c */
[----:B------:R-:W-:Y:S01]  /*35c0*/  SHF.L.U32 R109, R68, 0x10, RZ ;  /* 0x00000010446d7819 */ /* 0x000fe200000006ff */
[----:B------:R-:W-:Y:S01]  /*35d0*/  FFMA.FTZ R58, R95, R107, R58 ;  /* 0x0000006b5f3a7223 */ /* 0x000fe2000001003a */
[-C--:B------:R-:W-:Y:S01]  /*35e0*/  FMUL.FTZ R62, R62, R61.reuse ;  /* 0x0000003d3e3e7220 */ /* 0x080fe20000410000 */
[----:B------:R-:W-:Y:S01]  /*35f0*/  SHF.L.U32 R107, R66, 0x10, RZ ;  /* 0x00000010426b7819 */ /* 0x000fe200000006ff */
[----:B------:R-:W-:Y:S01]  /*3600*/  FMUL.FTZ R106, R60, R61 ;  /* 0x0000003d3c6a7220 */ /* 0x000fe20000410000 */
[----:B------:R-:W-:Y:S01]  /*3610*/  FMUL.FTZ R99, R108, R63 ;  /* 0x0000003f6c637220 */ /* 0x000fe20000410000 */
[----:B------:R-:W-:Y:S01]  /*3620*/  SHF.L.U32 R110, R65, 0x10, RZ ;  /* 0x00000010416e7819 */ /* 0x000fe200000006ff */
[----:B------:R-:W-:Y:S01]  /*3630*/  FMUL.FTZ R109, R109, R62 ;  /* 0x0000003e6d6d7220 */ /* 0x000fe20000410000 */
[----:B------:R-:W-:Y:S01]  /*3640*/  FMUL.FTZ R95, R58, R61 ;  /* 0x0000003d3a5f7220 */ /* 0x000fe20000410000 */
[----:B------:R-:W-:Y:S01]  /*3650*/  FMUL.FTZ R107, R107, R106 ;  /* 0x0000006a6b6b7220 */ /* 0x000fe20000410000 */
[----:B------:R-:W0:Y:S01]  /*3660*/  LDC.64 R58, c[0x0][0x468] ;  /* 0x00011a00ff3a7b82 */ /* 0x000e220000000a00 */
[----:B------:R1:W-:Y:S08]  /*3670*/  F2F.BF16.F32 R108, R99 ;  /* 0x00000063006c7304 */ /* 0x0003f00000202000 */
[----:B------:R-:W3:Y:S01]  /*3680*/  F2F.BF16.F32 R60, R107 ;  /* 0x0000006b003c7304 */ /* 0x000ee20000202000 */
[----:B-1----:R-:W-:-:S07]  /*3690*/  FMUL.FTZ R99, R110, R95 ;  /* 0x0000005f6e637220 */ /* 0x002fce0000410000 */
[----:B------:R-:W1:Y:S01]  /*36a0*/  F2F.BF16.F32 R109, R109 ;  /* 0x0000006d006d7304 */ /* 0x000e620000202000 */
[----:B---3--:R-:W-:-:S07]  /*36b0*/  IMAD.WIDE.U32 R60, R60, 0x10000, RZ ;  /* 0x000100003c3c7825 */ /* 0x008fce00078e00ff */
[----:B------:R-:W3:Y:S01]  /*36c0*/  F2F.BF16.F32 R99, R99 ;  /* 0x0000006300637304 */ /* 0x000ee20000202000 */
[----:B0-----:R-:W-:Y:S01]  /*36d0*/  IMAD.WIDE.U32 R58, R97, 0x8, R58 ;  /* 0x00000008613a7825 */ /* 0x001fe200078e003a */
[----:B-1----:R-:W-:-:S04]  /*36e0*/  PRMT R111, R108, 0x5410, R109 ;  /* 0x000054106c6f7816 */ /* 0x002fc8000000006d */
[----:B------:R-:W-:Y:S02]  /*36f0*/  LOP3.LUT R61, R111, R61, RZ, 0xfc, !PT ;  /* 0x0000003d6f3d7212 */ /* 0x000fe400078efcff */
[----:B---3--:R-:W-:-:S05]  /*3700*/  LOP3.LUT R60, R60, R99, RZ, 0xfc, !PT ;  /* 0x000000633c3c7212 */ /* 0x008fca00078efcff */
        /* <DEDUP_REMOVED lines=12> */
.L_x_140:
[----:B------:R-:W-:Y:S04]  /*37d0*/  BSSY.RECONVERGENT B1, `(.L_x_145) ;  /* 0x0000046000017945 */ /* 0x000fe80003800200 */
[----:B------:R-:W-:Y:S05]  /*37e0*/  @!P4 BRA `(.L_x_146) ;  /* 0x000000040010c947 */ /* 0x000fea0003800000 */
[----:B------:R-:W0:Y:S02]  /*37f0*/  LDC.64 R56, c[0x0][0x390] ;  /* 0x0000e400ff387b82 */ /* 0x000e240000000a00 */
[----:B0-----:R-:W-:-:S06]  /*3800*/  IMAD.WIDE.U32 R56, R97, 0x8, R56 ;  /* 0x0000000861387825 */ /* 0x001fcc00078e0038 */
[----:B------:R-:W2:Y:S01]  /*3810*/  LDG.E.64 R56, desc[UR8][R56.64] ;  /* 0x0000000838387981 */ /* 0x000ea2000c1e1b00 */
[----:B------:R-:W-:Y:S01]  /*3820*/  MOV R58, R105 ;  /* 0x00000069003a7202 */ /* 0x000fe20000000f00 */
[-CC-:B------:R-:W-:Y:S01]  /*3830*/  FFMA.FTZ R59, R85, R63.reuse, R60.reuse ;  /* 0x0000003f553b7223 */ /* 0x180fe2000001003c */
[-C--:B------:R-:W-:Y:S01]  /*3840*/  FFMA.FTZ R106, R98, R63.reuse, R60 ;  /* 0x0000003f626a7223 */ /* 0x080fe2000001003c */
[----:B------:R-:W-:Y:S02]  /*3850*/  SHF.R.U64 R99, R104, 0x10, R105 ;  /* 0x0000001068637819 */ /* 0x000fe40000001269 */
[----:B------:R-:W-:Y:S01]  /*3860*/  SHF.L.U32 R62, R58, 0x10, RZ ;  /* 0x000000103a3e7819 */ /* 0x000fe200000006ff */
[----:B------:R-:W-:Y:S01]  /*3870*/  FADD.FTZ R58, R94, -R59 ;  /* 0x8000003b5e3a7221 */ /* 0x000fe20000010000 */
[----:B------:R-:W-:Y:S01]  /*3880*/  SHF.R.U32.HI R59, RZ, 0x10, R105 ;  /* 0x00000010ff3b7819 */ /* 0x000fe20000011669 */
[----:B------:R-:W-:Y:S01]  /*3890*/  FADD.FTZ R106, R93, -R106 ;  /* 0x8000006a5d6a7221 */ /* 0x000fe20000010000 */
[----:B------:R-:W-:Y:S01]  /*38a0*/  SHF.L.U32 R111, R72, 0x10, RZ ;  /* 0x00000010486f7819 */ /* 0x000fe200000006ff */
[----:B------:R-:W-:Y:S01]  /*38b0*/  FFMA.FTZ R110, R95, R58, R62 ;  /* 0x0000003a5f6e7223 */ /* 0x000fe2000001003e */
[----:B------:R-:W-:Y:S01]  /*38c0*/  SHF.L.U32 R108, R59, 0x10, RZ ;  /* 0x000000103b6c7819 */ /* 0x000fe200000006ff */
[-C--:B------:R-:W-:Y:S01]  /*38d0*/  FFMA.FTZ R59, R3, R63.reuse, R60 ;  /* 0x0000003f033b7223 */ /* 0x080fe2000001003c */
[----:B------:R-:W-:Y:S01]  /*38e0*/  MOV R62, R104 ;  /* 0x00000068003e7202 */ /* 0x000fe20000000f00 */
[----:B------:R0:W-:Y:S01]  /*38f0*/  F2F.BF16.F32 R58, R110 ;  /* 0x0000006e003a7304 */ /* 0x0001e20000202000 */
[----:B------:R-:W-:Y:S01]  /*3900*/  SHF.L.U32 R109, R71, 0x10, RZ ;  /* 0x00000010476d7819 */ /* 0x000fe200000006ff */
[----:B------:R-:W-:Y:S01]  /*3910*/  FFMA.FTZ R112, R95, R106, R108 ;  /* 0x0000006a5f707223 */ /* 0x000fe2000001006c */
[----:B------:R-:W-:Y:S01]  /*3920*/  SHF.L.U32 R106, R62, 0x10, RZ ;  /* 0x000000103e6a7819 */ /* 0x000fe200000006ff */
[----:B------:R-:W-:Y:S01]  /*3930*/  FADD.FTZ R62, R92, -R59 ;  /* 0x8000003b5c3e7221 */ /* 0x000fe20000010000 */
[----:B------:R-:W-:-:S03]  /*3940*/  FFMA.FTZ R108, R96, R63, R60 ;  /* 0x0000003f606c7223 */ /* 0x000fc6000001003c */
[----:B------:R-:W-:Y:S01]  /*3950*/  FFMA.FTZ R106, R95, R62, R106 ;  /* 0x0000003e5f6a7223 */ /* 0x000fe2000001006a */
[----:B------:R-:W-:Y:S01]  /*3960*/  SHF.L.U32 R62, R99, 0x10, RZ ;  /* 0x00000010633e7819 */ /* 0x000fe200000006ff */
[----:B------:R-:W-:Y:S01]  /*3970*/  FADD.FTZ R108, R91, -R108 ;  /* 0x8000006c5b6c7221 */ /* 0x000fe20000010000 */
[----:B------:R1:W3:Y:S01]  /*3980*/  F2F.BF16.F32 R107, R112 ;  /* 0x00000070006b7304 */ /* 0x0002e20000202000 */
[-C--:B------:R-:W-:Y:S01]  /*3990*/  FMUL.FTZ R99, R110, R61.reuse ;  /* 0x0000003d6e637220 */ /* 0x080fe20000410000 */
[----:B------:R-:W-:Y:S01]  /*39a0*/  FMUL.FTZ R113, R106, R61 ;  /* 0x0000003d6a717220 */ /* 0x000fe20000410000 */
[----:B------:R-:W-:Y:S01]  /*39b0*/  FFMA.FTZ R108, R95, R108, R62 ;  /* 0x0000006c5f6c7223 */ /* 0x000fe2000001003e */
[----:B------:R-:W-:Y:S02]  /*39c0*/  SHF.L.U32 R62, R87, 0x10, RZ ;  /* 0x00000010573e7819 */ /* 0x000fe400000006ff */
[----:B0-----:R-:W-:Y:S02]  /*39d0*/  SHF.L.U32 R110, R86, 0x10, RZ ;  /* 0x00000010566e7819 */ /* 0x001fe400000006ff */
[----:B------:R0:W4:Y:S01]  /*39e0*/  F2F.BF16.F32 R59, R108 ;  /* 0x0000006c003b7304 */ /* 0x0001220000202000 */
[----:B------:R-:W-:Y:S01]  /*39f0*/  FMUL.FTZ R114, R62, R99 ;  /* 0x000000633e727220 */ /* 0x000fe20000410000 */
[-C--:B------:R-:W-:Y:S01]  /*3a00*/  FMUL.FTZ R62, R112, R61.reuse ;  /* 0x0000003d703e7220 */ /* 0x080fe20000410000 */
[----:B-1----:R-:W-:Y:S01]  /*3a10*/  FMUL.FTZ R112, R108, R61 ;  /* 0x0000003d6c707220 */ /* 0x002fe20000410000 */
[----:B------:R-:W-:-:S02]  /*3a20*/  FMUL.FTZ R116, R110, R113 ;  /* 0x000000716e747220 */ /* 0x000fc40000410000 */
[----:B------:R-:W-:Y:S01]  /*3a30*/  FMUL.FTZ R117, R111, R62 ;  /* 0x0000003e6f757220 */ /* 0x000fe20000410000 */
[----:B------:R-:W-:Y:S01]  /*3a40*/  FMUL.FTZ R118, R109, R112 ;  /* 0x000000706d767220 */ /* 0x000fe20000410000 */
[----:B------:R1:W5:Y:S01]  /*3a50*/  F2F.BF16.F32 R115, R106 ;  /* 0x0000006a00737304 */ /* 0x0003620000202000 */
[----:B---3--:R-:W-:Y:S01]  /*3a60*/  PRMT R111, R58, 0x5410, R107 ;  /* 0x000054103a6f7816 */ /* 0x008fe2000000006b */
[----:B0-----:R-:W0:Y:S01]  /*3a70*/  LDC.64 R108, c[0x0][0x478] ;  /* 0x00011e00ff6c7b82 */ /* 0x001e220000000a00 */
[----:B----4-:R-:W-:-:S05]  /*3a80*/  IMAD.WIDE.U32 R58, R59, 0x10000, RZ ;  /* 0x000100003b3a7825 */ /* 0x010fca00078e00ff */
[----:B------:R-:W3:Y:S02]  /*3a90*/  F2F.BF16.F32 R118, R118 ;  /* 0x0000007600767304 */ /* 0x000ee40000202000 */
[----:B-1----:R-:W1:Y:S01]  /*3aa0*/  LDC.64 R106, c[0x0][0x468] ;  /* 0x00011a00ff6a7b82 */ /* 0x002e620000000a00 */
[----:B------:R-:W-:Y:S02]  /*3ab0*/  LOP3.LUT R111, R111, R59, RZ, 0xfc, !PT ;  /* 0x0000003b6f6f7212 */ /* 0x000fe400078efcff */
[----:B-----5:R-:W-:-:S03]  /*3ac0*/  LOP3.LUT R110, R58, R115, RZ, 0xfc, !PT ;  /* 0x000000733a6e7212 */ /* 0x020fc600078efcff */
[----:B------:R-:W-:Y:S01]  /*3ad0*/  F2F.BF16.F32 R114, R114 ;  /* 0x0000007200727304 */ /* 0x000fe20000202000 */
[----:B---3--:R-:W-:-:S07]  /*3ae0*/  IMAD.WIDE.U32 R58, R118, 0x10000, RZ ;  /* 0x00010000763a7825 */ /* 0x008fce00078e00ff */
[----:B------:R-:W3:Y:S01]  /*3af0*/  F2F.BF16.F32 R117, R117 ;  /* 0x0000007500757304 */ /* 0x000ee20000202000 */
[----:B0-----:R-:W-:-:S07]  /*3b00*/  IMAD.WIDE.U32 R108, R97, 0x8, R108 ;  /* 0x00000008616c7825 */ /* 0x001fce00078e006c */
[----:B------:R-:W0:Y:S01]  /*3b10*/  F2F.BF16.F32 R119, R116 ;  /* 0x0000007400777304 */ /* 0x000e220000202000 */
[----:B------:R4:W-:Y:S01]  /*3b20*/  STG.E.64 desc[UR8][R108.64], R110 ;  /* 0x0000006e6c007986 */ /* 0x0009e2000c101b08 */
[C---:B-1----:R-:W-:Y:S01]  /*3b30*/  IMAD.WIDE.U32 R106, R97.reuse, 0x8, R106 ;  /* 0x00000008616a7825 */ /* 0x042fe200078e006a */
[----:B------:R-:W-:Y:S02]  /*3b40*/  IADD3 R97, PT, PT, R97, 0x80, RZ ;  /* 0x0000008061617810 */ /* 0x000fe40007ffe0ff */
[----:B---3--:R-:W-:-:S04]  /*3b50*/  PRMT R117, R114, 0x5410, R117 ;  /* 0x0000541072757816 */ /* 0x008fc80000000075 */
        /* <DEDUP_REMOVED lines=12> */
[----:B----4-:R-:W-:-:S07]  /*3c20*/  FFMA.FTZ R31, R62, R115, R31 ;  /* 0x000000733e1f7223 */ /* 0x010fce000001001f */
.L_x_146:
[----:B------:R-:W-:Y:S05]  /*3c30*/  BSYNC.RECONVERGENT B1 ;  /* 0x0000000000017941 */ /* 0x000fea0003800200 */
.L_x_145:
        /* <DEDUP_REMOVED lines=70> */
.L_x_148:
[----:B------:R-:W-:Y:S05]  /*40a0*/  BSYNC.RECONVERGENT B1 ;  /* 0x0000000000017941 */ /* 0x000fea0003800200 */
.L_x_147:
        /* <DEDUP_REMOVED lines=11> */
[----:B------:R-:W-:Y:S02]  /*4160*/  FADD.FTZ R106, R7, -R106 ;  /* 0x8000006a076a7221 */ /* 0x000fe40000010000 */
[----:B------:R-:W-:Y:S01]  /*4170*/  FFMA.FTZ R108, R95, R58, R62 ;  /* 0x0000003a5f6c7223 */ /* 0x000fe2000001003e */
[----:B------:R-:W-:Y:S01]  /*4180*/  SHF.L.U32 R110, R59, 0x10, RZ ;  /* 0x000000103b6e7819 */ /* 0x000fe200000006ff */
[-CC-:B------:R-:W-:Y:S01]  /*4190*/  FFMA.FTZ R59, R75, R63.reuse, R60.reuse ;  /* 0x0000003f4b3b7223 */ /* 0x180fe2000001003c */
[----:B------:R-:W-:Y:S01]  /*41a0*/  MOV R62, R100 ;  /* 0x00000064003e7202 */ /* 0x000fe20000000f00 */
[----:B------:R-:W-:Y:S01]  /*41b0*/  FFMA.FTZ R60, R6, R63, R60 ;  /* 0x0000003f063c7223 */ /* 0x000fe2000001003c */
[----:B------:R0:W-:Y:S01]  /*41c0*/  F2F.BF16.F32 R58, R108 ;  /* 0x0000006c003a7304 */ /* 0x0001e20000202000 */
[----:B------:R-:W-:Y:S01]  /*41d0*/  FFMA.FTZ R112, R95, R106, R110 ;  /* 0x0000006a5f707223 */ /* 0x000fe2000001006e */
[----:B------:R-:W-:Y:S01]  /*41e0*/  SHF.L.U32 R106, R62, 0x10, RZ ;  /* 0x000000103e6a7819 */ /* 0x000fe200000006ff */
[----:B------:R-:W-:Y:S01]  /*41f0*/  FADD.FTZ R62, R78, -R59 ;  /* 0x8000003b4e3e7221 */ /* 0x000fe20000010000 */
[----:B------:R-:W-:Y:S01]  /*4200*/  FADD.FTZ R60, R5, -R60 ;  /* 0x8000003c053c7221 */ /* 0x000fe20000010000 */
[----:B------:R-:W-:-:S02]  /*4210*/  SHF.L.U32 R63, R68, 0x10, RZ ;  /* 0x00000010443f7819 */ /* 0x000fc400000006ff */
[----:B------:R-:W-:Y:S01]  /*4220*/  FFMA.FTZ R106, R95, R62, R106 ;  /* 0x0000003e5f6a7223 */ /* 0x000fe2000001006a */
[----:B------:R-:W-:Y:S01]  /*4230*/  SHF.L.U32 R62, R99, 0x10, RZ ;  /* 0x00000010633e7819 */ /* 0x000fe200000006ff */
[----:B------:R1:W-:Y:S01]  /*4240*/  F2F.BF16.F32 R59, R112 ;  /* 0x00000070003b7304 */ /* 0x0003e20000202000 */
[----:B------:R-:W-:Y:S01]  /*4250*/  SHF.L.U32 R110, R67, 0x10, RZ ;  /* 0x00000010436e7819 */ /* 0x000fe200000006ff */
[-C--:B------:R-:W-:Y:S02]  /*4260*/  FMUL.FTZ R99, R106, R61.reuse ;  /* 0x0000003d6a637220 */ /* 0x080fe40000410000 */
[----:B------:R-:W-:Y:S01]  /*4270*/  FFMA.FTZ R60, R95, R60, R62 ;  /* 0x0000003c5f3c7223 */ /* 0x000fe2000001003e */
[-C--:B------:R-:W-:Y:S01]  /*4280*/  FMUL.FTZ R95, R108, R61.reuse ;  /* 0x0000003d6c5f7220 */ /* 0x080fe20000410000 */
[----:B0-----:R-:W-:Y:S02]  /*4290*/  FMUL.FTZ R108, R112, R61 ;  /* 0x0000003d706c7220 */ /* 0x001fe40000410000 */
[----:B------:R0:W-:Y:S01]  /*42a0*/  F2F.BF16.F32 R109, R106 ;  /* 0x0000006a006d7304 */ /* 0x0001e20000202000 */
[----:B------:R-:W-:Y:S01]  /*42b0*/  FMUL.FTZ R111, R110, R95 ;  /* 0x0000005f6e6f7220 */ /* 0x000fe20000410000 */
[----:B------:R-:W-:Y:S01]  /*42c0*/  FMUL.FTZ R116, R63, R108 ;  /* 0x0000006c3f747220 */ /* 0x000fe20000410000 */
[----:B------:R-:W-:Y:S01]  /*42d0*/  SHF.L.U32 R63, R66, 0x10, RZ ;  /* 0x00000010423f7819 */ /* 0x000fe200000006ff */
[----:B------:R-:W-:Y:S01]  /*42e0*/  FMUL.FTZ R110, R60, R61 ;  /* 0x0000003d3c6e7220 */ /* 0x000fe20000410000 */
[----:B-1----:R-:W-:-:S03]  /*42f0*/  SHF.L.U32 R112, R65, 0x10, RZ ;  /* 0x0000001041707819 */ /* 0x002fc600000006ff */
[----:B------:R-:W-:Y:S01]  /*4300*/  FMUL.FTZ R114, R63, R110 ;  /* 0x0000006e3f727220 */ /* 0x000fe20000410000 */
[----:B------:R1:W3:Y:S01]  /*4310*/  F2F.BF16.F32 R62, R60 ;  /* 0x0000003c003e7304 */ /* 0x0002e20000202000 */
[----:B0-----:R-:W0:Y:S01]  /*4320*/  LDC.64 R106, c[0x0][0x478] ;  /* 0x00011e00ff6a7b82 */ /* 0x001e220000000a00 */
[----:B------:R-:W-:-:S06]  /*4330*/  FMUL.FTZ R112, R112, R99 ;  /* 0x0000006370707220 */ /* 0x000fcc0000410000 */
[----:B------:R-:W4:Y:S01]  /*4340*/  F2F.BF16.F32 R114, R114 ;  /* 0x0000007200727304 */ /* 0x000f220000202000 */
[----:B-1----:R-:W1:Y:S01]  /*4350*/  LDC.64 R60, c[0x0][0x468] ;  /* 0x00011a00ff3c7b82 */ /* 0x002e620000000a00 */
[----:B---3--:R-:W-:-:S06]  /*4360*/  IMAD.WIDE.U32 R62, R62, 0x10000, RZ ;  /* 0x000100003e3e7825 */ /* 0x008fcc00078e00ff */
[----:B------:R3:W-:Y:S01]  /*4370*/  F2F.BF16.F32 R115, R111 ;  /* 0x0000006f00737304 */ /* 0x0007e20000202000 */
[----:B------:R-:W-:-:S07]  /*4380*/  LOP3.LUT R62, R62, R109, RZ, 0xfc, !PT ;  /* 0x0000006d3e3e7212 */ /* 0x000fce00078efcff */
[----:B------:R-:W5:Y:S01]  /*4390*/  F2F.BF16.F32 R116, R116 ;  /* 0x0000007400747304 */ /* 0x000f620000202000 */
[----:B---3--:R-:W-:Y:S01]  /*43a0*/  PRMT R111, R58, 0x5410, R59 ;  /* 0x000054103a6f7816 */ /* 0x008fe2000000003b */
[----:B----4-:R-:W-:-:S03]  /*43b0*/  IMAD.WIDE.U32 R58, R114, 0x10000, RZ ;  /* 0x00010000723a7825 */ /* 0x010fc600078e00ff */
[----:B------:R-:W-:Y:S01]  /*43c0*/  LOP3.LUT R63, R111, R63, RZ, 0xfc, !PT ;  /* 0x0000003f6f3f7212 */ /* 0x000fe200078efcff */
[C---:B0-----:R-:W-:Y:S02]  /*43d0*/  IMAD.WIDE.U32 R106, R97.reuse, 0x8, R106 ;  /* 0x00000008616a7825 */ /* 0x041fe400078e006a */
[----:B------:R-:W0:Y:S02]  /*43e0*/  F2F.BF16.F32 R113, R112 ;  /* 0x0000007000717304 */ /* 0x000e240000202000 */
[----:B-1----:R-:W-:Y:S01]  /*43f0*/  IMAD.WIDE.U32 R60, R97, 0x8, R60 ;  /* 0x00000008613c7825 */ /* 0x002fe200078e003c */
[----:B------:R1:W-:Y:S01]  /*4400*/  STG.E.64 desc[UR8][R106.64], R62 ;  /* 0x0000003e6a007986 */ /* 0x0003e2000c101b08 */
[----:B-----5:R-:W-:-:S04]  /*4410*/  PRMT R115, R115, 0x5410, R116 ;  /* 0x0000541073737816 */ /* 0x020fc80000000074 */
        /* <DEDUP_REMOVED lines=12> */
[----:B-1----:R-:W-:-:S07]  /*44e0*/  FFMA.FTZ R23, R108, R109, R23 ;  /* 0x0000006d6c177223 */ /* 0x002fce0000010017 */
.L_x_135:
[----:B------:R-:W-:Y:S05]  /*44f0*/  BSYNC.RECONVERGENT B0 ;  /* 0x0000000000007941 */ /* 0x000fea0003800200 */
.L_x_128:
[----:B------:R-:W0:Y:S01]  /*4500*/  LDC.64 R56, c[0x0][0x380] ;  /* 0x0000e000ff387b82 */ /* 0x000e220000000a00 */
[----:B------:R-:W-:Y:S01]  /*4510*/  UPLOP3.LUT UP1, UPT, UPT, UPT, UP1, 0x40, 0x4 ;  /* 0x000000000004789c */ /* 0x000fe20003f2e810 */
[----:B0-----:R-:W-:-:S04]  /*4520*/  IADD3 R9, PT, PT, R9, R56, RZ ;  /* 0x0000003809097210 */ /* 0x001fc80007ffe0ff */
[----:B------:R-:W-:-:S13]  /*4530*/  ISETP.GE.AND P1, PT, R9, R57, PT ;  /* 0x000000390900720c */ /* 0x000fda0003f26270 */
[----:B------:R-:W-:Y:S05]  /*4540*/  @!P1 BRA `(.L_x_149) ;  /* 0xffffffc0004c9947 */ /* 0x000fea000383ffff */
.L_x_119:
[----:B------:R-:W0:Y:S01]  /*4550*/  S2UR UR4, SR_CTAID.X ;  /* 0x00000000000479c3 */ /* 0x000e220000002500 */
[----:B------:R-:W-:Y:S01]  /*4560*/  BSSY.RECONVERGENT B0, `(.L_x_150) ;  /* 0x000000e000007945 */ /* 0x000fe20003800200 */
[----:B0-----:R-:W-:-:S05]  /*4570*/  IMAD R3, R2, UR4, RZ ;  /* 0x0000000402037c24 */ /* 0x001fca000f8e02ff */
[----:B------:R-:W-:Y:S01]  /*4580*/  LEA.HI R9, R3, R0, RZ, 0x1e ;  /* 0x0000000003097211 */ /* 0x000fe200078ff0ff */
[----:B------:R-:W-:Y:S06]  /*4590*/  @!P4 BRA `(.L_x_151) ;  /* 0x000000000028c947 */ /* 0x000fec0003800000 */
[----:B------:R-:W0:Y:S08]  /*45a0*/  LDC.64 R2, c[0x0][0x440] ;  /* 0x00011000ff027b82 */ /* 0x000e300000000a00 */
[----:B------:R-:W1:Y:S08]  /*45b0*/  LDC.64 R4, c[0x0][0x448] ;  /* 0x00011200ff047b82 */ /* 0x000e700000000a00 */
[----:B------:R-:W2:Y:S01]  /*45c0*/  LDC.64 R6, c[0x0][0x460] ;  /* 0x00011800ff067b82 */ /* 0x000ea20000000a00 */
[----:B0-----:R-:W-:-:S05]  /*45d0*/  IMAD.WIDE.U32 R2, R9, 0x10, R2 ;  /* 0x0000001009027825 */ /* 0x001fca00078e0002 */
[----:B------:R0:W-:Y:S01]  /*45e0*/  STG.E.128 desc[UR8][R2.64], R40 ;  /* 0x0000002802007986 */ /* 0x0001e2000c101d08 */
[----:B-1----:R-:W-:-:S05]  /*45f0*/  IMAD.WIDE.U32 R4, R9, 0x10, R4 ;  /* 0x0000001009047825 */ /* 0x002fca00078e0004 */
[----:B------:R0:W-:Y:S01]  /*4600*/  STG.E.128 desc[UR8][R4.64], R52 ;  /* 0x0000003404007986 */ /* 0x0001e2000c101d08 */
[C---:B--2---:R-:W-:Y:S01]  /*4610*/  IMAD.WIDE.U32 R6, R9.reuse, 0x10, R6 ;  /* 0x0000001009067825 */ /* 0x044fe200078e0006 */
[----:B------:R-:W-:-:S04]  /*4620*/  IADD3 R9, PT, PT, R9, 0x80, RZ ;  /* 0x0000008009097810 */ /* 0x000fc80007ffe0ff */
[----:B------:R0:W-:Y:S03]  /*4630*/  STG.E.128 desc[UR8][R6.64], R28 ;  /* 0x0000001c06007986 */ /* 0x0001e6000c101d08 */
.L_x_151:
[----:B------:R-:W-:Y:S05]  /*4640*/  BSYNC.RECONVERGENT B0 ;  /* 0x0000000000007941 */ /* 0x000fea0003800200 */
.L_x_150:
[----:B------:R-:W-:Y:S04]  /*4650*/  BSSY.RECONVERGENT B0, `(.L_x_152) ;  /* 0x000000c000007945 */ /* 0x000fe80003800200 */
[----:B------:R-:W-:Y:S05]  /*4660*/  @!P2 BRA `(.L_x_153) ;  /* 0x000000000028a947 */ /* 0x000fea0003800000 */
[----:B0-----:R-:W0:Y:S08]  /*4670*/  LDC.64 R2, c[0x0][0x440] ;  /* 0x00011000ff027b82 */ /* 0x001e300000000a00 */
        /* <DEDUP_REMOVED lines=9> */
.L_x_153:
[----:B------:R-:W-:Y:S05]  /*4710*/  BSYNC.RECONVERGENT B0 ;  /* 0x0000000000007941 */ /* 0x000fea0003800200 */
.L_x_152:
[----:B------:R-:W-:Y:S05]  /*4720*/  @!P3 EXIT ;  /* 0x000000000000b94d */ /* 0x000fea0003800000 */
[----:B0--3--:R-:W0:Y:S08]  /*4730*/  LDC.64 R2, c[0x0][0x440] ;  /* 0x00011000ff027b82 */ /* 0x009e300000000a00 */
[----:B------:R-:W1:Y:S08]  /*4740*/  LDC.64 R4, c[0x0][0x448] ;  /* 0x00011200ff047b82 */ /* 0x000e700000000a00 */
[----:B------:R-:W2:Y:S01]  /*4750*/  LDC.64 R6, c[0x0][0x460] ;  /* 0x00011800ff067b82 */ /* 0x000ea20000000a00 */
[----:B0-----:R-:W-:-:S05]  /*4760*/  IMAD.WIDE.U32 R2, R9, 0x10, R2 ;  /* 0x0000001009027825 */ /* 0x001fca00078e0002 */
[----:B------:R-:W-:Y:S01]  /*4770*/  STG.E.128 desc[UR8][R2.64], R32 ;  /* 0x0000002002007986 */ /* 0x000fe2000c101d08 */
[----:B-1----:R-:W-:-:S05]  /*4780*/  IMAD.WIDE.U32 R4, R9, 0x10, R4 ;  /* 0x0000001009047825 */ /* 0x002fca00078e0004 */
[----:B------:R-:W-:Y:S01]  /*4790*/  STG.E.128 desc[UR8][R4.64], R44 ;  /* 0x0000002c04007986 */ /* 0x000fe2000c101d08 */
[----:B--2---:R-:W-:-:S05]  /*47a0*/  IMAD.WIDE.U32 R6, R9, 0x10, R6 ;  /* 0x0000001009067825 */ /* 0x004fca00078e0006 */
[----:B------:R-:W-:Y:S01]  /*47b0*/  STG.E.128 desc[UR8][R6.64], R20 ;  /* 0x0000001406007986 */ /* 0x000fe2000c101d08 */
[----:B------:R-:W-:Y:S05]  /*47c0*/  EXIT ;  /* 0x000000000000794d */ /* 0x000fea0003800000 */
.L_x_154:
        /* <DEDUP_REMOVED lines=11> */
.L_x_6656:


//--------------------- .text._ZN10layer_norm13ln_bwd_kernelINS_13Kernel_traitsI13__nv_bfloat16S2_S2_S2_fjLj1536ELj1ELj1ELj4ELj8ENS_18Kernel_traits_baseILj1536ES2_S2_S2_S2_fjLj128EEEEELb0ELb1ELb0ELb1EEEvNS_9BwdParamsE --------------------------
	.section	.text._ZN10layer_norm13ln_bwd_kernelINS_13Kernel_traitsI13__nv_bfloat16S2_S2_S2_fjLj1536ELj1ELj1ELj4ELj8ENS_18Kernel_traits_baseILj1536ES2_S2_S2_S2_fjLj128EEEEELb0ELb1ELb0ELb1EEEvNS_9BwdParamsE,"ax",@progbits
	.align	128
        .global         _ZN10layer_norm13ln_bwd_kernelINS_13Kernel_traitsI13__nv_bfloat16S2_S2_S2_fjLj1536ELj1ELj1ELj4ELj8ENS_18Kernel_traits_baseILj1536ES2_S2_S2_S2_fjLj128EEEEELb0ELb1ELb0ELb1EEEvNS_9BwdParamsE
        .type           _ZN10layer_norm13ln_bwd_kernelINS_13Kernel_traitsI13__nv_bfloat16S2_S2_S2_fjLj1536ELj1ELj1ELj4ELj8ENS_18Kernel_traits_baseILj1536ES2_S2_S2_S2_fjLj128EEEEELb0ELb1ELb0ELb1EEEvNS_9BwdParamsE,@function
        .size           _ZN10layer_norm13ln_bwd_kernelINS_13Kernel_traitsI13__nv_bfloat16S2_S2_S2_fjLj1536ELj1ELj1ELj4ELj8ENS_18Kernel_traits_baseILj1536ES2_S2_S2_S2_fjLj128EEEEELb0ELb1ELb0ELb1EEEvNS_9BwdParamsE,(.L_x_6657 - _ZN10layer_norm13ln_bwd_kernelINS_13Kernel_traitsI13__nv_bfloat16S2_S2_S2_fjLj1536ELj1ELj1ELj4ELj8ENS_18Kernel_traits_baseILj1536ES2_S2_S2_S2_fjLj128EEEEELb0ELb1ELb0ELb1EEEvNS_9BwdParamsE)
        .other          _ZN10layer_norm13ln_bwd_kernelINS_13Kernel_traitsI13__nv_bfloat16S2_S2_S2_fjLj1536ELj1ELj1ELj4ELj8ENS_18Kernel_traits_baseILj1536ES2_S2_S2_S2_fjLj128EEEEELb0ELb1ELb0ELb1EEEvNS_9BwdParamsE,@"STO_CUDA_ENTRY STV_DEFAULT"
_ZN10layer_norm13ln_bwd_kernelINS_13Kernel_traitsI13__nv_bfloat16S2_S2_S2_fjLj1536ELj1ELj1ELj4ELj8ENS_18Kernel_traits_baseILj1536ES2_S2_S2_S2_fjLj128EEEEELb0ELb1ELb0ELb1EEEvNS_9BwdParamsE:
.text._ZN10layer_norm13ln_bwd_kernelINS_13Kernel_traitsI13__nv_bfloat16S2_S2_S2_fjLj1536ELj1ELj1ELj4ELj8ENS_18Kernel_traits_baseILj1536ES2_S2_S2_S2_fjLj128EEEEELb0ELb1ELb0ELb1EEEvNS_9BwdParamsE:
[----:B------:R-:W-:Y:S08]  /*0000*/  LDC R1, c[0x0][0x37c] ;  /* 0x0000df00ff017b82 */ /* 0x000ff00000000800 */
[----:B------:R-:W0:Y:S01]  /*0010*/  S2UR UR7, SR_CTAID.X ;  /* 0x00000000000779c3 */ /* 0x000e220000002500 */
[----:B------:R-:W0:Y:S01]  /*0020*/  LDCU UR4, c[0x0][0x384] ;  /* 0x00007080ff0477ac */ /* 0x000e220008000800 */
        /* <DEDUP_REMOVED lines=18> */
[----:B------:R-:W1:Y:S01]  /*0150*/  LDCU.64 UR8, c[0x0][0x358] ;  /* 0x00006b00ff0877ac */ /* 0x000e620008000a00 */
[----:B0-----:R-:W-:-:S09]  /*0160*/  UISETP.GE.AND UP0, UPT, UR7, UR4, UPT ;  /* 0x000000040700728c */ /* 0x001fd2000bf06270 */
[----:B------:R-:W-:Y:S05]  /*0170*/  BRA.U UP0, `(.L_x_155) ;  /* 0x0000004900487547 */ /* 0x000fea000b800000 */
[----:B------:R-:W0:Y:S01]  /*0180*/  S2R R47, SR_TID.X ;  /* 0x00000000002f7919 */ /* 0x000e220000002100 */
[----:B------:R-:W0:Y:S08]  /*0190*/  LDC.64 R2, c[0x0][0x3d0] ;  /* 0x0000f400ff027b82 */ /* 0x000e300000000a00 */
[----:B------:R-:W2:Y:S08]  /*01a0*/  LDC.64 R4, c[0x0][0x3e8] ;  /* 0x0000fa00ff047b82 */ /* 0x000eb00000000a00 */
[----:B------:R-:W3:Y:S01]  /*01b0*/  LDC.64 R6, c[0x0][0x3e0] ;  /* 0x0000f800ff067b82 */ /* 0x000ee20000000a00 */
[----:B------:R-:W-:Y:S01]  /*01c0*/  HFMA2 R0, -RZ, RZ, 0, 0 ;  /* 0x00000000ff007431 */ /* 0x000fe200000001ff */
[----:B------:R-:W-:-:S02]  /*01d0*/  CS2R R8, SRZ ;  /* 0x0000000000087805 */ /* 0x000fc4000001ff00 */
[----:B------:R-:W-:Y:S02]  /*01e0*/  CS2R R10, SRZ ;  /* 0x00000000000a7805 */ /* 0x000fe4000001ff00 */
[----:B------:R-:W-:Y:S02]  /*01f0*/  CS2R R12, SRZ ;  /* 0x00000000000c7805 */ /* 0x000fe4000001ff00 */
[----:B------:R-:W-:Y:S02]  /*0200*/  CS2R R14, SRZ ;  /* 0x00000000000e7805 */ /* 0x000fe4000001ff00 */
[----:B------:R-:W-:Y:S02]  /*0210*/  CS2R R16, SRZ ;  /* 0x0000000000107805 */ /* 0x000fe4000001ff00 */
[----:B------:R-:W-:Y:S02]  /*0220*/  CS2R R18, SRZ ;  /* 0x0000000000127805 */ /* 0x000fe4000001ff00 */
[----:B------:R-:W-:-:S02]  /*0230*/  MOV R44, RZ ;  /* 0x000000ff002c7202 */ /* 0x000fc40000000f00 */
[----:B------:R-:W-:Y:S02]  /*0240*/  CS2R R42, SRZ ;  /* 0x00000000002a7805 */ /* 0x000fe4000001ff00 */
[----:B------:R-:W-:Y:S02]  /*0250*/  CS2R R40, SRZ ;  /* 0x0000000000287805 */ /* 0x000fe4000001ff00 */
[----:B------:R-:W-:Y:S02]  /*0260*/  CS2R R30, SRZ ;  /* 0x00000000001e7805 */ /* 0x000fe4000001ff00 */
[----:B------:R-:W-:Y:S02]  /*0270*/  CS2R R28, SRZ ;  /* 0x00000000001c7805 */ /* 0x000fe4000001ff00 */
[----:B------:R-:W-:Y:S02]  /*0280*/  CS2R R20, SRZ ;  /* 0x0000000000147805 */ /* 0x000fe4000001ff00 */
[----:B------:R-:W-:Y:S01]  /*0290*/  CS2R R22, SRZ ;  /* 0x0000000000167805 */ /* 0x000fe2000001ff00 */
[C---:B0-----:R-:W-:Y:S01]  /*02a0*/  IMAD.WIDE.U32 R2, R47.reuse, 0x8, R2 ;  /* 0x000000082f027825 */ /* 0x041fe200078e0002 */
[----:B------:R-:W-:Y:S01]  /*02b0*/  UPLOP3.LUT UP1, UPT, UPT, UPT, UPT, 0x40, 0x4 ;  /* 0x000000000004789c */ /* 0x000fe20003f2e870 */
[----:B------:R-:W0:Y:S03]  /*02c0*/  LDCU UR11, c[0x0][0x388] ;  /* 0x00007100ff0b77ac */ /* 0x000e260008000800 */
[----:B-1----:R-:W4:Y:S01]  /*02d0*/  LDG.E.64 R54, desc[UR8][R2.64+0x800] ;  /* 0x0008000802367981 */ /* 0x002f22000c1e1b00 */
[C---:B--2---:R-:W-:Y:S01]  /*02e0*/  IMAD.WIDE.U32 R4, R47.reuse, 0x8, R4 ;  /* 0x000000082f047825 */ /* 0x044fe200078e0004 */
[----:B------:R-:W-:Y:S01]  /*02f0*/  LOP3.LUT R46, R47, 0x60, RZ, 0xc0, !PT ;  /* 0x000000602f2e7812 */ /* 0x000fe200078ec0ff */
[----:B------:R-:W1:Y:S01]  /*0300*/  LDCU.U8 UR10, c[0x0][0x410] ;  /* 0x00008200ff0a77ac */ /* 0x000e620008000000 */
[----:B---3--:R-:W-:Y:S01]  /*0310*/  ISETP.NE.U32.AND P0, PT, R6, RZ, PT ;  /* 0x000000ff0600720c */ /* 0x008fe20003f05070 */
[----:B------:R-:W5:Y:S01]  /*0320*/  LDG.E.64 R56, desc[UR8][R2.64+0x400] ;  /* 0x0004000802387981 */ /* 0x000f62000c1e1b00 */
[----:B------:R-:W-:-:S02]  /*0330*/  LOP3.LUT R46, R46, 0x1f, R47, 0xf8, !PT ;  /* 0x0000001f2e2e7812 */ /* 0x000fc400078ef82f */
[----:B------:R-:W-:Y:S02]  /*0340*/  CS2R R24, SRZ ;  /* 0x0000000000187805 */ /* 0x000fe4000001ff00 */
[----:B------:R-:W-:Y:S01]  /*0350*/  ISETP.NE.AND.EX P0, PT, R7, RZ, PT, P0 ;  /* 0x000000ff0700720c */ /* 0x000fe20003f05300 */
[----:B------:R2:W5:Y:S01]  /*0360*/  LDG.E.64 R58, desc[UR8][R2.64] ;  /* 0x00000008023a7981 */ /* 0x000562000c1e1b00 */
[----:B------:R-:W-:Y:S02]  /*0370*/  CS2R R6, SRZ ;  /* 0x0000000000067805 */ /* 0x000fe4000001ff00 */
[----:B------:R-:W-:Y:S02]  /*0380*/  CS2R R26, SRZ ;  /* 0x00000000001a7805 */ /* 0x000fe4000001ff00 */
[----:B------:R-:W-:Y:S01]  /*0390*/  MOV R45, UR7 ;  /* 0x00000007002d7c02 */ /* 0x000fe20008000f00 */
[----:B------:R-:W5:Y:S01]  /*03a0*/  LDG.E.64 R60, desc[UR8][R4.64+0x800] ;  /* 0x00080008043c7981 */ /* 0x000f62000c1e1b00 */
[----:B------:R-:W-:Y:S01]  /*03b0*/  LOP3.LUT R47, R47, 0x1f, RZ, 0xc0, !PT ;  /* 0x0000001f2f2f7812 */ /* 0x000fe200078ec0ff */
[----:B------:R-:W3:Y:S02]  /*03c0*/  LDCU UR14, c[0x0][0x400] ;  /* 0x00008000ff0e77ac */ /* 0x000ee40008000800 */
[----:B------:R-:W5:Y:S01]  /*03d0*/  LDG.E.64 R62, desc[UR8][R4.64+0x400] ;  /* 0x00040008043e7981 */ /* 0x000f62000c1e1b00 */
[----:B--2---:R-:W-:Y:S01]  /*03e0*/  CS2R R2, SRZ ;  /* 0x0000000000027805 */ /* 0x004fe2000001ff00 */
[----:B------:R-:W2:Y:S02]  /*03f0*/  LDCU.64 UR16, c[0x0][0x478] ;  /* 0x00008f00ff1077ac */ /* 0x000ea40008000a00 */
[----:B------:R0:W5:Y:S01]  /*0400*/  LDG.E.64 R64, desc[UR8][R4.64] ;  /* 0x0000000804407981 */ /* 0x000162000c1e1b00 */
[----:B------:R-:W1:Y:S01]  /*0410*/  LDCU.64 UR12, c[0x0][0x438] ;  /* 0x00008700ff0c77ac */ /* 0x000e620008000a00 */
[----:B0-----:R-:W-:-:S02]  /*0420*/  CS2R R4, SRZ ;  /* 0x0000000000047805 */ /* 0x001fc4000001ff00 */
[----:B-1234-:R-:W-:-:S07]  /*0430*/  SHF.R.U32.HI R48, RZ, 0x10, R55 ;  /* 0x00000010ff307819 */ /* 0x01efce0000011637 */
.L_x_164:
[----:B------:R-:W0:Y:S08]  /*0440*/  @P0 LDC.64 R34, c[0x0][0x3e0] ;  /* 0x0000f800ff220b82 */ /* 0x000e300000000a00 */
[----:B------:R-:W1:Y:S08]  /*0450*/  LDC.64 R32, c[0x0][0x3c0] ;  /* 0x0000f000ff207b82 */ /* 0x000e700000000a00 */
[----:B------:R-:W2:Y:S01]  /*0460*/  LDC.64 R88, c[0x0][0x3c8] ;  /* 0x0000f200ff587b82 */ /* 0x000ea20000000a00 */
[----:B0-----:R-:W-:-:S06]  /*0470*/  @P0 IMAD.WIDE R34, R45, 0x2, R34 ;  /* 0x000000022d220825 */ /* 0x001fcc00078e0222 */
[----:B------:R-:W3:Y:S01]  /*0480*/  @P0 LDG.E.U16 R34, desc[UR8][R34.64] ;  /* 0x0000000822220981 */ /* 0x000ee2000c1e1500 */
[----:B-1----:R-:W-:-:S06]  /*0490*/  IMAD.WIDE R32, R45, 0x4, R32 ;  /* 0x000000042d207825 */ /* 0x002fcc00078e0220 */
[----:B------:R-:W4:Y:S01]  /*04a0*/  LDG.E R32, desc[UR8][R32.64] ;  /* 0x0000000820207981 */ /* 0x000f22000c1e1900 */
[----:B--2---:R-:W-:-:S06]  /*04b0*/  IMAD.WIDE R88, R45, 0x4, R88 ;  /* 0x000000042d587825 */ /* 0x004fcc00078e0258 */
[----:B-----5:R0:W5:Y:S01]  /*04c0*/  LDG.E R88, desc[UR8][R88.64] ;  /* 0x0000000858587981 */ /* 0x020162000c1e1900 */
        /* <DEDUP_REMOVED lines=16> */
[--C-:B------:R-:W-:Y:S02]  /*05d0*/  IMAD.WIDE.U32 R50, R97, 0x8, R38.reuse ;  /* 0x0000000861327825 */ /* 0x100fe400078e0026 */
[----:B------:R-:W2:Y:S02]  /*05e0*/  LDG.E.64 R72, desc[UR8][R72.64] ;  /* 0x0000000848487981 */ /* 0x000ea4000c1e1b00 */
[----:B------:R-:W-:Y:S02]  /*05f0*/  IMAD.WIDE.U32 R38, R87, 0x8, R38 ;  /* 0x0000000857267825 */ /* 0x000fe400078e0026 */
[----:B------:R-:W3:Y:S02]  /*0600*/  LDG.E.64 R50, desc[UR8][R50.64] ;  /* 0x0000000832327981 */ /* 0x000ee4000c1e1b00 */
[--C-:B-1----:R-:W-:Y:S02]  /*0610*/  IMAD.WIDE.U32 R36, R91, 0x8, R32.reuse ;  /* 0x000000085b247825 */ /* 0x102fe400078e0020 */
[----:B------:R-:W4:Y:S02]  /*0620*/  LDG.E.64 R38, desc[UR8][R38.64] ;  /* 0x0000000826267981 */ /* 0x000f24000c1e1b00 */
[----:B------:R-:W-:-:S02]  /*0630*/  IMAD.WIDE.U32 R34, R87, 0x8, R32 ;  /* 0x0000000857227825 */ /* 0x000fc400078e0020 */
[----:B------:R-:W4:Y:S02]  /*0640*/  LDG.E.64 R36, desc[UR8][R36.64] ;  /* 0x0000000824247981 */ /* 0x000f24000c1e1b00 */
[----:B------:R-:W-:Y:S02]  /*0650*/  IMAD.WIDE.U32 R74, R97, 0x8, R32 ;  /* 0x00000008614a7825 */ /* 0x000fe400078e0020 */
[----:B------:R-:W4:Y:S04]  /*0660*/  LDG.E.64 R34, desc[UR8][R34.64] ;  /* 0x0000000822227981 */ /* 0x000f28000c1e1b00 */
[----:B------:R0:W4:Y:S01]  /*0670*/  LDG.E.64 R32, desc[UR8][R74.64] ;  /* 0x000000084a207981 */ /* 0x000122000c1e1b00 */
[----:B------:R-:W-:-:S04]  /*0680*/  SHF.R.U32.HI R119, RZ, 0x10, R59 ;  /* 0x00000010ff777819 */ /* 0x000fc8000001163b */
[----:B------:R-:W-:Y:S02]  /*0690*/  SHF.L.U32 R119, R119, 0x10, RZ ;  /* 0x0000001077777819 */ /* 0x000fe400000006ff */
[----:B------:R-:W-:Y:S02]  /*06a0*/  SHF.L.U32 R89, R54, 0x10, RZ ;  /* 0x0000001036597819 */ /* 0x000fe400000006ff */
[C---:B--2---:R-:W-:Y:S02]  /*06b0*/  SHF.R.U64 R83, R72.reuse, 0x10, R73 ;  /* 0x0000001048537819 */ /* 0x044fe40000001249 */
[----:B------:R-:W-:Y:S02]  /*06c0*/  SHF.L.U32 R72, R72, 0x10, RZ ;  /* 0x0000001048487819 */ /* 0x000fe400000006ff */
[----:B---3--:R-:W-:Y:S02]  /*06d0*/  SHF.R.U32.HI R81, RZ, 0x10, R51 ;  /* 0x00000010ff517819 */ /* 0x008fe40000011633 */
[----:B----4-:R-:W-:-:S02]  /*06e0*/  SHF.L.U32 R80, R39, 0x10, RZ ;  /* 0x0000001027507819 */ /* 0x010fc400000006ff */
[----:B------:R-:W-:Y:S02]  /*06f0*/  SHF.R.U32.HI R79, RZ, 0x10, R73 ;  /* 0x00000010ff4f7819 */ /* 0x000fe40000011649 */
[----:B------:R-:W-:Y:S01]  /*0700*/  SHF.L.U32 R52, R73, 0x10, RZ ;  /* 0x0000001049347819 */ /* 0x000fe200000006ff */
[C---:B------:R-:W-:Y:S01]  /*0710*/  FADD.FTZ R117, -R49.reuse, R80 ;  /* 0x0000005031757221 */ /* 0x040fe20000010100 */
[----:B------:R-:W-:Y:S02]  /*0720*/  SHF.L.U32 R76, R50, 0x10, RZ ;  /* 0x00000010324c7819 */ /* 0x000fe400000006ff */
[----:B0-----:R-:W-:Y:S01]  /*0730*/  SHF.L.U32 R74, R38, 0x10, RZ ;  /* 0x00000010264a7819 */ /* 0x001fe200000006ff */
[----:B------:R-:W-:Y:S01]  /*0740*/  FADD.FTZ R73, -R49, R72 ;  /* 0x0000004831497221 */ /* 0x000fe20000010100 */
[----:B------:R-:W-:Y:S02]  /*0750*/  SHF.R.U64 R82, R50, 0x10, R51 ;  /* 0x0000001032527819 */ /* 0x000fe40000001233 */
[----:B------:R-:W-:-:S02]  /*0760*/  SHF.L.U32 R78, R51, 0x10, RZ ;  /* 0x00000010334e7819 */ /* 0x000fc400000006ff */
[--C-:B------:R-:W-:Y:S02]  /*0770*/  SHF.R.U64 R77, R38, 0x10, R39.reuse ;  /* 0x00000010264d7819 */ /* 0x100fe40000001227 */
[----:B------:R-:W-:Y:S02]  /*0780*/  SHF.R.U32.HI R51, RZ, 0x10, R39 ;  /* 0x00000010ff337819 */ /* 0x000fe40000011627 */
[--C-:B------:R-:W-:Y:S02]  /*0790*/  SHF.R.U64 R104, R36, 0x10, R37.reuse ;  /* 0x0000001024687819 */ /* 0x100fe40000001225 */
[----:B------:R-:W-:Y:S02]  /*07a0*/  SHF.R.U32.HI R102, RZ, 0x10, R37 ;  /* 0x00000010ff667819 */ /* 0x000fe40000011625 */
[----:B------:R-:W-:Y:S02]  /*07b0*/  SHF.L.U32 R80, R37, 0x10, RZ ;  /* 0x0000001025507819 */ /* 0x000fe400000006ff */
[----:B------:R-:W-:-:S02]  /*07c0*/  SHF.L.U32 R72, R81, 0x10, RZ ;  /* 0x0000001051487819 */ /* 0x000fc400000006ff */
[C---:B------:R-:W-:Y:S02]  /*07d0*/  SHF.R.U64 R100, R34.reuse, 0x10, R35 ;  /* 0x0000001022647819 */ /* 0x040fe40000001223 */
[----:B------:R-:W-:Y:S02]  /*07e0*/  SHF.L.U32 R92, R34, 0x10, RZ ;  /* 0x00000010225c7819 */ /* 0x000fe400000006ff */
[----:B------:R-:W-:Y:S01]  /*07f0*/  SHF.R.U64 R37, R58, 0x10, R59 ;  /* 0x000000103a257819 */ /* 0x000fe2000000123b */
[----:B------:R-:W-:Y:S01]  /*0800*/  FADD.FTZ R101, -R49, R52 ;  /* 0x0000003431657221 */ /* 0x000fe20000010100 */
[----:B------:R-:W-:Y:S01]  /*0810*/  SHF.L.U32 R50, R79, 0x10, RZ ;  /* 0x000000104f327819 */ /* 0x000fe200000006ff */
[C---:B------:R-:W-:Y:S01]  /*0820*/  FADD.FTZ R79, -R49.reuse, R76 ;  /* 0x0000004c314f7221 */ /* 0x040fe20000010100 */
[----:B------:R-:W-:Y:S01]  /*0830*/  SHF.L.U32 R81, R36, 0x10, RZ ;  /* 0x0000001024517819 */ /* 0x000fe200000006ff */
[----:B------:R-:W-:Y:S01]  /*0840*/  FADD.FTZ R113, -R49, R74 ;  /* 0x0000004a31717221 */ /* 0x000fe20000010100 */
[----:B------:R-:W-:-:S02]  /*0850*/  SHF.L.U32 R34, R58, 0x10, RZ ;  /* 0x000000103a227819 */ /* 0x000fc400000006ff */
[----:B------:R-:W-:Y:S02]  /*0860*/  SHF.L.U32 R38, R83, 0x10, RZ ;  /* 0x0000001053267819 */ /* 0x000fe400000006ff */
[----:B------:R-:W-:Y:S02]  /*0870*/  SHF.L.U32 R52, R82, 0x10, RZ ;  /* 0x0000001052347819 */ /* 0x000fe400000006ff */
[----:B------:R-:W-:Y:S02]  /*0880*/  SHF.L.U32 R74, R77, 0x10, RZ ;  /* 0x000000104d4a7819 */ /* 0x000fe400000006ff */
[----:B------:R-:W-:Y:S02]  /*0890*/  SHF.L.U32 R76, R51, 0x10, RZ ;  /* 0x00000010334c7819 */ /* 0x000fe400000006ff */
[----:B------:R-:W-:Y:S02]  /*08a0*/  SHF.L.U32 R37, R37, 0x10, RZ ;  /* 0x0000001025257819 */ /* 0x000fe400000006ff */
[----:B------:R-:W-:Y:S01]  /*08b0*/  SHF.L.U32 R104, R104, 0x10, RZ ;  /* 0x0000001068687819 */ /* 0x000fe200000006ff */
[C---:B------:R-:W-:Y:S01]  /*08c0*/  FADD.FTZ R99, -R49.reuse, R78 ;  /* 0x0000004e31637221 */ /* 0x040fe20000010100 */
[C---:B------:R-:W-:Y:S01]  /*08d0*/  FADD.FTZ R39, -R49.reuse, R72 ;  /* 0x0000004831277221 */ /* 0x040fe20000010100 */
[----:B------:R-:W-:Y:S01]  /*08e0*/  FMUL.FTZ R85, R34, R81 ;  /* 0x0000005122557220 */ /* 0x000fe20000410000 */
[C---:B------:R-:W-:Y:S01]  /*08f0*/  FADD.FTZ R115, -R49.reuse, R38 ;  /* 0x0000002631737221 */ /* 0x040fe20000010100 */
[C---:B-----5:R-:W-:Y:S01]  /*0900*/  FMUL.FTZ R72, R88.reuse, R73 ;  /* 0x0000004958487220 */ /* 0x060fe20000410000 */
[C---:B------:R-:W-:Y:S01]  /*0910*/  FADD.FTZ R103, -R49.reuse, R50 ;  /* 0x0000003231677221 */ /* 0x040fe20000010100 */
[C---:B------:R-:W-:Y:S01]  /*0920*/  FADD.FTZ R111, -R49.reuse, R52 ;  /* 0x00000034316f7221 */ /* 0x040fe20000010100 */
[C---:B------:R-:W-:Y:S01]  /*0930*/  FADD.FTZ R83, -R49.reuse, R74 ;  /* 0x0000004a31537221 */ /* 0x040fe20000010100 */
[----:B------:R-:W-:Y:S01]  /*0940*/  FADD.FTZ R51, -R49, R76 ;  /* 0x0000004c31337221 */ /* 0x000fe20000010100 */
[----:B------:R-:W-:Y:S01]  /*0950*/  SHF.L.U32 R49, R59, 0x10, RZ ;  /* 0x000000103b317819 */ /* 0x000fe200000006ff */
[----:B------:R-:W-:Y:S01]  /*0960*/  FMUL.FTZ R96, R37, R104 ;  /* 0x0000006825607220 */ /* 0x000fe20000410000 */
[----:B------:R-:W-:Y:S01]  /*0970*/  FMUL.FTZ R78, R88, R99 ;  /* 0x00000063584e7220 */ /* 0x000fe20000410000 */
[----:B------:R-:W-:Y:S01]  /*0980*/  FADD.FTZ R37, RZ, R85 ;  /* 0x00000055ff257221 */ /* 0x000fe20000010000 */
[--C-:B------:R-:W-:Y:S01]  /*0990*/  SHF.R.U64 R107, R32, 0x10, R33.reuse ;  /* 0x00000010206b7819 */ /* 0x100fe20000001221 */
[----:B------:R-:W-:Y:S01]  /*09a0*/  FMUL.FTZ R99, R88, R115 ;  /* 0x0000007358637220 */ /* 0x000fe20000410000 */
[----:B------:R-:W-:Y:S01]  /*09b0*/  SHF.L.U32 R93, R32, 0x10, RZ ;  /* 0x00000010205d7819 */ /* 0x000fe200000006ff */
[----:B------:R-:W-:Y:S01]  /*09c0*/  FFMA.FTZ R34, R72, R85, RZ ;  /* 0x0000005548227223 */ /* 0x000fe200000100ff */
[----:B------:R-:W-:-:S02]  /*09d0*/  SHF.R.U32.HI R105, RZ, 0x10, R33 ;  /* 0x00000010ff697819 */ /* 0x000fc40000011621 */
[----:B------:R-:W-:Y:S01]  /*09e0*/  SHF.R.U32.HI R32, RZ, 0x10, R57 ;  /* 0x00000010ff207819 */ /* 0x000fe20000011639 */
[----:B------:R-:W-:Y:S01]  /*09f0*/  FMUL.FTZ R98, R49, R80 ;  /* 0x0000005031627220 */ /* 0x000fe20000410000 */
[----:B------:R-:W-:Y:S01]  /*0a00*/  SHF.R.U32.HI R94, RZ, 0x10, R35 ;  /* 0x00000010ff5e7819 */ /* 0x000fe20000011623 */
[----:B------:R-:W-:Y:S01]  /*0a10*/  FADD.FTZ R37, R37, R96 ;  /* 0x0000006025257221 */ /* 0x000fe20000010000 */
[----:B------:R-:W-:Y:S01]  /*0a20*/  SHF.L.U32 R102, R102, 0x10, RZ ;  /* 0x0000001066667819 */ /* 0x000fe200000006ff */
[----:B------:R-:W-:Y:S01]  /*0a30*/  FMUL.FTZ R101, R88, R101 ;  /* 0x0000006558657220 */ /* 0x000fe20000410000 */
[----:B------:R-:W-:Y:S01]  /*0a40*/  FFMA.FTZ R34, R99, R96, R34 ;  /* 0x0000006063227223 */ /* 0x000fe20000010022 */
[----:B------:R-:W-:Y:S02]  /*0a50*/  SHF.L.U32 R95, R33, 0x10, RZ ;  /* 0x00000010215f7819 */ /* 0x000fe400000006ff */
[----:B------:R-:W-:Y:S02]  /*0a60*/  SHF.L.U32 R32, R32, 0x10, RZ ;  /* 0x0000001020207819 */ /* 0x000fe400000006ff */
[----:B------:R-:W-:Y:S01]  /*0a70*/  SHF.L.U32 R105, R105, 0x10, RZ ;  /* 0x0000001069697819 */ /* 0x000fe200000006ff */
[----:B------:R-:W-:Y:S01]  /*0a80*/  FMUL.FTZ R90, R119, R102 ;  /* 0x00000066775a7220 */ /* 0x000fe20000410000 */
[C---:B------:R-:W-:Y:S01]  /*0a90*/  SHF.L.U32 R36, R56.reuse, 0x10, RZ ;  /* 0x0000001038247819 */ /* 0x040fe200000006ff */
[----:B------:R-:W-:Y:S01]  /*0aa0*/  FADD.FTZ R37, R37, R98 ;  /* 0x0000006225257221 */ /* 0x000fe20000010000 */
[----:B------:R-:W-:-:S02]  /*0ab0*/  SHF.R.U64 R38, R56, 0x10, R57 ;  /* 0x0000001038267819 */ /* 0x000fc40000001239 */
[----:B------:R-:W-:Y:S02]  /*0ac0*/  SHF.L.U32 R33, R48, 0x10, RZ ;  /* 0x0000001030217819 */ /* 0x000fe400000006ff */
[----:B------:R-:W-:Y:S01]  /*0ad0*/  SHF.L.U32 R94, R94, 0x10, RZ ;  /* 0x000000105e5e7819 */ /* 0x000fe200000006ff */
[----:B------:R-:W-:Y:S01]  /*0ae0*/  FMUL.FTZ R103, R88, R103 ;  /* 0x0000006758677220 */ /* 0x000fe20000410000 */
[----:B------:R-:W-:Y:S01]  /*0af0*/  FFMA.FTZ R34, R101, R98, R34 ;  /* 0x0000006265227223 */ /* 0x000fe20000010022 */
[----:B------:R-:W-:Y:S01]  /*0b00*/  SHF.L.U32 R38, R38, 0x10, RZ ;  /* 0x0000001026267819 */ /* 0x000fe200000006ff */
[----:B------:R-:W-:Y:S01]  /*0b10*/  FMUL.FTZ R73, R32, R105 ;  /* 0x0000006920497220 */ /* 0x000fe20000410000 */
[----:B------:R-:W-:Y:S01]  /*0b20*/  SHF.L.U32 R107, R107, 0x10, RZ ;  /* 0x000000106b6b7819 */ /* 0x000fe200000006ff */
[----:B------:R-:W-:Y:S01]  /*0b30*/  FMUL.FTZ R75, R36, R93 ;  /* 0x0000005d244b7220 */ /* 0x000fe20000410000 */
[----:B------:R-:W-:Y:S01]  /*0b40*/  FMUL.FTZ R86, R33, R94 ;  /* 0x0000005e21567220 */ /* 0x000fe20000410000 */
[----:B------:R-:W-:Y:S01]  /*0b50*/  FADD.FTZ R32, R37, R90 ;  /* 0x0000005a25207221 */ /* 0x000fe20000010000 */
[----:B------:R-:W-:Y:S01]  /*0b60*/  FMUL.FTZ R76, R88, R79 ;  /* 0x0000004f584c7220 */ /* 0x000fe20000410000 */
[----:B------:R-:W-:Y:S01]  /*0b70*/  FFMA.FTZ R33, R103, R90, R34 ;  /* 0x0000005a67217223 */ /* 0x000fe20000010022 */
[----:B------:R-:W-:Y:S01]  /*0b80*/  SHF.L.U32 R50, R57, 0x10, RZ ;  /* 0x0000001039327819 */ /* 0x000fe200000006ff */
[----:B------:R-:W-:Y:S01]  /*0b90*/  FMUL.FTZ R79, R38, R107 ;  /* 0x0000006b264f7220 */ /* 0x000fe20000410000 */
[----:B------:R-:W-:Y:S01]  /*0ba0*/  FADD.FTZ R32, R32, R75 ;  /* 0x0000004b20207221 */ /* 0x000fe20000010000 */
[----:B------:R-:W-:Y:S01]  /*0bb0*/  SHF.L.U32 R109, R35, 0x10, RZ ;  /* 0x00000010236d7819 */ /* 0x000fe200000006ff */
[----:B------:R-:W-:Y:S01]  /*0bc0*/  FMUL.FTZ R84, R88, R111 ;  /* 0x0000006f58547220 */ /* 0x000fe20000410000 */
[----:B------:R-:W-:Y:S01]  /*0bd0*/  FFMA.FTZ R33, R76, R75, R33 ;  /* 0x0000004b4c217223 */ /* 0x000fe20000010021 */
[----:B------:R-:W-:Y:S01]  /*0be0*/  SHF.R.U64 R35, R54, 0x10, R55 ;  /* 0x0000001036237819 */ /* 0x000fe20000001237 */
[----:B------:R-:W-:Y:S01]  /*0bf0*/  FMUL.FTZ R77, R50, R95 ;  /* 0x0000005f324d7220 */ /* 0x000fe20000410000 */
[----:B------:R-:W-:Y:S01]  /*0c00*/  FADD.FTZ R32, R32, R79 ;  /* 0x0000004f20207221 */ /* 0x000fe20000010000 */
[----:B------:R-:W-:Y:S01]  /*0c10*/  FFMA.FTZ R33, R84, R79, R33 ;  /* 0x0000004f54217223 */ /* 0x000fe20000010021 */
[----:B------:R-:W-:-:S02]  /*0c20*/  SHF.L.U32 R35, R35, 0x10, RZ ;  /* 0x0000001023237819 */ /* 0x000fc400000006ff */
[----:B------:R-:W-:Y:S01]  /*0c30*/  SHF.L.U32 R100, R100, 0x10, RZ ;  /* 0x0000001064647819 */ /* 0x000fe200000006ff */
[----:B------:R-:W-:Y:S01]  /*0c40*/  FADD.FTZ R32, R32, R77 ;  /* 0x0000004d20207221 */ /* 0x000fe20000010000 */
[----:B------:R-:W-:Y:S01]  /*0c50*/  FMUL.FTZ R74, R88, R39 ;  /* 0x00000027584a7220 */ /* 0x000fe20000410000 */
[----:B------:R-:W-:Y:S02]  /*0c60*/  FFMA.FTZ R33, R78, R77, R33 ;  /* 0x0000004d4e217223 */ /* 0x000fe40000010021 */
[----:B------:R-:W-:Y:S01]  /*0c70*/  FMUL.FTZ R82, R35, R100 ;  /* 0x0000006423527220 */ /* 0x000fe20000410000 */
[----:B------:R-:W-:Y:S01]  /*0c80*/  FADD.FTZ R35, R32, R73 ;  /* 0x0000004920237221 */ /* 0x000fe20000010000 */
[----:B------:R-:W-:Y:S01]  /*0c90*/  FMUL.FTZ R50, R89, R92 ;  /* 0x0000005c59327220 */ /* 0x000fe20000410000 */
[----:B------:R-:W-:Y:S01]  /*0ca0*/  FMUL.FTZ R49, R88, R113 ;  /* 0x0000007158317220 */ /* 0x000fe20000410000 */
[----:B------:R-:W-:Y:S01]  /*0cb0*/  FFMA.FTZ R32, R74, R73, R33 ;  /* 0x000000494a207223 */ /* 0x000fe20000010021 */
[----:B------:R-:W-:Y:S01]  /*0cc0*/  SHF.L.U32 R52, R55, 0x10, RZ ;  /* 0x0000001037347819 */ /* 0x000fe200000006ff */
[----:B------:R-:W-:Y:S01]  /*0cd0*/  FMUL.FTZ R83, R88, R83 ;  /* 0x0000005358537220 */ /* 0x000fe20000410000 */
[----:B------:R-:W-:Y:S01]  /*0ce0*/  FADD.FTZ R35, R35, R50 ;  /* 0x0000003223237221 */ /* 0x000fe20000010000 */
[----:B------:R-:W-:-:S02]  /*0cf0*/  FFMA.FTZ R32, R49, R50, R32 ;  /* 0x0000003231207223 */ /* 0x000fc40000010020 */
[----:B------:R-:W-:Y:S01]  /*0d00*/  FMUL.FTZ R89, R52, R109 ;  /* 0x0000006d34597220 */ /* 0x000fe20000410000 */
[C---:B------:R-:W-:Y:S01]  /*0d10*/  FMUL.FTZ R52, R88.reuse, R117 ;  /* 0x0000007558347220 */ /* 0x040fe20000410000 */
[----:B------:R-:W-:Y:S01]  /*0d20*/  FADD.FTZ R34, R35, R82 ;  /* 0x0000005223227221 */ /* 0x000fe20000010000 */
[----:B------:R-:W-:Y:S01]  /*0d30*/  FFMA.FTZ R33, R83, R82, R32 ;  /* 0x0000005253217223 */ /* 0x000fe20000010020 */
[----:B------:R-:W-:Y:S02]  /*0d40*/  FMUL.FTZ R51, R88, R51 ;  /* 0x0000003358337220 */ /* 0x000fe40000410000 */
        /* <DEDUP_REMOVED lines=17> */
.L_x_156:
        /* <DEDUP_REMOVED lines=9> */
[----:B------:R-:W4:Y:S02]  /*0ef0*/  LDG.E.64 R72, desc[UR8][R72.64] ;  /* 0x0000000848487981 */ /* 0x000f24000c1e1b00 */
[--C-:B-1----:R-:W-:Y:S02]  /*0f00*/  IMAD.WIDE.U32 R36, R91, 0x8, R32.reuse ;  /* 0x000000085b247825 */ /* 0x102fe400078e0020 */
[----:B------:R-:W4:Y:S02]  /*0f10*/  LDG.E.64 R38, desc[UR8][R38.64] ;  /* 0x0000000826267981 */ /* 0x000f24000c1e1b00 */
[----:B------:R-:W-:-:S02]  /*0f20*/  IMAD.WIDE.U32 R34, R87, 0x8, R32 ;  /* 0x0000000857227825 */ /* 0x000fc400078e0020 */
[----:B------:R-:W4:Y:S04]  /*0f30*/  LDG.E.64 R36, desc[UR8][R36.64] ;  /* 0x0000000824247981 */ /* 0x000f28000c1e1b00 */
[----:B------:R-:W4:Y:S01]  /*0f40*/  LDG.E.64 R34, desc[UR8][R34.64] ;  /* 0x0000000822227981 */ /* 0x000f22000c1e1b00 */
[----:B------:R-:W-:-:S05]  /*0f50*/  IMAD.WIDE.U32 R74, R97, 0x8, R32 ;  /* 0x00000008614a7825 */ /* 0x000fca00078e0020 */
[----:B------:R0:W4:Y:S01]  /*0f60*/  LDG.E.64 R32, desc[UR8][R74.64] ;  /* 0x000000084a207981 */ /* 0x000122000c1e1b00 */
[----:B--2---:R-:W-:-:S04]  /*0f70*/  IMAD.WIDE.U32 R66, R91, 0x8, R70 ;  /* 0x000000085b427825 */ /* 0x004fc800078e0046 */
[--C-:B------:R-:W-:Y:S02]  /*0f80*/  IMAD.WIDE.U32 R68, R97, 0x8, R70.reuse ;  /* 0x0000000861447825 */ /* 0x100fe400078e0046 */
[----:B------:R-:W5:Y:S02]  /*0f90*/  LDG.E.64 R66, desc[UR8][R66.64] ;  /* 0x0000000842427981 */ /* 0x000f64000c1e1b00 */
[----:B------:R-:W-:Y:S02]  /*0fa0*/  IMAD.WIDE.U32 R70, R87, 0x8, R70 ;  /* 0x0000000857467825 */ /* 0x000fe400078e0046 */
[----:B------:R-:W5:Y:S04]  /*0fb0*/  LDG.E.64 R68, desc[UR8][R68.64] ;  /* 0x0000000844447981 */ /* 0x000f68000c1e1b00 */
[----:B------:R-:W5:Y:S01]  /*0fc0*/  LDG.E.64 R70, desc[UR8][R70.64] ;  /* 0x0000000846467981 */ /* 0x000f62000c1e1b00 */
[----:B------:R-:W-:-:S04]  /*0fd0*/  SHF.R.U32.HI R119, RZ, 0x10, R59 ;  /* 0x00000010ff777819 */ /* 0x000fc8000001163b */
[----:B------:R-:W-:Y:S02]  /*0fe0*/  SHF.L.U32 R119, R119, 0x10, RZ ;  /* 0x0000001077777819 */ /* 0x000fe400000006ff */
[----:B------:R-:W-:Y:S02]  /*0ff0*/  SHF.L.U32 R89, R54, 0x10, RZ ;  /* 0x0000001036597819 */ /* 0x000fe400000006ff */
[----:B---3--:R-:W-:Y:S02]  /*1000*/  SHF.L.U32 R80, R51, 0x10, RZ ;  /* 0x0000001033507819 */ /* 0x008fe400000006ff */
[----:B0-----:R-:W-:Y:S02]  /*1010*/  SHF.R.U64 R75, R50, 0x10, R51 ;  /* 0x00000010324b7819 */ /* 0x001fe40000001233 */
[C-C-:B----4-:R-:W-:Y:S02]  /*1020*/  SHF.R.U64 R52, R72.reuse, 0x10, R73.reuse ;  /* 0x0000001048347819 */ /* 0x150fe40000001249 */
[----:B------:R-:W-:Y:S01]  /*1030*/  SHF.L.U32 R76, R72, 0x10, RZ ;  /* 0x00000010484c7819 */ /* 0x000fe200000006ff */
[----:B------:R-:W-:Y:S01]  /*1040*/  FADD.FTZ R113, -R49, R80 ;  /* 0x0000005031717221 */ /* 0x000fe20000010100 */
[----:B------:R-:W-:-:S02]  /*1050*/  SHF.R.U32.HI R72, RZ, 0x10, R73 ;  /* 0x00000010ff487819 */ /* 0x000fc40000011649 */
[----:B------:R-:W-:Y:S02]  /*1060*/  SHF.L.U32 R74, R73, 0x10, RZ ;  /* 0x00000010494a7819 */ /* 0x000fe400000006ff */
[----:B------:R-:W-:Y:S02]  /*1070*/  SHF.L.U32 R78, R50, 0x10, RZ ;  /* 0x00000010324e7819 */ /* 0x000fe400000006ff */
[----:B------:R-:W-:Y:S02]  /*1080*/  SHF.R.U32.HI R50, RZ, 0x10, R51 ;  /* 0x00000010ff327819 */ /* 0x000fe40000011633 */
[--C-:B------:R-:W-:Y:S02]  /*1090*/  SHF.R.U64 R51, R38, 0x10, R39.reuse ;  /* 0x0000001026337819 */ /* 0x100fe40000001227 */
[----:B------:R-:W-:Y:S02]  /*10a0*/  SHF.R.U32.HI R77, RZ, 0x10, R39 ;  /* 0x00000010ff4d7819 */ /* 0x000fe40000011627 */
[----:B------:R-:W-:-:S02]  /*10b0*/  SHF.R.U64 R104, R36, 0x10, R37 ;  /* 0x0000001024687819 */ /* 0x000fc40000001225 */
[----:B------:R-:W-:Y:S02]  /*10c0*/  SHF.R.U32.HI R102, RZ, 0x10, R37 ;  /* 0x00000010ff667819 */ /* 0x000fe40000011625 */
[----:B------:R-:W-:Y:S02]  /*10d0*/  SHF.L.U32 R80, R37, 0x10, RZ ;  /* 0x0000001025507819 */ /* 0x000fe400000006ff */
[C---:B------:R-:W-:Y:S02]  /*10e0*/  SHF.R.U64 R100, R34.reuse, 0x10, R35 ;  /* 0x0000001022647819 */ /* 0x040fe40000001223 */
[----:B------:R-:W-:Y:S02]  /*10f0*/  SHF.L.U32 R92, R34, 0x10, RZ ;  /* 0x00000010225c7819 */ /* 0x000fe400000006ff */
[----:B------:R-:W-:Y:S01]  /*1100*/  SHF.R.U64 R37, R58, 0x10, R59 ;  /* 0x000000103a257819 */ /* 0x000fe2000000123b */
        /* <DEDUP_REMOVED lines=9> */
[----:B------:R-:W-:-:S02]  /*11a0*/  SHF.L.U32 R50, R50, 0x10, RZ ;  /* 0x0000001032327819 */ /* 0x000fc400000006ff */
[----:B------:R-:W-:Y:S02]  /*11b0*/  SHF.L.U32 R74, R51, 0x10, RZ ;  /* 0x00000010334a7819 */ /* 0x000fe400000006ff */
[----:B------:R-:W-:Y:S02]  /*11c0*/  SHF.L.U32 R76, R77, 0x10, RZ ;  /* 0x000000104d4c7819 */ /* 0x000fe400000006ff */
[----:B------:R-:W-:Y:S02]  /*11d0*/  SHF.L.U32 R37, R37, 0x10, RZ ;  /* 0x0000001025257819 */ /* 0x000fe400000006ff */
[----:B------:R-:W-:Y:S01]  /*11e0*/  SHF.L.U32 R104, R104, 0x10, RZ ;  /* 0x0000001068687819 */ /* 0x000fe200000006ff */
[C---:B------:R-:W-:Y:S01]  /*11f0*/  FADD.FTZ R103, -R49.reuse, R72 ;  /* 0x0000004831677221 */ /* 0x040fe20000010100 */
[----:B------:R-:W-:Y:S01]  /*1200*/  FMUL.FTZ R85, R34, R81 ;  /* 0x0000005122557220 */ /* 0x000fe20000410000 */
[C---:B------:R-:W-:Y:S01]  /*1210*/  FADD.FTZ R99, -R49.reuse, R52 ;  /* 0x0000003431637221 */ /* 0x040fe20000010100 */
[----:B-----5:R-:W-:Y:S01]  /*1220*/  FMUL.FTZ R72, R88, R73 ;  /* 0x0000004958487220 */ /* 0x020fe20000410000 */
[C---:B------:R-:W-:Y:S01]  /*1230*/  FADD.FTZ R79, -R49.reuse, R78 ;  /* 0x0000004e314f7221 */ /* 0x040fe20000010100 */
[C---:B------:R-:W-:Y:S01]  /*1240*/  FADD.FTZ R115, -R49.reuse, R82 ;  /* 0x0000005231737221 */ /* 0x040fe20000010100 */
[C---:B------:R-:W-:Y:S01]  /*1250*/  FADD.FTZ R117, -R49.reuse, R84 ;  /* 0x0000005431757221 */ /* 0x040fe20000010100 */
[C---:B------:R-:W-:Y:S01]  /*1260*/  FADD.FTZ R111, -R49.reuse, R38 ;  /* 0x00000026316f7221 */ /* 0x040fe20000010100 */
[C---:B------:R-:W-:Y:S01]  /*1270*/  FADD.FTZ R39, -R49.reuse, R50 ;  /* 0x0000003231277221 */ /* 0x040fe20000010100 */
[C---:B------:R-:W-:Y:S01]  /*1280*/  FADD.FTZ R83, -R49.reuse, R74 ;  /* 0x0000004a31537221 */ /* 0x040fe20000010100 */
[----:B------:R-:W-:Y:S01]  /*1290*/  FADD.FTZ R51, -R49, R76 ;  /* 0x0000004c31337221 */ /* 0x000fe20000010100 */
[----:B------:R-:W-:Y:S01]  /*12a0*/  SHF.L.U32 R49, R59, 0x10, RZ ;  /* 0x000000103b317819 */ /* 0x000fe200000006ff */
        /* <DEDUP_REMOVED lines=42> */
[----:B------:R-:W-:Y:S01]  /*1550*/  FMUL.FTZ R78, R88, R113 ;  /* 0x00000071584e7220 */ /* 0x000fe20000410000 */
        /* <DEDUP_REMOVED lines=36> */
.L_x_157:
[----:B------:R-:W0:Y:S01]  /*17a0*/  SHFL.DOWN PT, R34, R35, 0x10, 0x1f ;  /* 0x0a001f0023227f89 */ /* 0x000e2200000e0000 */
[----:B------:R-:W-:Y:S01]  /*17b0*/  ISETP.NE.AND P2, PT, R47, RZ, PT ;  /* 0x000000ff2f00720c */ /* 0x000fe20003f45270 */
        /* <DEDUP_REMOVED lines=30> */
.L_x_159:
[----:B------:R-:W-:Y:S05]  /*19a0*/  BSYNC.RECONVERGENT B0 ;  /* 0x0000000000007941 */ /* 0x000fea0003800200 */
.L_x_158:
[----:B------:R-:W1:Y:S08]  /*19b0*/  S2UR UR5, SR_CgaCtaId ;  /* 0x00000000000579c3 */ /* 0x000e700000008800 */
[----:B------:R-:W-:Y:S01]  /*19c0*/  BAR.SYNC.DEFER_BLOCKING 0x0 ;  /* 0x0000000000007b1d */ /* 0x000fe20000010000 */
[----:B------:R-:W-:Y:S01]  /*19d0*/  FADD.FTZ R7, R81, R7 ;  /* 0x0000000751077221 */ /* 0x000fe20000010000 */
[----:B------:R-:W-:Y:S01]  /*19e0*/  FADD.FTZ R18, R94, R18 ;  /* 0x000000125e127221 */ /* 0x000fe20000010000 */
[----:B------:R-:W-:Y:S01]  /*19f0*/  FADD.FTZ R15, R92, R15 ;  /* 0x0000000f5c0f7221 */ /* 0x000fe20000010000 */
[----:B------:R-:W-:Y:S01]  /*1a00*/  FADD.FTZ R13, R95, R13 ;  /* 0x0000000d5f0d7221 */ /* 0x000fe20000010000 */
[----:B------:R-:W-:Y:S01]  /*1a10*/  FADD.FTZ R11, R93, R11 ;  /* 0x0000000b5d0b7221 */ /* 0x000fe20000010000 */
[----:B------:R-:W-:Y:S01]  /*1a20*/  UMOV UR4, 0x400 ;  /* 0x0000040000047882 */ /* 0x000fe20000000000 */
        /* <DEDUP_REMOVED lines=16> */
[----:B-1----:R-:W-:Y:S01]  /*1b30*/  ULEA UR4, UR5, UR4, 0x18 ;  /* 0x0000000405047291 */ /* 0x002fe2000f8ec0ff */
[----:B------:R-:W-:Y:S01]  /*1b40*/  FADD.FTZ R3, R106, R3 ;  /* 0x000000036a037221 */ /* 0x000fe20000010000 */
[----:B------:R-:W-:Y:S01]  /*1b50*/  FADD.FTZ R2, R119, R2 ;  /* 0x0000000277027221 */ /* 0x000fe20000010000 */
[----:B------:R-:W-:Y:S01]  /*1b60*/  FADD.FTZ R0, R117, R0 ;  /* 0x0000000075007221 */ /* 0x000fe20000010000 */
[----:B------:R-:W-:Y:S01]  /*1b70*/  UIADD3 UR5, UPT, UPT, UR4, 0x1820, URZ ;  /* 0x0000182004057890 */ /* 0x000fe2000fffe0ff */
[--C-:B------:R-:W-:Y:S01]  /*1b80*/  SHF.R.U64 R94, R60, 0x10, R61.reuse ;  /* 0x000000103c5e7819 */ /* 0x100fe2000000123d */
[----:B------:R-:W-:Y:S01]  /*1b90*/  @!UP1 UIADD3 UR5, UPT, UPT, UR4, 0x1800, URZ ;  /* 0x0000180004059890 */ /* 0x000fe2000fffe0ff */
[----:B------:R-:W-:Y:S01]  /*1ba0*/  SHF.R.U32.HI R93, RZ, 0x10, R61 ;  /* 0x00000010ff5d7819 */ /* 0x000fe2000001163d */
[----:B------:R-:W-:-:S02]  /*1bb0*/  UIADD3 UR6, UPT, UPT, UR4, 0x1830, URZ ;  /* 0x0000183004067890 */ /* 0x000fc4000fffe0ff */
[----:B------:R-:W-:-:S05]  /*1bc0*/  @!UP1 UIADD3 UR6, UPT, UPT, UR4, 0x1810, URZ ;  /* 0x0000181004069890 */ /* 0x000fca000fffe0ff */
[----:B0-----:R-:W0:Y:S04]  /*1bd0*/  LDS.128 R32, [UR5] ;  /* 0x00000005ff207984 */ /* 0x001e280008000c00 */
[----:B------:R-:W1:Y:S01]  /*1be0*/  LDS.128 R36, [UR6] ;  /* 0x00000006ff247984 */ /* 0x000e620008000c00 */
[----:B0-----:R-:W-:Y:S01]  /*1bf0*/  FADD.FTZ R81, RZ, R32 ;  /* 0x00000020ff517221 */ /* 0x001fe20000010000 */
[----:B------:R-:W-:Y:S01]  /*1c00*/  FADD.FTZ R32, RZ, R33 ;  /* 0x00000021ff207221 */ /* 0x000fe20000010000 */
[----:B------:R-:W-:Y:S02]  /*1c10*/  SHF.R.U32.HI R33, RZ, 0x10, R65 ;  /* 0x00000010ff217819 */ /* 0x000fe40000011641 */
[----:B------:R-:W-:Y:S01]  /*1c20*/  FADD.FTZ R81, R34, R81 ;  /* 0x0000005122517221 */ /* 0x000fe20000010000 */
[----:B------:R-:W-:Y:S01]  /*1c30*/  FADD.FTZ R32, R35, R32 ;  /* 0x0000002023207221 */ /* 0x000fe20000010000 */
[----:B------:R-:W-:-:S02]  /*1c40*/  SHF.R.U64 R34, R62, 0x10, R63 ;  /* 0x000000103e227819 */ /* 0x000fc4000000123f */
[----:B-1----:R-:W-:Y:S01]  /*1c50*/  FADD.FTZ R81, R81, R36 ;  /* 0x0000002451517221 */ /* 0x002fe20000010000 */
[----:B------:R-:W-:Y:S01]  /*1c60*/  FADD.FTZ R32, R32, R37 ;  /* 0x0000002520207221 */ /* 0x000fe20000010000 */
[----:B------:R-:W-:Y:S02]  /*1c70*/  SHF.R.U64 R35, R64, 0x10, R65 ;  /* 0x0000001040237819 */ /* 0x000fe40000001241 */
[----:B------:R-:W-:Y:S01]  /*1c80*/  FADD.FTZ R38, R38, R81 ;  /* 0x0000005126267221 */ /* 0x000fe20000010000 */
[----:B------:R-:W-:Y:S01]  /*1c90*/  FADD.FTZ R39, R39, R32 ;  /* 0x0000002027277221 */ /* 0x000fe20000010000 */
[----:B------:R-:W-:Y:S02]  /*1ca0*/  SHF.R.U32.HI R32, RZ, 0x10, R63 ;  /* 0x00000010ff207819 */ /* 0x000fe4000001163f */
        /* <DEDUP_REMOVED lines=13> */
[----:B------:R-:W-:Y:S01]  /*1d80*/  FFMA.FTZ R90, R95, R84, R92 ;  /* 0x000000545f5a7223 */ /* 0x000fe2000001005c */
[----:B------:R-:W-:Y:S01]  /*1d90*/  SHF.L.U32 R38, R65, 0x10, RZ ;  /* 0x0000001041267819 */ /* 0x000fe200000006ff */
[----:B------:R-:W-:Y:S01]  /*1da0*/  FMUL.FTZ R36, R88, R101 ;  /* 0x0000006558247220 */ /* 0x000fe20000410000 */
[----:B------:R-:W-:Y:S01]  /*1db0*/  FADD.FTZ R99, -R99, R96 ;  /* 0x0000006063637221 */ /* 0x000fe20000010100 */
[----:B------:R-:W-:Y:S01]  /*1dc0*/  FADD.FTZ R85, -R72, R85 ;  /* 0x0000005548557221 */ /* 0x000fe20000010100 */
[----:B------:R-:W-:Y:S01]  /*1dd0*/  SHF.L.U32 R84, R33, 0x10, RZ ;  /* 0x0000001021547819 */ /* 0x000fe200000006ff */
[----:B------:R-:W-:Y:S01]  /*1de0*/  FMUL.FTZ R107, R36, R53 ;  /* 0x00000035246b7220 */ /* 0x000fe20000410000 */
[----:B------:R-:W-:Y:S01]  /*1df0*/  FMUL.FTZ R36, R88, R103 ;  /* 0x0000006758247220 */ /* 0x000fe20000410000 */
[--C-:B------:R-:W-:Y:S01]  /*1e00*/  FFMA.FTZ R78, R95, R78, R92.reuse ;  /* 0x0000004e5f4e7223 */ /* 0x100fe2000001005c */
[----:B------:R-:W-:Y:S01]  /*1e10*/  FADD.FTZ R39, -R90, R79 ;  /* 0x0000004f5a277221 */ /* 0x000fe20000010100 */
[----:B------:R-:W-:Y:S01]  /*1e20*/  FMUL.FTZ R80, R88, R99 ;  /* 0x0000006358507220 */ /* 0x000fe20000410000 */
[----:B------:R-:W-:Y:S01]  /*1e30*/  FMUL.FTZ R81, R36, R53 ;  /* 0x0000003524517220 */ /* 0x000fe20000410000 */
[----:B------:R-:W-:Y:S01]  /*1e40*/  FMUL.FTZ R38, R107, R38 ;  /* 0x000000266b267220 */ /* 0x000fe20000410000 */
[----:B------:R-:W-:Y:S01]  /*1e50*/  FMUL.FTZ R90, R88, R85 ;  /* 0x00000055585a7220 */ /* 0x000fe20000410000 */
[----:B------:R-:W-:Y:S01]  /*1e60*/  FADD.FTZ R85, -R78, R77 ;  /* 0x0000004d4e557221 */ /* 0x000fe20000010100 */
[----:B------:R-:W-:Y:S01]  /*1e70*/  FMUL.FTZ R79, R81, R84 ;  /* 0x00000054514f7220 */ /* 0x000fe20000410000 */
[----:B------:R-:W-:Y:S01]  /*1e80*/  FMUL.FTZ R84, R88, R39 ;  /* 0x0000002758547220 */ /* 0x000fe20000410000 */
[----:B------:R-:W-:Y:S01]  /*1e90*/  SHF.L.U32 R35, R35, 0x10, RZ ;  /* 0x0000001023237819 */ /* 0x000fe200000006ff */
[----:B------:R-:W0:Y:S01]  /*1ea0*/  LDC.64 R36, c[0x0][0x390] ;  /* 0x0000e400ff247b82 */ /* 0x000e220000000a00 */
[-C--:B------:R-:W-:Y:S01]  /*1eb0*/  FMUL.FTZ R80, R80, R53.reuse ;  /* 0x0000003550507220 */ /* 0x080fe20000410000 */
[----:B------:R1:W-:Y:S01]  /*1ec0*/  F2F.BF16.F32 R72, R38 ;  /* 0x0000002600487304 */ /* 0x0003e20000202000 */
[C-C-:B------:R-:W-:Y:S01]  /*1ed0*/  FFMA.FTZ R74, R95.reuse, R74, R92.reuse ;  /* 0x0000004a5f4a7223 */ /* 0x140fe2000001005c */
[----:B------:R-:W-:Y:S01]  /*1ee0*/  SHF.L.U32 R33, R64, 0x10, RZ ;  /* 0x0000001040217819 */ /* 0x000fe200000006ff */
[-C--:B------:R-:W-:Y:S01]  /*1ef0*/  FMUL.FTZ R90, R90, R53.reuse ;  /* 0x000000355a5a7220 */ /* 0x080fe20000410000 */
[----:B------:R-:W-:Y:S01]  /*1f00*/  SHF.L.U32 R39, R34, 0x10, RZ ;  /* 0x0000001022277819 */ /* 0x000fe200000006ff */
[----:B------:R-:W-:Y:S01]  /*1f10*/  FMUL.FTZ R84, R84, R53 ;  /* 0x0000003554547220 */ /* 0x000fe20000410000 */
[----:B------:R-:W-:Y:S01]  /*1f20*/  FFMA.FTZ R76, R95, R76, R92 ;  /* 0x0000004c5f4c7223 */ /* 0x000fe2000001005c */
[----:B------:R-:W-:Y:S01]  /*1f30*/  FMUL.FTZ R35, R80, R35 ;  /* 0x0000002350237220 */ /* 0x000fe20000410000 */
[----:B------:R-:W-:Y:S01]  /*1f40*/  FADD.FTZ R73, -R74, R73 ;  /* 0x000000494a497221 */ /* 0x000fe20000010100 */
[----:B-1----:R-:W-:Y:S01]  /*1f50*/  FMUL.FTZ R38, R88, R85 ;  /* 0x0000005558267220 */ /* 0x002fe20000410000 */
[----:B------:R-:W-:Y:S01]  /*1f60*/  FMUL.FTZ R33, R90, R33 ;  /* 0x000000215a217220 */ /* 0x000fe20000410000 */
[----:B------:R-:W-:Y:S01]  /*1f70*/  FMUL.FTZ R34, R84, R39 ;  /* 0x0000002754227220 */ /* 0x000fe20000410000 */
[----:B------:R-:W1:Y:S01]  /*1f80*/  F2F.BF16.F32 R79, R79 ;  /* 0x0000004f004f7304 */ /* 0x000e620000202000 */
[----:B------:R-:W-:Y:S01]  /*1f90*/  FMUL.FTZ R85, R38, R53 ;  /* 0x0000003526557220 */ /* 0x000fe20000410000 */
[----:B------:R-:W-:Y:S01]  /*1fa0*/  FADD.FTZ R75, -R76, R75 ;  /* 0x0000004b4c4b7221 */ /* 0x000fe20000010100 */
[----:B------:R-:W2:Y:S01]  /*1fb0*/  LDC.64 R38, c[0x0][0x468] ;  /* 0x00011a00ff267b82 */ /* 0x000ea20000000a00 */
[C---:B------:R-:W-:Y:S01]  /*1fc0*/  FMUL.FTZ R96, R88.reuse, R73 ;  /* 0x0000004958607220 */ /* 0x040fe20000410000 */
[----:B------:R-:W-:Y:S01]  /*1fd0*/  SHF.L.U32 R78, R63, 0x10, RZ ;  /* 0x000000103f4e7819 */ /* 0x000fe200000006ff */
[----:B------:R-:W-:Y:S01]  /*1fe0*/  FMUL.FTZ R98, R88, R75 ;  /* 0x0000004b58627220 */ /* 0x000fe20000410000 */
[----:B------:R-:W-:Y:S01]  /*1ff0*/  SHF.L.U32 R73, R62, 0x10, RZ ;  /* 0x000000103e497819 */ /* 0x000fe200000006ff */
[----:B------:R-:W3:Y:S01]  /*2000*/  F2F.BF16.F32 R35, R35 ;  /* 0x0000002300237304 */ /* 0x000ee20000202000 */
[-C--:B------:R-:W-:Y:S01]  /*2010*/  FMUL.FTZ R96, R96, R53.reuse ;  /* 0x0000003560607220 */ /* 0x080fe20000410000 */
[----:B------:R-:W-:Y:S01]  /*2020*/  FMUL.FTZ R98, R98, R53 ;  /* 0x0000003562627220 */ /* 0x000fe20000410000 */
[----:B------:R-:W-:-:S03]  /*2030*/  FMUL.FTZ R76, R85, R78 ;  /* 0x0000004e554c7220 */ /* 0x000fc60000410000 */
[----:B------:R-:W-:Y:S02]  /*2040*/  FMUL.FTZ R78, R98, R73 ;  /* 0x00000049624e7220 */ /* 0x000fe40000410000 */
[----:B------:R4:W5:Y:S08]  /*2050*/  F2F.BF16.F32 R77, R33 ;  /* 0x00000021004d7304 */ /* 0x0009700000202000 */
[----:B------:R3:W-:Y:S01]  /*2060*/  F2F.BF16.F32 R74, R34 ;  /* 0x00000022004a7304 */ /* 0x0007e20000202000 */
[----:B----4-:R-:W-:-:S05]  /*2070*/  SHF.L.U32 R33, R32, 0x10, RZ ;  /* 0x0000001020217819 */ /* 0x010fca00000006ff */
[----:B------:R-:W-:Y:S02]  /*2080*/  FMUL.FTZ R75, R96, R33 ;  /* 0x00000021604b7220 */ /* 0x000fe40000410000 */
[----:B------:R2:W-:Y:S01]  /*2090*/  F2F.BF16.F32 R99, R76 ;  /* 0x0000004c00637304 */ /* 0x0005e20000202000 */
[----:B-1----:R-:W-:Y:S01]  /*20a0*/  PRMT R73, R72, 0x5410, R79 ;  /* 0x0000541048497816 */ /* 0x002fe2000000004f */
[----:B0-----:R-:W-:-:S06]  /*20b0*/  IMAD.WIDE.U32 R32, R91, 0x8, R36 ;  /* 0x000000085b207825 */ /* 0x001fcc00078e0024 */
[----:B------:R-:W0:Y:S01]  /*20c0*/  F2F.BF16.F32 R100, R75 ;  /* 0x0000004b00647304 */ /* 0x000e220000202000 */
[----:B---3--:R-:W-:Y:S01]  /*20d0*/  IMAD.WIDE.U32 R34, R35, 0x10000, RZ ;  /* 0x0001000023227825 */ /* 0x008fe200078e00ff */
[----:B------:R-:W3:Y:S04]  /*20e0*/  LDG.E.64 R32, desc[UR8][R32.64] ;  /* 0x0000000820207981 */ /* 0x000ee8000c1e1b00 */
[----:B------:R-:W-:Y:S02]  /*20f0*/  LOP3.LUT R73, R73, R35, RZ, 0xfc, !PT ;  /* 0x0000002349497212 */ /* 0x000fe400078efcff */
[----:B------:R-:W1:Y:S01]  /*2100*/  F2F.BF16.F32 R79, R78 ;  /* 0x0000004e004f7304 */ /* 0x000e620000202000 */
[----:B-----5:R-:W-:Y:S01]  /*2110*/  LOP3.LUT R72, R34, R77, RZ, 0xfc, !PT ;  /* 0x0000004d22487212 */ /* 0x020fe200078efcff */
[----:B--2---:R-:W-:-:S04]  /*2120*/  IMAD.WIDE.U32 R76, R91, 0x8, R38 ;  /* 0x000000085b4c7825 */ /* 0x004fc800078e0026 */
[----:B------:R-:W-:Y:S01]  /*2130*/  IMAD.WIDE.U32 R34, R97, 0x8, R36 ;  /* 0x0000000861227825 */ /* 0x000fe200078e0024 */
[----:B0-----:R-:W-:Y:S01]  /*2140*/  PRMT R99, R99, 0x5410, R100 ;  /* 0x0000541063637816 */ /* 0x001fe20000000064 */
[----:B------:R0:W-:Y:S02]  /*2150*/  STG.E.64 desc[UR8][R76.64], R72 ;  /* 0x000000484c007986 */ /* 0x0001e4000c101b08 */
[----:B------:R-:W-:Y:S02]  /*2160*/  IMAD.WIDE.U32 R74, R74, 0x10000, RZ ;  /* 0x000100004a4a7825 */ /* 0x000fe400078e00ff */
[----:B------:R-:W2:Y:S02]  /*2170*/  LDG.E.64 R34, desc[UR8][R34.64] ;  /* 0x0000000822227981 */ /* 0x000ea4000c1e1b00 */
[----:B------:R-:W-:Y:S01]  /*2180*/  IMAD.WIDE.U32 R36, R87, 0x8, R36 ;  /* 0x0000000857247825 */ /* 0x000fe200078e0024 */
[----:B-1----:R-:W-:Y:S02]  /*2190*/  LOP3.LUT R74, R74, R79, RZ, 0xfc, !PT ;  /* 0x0000004f4a4a7212 */ /* 0x002fe400078efcff */
[----:B------:R-:W-:Y:S01]  /*21a0*/  LOP3.LUT R75, R99, R75, RZ, 0xfc, !PT ;  /* 0x0000004b634b7212 */ /* 0x000fe200078efcff */
[----:B------:R-:W-:-:S05]  /*21b0*/  IMAD.WIDE.U32 R78, R97, 0x8, R38 ;  /* 0x00000008614e7825 */ /* 0x000fca00078e0026 */
[----:B------:R1:W-:Y:S04]  /*21c0*/  STG.E.64 desc[UR8][R78.64], R74 ;  /* 0x0000004a4e007986 */ /* 0x0003e8000c101b08 */
[----:B------:R-:W4:Y:S01]  /*21d0*/  LDG.E.64 R36, desc[UR8][R36.64] ;  /* 0x0000000824247981 */ /* 0x000f22000c1e1b00 */
[C-C-:B------:R-:W-:Y:S01]  /*21e0*/  FFMA.FTZ R52, R95.reuse, R52, R92.reuse ;  /* 0x000000345f347223 */ /* 0x140fe2000001005c */
[C-C-:B------:R-:W-:Y:S01]  /*21f0*/  FFMA.FTZ R51, R95.reuse, R51, R92.reuse ;  /* 0x000000335f337223 */ /* 0x140fe2000001005c */
[C-C-:B------:R-:W-:Y:S01]  /*2200*/  FFMA.FTZ R83, R95.reuse, R83, R92.reuse ;  /* 0x000000535f537223 */ /* 0x140fe2000001005c */
[----:B------:R-:W-:Y:S01]  /*2210*/  FFMA.FTZ R49, R95, R49, R92 ;  /* 0x000000315f317223 */ /* 0x000fe2000001005c */
[----:B------:R-:W-:Y:S01]  /*2220*/  FADD.FTZ R89, -R52, R89 ;  /* 0x0000005934597221 */ /* 0x000fe20000010100 */
[----:B0-----:R-:W-:Y:S01]  /*2230*/  FADD.FTZ R73, -R51, R86 ;  /* 0x0000005633497221 */ /* 0x001fe20000010100 */
[----:B------:R-:W-:Y:S01]  /*2240*/  FADD.FTZ R83, -R83, R82 ;  /* 0x0000005253537221 */ /* 0x000fe20000010100 */
[----:B------:R-:W-:Y:S01]  /*2250*/  FADD.FTZ R49, -R49, R50 ;  /* 0x0000003231317221 */ /* 0x000fe20000010100 */
[----:B------:R-:W-:Y:S01]  /*2260*/  SHF.L.U32 R50, R61, 0x10, RZ ;  /* 0x000000103d327819 */ /* 0x000fe200000006ff */
[C---:B-1----:R-:W-:Y:S01]  /*2270*/  FMUL.FTZ R74, R88.reuse, R89 ;  /* 0x00000059584a7220 */ /* 0x042fe20000410000 */
[C---:B------:R-:W-:Y:S01]  /*2280*/  FMUL.FTZ R76, R88.reuse, R73 ;  /* 0x00000049584c7220 */ /* 0x040fe20000410000 */
[----:B------:R-:W-:Y:S01]  /*2290*/  FMUL.FTZ R72, R88, R83 ;  /* 0x0000005358487220 */ /* 0x000fe20000410000 */
[----:B------:R-:W-:Y:S01]  /*22a0*/  SHF.L.U32 R93, R93, 0x10, RZ ;  /* 0x000000105d5d7819 */ /* 0x000fe200000006ff */
[-C--:B------:R-:W-:Y:S01]  /*22b0*/  FMUL.FTZ R73, R74, R53.reuse ;  /* 0x000000354a497220 */ /* 0x080fe20000410000 */
[-C--:B------:R-:W-:Y:S01]  /*22c0*/  FMUL.FTZ R52, R76, R53.reuse ;  /* 0x000000354c347220 */ /* 0x080fe20000410000 */
[----:B------:R-:W-:Y:S01]  /*22d0*/  SHF.L.U32 R51, R94, 0x10, RZ ;  /* 0x000000105e337819 */ /* 0x000fe200000006ff */
[----:B------:R-:W-:Y:S01]  /*22e0*/  FMUL.FTZ R72, R72, R53 ;  /* 0x0000003548487220 */ /* 0x000fe20000410000 */
[----:B------:R-:W-:Y:S01]  /*22f0*/  FMUL.FTZ R75, R73, R50 ;  /* 0x00000032494b7220 */ /* 0x000fe20000410000 */
[----:B------:R-:W-:Y:S01]  /*2300*/  FMUL.FTZ R93, R52, R93 ;  /* 0x0000005d345d7220 */ /* 0x000fe20000410000 */
[----:B------:R-:W-:Y:S01]  /*2310*/  FMUL.FTZ R88, R88, R49 ;  /* 0x0000003158587220 */ /* 0x000fe20000410000 */
[----:B------:R-:W-:Y:S01]  /*2320*/  FMUL.FTZ R51, R72, R51 ;  /* 0x0000003348337220 */ /* 0x000fe20000410000 */
[----:B------:R-:W-:Y:S01]  /*2330*/  SHF.L.U32 R49, R60, 0x10, RZ ;  /* 0x000000103c317819 */ /* 0x000fe200000006ff */
[----:B------:R-:W-:Y:S01]  /*2340*/  F2F.BF16.F32 R76, R93 ;  /* 0x0000005d004c7304 */ /* 0x000fe20000202000 */
[----:B------:R-:W-:Y:S01]  /*2350*/  FMUL.FTZ R88, R88, R53 ;  /* 0x0000003558587220 */ /* 0x000fe20000410000 */
[----:B------:R-:W-:-:S04]  /*2360*/  IMAD.WIDE.U32 R38, R87, 0x8, R38 ;  /* 0x0000000857267825 */ /* 0x000fc800078e0026 */
[----:B------:R-:W-:Y:S02]  /*2370*/  FMUL.FTZ R74, R88, R49 ;  /* 0x00000031584a7220 */ /* 0x000fe40000410000 */
[----:B------:R-:W0:Y:S08]  /*2380*/  F2F.BF16.F32 R75, R75 ;  /* 0x0000004b004b7304 */ /* 0x000e300000202000 */
[----:B------:R-:W1:Y:S01]  /*2390*/  F2F.BF16.F32 R51, R51 ;  /* 0x0000003300337304 */ /* 0x000e620000202000 */
[----:B0-----:R-:W-:-:S07]  /*23a0*/  PRMT R77, R75, 0x5410, R76 ;  /* 0x000054104b4d7816 */ /* 0x001fce000000004c */
[----:B------:R-:W0:Y:S01]  /*23b0*/  F2F.BF16.F32 R53, R74 ;  /* 0x0000004a00357304 */ /* 0x000e220000202000 */
[----:B-1----:R-:W-:-:S05]  /*23c0*/  IMAD.WIDE.U32 R50, R51, 0x10000, RZ ;  /* 0x0001000033327825 */ /* 0x002fca00078e00ff */
[----:B------:R-:W-:Y:S02]  /*23d0*/  LOP3.LUT R51, R77, R51, RZ, 0xfc, !PT ;  /* 0x000000334d337212 */ /* 0x000fe400078efcff */
[----:B0-----:R-:W-:-:S05]  /*23e0*/  LOP3.LUT R50, R50, R53, RZ, 0xfc, !PT ;  /* 0x0000003532327212 */ /* 0x001fca00078efcff */
[----:B------:R0:W-:Y:S01]  /*23f0*/  STG.E.64 desc[UR8][R38.64], R50 ;  /* 0x0000003226007986 */ /* 0x0001e2000c101b08 */
[C-C-:B---3--:R-:W-:Y:S02]  /*2400*/  SHF.R.U64 R76, R32.reuse, 0x10, R33.reuse ;  /* 0x00000010204c7819 */ /* 0x148fe40000001221 */
[----:B------:R-:W-:Y:S02]  /*2410*/  SHF.L.U32 R49, R32, 0x10, RZ ;  /* 0x0000001020317819 */ /* 0x000fe400000006ff */
[----:B------:R-:W-:Y:S02]  /*2420*/  SHF.L.U32 R32, R33, 0x10, RZ ;  /* 0x0000001021207819 */ /* 0x000fe400000006ff */
[----:B------:R-:W-:Y:S01]  /*2430*/  SHF.R.U32.HI R33, RZ, 0x10, R33 ;  /* 0x00000010ff217819 */ /* 0x000fe20000011621 */
[----:B------:R-:W-:Y:S01]  /*2440*/  FMUL.FTZ R49, R90, R49 ;  /* 0x000000315a317220 */ /* 0x000fe20000410000 */
[----:B------:R-:W-:Y:S01]  /*2450*/  SHF.L.U32 R53, R76, 0x10, RZ ;  /* 0x000000104c357819 */ /* 0x000fe200000006ff */
[----:B------:R-:W-:Y:S01]  /*2460*/  FMUL.FTZ R107, R107, R32 ;  /* 0x000000206b6b7220 */ /* 0x000fe20000410000 */
[----:B------:R-:W-:-:S03]  /*2470*/  SHF.L.U32 R32, R33, 0x10, RZ ;  /* 0x0000001021207819 */ /* 0x000fc600000006ff */
[----:B------:R-:W-:Y:S01]  /*2480*/  FMUL.FTZ R106, R80, R53 ;  /* 0x00000035506a7220 */ /* 0x000fe20000410000 */
[C-C-:B--2---:R-:W-:Y:S02]  /*2490*/  SHF.R.U64 R33, R34.reuse, 0x10, R35.reuse ;  /* 0x0000001022217819 */ /* 0x144fe40000001223 */
[----:B------:R-:W-:Y:S01]  /*24a0*/  SHF.L.U32 R105, R34, 0x10, RZ ;  /* 0x0000001022697819 */ /* 0x000fe200000006ff */
[----:B------:R-:W-:Y:S01]  /*24b0*/  FMUL.FTZ R34, R81, R32 ;  /* 0x0000002051227220 */ /* 0x000fe20000410000 */
[----:B------:R-:W-:Y:S02]  /*24c0*/  SHF.L.U32 R33, R33, 0x10, RZ ;  /* 0x0000001021217819 */ /* 0x000fe400000006ff */
[----:B------:R-:W-:Y:S01]  /*24d0*/  SHF.R.U32.HI R32, RZ, 0x10, R35 ;  /* 0x00000010ff207819 */ /* 0x000fe20000011623 */
[----:B------:R-:W-:Y:S01]  /*24e0*/  FMUL.FTZ R105, R98, R105 ;  /* 0x0000006962697220 */ /* 0x000fe20000410000 */
[----:B------:R-:W-:Y:S01]  /*24f0*/  SHF.L.U32 R74, R35, 0x10, RZ ;  /* 0x00000010234a7819 */ /* 0x000fe200000006ff */
[----:B------:R-:W-:Y:S01]  /*2500*/  FMUL.FTZ R84, R84, R33 ;  /* 0x0000002154547220 */ /* 0x000fe20000410000 */
[----:B------:R-:W-:-:S03]  /*2510*/  SHF.L.U32 R33, R32, 0x10, RZ ;  /* 0x0000001020217819 */ /* 0x000fc600000006ff */
[----:B------:R-:W-:Y:S01]  /*2520*/  FMUL.FTZ R35, R85, R74 ;  /* 0x0000004a55237220 */ /* 0x000fe20000410000 */
[--C-:B----4-:R-:W-:Y:S01]  /*2530*/  SHF.R.U64 R53, R36, 0x10, R37.reuse ;  /* 0x0000001024357819 */ /* 0x110fe20000001225 */
[----:B------:R-:W-:Y:S01]  /*2540*/  FMUL.FTZ R96, R96, R33 ;  /* 0x0000002160607220 */ /* 0x000fe20000410000 */
[----:B0-----:R-:W-:Y:S02]  /*2550*/  SHF.R.U32.HI R51, RZ, 0x10, R37 ;  /* 0x00000010ff337819 */ /* 0x001fe40000011625 */
[----:B------:R-:W-:Y:S02]  /*2560*/  SHF.L.U32 R32, R37, 0x10, RZ ;  /* 0x0000001025207819 */ /* 0x000fe400000006ff */
[----:B------:R-:W-:Y:S02]  /*2570*/  SHF.L.U32 R39, R36, 0x10, RZ ;  /* 0x0000001024277819 */ /* 0x000fe400000006ff */
[----:B------:R-:W-:Y:S01]  /*2580*/  SHF.L.U32 R37, R53, 0x10, RZ ;  /* 0x0000001035257819 */ /* 0x000fe200000006ff */
[----:B------:R-:W-:Y:S01]  /*2590*/  FMUL.FTZ R32, R73, R32 ;  /* 0x0000002049207220 */ /* 0x000fe20000410000 */
[----:B------:R-:W-:Y:S01]  /*25a0*/  SHF.L.U32 R51, R51, 0x10, RZ ;  /* 0x0000001033337819 */ /* 0x000fe200000006ff */
[----:B------:R-:W-:-:S02]  /*25b0*/  FMUL.FTZ R88, R88, R39 ;  /* 0x0000002758587220 */ /* 0x000fc40000410000 */
[----:B------:R-:W-:Y:S02]  /*25c0*/  FMUL.FTZ R37, R72, R37 ;  /* 0x0000002548257220 */ /* 0x000fe40000410000 */
[----:B------:R-:W-:Y:S01]  /*25d0*/  FMUL.FTZ R51, R52, R51 ;  /* 0x0000003334337220 */ /* 0x000fe20000410000 */
[----:B------:R-:W-:Y:S06]  /*25e0*/  BRA `(.L_x_162) ;  /* 0x00000020005c7947 */ /* 0x000fec0003800000 */
.L_x_161:
[C-C-:B------:R-:W-:Y:S01]  /*25f0*/  FFMA.FTZ R99, R95.reuse, R99, R92.reuse ;  /* 0x000000635f637223 */ /* 0x140fe2000001005c */
[C-C-:B------:R-:W-:Y:S01]  /*2600*/  FFMA.FTZ R103, R95.reuse, R103, R92.reuse ;  /* 0x000000675f677223 */ /* 0x140fe2000001005c */
[C-C-:B------:R-:W-:Y:S01]  /*2610*/  FFMA.FTZ R78, R95.reuse, R78, R92.reuse ;  /* 0x0000004e5f4e7223 */ /* 0x140fe2000001005c */
[----:B------:R-:W-:Y:S01]  /*2620*/  FFMA.FTZ R74, R95, R74, R92 ;  /* 0x0000004a5f4a7223 */ /* 0x000fe2000001005c */
[----:B------:R-:W-:Y:S01]  /*2630*/  FADD.FTZ R99, -R99, R96 ;  /* 0x0000006063637221 */ /* 0x000fe20000010100 */
[----:B------:R-:W-:Y:S01]  /*2640*/  FADD.FTZ R103, -R103, R90 ;  /* 0x0000005a67677221 */ /* 0x000fe20000010100 */
[C-C-:B------:R-:W-:Y:S01]  /*2650*/  FFMA.FTZ R101, R95.reuse, R101, R92.reuse ;  /* 0x000000655f657223 */ /* 0x140fe2000001005c */
[----:B------:R-:W-:Y:S01]  /*2660*/  FADD.FTZ R37, -R78, R77 ;  /* 0x0000004d4e257221 */ /* 0x000fe20000010100 */
[C---:B------:R-:W-:Y:S01]  /*2670*/  FMUL.FTZ R104, R88.reuse, R99 ;  /* 0x0000006358687220 */ /* 0x040fe20000410000 */
[----:B------:R-:W-:Y:S01]  /*2680*/  FFMA.FTZ R76, R95, R76, R92 ;  /* 0x0000004c5f4c7223 */ /* 0x000fe2000001005c */
[----:B------:R-:W-:Y:S01]  /*2690*/  SHF.L.U32 R35, R35, 0x10, RZ ;  /* 0x0000001023237819 */ /* 0x000fe200000006ff */
[----:B------:R-:W-:Y:S01]  /*26a0*/  FMUL.FTZ R38, R88, R103 ;  /* 0x0000006758267220 */ /* 0x000fe20000410000 */
[----:B------:R0:W1:Y:S01]  /*26b0*/  F2F.BF16.F32 R77, R104 ;  /* 0x00000068004d7304 */ /* 0x0000620000202000 */
[----:B------:R-:W-:Y:S01]  /*26c0*/  FADD.FTZ R73, -R74, R73 ;  /* 0x000000494a497221 */ /* 0x000fe20000010100 */
[----:B------:R-:W-:Y:S01]  /*26d0*/  FADD.FTZ R101, -R101, R98 ;  /* 0x0000006265657221 */ /* 0x000fe20000010100 */
[----:B------:R-:W-:Y:S01]  /*26e0*/  FADD.FTZ R75, -R76, R75 ;  /* 0x0000004b4c4b7221 */ /* 0x000fe20000010100 */
[----:B------:R-:W-:Y:S01]  /*26f0*/  SHF.L.U32 R33, R33, 0x10, RZ ;  /* 0x0000001021217819 */ /* 0x000fe200000006ff */
[C-C-:B------:R-:W-:Y:S01]  /*2700*/  FFMA.FTZ R72, R95.reuse, R72, R92.reuse ;  /* 0x000000485f487223 */ /* 0x140fe2000001005c */
[----:B------:R-:W-:Y:S01]  /*2710*/  FFMA.FTZ R84, R95, R84, R92 ;  /* 0x000000545f547223 */ /* 0x000fe2000001005c */
[----:B------:R-:W-:Y:S01]  /*2720*/  FMUL.FTZ R96, R38, R53 ;  /* 0x0000003526607220 */ /* 0x000fe20000410000 */
[----:B------:R-:W-:Y:S01]  /*2730*/  FMUL.FTZ R102, R88, R37 ;  /* 0x0000002558667220 */ /* 0x000fe20000410000 */
[----:B0-----:R-:W-:Y:S01]  /*2740*/  FMUL.FTZ R104, R104, R53 ;  /* 0x0000003568687220 */ /* 0x001fe20000410000 */
[C---:B------:R-:W-:Y:S01]  /*2750*/  FMUL.FTZ R100, R88.reuse, R73 ;  /* 0x0000004958647220 */ /* 0x040fe20000410000 */
[C---:B------:R-:W-:Y:S01]  /*2760*/  FMUL.FTZ R36, R88.reuse, R101 ;  /* 0x0000006558247220 */ /* 0x040fe20000410000 */
[----:B------:R-:W-:Y:S01]  /*2770*/  FMUL.FTZ R74, R88, R75 ;  /* 0x0000004b584a7220 */ /* 0x000fe20000410000 */
[----:B------:R-:W-:Y:S01]  /*2780*/  FMUL.FTZ R35, R104, R35 ;  /* 0x0000002368237220 */ /* 0x000fe20000410000 */
[----:B------:R-:W-:Y:S01]  /*2790*/  FADD.FTZ R85, -R72, R85 ;  /* 0x0000005548557221 */ /* 0x000fe20000010100 */
[----:B------:R-:W-:Y:S01]  /*27a0*/  FADD.FTZ R37, -R84, R79 ;  /* 0x0000004f54257221 */ /* 0x000fe20000010100 */
[----:B------:R-:W-:Y:S01]  /*27b0*/  FMUL.FTZ R99, R96, R33 ;  /* 0x0000002160637220 */ /* 0x000fe20000410000 */
[----:B------:R0:W-:Y:S01]  /*27c0*/  F2F.BF16.F32 R75, R35 ;  /* 0x00000023004b7304 */ /* 0x0001e20000202000 */
[----:B------:R-:W-:Y:S01]  /*27d0*/  SHF.L.U32 R72, R65, 0x10, RZ ;  /* 0x0000001041487819 */ /* 0x000fe200000006ff */
[----:B------:R-:W-:Y:S01]  /*27e0*/  FMUL.FTZ R105, R36, R53 ;  /* 0x0000003524697220 */ /* 0x000fe20000410000 */
[----:B------:R-:W-:Y:S01]  /*27f0*/  SHF.L.U32 R33, R32, 0x10, RZ ;  /* 0x0000001020217819 */ /* 0x000fe200000006ff */
[C---:B------:R-:W-:Y:S01]  /*2800*/  FMUL.FTZ R98, R88.reuse, R37 ;  /* 0x0000002558627220 */ /* 0x040fe20000410000 */
[----:B------:R-:W-:Y:S01]  /*2810*/  FMUL.FTZ R106, R88, R85 ;  /* 0x00000055586a7220 */ /* 0x000fe20000410000 */
[----:B------:R-:W-:Y:S01]  /*2820*/  FMUL.FTZ R72, R105, R72 ;  /* 0x0000004869487220 */ /* 0x000fe20000410000 */
[----:B------:R-:W-:Y:S01]  /*2830*/  SHF.L.U32 R32, R34, 0x10, RZ ;  /* 0x0000001022207819 */ /* 0x000fe200000006ff */
[----:B------:R2:W-:Y:S01]  /*2840*/  F2F.BF16.F32 R78, R102 ;  /* 0x00000066004e7304 */ /* 0x0005e20000202000 */
[----:B0-----:R-:W-:Y:S01]  /*2850*/  SHF.L.U32 R35, R63, 0x10, RZ ;  /* 0x000000103f237819 */ /* 0x001fe200000006ff */
[-C--:B------:R-:W-:Y:S01]  /*2860*/  FMUL.FTZ R101, R98, R53.reuse ;  /* 0x0000003562657220 */ /* 0x080fe20000410000 */
[----:B------:R-:W-:-:S05]  /*2870*/  FMUL.FTZ R103, R74, R53 ;  /* 0x000000354a677220 */ /* 0x000fca0000410000 */
[----:B------:R0:W3:Y:S01]  /*2880*/  F2F.BF16.F32 R107, R100 ;  /* 0x00000064006b7304 */ /* 0x0000e20000202000 */
[----:B--2---:R-:W-:-:S04]  /*2890*/  FMUL.FTZ R102, R102, R53 ;  /* 0x0000003566667220 */ /* 0x004fc80000410000 */
[----:B------:R-:W-:Y:S01]  /*28a0*/  FMUL.FTZ R109, R102, R35 ;  /* 0x00000023666d7220 */ /* 0x000fe20000410000 */
[----:B-1----:R-:W-:-:S04]  /*28b0*/  IMAD.WIDE.U32 R34, R77, 0x10000, RZ ;  /* 0x000100004d227825 */ /* 0x002fc800078e00ff */
[----:B------:R-:W-:Y:S01]  /*28c0*/  FMUL.FTZ R77, R101, R32 ;  /* 0x00000020654d7220 */ /* 0x000fe20000410000 */
[----:B------:R1:W-:Y:S01]  /*28d0*/  F2F.BF16.F32 R80, R36 ;  /* 0x0000002400507304 */ /* 0x0003e20000202000 */
[----:B0-----:R-:W-:-:S04]  /*28e0*/  FMUL.FTZ R100, R100, R53 ;  /* 0x0000003564647220 */ /* 0x001fc80000410000 */
[----:B------:R-:W-:Y:S01]  /*28f0*/  FMUL.FTZ R90, R100, R33 ;  /* 0x00000021645a7220 */ /* 0x000fe20000410000 */
[----:B------:R-:W-:Y:S02]  /*2900*/  SHF.L.U32 R33, R64, 0x10, RZ ;  /* 0x0000001040217819 */ /* 0x000fe400000006ff */
[----:B------:R0:W-:Y:S01]  /*2910*/  F2F.BF16.F32 R85, R106 ;  /* 0x0000006a00557304 */ /* 0x0001e20000202000 */
[----:B-1----:R-:W1:Y:S01]  /*2920*/  LDC.64 R36, c[0x0][0x390] ;  /* 0x0000e400ff247b82 */ /* 0x002e620000000a00 */
[----:B---3--:R-:W-:Y:S02]  /*2930*/  PRMT R107, R78, 0x5410, R107 ;  /* 0x000054104e6b7816 */ /* 0x008fe4000000006b */
[----:B------:R-:W-:-:S04]  /*2940*/  SHF.L.U32 R78, R62, 0x10, RZ ;  /* 0x000000103e4e7819 */ /* 0x000fc800000006ff */
[----:B------:R2:W3:Y:S01]  /*2950*/  F2F.BF16.F32 R81, R38 ;  /* 0x0000002600517304 */ /* 0x0004e20000202000 */
[----:B0-----:R-:W-:-:S04]  /*2960*/  FMUL.FTZ R106, R106, R53 ;  /* 0x000000356a6a7220 */ /* 0x001fc80000410000 */
[----:B------:R-:W-:-:S03]  /*2970*/  FMUL.FTZ R111, R106, R33 ;  /* 0x000000216a6f7220 */ /* 0x000fc60000410000 */
[----:B------:R0:W-:Y:S01]  /*2980*/  F2F.BF16.F32 R84, R72 ;  /* 0x0000004800547304 */ /* 0x0001e20000202000 */
[----:B--2---:R-:W2:Y:S07]  /*2990*/  LDC.64 R38, c[0x0][0x468] ;  /* 0x00011a00ff267b82 */ /* 0x004eae0000000a00 */
[----:B------:R-:W-:Y:S01]  /*29a0*/  F2F.BF16.F32 R90, R90 ;  /* 0x0000005a005a7304 */ /* 0x000fe20000202000 */
[----:B0-----:R-:W0:Y:S07]  /*29b0*/  LDC.64 R72, c[0x0][0x478] ;  /* 0x00011e00ff487b82 */ /* 0x001e2e0000000a00 */
[----:B------:R-:W4:Y:S01]  /*29c0*/  F2F.BF16.F32 R109, R109 ;  /* 0x0000006d006d7304 */ /* 0x000f220000202000 */
[----:B------:R-:W-:Y:S01]  /*29d0*/  FMUL.FTZ R78, R103, R78 ;  /* 0x0000004e674e7220 */ /* 0x000fe20000410000 */
[----:B---3--:R-:W-:Y:S01]  /*29e0*/  PRMT R81, R80, 0x5410, R81 ;  /* 0x0000541050517816 */ /* 0x008fe20000000051 */
[----:B-1----:R-:W-:Y:S01]  /*29f0*/  IMAD.WIDE.U32 R32, R91, 0x8, R36 ;  /* 0x000000085b207825 */ /* 0x002fe200078e0024 */
[----:B------:R-:W-:-:S02]  /*2a00*/  LOP3.LUT R80, R34, R85, RZ, 0xfc, !PT ;  /* 0x0000005522507212 */ /* 0x000fc400078efcff */
[----:B------:R-:W-:Y:S02]  /*2a10*/  LOP3.LUT R81, R81, R35, RZ, 0xfc, !PT ;  /* 0x0000002351517212 */ /* 0x000fe400078efcff */
[----:B------:R-:W1:Y:S08]  /*2a20*/  F2F.BF16.F32 R99, R99 ;  /* 0x0000006300637304 */ /* 0x000e700000202000 */
[----:B------:R0:W-:Y:S01]  /*2a30*/  F2F.BF16.F32 R76, R98 ;  /* 0x00000062004c7304 */ /* 0x0001e20000202000 */
[----:B----4-:R-:W-:-:S07]  /*2a40*/  PRMT R113, R109, 0x5410, R90 ;  /* 0x000054106d717816 */ /* 0x010fce000000005a */
[----:B------:R-:W3:Y:S08]  /*2a50*/  F2F.BF16.F32 R111, R111 ;  /* 0x0000006f006f7304 */ /* 0x000ef00000202000 */
[----:B------:R-:W-:Y:S01]  /*2a60*/  F2F.BF16.F32 R79, R74 ;  /* 0x0000004a004f7304 */ /* 0x000fe20000202000 */
[----:B------:R-:W4:Y:S07]  /*2a70*/  LDG.E.64 R32, desc[UR8][R32.64] ;  /* 0x0000000820207981 */ /* 0x000f2e000c1e1b00 */
[----:B------:R5:W2:Y:S01]  /*2a80*/  F2F.BF16.F32 R74, R77 ;  /* 0x0000004d004a7304 */ /* 0x000aa20000202000 */
[----:B------:R-:W-:Y:S01]  /*2a90*/  IMAD.WIDE.U32 R34, R75, 0x10000, RZ ;  /* 0x000100004b227825 */ /* 0x000fe200078e00ff */
[----:B-1----:R-:W-:-:S06]  /*2aa0*/  PRMT R85, R84, 0x5410, R99 ;  /* 0x0000541054557816 */ /* 0x002fcc0000000063 */
[----:B------:R1:W1:Y:S01]  /*2ab0*/  F2F.BF16.F32 R109, R78 ;  /* 0x0000004e006d7304 */ /* 0x0002620000202000 */
[----:B0-----:R-:W-:Y:S01]  /*2ac0*/  IMAD.WIDE.U32 R98, R91, 0x8, R72 ;  /* 0x000000085b627825 */ /* 0x001fe200078e0048 */
[----:B------:R-:W-:Y:S02]  /*2ad0*/  LOP3.LUT R85, R85, R35, RZ, 0xfc, !PT ;  /* 0x0000002355557212 */ /* 0x000fe400078efcff */
[----:B---3--:R-:W-:Y:S01]  /*2ae0*/  LOP3.LUT R84, R34, R111, RZ, 0xfc, !PT ;  /* 0x0000006f22547212 */ /* 0x008fe200078efcff */
[----:B-----5:R-:W-:-:S04]  /*2af0*/  IMAD.WIDE.U32 R76, R76, 0x10000, RZ ;  /* 0x000100004c4c7825 */ /* 0x020fc800078e00ff */
[----:B--2---:R-:W-:-:S04]  /*2b00*/  IMAD.WIDE.U32 R90, R91, 0x8, R38 ;  /* 0x000000085b5a7825 */ /* 0x004fc800078e0026 */
[----:B------:R-:W-:Y:S01]  /*2b10*/  IMAD.WIDE.U32 R34, R97, 0x8, R36 ;  /* 0x0000000861227825 */ /* 0x000fe200078e0024 */
[----:B------:R0:W-:Y:S03]  /*2b20*/  STG.E.64 desc[UR8][R98.64], R80 ;  /* 0x0000005062007986 */ /* 0x0001e6000c101b08 */
[----:B------:R-:W-:Y:S01]  /*2b30*/  IMAD.WIDE.U32 R74, R74, 0x10000, RZ ;  /* 0x000100004a4a7825 */ /* 0x000fe200078e00ff */
[----:B------:R-:W-:Y:S01]  /*2b40*/  LOP3.LUT R76, R76, R79, RZ, 0xfc, !PT ;  /* 0x0000004f4c4c7212 */ /* 0x000fe200078efcff */
[----:B------:R-:W-:Y:S01]  /*2b50*/  STG.E.64 desc[UR8][R90.64], R84 ;  /* 0x000000545a007986 */ /* 0x000fe2000c101b08 */
[----:B------:R-:W-:Y:S01]  /*2b60*/  LOP3.LUT R77, R107, R77, RZ, 0xfc, !PT ;  /* 0x0000004d6b4d7212 */ /* 0x000fe200078efcff */
[----:B-1----:R-:W-:Y:S01]  /*2b70*/  IMAD.WIDE.U32 R78, R97, 0x8, R72 ;  /* 0x00000008614e7825 */ /* 0x002fe200078e0048 */
[----:B------:R-:W-:Y:S01]  /*2b80*/  LOP3.LUT R75, R113, R75, RZ, 0xfc, !PT ;  /* 0x0000004b714b7212 */ /* 0x000fe200078efcff */
[----:B------:R-:W2:Y:S01]  /*2b90*/  LDG.E.64 R34, desc[UR8][R34.64] ;  /* 0x0000000822227981 */ /* 0x000ea2000c1e1b00 */
[----:B------:R-:W-:Y:S01]  /*2ba0*/  LOP3.LUT R74, R74, R109, RZ, 0xfc, !PT ;  /* 0x0000006d4a4a7212 */ /* 0x000fe200078efcff */
[----:B------:R-:W-:-:S04]  /*2bb0*/  IMAD.WIDE.U32 R36, R87, 0x8, R36 ;  /* 0x0000000857247825 */ /* 0x000fc800078e0024 */
[----:B0-----:R-:W-:Y:S01]  /*2bc0*/  IMAD.WIDE.U32 R80, R97, 0x8, R38 ;  /* 0x0000000861507825 */ /* 0x001fe200078e0026 */
[----:B------:R0:W-:Y:S04]  /*2bd0*/  STG.E.64 desc[UR8][R78.64], R76 ;  /* 0x0000004c4e007986 */ /* 0x0001e8000c101b08 */
[----:B------:R1:W-:Y:S04]  /*2be0*/  STG.E.64 desc[UR8][R80.64], R74 ;  /* 0x0000004a50007986 */ /* 0x0003e8000c101b08 */
[----:B------:R-:W3:Y:S01]  /*2bf0*/  LDG.E.64 R36, desc[UR8][R36.64] ;  /* 0x0000000824247981 */ /* 0x000ee2000c1e1b00 */
[C-C-:B------:R-:W-:Y:S01]  /*2c00*/  FFMA.FTZ R83, R95.reuse, R83, R92.reuse ;  /* 0x000000535f537223 */ /* 0x140fe2000001005c */
[C-C-:B------:R-:W-:Y:S01]  /*2c10*/  FFMA.FTZ R52, R95.reuse, R52, R92.reuse ;  /* 0x000000345f347223 */ /* 0x140fe2000001005c */
[----:B------:R-:W-:-:S02]  /*2c20*/  FFMA.FTZ R51, R95, R51, R92 ;  /* 0x000000335f337223 */ /* 0x000fc4000001005c */
[----:B------:R-:W-:Y:S01]  /*2c30*/  FADD.FTZ R83, -R83, R82 ;  /* 0x0000005253537221 */ /* 0x000fe20000010100 */
[----:B------:R-:W-:Y:S01]  /*2c40*/  FADD.FTZ R89, -R52, R89 ;  /* 0x0000005934597221 */ /* 0x000fe20000010100 */
[----:B------:R-:W-:Y:S01]  /*2c50*/  FADD.FTZ R51, -R51, R86 ;  /* 0x0000005633337221 */ /* 0x000fe20000010100 */
[----:B------:R-:W-:Y:S01]  /*2c60*/  FFMA.FTZ R49, R95, R49, R92 ;  /* 0x000000315f317223 */ /* 0x000fe2000001005c */
[C---:B0-----:R-:W-:Y:S01]  /*2c70*/  FMUL.FTZ R76, R88.reuse, R83 ;  /* 0x00000053584c7220 */ /* 0x041fe20000410000 */
[C---:B------:R-:W-:Y:S01]  /*2c80*/  FMUL.FTZ R84, R88.reuse, R89 ;  /* 0x0000005958547220 */ /* 0x040fe20000410000 */
[----:B------:R-:W-:Y:S01]  /*2c90*/  FMUL.FTZ R86, R88, R51 ;  /* 0x0000003358567220 */ /* 0x000fe20000410000 */
[----:B------:R-:W-:Y:S01]  /*2ca0*/  FADD.FTZ R49, -R49, R50 ;  /* 0x0000003231317221 */ /* 0x000fe20000010100 */
[----:B------:R-:W-:Y:S01]  /*2cb0*/  SHF.L.U32 R94, R94, 0x10, RZ ;  /* 0x000000105e5e7819 */ /* 0x000fe200000006ff */
[----:B------:R0:W5:Y:S01]  /*2cc0*/  F2F.BF16.F32 R50, R76 ;  /* 0x0000004c00327304 */ /* 0x0001620000202000 */
[-C--:B-1----:R-:W-:Y:S01]  /*2cd0*/  FMUL.FTZ R75, R76, R53.reuse ;  /* 0x000000354c4b7220 */ /* 0x082fe20000410000 */
[----:B------:R-:W-:Y:S01]  /*2ce0*/  SHF.L.U32 R93, R93, 0x10, RZ ;  /* 0x000000105d5d7819 */ /* 0x000fe200000006ff */
[----:B------:R-:W-:Y:S01]  /*2cf0*/  FMUL.FTZ R74, R86, R53 ;  /* 0x00000035564a7220 */ /* 0x000fe20000410000 */
[----:B------:R-:W-:Y:S01]  /*2d00*/  SHF.L.U32 R51, R61, 0x10, RZ ;  /* 0x000000103d337819 */ /* 0x000fe200000006ff */
[----:B------:R-:W-:Y:S01]  /*2d10*/  FMUL.FTZ R88, R88, R49 ;  /* 0x0000003158587220 */ /* 0x000fe20000410000 */
[----:B------:R-:W-:Y:S01]  /*2d20*/  FMUL.FTZ R94, R75, R94 ;  /* 0x0000005e4b5e7220 */ /* 0x000fe20000410000 */
[----:B0-----:R-:W-:Y:S01]  /*2d30*/  FMUL.FTZ R76, R84, R53 ;  /* 0x00000035544c7220 */ /* 0x001fe20000410000 */
[----:B------:R-:W-:Y:S01]  /*2d40*/  F2F.BF16.F32 R52, R84 ;  /* 0x0000005400347304 */ /* 0x000fe20000202000 */
[----:B------:R-:W-:Y:S01]  /*2d50*/  FMUL.FTZ R93, R74, R93 ;  /* 0x0000005d4a5d7220 */ /* 0x000fe20000410000 */
[----:B------:R-:W-:Y:S01]  /*2d60*/  SHF.L.U32 R78, R60, 0x10, RZ ;  /* 0x000000103c4e7819 */ /* 0x000fe200000006ff */
[----:B------:R-:W-:Y:S01]  /*2d70*/  FMUL.FTZ R80, R76, R51 ;  /* 0x000000334c507220 */ /* 0x000fe20000410000 */
[----:B------:R-:W-:-:S04]  /*2d80*/  FMUL.FTZ R77, R88, R53 ;  /* 0x00000035584d7220 */ /* 0x000fc80000410000 */
[----:B------:R-:W0:Y:S01]  /*2d90*/  F2F.BF16.F32 R79, R86 ;  /* 0x00000056004f7304 */ /* 0x000e220000202000 */
[----:B------:R-:W-:-:S07]  /*2da0*/  FMUL.FTZ R78, R77, R78 ;  /* 0x0000004e4d4e7220 */ /* 0x000fce0000410000 */
[----:B------:R-:W1:Y:S01]  /*2db0*/  F2F.BF16.F32 R49, R88 ;  /* 0x0000005800317304 */ /* 0x000e620000202000 */
[----:B-----5:R-:W-:-:S07]  /*2dc0*/  IMAD.WIDE.U32 R50, R50, 0x10000, RZ ;  /* 0x0001000032327825 */ /* 0x020fce00078e00ff */
[----:B------:R-:W5:Y:S01]  /*2dd0*/  F2F.BF16.F32 R94, R94 ;  /* 0x0000005e005e7304 */ /* 0x000f620000202000 */
[----:B0-----:R-:W-:-:S07]  /*2de0*/  PRMT R79, R52, 0x5410, R79 ;  /* 0x00005410344f7816 */ /* 0x001fce000000004f */
[----:B------:R-:W-:Y:S08]  /*2df0*/  F2F.BF16.F32 R93, R93 ;  /* 0x0000005d005d7304 */ /* 0x000ff00000202000 */
[----:B------:R-:W0:Y:S01]  /*2e00*/  F2F.BF16.F32 R80, R80 ;  /* 0x0000005000507304 */ /* 0x000e220000202000 */
[----:B------:R-:W-:-:S07]  /*2e10*/  LOP3.LUT R53, R79, R51, RZ, 0xfc, !PT ;  /* 0x000000334f357212 */ /* 0x000fce00078efcff */
[----:B------:R-:W0:Y:S01]  /*2e20*/  F2F.BF16.F32 R81, R78 ;  /* 0x0000004e00517304 */ /* 0x000e220000202000 */
[----:B-1----:R-:W-:Y:S01]  /*2e30*/  LOP3.LUT R52, R50, R49, RZ, 0xfc, !PT ;  /* 0x0000003132347212 */ /* 0x002fe200078efcff */
[----:B-----5:R-:W-:Y:S01]  /*2e40*/  IMAD.WIDE.U32 R50, R94, 0x10000, RZ ;  /* 0x000100005e327825 */ /* 0x020fe200078e00ff */
[----:B0-----:R-:W-:-:S03]  /*2e50*/  PRMT R93, R80, 0x5410, R93 ;  /* 0x00005410505d7816 */ /* 0x001fc6000000005d */
[----:B------:R-:W-:Y:S01]  /*2e60*/  IMAD.WIDE.U32 R72, R87, 0x8, R72 ;  /* 0x0000000857487825 */ /* 0x000fe200078e0048 */
[----:B------:R-:W-:-:S03]  /*2e70*/  LOP3.LUT R51, R93, R51, RZ, 0xfc, !PT ;  /* 0x000000335d337212 */ /* 0x000fc600078efcff */
[----:B------:R-:W-:Y:S01]  /*2e80*/  IMAD.WIDE.U32 R38, R87, 0x8, R38 ;  /* 0x0000000857267825 */ /* 0x000fe200078e0026 */
[----:B------:R-:W-:Y:S01]  /*2e90*/  LOP3.LUT R50, R50, R81, RZ, 0xfc, !PT ;  /* 0x0000005132327212 */ /* 0x000fe200078efcff */
[----:B------:R-:W-:Y:S04]  /*2ea0*/  STG.E.64 desc[UR8][R72.64], R52 ;  /* 0x0000003448007986 */ /* 0x000fe8000c101b08 */
[----:B------:R0:W-:Y:S01]  /*2eb0*/  STG.E.64 desc[UR8][R38.64], R50 ;  /* 0x0000003226007986 */ /* 0x0001e2000c101b08 */
[C---:B----4-:R-:W-:Y:S02]  /*2ec0*/  SHF.R.U64 R79, R32.reuse, 0x10, R33 ;  /* 0x00000010204f7819 */ /* 0x050fe40000001221 */
[----:B------:R-:W-:Y:S02]  /*2ed0*/  SHF.L.U32 R49, R32, 0x10, RZ ;  /* 0x0000001020317819 */ /* 0x000fe400000006ff */
[----:B------:R-:W-:-:S02]  /*2ee0*/  SHF.L.U32 R32, R33, 0x10, RZ ;  /* 0x0000001021207819 */ /* 0x000fc400000006ff */
[----:B------:R-:W-:-:S03]  /*2ef0*/  SHF.R.U32.HI R33, RZ, 0x10, R33 ;  /* 0x00000010ff217819 */ /* 0x000fc60000011621 */
[----:B------:R-:W-:Y:S01]  /*2f00*/  FMUL.FTZ R107, R105, R32 ;  /* 0x00000020696b7220 */ /* 0x000fe20000410000 */
[----:B------:R-:W-:Y:S02]  /*2f10*/  SHF.L.U32 R33, R33, 0x10, RZ ;  /* 0x0000001021217819 */ /* 0x000fe400000006ff */
[----:B------:R-:W-:Y:S01]  /*2f20*/  SHF.L.U32 R79, R79, 0x10, RZ ;  /* 0x000000104f4f7819 */ /* 0x000fe200000006ff */
[----:B------:R-:W-:-:S04]  /*2f30*/  FMUL.FTZ R49, R106, R49 ;  /* 0x000000316a317220 */ /* 0x000fc80000410000 */
[----:B------:R-:W-:Y:S01]  /*2f40*/  FMUL.FTZ R106, R104, R79 ;  /* 0x0000004f686a7220 */ /* 0x000fe20000410000 */
[C---:B--2---:R-:W-:Y:S02]  /*2f50*/  SHF.L.U32 R32, R34.reuse, 0x10, RZ ;  /* 0x0000001022207819 */ /* 0x044fe400000006ff */
[--C-:B------:R-:W-:Y:S01]  /*2f60*/  SHF.R.U64 R84, R34, 0x10, R35.reuse ;  /* 0x0000001022547819 */ /* 0x100fe20000001223 */
[----:B------:R-:W-:Y:S01]  /*2f70*/  FMUL.FTZ R34, R96, R33 ;  /* 0x0000002160227220 */ /* 0x000fe20000410000 */
[----:B------:R-:W-:Y:S01]  /*2f80*/  SHF.R.U32.HI R33, RZ, 0x10, R35 ;  /* 0x00000010ff217819 */ /* 0x000fe20000011623 */
[----:B------:R-:W-:Y:S01]  /*2f90*/  FMUL.FTZ R105, R103, R32 ;  /* 0x0000002067697220 */ /* 0x000fe20000410000 */
[----:B------:R-:W-:Y:S02]  /*2fa0*/  SHF.L.U32 R79, R35, 0x10, RZ ;  /* 0x00000010234f7819 */ /* 0x000fe400000006ff */
[----:B------:R-:W-:Y:S02]  /*2fb0*/  SHF.L.U32 R84, R84, 0x10, RZ ;  /* 0x0000001054547819 */ /* 0x000fe400000006ff */
[----:B------:R-:W-:-:S02]  /*2fc0*/  SHF.L.U32 R33, R33, 0x10, RZ ;  /* 0x0000001021217819 */ /* 0x000fc400000006ff */
[C-C-:B---3--:R-:W-:Y:S02]  /*2fd0*/  SHF.R.U64 R32, R36.reuse, 0x10, R37.reuse ;  /* 0x0000001024207819 */ /* 0x148fe40000001225 */
[----:B0-----:R-:W-:Y:S02]  /*2fe0*/  SHF.R.U32.HI R51, RZ, 0x10, R37 ;  /* 0x00000010ff337819 */ /* 0x001fe40000011625 */
[----:B------:R-:W-:Y:S02]  /*2ff0*/  SHF.L.U32 R37, R37, 0x10, RZ ;  /* 0x0000001025257819 */ /* 0x000fe400000006ff */
[----:B------:R-:W-:Y:S02]  /*3000*/  SHF.L.U32 R36, R36, 0x10, RZ ;  /* 0x0000001024247819 */ /* 0x000fe400000006ff */
[----:B------:R-:W-:Y:S02]  /*3010*/  SHF.L.U32 R38, R32, 0x10, RZ ;  /* 0x0000001020267819 */ /* 0x000fe400000006ff */
[----:B------:R-:W-:Y:S01]  /*3020*/  SHF.L.U32 R51, R51, 0x10, RZ ;  /* 0x0000001033337819 */ /* 0x000fe200000006ff */
[----:B------:R-:W-:Y:S01]  /*3030*/  FMUL.FTZ R32, R76, R37 ;  /* 0x000000254c207220 */ /* 0x000fe20000410000 */
[----:B------:R-:W-:Y:S01]  /*3040*/  FMUL.FTZ R35, R102, R79 ;  /* 0x0000004f66237220 */ /* 0x000fe20000410000 */
[----:B------:R-:W-:Y:S01]  /*3050*/  FMUL.FTZ R84, R101, R84 ;  /* 0x0000005465547220 */ /* 0x000fe20000410000 */
[----:B------:R-:W-:Y:S01]  /*3060*/  FMUL.FTZ R96, R100, R33 ;  /* 0x0000002164607220 */ /* 0x000fe20000410000 */
[----:B------:R-:W-:Y:S01]  /*3070*/  FMUL.FTZ R88, R77, R36 ;  /* 0x000000244d587220 */ /* 0x000fe20000410000 */
[----:B------:R-:W-:Y:S01]  /*3080*/  FMUL.FTZ R37, R75, R38 ;  /* 0x000000264b257220 */ /* 0x000fe20000410000 */
[----:B------:R-:W-:Y:S01]  /*3090*/  FMUL.FTZ R51, R74, R51 ;  /* 0x000000334a337220 */ /* 0x000fe20000410000 */
[----:B------:R-:W-:Y:S06]  /*30a0*/  BRA `(.L_x_162) ;  /* 0x0000001400ac7947 */ /* 0x000fec0003800000 */
.L_x_160:
[----:B------:R-:W-:-:S04]  /*30b0*/  UISETP.NE.U32.AND UP0, UPT, UR16, URZ, UPT ;  /* 0x000000ff1000728c */ /* 0x000fc8000bf05070 */
[----:B------:R-:W-:-:S09]  /*30c0*/  UISETP.NE.AND.EX UP0, UPT, UR17, URZ, UPT, UP0 ;  /* 0x000000ff1100728c */ /* 0x000fd2000bf05300 */
[----:B------:R-:W-:Y:S05]  /*30d0*/  BRA.U UP0, `(.L_x_163) ;  /* 0x0000000900947547 */ /* 0x000fea000b800000 */
[--C-:B------:R-:W-:Y:S01]  /*30e0*/  SHF.R.U32.HI R39, RZ, 0x10, R67.reuse ;  /* 0x00000010ff277819 */ /* 0x100fe20000011643 */
[C-C-:B------:R-:W-:Y:S01]  /*30f0*/  FFMA.FTZ R103, R95.reuse, R103, R92.reuse ;  /* 0x000000675f677223 */ /* 0x140fe2000001005c */
[----:B------:R-:W-:Y:S01]  /*3100*/  SHF.R.U64 R37, R66, 0x10, R67 ;  /* 0x0000001042257819 */ /* 0x000fe20000001243 */
[----:B------:R-:W-:Y:S01]  /*3110*/  FFMA.FTZ R99, R95, R99, R92 ;  /* 0x000000635f637223 */ /* 0x000fe2000001005c */
[----:B------:R-:W-:Y:S01]  /*3120*/  SHF.L.U32 R39, R39, 0x10, RZ ;  /* 0x0000001027277819 */ /* 0x000fe200000006ff */
[----:B------:R-:W-:Y:S01]  /*3130*/  FADD.FTZ R80, -R103, R90 ;  /* 0x0000005a67507221 */ /* 0x000fe20000010100 */
[----:B------:R-:W-:Y:S01]  /*3140*/  SHF.L.U32 R37, R37, 0x10, RZ ;  /* 0x0000001025257819 */ /* 0x000fe200000006ff */
[----:B------:R-:W-:Y:S01]  /*3150*/  FADD.FTZ R99, -R99, R96 ;  /* 0x0000006063637221 */ /* 0x000fe20000010100 */
[----:B------:R-:W-:Y:S01]  /*3160*/  MOV R36, R67 ;  /* 0x0000004300247202 */ /* 0x000fe20000000f00 */
[C---:B------:R-:W-:Y:S01]  /*3170*/  FFMA.FTZ R80, R88.reuse, R80, R39 ;  /* 0x0000005058507223 */ /* 0x040fe20000010027 */
[--C-:B------:R-:W-:Y:S01]  /*3180*/  FFMA.FTZ R101, R95, R101, R92.reuse ;  /* 0x000000655f657223 */ /* 0x100fe2000001005c */
[----:B------:R-:W-:Y:S01]  /*3190*/  SHF.L.U32 R39, R33, 0x10, RZ ;  /* 0x0000001021277819 */ /* 0x000fe200000006ff */
[----:B------:R-:W-:Y:S01]  /*31a0*/  FFMA.FTZ R72, R95, R72, R92 ;  /* 0x000000485f487223 */ /* 0x000fe2000001005c */
[----:B------:R-:W-:Y:S01]  /*31b0*/  MOV R33, R66 ;  /* 0x0000004200217202 */ /* 0x000fe20000000f00 */
[----:B------:R-:W-:Y:S01]  /*31c0*/  FFMA.FTZ R106, R88, R99, R37 ;  /* 0x00000063586a7223 */ /* 0x000fe20000010025 */
[----:B------:R-:W-:Y:S01]  /*31d0*/  SHF.L.U32 R37, R36, 0x10, RZ ;  /* 0x0000001024257819 */ /* 0x000fe200000006ff */
[----:B------:R-:W-:Y:S01]  /*31e0*/  FADD.FTZ R98, -R101, R98 ;  /* 0x0000006265627221 */ /* 0x000fe20000010100 */
[----:B------:R-:W-:Y:S01]  /*31f0*/  SHF.L.U32 R33, R33, 0x10, RZ ;  /* 0x0000001021217819 */ /* 0x000fe200000006ff */
[----:B------:R-:W-:Y:S01]  /*3200*/  FADD.FTZ R85, -R72, R85 ;  /* 0x0000005548557221 */ /* 0x000fe20000010100 */
[C-C-:B------:R-:W-:Y:S01]  /*3210*/  FFMA.FTZ R78, R95.reuse, R78, R92.reuse ;  /* 0x0000004e5f4e7223 */ /* 0x140fe2000001005c */
[----:B------:R-:W-:Y:S01]  /*3220*/  FFMA.FTZ R36, R88, R98, R37 ;  /* 0x0000006258247223 */ /* 0x000fe20000010025 */
[----:B------:R-:W-:Y:S01]  /*3230*/  SHF.R.U64 R37, R68, 0x10, R69 ;  /* 0x0000001044257819 */ /* 0x000fe20000001245 */
[----:B------:R-:W-:Y:S01]  /*3240*/  FMUL.FTZ R80, R80, R53 ;  /* 0x0000003550507220 */ /* 0x000fe20000410000 */
[--C-:B------:R-:W-:Y:S01]  /*3250*/  FFMA.FTZ R84, R95, R84, R92.reuse ;  /* 0x000000545f547223 */ /* 0x100fe2000001005c */
[----:B------:R-:W-:Y:S01]  /*3260*/  FFMA.FTZ R96, R88, R85, R33 ;  /* 0x0000005558607223 */ /* 0x000fe20000010021 */
[----:B------:R-:W-:Y:S01]  /*3270*/  MOV R33, R69 ;  /* 0x0000004500217202 */ /* 0x000fe20000000f00 */
[----:B------:R-:W-:Y:S01]  /*3280*/  FADD.FTZ R78, -R78, R77 ;  /* 0x0000004d4e4e7221 */ /* 0x000fe20000010100 */
[----:B------:R-:W-:Y:S01]  /*3290*/  SHF.L.U32 R37, R37, 0x10, RZ ;  /* 0x0000001025257819 */ /* 0x000fe200000006ff */
[----:B------:R-:W-:Y:S01]  /*32a0*/  FMUL.FTZ R77, R39, R80 ;  /* 0x00000050274d7220 */ /* 0x000fe20000410000 */
[C-C-:B------:R-:W-:Y:S01]  /*32b0*/  FFMA.FTZ R76, R95.reuse, R76, R92.reuse ;  /* 0x0000004c5f4c7223 */ /* 0x140fe2000001005c */
[----:B------:R-:W-:Y:S01]  /*32c0*/  FADD.FTZ R38, -R84, R79 ;  /* 0x0000004f54267221 */ /* 0x000fe20000010100 */
[----:B------:R-:W-:Y:S01]  /*32d0*/  SHF.R.U32.HI R39, RZ, 0x10, R69 ;  /* 0x00000010ff277819 */ /* 0x000fe20000011645 */
[----:B------:R-:W-:Y:S01]  /*32e0*/  FFMA.FTZ R74, R95, R74, R92 ;  /* 0x0000004a5f4a7223 */ /* 0x000fe2000001005c */
[----:B------:R-:W-:Y:S01]  /*32f0*/  SHF.L.U32 R33, R33, 0x10, RZ ;  /* 0x0000001021217819 */ /* 0x000fe200000006ff */
[----:B------:R-:W-:Y:S01]  /*3300*/  FADD.FTZ R75, -R76, R75 ;  /* 0x0000004b4c4b7221 */ /* 0x000fe20000010100 */
[-C--:B------:R-:W-:Y:S01]  /*3310*/  FMUL.FTZ R107, R36, R53.reuse ;  /* 0x00000035246b7220 */ /* 0x080fe20000410000 */
[----:B------:R-:W-:Y:S01]  /*3320*/  FFMA.FTZ R38, R88, R38, R37 ;  /* 0x0000002658267223 */ /* 0x000fe20000010025 */
[----:B------:R-:W-:Y:S01]  /*3330*/  SHF.L.U32 R39, R39, 0x10, RZ ;  /* 0x0000001027277819 */ /* 0x000fe200000006ff */
[----:B------:R-:W0:Y:S01]  /*3340*/  LDC.64 R36, c[0x0][0x390] ;  /* 0x0000e400ff247b82 */ /* 0x000e220000000a00 */
[----:B------:R-:W-:Y:S01]  /*3350*/  FADD.FTZ R76, -R74, R73 ;  /* 0x000000494a4c7221 */ /* 0x000fe20000010100 */
[----:B------:R-:W-:Y:S01]  /*3360*/  SHF.L.U32 R35, R35, 0x10, RZ ;  /* 0x0000001023237819 */ /* 0x000fe200000006ff */
[----:B------:R-:W-:Y:S01]  /*3370*/  FFMA.FTZ R84, R88, R78, R33 ;  /* 0x0000004e58547223 */ /* 0x000fe20000010021 */
[----:B------:R-:W-:Y:S01]  /*3380*/  FMUL.FTZ R106, R106, R53 ;  /* 0x000000356a6a7220 */ /* 0x000fe20000410000 */
[----:B------:R-:W-:Y:S01]  /*3390*/  SHF.L.U32 R72, R65, 0x10, RZ ;  /* 0x0000001041487819 */ /* 0x000fe200000006ff */
[----:B------:R-:W-:Y:S01]  /*33a0*/  FFMA.FTZ R76, R88, R76, R39 ;  /* 0x0000004c584c7223 */ /* 0x000fe20000010027 */
[----:B------:R-:W-:Y:S01]  /*33b0*/  MOV R33, R68 ;  /* 0x0000004400217202 */ /* 0x000fe20000000f00 */
[----:B------:R-:W-:Y:S01]  /*33c0*/  FMUL.FTZ R35, R35, R106 ;  /* 0x0000006a23237220 */ /* 0x000fe20000410000 */
[----:B------:R-:W-:Y:S01]  /*33d0*/  SHF.L.U32 R79, R64, 0x10, RZ ;  /* 0x00000010404f7819 */ /* 0x000fe200000006ff */
[----:B------:R-:W-:Y:S01]  /*33e0*/  FMUL.FTZ R72, R72, R107 ;  /* 0x0000006b48487220 */ /* 0x000fe20000410000 */
[----:B------:R-:W-:Y:S01]  /*33f0*/  SHF.L.U32 R33, R33, 0x10, RZ ;  /* 0x0000001021217819 */ /* 0x000fe200000006ff */
[-C--:B------:R-:W-:Y:S01]  /*3400*/  FMUL.FTZ R96, R96, R53.reuse ;  /* 0x0000003560607220 */ /* 0x080fe20000410000 */
[----:B------:R-:W-:Y:S01]  /*3410*/  SHF.L.U32 R32, R32, 0x10, RZ ;  /* 0x0000001020207819 */ /* 0x000fe200000006ff */
[-C--:B------:R-:W-:Y:S01]  /*3420*/  FMUL.FTZ R81, R38, R53.reuse ;  /* 0x0000003526517220 */ /* 0x080fe20000410000 */
[-C--:B------:R-:W-:Y:S01]  /*3430*/  FMUL.FTZ R85, R76, R53.reuse ;  /* 0x000000354c557220 */ /* 0x080fe20000410000 */
[----:B------:R-:W-:Y:S01]  /*3440*/  SHF.L.U32 R73, R63, 0x10, RZ ;  /* 0x000000103f497819 */ /* 0x000fe200000006ff */
[----:B------:R-:W1:Y:S01]  /*3450*/  LDC.64 R38, c[0x0][0x468] ;  /* 0x00011a00ff267b82 */ /* 0x000e620000000a00 */
[----:B------:R-:W-:Y:S01]  /*3460*/  SHF.L.U32 R34, R34, 0x10, RZ ;  /* 0x0000001022227819 */ /* 0x000fe200000006ff */
[----:B------:R-:W-:Y:S01]  /*3470*/  FMUL.FTZ R84, R84, R53 ;  /* 0x0000003554547220 */ /* 0x000fe20000410000 */
[----:B------:R-:W-:Y:S01]  /*3480*/  FMUL.FTZ R79, R79, R96 ;  /* 0x000000604f4f7220 */ /* 0x000fe20000410000 */
[----:B------:R-:W-:Y:S01]  /*3490*/  FFMA.FTZ R90, R88, R75, R33 ;  /* 0x0000004b585a7223 */ /* 0x000fe20000010021 */
[----:B------:R-:W-:Y:S01]  /*34a0*/  F2F.BF16.F32 R35, R35 ;  /* 0x0000002300237304 */ /* 0x000fe20000202000 */
[----:B------:R-:W-:Y:S01]  /*34b0*/  FMUL.FTZ R75, R32, R85 ;  /* 0x00000055204b7220 */ /* 0x000fe20000410000 */
[----:B------:R-:W-:Y:S01]  /*34c0*/  FMUL.FTZ R73, R73, R84 ;  /* 0x0000005449497220 */ /* 0x000fe20000410000 */
[----:B------:R-:W-:Y:S01]  /*34d0*/  FMUL.FTZ R34, R34, R81 ;  /* 0x0000005122227220 */ /* 0x000fe20000410000 */
[----:B------:R-:W-:Y:S01]  /*34e0*/  SHF.L.U32 R99, R62, 0x10, RZ ;  /* 0x000000103e637819 */ /* 0x000fe200000006ff */
[----:B------:R-:W-:Y:S01]  /*34f0*/  FMUL.FTZ R90, R90, R53 ;  /* 0x000000355a5a7220 */ /* 0x000fe20000410000 */
[----:B0-----:R-:W-:-:S02]  /*3500*/  IMAD.WIDE.U32 R32, R91, 0x8, R36 ;  /* 0x000000085b207825 */ /* 0x001fc400078e0024 */
[----:B------:R-:W-:Y:S02]  /*3510*/  F2F.BF16.F32 R72, R72 ;  /* 0x0000004800487304 */ /* 0x000fe40000202000 */
[----:B------:R-:W-:Y:S02]  /*3520*/  FMUL.FTZ R78, R99, R90 ;  /* 0x0000005a634e7220 */ /* 0x000fe40000410000 */
[----:B------:R-:W2:Y:S04]  /*3530*/  LDG.E.64 R32, desc[UR8][R32.64] ;  /* 0x0000000820207981 */ /* 0x000ea8000c1e1b00 */
[----:B------:R-:W0:Y:S08]  /*3540*/  F2F.BF16.F32 R77, R77 ;  /* 0x0000004d004d7304 */ /* 0x000e300000202000 */
[----:B------:R-:W3:Y:S08]  /*3550*/  F2F.BF16.F32 R79, R79 ;  /* 0x0000004f004f7304 */ /* 0x000ef00000202000 */
[----:B------:R-:W-:Y:S08]  /*3560*/  F2F.BF16.F32 R98, R73 ;  /* 0x0000004900627304 */ /* 0x000ff00000202000 */
[----:B------:R-:W4:Y:S08]  /*3570*/  F2F.BF16.F32 R75, R75 ;  /* 0x0000004b004b7304 */ /* 0x000f300000202000 */
[----:B------:R5:W4:Y:S01]  /*3580*/  F2F.BF16.F32 R74, R34 ;  /* 0x00000022004a7304 */ /* 0x000b220000202000 */
[----:B0-----:R-:W-:-:S07]  /*3590*/  PRMT R77, R72, 0x5410, R77 ;  /* 0x00005410484d7816 */ /* 0x001fce000000004d */
[----:B------:R-:W0:Y:S01]  /*35a0*/  F2F.BF16.F32 R99, R78 ;  /* 0x0000004e00637304 */ /* 0x000e220000202000 */
[----:B-----5:R-:W-:-:S05]  /*35b0*/  IMAD.WIDE.U32 R34, R35, 0x10000, RZ ;  /* 0x0001000023227825 */ /* 0x020fca00078e00ff */
[----:B------:R-:W-:Y:S01]  /*35c0*/  LOP3.LUT R73, R77, R35, RZ, 0xfc, !PT ;  /* 0x000000234d497212 */ /* 0x000fe200078efcff */
[----:B-1----:R-:W-:Y:S01]  /*35d0*/  IMAD.WIDE.U32 R76, R91, 0x8, R38 ;  /* 0x000000085b4c7825 */ /* 0x002fe200078e0026 */
[----:B---3--:R-:W-:Y:S02]  /*35e0*/  LOP3.LUT R72, R34, R79, RZ, 0xfc, !PT ;  /* 0x0000004f22487212 */ /* 0x008fe400078efcff */
[----:B----4-:R-:W-:Y:S01]  /*35f0*/  PRMT R79, R98, 0x5410, R75 ;  /* 0x00005410624f7816 */ /* 0x010fe2000000004b */
[----:B------:R-:W-:-:S04]  /*3600*/  IMAD.WIDE.U32 R34, R97, 0x8, R36 ;  /* 0x0000000861227825 */ /* 0x000fc800078e0024 */
[----:B------:R-:W-:Y:S01]  /*3610*/  IMAD.WIDE.U32 R74, R74, 0x10000, RZ ;  /* 0x000100004a4a7825 */ /* 0x000fe200078e00ff */
[----:B------:R1:W-:Y:S03]  /*3620*/  STG.E.64 desc[UR8][R76.64], R72 ;  /* 0x000000484c007986 */ /* 0x0003e6000c101b08 */
[----:B------:R-:W-:Y:S01]  /*3630*/  IMAD.WIDE.U32 R36, R87, 0x8, R36 ;  /* 0x0000000857247825 */ /* 0x000fe200078e0024 */
[----:B------:R-:W3:Y:S01]  /*3640*/  LDG.E.64 R34, desc[UR8][R34.64] ;  /* 0x0000000822227981 */ /* 0x000ee2000c1e1b00 */
[----:B------:R-:W-:Y:S02]  /*3650*/  LOP3.LUT R75, R79, R75, RZ, 0xfc, !PT ;  /* 0x0000004b4f4b7212 */ /* 0x000fe400078efcff */
[----:B0-----:R-:W-:Y:S01]  /*3660*/  LOP3.LUT R74, R74, R99, RZ, 0xfc, !PT ;  /* 0x000000634a4a7212 */ /* 0x001fe200078efcff */
[----:B------:R-:W-:-:S05]  /*3670*/  IMAD.WIDE.U32 R78, R97, 0x8, R38 ;  /* 0x00000008614e7825 */ /* 0x000fca00078e0026 */
[----:B------:R0:W-:Y:S04]  /*3680*/  STG.E.64 desc[UR8][R78.64], R74 ;  /* 0x0000004a4e007986 */ /* 0x0001e8000c101b08 */
[----:B------:R-:W4:Y:S01]  /*3690*/  LDG.E.64 R36, desc[UR8][R36.64] ;  /* 0x0000000824247981 */ /* 0x000f22000c1e1b00 */
[--C-:B------:R-:W-:Y:S01]  /*36a0*/  SHF.R.U64 R91, R70, 0x10, R71.reuse ;  /* 0x00000010465b7819 */ /* 0x100fe20000001247 */
[C-C-:B------:R-:W-:Y:S01]  /*36b0*/  FFMA.FTZ R83, R95.reuse, R83, R92.reuse ;  /* 0x000000535f537223 */ /* 0x140fe2000001005c */
[----:B------:R-:W-:Y:S02]  /*36c0*/  FFMA.FTZ R98, R95, R52, R92 ;  /* 0x000000345f627223 */ /* 0x000fe4000001005c */
[----:B-1----:R-:W-:Y:S01]  /*36d0*/  SHF.L.U32 R73, R91, 0x10, RZ ;  /* 0x000000105b497819 */ /* 0x002fe200000006ff */
[----:B------:R-:W-:Y:S01]  /*36e0*/  FADD.FTZ R52, -R83, R82 ;  /* 0x0000005253347221 */ /* 0x000fe20000010100 */
[----:B------:R-:W-:Y:S01]  /*36f0*/  SHF.R.U32.HI R72, RZ, 0x10, R71 ;  /* 0x00000010ff487819 */ /* 0x000fe20000011647 */
[----:B------:R-:W-:-:S02]  /*3700*/  FFMA.FTZ R51, R95, R51, R92 ;  /* 0x000000335f337223 */ /* 0x000fc4000001005c */
[----:B------:R-:W-:Y:S01]  /*3710*/  FFMA.FTZ R52, R88, R52, R73 ;  /* 0x0000003458347223 */ /* 0x000fe20000010049 */
[----:B------:R-:W-:Y:S01]  /*3720*/  SHF.L.U32 R73, R72, 0x10, RZ ;  /* 0x0000001048497819 */ /* 0x000fe200000006ff */
[----:B------:R-:W-:Y:S01]  /*3730*/  FADD.FTZ R72, -R51, R86 ;  /* 0x0000005633487221 */ /* 0x000fe20000010100 */
[----:B------:R-:W-:Y:S01]  /*3740*/  MOV R51, R71 ;  /* 0x0000004700337202 */ /* 0x000fe20000000f00 */
[----:B------:R-:W-:Y:S02]  /*3750*/  FADD.FTZ R76, -R98, R89 ;  /* 0x00000059624c7221 */ /* 0x000fe40000010100 */
[----:B------:R-:W-:Y:S01]  /*3760*/  FFMA.FTZ R72, R88, R72, R73 ;  /* 0x0000004858487223 */ /* 0x000fe20000010049 */
[----:B------:R-:W-:Y:S01]  /*3770*/  SHF.L.U32 R73, R51, 0x10, RZ ;  /* 0x0000001033497819 */ /* 0x000fe200000006ff */
[----:B------:R-:W-:Y:S01]  /*3780*/  FFMA.FTZ R95, R95, R49, R92 ;  /* 0x000000315f5f7223 */ /* 0x000fe2000001005c */
[----:B0-----:R-:W-:-:S03]  /*3790*/  SHF.L.U32 R75, R94, 0x10, RZ ;  /* 0x000000105e4b7819 */ /* 0x001fc600000006ff */
[----:B------:R-:W-:Y:S01]  /*37a0*/  FFMA.FTZ R76, R88, R76, R73 ;  /* 0x0000004c584c7223 */ /* 0x000fe20000010049 */
[----:B------:R-:W-:Y:S01]  /*37b0*/  MOV R51, R70 ;  /* 0x0000004600337202 */ /* 0x000fe20000000f00 */
[----:B------:R-:W-:Y:S01]  /*37c0*/  FADD.FTZ R95, -R95, R50 ;  /* 0x000000325f5f7221 */ /* 0x000fe20000010100 */
[-C--:B------:R-:W-:Y:S01]  /*37d0*/  FMUL.FTZ R52, R52, R53.reuse ;  /* 0x0000003534347220 */ /* 0x080fe20000410000 */
[----:B------:R-:W-:Y:S01]  /*37e0*/  SHF.L.U32 R77, R93, 0x10, RZ ;  /* 0x000000105d4d7819 */ /* 0x000fe200000006ff */
[-C--:B------:R-:W-:Y:S01]  /*37f0*/  FMUL.FTZ R72, R72, R53.reuse ;  /* 0x0000003548487220 */ /* 0x080fe20000410000 */
[----:B------:R-:W-:Y:S01]  /*3800*/  SHF.L.U32 R50, R61, 0x10, RZ ;  /* 0x000000103d327819 */ /* 0x000fe200000006ff */
[----:B------:R-:W-:Y:S01]  /*3810*/  FMUL.FTZ R73, R76, R53 ;  /* 0x000000354c497220 */ /* 0x000fe20000410000 */
[----:B------:R-:W-:Y:S01]  /*3820*/  SHF.L.U32 R49, R51, 0x10, RZ ;  /* 0x0000001033317819 */ /* 0x000fe200000006ff */
[----:B------:R-:W-:Y:S01]  /*3830*/  FMUL.FTZ R74, R75, R52 ;  /* 0x000000344b4a7220 */ /* 0x000fe20000410000 */
[----:B------:R-:W-:Y:S01]  /*3840*/  FMUL.FTZ R77, R77, R72 ;  /* 0x000000484d4d7220 */ /* 0x000fe20000410000 */
[----:B------:R-:W-:-:S02]  /*3850*/  FMUL.FTZ R76, R50, R73 ;  /* 0x00000049324c7220 */ /* 0x000fc40000410000 */
[----:B------:R-:W-:Y:S01]  /*3860*/  FFMA.FTZ R88, R88, R95, R49 ;  /* 0x0000005f58587223 */ /* 0x000fe20000010031 */
[----:B------:R-:W-:Y:S01]  /*3870*/  SHF.L.U32 R75, R60, 0x10, RZ ;  /* 0x000000103c4b7819 */ /* 0x000fe200000006ff */
[----:B------:R-:W0:Y:S02]  /*3880*/  F2F.BF16.F32 R74, R74 ;  /* 0x0000004a004a7304 */ /* 0x000e240000202000 */
[----:B------:R-:W-:-:S06]  /*3890*/  FMUL.FTZ R88, R88, R53 ;  /* 0x0000003558587220 */ /* 0x000fcc0000410000 */
[----:B------:R-:W-:Y:S01]  /*38a0*/  F2F.BF16.F32 R77, R77 ;  /* 0x0000004d004d7304 */ /* 0x000fe20000202000 */
[----:B------:R-:W-:-:S07]  /*38b0*/  FMUL.FTZ R75, R75, R88 ;  /* 0x000000584b4b7220 */ /* 0x000fce0000410000 */
[----:B------:R-:W1:Y:S01]  /*38c0*/  F2F.BF16.F32 R76, R76 ;  /* 0x0000004c004c7304 */ /* 0x000e620000202000 */
[----:B0-----:R-:W-:-:S07]  /*38d0*/  IMAD.WIDE.U32 R50, R74, 0x10000, RZ ;  /* 0x000100004a327825 */ /* 0x001fce00078e00ff */
[----:B------:R-:W0:Y:S01]  /*38e0*/  F2F.BF16.F32 R75, R75 ;  /* 0x0000004b004b7304 */ /* 0x000e220000202000 */
[----:B-1----:R-:W-:-:S04]  /*38f0*/  PRMT R53, R76, 0x5410, R77 ;  /* 0x000054104c357816 */ /* 0x002fc8000000004d */
[----:B------:R-:W-:Y:S01]  /*3900*/  LOP3.LUT R51, R53, R51, RZ, 0xfc, !PT ;  /* 0x0000003335337212 */ /* 0x000fe200078efcff */
[----:B------:R-:W-:Y:S01]  /*3910*/  IMAD.WIDE.U32 R38, R87, 0x8, R38 ;  /* 0x0000000857267825 */ /* 0x000fe200078e0026 */
[----:B0-----:R-:W-:-:S05]  /*3920*/  LOP3.LUT R50, R50, R75, RZ, 0xfc, !PT ;  /* 0x0000004b32327212 */ /* 0x001fca00078efcff */
[----:B------:R0:W-:Y:S01]  /*3930*/  STG.E.64 desc[UR8][R38.64], R50 ;  /* 0x0000003226007986 */ /* 0x0001e2000c101b08 */
[----:B--2---:R-:W-:-:S04]  /*3940*/  SHF.R.U64 R78, R32, 0x10, R33 ;  /* 0x00000010204e7819 */ /* 0x004fc80000001221 */
[----:B------:R-:W-:Y:S02]  /*3950*/  SHF.L.U32 R53, R78, 0x10, RZ ;  /* 0x000000104e357819 */ /* 0x000fe400000006ff */
[----:B------:R-:W-:Y:S02]  /*3960*/  SHF.L.U32 R49, R32, 0x10, RZ ;  /* 0x0000001020317819 */ /* 0x000fe400000006ff */
[----:B------:R-:W-:Y:S01]  /*3970*/  SHF.L.U32 R74, R33, 0x10, RZ ;  /* 0x00000010214a7819 */ /* 0x000fe200000006ff */
[----:B------:R-:W-:Y:S01]  /*3980*/  FMUL.FTZ R106, R106, R53 ;  /* 0x000000356a6a7220 */ /* 0x000fe20000410000 */
[----:B------:R-:W-:Y:S01]  /*3990*/  SHF.R.U32.HI R33, RZ, 0x10, R33 ;  /* 0x00000010ff217819 */ /* 0x000fe20000011621 */
[----:B------:R-:W-:-:S03]  /*39a0*/  FMUL.FTZ R49, R96, R49 ;  /* 0x0000003160317220 */ /* 0x000fc60000410000 */
[----:B------:R-:W-:Y:S01]  /*39b0*/  SHF.L.U32 R33, R33, 0x10, RZ ;  /* 0x0000001021217819 */ /* 0x000fe200000006ff */
[----:B------:R-:W-:Y:S01]  /*39c0*/  FMUL.FTZ R107, R107, R74 ;  /* 0x0000004a6b6b7220 */ /* 0x000fe20000410000 */
[--C-:B---3--:R-:W-:Y:S02]  /*39d0*/  SHF.R.U64 R32, R34, 0x10, R35.reuse ;  /* 0x0000001022207819 */ /* 0x108fe40000001223 */
[----:B------:R-:W-:Y:S02]  /*39e0*/  SHF.L.U32 R53, R35, 0x10, RZ ;  /* 0x0000001023357819 */ /* 0x000fe400000006ff */
[----:B------:R-:W-:Y:S02]  /*39f0*/  SHF.L.U32 R32, R32, 0x10, RZ ;  /* 0x0000001020207819 */ /* 0x000fe400000006ff */
[----:B------:R-:W-:Y:S01]  /*3a00*/  SHF.R.U32.HI R96, RZ, 0x10, R35 ;  /* 0x00000010ff607819 */ /* 0x000fe20000011623 */
[----:B------:R-:W-:Y:S01]  /*3a10*/  FMUL.FTZ R35, R84, R53 ;  /* 0x0000003554237220 */ /* 0x000fe20000410000 */
[----:B------:R-:W-:Y:S01]  /*3a20*/  SHF.L.U32 R105, R34, 0x10, RZ ;  /* 0x0000001022697819 */ /* 0x000fe200000006ff */
[----:B------:R-:W-:Y:S01]  /*3a30*/  FMUL.FTZ R84, R81, R32 ;  /* 0x0000002051547220 */ /* 0x000fe20000410000 */
[----:B------:R-:W-:Y:S01]  /*3a40*/  FMUL.FTZ R34, R80, R33 ;  /* 0x0000002150227220 */ /* 0x000fe20000410000 */
[----:B----4-:R-:W-:-:S02]  /*3a50*/  SHF.R.U64 R53, R36, 0x10, R37 ;  /* 0x0000001024357819 */ /* 0x010fc40000001225 */
[----:B0-----:R-:W-:Y:S02]  /*3a60*/  SHF.R.U32.HI R51, RZ, 0x10, R37 ;  /* 0x00000010ff337819 */ /* 0x001fe40000011625 */
[----:B------:R-:W-:Y:S02]  /*3a70*/  SHF.L.U32 R32, R37, 0x10, RZ ;  /* 0x0000001025207819 */ /* 0x000fe400000006ff */
        /* <DEDUP_REMOVED lines=10> */
[----:B------:R-:W-:Y:S06]  /*3b20*/  BRA `(.L_x_162) ;  /* 0x0000000c000c7947 */ /* 0x000fec0003800000 */
.L_x_163:
[----:B------:R-:W-:Y:S01]  /*3b30*/  MOV R36, R67 ;  /* 0x0000004300247202 */ /* 0x000fe20000000f00 */
[C-C-:B------:R-:W-:Y:S01]  /*3b40*/  FFMA.FTZ R101, R95.reuse, R101, R92.reuse ;  /* 0x000000655f657223 */ /* 0x140fe2000001005c */
[C-C-:B------:R-:W-:Y:S01]  /*3b50*/  FFMA.FTZ R103, R95.reuse, R103, R92.reuse ;  /* 0x000000675f677223 */ /* 0x140fe2000001005c */
[----:B------:R-:W-:Y:S01]  /*3b60*/  FFMA.FTZ R72, R95, R72, R92 ;  /* 0x000000485f487223 */ /* 0x000fe2000001005c */
[----:B------:R-:W-:Y:S01]  /*3b70*/  SHF.L.U32 R37, R36, 0x10, RZ ;  /* 0x0000001024257819 */ /* 0x000fe200000006ff */
[----:B------:R-:W-:Y:S01]  /*3b80*/  FADD.FTZ R101, -R101, R98 ;  /* 0x0000006265657221 */ /* 0x000fe20000010100 */
[----:B------:R-:W-:Y:S01]  /*3b90*/  SHF.R.U32.HI R36, RZ, 0x10, R67 ;  /* 0x00000010ff247819 */ /* 0x000fe20000011643 */
[----:B------:R-:W-:Y:S01]  /*3ba0*/  FADD.FTZ R103, -R103, R90 ;  /* 0x0000005a67677221 */ /* 0x000fe20000010100 */
[----:B------:R-:W-:Y:S01]  /*3bb0*/  FADD.FTZ R85, -R72, R85 ;  /* 0x0000005548557221 */ /* 0x000fe20000010100 */
[----:B------:R-:W-:Y:S01]  /*3bc0*/  FFMA.FTZ R38, R88, R101, R37 ;  /* 0x0000006558267223 */ /* 0x000fe20000010025 */
[----:B------:R-:W-:Y:S01]  /*3bd0*/  SHF.L.U32 R39, R36, 0x10, RZ ;  /* 0x0000001024277819 */ /* 0x000fe200000006ff */
[C-C-:B------:R-:W-:Y:S01]  /*3be0*/  FFMA.FTZ R99, R95.reuse, R99, R92.reuse ;  /* 0x000000635f637223 */ /* 0x140fe2000001005c */
[----:B------:R-:W-:Y:S01]  /*3bf0*/  MOV R37, R66 ;  /* 0x0000004200257202 */ /* 0x000fe20000000f00 */
[----:B------:R-:W-:Y:S01]  /*3c00*/  FFMA.FTZ R78, R95, R78, R92 ;  /* 0x0000004e5f4e7223 */ /* 0x000fe2000001005c */
[----:B------:R-:W-:Y:S01]  /*3c10*/  SHF.R.U64 R72, R66, 0x10, R67 ;  /* 0x0000001042487819 */ /* 0x000fe20000001243 */
[----:B------:R-:W-:Y:S01]  /*3c20*/  FFMA.FTZ R80, R88, R103, R39 ;  /* 0x0000006758507223 */ /* 0x000fe20000010027 */
[----:B------:R-:W-:Y:S01]  /*3c30*/  SHF.L.U32 R39, R37, 0x10, RZ ;  /* 0x0000001025277819 */ /* 0x000fe200000006ff */
[----:B------:R-:W-:Y:S01]  /*3c40*/  FADD.FTZ R99, -R99, R96 ;  /* 0x0000006063637221 */ /* 0x000fe20000010100 */
[----:B------:R-:W-:Y:S01]  /*3c50*/  FADD.FTZ R77, -R78, R77 ;  /* 0x0000004d4e4d7221 */ /* 0x000fe20000010100 */
[C-C-:B------:R-:W-:Y:S01]  /*3c60*/  FFMA.FTZ R76, R95.reuse, R76, R92.reuse ;  /* 0x0000004c5f4c7223 */ /* 0x140fe2000001005c */
[----:B------:R-:W-:Y:S01]  /*3c70*/  SHF.R.U32.HI R78, RZ, 0x10, R69 ;  /* 0x00000010ff4e7819 */ /* 0x000fe20000011645 */
[----:B------:R-:W-:Y:S01]  /*3c80*/  FFMA.FTZ R108, R88, R85, R39 ;  /* 0x00000055586c7223 */ /* 0x000fe20000010027 */
[----:B------:R-:W-:Y:S01]  /*3c90*/  SHF.L.U32 R39, R72, 0x10, RZ ;  /* 0x0000001048277819 */ /* 0x000fe200000006ff */
[----:B------:R-:W-:Y:S01]  /*3ca0*/  FADD.FTZ R75, -R76, R75 ;  /* 0x0000004b4c4b7221 */ /* 0x000fe20000010100 */
[----:B------:R-:W-:Y:S01]  /*3cb0*/  MOV R72, R69 ;  /* 0x0000004500487202 */ /* 0x000fe20000000f00 */
[C-C-:B------:R-:W-:Y:S01]  /*3cc0*/  FFMA.FTZ R74, R95.reuse, R74, R92.reuse ;  /* 0x0000004a5f4a7223 */ /* 0x140fe2000001005c */
[----:B------:R-:W-:Y:S01]  /*3cd0*/  FFMA.FTZ R84, R95, R84, R92 ;  /* 0x000000545f547223 */ /* 0x000fe2000001005c */
[----:B------:R-:W-:Y:S01]  /*3ce0*/  FFMA.FTZ R106, R88, R99, R39 ;  /* 0x00000063586a7223 */ /* 0x000fe20000010027 */
[----:B------:R-:W-:Y:S01]  /*3cf0*/  SHF.L.U32 R39, R72, 0x10, RZ ;  /* 0x0000001048277819 */ /* 0x000fe200000006ff */
[----:B------:R-:W-:Y:S01]  /*3d00*/  FADD.FTZ R73, -R74, R73 ;  /* 0x000000494a497221 */ /* 0x000fe20000010100 */
[----:B------:R-:W-:Y:S01]  /*3d10*/  SHF.L.U32 R81, R78, 0x10, RZ ;  /* 0x000000104e517819 */ /* 0x000fe200000006ff */
[----:B------:R-:W-:Y:S01]  /*3d20*/  FMUL.FTZ R107, R38, R53 ;  /* 0x00000035266b7220 */ /* 0x000fe20000410000 */
[----:B------:R-:W-:Y:S01]  /*3d30*/  SHF.L.U32 R33, R33, 0x10, RZ ;  /* 0x0000001021217819 */ /* 0x000fe200000006ff */
[----:B------:R-:W-:Y:S01]  /*3d40*/  FFMA.FTZ R104, R88, R77, R39 ;  /* 0x0000004d58687223 */ /* 0x000fe20000010027 */
[----:B------:R-:W-:Y:S01]  /*3d50*/  MOV R39, R68 ;  /* 0x0000004400277202 */ /* 0x000fe20000000f00 */
[----:B------:R-:W-:Y:S01]  /*3d60*/  FMUL.FTZ R96, R80, R53 ;  /* 0x0000003550607220 */ /* 0x000fe20000410000 */
[----:B------:R-:W-:Y:S01]  /*3d70*/  FFMA.FTZ R102, R88, R73, R81 ;  /* 0x0000004958667223 */ /* 0x000fe20000010051 */
[----:B------:R-:W-:Y:S01]  /*3d80*/  SHF.R.U64 R73, R68, 0x10, R69 ;  /* 0x0000001044497819 */ /* 0x000fe20000001245 */
[----:B------:R0:W-:Y:S01]  /*3d90*/  F2F.BF16.F32 R72, R106 ;  /* 0x0000006a00487304 */ /* 0x0001e20000202000 */
[----:B------:R-:W-:-:S02]  /*3da0*/  SHF.L.U32 R39, R39, 0x10, RZ ;  /* 0x0000001027277819 */ /* 0x000fc400000006ff */
[----:B------:R-:W-:Y:S02]  /*3db0*/  SHF.L.U32 R35, R35, 0x10, RZ ;  /* 0x0000001023237819 */ /* 0x000fe400000006ff */
[----:B------:R-:W-:Y:S01]  /*3dc0*/  SHF.L.U32 R73, R73, 0x10, RZ ;  /* 0x0000001049497819 */ /* 0x000fe200000006ff */
[----:B------:R-:W-:Y:S01]  /*3dd0*/  FFMA.FTZ R76, R88, R75, R39 ;  /* 0x0000004b584c7223 */ /* 0x000fe20000010027 */
[----:B------:R-:W-:Y:S01]  /*3de0*/  FADD.FTZ R39, -R84, R79 ;  /* 0x0000004f54277221 */ /* 0x000fe20000010100 */
[----:B------:R-:W-:Y:S01]  /*3df0*/  SHF.L.U32 R84, R65, 0x10, RZ ;  /* 0x0000001041547819 */ /* 0x000fe200000006ff */
[----:B------:R1:W-:Y:S01]  /*3e00*/  F2F.BF16.F32 R78, R102 ;  /* 0x00000066004e7304 */ /* 0x0003e20000202000 */
[----:B0-----:R-:W-:Y:S01]  /*3e10*/  FMUL.FTZ R106, R106, R53 ;  /* 0x000000356a6a7220 */ /* 0x001fe20000410000 */
[----:B------:R-:W-:Y:S01]  /*3e20*/  FFMA.FTZ R98, R88, R39, R73 ;  /* 0x0000002758627223 */ /* 0x000fe20000010049 */
[----:B------:R-:W-:Y:S01]  /*3e30*/  SHF.L.U32 R34, R34, 0x10, RZ ;  /* 0x0000001022227819 */ /* 0x000fe200000006ff */
[----:B------:R-:W-:Y:S01]  /*3e40*/  FMUL.FTZ R75, R84, R107 ;  /* 0x0000006b544b7220 */ /* 0x000fe20000410000 */
[----:B------:R-:W-:Y:S01]  /*3e50*/  FMUL.FTZ R84, R33, R96 ;  /* 0x0000006021547220 */ /* 0x000fe20000410000 */
[----:B------:R-:W-:Y:S01]  /*3e60*/  SHF.L.U32 R33, R32, 0x10, RZ ;  /* 0x0000001020217819 */ /* 0x000fe200000006ff */
[----:B------:R-:W-:Y:S01]  /*3e70*/  FMUL.FTZ R35, R35, R106 ;  /* 0x0000006a23237220 */ /* 0x000fe20000410000 */
[----:B------:R0:W-:Y:S01]  /*3e80*/  F2F.BF16.F32 R36, R38 ;  /* 0x0000002600247304 */ /* 0x0001e20000202000 */
[-C--:B-1----:R-:W-:Y:S01]  /*3e90*/  FMUL.FTZ R102, R102, R53.reuse ;  /* 0x0000003566667220 */ /* 0x082fe20000410000 */
[-C--:B------:R-:W-:Y:S01]  /*3ea0*/  FMUL.FTZ R103, R98, R53.reuse ;  /* 0x0000003562677220 */ /* 0x080fe20000410000 */
[----:B------:R-:W-:-:S02]  /*3eb0*/  FMUL.FTZ R105, R76, R53 ;  /* 0x000000354c697220 */ /* 0x000fc40000410000 */
[----:B------:R-:W-:Y:S01]  /*3ec0*/  FMUL.FTZ R90, R33, R102 ;  /* 0x00000066215a7220 */ /* 0x000fe20000410000 */
[----:B------:R-:W-:Y:S01]  /*3ed0*/  SHF.L.U32 R33, R63, 0x10, RZ ;  /* 0x000000103f217819 */ /* 0x000fe200000006ff */
[----:B------:R-:W-:Y:S01]  /*3ee0*/  FMUL.FTZ R110, R34, R103 ;  /* 0x00000067226e7220 */ /* 0x000fe20000410000 */
[----:B------:R1:W2:Y:S01]  /*3ef0*/  F2F.BF16.F32 R37, R80 ;  /* 0x0000005000257304 */ /* 0x0002a20000202000 */
[----:B0-----:R-:W0:Y:S07]  /*3f00*/  LDC.64 R38, c[0x0][0x468] ;  /* 0x00011a00ff267b82 */ /* 0x001e2e0000000a00 */
[----:B------:R3:W4:Y:S01]  /*3f10*/  F2F.BF16.F32 R77, R104 ;  /* 0x00000068004d7304 */ /* 0x0007220000202000 */
[----:B-1----:R-:W1:Y:S01]  /*3f20*/  LDC.64 R80, c[0x0][0x390] ;  /* 0x0000e400ff507b82 */ /* 0x002e620000000a00 */
[----:B--2---:R-:W-:-:S06]  /*3f30*/  PRMT R101, R36, 0x5410, R37 ;  /* 0x0000541024657816 */ /* 0x004fcc0000000025 */
[----:B------:R2:W-:Y:S01]  /*3f40*/  F2F.BF16.F32 R73, R35 ;  /* 0x0000002300497304 */ /* 0x0005e20000202000 */
[----:B---3--:R-:W-:Y:S01]  /*3f50*/  FMUL.FTZ R104, R104, R53 ;  /* 0x0000003568687220 */ /* 0x008fe20000410000 */
[----:B------:R-:W-:Y:S01]  /*3f60*/  IMAD.WIDE.U32 R36, R72, 0x10000, RZ ;  /* 0x0001000048247825 */ /* 0x000fe200078e00ff */
[----:B------:R-:W-:-:S03]  /*3f70*/  SHF.L.U32 R72, R62, 0x10, RZ ;  /* 0x000000103e487819 */ /* 0x000fc600000006ff */
[----:B------:R-:W-:Y:S02]  /*3f80*/  FMUL.FTZ R99, R33, R104 ;  /* 0x0000006821637220 */ /* 0x000fe40000410000 */
[----:B------:R-:W3:Y:S01]  /*3f90*/  LDC.64 R32, c[0x0][0x478] ;  /* 0x00011e00ff207b82 */ /* 0x000ee20000000a00 */
[----:B------:R5:W0:Y:S01]  /*3fa0*/  F2F.BF16.F32 R85, R108 ;  /* 0x0000006c00557304 */ /* 0x000a220000202000 */
[----:B--2---:R-:W-:Y:S02]  /*3fb0*/  SHF.L.U32 R35, R64, 0x10, RZ ;  /* 0x0000001040237819 */ /* 0x004fe400000006ff */
[----:B----4-:R-:W-:Y:S02]  /*3fc0*/  PRMT R77, R77, 0x5410, R78 ;  /* 0x000054104d4d7816 */ /* 0x010fe4000000004e */
[----:B------:R-:W-:-:S03]  /*3fd0*/  LOP3.LUT R101, R101, R37, RZ, 0xfc, !PT ;  /* 0x0000002565657212 */ /* 0x000fc600078efcff */
[----:B------:R-:W-:Y:S01]  /*3fe0*/  F2F.BF16.F32 R75, R75 ;  /* 0x0000004b004b7304 */ /* 0x000fe20000202000 */
[----:B-----5:R-:W-:-:S04]  /*3ff0*/  FMUL.FTZ R108, R108, R53 ;  /* 0x000000356c6c7220 */ /* 0x020fc80000410000 */
[----:B------:R-:W-:-:S03]  /*4000*/  FMUL.FTZ R109, R35, R108 ;  /* 0x0000006c236d7220 */ /* 0x000fc60000410000 */
[----:B------:R-:W2:Y:S01]  /*4010*/  F2F.BF16.F32 R84, R84 ;  /* 0x0000005400547304 */ /* 0x000ea20000202000 */
[----:B------:R-:W-:Y:S01]  /*4020*/  FMUL.FTZ R78, R72, R105 ;  /* 0x00000069484e7220 */ /* 0x000fe20000410000 */
[----:B0-----:R-:W-:Y:S01]  /*4030*/  LOP3.LUT R100, R36, R85, RZ, 0xfc, !PT ;  /* 0x0000005524647212 */ /* 0x001fe200078efcff */
[----:B-1----:R-:W-:-:S05]  /*4040*/  IMAD.WIDE.U32 R34, R91, 0x8, R80 ;  /* 0x000000085b227825 */ /* 0x002fca00078e0050 */
[----:B------:R-:W-:Y:S08]  /*4050*/  F2F.BF16.F32 R90, R90 ;  /* 0x0000005a005a7304 */ /* 0x000ff00000202000 */
[----:B------:R-:W0:Y:S08]  /*4060*/  F2F.BF16.F32 R99, R99 ;  /* 0x0000006300637304 */ /* 0x000e300000202000 */
[----:B------:R-:W1:Y:S08]  /*4070*/  F2F.BF16.F32 R109, R109 ;  /* 0x0000006d006d7304 */ /* 0x000e700000202000 */
[----:B------:R3:W4:Y:S01]  /*4080*/  F2F.BF16.F32 R74, R98 ;  /* 0x00000062004a7304 */ /* 0x0007220000202000 */
[----:B------:R-:W-:-:S07]  /*4090*/  IMAD.WIDE.U32 R36, R73, 0x10000, RZ ;  /* 0x0001000049247825 */ /* 0x000fce00078e00ff */
[----:B------:R-:W5:Y:S01]  /*40a0*/  F2F.BF16.F32 R110, R110 ;  /* 0x0000006e006e7304 */ /* 0x000f620000202000 */
[----:B--2---:R-:W-:Y:S01]  /*40b0*/  PRMT R75, R75, 0x5410, R84 ;  /* 0x000054104b4b7816 */ /* 0x004fe20000000054 */
[----:B------:R-:W2:Y:S06]  /*40c0*/  LDG.E.64 R34, desc[UR8][R34.64] ;  /* 0x0000000822227981 */ /* 0x000eac000c1e1b00 */
[----:B------:R-:W5:Y:S01]  /*40d0*/  F2F.BF16.F32 R79, R76 ;  /* 0x0000004c004f7304 */ /* 0x000f620000202000 */
[----:B0-----:R-:W-:-:S07]  /*40e0*/  PRMT R113, R99, 0x5410, R90 ;  /* 0x0000541063717816 */ /* 0x001fce000000005a */
[----:B------:R0:W0:Y:S01]  /*40f0*/  F2F.BF16.F32 R111, R78 ;  /* 0x0000004e006f7304 */ /* 0x0000220000202000 */
[----:B---3--:R-:W-:Y:S01]  /*4100*/  IMAD.WIDE.U32 R98, R91, 0x8, R32 ;  /* 0x000000085b627825 */ /* 0x008fe200078e0020 */
[----:B------:R-:W-:Y:S02]  /*4110*/  LOP3.LUT R85, R75, R37, RZ, 0xfc, !PT ;  /* 0x000000254b557212 */ /* 0x000fe400078efcff */
[----:B-1----:R-:W-:Y:S01]  /*4120*/  LOP3.LUT R84, R36, R109, RZ, 0xfc, !PT ;  /* 0x0000006d24547212 */ /* 0x002fe200078efcff */
[----:B------:R-:W-:-:S04]  /*4130*/  IMAD.WIDE.U32 R90, R91, 0x8, R38 ;  /* 0x000000085b5a7825 */ /* 0x000fc800078e0026 */
[----:B----4-:R-:W-:-:S04]  /*4140*/  IMAD.WIDE.U32 R74, R74, 0x10000, RZ ;  /* 0x000100004a4a7825 */ /* 0x010fc800078e00ff */
[----:B------:R-:W-:Y:S01]  /*4150*/  IMAD.WIDE.U32 R36, R97, 0x8, R80 ;  /* 0x0000000861247825 */ /* 0x000fe200078e0050 */
[----:B------:R-:W-:Y:S03]  /*4160*/  STG.E.64 desc[UR8][R98.64], R100 ;  /* 0x0000006462007986 */ /* 0x000fe6000c101b08 */
[----:B-----5:R-:W-:Y:S01]  /*4170*/  IMAD.WIDE.U32 R72, R110, 0x10000, RZ ;  /* 0x000100006e487825 */ /* 0x020fe200078e00ff */
[----:B------:R1:W-:Y:S01]  /*4180*/  STG.E.64 desc[UR8][R90.64], R84 ;  /* 0x000000545a007986 */ /* 0x0003e2000c101b08 */
[----:B------:R-:W-:Y:S02]  /*4190*/  LOP3.LUT R76, R74, R79, RZ, 0xfc, !PT ;  /* 0x0000004f4a4c7212 */ /* 0x000fe400078efcff */
[----:B------:R-:W-:Y:S01]  /*41a0*/  LOP3.LUT R77, R77, R75, RZ, 0xfc, !PT ;  /* 0x0000004b4d4d7212 */ /* 0x000fe200078efcff */
[----:B------:R-:W3:Y:S01]  /*41b0*/  LDG.E.64 R36, desc[UR8][R36.64] ;  /* 0x0000000824247981 */ /* 0x000ee2000c1e1b00 */
[----:B0-----:R-:W-:Y:S01]  /*41c0*/  IMAD.WIDE.U32 R78, R97, 0x8, R32 ;  /* 0x00000008614e7825 */ /* 0x001fe200078e0020 */
[----:B------:R-:W-:-:S02]  /*41d0*/  LOP3.LUT R73, R113, R73, RZ, 0xfc, !PT ;  /* 0x0000004971497212 */ /* 0x000fc400078efcff */
[----:B------:R-:W-:Y:S01]  /*41e0*/  LOP3.LUT R72, R72, R111, RZ, 0xfc, !PT ;  /* 0x0000006f48487212 */ /* 0x000fe200078efcff */
[----:B------:R-:W-:-:S04]  /*41f0*/  IMAD.WIDE.U32 R74, R97, 0x8, R38 ;  /* 0x00000008614a7825 */ /* 0x000fc800078e0026 */
[----:B------:R-:W-:Y:S01]  /*4200*/  IMAD.WIDE.U32 R80, R87, 0x8, R80 ;  /* 0x0000000857507825 */ /* 0x000fe200078e0050 */
[----:B------:R-:W-:Y:S04]  /*4210*/  STG.E.64 desc[UR8][R78.64], R76 ;  /* 0x0000004c4e007986 */ /* 0x000fe8000c101b08 */
[----:B------:R0:W-:Y:S04]  /*4220*/  STG.E.64 desc[UR8][R74.64], R72 ;  /* 0x000000484a007986 */ /* 0x0001e8000c101b08 */
[----:B------:R-:W4:Y:S01]  /*4230*/  LDG.E.64 R80, desc[UR8][R80.64] ;  /* 0x0000000850507981 */ /* 0x000f22000c1e1b00 */
[----:B-1----:R-:W-:Y:S01]  /*4240*/  MOV R84, R71 ;  /* 0x0000004700547202 */ /* 0x002fe20000000f00 */
[C-C-:B------:R-:W-:Y:S01]  /*4250*/  FFMA.FTZ R52, R95.reuse, R52, R92.reuse ;  /* 0x000000345f347223 */ /* 0x140fe2000001005c */
[----:B------:R-:W-:-:S02]  /*4260*/  FFMA.FTZ R51, R95, R51, R92 ;  /* 0x000000335f337223 */ /* 0x000fc4000001005c */
[----:B------:R-:W-:Y:S01]  /*4270*/  SHF.L.U32 R85, R84, 0x10, RZ ;  /* 0x0000001054557819 */ /* 0x000fe200000006ff */
[----:B------:R-:W-:-:S04]  /*4280*/  FADD.FTZ R89, -R52, R89 ;  /* 0x0000005934597221 */ /* 0x000fc80000010100 */
[----:B------:R-:W-:Y:S01]  /*4290*/  FFMA.FTZ R84, R88, R89, R85 ;  /* 0x0000005958547223 */ /* 0x000fe20000010055 */
[----:B------:R-:W-:Y:S01]  /*42a0*/  FADD.FTZ R85, -R51, R86 ;  /* 0x0000005633557221 */ /* 0x000fe20000010100 */
[--C-:B------:R-:W-:Y:S01]  /*42b0*/  SHF.R.U64 R51, R70, 0x10, R71.reuse ;  /* 0x0000001046337819 */ /* 0x100fe20000001247 */
[--C-:B------:R-:W-:Y:S01]  /*42c0*/  FFMA.FTZ R83, R95, R83, R92.reuse ;  /* 0x000000535f537223 */ /* 0x100fe2000001005c */
[----:B------:R-:W-:Y:S02]  /*42d0*/  SHF.R.U32.HI R52, RZ, 0x10, R71 ;  /* 0x00000010ff347819 */ /* 0x000fe40000011647 */
[----:B0-----:R-:W-:Y:S01]  /*42e0*/  SHF.L.U32 R73, R51, 0x10, RZ ;  /* 0x0000001033497819 */ /* 0x001fe200000006ff */
[----:B------:R-:W-:Y:S01]  /*42f0*/  FFMA.FTZ R49, R95, R49, R92 ;  /* 0x000000315f317223 */ /* 0x000fe2000001005c */
[----:B------:R-:W-:Y:S01]  /*4300*/  MOV R51, R70 ;  /* 0x0000004600337202 */ /* 0x000fe20000000f00 */
[----:B------:R-:W-:Y:S01]  /*4310*/  FADD.FTZ R83, -R83, R82 ;  /* 0x0000005253537221 */ /* 0x000fe20000010100 */
[----:B------:R-:W-:Y:S01]  /*4320*/  SHF.L.U32 R77, R52, 0x10, RZ ;  /* 0x00000010344d7819 */ /* 0x000fe200000006ff */
[----:B------:R-:W-:Y:S01]  /*4330*/  FADD.FTZ R49, -R49, R50 ;  /* 0x0000003231317221 */ /* 0x000fe20000010100 */
[----:B------:R-:W-:Y:S01]  /*4340*/  SHF.L.U32 R51, R51, 0x10, RZ ;  /* 0x0000001033337819 */ /* 0x000fe200000006ff */
[----:B------:R-:W-:-:S02]  /*4350*/  FFMA.FTZ R74, R88, R83, R73 ;  /* 0x00000053584a7223 */ /* 0x000fc40000010049 */
[----:B------:R-:W-:Y:S01]  /*4360*/  FFMA.FTZ R72, R88, R85, R77 ;  /* 0x0000005558487223 */ /* 0x000fe2000001004d */
[----:B------:R-:W-:Y:S01]  /*4370*/  SHF.L.U32 R94, R94, 0x10, RZ ;  /* 0x000000105e5e7819 */ /* 0x000fe200000006ff */
[----:B------:R-:W-:Y:S01]  /*4380*/  FFMA.FTZ R88, R88, R49, R51 ;  /* 0x0000003158587223 */ /* 0x000fe20000010033 */
[----:B------:R0:W1:Y:S01]  /*4390*/  F2F.BF16.F32 R50, R74 ;  /* 0x0000004a00327304 */ /* 0x0000620000202000 */
[----:B------:R-:W-:Y:S01]  /*43a0*/  FMUL.FTZ R73, R74, R53 ;  /* 0x000000354a497220 */ /* 0x000fe20000410000 */
[----:B------:R-:W-:Y:S02]  /*43b0*/  SHF.L.U32 R93, R93, 0x10, RZ ;  /* 0x000000105d5d7819 */ /* 0x000fe400000006ff */
[----:B------:R-:W-:-:S04]  /*43c0*/  SHF.L.U32 R51, R61, 0x10, RZ ;  /* 0x000000103d337819 */ /* 0x000fc800000006ff */
[----:B------:R5:W-:Y:S01]  /*43d0*/  F2F.BF16.F32 R77, R72 ;  /* 0x00000048004d7304 */ /* 0x000be20000202000 */
[----:B0-----:R-:W-:Y:S01]  /*43e0*/  FMUL.FTZ R74, R84, R53 ;  /* 0x00000035544a7220 */ /* 0x001fe20000410000 */
[----:B------:R-:W-:Y:S01]  /*43f0*/  FMUL.FTZ R94, R94, R73 ;  /* 0x000000495e5e7220 */ /* 0x000fe20000410000 */
[----:B------:R-:W-:Y:S02]  /*4400*/  SHF.L.U32 R76, R60, 0x10, RZ ;  /* 0x000000103c4c7819 */ /* 0x000fe400000006ff */
[----:B------:R-:W-:Y:S01]  /*4410*/  FMUL.FTZ R78, R51, R74 ;  /* 0x0000004a334e7220 */ /* 0x000fe20000410000 */
[-C--:B-----5:R-:W-:Y:S02]  /*4420*/  FMUL.FTZ R72, R72, R53.reuse ;  /* 0x0000003548487220 */ /* 0x0a0fe40000410000 */
[----:B------:R-:W0:Y:S01]  /*4430*/  F2F.BF16.F32 R52, R84 ;  /* 0x0000005400347304 */ /* 0x000e220000202000 */
[----:B------:R-:W-:Y:S01]  /*4440*/  FMUL.FTZ R75, R88, R53 ;  /* 0x00000035584b7220 */ /* 0x000fe20000410000 */
[----:B------:R-:W-:-:S03]  /*4450*/  FMUL.FTZ R93, R93, R72 ;  /* 0x000000485d5d7220 */ /* 0x000fc60000410000 */
[----:B------:R-:W-:-:S03]  /*4460*/  FMUL.FTZ R76, R76, R75 ;  /* 0x0000004b4c4c7220 */ /* 0x000fc60000410000 */
[----:B------:R-:W5:Y:S08]  /*4470*/  F2F.BF16.F32 R49, R88 ;  /* 0x0000005800317304 */ /* 0x000f700000202000 */
[----:B------:R-:W5:Y:S08]  /*4480*/  F2F.BF16.F32 R94, R94 ;  /* 0x0000005e005e7304 */ /* 0x000f700000202000 */
[----:B------:R-:W-:Y:S08]  /*4490*/  F2F.BF16.F32 R93, R93 ;  /* 0x0000005d005d7304 */ /* 0x000ff00000202000 */
[----:B------:R-:W5:Y:S01]  /*44a0*/  F2F.BF16.F32 R78, R78 ;  /* 0x0000004e004e7304 */ /* 0x000f620000202000 */
[----:B-1----:R-:W-:Y:S01]  /*44b0*/  IMAD.WIDE.U32 R50, R50, 0x10000, RZ ;  /* 0x0001000032327825 */ /* 0x002fe200078e00ff */
[----:B0-----:R-:W-:-:S06]  /*44c0*/  PRMT R77, R52, 0x5410, R77 ;  /* 0x00005410344d7816 */ /* 0x001fcc000000004d */
[----:B------:R-:W0:Y:S01]  /*44d0*/  F2F.BF16.F32 R79, R76 ;  /* 0x0000004c004f7304 */ /* 0x000e220000202000 */
[----:B------:R-:W-:Y:S02]  /*44e0*/  LOP3.LUT R53, R77, R51, RZ, 0xfc, !PT ;  /* 0x000000334d357212 */ /* 0x000fe400078efcff */
[----:B-----5:R-:W-:Y:S01]  /*44f0*/  LOP3.LUT R52, R50, R49, RZ, 0xfc, !PT ;  /* 0x0000003132347212 */ /* 0x020fe200078efcff */
[----:B------:R-:W-:Y:S01]  /*4500*/  IMAD.WIDE.U32 R50, R94, 0x10000, RZ ;  /* 0x000100005e327825 */ /* 0x000fe200078e00ff */
[----:B------:R-:W-:-:S03]  /*4510*/  PRMT R93, R78, 0x5410, R93 ;  /* 0x000054104e5d7816 */ /* 0x000fc6000000005d */
[----:B------:R-:W-:Y:S01]  /*4520*/  IMAD.WIDE.U32 R32, R87, 0x8, R32 ;  /* 0x0000000857207825 */ /* 0x000fe200078e0020 */
[----:B------:R-:W-:-:S03]  /*4530*/  LOP3.LUT R51, R93, R51, RZ, 0xfc, !PT ;  /* 0x000000335d337212 */ /* 0x000fc600078efcff */
[----:B------:R-:W-:Y:S01]  /*4540*/  IMAD.WIDE.U32 R38, R87, 0x8, R38 ;  /* 0x0000000857267825 */ /* 0x000fe200078e0026 */
[----:B0-----:R-:W-:Y:S01]  /*4550*/  LOP3.LUT R50, R50, R79, RZ, 0xfc, !PT ;  /* 0x0000004f32327212 */ /* 0x001fe200078efcff */
[----:B------:R0:W-:Y:S04]  /*4560*/  STG.E.64 desc[UR8][R32.64], R52 ;  /* 0x0000003420007986 */ /* 0x0001e8000c101b08 */
[----:B------:R1:W-:Y:S01]  /*4570*/  STG.E.64 desc[UR8][R38.64], R50 ;  /* 0x0000003226007986 */ /* 0x0003e2000c101b08 */
[----:B--2---:R-:W-:-:S04]  /*4580*/  SHF.R.U64 R77, R34, 0x10, R35 ;  /* 0x00000010224d7819 */ /* 0x004fc80000001223 */
[----:B------:R-:W-:Y:S02]  /*4590*/  SHF.L.U32 R77, R77, 0x10, RZ ;  /* 0x000000104d4d7819 */ /* 0x000fe400000006ff */
[----:B------:R-:W-:Y:S02]  /*45a0*/  SHF.L.U32 R49, R34, 0x10, RZ ;  /* 0x0000001022317819 */ /* 0x000fe400000006ff */
[----:B------:R-:W-:Y:S01]  /*45b0*/  SHF.L.U32 R34, R35, 0x10, RZ ;  /* 0x0000001023227819 */ /* 0x000fe200000006ff */
[----:B------:R-:W-:Y:S01]  /*45c0*/  FMUL.FTZ R106, R106, R77 ;  /* 0x0000004d6a6a7220 */ /* 0x000fe20000410000 */
[----:B------:R-:W-:-:S04]  /*45d0*/  SHF.R.U32.HI R35, RZ, 0x10, R35 ;  /* 0x00000010ff237819 */ /* 0x000fc80000011623 */
[----:B------:R-:W-:Y:S01]  /*45e0*/  SHF.L.U32 R35, R35, 0x10, RZ ;  /* 0x0000001023237819 */ /* 0x000fe200000006ff */
[----:B------:R-:W-:Y:S01]  /*45f0*/  FMUL.FTZ R107, R107, R34 ;  /* 0x000000226b6b7220 */ /* 0x000fe20000410000 */
[----:B------:R-:W-:-:S03]  /*4600*/  FMUL.FTZ R49, R108, R49 ;  /* 0x000000316c317220 */ /* 0x000fc60000410000 */
[----:B------:R-:W-:Y:S01]  /*4610*/  FMUL.FTZ R34, R96, R35 ;  /* 0x0000002360227220 */ /* 0x000fe20000410000 */
[C-C-:B---3--:R-:W-:Y:S02]  /*4620*/  SHF.R.U64 R84, R36.reuse, 0x10, R37.reuse ;  /* 0x0000001024547819 */ /* 0x148fe40000001225 */
[----:B------:R-:W-:Y:S02]  /*4630*/  SHF.L.U32 R36, R36, 0x10, RZ ;  /* 0x0000001024247819 */ /* 0x000fe400000006ff */
[----:B------:R-:W-:Y:S02]  /*4640*/  SHF.L.U32 R77, R37, 0x10, RZ ;  /* 0x00000010254d7819 */ /* 0x000fe400000006ff */
[----:B------:R-:W-:Y:S01]  /*4650*/  SHF.R.U32.HI R37, RZ, 0x10, R37 ;  /* 0x00000010ff257819 */ /* 0x000fe20000011625 */
[----:B------:R-:W-:Y:S01]  /*4660*/  FMUL.FTZ R105, R105, R36 ;  /* 0x0000002469697220 */ /* 0x000fe20000410000 */
[----:B------:R-:W-:Y:S02]  /*4670*/  SHF.L.U32 R84, R84, 0x10, RZ ;  /* 0x0000001054547819 */ /* 0x000fe400000006ff */
[----:B0-----:R-:W-:-:S02]  /*4680*/  SHF.L.U32 R33, R37, 0x10, RZ ;  /* 0x0000001025217819 */ /* 0x001fc400000006ff */
[C-C-:B----4-:R-:W-:Y:S02]  /*4690*/  SHF.R.U64 R36, R80.reuse, 0x10, R81.reuse ;  /* 0x0000001050247819 */ /* 0x150fe40000001251 */
[----:B-1----:R-:W-:Y:S02]  /*46a0*/  SHF.R.U32.HI R51, RZ, 0x10, R81 ;  /* 0x00000010ff337819 */ /* 0x002fe40000011651 */
        /* <DEDUP_REMOVED lines=10> */
[----:B------:R-:W-:-:S07]  /*4750*/  FMUL.FTZ R51, R72, R51 ;  /* 0x0000003348337220 */ /* 0x000fce0000410000 */
.L_x_162:
[----:B------:R-:W0:Y:S01]  /*4760*/  LDC.64 R38, c[0x0][0x380] ;  /* 0x0000e000ff267b82 */ /* 0x000e220000000a00 */
[----:B------:R-:W-:Y:S01]  /*4770*/  UPLOP3.LUT UP1, UPT, UPT, UPT, UP1, 0x40, 0x4 ;  /* 0x000000000004789c */ /* 0x000fe20003f2e810 */
        /* <DEDUP_REMOVED lines=49> */
[----:B------:R-:W-:-:S07]  /*4a90*/  MOV R29, R27 ;  /* 0x0000001b001d7202 */ /* 0x000fce0000000f00 */
.L_x_155:
[----:B------:R-:W0:Y:S01]  /*4aa0*/  S2R R17, SR_TID.X ;  /* 0x0000000000117919 */ /* 0x000e220000002100 */
[----:B------:R-:W2:Y:S08]  /*4ab0*/  LDC R0, c[0x0][0x388] ;  /* 0x0000e200ff007b82 */ /* 0x000eb00000000800 */
[----:B------:R-:W3:Y:S08]  /*4ac0*/  LDC.64 R2, c[0x0][0x440] ;  /* 0x00011000ff027b82 */ /* 0x000ef00000000a00 */
[----:B------:R-:W4:Y:S08]  /*4ad0*/  LDC.64 R12, c[0x0][0x448] ;  /* 0x00011200ff0c7b82 */ /* 0x000f300000000a00 */
[----:B------:R-:W5:Y:S01]  /*4ae0*/  LDC.64 R14, c[0x0][0x460] ;  /* 0x00011800ff0e7b82 */ /* 0x000f620000000a00 */
[----:B--2---:R-:W-:-:S05]  /*4af0*/  IMAD R0, R0, UR7, RZ ;  /* 0x0000000700007c24 */ /* 0x004fca000f8e02ff */
[----:B0-----:R-:W-:-:S05]  /*4b00*/  LEA.HI R17, R0, R17, RZ, 0x1e ;  /* 0x0000001100117211 */ /* 0x001fca00078ff0ff */
[----:B---3--:R-:W-:-:S04]  /*4b10*/  IMAD.WIDE.U32 R2, R17, 0x10, R2 ;  /* 0x0000001011027825 */ /* 0x008fc800078e0002 */
[C---:B----4-:R-:W-:Y:S01]  /*4b20*/  IMAD.WIDE.U32 R12, R17.reuse, 0x10, R12 ;  /* 0x00000010110c7825 */ /* 0x050fe200078e000c */
[----:B-1----:R-:W-:Y:S04]  /*4b30*/  STG.E.128 desc[UR8][R2.64], R4 ;  /* 0x0000000402007986 */ /* 0x002fe8000c101d08 */
[----:B------:R-:W-:Y:S01]  /*4b40*/  STG.E.128 desc[UR8][R12.64], R28 ;  /* 0x0000001c0c007986 */ /* 0x000fe2000c101d08 */
[----:B-----5:R-:W-:-:S05]  /*4b50*/  IMAD.WIDE.U32 R14, R17, 0x10, R14 ;  /* 0x00000010110e7825 */ /* 0x020fca00078e000e */
[----:B------:R-:W-:Y:S04]  /*4b60*/  STG.E.128 desc[UR8][R14.64], R36 ;  /* 0x000000240e007986 */ /* 0x000fe8000c101d08 */
[----:B------:R-:W-:Y:S04]  /*4b70*/  STG.E.128 desc[UR8][R2.64+0x800], R8 ;  /* 0x0008000802007986 */ /* 0x000fe8000c101d08 */
[----:B------:R-:W-:Y:S04]  /*4b80*/  STG.E.128 desc[UR8][R12.64+0x800], R44 ;  /* 0x0008002c0c007986 */ /* 0x000fe8000c101d08 */
[----:B------:R-:W-:Y:S04]  /*4b90*/  STG.E.128 desc[UR8][R14.64+0x800], R32 ;  /* 0x000800200e007986 */ /* 0x000fe8000c101d08 */
[----:B------:R-:W-:Y:S04]  /*4ba0*/  STG.E.128 desc[UR8][R2.64+0x1000], R52 ;  /* 0x0010003402007986 */ /* 0x000fe8000c101d08 */
[----:B------:R-:W-:Y:S04]  /*4bb0*/  STG.E.128 desc[UR8][R12.64+0x1000], R48 ;  /* 0x001000300c007986 */ /* 0x000fe8000c101d08 */
[----:B------:R-:W-:Y:S01]  /*4bc0*/  STG.E.128 desc[UR8][R14.64+0x1000], R40 ;  /* 0x001000280e007986 */ /* 0x000fe2000c101d08 */
[----:B------:R-:W-:Y:S05]  /*4bd0*/  EXIT ;  /* 0x000000000000794d */ /* 0x000fea0003800000 */
.L_x_165:
        /* <DEDUP_REMOVED lines=10> */
.L_x_6657:


//--------------------- .text._ZN10layer_norm13ln_bwd_kernelINS_13Kernel_traitsI13__nv_bfloat16S2_S2_S2_fjLj1536ELj1ELj1ELj4ELj8ENS_18Kernel_traits_baseILj1536ES2_S2_S2_S2_fjLj128EEEEELb0ELb1ELb1ELb0EEEvNS_9BwdParamsE --------------------------
	.section	.text._ZN10layer_norm13ln_bwd_kernelINS_13Kernel_traitsI13__nv_bfloat16S2_S2_S2_fjLj1536ELj1ELj1ELj4ELj8ENS_18Kernel_traits_baseILj1536ES2_S2_S2_S2_fjLj128EEEEELb0ELb1ELb1ELb0EEEvNS_9BwdParamsE,"ax",@progbits
	.align	128
        .global         _ZN10layer_norm13ln_bwd_kernelINS_13Kernel_traitsI13__nv_bfloat16S2_S2_S2_fjLj1536ELj1ELj1ELj4ELj8ENS_18Kernel_traits_baseILj1536ES2_S2_S2_S2_fjLj128EEEEELb0ELb1ELb1ELb0EEEvNS_9BwdParamsE
        .type           _ZN10layer_norm13ln_bwd_kernelINS_13Kernel_traitsI13__nv_bfloat16S2_S2_S2_fjLj1536ELj1ELj1ELj4ELj8ENS_18Kernel_traits_baseILj1536ES2_S2_S2_S2_fjLj128EEEEELb0ELb1ELb1ELb0EEEvNS_9BwdParamsE,@function
        .size           _ZN10layer_norm13ln_bwd_kernelINS_13Kernel_traitsI13__nv_bfloat16S2_S2_S2_fjLj1536ELj1ELj1ELj4ELj8ENS_18Kernel_traits_baseILj1536ES2_S2_S2_S2_fjLj128EEEEELb0ELb1ELb1ELb0EEEvNS_9BwdParamsE,(.L_x_6658 - _ZN10layer_norm13ln_bwd_kernelINS_13Kernel_traitsI13__nv_bfloat16S2_S2_S2_fjLj1536ELj1ELj1ELj4ELj8ENS_18Kernel_traits_baseILj1536ES2_S2_S2_S2_fjLj128EEEEELb0ELb1ELb1ELb0EEEvNS_9BwdParamsE)
        .other          _ZN10layer_norm13ln_bwd_kernelINS_13Kernel_traitsI13__nv_bfloat16S2_S2_S2_fjLj1536ELj1ELj1ELj4ELj8ENS_18Kernel_traits_baseILj1536ES2_S2_S2_S2_fjLj128EEEEELb0ELb1ELb1ELb0EEEvNS_9BwdParamsE,@"STO_CUDA_ENTRY STV_DEFAULT"
_ZN10layer_norm13ln_bwd_kernelINS_13Kernel_traitsI13__nv_bfloat16S2_S2_S2_fjLj1536ELj1ELj1ELj4ELj8ENS_18Kernel_traits_baseILj1536ES2_S2_S2_S2_fjLj128EEEEELb0ELb1ELb1ELb0EEEvNS_9BwdParamsE:
.text._ZN10layer_norm13ln_bwd_kernelINS_13Kernel_traitsI13__nv_bfloat16S2_S2_S2_fjLj1536ELj1ELj1ELj4ELj8ENS_18Kernel_traits_baseILj1536ES2_S2_S2_S2_fjLj128EEEEELb0ELb1ELb1ELb0EEEvNS_9BwdParamsE:
[----:B------:R-:W-:Y:S01]  /*0000*/  LDC R1, c[0x0][0x37c] ;  /* 0x0000df00ff017b82 */ /* 0x000fe20000000800 */
[----:B------:R-:W0:Y:S01]  /*0010*/  S2R R109, SR_TID.X ;  /* 0x00000000006d7919 */ /* 0x000e220000002100 */
[----:B------:R-:W1:Y:S01]  /*0020*/  LDCU UR10, c[0x0][0x388] ;  /* 0x00007100ff0a77ac */ /* 0x000e620008000800 */
[----:B------:R-:W2:Y:S01]  /*0030*/  LDCU.64 UR16, c[0x0][0x358] ;  /* 0x00006b00ff1077ac */ /* 0x000ea20008000a00 */
[----:B-1----:R-:W-:-:S04]  /*0040*/  USHF.R.S32.HI UR4, URZ, 0x1f, UR10 ;  /* 0x0000001fff047899 */ /* 0x002fc8000801140a */
[----:B------:R-:W-:-:S06]  /*0050*/  ULEA.HI UR4, UR4, UR10, URZ, 0x2 ;  /* 0x0000000a04047291 */ /* 0x000fcc000f8f10ff */
[----:B------:R-:W-:Y:S02]  /*0060*/  MOV R3, UR4 ;  /* 0x0000000400037c02 */ /* 0x000fe40008000f00 */
[----:B0-----:R-:W-:Y:S02]  /*0070*/  LOP3.LUT R0, R109, 0x7f, RZ, 0x3c, !PT ;  /* 0x0000007f6d007812 */ /* 0x001fe400078e3cff */
[----:B------:R-:W-:Y:S01]  /*0080*/  MOV R21, R109 ;  /* 0x0000006d00157202 */ /* 0x000fe20000000f00 */
[----:B------:R-:W0:Y:S01]  /*0090*/  S2UR UR26, SR_CTAID.X ;  /* 0x00000000001a79c3 */ /* 0x000e220000002500 */
[----:B------:R-:W-:Y:S01]  /*00a0*/  LEA.HI.SX32 R0, R3, R0, 0x1e ;  /* 0x0000000003007211 */ /* 0x000fe200078ff2ff */
[----:B------:R-:W0:Y:S03]  /*00b0*/  LDCU UR4, c[0x0][0x384] ;  /* 0x00007080ff0477ac */ /* 0x000e260008000800 */
[----:B------:R-:W-:-:S02]  /*00c0*/  ISETP.GE.U32.AND P1, PT, R0, 0x100, PT ;  /* 0x000001000000780c */ /* 0x000fc40003f26070 */
[C---:B------:R-:W-:Y:S02]  /*00d0*/  ISETP.GE.U32.AND P2, PT, R0.reuse, 0x180, PT ;  /* 0x000001800000780c */ /* 0x040fe40003f46070 */
[----:B------:R-:W-:-:S09]  /*00e0*/  ISETP.GE.U32.AND P0, PT, R0, 0x80, PT ;  /* 0x000000800000780c */ /* 0x000fd20003f06070 */
[----:B------:R-:W1:Y:S04]  /*00f0*/  @P1 LDC.64 R6, c[0x0][0x3d0] ;  /* 0x0000f400ff061b82 */ /* 0x000e680000000a00 */
[----:B------:R-:W-:-:S04]  /*0100*/  @P0 LOP3.LUT R21, R109, 0x80, RZ, 0xfc, !PT ;  /* 0x000000806d150812 */ /* 0x000fc800078efcff */
[----:B------:R-:W3:Y:S08]  /*0110*/  @P1 LDC.64 R10, c[0x0][0x3e8] ;  /* 0x0000fa00ff0a1b82 */ /* 0x000ef00000000a00 */
[----:B------:R-:W4:Y:S08]  /*0120*/  @P2 LDC.64 R14, c[0x0][0x3d0] ;  /* 0x0000f400ff0e2b82 */ /* 0x000f300000000a00 */
[----:B------:R-:W0:Y:S01]  /*0130*/  @P2 LDC.64 R18, c[0x0][0x3e8] ;  /* 0x0000fa00ff122b82 */ /* 0x000e220000000a00 */
[----:B-1----:R-:W-:-:S05]  /*0140*/  @P1 IMAD.WIDE.U32 R6, R21, 0x8, R6 ;  /* 0x0000000815061825 */ /* 0x002fca00078e0006 */
[----:B--2---:R1:W5:Y:S02]  /*0150*/  @P1 LDG.E.64 R8, desc[UR16][R6.64] ;  /* 0x0000001006081981 */ /* 0x004364000c1e1b00 */
[----:B------:R-:W2:Y:S01]  /*0160*/  @P0 LDC.64 R2, c[0x0][0x3d0] ;  /* 0x0000f400ff020b82 */ /* 0x000ea20000000a00 */
[C---:B---3--:R-:W-:Y:S01]  /*0170*/  @P1 IMAD.WIDE.U32 R10, R21.reuse, 0x8, R10 ;  /* 0x00000008150a1825 */ /* 0x048fe200078e000a */
[----:B------:R-:W-:-:S04]  /*0180*/  @P1 IADD3 R21, PT, PT, R21, 0x80, RZ ;  /* 0x0000008015151810 */ /* 0x000fc80007ffe0ff */
[----:B------:R1:W5:Y:S02]  /*0190*/  @P1 LDG.E.64 R12, desc[UR16][R10.64] ;  /* 0x000000100a0c1981 */ /* 0x000364000c1e1b00 */
[----:B------:R-:W3:Y:S01]  /*01a0*/  @P0 LDC.64 R4, c[0x0][0x3e8] ;  /* 0x0000fa00ff040b82 */ /* 0x000ee20000000a00 */
[----:B----4-:R-:W-:-:S05]  /*01b0*/  @P2 IMAD.WIDE.U32 R14, R21, 0x8, R14 ;  /* 0x00000008150e2825 */ /* 0x010fca00078e000e */
[----:B------:R1:W5:Y:S01]  /*01c0*/  @P2 LDG.E.64 R16, desc[UR16][R14.64] ;  /* 0x000000100e102981 */ /* 0x000362000c1e1b00 */
[----:B0-----:R-:W-:-:S05]  /*01d0*/  @P2 IMAD.WIDE.U32 R18, R21, 0x8, R18 ;  /* 0x0000000815122825 */ /* 0x001fca00078e0012 */
[----:B------:R1:W5:Y:S01]  /*01e0*/  @P2 LDG.E.64 R56, desc[UR16][R18.64] ;  /* 0x0000001012382981 */ /* 0x000362000c1e1b00 */
[----:B--2---:R-:W-:-:S05]  /*01f0*/  @P0 IMAD.WIDE.U32 R2, R109, 0x8, R2 ;  /* 0x000000086d020825 */ /* 0x004fca00078e0002 */
[----:B------:R1:W5:Y:S01]  /*0200*/  @P0 LDG.E.64 R88, desc[UR16][R2.64] ;  /* 0x0000001002580981 */ /* 0x000362000c1e1b00 */
[----:B---3--:R-:W-:-:S05]  /*0210*/  @P0 IMAD.WIDE.U32 R4, R109, 0x8, R4 ;  /* 0x000000086d040825 */ /* 0x008fca00078e0004 */
[----:B------:R1:W5:Y:S01]  /*0220*/  @P0 LDG.E.64 R86, desc[UR16][R4.64] ;  /* 0x0000001004560981 */ /* 0x000362000c1e1b00 */
[----:B------:R-:W-:Y:S01]  /*0230*/  UISETP.GE.AND UP0, UPT, UR26, UR4, UPT ;  /* 0x000000041a00728c */ /* 0x000fe2000bf06270 */
        /* <DEDUP_REMOVED lines=19> */
[----:B-----5:R-:W-:Y:S01]  /*0370*/  MOV R3, R13 ;  /* 0x0000000d00037202 */ /* 0x020fe20000000f00 */
[----:B------:R-:W-:Y:S01]  /*0380*/  IMAD.MOV.U32 R2, RZ, RZ, R8 ;  /* 0x000000ffff027224 */ /* 0x000fe200078e0008 */
[--C-:B------:R-:W-:Y:S01]  /*0390*/  SHF.R.U64 R4, R8, 0x10, R9.reuse ;  /* 0x0000001008047819 */ /* 0x100fe20000001209 */
[----:B------:R-:W-:Y:S01]  /*03a0*/  IMAD.MOV.U32 R11, RZ, RZ, R12 ;  /* 0x000000ffff0b7224 */ /* 0x000fe200078e000c */
        /* <DEDUP_REMOVED lines=10> */
[----:B------:R-:W-:Y:S02]  /*0450*/  SHF.R.U32.HI R10, RZ, 0x10, R17 ;  /* 0x00000010ff0a7819 */ /* 0x000fe40000011611 */
[----:B------:R-:W-:Y:S02]  /*0460*/  CS2R R46, SRZ ;  /* 0x00000000002e7805 */ /* 0x000fe4000001ff00 */
[--C-:B------:R-:W-:Y:S02]  /*0470*/  SHF.R.U64 R12, R12, 0x10, R13.reuse ;  /* 0x000000100c0c7819 */ /* 0x100fe4000000120d */
        /* <DEDUP_REMOVED lines=15> */
[--C-:B------:R-:W-:Y:S02]  /*0570*/  SHF.R.U64 R65, R86, 0x10, R87.reuse ;  /* 0x0000001056417819 */ /* 0x100fe40000001257 */
[----:B------:R-:W-:Y:S02]  /*0580*/  CS2R R24, SRZ ;  /* 0x0000000000187805 */ /* 0x000fe4000001ff00 */
[----:B------:R-:W-:Y:S02]  /*0590*/  SHF.R.U32.HI R66, RZ, 0x10, R87 ;  /* 0x00000010ff427819 */ /* 0x000fe40000011657 */
[----:B------:R-:W-:Y:S02]  /*05a0*/  CS2R R26, SRZ ;  /* 0x00000000001a7805 */ /* 0x000fe4000001ff00 */
[----:B------:R-:W-:Y:S02]  /*05b0*/  CS2R R20, SRZ ;  /* 0x0000000000147805 */ /* 0x000fe4000001ff00 */
[----:B------:R-:W-:-:S02]  /*05c0*/  CS2R R22, SRZ ;  /* 0x0000000000167805 */ /* 0x000fc4000001ff00 */
[----:B------:R-:W-:Y:S01]  /*05d0*/  PRMT R13, R3, 0x7610, R13 ;  /* 0x00007610030d7816 */ /* 0x000fe2000000000d */
[----:B------:R-:W-:Y:S01]  /*05e0*/  UPLOP3.LUT UP1, UPT, UPT, UPT, UPT, 0x40, 0x4 ;  /* 0x000000000004789c */ /* 0x000fe20003f2e870 */
[----:B------:R-:W0:Y:S01]  /*05f0*/  LDCU UR29, c[0x0][0x40c] ;  /* 0x00008180ff1d77ac */ /* 0x000e220008000800 */
[----:B------:R-:W1:Y:S01]  /*0600*/  LDCU UR10, c[0x0][0x388] ;  /* 0x00007100ff0a77ac */ /* 0x000e620008000800 */
[----:B------:R-:W2:Y:S01]  /*0610*/  LDCU.U8 UR27, c[0x0][0x410] ;  /* 0x00008200ff1b77ac */ /* 0x000ea20008000000 */
[----:B------:R-:W3:Y:S01]  /*0620*/  LDCU.64 UR18, c[0x0][0x3c8] ;  /* 0x00007900ff1277ac */ /* 0x000ee20008000a00 */
[----:B------:R-:W4:Y:S01]  /*0630*/  LDCU UR28, c[0x0][0x400] ;  /* 0x00008000ff1c77ac */ /* 0x000f220008000800 */
[----:B------:R-:W0:Y:S01]  /*0640*/  LDCU.64 UR20, c[0x0][0x438] ;  /* 0x00008700ff1477ac */ /* 0x000e220008000a00 */
[----:B------:R-:W0:Y:S01]  /*0650*/  LDCU.64 UR4, c[0x0][0x478] ;  /* 0x00008f00ff0477ac */ /* 0x000e220008000a00 */
[----:B------:R-:W0:Y:S01]  /*0660*/  LDCU.128 UR12, c[0x0][0x3f0] ;  /* 0x00007e00ff0c77ac */ /* 0x000e220008000c00 */
[----:B------:R-:W0:Y:S01]  /*0670*/  LDCU.64 UR22, c[0x0][0x3c0] ;  /* 0x00007800ff1677ac */ /* 0x000e220008000a00 */
[----:B------:R-:W0:Y:S02]  /*0680*/  LDCU.64 UR24, c[0x0][0x380] ;  /* 0x00007000ff1877ac */ /* 0x000e240008000a00 */
.L_x_238:
[----:B0-----:R-:W-:Y:S02]  /*0690*/  UIMAD.WIDE UR6, UR26, 0x4, UR14 ;  /* 0x000000041a0678a5 */ /* 0x001fe4000f8e020e */
[----:B------:R-:W-:-:S04]  /*06a0*/  UIMAD.WIDE UR8, UR26, 0x4, UR12 ;  /* 0x000000041a0878a5 */ /* 0x000fc8000f8e020c */
[----:B------:R-:W-:Y:S01]  /*06b0*/  IMAD.U32 R60, RZ, RZ, UR6 ;  /* 0x00000006ff3c7e24 */ /* 0x000fe2000f8e00ff */
[----:B------:R-:W-:Y:S01]  /*06c0*/  MOV R61, UR7 ;  /* 0x00000007003d7c02 */ /* 0x000fe20008000f00 */
[----:B---3--:R-:W-:-:S04]  /*06d0*/  UIMAD.WIDE UR6, UR26, 0x4, UR18 ;  /* 0x000000041a0678a5 */ /* 0x008fc8000f8e0212 */
[----:B------:R-:W3:Y:S01]  /*06e0*/  LDG.E R60, desc[UR16][R60.64] ;  /* 0x000000103c3c7981 */ /* 0x000ee2000c1e1900 */
[----:B-12-4-:R-:W-:Y:S01]  /*06f0*/  IMAD.U32 R56, RZ, RZ, UR8 ;  /* 0x00000008ff387e24 */ /* 0x016fe2000f8e00ff */
[----:B------:R-:W-:Y:S02]  /*0700*/  MOV R58, UR6 ;  /* 0x00000006003a7c02 */ /* 0x000fe40008000f00 */
[----:B------:R-:W-:Y:S02]  /*0710*/  MOV R59, UR7 ;  /* 0x00000007003b7c02 */ /* 0x000fe40008000f00 */
[----:B------:R-:W-:-:S03]  /*0720*/  MOV R57, UR9 ;  /* 0x0000000900397c02 */ /* 0x000fc60008000f00 */
[----:B-----5:R-:W5:Y:S04]  /*0730*/  LDG.E R58, desc[UR16][R58.64] ;  /* 0x000000103a3a7981 */ /* 0x020f68000c1e1900 */
[----:B------:R-:W2:Y:S01]  /*0740*/  LDG.E R56, desc[UR16][R56.64] ;  /* 0x0000001038387981 */ /* 0x000ea2000c1e1900 */
[----:B------:R-:W-:Y:S01]  /*0750*/  BSSY.RECONVERGENT B0, `(.L_x_167) ;  /* 0x00000ed000007945 */ /* 0x000fe20003800200 */
[----:B------:R-:W-:Y:S02]  /*0760*/  CS2R R62, SRZ ;  /* 0x00000000003e7805 */ /* 0x000fe4000001ff00 */
[----:B---3--:R-:W-:Y:S02]  /*0770*/  R2UR UR31, R60 ;  /* 0x000000003c1f72ca */ /* 0x008fe400000e0000 */
[----:B-----5:R-:W-:-:S11]  /*0780*/  R2UR UR30, R58 ;  /* 0x000000003a1e72ca */ /* 0x020fd600000e0000 */
[----:B------:R-:W-:Y:S01]  /*0790*/  UISETP.GE.AND UP2, UPT, UR31, 0x1, UPT ;  /* 0x000000011f00788c */ /* 0x000fe2000bf46270 */
[----:B--2---:R-:W-:-:S08]  /*07a0*/  R2UR UR11, R56 ;  /* 0x00000000380b72ca */ /* 0x004fd000000e0000 */
[----:B------:R-:W-:Y:S07]  /*07b0*/  BRA.U !UP2, `(.L_x_168) ;  /* 0x0000000d0a3c7547 */ /* 0x000fee000b800000 */
[----:B------:R-:W-:Y:S02]  /*07c0*/  USHF.R.S32.HI UR6, URZ, 0x1f, UR26 ;  /* 0x0000001fff067899 */ /* 0x000fe4000801141a */
[----:B------:R-:W-:-:S04]  /*07d0*/  ULEA UR7, UP0, UR26, UR22, 0x2 ;  /* 0x000000161a077291 */ /* 0x000fc8000f8010ff */
[----:B------:R-:W-:Y:S02]  /*07e0*/  ULEA.HI.X UR6, UR26, UR23, UR6, 0x2, UP0 ;  /* 0x000000171a067291 */ /* 0x000fe400080f1406 */
[----:B------:R-:W-:-:S04]  /*07f0*/  MOV R56, UR7 ;  /* 0x0000000700387c02 */ /* 0x000fc80008000f00 */
[----:B------:R-:W-:-:S05]  /*0800*/  MOV R57, UR6 ;  /* 0x0000000600397c02 */ /* 0x000fca0008000f00 */
[----:B------:R-:W2:Y:S01]  /*0810*/  LDG.E R56, desc[UR16][R56.64] ;  /* 0x0000001038387981 */ /* 0x000ea2000c1e1900 */
[----:B------:R-:W-:Y:S01]  /*0820*/  UIADD3 UR7, UPT, UPT, UR31, -0x1, URZ ;  /* 0xffffffff1f077890 */ /* 0x000fe2000fffe0ff */
[C---:B------:R-:W-:Y:S01]  /*0830*/  ISETP.GE.U32.AND P3, PT, R0.reuse, 0x80, PT ;  /* 0x000000800000780c */ /* 0x040fe20003f66070 */
[----:B-1----:R-:W-:Y:S01]  /*0840*/  UIMAD UR6, UR26, UR10, URZ ;  /* 0x0000000a1a0672a4 */ /* 0x002fe2000f8e02ff */
[----:B------:R-:W-:Y:S01]  /*0850*/  ISETP.NE.AND P0, PT, RZ, UR27, PT ;  /* 0x0000001bff007c0c */ /* 0x000fe2000bf05270 */
[----:B------:R-:W-:Y:S01]  /*0860*/  UIMAD UR8, UR7, UR10, URZ ;  /* 0x0000000a070872a4 */ /* 0x000fe2000f8e02ff */
[----:B------:R-:W-:Y:S01]  /*0870*/  BSSY.RECONVERGENT B1, `(.L_x_169) ;  /* 0x000004a000017945 */ /* 0x000fe20003800200 */
[----:B------:R-:W-:Y:S01]  /*0880*/  USHF.R.S32.HI UR7, URZ, 0x1f, UR6 ;  /* 0x0000001fff077899 */ /* 0x000fe20008011406 */
[C---:B------:R-:W-:Y:S01]  /*0890*/  ISETP.GE.U32.AND P2, PT, R0.reuse, 0x100, PT ;  /* 0x000001000000780c */ /* 0x040fe20003f46070 */
[----:B------:R-:W-:Y:S01]  /*08a0*/  USHF.R.S32.HI UR9, URZ, 0x1f, UR8 ;  /* 0x0000001fff097899 */ /* 0x000fe20008011408 */
[----:B------:R-:W-:Y:S01]  /*08b0*/  ISETP.GE.U32.AND P1, PT, R0, 0x180, PT ;  /* 0x000001800000780c */ /* 0x000fe20003f26070 */
[----:B------:R-:W-:Y:S01]  /*08c0*/  ULEA.HI UR7, UR7, UR6, URZ, 0x2 ;  /* 0x0000000607077291 */ /* 0x000fe2000f8f10ff */
[----:B------:R-:W-:Y:S01]  /*08d0*/  CS2R R62, SRZ ;  /* 0x00000000003e7805 */ /* 0x000fe2000001ff00 */
[----:B------:R-:W-:-:S04]  /*08e0*/  ULEA.HI UR9, UR9, UR8, URZ, 0x2 ;  /* 0x0000000809097291 */ /* 0x000fc8000f8f10ff */
[----:B------:R-:W-:Y:S02]  /*08f0*/  IMAD.U32 R58, RZ, RZ, UR7 ;  /* 0x00000007ff3a7e24 */ /* 0x000fe4000f8e00ff */
[----:B------:R-:W-:-:S03]  /*0900*/  MOV R60, UR9 ;  /* 0x00000009003c7c02 */ /* 0x000fc60008000f00 */
[-C--:B------:R-:W-:Y:S02]  /*0910*/  LEA.HI.SX32 R113, R58, R109.reuse, 0x1e ;  /* 0x0000006d3a717211 */ /* 0x080fe400078ff2ff */
[----:B------:R-:W-:Y:S02]  /*0920*/  LEA.HI.SX32 R115, R60, R109, 0x1e ;  /* 0x0000006d3c737211 */ /* 0x000fe400078ff2ff */
[----:B------:R-:W-:Y:S02]  /*0930*/  MOV R109, R113 ;  /* 0x00000071006d7202 */ /* 0x000fe40000000f00 */
        /* <DEDUP_REMOVED lines=13> */
[----:B------:R-:W-:Y:S02]  /*0a10*/  SHF.L.U32 R106, R88, 0x10, RZ ;  /* 0x00000010586a7819 */ /* 0x000fe400000006ff */
[----:B------:R-:W-:Y:S01]  /*0a20*/  SHF.L.U32 R105, R89, 0x10, RZ ;  /* 0x0000001059697819 */ /* 0x000fe200000006ff */
[----:B------:R-:W-:Y:S01]  /*0a30*/  IMAD.U32 R102, R19, 0x10000, RZ ;  /* 0x0001000013667824 */ /* 0x000fe200078e00ff */
[----:B------:R-:W-:Y:S02]  /*0a40*/  IADD3 R115, PT, PT, R115, 0x80, RZ ;  /* 0x0000008073737810 */ /* 0x000fe40007ffe0ff */
[----:B------:R-:W-:Y:S02]  /*0a50*/  IADD3 R109, PT, PT, R109, 0x80, RZ ;  /* 0x000000806d6d7810 */ /* 0x000fe40007ffe0ff */
[--C-:B--2---:R-:W-:Y:S01]  /*0a60*/  SHF.R.U64 R103, R58, 0x10, R59.reuse ;  /* 0x000000103a677819 */ /* 0x104fe2000000123b */
[--C-:B------:R-:W-:Y:S01]  /*0a70*/  IMAD.MOV.U32 R100, RZ, RZ, R59.reuse ;  /* 0x000000ffff647224 */ /* 0x100fe200078e003b */
[----:B------:R-:W-:-:S02]  /*0a80*/  SHF.R.U32.HI R62, RZ, 0x10, R59 ;  /* 0x00000010ff3e7819 */ /* 0x000fc4000001163b */
[C---:B---3--:R-:W-:Y:S02]  /*0a90*/  SHF.L.U32 R3, R56.reuse, 0x10, RZ ;  /* 0x0000001038037819 */ /* 0x048fe400000006ff */
[--C-:B------:R-:W-:Y:S02]  /*0aa0*/  SHF.R.U64 R56, R56, 0x10, R57.reuse ;  /* 0x0000001038387819 */ /* 0x100fe40000001239 */
[----:B------:R-:W-:Y:S02]  /*0ab0*/  SHF.R.U32.HI R59, RZ, 0x10, R57 ;  /* 0x00000010ff3b7819 */ /* 0x000fe40000011639 */
[----:B------:R-:W-:Y:S02]  /*0ac0*/  SHF.L.U32 R57, R57, 0x10, RZ ;  /* 0x0000001039397819 */ /* 0x000fe400000006ff */
[----:B------:R-:W-:-:S03]  /*0ad0*/  MOV R63, R58 ;  /* 0x0000003a003f7202 */ /* 0x000fc60000000f00 */
[C---:B------:R-:W-:Y:S01]  /*0ae0*/  FADD.FTZ R57, -R114.reuse, R57 ;  /* 0x0000003972397221 */ /* 0x040fe20000010100 */
[----:B------:R-:W-:-:S03]  /*0af0*/  FADD.FTZ R3, -R114, R3 ;  /* 0x0000000372037221 */ /* 0x000fc60000010100 */
[----:B------:R-:W-:Y:S01]  /*0b00*/  FMUL.FTZ R107, R57, UR30 ;  /* 0x0000001e396b7c20 */ /* 0x000fe20008410000 */
[----:B------:R-:W-:Y:S01]  /*0b10*/  SHF.L.U32 R57, R56, 0x10, RZ ;  /* 0x0000001038397819 */ /* 0x000fe200000006ff */
[----:B------:R-:W-:Y:S01]  /*0b20*/  IMAD.U32 R63, R63, 0x10000, RZ ;  /* 0x000100003f3f7824 */ /* 0x000fe200078e00ff */
[----:B------:R-:W-:Y:S02]  /*0b30*/  SHF.L.U32 R100, R100, 0x10, RZ ;  /* 0x0000001064647819 */ /* 0x000fe400000006ff */
[----:B------:R-:W-:Y:S01]  /*0b40*/  SHF.L.U32 R59, R59, 0x10, RZ ;  /* 0x000000103b3b7819 */ /* 0x000fe200000006ff */
[----:B------:R-:W-:Y:S01]  /*0b50*/  FADD.FTZ R57, -R114, R57 ;  /* 0x0000003972397221 */ /* 0x000fe20000010100 */
[----:B------:R-:W-:Y:S01]  /*0b60*/  SHF.L.U32 R56, R103, 0x10, RZ ;  /* 0x0000001067387819 */ /* 0x000fe200000006ff */
[----:B------:R-:W-:Y:S01]  /*0b70*/  FMUL.FTZ R3, R3, UR30 ;  /* 0x0000001e03037c20 */ /* 0x000fe20008410000 */
[----:B------:R-:W-:Y:S01]  /*0b80*/  FMUL.FTZ R106, R106, R63 ;  /* 0x0000003f6a6a7220 */ /* 0x000fe20000410000 */
[-C--:B------:R-:W-:Y:S01]  /*0b90*/  FMUL.FTZ R105, R105, R100.reuse ;  /* 0x0000006469697220 */ /* 0x080fe20000410000 */
[----:B------:R-:W-:Y:S01]  /*0ba0*/  FADD.FTZ R42, R42, R100 ;  /* 0x000000642a2a7221 */ /* 0x000fe20000010000 */
[----:B------:R-:W-:Y:S01]  /*0bb0*/  FFMA.FTZ R54, R107, R100, R54 ;  /* 0x000000646b367223 */ /* 0x000fe20000010036 */
[----:B------:R-:W-:Y:S01]  /*0bc0*/  FMUL.FTZ R104, R57, UR30 ;  /* 0x0000001e39687c20 */ /* 0x000fe20008410000 */
[----:B------:R-:W-:Y:S01]  /*0bd0*/  FADD.FTZ R100, -R114, R59 ;  /* 0x0000003b72647221 */ /* 0x000fe20000010100 */
[----:B------:R-:W-:Y:S01]  /*0be0*/  FMUL.FTZ R102, R102, R56 ;  /* 0x0000003866667220 */ /* 0x000fe20000410000 */
[----:B------:R-:W-:Y:S01]  /*0bf0*/  FADD.FTZ R57, RZ, R106 ;  /* 0x0000006aff397221 */ /* 0x000fe20000010000 */
[----:B------:R-:W-:Y:S01]  /*0c00*/  FFMA.FTZ R59, R3, R106, RZ ;  /* 0x0000006a033b7223 */ /* 0x000fe200000100ff */
[----:B------:R-:W-:Y:S01]  /*0c10*/  SHF.L.U32 R103, R64, 0x10, RZ ;  /* 0x0000001040677819 */ /* 0x000fe200000006ff */
[----:B------:R-:W-:Y:S01]  /*0c20*/  FADD.FTZ R41, R41, R56 ;  /* 0x0000003829297221 */ /* 0x000fe20000010000 */
[----:B------:R-:W-:Y:S01]  /*0c30*/  FFMA.FTZ R53, R104, R56, R53 ;  /* 0x0000003868357223 */ /* 0x000fe20000010035 */
[----:B------:R-:W-:-:S02]  /*0c40*/  IMAD.U32 R62, R62, 0x10000, RZ ;  /* 0x000100003e3e7824 */ /* 0x000fc400078e00ff */
[----:B------:R-:W-:Y:S01]  /*0c50*/  FADD.FTZ R56, R57, R102 ;  /* 0x0000006639387221 */ /* 0x000fe20000010000 */
[----:B------:R-:W-:Y:S01]  /*0c60*/  FFMA.FTZ R58, R104, R102, R59 ;  /* 0x00000066683a7223 */ /* 0x000fe2000001003b */
[----:B------:R-:W-:Y:S01]  /*0c70*/  FMUL.FTZ R100, R100, UR30 ;  /* 0x0000001e64647c20 */ /* 0x000fe20008410000 */
[-C--:B------:R-:W-:Y:S01]  /*0c80*/  FMUL.FTZ R103, R103, R62.reuse ;  /* 0x0000003e67677220 */ /* 0x080fe20000410000 */
[----:B------:R-:W-:Y:S01]  /*0c90*/  FADD.FTZ R56, R56, R105 ;  /* 0x0000006938387221 */ /* 0x000fe20000010000 */
[----:B------:R-:W-:Y:S01]  /*0ca0*/  FFMA.FTZ R57, R107, R105, R58 ;  /* 0x000000696b397223 */ /* 0x000fe2000001003a */
[----:B------:R-:W-:Y:S01]  /*0cb0*/  FADD.FTZ R40, R40, R63 ;  /* 0x0000003f28287221 */ /* 0x000fe20000010000 */
[----:B------:R-:W-:Y:S01]  /*0cc0*/  FFMA.FTZ R52, R3, R63, R52 ;  /* 0x0000003f03347223 */ /* 0x000fe20000010034 */
[----:B------:R-:W-:Y:S01]  /*0cd0*/  FADD.FTZ R43, R43, R62 ;  /* 0x0000003e2b2b7221 */ /* 0x000fe20000010000 */
[----:B------:R-:W-:Y:S01]  /*0ce0*/  FFMA.FTZ R55, R100, R62, R55 ;  /* 0x0000003e64377223 */ /* 0x000fe20000010037 */
[----:B------:R-:W-:Y:S01]  /*0cf0*/  FADD.FTZ R63, R56, R103 ;  /* 0x00000067383f7221 */ /* 0x000fe20000010000 */
[----:B0-----:R-:W-:-:S07]  /*0d00*/  FFMA.FTZ R62, R100, R103, R57 ;  /* 0x00000067643e7223 */ /* 0x001fce0000010039 */
.L_x_170:
[----:B----4-:R-:W-:Y:S05]  /*0d10*/  BSYNC.RECONVERGENT B1 ;  /* 0x0000000000017941 */ /* 0x010fea0003800200 */
.L_x_169:
        /* <DEDUP_REMOVED lines=12> */
[----:B------:R-:W-:Y:S02]  /*0de0*/  SHF.L.U32 R98, R2, 0x10, RZ ;  /* 0x0000001002627819 */ /* 0x000fe400000006ff */
[----:B------:R-:W-:Y:S01]  /*0df0*/  IADD3 R115, PT, PT, R115, 0x80, RZ ;  /* 0x0000008073737810 */ /* 0x000fe20007ffe0ff */
[----:B0-----:R-:W-:-:S05]  /*0e00*/  @P0 IMAD.WIDE.U32 R58, R109, 0x8, R58 ;  /* 0x000000086d3a0825 */ /* 0x001fca00078e003a */
[----:B------:R0:W5:Y:S01]  /*0e10*/  @P0 LDG.E.64 R82, desc[UR16][R58.64] ;  /* 0x000000103a520981 */ /* 0x000162000c1e1b00 */
[----:B------:R-:W-:Y:S02]  /*0e20*/  IADD3 R109, PT, PT, R109, 0x80, RZ ;  /* 0x000000806d6d7810 */ /* 0x000fe40007ffe0ff */
[--C-:B--2---:R-:W-:Y:S01]  /*0e30*/  SHF.R.U64 R94, R60, 0x10, R61.reuse ;  /* 0x000000103c5e7819 */ /* 0x104fe2000000123d */
[--C-:B------:R-:W-:Y:S01]  /*0e40*/  IMAD.MOV.U32 R96, RZ, RZ, R61.reuse ;  /* 0x000000ffff607224 */ /* 0x100fe200078e003d */
[----:B------:R-:W-:Y:S02]  /*0e50*/  SHF.R.U32.HI R92, RZ, 0x10, R61 ;  /* 0x00000010ff5c7819 */ /* 0x000fe4000001163d */
[----:B------:R-:W-:Y:S02]  /*0e60*/  MOV R95, R60 ;  /* 0x0000003c005f7202 */ /* 0x000fe40000000f00 */
[C---:B---3--:R-:W-:Y:S02]  /*0e70*/  SHF.L.U32 R61, R56.reuse, 0x10, RZ ;  /* 0x00000010383d7819 */ /* 0x048fe400000006ff */
[----:B------:R-:W-:-:S02]  /*0e80*/  SHF.R.U64 R56, R56, 0x10, R57 ;  /* 0x0000001038387819 */ /* 0x000fc40000001239 */
[----:B------:R-:W-:Y:S02]  /*0e90*/  SHF.R.U32.HI R60, RZ, 0x10, R57 ;  /* 0x00000010ff3c7819 */ /* 0x000fe40000011639 */
[----:B------:R-:W-:-:S05]  /*0ea0*/  SHF.L.U32 R57, R57, 0x10, RZ ;  /* 0x0000001039397819 */ /* 0x000fca00000006ff */
[----:B------:R-:W-:Y:S01]  /*0eb0*/  FADD.FTZ R57, -R114, R57 ;  /* 0x0000003972397221 */ /* 0x000fe20000010100 */
[----:B------:R-:W-:-:S03]  /*0ec0*/  SHF.L.U32 R96, R96, 0x10, RZ ;  /* 0x0000001060607819 */ /* 0x000fc600000006ff */
[----:B------:R-:W-:Y:S01]  /*0ed0*/  FMUL.FTZ R99, R57, UR30 ;  /* 0x0000001e39637c20 */ /* 0x000fe20008410000 */
[----:B------:R-:W-:Y:S01]  /*0ee0*/  SHF.L.U32 R57, R56, 0x10, RZ ;  /* 0x0000001038397819 */ /* 0x000fe200000006ff */
[-C--:B------:R-:W-:Y:S01]  /*0ef0*/  FMUL.FTZ R97, R97, R96.reuse ;  /* 0x0000006061617220 */ /* 0x080fe20000410000 */
[----:B------:R-:W-:Y:S01]  /*0f00*/  FADD.FTZ R38, R38, R96 ;  /* 0x0000006026267221 */ /* 0x000fe20000010000 */
[----:B------:R-:W-:Y:S01]  /*0f10*/  FFMA.FTZ R50, R99, R96, R50 ;  /* 0x0000006063327223 */ /* 0x000fe20000010032 */
[C---:B------:R-:W-:Y:S01]  /*0f20*/  FADD.FTZ R61, -R114.reuse, R61 ;  /* 0x0000003d723d7221 */ /* 0x040fe20000010100 */
[----:B------:R-:W-:Y:S01]  /*0f30*/  FADD.FTZ R96, -R114, R57 ;  /* 0x0000003972607221 */ /* 0x000fe20000010100 */
[----:B------:R-:W-:Y:S01]  /*0f40*/  IMAD.U32 R95, R95, 0x10000, RZ ;  /* 0x000100005f5f7824 */ /* 0x000fe200078e00ff */
[----:B------:R-:W-:Y:S01]  /*0f50*/  SHF.L.U32 R57, R94, 0x10, RZ ;  /* 0x000000105e397819 */ /* 0x000fe200000006ff */
[----:B------:R-:W-:Y:S02]  /*0f60*/  IMAD.U32 R56, R4, 0x10000, RZ ;  /* 0x0001000004387824 */ /* 0x000fe400078e00ff */
[----:B------:R-:W-:Y:S01]  /*0f70*/  FMUL.FTZ R96, R96, UR30 ;  /* 0x0000001e60607c20 */ /* 0x000fe20008410000 */
[----:B------:R-:W-:Y:S01]  /*0f80*/  FMUL.FTZ R101, R61, UR30 ;  /* 0x0000001e3d657c20 */ /* 0x000fe20008410000 */
[----:B------:R-:W-:Y:S01]  /*0f90*/  FMUL.FTZ R98, R98, R95 ;  /* 0x0000005f62627220 */ /* 0x000fe20000410000 */
[----:B0-----:R-:W-:Y:S01]  /*0fa0*/  SHF.L.U32 R59, R60, 0x10, RZ ;  /* 0x000000103c3b7819 */ /* 0x001fe200000006ff */
[-C--:B------:R-:W-:Y:S01]  /*0fb0*/  FMUL.FTZ R94, R56, R57.reuse ;  /* 0x00000039385e7220 */ /* 0x080fe20000410000 */
[----:B------:R-:W-:Y:S01]  /*0fc0*/  FADD.FTZ R37, R37, R57 ;  /* 0x0000003925257221 */ /* 0x000fe20000010000 */
[----:B------:R-:W-:Y:S01]  /*0fd0*/  FFMA.FTZ R49, R96, R57, R49 ;  /* 0x0000003960317223 */ /* 0x000fe20000010031 */
[----:B------:R-:W-:Y:S01]  /*0fe0*/  FADD.FTZ R63, R63, R98 ;  /* 0x000000623f3f7221 */ /* 0x000fe20000010000 */
[C---:B------:R-:W-:Y:S01]  /*0ff0*/  FFMA.FTZ R57, R101.reuse, R98, R62 ;  /* 0x0000006265397223 */ /* 0x040fe2000001003e */
[----:B------:R-:W-:Y:S01]  /*1000*/  FADD.FTZ R36, R36, R95 ;  /* 0x0000005f24247221 */ /* 0x000fe20000010000 */
[----:B------:R-:W-:Y:S01]  /*1010*/  FFMA.FTZ R48, R101, R95, R48 ;  /* 0x0000005f65307223 */ /* 0x000fe20000010030 */
[----:B------:R-:W-:Y:S01]  /*1020*/  SHF.L.U32 R95, R6, 0x10, RZ ;  /* 0x00000010065f7819 */ /* 0x000fe200000006ff */
[----:B------:R-:W-:-:S02]  /*1030*/  IMAD.U32 R60, R92, 0x10000, RZ ;  /* 0x000100005c3c7824 */ /* 0x000fc400078e00ff */
[----:B------:R-:W-:Y:S01]  /*1040*/  FADD.FTZ R59, -R114, R59 ;  /* 0x0000003b723b7221 */ /* 0x000fe20000010100 */
[----:B------:R-:W-:Y:S01]  /*1050*/  FADD.FTZ R56, R63, R94 ;  /* 0x0000005e3f387221 */ /* 0x000fe20000010000 */
[----:B------:R-:W-:Y:S01]  /*1060*/  FFMA.FTZ R58, R96, R94, R57 ;  /* 0x0000005e603a7223 */ /* 0x000fe20000010039 */
[-C--:B------:R-:W-:Y:S01]  /*1070*/  FMUL.FTZ R95, R95, R60.reuse ;  /* 0x0000003c5f5f7220 */ /* 0x080fe20000410000 */
[----:B------:R-:W-:Y:S01]  /*1080*/  FMUL.FTZ R92, R59, UR30 ;  /* 0x0000001e3b5c7c20 */ /* 0x000fe20008410000 */
[----:B------:R-:W-:Y:S01]  /*1090*/  FADD.FTZ R56, R56, R97 ;  /* 0x0000006138387221 */ /* 0x000fe20000010000 */
[----:B------:R-:W-:Y:S01]  /*10a0*/  FFMA.FTZ R57, R99, R97, R58 ;  /* 0x0000006163397223 */ /* 0x000fe2000001003a */
[----:B------:R-:W-:Y:S01]  /*10b0*/  FADD.FTZ R39, R39, R60 ;  /* 0x0000003c27277221 */ /* 0x000fe20000010000 */
[----:B------:R-:W-:Y:S01]  /*10c0*/  FFMA.FTZ R51, R92, R60, R51 ;  /* 0x0000003c5c337223 */ /* 0x000fe20000010033 */
[----:B------:R-:W-:Y:S01]  /*10d0*/  FADD.FTZ R63, R56, R95 ;  /* 0x0000005f383f7221 */ /* 0x000fe20000010000 */
[----:B------:R-:W-:-:S07]  /*10e0*/  FFMA.FTZ R62, R92, R95, R57 ;  /* 0x0000005f5c3e7223 */ /* 0x000fce0000010039 */
.L_x_172:
[----:B------:R-:W-:Y:S05]  /*10f0*/  BSYNC.RECONVERGENT B1 ;  /* 0x0000000000017941 */ /* 0x000fea0003800200 */
.L_x_171:
        /* <DEDUP_REMOVED lines=11> */
[----:B0-----:R-:W-:-:S05]  /*11b0*/  @P0 IMAD.WIDE.U32 R58, R109, 0x8, R58 ;  /* 0x000000086d3a0825 */ /* 0x001fca00078e003a */
[----:B------:R0:W5:Y:S01]  /*11c0*/  @P0 LDG.E.64 R80, desc[UR16][R58.64] ;  /* 0x000000103a500981 */ /* 0x000162000c1e1b00 */
[--C-:B--2---:R-:W-:Y:S01]  /*11d0*/  SHF.R.U64 R109, R60, 0x10, R61.reuse ;  /* 0x000000103c6d7819 */ /* 0x104fe2000000123d */
[--C-:B------:R-:W-:Y:S01]  /*11e0*/  IMAD.MOV.U32 R91, RZ, RZ, R61.reuse ;  /* 0x000000ffff5b7224 */ /* 0x100fe200078e003d */
[----:B------:R-:W-:Y:S02]  /*11f0*/  SHF.R.U32.HI R75, RZ, 0x10, R61 ;  /* 0x00000010ff4b7819 */ /* 0x000fe4000001163d */
[----:B------:R-:W-:Y:S02]  /*1200*/  MOV R76, R60 ;  /* 0x0000003c004c7202 */ /* 0x000fe40000000f00 */
[C-C-:B---3--:R-:W-:Y:S02]  /*1210*/  SHF.R.U64 R77, R56.reuse, 0x10, R57.reuse ;  /* 0x00000010384d7819 */ /* 0x148fe40000001239 */
[----:B------:R-:W-:Y:S02]  /*1220*/  SHF.L.U32 R61, R56, 0x10, RZ ;  /* 0x00000010383d7819 */ /* 0x000fe400000006ff */
[----:B------:R-:W-:Y:S01]  /*1230*/  SHF.R.U32.HI R56, RZ, 0x10, R57 ;  /* 0x00000010ff387819 */ /* 0x000fe20000011639 */
[----:B------:R-:W-:Y:S01]  /*1240*/  IMAD.U32 R77, R77, 0x10000, RZ ;  /* 0x000100004d4d7824 */ /* 0x000fe200078e00ff */
[----:B------:R-:W-:-:S02]  /*1250*/  SHF.L.U32 R79, R57, 0x10, RZ ;  /* 0x00000010394f7819 */ /* 0x000fc400000006ff */
[----:B0-----:R-:W-:Y:S01]  /*1260*/  SHF.L.U32 R59, R56, 0x10, RZ ;  /* 0x00000010383b7819 */ /* 0x001fe200000006ff */
[----:B------:R-:W-:Y:S01]  /*1270*/  FADD.FTZ R61, -R114, R61 ;  /* 0x0000003d723d7221 */ /* 0x000fe20000010100 */
[----:B------:R-:W-:Y:S01]  /*1280*/  SHF.L.U32 R57, R76, 0x10, RZ ;  /* 0x000000104c397819 */ /* 0x000fe200000006ff */
[C---:B------:R-:W-:Y:S01]  /*1290*/  FADD.FTZ R79, -R114.reuse, R79 ;  /* 0x0000004f724f7221 */ /* 0x040fe20000010100 */
[C---:B------:R-:W-:Y:S01]  /*12a0*/  FADD.FTZ R78, -R114.reuse, R77 ;  /* 0x0000004d724e7221 */ /* 0x040fe20000010100 */
[----:B------:R-:W-:Y:S01]  /*12b0*/  FADD.FTZ R76, -R114, R59 ;  /* 0x0000003b724c7221 */ /* 0x000fe20000010100 */
[----:B------:R-:W-:Y:S01]  /*12c0*/  SHF.L.U32 R56, R9, 0x10, RZ ;  /* 0x0000001009387819 */ /* 0x000fe200000006ff */
[----:B------:R-:W-:Y:S01]  /*12d0*/  IMAD.U32 R59, R91, 0x10000, RZ ;  /* 0x000100005b3b7824 */ /* 0x000fe200078e00ff */
[----:B------:R-:W-:Y:S01]  /*12e0*/  SHF.L.U32 R77, R8, 0x10, RZ ;  /* 0x00000010084d7819 */ /* 0x000fe200000006ff */
[----:B------:R-:W-:Y:S01]  /*12f0*/  FMUL.FTZ R93, R61, UR30 ;  /* 0x0000001e3d5d7c20 */ /* 0x000fe20008410000 */
[----:B------:R-:W-:Y:S01]  /*1300*/  SHF.L.U32 R58, R109, 0x10, RZ ;  /* 0x000000106d3a7819 */ /* 0x000fe200000006ff */
[----:B------:R-:W-:Y:S01]  /*1310*/  FMUL.FTZ R90, R90, R57 ;  /* 0x000000395a5a7220 */ /* 0x000fe20000410000 */
[----:B------:R-:W-:Y:S01]  /*1320*/  FMUL.FTZ R91, R79, UR30 ;  /* 0x0000001e4f5b7c20 */ /* 0x000fe20008410000 */
[----:B------:R-:W-:Y:S01]  /*1330*/  FMUL.FTZ R79, R56, R59 ;  /* 0x0000003b384f7220 */ /* 0x000fe20000410000 */
[----:B------:R-:W-:Y:S01]  /*1340*/  FMUL.FTZ R78, R78, UR30 ;  /* 0x0000001e4e4e7c20 */ /* 0x000fe20008410000 */
[----:B------:R-:W-:Y:S01]  /*1350*/  FMUL.FTZ R77, R77, R58 ;  /* 0x0000003a4d4d7220 */ /* 0x000fe20000410000 */
[----:B------:R-:W-:Y:S01]  /*1360*/  FADD.FTZ R56, R63, R90 ;  /* 0x0000005a3f387221 */ /* 0x000fe20000010000 */
[C---:B------:R-:W-:Y:S01]  /*1370*/  FFMA.FTZ R62, R93.reuse, R90, R62 ;  /* 0x0000005a5d3e7223 */ /* 0x040fe2000001003e */
[----:B------:R-:W-:Y:S01]  /*1380*/  FADD.FTZ R32, R32, R57 ;  /* 0x0000003920207221 */ /* 0x000fe20000010000 */
[----:B------:R-:W-:Y:S01]  /*1390*/  FFMA.FTZ R44, R93, R57, R44 ;  /* 0x000000395d2c7223 */ /* 0x000fe2000001002c */
[----:B------:R-:W-:Y:S01]  /*13a0*/  SHF.L.U32 R57, R10, 0x10, RZ ;  /* 0x000000100a397819 */ /* 0x000fe200000006ff */
[----:B------:R-:W-:-:S02]  /*13b0*/  IMAD.U32 R60, R75, 0x10000, RZ ;  /* 0x000100004b3c7824 */ /* 0x000fc400078e00ff */
[----:B------:R-:W-:Y:S01]  /*13c0*/  FADD.FTZ R56, R56, R77 ;  /* 0x0000004d38387221 */ /* 0x000fe20000010000 */
[----:B------:R-:W-:Y:S01]  /*13d0*/  FFMA.FTZ R62, R78, R77, R62 ;  /* 0x0000004d4e3e7223 */ /* 0x000fe2000001003e */
[----:B------:R-:W-:Y:S01]  /*13e0*/  FMUL.FTZ R76, R76, UR30 ;  /* 0x0000001e4c4c7c20 */ /* 0x000fe20008410000 */
[----:B------:R-:W-:Y:S01]  /*13f0*/  FMUL.FTZ R75, R57, R60 ;  /* 0x0000003c394b7220 */ /* 0x000fe20000410000 */
        /* <DEDUP_REMOVED lines=11> */
.L_x_168:
[----:B-1----:R-:W-:Y:S02]  /*14b0*/  UIMAD UR6, UR26, UR10, URZ ;  /* 0x0000000a1a0672a4 */ /* 0x002fe4000f8e02ff */
[----:B------:R-:W-:Y:S02]  /*14c0*/  UISETP.NE.U32.AND UP0, UPT, UR20, URZ, UPT ;  /* 0x000000ff1400728c */ /* 0x000fe4000bf05070 */
[----:B------:R-:W-:Y:S02]  /*14d0*/  USHF.R.S32.HI UR7, URZ, 0x1f, UR6 ;  /* 0x0000001fff077899 */ /* 0x000fe40008011406 */
[----:B------:R-:W-:Y:S02]  /*14e0*/  UISETP.NE.AND.EX UP0, UPT, UR21, URZ, UPT, UP0 ;  /* 0x000000ff1500728c */ /* 0x000fe4000bf05300 */
[----:B------:R-:W-:-:S06]  /*14f0*/  ULEA.HI UR7, UR7, UR6, URZ, 0x2 ;  /* 0x0000000607077291 */ /* 0x000fcc000f8f10ff */
[----:B------:R-:W-:-:S04]  /*1500*/  MOV R56, UR7 ;  /* 0x0000000700387c02 */ /* 0x000fc80008000f00 */
[----:B------:R-:W-:Y:S01]  /*1510*/  LEA.HI.SX32 R113, R56, R109, 0x1e ;  /* 0x0000006d38717211 */ /* 0x000fe200078ff2ff */
[----:B------:R-:W-:Y:S06]  /*1520*/  BRA.U !UP0, `(.L_x_173) ;  /* 0x00000001083c7547 */ /* 0x000fec000b800000 */
[C---:B------:R-:W-:Y:S02]  /*1530*/  ISETP.GE.U32.AND P0, PT, R0.reuse, 0x80, PT ;  /* 0x000000800000780c */ /* 0x040fe40003f06070 */
[C---:B------:R-:W-:Y:S02]  /*1540*/  ISETP.GE.U32.AND P1, PT, R0.reuse, 0x100, PT ;  /* 0x000001000000780c */ /* 0x040fe40003f26070 */
[----:B------:R-:W-:Y:S02]  /*1550*/  ISETP.GE.U32.AND P2, PT, R0, 0x180, PT ;  /* 0x000001800000780c */ /* 0x000fe40003f46070 */
[----:B------:R-:W-:-:S07]  /*1560*/  MOV R109, R113 ;  /* 0x00000071006d7202 */ /* 0x000fce0000000f00 */
[----:B------:R-:W0:Y:S08]  /*1570*/  @P0 LDC.64 R60, c[0x0][0x438] ;  /* 0x00010e00ff3c0b82 */ /* 0x000e300000000a00 */
[----:B------:R-:W1:Y:S08]  /*1580*/  @P1 LDC.64 R58, c[0x0][0x438] ;  /* 0x00010e00ff3a1b82 */ /* 0x000e700000000a00 */
[----:B------:R-:W2:Y:S01]  /*1590*/  @P2 LDC.64 R56, c[0x0][0x438] ;  /* 0x00010e00ff382b82 */ /* 0x000ea20000000a00 */
[C---:B0-----:R-:W-:Y:S01]  /*15a0*/  @P0 IMAD.WIDE.U32 R60, R109.reuse, 0x8, R60 ;  /* 0x000000086d3c0825 */ /* 0x041fe200078e003c */
[----:B------:R-:W-:-:S04]  /*15b0*/  @P0 IADD3 R109, PT, PT, R109, 0x80, RZ ;  /* 0x000000806d6d0810 */ /* 0x000fc80007ffe0ff */
[----:B------:R0:W5:Y:S01]  /*15c0*/  @P0 LDG.E.64 R84, desc[UR16][R60.64] ;  /* 0x000000103c540981 */ /* 0x000162000c1e1b00 */
[----:B-1----:R-:W-:-:S04]  /*15d0*/  @P1 IMAD.WIDE.U32 R58, R109, 0x8, R58 ;  /* 0x000000086d3a1825 */ /* 0x002fc800078e003a */
[----:B------:R-:W-:Y:S01]  /*15e0*/  @P1 VIADD R109, R109, 0x80 ;  /* 0x000000806d6d1836 */ /* 0x000fe20000000000 */
[----:B------:R0:W5:Y:S03]  /*15f0*/  @P1 LDG.E.64 R82, desc[UR16][R58.64] ;  /* 0x000000103a521981 */ /* 0x000166000c1e1b00 */
[----:B--2---:R-:W-:-:S05]  /*1600*/  @P2 IMAD.WIDE.U32 R56, R109, 0x8, R56 ;  /* 0x000000086d382825 */ /* 0x004fca00078e0038 */
[----:B------:R0:W5:Y:S02]  /*1610*/  @P2 LDG.E.64 R80, desc[UR16][R56.64] ;  /* 0x0000001038502981 */ /* 0x000164000c1e1b00 */
.L_x_173:
[----:B----4-:R-:W-:Y:S05]  /*1620*/  BSYNC.RECONVERGENT B0 ;  /* 0x0000000000007941 */ /* 0x010fea0003800200 */
.L_x_167:
[----:B0-----:R-:W0:Y:S01]  /*1630*/  SHFL.DOWN PT, R56, R63, 0x10, 0x1f ;  /* 0x0a001f003f387f89 */ /* 0x001e2200000e0000 */
[----:B------:R-:W-:Y:S03]  /*1640*/  BSSY.RECONVERGENT B0, `(.L_x_174) ;  /* 0x000001f000007945 */ /* 0x000fe60003800200 */
        /* <DEDUP_REMOVED lines=30> */
.L_x_175:
[----:B------:R-:W-:Y:S05]  /*1830*/  BSYNC.RECONVERGENT B0 ;  /* 0x0000000000007941 */ /* 0x000fea0003800200 */
.L_x_174:
        /* <DEDUP_REMOVED lines=20> */
[----:B------:R-:W-:-:S04]  /*1980*/  FADD.FTZ R57, RZ, R56 ;  /* 0x00000038ff397221 */ /* 0x000fc80000010000 */
[----:B------:R-:W-:Y:S01]  /*1990*/  MOV R56, UR7 ;  /* 0x0000000700387c02 */ /* 0x000fe20008000f00 */
[----:B------:R-:W-:Y:S01]  /*19a0*/  FADD.FTZ R114, R59, R114 ;  /* 0x000000723b727221 */ /* 0x000fe20000010000 */
[----:B------:R-:W-:-:S03]  /*19b0*/  FADD.FTZ R57, R58, R57 ;  /* 0x000000393a397221 */ /* 0x000fc60000010000 */
[----:B-1----:R-:W-:Y:S01]  /*19c0*/  FADD.FTZ R114, R114, R61 ;  /* 0x0000003d72727221 */ /* 0x002fe20000010000 */
[----:B------:R-:W-:Y:S01]  /*19d0*/  FADD.FTZ R57, R57, R60 ;  /* 0x0000003c39397221 */ /* 0x000fe20000010000 */
[----:B------:R-:W-:Y:S01]  /*19e0*/  HFMA2 R61, -RZ, RZ, 0, 0 ;  /* 0x00000000ff3d7431 */ /* 0x000fe200000001ff */
[----:B------:R-:W-:Y:S01]  /*19f0*/  MOV R60, R113 ;  /* 0x00000071003c7202 */ /* 0x000fe20000000f00 */
[----:B------:R-:W-:Y:S01]  /*1a00*/  FADD.FTZ R63, R63, R114 ;  /* 0x000000723f3f7221 */ /* 0x000fe20000010000 */
[----:B------:R-:W-:-:S03]  /*1a10*/  FADD.FTZ R62, R62, R57 ;  /* 0x000000393e3e7221 */ /* 0x000fc60000010000 */
[----:B------:R-:W-:Y:S01]  /*1a20*/  FMUL.FTZ R63, R63, UR28 ;  /* 0x0000001c3f3f7c20 */ /* 0x000fe20008410000 */
[----:B------:R-:W-:Y:S01]  /*1a30*/  FMUL.FTZ R62, R62, UR28 ;  /* 0x0000001c3e3e7c20 */ /* 0x000fe20008410000 */
[----:B------:R-:W-:-:S03]  /*1a40*/  @P2 LEA.HI.SX32 R61, R56, R109, 0x1e ;  /* 0x0000006d383d2211 */ /* 0x000fc600078ff2ff */
[----:B------:R-:W-:Y:S02]  /*1a50*/  R2UR UR6, R63 ;  /* 0x000000003f0672ca */ /* 0x000fe400000e0000 */
[----:B------:R-:W-:Y:S01]  /*1a60*/  FSEL R62, R62, RZ, !P1 ;  /* 0x000000ff3e3e7208 */ /* 0x000fe20004800000 */
[----:B------:R-:W-:-:S12]  /*1a70*/  @!P0 BRA `(.L_x_177) ;  /* 0x0000001000048947 */ /* 0x000fd80003800000 */
[----:B------:R-:W-:-:S04]  /*1a80*/  UISETP.NE.U32.AND UP0, UPT, UR20, URZ, UPT ;  /* 0x000000ff1400728c */ /* 0x000fc8000bf05070 */
[----:B------:R-:W-:Y:S01]  /*1a90*/  UISETP.NE.AND.EX UP0, UPT, UR21, URZ, UPT, UP0 ;  /* 0x000000ff1500728c */ /* 0x000fe2000bf05300 */
[----:B------:R-:W-:Y:S10]  /*1aa0*/  BRA.U !UP3, `(.L_x_178) ;  /* 0x000000010b1c7547 */ /* 0x000ff4000b800000 */
[----:B------:R-:W0:Y:S02]  /*1ab0*/  LDC.64 R56, c[0x0][0x390] ;  /* 0x0000e400ff387b82 */ /* 0x000e240000000a00 */
[----:B0-----:R-:W-:-:S06]  /*1ac0*/  IMAD.WIDE.U32 R56, R61, 0x8, R56 ;  /* 0x000000083d387825 */ /* 0x001fcc00078e0038 */
[----:B------:R-:W2:Y:S02]  /*1ad0*/  LDG.E.64 R56, desc[UR16][R56.64] ;  /* 0x0000001038387981 */ /* 0x000ea4000c1e1b00 */
[C-C-:B--2---:R-:W-:Y:S02]  /*1ae0*/  SHF.R.U64 R111, R56.reuse, 0x10, R57.reuse ;  /* 0x00000010386f7819 */ /* 0x144fe40000001239 */
[----:B------:R-:W-:Y:S02]  /*1af0*/  SHF.R.U32.HI R112, RZ, 0x10, R57 ;  /* 0x00000010ff707819 */ /* 0x000fe40000011639 */
[----:B------:R-:W-:Y:S02]  /*1b00*/  PRMT R108, R56, 0x7610, R108 ;  /* 0x00007610386c7816 */ /* 0x000fe4000000006c */
[----:B------:R-:W-:-:S07]  /*1b10*/  PRMT R110, R57, 0x7610, R110 ;  /* 0x00007610396e7816 */ /* 0x000fce000000006e */
.L_x_178:
[----:B------:R-:W-:Y:S05]  /*1b20*/  BRA.U UP0, `(.L_x_179) ;  /* 0x0000000500c07547 */ /* 0x000fea000b800000 */
[----:B------:R-:W-:-:S04]  /*1b30*/  UISETP.NE.U32.AND UP0, UPT, UR4, URZ, UPT ;  /* 0x000000ff0400728c */ /* 0x000fc8000bf05070 */
[----:B------:R-:W-:-:S09]  /*1b40*/  UISETP.NE.AND.EX UP0, UPT, UR5, URZ, UPT, UP0 ;  /* 0x000000ff0500728c */ /* 0x000fd2000bf05300 */
[----:B------:R-:W-:Y:S05]  /*1b50*/  BRA.U UP0, `(.L_x_180) ;  /* 0x0000000100d47547 */ /* 0x000fea000b800000 */
[----:B------:R-:W-:Y:S05]  /*1b60*/  BRA.U !UP3, `(.L_x_181) ;  /* 0x000000010b307547 */ /* 0x000fea000b800000 */
[----:B------:R-:W-:Y:S01]  /*1b70*/  FFMA.FTZ R57, R3, UR6, R62 ;  /* 0x0000000603397c23 */ /* 0x000fe2000801003e */
[----:B------:R-:W-:Y:S01]  /*1b80*/  ISETP.LT.AND P1, PT, RZ, UR31, PT ;  /* 0x0000001fff007c0c */ /* 0x000fe2000bf21270 */
[----:B------:R-:W-:Y:S02]  /*1b90*/  IMAD.U32 R56, R86, 0x10000, RZ ;  /* 0x0001000056387824 */ /* 0x000fe400078e00ff */
[----:B------:R-:W-:-:S04]  /*1ba0*/  FADD.FTZ R57, R106, -R57 ;  /* 0x800000396a397221 */ /* 0x000fc80000010000 */
[----:B------:R-:W-:-:S05]  /*1bb0*/  FMUL.FTZ R57, R57, UR30 ;  /* 0x0000001e39397c20 */ /* 0x000fca0008410000 */
[----:B------:R-:W-:-:S05]  /*1bc0*/  FSEL R57, R57, RZ, P1 ;  /* 0x000000ff39397208 */ /* 0x000fca0000800000 */
[----:B------:R-:W-:-:S04]  /*1bd0*/  FMUL.FTZ R57, R57, UR29 ;  /* 0x0000001d39397c20 */ /* 0x000fc80008410000 */
[----:B------:R-:W-:Y:S01]  /*1be0*/  FMUL.FTZ R58, R57, R56 ;  /* 0x00000038393a7220 */ /* 0x000fe20000410000 */
[----:B------:R-:W-:-:S04]  /*1bf0*/  SHF.L.U32 R56, R108, 0x10, RZ ;  /* 0x000000106c387819 */ /* 0x000fc800000006ff */
[----:B------:R-:W-:Y:S01]  /*1c00*/  F2FP.BF16.F32.PACK_AB R58, RZ, R58 ;  /* 0x0000003aff3a723e */ /* 0x000fe200000010ff */
[----:B------:R-:W-:-:S03]  /*1c10*/  FFMA.FTZ R28, R57, R56, R28 ;  /* 0x00000038391c7223 */ /* 0x000fc6000001001c */
[----:B------:R-:W-:-:S07]  /*1c20*/  PRMT R67, R58, 0x7610, R67 ;  /* 0x000076103a437816 */ /* 0x000fce0000000043 */
.L_x_181:
[----:B------:R-:W-:Y:S05]  /*1c30*/  BRA.U !UP3, `(.L_x_182) ;  /* 0x000000010b307547 */ /* 0x000fea000b800000 */
[----:B------:R-:W-:Y:S01]  /*1c40*/  FFMA.FTZ R57, R104, UR6, R62 ;  /* 0x0000000668397c23 */ /* 0x000fe2000801003e */
[----:B------:R-:W-:Y:S02]  /*1c50*/  ISETP.LT.AND P1, PT, RZ, UR31, PT ;  /* 0x0000001fff007c0c */ /* 0x000fe4000bf21270 */
[----:B------:R-:W-:Y:S01]  /*1c60*/  SHF.L.U32 R59, R65, 0x10, RZ ;  /* 0x00000010413b7819 */ /* 0x000fe200000006ff */
[----:B------:R-:W-:-:S04]  /*1c70*/  FADD.FTZ R57, R102, -R57 ;  /* 0x8000003966397221 */ /* 0x000fc80000010000 */
[----:B------:R-:W-:-:S05]  /*1c80*/  FMUL.FTZ R57, R57, UR30 ;  /* 0x0000001e39397c20 */ /* 0x000fca0008410000 */
[----:B------:R-:W-:-:S05]  /*1c90*/  FSEL R57, R57, RZ, P1 ;  /* 0x000000ff39397208 */ /* 0x000fca0000800000 */
[----:B------:R-:W-:Y:S01]  /*1ca0*/  FMUL.FTZ R56, R57, UR29 ;  /* 0x0000001d39387c20 */ /* 0x000fe20008410000 */
[----:B------:R-:W-:-:S03]  /*1cb0*/  SHF.L.U32 R57, R111, 0x10, RZ ;  /* 0x000000106f397819 */ /* 0x000fc600000006ff */
[C---:B------:R-:W-:Y:S02]  /*1cc0*/  FMUL.FTZ R59, R56.reuse, R59 ;  /* 0x0000003b383b7220 */ /* 0x040fe40000410000 */
[----:B------:R-:W-:-:S03]  /*1cd0*/  FFMA.FTZ R29, R56, R57, R29 ;  /* 0x00000039381d7223 */ /* 0x000fc6000001001d */
[----:B------:R-:W-:-:S04]  /*1ce0*/  F2FP.BF16.F32.PACK_AB R59, RZ, R59 ;  /* 0x0000003bff3b723e */ /* 0x000fc800000010ff */
[----:B------:R-:W-:-:S07]  /*1cf0*/  PRMT R68, R59, 0x7610, R68 ;  /* 0x000076103b447816 */ /* 0x000fce0000000044 */
.L_x_182:
[----:B------:R-:W-:Y:S05]  /*1d00*/  BRA.U !UP3, `(.L_x_183) ;  /* 0x000000010b307547 */ /* 0x000fea000b800000 */
[----:B------:R-:W-:Y:S01]  /*1d10*/  FFMA.FTZ R56, R107, UR6, R62 ;  /* 0x000000066b387c23 */ /* 0x000fe2000801003e */
[----:B------:R-:W-:Y:S01]  /*1d20*/  ISETP.LT.AND P1, PT, RZ, UR31, PT ;  /* 0x0000001fff007c0c */ /* 0x000fe2000bf21270 */
[----:B------:R-:W-:Y:S02]  /*1d30*/  IMAD.U32 R58, R87, 0x10000, RZ ;  /* 0x00010000573a7824 */ /* 0x000fe400078e00ff */
        /* <DEDUP_REMOVED lines=9> */
.L_x_183:
[----:B------:R-:W-:Y:S05]  /*1dd0*/  BRA.U !UP3, `(.L_x_184) ;  /* 0x000000090bd47547 */ /* 0x000fea000b800000 */
[----:B------:R-:W-:Y:S01]  /*1de0*/  FFMA.FTZ R56, R100, UR6, R62 ;  /* 0x0000000664387c23 */ /* 0x000fe2000801003e */
[----:B------:R-:W-:Y:S02]  /*1df0*/  ISETP.LT.AND P1, PT, RZ, UR31, PT ;  /* 0x0000001fff007c0c */ /* 0x000fe4000bf21270 */
[----:B------:R-:W-:Y:S01]  /*1e00*/  SHF.L.U32 R57, R66, 0x10, RZ ;  /* 0x0000001042397819 */ /* 0x000fe200000006ff */
        /* <DEDUP_REMOVED lines=8> */
[----:B------:R-:W-:Y:S01]  /*1e90*/  PRMT R70, R58, 0x7610, R70 ;  /* 0x000076103a467816 */ /* 0x000fe20000000046 */
[----:B------:R-:W-:Y:S06]  /*1ea0*/  BRA `(.L_x_184) ;  /* 0x0000000800a07947 */ /* 0x000fec0003800000 */
.L_x_180:
[--C-:B------:R-:W-:Y:S01]  /*1eb0*/  FFMA.FTZ R57, R3, UR6, R62.reuse ;  /* 0x0000000603397c23 */ /* 0x100fe2000801003e */
[--C-:B------:R-:W-:Y:S01]  /*1ec0*/  FFMA.FTZ R59, R104, UR6, R62.reuse ;  /* 0x00000006683b7c23 */ /* 0x100fe2000801003e */
[--C-:B------:R-:W-:Y:S01]  /*1ed0*/  FFMA.FTZ R58, R100, UR6, R62.reuse ;  /* 0x00000006643a7c23 */ /* 0x100fe2000801003e */
[----:B------:R-:W-:Y:S01]  /*1ee0*/  FFMA.FTZ R56, R107, UR6, R62 ;  /* 0x000000066b387c23 */ /* 0x000fe2000801003e */
[----:B------:R-:W-:Y:S01]  /*1ef0*/  FADD.FTZ R57, R106, -R57 ;  /* 0x800000396a397221 */ /* 0x000fe20000010000 */
[----:B------:R-:W-:Y:S01]  /*1f00*/  FADD.FTZ R59, R102, -R59 ;  /* 0x8000003b663b7221 */ /* 0x000fe20000010000 */
[----:B------:R-:W-:Y:S01]  /*1f10*/  ISETP.LT.AND P1, PT, RZ, UR31, PT ;  /* 0x0000001fff007c0c */ /* 0x000fe2000bf21270 */
[----:B------:R-:W-:Y:S01]  /*1f20*/  FADD.FTZ R72, R103, -R58 ;  /* 0x8000003a67487221 */ /* 0x000fe20000010000 */
[----:B------:R-:W-:Y:S01]  /*1f30*/  FMUL.FTZ R57, R57, UR30 ;  /* 0x0000001e39397c20 */ /* 0x000fe20008410000 */
[----:B------:R-:W-:Y:S01]  /*1f40*/  FADD.FTZ R71, R105, -R56 ;  /* 0x8000003869477221 */ /* 0x000fe20000010000 */
[----:B------:R-:W-:-:S03]  /*1f50*/  FMUL.FTZ R63, R59, UR30 ;  /* 0x0000001e3b3f7c20 */ /* 0x000fc60008410000 */
[----:B------:R-:W-:Y:S01]  /*1f60*/  FSEL R58, R57, RZ, P1 ;  /* 0x000000ff393a7208 */ /* 0x000fe20000800000 */
[----:B------:R-:W-:Y:S06]  /*1f70*/  BRA.U !UP3, `(.L_x_185) ;  /* 0x000000010b1c7547 */ /* 0x000fec000b800000 */
[----:B------:R-:W-:Y:S02]  /*1f80*/  IMAD.U32 R56, R86, 0x10000, RZ ;  /* 0x0001000056387824 */ /* 0x000fe400078e00ff */
[----:B------:R-:W-:Y:S01]  /*1f90*/  FMUL.FTZ R57, R58, UR29 ;  /* 0x0000001d3a397c20 */ /* 0x000fe20008410000 */
[----:B------:R-:W-:-:S03]  /*1fa0*/  SHF.L.U32 R59, R108, 0x10, RZ ;  /* 0x000000106c3b7819 */ /* 0x000fc600000006ff */
[-C--:B------:R-:W-:Y:S02]  /*1fb0*/  FMUL.FTZ R56, R56, R57.reuse ;  /* 0x0000003938387220 */ /* 0x080fe40000410000 */
[----:B------:R-:W-:-:S03]  /*1fc0*/  FFMA.FTZ R28, R59, R57, R28 ;  /* 0x000000393b1c7223 */ /* 0x000fc6000001001c */
[----:B------:R-:W-:-:S04]  /*1fd0*/  F2FP.BF16.F32.PACK_AB R56, RZ, R56 ;  /* 0x00000038ff38723e */ /* 0x000fc800000010ff */
[----:B------:R-:W-:-:S07]  /*1fe0*/  PRMT R67, R56, 0x7610, R67 ;  /* 0x0000761038437816 */ /* 0x000fce0000000043 */
.L_x_185:
[----:B------:R-:W-:Y:S01]  /*1ff0*/  F2FP.BF16.F32.PACK_AB R73, RZ, R58 ;  /* 0x0000003aff49723e */ /* 0x000fe200000010ff */
[----:B------:R-:W-:Y:S01]  /*2000*/  FMUL.FTZ R71, R71, UR30 ;  /* 0x0000001e47477c20 */ /* 0x000fe20008410000 */
[----:B------:R-:W-:Y:S01]  /*2010*/  FMUL.FTZ R59, R72, UR30 ;  /* 0x0000001e483b7c20 */ /* 0x000fe20008410000 */
[----:B------:R-:W-:Y:S01]  /*2020*/  FSEL R58, R63, RZ, P1 ;  /* 0x000000ff3f3a7208 */ /* 0x000fe20000800000 */
[----:B------:R-:W-:Y:S06]  /*2030*/  BRA.U !UP3, `(.L_x_186) ;  /* 0x000000010b1c7547 */ /* 0x000fec000b800000 */
[----:B------:R-:W-:Y:S01]  /*2040*/  SHF.L.U32 R57, R65, 0x10, RZ ;  /* 0x0000001041397819 */ /* 0x000fe200000006ff */
[----:B------:R-:W-:Y:S01]  /*2050*/  FMUL.FTZ R56, R58, UR29 ;  /* 0x0000001d3a387c20 */ /* 0x000fe20008410000 */
[----:B------:R-:W-:-:S03]  /*2060*/  SHF.L.U32 R68, R111, 0x10, RZ ;  /* 0x000000106f447819 */ /* 0x000fc600000006ff */
[-C--:B------:R-:W-:Y:S02]  /*2070*/  FMUL.FTZ R57, R57, R56.reuse ;  /* 0x0000003839397220 */ /* 0x080fe40000410000 */
[----:B------:R-:W-:-:S03]  /*2080*/  FFMA.FTZ R29, R68, R56, R29 ;  /* 0x00000038441d7223 */ /* 0x000fc6000001001d */
[----:B------:R-:W-:-:S04]  /*2090*/  F2FP.BF16.F32.PACK_AB R57, RZ, R57 ;  /* 0x00000039ff39723e */ /* 0x000fc800000010ff */
[----:B------:R-:W-:-:S07]  /*20a0*/  PRMT R68, R57, 0x7610, R68 ;  /* 0x0000761039447816 */ /* 0x000fce0000000044 */
.L_x_186:
[----:B------:R-:W-:Y:S02]  /*20b0*/  F2FP.BF16.F32.PACK_AB R72, RZ, R58 ;  /* 0x0000003aff48723e */ /* 0x000fe400000010ff */
[----:B------:R-:W-:Y:S02]  /*20c0*/  FSEL R59, R59, RZ, P1 ;  /* 0x000000ff3b3b7208 */ /* 0x000fe40000800000 */
        /* <DEDUP_REMOVED lines=9> */
.L_x_187:
[----:B------:R-:W-:Y:S02]  /*2160*/  F2FP.BF16.F32.PACK_AB R58, RZ, R58 ;  /* 0x0000003aff3a723e */ /* 0x000fe400000010ff */
[----:B------:R-:W-:Y:S02]  /*2170*/  PRMT R71, R73, 0x7610, R71 ;  /* 0x0000761049477816 */ /* 0x000fe40000000047 */
[----:B------:R-:W-:Y:S02]  /*2180*/  F2FP.BF16.F32.PACK_AB R74, RZ, R59 ;  /* 0x0000003bff4a723e */ /* 0x000fe400000010ff */
[----:B------:R-:W-:Y:S01]  /*2190*/  PRMT R73, R58, 0x7610, R73 ;  /* 0x000076103a497816 */ /* 0x000fe20000000049 */
[----:B------:R-:W-:Y:S06]  /*21a0*/  BRA.U !UP3, `(.L_x_184) ;  /* 0x000000050be07547 */ /* 0x000fec000b800000 */
[----:B------:R-:W-:Y:S01]  /*21b0*/  SHF.L.U32 R57, R66, 0x10, RZ ;  /* 0x0000001042397819 */ /* 0x000fe200000006ff */
[----:B------:R-:W-:Y:S01]  /*21c0*/  FMUL.FTZ R56, R59, UR29 ;  /* 0x0000001d3b387c20 */ /* 0x000fe20008410000 */
[----:B------:R-:W-:-:S03]  /*21d0*/  SHF.L.U32 R58, R112, 0x10, RZ ;  /* 0x00000010703a7819 */ /* 0x000fc600000006ff */
[-C--:B------:R-:W-:Y:S02]  /*21e0*/  FMUL.FTZ R57, R57, R56.reuse ;  /* 0x0000003839397220 */ /* 0x080fe40000410000 */
[----:B------:R-:W-:-:S03]  /*21f0*/  FFMA.FTZ R31, R58, R56, R31 ;  /* 0x000000383a1f7223 */ /* 0x000fc6000001001f */
[----:B------:R-:W-:-:S04]  /*2200*/  F2FP.BF16.F32.PACK_AB R57, RZ, R57 ;  /* 0x00000039ff39723e */ /* 0x000fc800000010ff */
[----:B------:R-:W-:Y:S01]  /*2210*/  PRMT R70, R57, 0x7610, R70 ;  /* 0x0000761039467816 */ /* 0x000fe20000000046 */
[----:B------:R-:W-:Y:S06]  /*2220*/  BRA `(.L_x_184) ;  /* 0x0000000400c07947 */ /* 0x000fec0003800000 */
.L_x_179:
[----:B------:R-:W-:-:S04]  /*2230*/  UISETP.NE.U32.AND UP0, UPT, UR4, URZ, UPT ;  /* 0x000000ff0400728c */ /* 0x000fc8000bf05070 */
[----:B------:R-:W-:-:S09]  /*2240*/  UISETP.NE.AND.EX UP0, UPT, UR5, URZ, UPT, UP0 ;  /* 0x000000ff0500728c */ /* 0x000fd2000bf05300 */
[----:B------:R-:W-:Y:S05]  /*2250*/  BRA.U UP0, `(.L_x_188) ;  /* 0x0000000100d07547 */ /* 0x000fea000b800000 */
[----:B------:R-:W-:Y:S01]  /*2260*/  ISETP.LT.AND P1, PT, RZ, UR31, PT ;  /* 0x0000001fff007c0c */ /* 0x000fe2000bf21270 */
[----:B------:R-:W-:-:S12]  /*2270*/  BRA.U !UP3, `(.L_x_189) ;  /* 0x000000010b2c7547 */ /* 0x000fd8000b800000 */
[----:B------:R-:W-:Y:S01]  /*2280*/  @P1 FFMA.FTZ R57, R3, UR6, R62 ;  /* 0x0000000603391c23 */ /* 0x000fe2000801003e */
[----:B-----5:R-:W-:Y:S01]  /*2290*/  IMAD.U32 R56, R84, 0x10000, RZ ;  /* 0x0001000054387824 */ /* 0x020fe200078e00ff */
[----:B------:R-:W-:Y:S02]  /*22a0*/  SHF.L.U32 R58, R86, 0x10, RZ ;  /* 0x00000010563a7819 */ /* 0x000fe400000006ff */
[----:B------:R-:W-:Y:S01]  /*22b0*/  @P1 FADD.FTZ R57, R106, -R57 ;  /* 0x800000396a391221 */ /* 0x000fe20000010000 */
[----:B------:R-:W-:-:S03]  /*22c0*/  SHF.L.U32 R59, R108, 0x10, RZ ;  /* 0x000000106c3b7819 */ /* 0x000fc600000006ff */
[----:B------:R-:W-:-:S04]  /*22d0*/  @P1 FFMA.FTZ R56, R57, UR30, R56 ;  /* 0x0000001e39381c23 */ /* 0x000fc80008010038 */
[----:B------:R-:W-:-:S04]  /*22e0*/  FMUL.FTZ R57, R56, UR29 ;  /* 0x0000001d38397c20 */ /* 0x000fc80008410000 */
[-C--:B------:R-:W-:Y:S01]  /*22f0*/  FMUL.FTZ R56, R58, R57.reuse ;  /* 0x000000393a387220 */ /* 0x080fe20000410000 */
[----:B------:R-:W-:-:S04]  /*2300*/  FFMA.FTZ R28, R59, R57, R28 ;  /* 0x000000393b1c7223 */ /* 0x000fc8000001001c */
[----:B------:R-:W-:-:S04]  /*2310*/  F2FP.BF16.F32.PACK_AB R56, RZ, R56 ;  /* 0x00000038ff38723e */ /* 0x000fc800000010ff */
[----:B------:R-:W-:-:S07]  /*2320*/  PRMT R67, R56, 0x7610, R67 ;  /* 0x0000761038437816 */ /* 0x000fce0000000043 */
.L_x_189:
[----:B------:R-:W-:Y:S05]  /*2330*/  BRA.U !UP3, `(.L_x_190) ;  /* 0x000000010b307547 */ /* 0x000fea000b800000 */
[----:B-----5:R-:W-:Y:S01]  /*2340*/  SHF.R.U64 R56, R84, 0x10, R85 ;  /* 0x0000001054387819 */ /* 0x020fe20000001255 */
[----:B------:R-:W-:Y:S01]  /*2350*/  @P1 FFMA.FTZ R57, R104, UR6, R62 ;  /* 0x0000000668391c23 */ /* 0x000fe2000801003e */
[----:B------:R-:W-:Y:S02]  /*2360*/  SHF.L.U32 R58, R111, 0x10, RZ ;  /* 0x000000106f3a7819 */ /* 0x000fe400000006ff */
[----:B------:R-:W-:Y:S01]  /*2370*/  SHF.L.U32 R56, R56, 0x10, RZ ;  /* 0x0000001038387819 */ /* 0x000fe200000006ff */
[----:B------:R-:W-:-:S04]  /*2380*/  @P1 FADD.FTZ R57, R102, -R57 ;  /* 0x8000003966391221 */ /* 0x000fc80000010000 */
[----:B------:R-:W-:Y:S01]  /*2390*/  @P1 FFMA.FTZ R56, R57, UR30, R56 ;  /* 0x0000001e39381c23 */ /* 0x000fe20008010038 */
[----:B------:R-:W-:-:S03]  /*23a0*/  IMAD.U32 R57, R65, 0x10000, RZ ;  /* 0x0001000041397824 */ /* 0x000fc600078e00ff */
[----:B------:R-:W-:-:S04]  /*23b0*/  FMUL.FTZ R56, R56, UR29 ;  /* 0x0000001d38387c20 */ /* 0x000fc80008410000 */
[-C--:B------:R-:W-:Y:S01]  /*23c0*/  FMUL.FTZ R57, R57, R56.reuse ;  /* 0x0000003839397220 */ /* 0x080fe20000410000 */
[----:B------:R-:W-:-:S04]  /*23d0*/  FFMA.FTZ R29, R58, R56, R29 ;  /* 0x000000383a1d7223 */ /* 0x000fc8000001001d */
[----:B------:R-:W-:-:S04]  /*23e0*/  F2FP.BF16.F32.PACK_AB R57, RZ, R57 ;  /* 0x00000039ff39723e */ /* 0x000fc800000010ff */
[----:B------:R-:W-:-:S07]  /*23f0*/  PRMT R68, R57, 0x7610, R68 ;  /* 0x0000761039447816 */ /* 0x000fce0000000044 */
.L_x_190:
[----:B------:R-:W-:Y:S05]  /*2400*/  BRA.U !UP3, `(.L_x_191) ;  /* 0x000000010b2c7547 */ /* 0x000fea000b800000 */
[----:B------:R-:W-:Y:S01]  /*2410*/  @P1 FFMA.FTZ R58, R107, UR6, R62 ;  /* 0x000000066b3a1c23 */ /* 0x000fe2000801003e */
[----:B-----5:R-:W-:Y:S01]  /*2420*/  SHF.L.U32 R56, R85, 0x10, RZ ;  /* 0x0000001055387819 */ /* 0x020fe200000006ff */
[----:B------:R-:W-:Y:S02]  /*2430*/  IMAD.U32 R59, R110, 0x10000, RZ ;  /* 0x000100006e3b7824 */ /* 0x000fe400078e00ff */
        /* <DEDUP_REMOVED lines=8> */
.L_x_191:
[----:B------:R-:W-:Y:S05]  /*24c0*/  BRA.U !UP3, `(.L_x_184) ;  /* 0x000000050b187547 */ /* 0x000fea000b800000 */
[----:B-----5:R-:W-:Y:S01]  /*24d0*/  SHF.R.U32.HI R56, RZ, 0x10, R85 ;  /* 0x00000010ff387819 */ /* 0x020fe20000011655 */
[----:B------:R-:W-:-:S03]  /*24e0*/  @P1 FFMA.FTZ R58, R100, UR6, R62 ;  /* 0x00000006643a1c23 */ /* 0x000fc6000801003e */
[----:B------:R-:W-:Y:S01]  /*24f0*/  SHF.L.U32 R56, R56, 0x10, RZ ;  /* 0x0000001038387819 */ /* 0x000fe200000006ff */
[----:B------:R-:W-:Y:S01]  /*2500*/  @P1 FADD.FTZ R57, R103, -R58 ;  /* 0x8000003a67391221 */ /* 0x000fe20000010000 */
[----:B------:R-:W-:-:S03]  /*2510*/  SHF.L.U32 R58, R112, 0x10, RZ ;  /* 0x00000010703a7819 */ /* 0x000fc600000006ff */
[----:B------:R-:W-:Y:S01]  /*2520*/  @P1 FFMA.FTZ R56, R57, UR30, R56 ;  /* 0x0000001e39381c23 */ /* 0x000fe20008010038 */
[----:B------:R-:W-:-:S03]  /*2530*/  SHF.L.U32 R57, R66, 0x10, RZ ;  /* 0x0000001042397819 */ /* 0x000fc600000006ff */
[----:B------:R-:W-:-:S04]  /*2540*/  FMUL.FTZ R56, R56, UR29 ;  /* 0x0000001d38387c20 */ /* 0x000fc80008410000 */
[-C--:B------:R-:W-:Y:S01]  /*2550*/  FMUL.FTZ R57, R57, R56.reuse ;  /* 0x0000003839397220 */ /* 0x080fe20000410000 */
[----:B------:R-:W-:-:S04]  /*2560*/  FFMA.FTZ R31, R58, R56, R31 ;  /* 0x000000383a1f7223 */ /* 0x000fc8000001001f */
[----:B------:R-:W-:-:S04]  /*2570*/  F2FP.BF16.F32.PACK_AB R57, RZ, R57 ;  /* 0x00000039ff39723e */ /* 0x000fc800000010ff */
[----:B------:R-:W-:Y:S01]  /*2580*/  PRMT R70, R57, 0x7610, R70 ;  /* 0x0000761039467816 */ /* 0x000fe20000000046 */
[----:B------:R-:W-:Y:S06]  /*2590*/  BRA `(.L_x_184) ;  /* 0x0000000000e47947 */ /* 0x000fec0003800000 */
.L_x_188:
[----:B------:R-:W-:Y:S01]  /*25a0*/  PLOP3.LUT P2, PT, PT, PT, UP2, 0x80, 0x8 ;  /* 0x000000000008781c */ /* 0x000fe20003f4f028 */
[C---:B-----5:R-:W-:Y:S01]  /*25b0*/  IMAD.U32 R58, R84.reuse, 0x10000, RZ ;  /* 0x00010000543a7824 */ /* 0x060fe200078e00ff */
[----:B------:R-:W-:Y:S02]  /*25c0*/  ISETP.LT.AND P1, PT, RZ, UR31, PT ;  /* 0x0000001fff007c0c */ /* 0x000fe4000bf21270 */
[--C-:B------:R-:W-:Y:S02]  /*25d0*/  SHF.R.U64 R63, R84, 0x10, R85.reuse ;  /* 0x00000010543f7819 */ /* 0x100fe40000001255 */
[----:B------:R-:W-:Y:S02]  /*25e0*/  SHF.R.U32.HI R56, RZ, 0x10, R85 ;  /* 0x00000010ff387819 */ /* 0x000fe40000011655 */
[----:B------:R-:W-:Y:S02]  /*25f0*/  SHF.L.U32 R63, R63, 0x10, RZ ;  /* 0x000000103f3f7819 */ /* 0x000fe400000006ff */
[----:B------:R-:W-:-:S03]  /*2600*/  SHF.L.U32 R56, R56, 0x10, RZ ;  /* 0x0000001038387819 */ /* 0x000fc600000006ff */
[--C-:B------:R-:W-:Y:S02]  /*2610*/  @P2 FFMA.FTZ R57, R3, UR6, R62.reuse ;  /* 0x0000000603392c23 */ /* 0x100fe4000801003e */
[--C-:B------:R-:W-:Y:S01]  /*2620*/  @P1 FFMA.FTZ R59, R104, UR6, R62.reuse ;  /* 0x00000006683b1c23 */ /* 0x100fe2000801003e */
[--C-:B------:R-:W-:Y:S01]  /*2630*/  @P1 FFMA.FTZ R74, R107, UR6, R62.reuse ;  /* 0x000000066b4a1c23 */ /* 0x100fe2000801003e */
[----:B------:R-:W-:Y:S01]  /*2640*/  @P2 FADD.FTZ R57, R106, -R57 ;  /* 0x800000396a392221 */ /* 0x000fe20000010000 */
[----:B------:R-:W-:Y:S01]  /*2650*/  @P1 FFMA.FTZ R114, R100, UR6, R62 ;  /* 0x0000000664721c23 */ /* 0x000fe2000801003e */
[----:B------:R-:W-:Y:S01]  /*2660*/  @P1 FADD.FTZ R72, R102, -R59 ;  /* 0x8000003b66481221 */ /* 0x000fe20000010000 */
[----:B------:R-:W-:Y:S01]  /*2670*/  @P1 FADD.FTZ R74, R105, -R74 ;  /* 0x8000004a694a1221 */ /* 0x000fe20000010000 */
[----:B------:R-:W-:Y:S01]  /*2680*/  @P2 FFMA.FTZ R58, R57, UR30, R58 ;  /* 0x0000001e393a2c23 */ /* 0x000fe2000801003a */
[----:B------:R-:W-:Y:S01]  /*2690*/  SHF.L.U32 R57, R85, 0x10, RZ ;  /* 0x0000001055397819 */ /* 0x000fe200000006ff */
[----:B------:R-:W-:Y:S01]  /*26a0*/  @P1 FFMA.FTZ R63, R72, UR30, R63 ;  /* 0x0000001e483f1c23 */ /* 0x000fe2000801003f */
[----:B------:R-:W-:-:S02]  /*26b0*/  @P1 FADD.FTZ R59, R103, -R114 ;  /* 0x80000072673b1221 */ /* 0x000fc40000010000 */
[----:B------:R-:W-:Y:S01]  /*26c0*/  F2FP.BF16.F32.PACK_AB R71, RZ, R58 ;  /* 0x0000003aff47723e */ /* 0x000fe200000010ff */
[----:B------:R-:W-:Y:S01]  /*26d0*/  @P1 FFMA.FTZ R57, R74, UR30, R57 ;  /* 0x0000001e4a391c23 */ /* 0x000fe20008010039 */
[----:B------:R-:W-:Y:S01]  /*26e0*/  @P1 FFMA.FTZ R56, R59, UR30, R56 ;  /* 0x0000001e3b381c23 */ /* 0x000fe20008010038 */
[----:B------:R-:W-:Y:S01]  /*26f0*/  F2FP.BF16.F32.PACK_AB R72, RZ, R63 ;  /* 0x0000003fff48723e */ /* 0x000fe200000010ff */
        /* <DEDUP_REMOVED lines=8> */
.L_x_192:
[----:B------:R-:W-:Y:S05]  /*2780*/  BRA.U !UP3, `(.L_x_193) ;  /* 0x000000010b1c7547 */ /* 0x000fea000b800000 */
[----:B------:R-:W-:Y:S01]  /*2790*/  SHF.L.U32 R59, R65, 0x10, RZ ;  /* 0x00000010413b7819 */ /* 0x000fe200000006ff */
[----:B------:R-:W-:Y:S01]  /*27a0*/  FMUL.FTZ R58, R63, UR29 ;  /* 0x0000001d3f3a7c20 */ /* 0x000fe20008410000 */
[----:B------:R-:W-:-:S03]  /*27b0*/  SHF.L.U32 R68, R111, 0x10, RZ ;  /* 0x000000106f447819 */ /* 0x000fc600000006ff */
[-C--:B------:R-:W-:Y:S02]  /*27c0*/  FMUL.FTZ R59, R59, R58.reuse ;  /* 0x0000003a3b3b7220 */ /* 0x080fe40000410000 */
[----:B------:R-:W-:-:S03]  /*27d0*/  FFMA.FTZ R29, R68, R58, R29 ;  /* 0x0000003a441d7223 */ /* 0x000fc6000001001d */
[----:B------:R-:W-:-:S04]  /*27e0*/  F2FP.BF16.F32.PACK_AB R59, RZ, R59 ;  /* 0x0000003bff3b723e */ /* 0x000fc800000010ff */
[----:B------:R-:W-:-:S07]  /*27f0*/  PRMT R68, R59, 0x7610, R68 ;  /* 0x000076103b447816 */ /* 0x000fce0000000044 */
.L_x_193:
[----:B------:R-:W-:Y:S05]  /*2800*/  BRA.U !UP3, `(.L_x_194) ;  /* 0x000000010b1c7547 */ /* 0x000fea000b800000 */
[----:B------:R-:W-:Y:S02]  /*2810*/  IMAD.U32 R58, R87, 0x10000, RZ ;  /* 0x00010000573a7824 */ /* 0x000fe400078e00ff */
[----:B------:R-:W-:Y:S01]  /*2820*/  FMUL.FTZ R59, R57, UR29 ;  /* 0x0000001d393b7c20 */ /* 0x000fe20008410000 */
[----:B------:R-:W-:-:S03]  /*2830*/  SHF.L.U32 R63, R110, 0x10, RZ ;  /* 0x000000106e3f7819 */ /* 0x000fc600000006ff */
[-C--:B------:R-:W-:Y:S02]  /*2840*/  FMUL.FTZ R58, R58, R59.reuse ;  /* 0x0000003b3a3a7220 */ /* 0x080fe40000410000 */
[----:B------:R-:W-:-:S03]  /*2850*/  FFMA.FTZ R30, R63, R59, R30 ;  /* 0x0000003b3f1e7223 */ /* 0x000fc6000001001e */
[----:B------:R-:W-:-:S04]  /*2860*/  F2FP.BF16.F32.PACK_AB R58, RZ, R58 ;  /* 0x0000003aff3a723e */ /* 0x000fc800000010ff */
[----:B------:R-:W-:-:S07]  /*2870*/  PRMT R69, R58, 0x7610, R69 ;  /* 0x000076103a457816 */ /* 0x000fce0000000045 */
.L_x_194:
[----:B------:R-:W-:Y:S02]  /*2880*/  F2FP.BF16.F32.PACK_AB R57, RZ, R57 ;  /* 0x00000039ff39723e */ /* 0x000fe400000010ff */
        /* <DEDUP_REMOVED lines=10> */
.L_x_184:
        /* <DEDUP_REMOVED lines=11> */
.L_x_195:
        /* <DEDUP_REMOVED lines=9> */
.L_x_196:
[----:B------:R-:W-:Y:S01]  /*2a70*/  VIADD R60, R60, 0x80 ;  /* 0x000000803c3c7836 */ /* 0x000fe20000000000 */
[----:B------:R-:W-:-:S07]  /*2a80*/  IADD3 R61, PT, PT, R61, 0x80, RZ ;  /* 0x000000803d3d7810 */ /* 0x000fce0007ffe0ff */
.L_x_177:
[----:B------:R-:W-:Y:S05]  /*2a90*/  BSYNC.RECONVERGENT B0 ;  /* 0x0000000000007941 */ /* 0x000fea0003800200 */
.L_x_176:
[----:B------:R-:W-:Y:S01]  /*2aa0*/  ISETP.GE.U32.AND P1, PT, R0, 0x100, PT ;  /* 0x000001000000780c */ /* 0x000fe20003f26070 */
[----:B------:R-:W-:-:S12]  /*2ab0*/  BSSY.RECONVERGENT B0, `(.L_x_197) ;  /* 0x0000100000007945 */ /* 0x000fd80003800200 */
[----:B------:R-:W-:Y:S05]  /*2ac0*/  @!P1 BRA `(.L_x_198) ;  /* 0x0000000c00f89947 */ /* 0x000fea0003800000 */
[----:B------:R-:W-:-:S04]  /*2ad0*/  UISETP.NE.U32.AND UP0, UPT, UR20, URZ, UPT ;  /* 0x000000ff1400728c */ /* 0x000fc8000bf05070 */
[----:B------:R-:W-:Y:S01]  /*2ae0*/  UISETP.NE.AND.EX UP0, UPT, UR21, URZ, UPT, UP0 ;  /* 0x000000ff1500728c */ /* 0x000fe2000bf05300 */
[----:B------:R-:W-:Y:S10]  /*2af0*/  BRA.U !UP3, `(.L_x_199) ;  /* 0x000000010b1c7547 */ /* 0x000ff4000b800000 */
[----:B01----:R-:W0:Y:S02]  /*2b00*/  LDC.64 R56, c[0x0][0x390] ;  /* 0x0000e400ff387b82 */ /* 0x003e240000000a00 */
[----:B0-----:R-:W-:-:S06]  /*2b10*/  IMAD.WIDE.U32 R56, R61, 0x8, R56 ;  /* 0x000000083d387825 */ /* 0x001fcc00078e0038 */
[----:B------:R-:W2:Y:S02]  /*2b20*/  LDG.E.64 R56, desc[UR16][R56.64] ;  /* 0x0000001038387981 */ /* 0x000ea4000c1e1b00 */
[C-C-:B--2---:R-:W-:Y:S02]  /*2b30*/  SHF.R.U64 R111, R56.reuse, 0x10, R57.reuse ;  /* 0x00000010386f7819 */ /* 0x144fe40000001239 */
[----:B------:R-:W-:Y:S02]  /*2b40*/  SHF.R.U32.HI R112, RZ, 0x10, R57 ;  /* 0x00000010ff707819 */ /* 0x000fe40000011639 */
[----:B------:R-:W-:Y:S02]  /*2b50*/  PRMT R108, R56, 0x7610, R108 ;  /* 0x00007610386c7816 */ /* 0x000fe4000000006c */
[----:B------:R-:W-:-:S07]  /*2b60*/  PRMT R110, R57, 0x7610, R110 ;  /* 0x00007610396e7816 */ /* 0x000fce000000006e */
.L_x_199:
[----:B------:R-:W-:Y:S05]  /*2b70*/  BRA.U !UP0, `(.L_x_200) ;  /* 0x0000000508c07547 */ /* 0x000fea000b800000 */
[----:B------:R-:W-:-:S04]  /*2b80*/  UISETP.NE.U32.AND UP0, UPT, UR4, URZ, UPT ;  /* 0x000000ff0400728c */ /* 0x000fc8000bf05070 */
[----:B------:R-:W-:-:S09]  /*2b90*/  UISETP.NE.AND.EX UP0, UPT, UR5, URZ, UPT, UP0 ;  /* 0x000000ff0500728c */ /* 0x000fd2000bf05300 */
[----:B------:R-:W-:Y:S05]  /*2ba0*/  BRA.U !UP0, `(.L_x_201) ;  /* 0x0000000108e47547 */ /* 0x000fea000b800000 */
[----:B------:R-:W-:Y:S02]  /*2bb0*/  ISETP.LT.AND P2, PT, RZ, UR31, PT ;  /* 0x0000001fff007c0c */ /* 0x000fe4000bf41270 */
[C---:B01---5:R-:W-:Y:S02]  /*2bc0*/  SHF.L.U32 R58, R82.reuse, 0x10, RZ ;  /* 0x00000010523a7819 */ /* 0x063fe400000006ff */
[--C-:B------:R-:W-:Y:S02]  /*2bd0*/  SHF.R.U64 R63, R82, 0x10, R83.reuse ;  /* 0x00000010523f7819 */ /* 0x100fe40000001253 */
[----:B------:R-:W-:-:S03]  /*2be0*/  SHF.R.U32.HI R56, RZ, 0x10, R83 ;  /* 0x00000010ff387819 */ /* 0x000fc60000011653 */
[----:B------:R-:W-:Y:S01]  /*2bf0*/  IMAD.U32 R63, R63, 0x10000, RZ ;  /* 0x000100003f3f7824 */ /* 0x000fe200078e00ff */
[----:B------:R-:W-:-:S03]  /*2c00*/  SHF.L.U32 R56, R56, 0x10, RZ ;  /* 0x0000001038387819 */ /* 0x000fc600000006ff */
[--C-:B------:R-:W-:Y:S01]  /*2c10*/  @P2 FFMA.FTZ R57, R101, UR6, R62.reuse ;  /* 0x0000000665392c23 */ /* 0x100fe2000801003e */
[--C-:B------:R-:W-:Y:S01]  /*2c20*/  @P2 FFMA.FTZ R74, R99, UR6, R62.reuse ;  /* 0x00000006634a2c23 */ /* 0x100fe2000801003e */
[----:B------:R-:W-:Y:S02]  /*2c30*/  @P2 FFMA.FTZ R114, R92, UR6, R62 ;  /* 0x000000065c722c23 */ /* 0x000fe4000801003e */
[----:B------:R-:W-:Y:S01]  /*2c40*/  @P2 FADD.FTZ R59, R98, -R57 ;  /* 0x80000039623b2221 */ /* 0x000fe20000010000 */
[----:B------:R-:W-:Y:S01]  /*2c50*/  SHF.L.U32 R57, R83, 0x10, RZ ;  /* 0x0000001053397819 */ /* 0x000fe200000006ff */
[----:B------:R-:W-:Y:S02]  /*2c60*/  @P2 FADD.FTZ R74, R97, -R74 ;  /* 0x8000004a614a2221 */ /* 0x000fe40000010000 */
[----:B------:R-:W-:Y:S01]  /*2c70*/  @P2 FFMA.FTZ R58, R59, UR30, R58 ;  /* 0x0000001e3b3a2c23 */ /* 0x000fe2000801003a */
[----:B------:R-:W-:Y:S01]  /*2c80*/  @P2 FFMA.FTZ R59, R96, UR6, R62 ;  /* 0x00000006603b2c23 */ /* 0x000fe2000801003e */
[----:B------:R-:W-:-:S03]  /*2c90*/  @P2 FFMA.FTZ R57, R74, UR30, R57 ;  /* 0x0000001e4a392c23 */ /* 0x000fc60008010039 */
[----:B------:R-:W-:Y:S01]  /*2ca0*/  @P2 FADD.FTZ R72, R94, -R59 ;  /* 0x8000003b5e482221 */ /* 0x000fe20000010000 */
[----:B------:R-:W-:Y:S01]  /*2cb0*/  @P2 FADD.FTZ R59, R95, -R114 ;  /* 0x800000725f3b2221 */ /* 0x000fe20000010000 */
[----:B------:R-:W-:Y:S02]  /*2cc0*/  F2FP.BF16.F32.PACK_AB R71, RZ, R58 ;  /* 0x0000003aff47723e */ /* 0x000fe400000010ff */
[----:B------:R-:W-:Y:S01]  /*2cd0*/  @P2 FFMA.FTZ R63, R72, UR30, R63 ;  /* 0x0000001e483f2c23 */ /* 0x000fe2000801003f */
[----:B------:R-:W-:-:S04]  /*2ce0*/  @P2 FFMA.FTZ R56, R59, UR30, R56 ;  /* 0x0000001e3b382c23 */ /* 0x000fc80008010038 */
[----:B------:R-:W-:Y:S01]  /*2cf0*/  F2FP.BF16.F32.PACK_AB R72, RZ, R63 ;  /* 0x0000003fff48723e */ /* 0x000fe200000010ff */
[----:B------:R-:W-:Y:S06]  /*2d00*/  BRA.U !UP3, `(.L_x_202) ;  /* 0x000000010b1c7547 */ /* 0x000fec000b800000 */
[----:B------:R-:W-:Y:S01]  /*2d10*/  SHF.L.U32 R74, R11, 0x10, RZ ;  /* 0x000000100b4a7819 */ /* 0x000fe200000006ff */
[----:B------:R-:W-:Y:S01]  /*2d20*/  FMUL.FTZ R59, R58, UR29 ;  /* 0x0000001d3a3b7c20 */ /* 0x000fe20008410000 */
[----:B------:R-:W-:-:S03]  /*2d30*/  SHF.L.U32 R67, R108, 0x10, RZ ;  /* 0x000000106c437819 */ /* 0x000fc600000006ff */
[----:B------:R-:W-:Y:S02]  /*2d40*/  FMUL.FTZ R74, R59, R74 ;  /* 0x0000004a3b4a7220 */ /* 0x000fe40000410000 */
[----:B------:R-:W-:-:S03]  /*2d50*/  FFMA.FTZ R24, R67, R59, R24 ;  /* 0x0000003b43187223 */ /* 0x000fc60000010018 */
[----:B------:R-:W-:-:S04]  /*2d60*/  F2FP.BF16.F32.PACK_AB R74, RZ, R74 ;  /* 0x0000004aff4a723e */ /* 0x000fc800000010ff */
[----:B------:R-:W-:-:S07]  /*2d70*/  PRMT R67, R74, 0x7610, R67 ;  /* 0x000076104a437816 */ /* 0x000fce0000000043 */
.L_x_202:
[----:B------:R-:W-:Y:S05]  /*2d80*/  BRA.U !UP3, `(.L_x_203) ;  /* 0x000000010b1c7547 */ /* 0x000fea000b800000 */
[----:B------:R-:W-:Y:S02]  /*2d90*/  IMAD.U32 R59, R12, 0x10000, RZ ;  /* 0x000100000c3b7824 */ /* 0x000fe400078e00ff */
[----:B------:R-:W-:Y:S01]  /*2da0*/  FMUL.FTZ R58, R63, UR29 ;  /* 0x0000001d3f3a7c20 */ /* 0x000fe20008410000 */
[----:B------:R-:W-:-:S03]  /*2db0*/  SHF.L.U32 R68, R111, 0x10, RZ ;  /* 0x000000106f447819 */ /* 0x000fc600000006ff */
[----:B------:R-:W-:Y:S02]  /*2dc0*/  FMUL.FTZ R59, R58, R59 ;  /* 0x0000003b3a3b7220 */ /* 0x000fe40000410000 */
[----:B------:R-:W-:-:S03]  /*2dd0*/  FFMA.FTZ R25, R68, R58, R25 ;  /* 0x0000003a44197223 */ /* 0x000fc60000010019 */
[----:B------:R-:W-:-:S04]  /*2de0*/  F2FP.BF16.F32.PACK_AB R59, RZ, R59 ;  /* 0x0000003bff3b723e */ /* 0x000fc800000010ff */
[----:B------:R-:W-:-:S07]  /*2df0*/  PRMT R68, R59, 0x7610, R68 ;  /* 0x000076103b447816 */ /* 0x000fce0000000044 */
.L_x_203:
[----:B------:R-:W-:Y:S05]  /*2e00*/  BRA.U !UP3, `(.L_x_204) ;  /* 0x000000010b1c7547 */ /* 0x000fea000b800000 */
[----:B------:R-:W-:Y:S01]  /*2e10*/  SHF.L.U32 R58, R13, 0x10, RZ ;  /* 0x000000100d3a7819 */ /* 0x000fe200000006ff */
[----:B------:R-:W-:Y:S01]  /*2e20*/  FMUL.FTZ R59, R57, UR29 ;  /* 0x0000001d393b7c20 */ /* 0x000fe20008410000 */
[----:B------:R-:W-:-:S03]  /*2e30*/  SHF.L.U32 R63, R110, 0x10, RZ ;  /* 0x000000106e3f7819 */ /* 0x000fc600000006ff */
[----:B------:R-:W-:Y:S02]  /*2e40*/  FMUL.FTZ R58, R59, R58 ;  /* 0x0000003a3b3a7220 */ /* 0x000fe40000410000 */
[----:B------:R-:W-:-:S03]  /*2e50*/  FFMA.FTZ R26, R63, R59, R26 ;  /* 0x0000003b3f1a7223 */ /* 0x000fc6000001001a */
[----:B------:R-:W-:-:S04]  /*2e60*/  F2FP.BF16.F32.PACK_AB R58, RZ, R58 ;  /* 0x0000003aff3a723e */ /* 0x000fc800000010ff */
[----:B------:R-:W-:-:S07]  /*2e70*/  PRMT R69, R58, 0x7610, R69 ;  /* 0x000076103a457816 */ /* 0x000fce0000000045 */
.L_x_204:
[----:B------:R-:W-:Y:S02]  /*2e80*/  F2FP.BF16.F32.PACK_AB R57, RZ, R57 ;  /* 0x00000039ff39723e */ /* 0x000fe400000010ff */
[----:B------:R-:W-:Y:S02]  /*2e90*/  F2FP.BF16.F32.PACK_AB R74, RZ, R56 ;  /* 0x00000038ff4a723e */ /* 0x000fe400000010ff */
[----:B------:R-:W-:Y:S01]  /*2ea0*/  PRMT R73, R57, 0x7610, R73 ;  /* 0x0000761039497816 */ /* 0x000fe20000000049 */
[----:B------:R-:W-:Y:S06]  /*2eb0*/  BRA.U !UP3, `(.L_x_205) ;  /* 0x000000090bac7547 */ /* 0x000fec000b800000 */
[----:B------:R-:W-:Y:S02]  /*2ec0*/  IMAD.U32 R57, R14, 0x10000, RZ ;  /* 0x000100000e397824 */ /* 0x000fe400078e00ff */
[----:B------:R-:W-:Y:S01]  /*2ed0*/  FMUL.FTZ R56, R56, UR29 ;  /* 0x0000001d38387c20 */ /* 0x000fe20008410000 */
[----:B------:R-:W-:-:S03]  /*2ee0*/  SHF.L.U32 R58, R112, 0x10, RZ ;  /* 0x00000010703a7819 */ /* 0x000fc600000006ff */
[----:B------:R-:W-:Y:S02]  /*2ef0*/  FMUL.FTZ R57, R56, R57 ;  /* 0x0000003938397220 */ /* 0x000fe40000410000 */
[----:B------:R-:W-:-:S03]  /*2f00*/  FFMA.FTZ R27, R58, R56, R27 ;  /* 0x000000383a1b7223 */ /* 0x000fc6000001001b */
[----:B------:R-:W-:-:S04]  /*2f10*/  F2FP.BF16.F32.PACK_AB R57, RZ, R57 ;  /* 0x00000039ff39723e */ /* 0x000fc800000010ff */
[----:B------:R-:W-:Y:S01]  /*2f20*/  PRMT R70, R57, 0x7610, R70 ;  /* 0x0000761039467816 */ /* 0x000fe20000000046 */
[----:B------:R-:W-:Y:S06]  /*2f30*/  BRA `(.L_x_205) ;  /* 0x00000008008c7947 */ /* 0x000fec0003800000 */
.L_x_201:
[----:B------:R-:W-:Y:S01]  /*2f40*/  ISETP.LT.AND P2, PT, RZ, UR31, PT ;  /* 0x0000001fff007c0c */ /* 0x000fe2000bf41270 */
[----:B------:R-:W-:-:S12]  /*2f50*/  BRA.U !UP3, `(.L_x_206) ;  /* 0x000000010b2c7547 */ /* 0x000fd8000b800000 */
[----:B01----:R-:W-:Y:S01]  /*2f60*/  @P2 FFMA.FTZ R57, R101, UR6, R62 ;  /* 0x0000000665392c23 */ /* 0x003fe2000801003e */
[----:B-----5:R-:W-:Y:S02]  /*2f70*/  SHF.L.U32 R56, R82, 0x10, RZ ;  /* 0x0000001052387819 */ /* 0x020fe400000006ff */
[----:B------:R-:W-:Y:S01]  /*2f80*/  SHF.L.U32 R58, R11, 0x10, RZ ;  /* 0x000000100b3a7819 */ /* 0x000fe200000006ff */
        /* <DEDUP_REMOVED lines=8> */
.L_x_206:
[----:B------:R-:W-:Y:S05]  /*3010*/  BRA.U !UP3, `(.L_x_207) ;  /* 0x000000010b307547 */ /* 0x000fea000b800000 */
[----:B01---5:R-:W-:Y:S01]  /*3020*/  SHF.R.U64 R56, R82, 0x10, R83 ;  /* 0x0000001052387819 */ /* 0x023fe20000001253 */
[----:B------:R-:W-:Y:S01]  /*3030*/  @P2 FFMA.FTZ R57, R96, UR6, R62 ;  /* 0x0000000660392c23 */ /* 0x000fe2000801003e */
[----:B------:R-:W-:-:S03]  /*3040*/  SHF.L.U32 R58, R111, 0x10, RZ ;  /* 0x000000106f3a7819 */ /* 0x000fc600000006ff */
[----:B------:R-:W-:Y:S02]  /*3050*/  IMAD.U32 R56, R56, 0x10000, RZ ;  /* 0x0001000038387824 */ /* 0x000fe400078e00ff */
[----:B------:R-:W-:-:S04]  /*3060*/  @P2 FADD.FTZ R57, R94, -R57 ;  /* 0x800000395e392221 */ /* 0x000fc80000010000 */
[----:B------:R-:W-:Y:S01]  /*3070*/  @P2 FFMA.FTZ R56, R57, UR30, R56 ;  /* 0x0000001e39382c23 */ /* 0x000fe20008010038 */
[----:B------:R-:W-:-:S03]  /*3080*/  SHF.L.U32 R57, R12, 0x10, RZ ;  /* 0x000000100c397819 */ /* 0x000fc600000006ff */
[----:B------:R-:W-:-:S04]  /*3090*/  FMUL.FTZ R56, R56, UR29 ;  /* 0x0000001d38387c20 */ /* 0x000fc80008410000 */
[-C--:B------:R-:W-:Y:S01]  /*30a0*/  FMUL.FTZ R57, R57, R56.reuse ;  /* 0x0000003839397220 */ /* 0x080fe20000410000 */
[----:B------:R-:W-:-:S04]  /*30b0*/  FFMA.FTZ R25, R58, R56, R25 ;  /* 0x000000383a197223 */ /* 0x000fc80000010019 */
[----:B------:R-:W-:-:S04]  /*30c0*/  F2FP.BF16.F32.PACK_AB R57, RZ, R57 ;  /* 0x00000039ff39723e */ /* 0x000fc800000010ff */
[----:B------:R-:W-:-:S07]  /*30d0*/  PRMT R68, R57, 0x7610, R68 ;  /* 0x0000761039447816 */ /* 0x000fce0000000044 */
.L_x_207:
[----:B------:R-:W-:Y:S05]  /*30e0*/  BRA.U !UP3, `(.L_x_208) ;  /* 0x000000010b2c7547 */ /* 0x000fea000b800000 */
[----:B01----:R-:W-:Y:S01]  /*30f0*/  @P2 FFMA.FTZ R58, R99, UR6, R62 ;  /* 0x00000006633a2c23 */ /* 0x003fe2000801003e */
        /* <DEDUP_REMOVED lines=10> */
.L_x_208:
[----:B------:R-:W-:Y:S05]  /*31a0*/  BRA.U !UP3, `(.L_x_205) ;  /* 0x000000050bf07547 */ /* 0x000fea000b800000 */
[----:B01---5:R-:W-:Y:S01]  /*31b0*/  SHF.R.U32.HI R56, RZ, 0x10, R83 ;  /* 0x00000010ff387819 */ /* 0x023fe20000011653 */
        /* <DEDUP_REMOVED lines=12> */
.L_x_200:
[----:B------:R-:W-:-:S04]  /*3280*/  UISETP.NE.U32.AND UP0, UPT, UR4, URZ, UPT ;  /* 0x000000ff0400728c */ /* 0x000fc8000bf05070 */
[----:B------:R-:W-:-:S09]  /*3290*/  UISETP.NE.AND.EX UP0, UPT, UR5, URZ, UPT, UP0 ;  /* 0x000000ff0500728c */ /* 0x000fd2000bf05300 */
[----:B------:R-:W-:Y:S05]  /*32a0*/  BRA.U !UP0, `(.L_x_209) ;  /* 0x0000000108e07547 */ /* 0x000fea000b800000 */
[--C-:B01----:R-:W-:Y:S01]  /*32b0*/  FFMA.FTZ R57, R101, UR6, R62.reuse ;  /* 0x0000000665397c23 */ /* 0x103fe2000801003e */
        /* <DEDUP_REMOVED lines=12> */
[----:B------:R-:W-:Y:S01]  /*3380*/  SHF.L.U32 R56, R11, 0x10, RZ ;  /* 0x000000100b387819 */ /* 0x000fe200000006ff */
[----:B------:R-:W-:Y:S01]  /*3390*/  FMUL.FTZ R57, R59, UR29 ;  /* 0x0000001d3b397c20 */ /* 0x000fe20008410000 */
[----:B------:R-:W-:-:S03]  /*33a0*/  IMAD.U32 R63, R108, 0x10000, RZ ;  /* 0x000100006c3f7824 */ /* 0x000fc600078e00ff */
[-C--:B------:R-:W-:Y:S01]  /*33b0*/  FMUL.FTZ R56, R56, R57.reuse ;  /* 0x0000003938387220 */ /* 0x080fe20000410000 */
[----:B------:R-:W-:-:S04]  /*33c0*/  FFMA.FTZ R24, R63, R57, R24 ;  /* 0x000000393f187223 */ /* 0x000fc80000010018 */
[----:B------:R-:W-:-:S04]  /*33d0*/  F2FP.BF16.F32.PACK_AB R56, RZ, R56 ;  /* 0x00000038ff38723e */ /* 0x000fc800000010ff */
[----:B------:R-:W-:-:S07]  /*33e0*/  PRMT R67, R56, 0x7610, R67 ;  /* 0x0000761038437816 */ /* 0x000fce0000000043 */
.L_x_210:
        /* <DEDUP_REMOVED lines=12> */
.L_x_211:
[----:B------:R-:W-:Y:S02]  /*34b0*/  F2FP.BF16.F32.PACK_AB R58, RZ, R58 ;  /* 0x0000003aff3a723e */ /* 0x000fe400000010ff */
[----:B------:R-:W-:Y:S02]  /*34c0*/  FSEL R63, R63, RZ, P2 ;  /* 0x000000ff3f3f7208 */ /* 0x000fe40001000000 */
        /* <DEDUP_REMOVED lines=9> */
.L_x_212:
[----:B------:R-:W-:Y:S02]  /*3560*/  F2FP.BF16.F32.PACK_AB R59, RZ, R59 ;  /* 0x0000003bff3b723e */ /* 0x000fe400000010ff */
[----:B------:R-:W-:Y:S02]  /*3570*/  F2FP.BF16.F32.PACK_AB R74, RZ, R63 ;  /* 0x0000003fff4a723e */ /* 0x000fe400000010ff */
[----:B------:R-:W-:Y:S02]  /*3580*/  PRMT R72, R58, 0x7610, R72 ;  /* 0x000076103a487816 */ /* 0x000fe40000000048 */
[----:B------:R-:W-:Y:S01]  /*3590*/  PRMT R73, R59, 0x7610, R73 ;  /* 0x000076103b497816 */ /* 0x000fe20000000049 */
[----:B------:R-:W-:Y:S06]  /*35a0*/  BRA.U !UP3, `(.L_x_205) ;  /* 0x000000010bf07547 */ /* 0x000fec000b800000 */
[----:B------:R-:W-:Y:S02]  /*35b0*/  IMAD.U32 R57, R14, 0x10000, RZ ;  /* 0x000100000e397824 */ /* 0x000fe400078e00ff */
[----:B------:R-:W-:Y:S01]  /*35c0*/  FMUL.FTZ R56, R63, UR29 ;  /* 0x0000001d3f387c20 */ /* 0x000fe20008410000 */
[----:B------:R-:W-:-:S03]  /*35d0*/  SHF.L.U32 R58, R112, 0x10, RZ ;  /* 0x00000010703a7819 */ /* 0x000fc600000006ff */
[-C--:B------:R-:W-:Y:S02]  /*35e0*/  FMUL.FTZ R57, R57, R56.reuse ;  /* 0x0000003839397220 */ /* 0x080fe40000410000 */
[----:B------:R-:W-:-:S03]  /*35f0*/  FFMA.FTZ R27, R58, R56, R27 ;  /* 0x000000383a1b7223 */ /* 0x000fc6000001001b */
[----:B------:R-:W-:-:S04]  /*3600*/  F2FP.BF16.F32.PACK_AB R57, RZ, R57 ;  /* 0x00000039ff39723e */ /* 0x000fc800000010ff */
[----:B------:R-:W-:Y:S01]  /*3610*/  PRMT R70, R57, 0x7610, R70 ;  /* 0x0000761039467816 */ /* 0x000fe20000000046 */
[----:B------:R-:W-:Y:S06]  /*3620*/  BRA `(.L_x_205) ;  /* 0x0000000000d07947 */ /* 0x000fec0003800000 */
.L_x_209:
[----:B------:R-:W-:Y:S05]  /*3630*/  BRA.U !UP3, `(.L_x_213) ;  /* 0x000000010b307547 */ /* 0x000fea000b800000 */
[----:B01----:R-:W-:Y:S01]  /*3640*/  FFMA.FTZ R57, R101, UR6, R62 ;  /* 0x0000000665397c23 */ /* 0x003fe2000801003e */
[----:B------:R-:W-:Y:S02]  /*3650*/  ISETP.LT.AND P2, PT, RZ, UR31, PT ;  /* 0x0000001fff007c0c */ /* 0x000fe4000bf41270 */
[----:B------:R-:W-:Y:S01]  /*3660*/  SHF.L.U32 R58, R11, 0x10, RZ ;  /* 0x000000100b3a7819 */ /* 0x000fe200000006ff */
[----:B------:R-:W-:Y:S01]  /*3670*/  FADD.FTZ R57, R98, -R57 ;  /* 0x8000003962397221 */ /* 0x000fe20000010000 */
[----:B------:R-:W-:-:S03]  /*3680*/  SHF.L.U32 R59, R108, 0x10, RZ ;  /* 0x000000106c3b7819 */ /* 0x000fc600000006ff */
[----:B------:R-:W-:-:S05]  /*3690*/  FMUL.FTZ R56, R57, UR30 ;  /* 0x0000001e39387c20 */ /* 0x000fca0008410000 */
[----:B------:R-:W-:-:S05]  /*36a0*/  FSEL R56, R56, RZ, P2 ;  /* 0x000000ff38387208 */ /* 0x000fca0001000000 */
[----:B------:R-:W-:-:S04]  /*36b0*/  FMUL.FTZ R57, R56, UR29 ;  /* 0x0000001d38397c20 */ /* 0x000fc80008410000 */
[-C--:B------:R-:W-:Y:S01]  /*36c0*/  FMUL.FTZ R56, R58, R57.reuse ;  /* 0x000000393a387220 */ /* 0x080fe20000410000 */
[----:B------:R-:W-:-:S04]  /*36d0*/  FFMA.FTZ R24, R59, R57, R24 ;  /* 0x000000393b187223 */ /* 0x000fc80000010018 */
[----:B------:R-:W-:-:S04]  /*36e0*/  F2FP.BF16.F32.PACK_AB R56, RZ, R56 ;  /* 0x00000038ff38723e */ /* 0x000fc800000010ff */
[----:B------:R-:W-:-:S07]  /*36f0*/  PRMT R67, R56, 0x7610, R67 ;  /* 0x0000761038437816 */ /* 0x000fce0000000043 */
.L_x_213:
[----:B------:R-:W-:Y:S05]  /*3700*/  BRA.U !UP3, `(.L_x_214) ;  /* 0x000000010b307547 */ /* 0x000fea000b800000 */
[----:B01----:R-:W-:Y:S01]  /*3710*/  FFMA.FTZ R57, R96, UR6, R62 ;  /* 0x0000000660397c23 */ /* 0x003fe2000801003e */
[----:B------:R-:W-:Y:S01]  /*3720*/  ISETP.LT.AND P2, PT, RZ, UR31, PT ;  /* 0x0000001fff007c0c */ /* 0x000fe2000bf41270 */
[----:B------:R-:W-:Y:S02]  /*3730*/  IMAD.U32 R58, R111, 0x10000, RZ ;  /* 0x000100006f3a7824 */ /* 0x000fe400078e00ff */
[----:B------:R-:W-:-:S04]  /*3740*/  FADD.FTZ R57, R94, -R57 ;  /* 0x800000395e397221 */ /* 0x000fc80000010000 */
[----:B------:R-:W-:Y:S01]  /*3750*/  FMUL.FTZ R56, R57, UR30 ;  /* 0x0000001e39387c20 */ /* 0x000fe20008410000 */
[----:B------:R-:W-:-:S04]  /*3760*/  SHF.L.U32 R57, R12, 0x10, RZ ;  /* 0x000000100c397819 */ /* 0x000fc800000006ff */
[----:B------:R-:W-:-:S05]  /*3770*/  FSEL R56, R56, RZ, P2 ;  /* 0x000000ff38387208 */ /* 0x000fca0001000000 */
[----:B------:R-:W-:-:S04]  /*3780*/  FMUL.FTZ R56, R56, UR29 ;  /* 0x0000001d38387c20 */ /* 0x000fc80008410000 */
[-C--:B------:R-:W-:Y:S01]  /*3790*/  FMUL.FTZ R57, R57, R56.reuse ;  /* 0x0000003839397220 */ /* 0x080fe20000410000 */
[----:B------:R-:W-:-:S04]  /*37a0*/  FFMA.FTZ R25, R58, R56, R25 ;  /* 0x000000383a197223 */ /* 0x000fc80000010019 */
[----:B------:R-:W-:-:S04]  /*37b0*/  F2FP.BF16.F32.PACK_AB R57, RZ, R57 ;  /* 0x00000039ff39723e */ /* 0x000fc800000010ff */
[----:B------:R-:W-:-:S07]  /*37c0*/  PRMT R68, R57, 0x7610, R68 ;  /* 0x0000761039447816 */ /* 0x000fce0000000044 */
.L_x_214:
        /* <DEDUP_REMOVED lines=13> */
.L_x_215:
        /* <DEDUP_REMOVED lines=13> */
.L_x_205:
        /* <DEDUP_REMOVED lines=9> */
.L_x_216:
        /* <DEDUP_REMOVED lines=9> */
.L_x_217:
[----:B------:R-:W-:Y:S01]  /*3a90*/  VIADD R60, R60, 0x80 ;  /* 0x000000803c3c7836 */ /* 0x000fe20000000000 */
[----:B------:R-:W-:-:S07]  /*3aa0*/  IADD3 R61, PT, PT, R61, 0x80, RZ ;  /* 0x000000803d3d7810 */ /* 0x000fce0007ffe0ff */
.L_x_198:
[----:B------:R-:W-:Y:S05]  /*3ab0*/  BSYNC.RECONVERGENT B0 ;  /* 0x0000000000007941 */ /* 0x000fea0003800200 */
.L_x_197:
[----:B------:R-:W-:Y:S01]  /*3ac0*/  ISETP.GE.U32.AND P2, PT, R0, 0x180, PT ;  /* 0x000001800000780c */ /* 0x000fe20003f46070 */
[----:B------:R-:W-:-:S12]  /*3ad0*/  BSSY.RECONVERGENT B0, `(.L_x_218) ;  /* 0x00000fe000007945 */ /* 0x000fd80003800200 */
[----:B------:R-:W-:Y:S05]  /*3ae0*/  @!P2 BRA `(.L_x_219) ;  /* 0x0000000c00f0a947 */ /* 0x000fea0003800000 */
[----:B------:R-:W-:-:S04]  /*3af0*/  UISETP.NE.U32.AND UP0, UPT, UR20, URZ, UPT ;  /* 0x000000ff1400728c */ /* 0x000fc8000bf05070 */
[----:B------:R-:W-:Y:S01]  /*3b00*/  UISETP.NE.AND.EX UP0, UPT, UR21, URZ, UPT, UP0 ;  /* 0x000000ff1500728c */ /* 0x000fe2000bf05300 */
[----:B------:R-:W-:Y:S10]  /*3b10*/  BRA.U !UP3, `(.L_x_220) ;  /* 0x000000010b1c7547 */ /* 0x000ff4000b800000 */
[----:B0123--:R-:W0:Y:S02]  /*3b20*/  LDC.64 R56, c[0x0][0x390] ;  /* 0x0000e400ff387b82 */ /* 0x00fe240000000a00 */
[----:B0-----:R-:W-:-:S06]  /*3b30*/  IMAD.WIDE.U32 R56, R61, 0x8, R56 ;  /* 0x000000083d387825 */ /* 0x001fcc00078e0038 */
[----:B------:R-:W2:Y:S02]  /*3b40*/  LDG.E.64 R56, desc[UR16][R56.64] ;  /* 0x0000001038387981 */ /* 0x000ea4000c1e1b00 */
[C-C-:B--2---:R-:W-:Y:S02]  /*3b50*/  SHF.R.U64 R111, R56.reuse, 0x10, R57.reuse ;  /* 0x00000010386f7819 */ /* 0x144fe40000001239 */
[----:B------:R-:W-:Y:S02]  /*3b60*/  SHF.R.U32.HI R112, RZ, 0x10, R57 ;  /* 0x00000010ff707819 */ /* 0x000fe40000011639 */
[----:B------:R-:W-:Y:S02]  /*3b70*/  PRMT R108, R56, 0x7610, R108 ;  /* 0x00007610386c7816 */ /* 0x000fe4000000006c */
[----:B------:R-:W-:-:S07]  /*3b80*/  PRMT R110, R57, 0x7610, R110 ;  /* 0x00007610396e7816 */ /* 0x000fce000000006e */
.L_x_220:
[----:B------:R-:W-:Y:S05]  /*3b90*/  BRA.U !UP0, `(.L_x_221) ;  /* 0x0000000508c07547 */ /* 0x000fea000b800000 */
[----:B------:R-:W-:-:S04]  /*3ba0*/  UISETP.NE.U32.AND UP0, UPT, UR4, URZ, UPT ;  /* 0x000000ff0400728c */ /* 0x000fc8000bf05070 */
[----:B------:R-:W-:-:S09]  /*3bb0*/  UISETP.NE.AND.EX UP0, UPT, UR5, URZ, UPT, UP0 ;  /* 0x000000ff0500728c */ /* 0x000fd2000bf05300 */
[----:B------:R-:W-:Y:S05]  /*3bc0*/  BRA.U !UP0, `(.L_x_222) ;  /* 0x0000000108e47547 */ /* 0x000fea000b800000 */
[----:B------:R-:W-:Y:S02]  /*3bd0*/  ISETP.LT.AND P3, PT, RZ, UR31, PT ;  /* 0x0000001fff007c0c */ /* 0x000fe4000bf61270 */
[C---:B0123-5:R-:W-:Y:S02]  /*3be0*/  SHF.L.U32 R58, R80.reuse, 0x10, RZ ;  /* 0x00000010503a7819 */ /* 0x06ffe400000006ff */
[----:B------:R-:W-:-:S04]  /*3bf0*/  SHF.R.U64 R63, R80, 0x10, R81 ;  /* 0x00000010503f7819 */ /* 0x000fc80000001251 */
[----:B------:R-:W-:-:S05]  /*3c00*/  SHF.L.U32 R63, R63, 0x10, RZ ;  /* 0x000000103f3f7819 */ /* 0x000fca00000006ff */
[--C-:B------:R-:W-:Y:S01]  /*3c10*/  @P3 FFMA.FTZ R57, R93, UR6, R62.reuse ;  /* 0x000000065d393c23 */ /* 0x100fe2000801003e */
[--C-:B------:R-:W-:Y:S01]  /*3c20*/  @P3 FFMA.FTZ R56, R78, UR6, R62.reuse ;  /* 0x000000064e383c23 */ /* 0x100fe2000801003e */
[--C-:B------:R-:W-:Y:S01]  /*3c30*/  @P3 FFMA.FTZ R72, R91, UR6, R62.reuse ;  /* 0x000000065b483c23 */ /* 0x100fe2000801003e */
[----:B------:R-:W-:Y:S01]  /*3c40*/  @P3 FFMA.FTZ R74, R76, UR6, R62 ;  /* 0x000000064c4a3c23 */ /* 0x000fe2000801003e */
[----:B------:R-:W-:Y:S01]  /*3c50*/  @P3 FADD.FTZ R59, R90, -R57 ;  /* 0x800000395a3b3221 */ /* 0x000fe20000010000 */
[----:B------:R-:W-:Y:S01]  /*3c60*/  @P3 FADD.FTZ R62, R77, -R56 ;  /* 0x800000384d3e3221 */ /* 0x000fe20000010000 */
[----:B------:R-:W-:Y:S01]  /*3c70*/  SHF.L.U32 R57, R81, 0x10, RZ ;  /* 0x0000001051397819 */ /* 0x000fe200000006ff */
[----:B------:R-:W-:Y:S01]  /*3c80*/  @P3 FADD.FTZ R72, R79, -R72 ;  /* 0x800000484f483221 */ /* 0x000fe20000010000 */
[----:B------:R-:W-:Y:S01]  /*3c90*/  @P3 FFMA.FTZ R58, R59, UR30, R58 ;  /* 0x0000001e3b3a3c23 */ /* 0x000fe2000801003a */
[----:B------:R-:W-:Y:S01]  /*3ca0*/  SHF.R.U32.HI R59, RZ, 0x10, R81 ;  /* 0x00000010ff3b7819 */ /* 0x000fe20000011651 */
[----:B------:R-:W-:Y:S01]  /*3cb0*/  @P3 FFMA.FTZ R63, R62, UR30, R63 ;  /* 0x0000001e3e3f3c23 */ /* 0x000fe2000801003f */
[----:B------:R-:W-:-:S02]  /*3cc0*/  @P3 FFMA.FTZ R57, R72, UR30, R57 ;  /* 0x0000001e48393c23 */ /* 0x000fc40008010039 */
[----:B------:R-:W-:Y:S01]  /*3cd0*/  F2FP.BF16.F32.PACK_AB R71, RZ, R58 ;  /* 0x0000003aff47723e */ /* 0x000fe200000010ff */
[----:B------:R-:W-:Y:S02]  /*3ce0*/  IMAD.U32 R56, R59, 0x10000, RZ ;  /* 0x000100003b387824 */ /* 0x000fe400078e00ff */
[----:B------:R-:W-:Y:S01]  /*3cf0*/  @P3 FADD.FTZ R59, R75, -R74 ;  /* 0x8000004a4b3b3221 */ /* 0x000fe20000010000 */
[----:B------:R-:W-:-:S03]  /*3d00*/  F2FP.BF16.F32.PACK_AB R72, RZ, R63 ;  /* 0x0000003fff48723e */ /* 0x000fc600000010ff */
[----:B------:R-:W-:Y:S01]  /*3d10*/  @P3 FFMA.FTZ R56, R59, UR30, R56 ;  /* 0x0000001e3b383c23 */ /* 0x000fe20008010038 */
        /* <DEDUP_REMOVED lines=8> */
.L_x_223:
        /* <DEDUP_REMOVED lines=8> */
.L_x_224:
        /* <DEDUP_REMOVED lines=8> */
.L_x_225:
[----:B------:R-:W-:Y:S02]  /*3ea0*/  F2FP.BF16.F32.PACK_AB R57, RZ, R57 ;  /* 0x00000039ff39723e */ /* 0x000fe400000010ff */
[----:B------:R-:W-:Y:S02]  /*3eb0*/  F2FP.BF16.F32.PACK_AB R74, RZ, R56 ;  /* 0x00000038ff4a723e */ /* 0x000fe400000010ff */
[----:B------:R-:W-:Y:S01]  /*3ec0*/  PRMT R73, R57, 0x7610, R73 ;  /* 0x0000761039497816 */ /* 0x000fe20000000049 */
[----:B------:R-:W-:Y:S06]  /*3ed0*/  BRA.U !UP3, `(.L_x_226) ;  /* 0x000000090bac7547 */ /* 0x000fec000b800000 */
[----:B------:R-:W-:Y:S01]  /*3ee0*/  SHF.L.U32 R57, R18, 0x10, RZ ;  /* 0x0000001012397819 */ /* 0x000fe200000006ff */
[----:B------:R-:W-:Y:S01]  /*3ef0*/  FMUL.FTZ R56, R56, UR29 ;  /* 0x0000001d38387c20 */ /* 0x000fe20008410000 */
[----:B------:R-:W-:-:S03]  /*3f00*/  SHF.L.U32 R58, R112, 0x10, RZ ;  /* 0x00000010703a7819 */ /* 0x000fc600000006ff */
[----:B------:R-:W-:Y:S02]  /*3f10*/  FMUL.FTZ R57, R56, R57 ;  /* 0x0000003938397220 */ /* 0x000fe40000410000 */
[----:B------:R-:W-:-:S03]  /*3f20*/  FFMA.FTZ R23, R58, R56, R23 ;  /* 0x000000383a177223 */ /* 0x000fc60000010017 */
[----:B------:R-:W-:-:S04]  /*3f30*/  F2FP.BF16.F32.PACK_AB R57, RZ, R57 ;  /* 0x00000039ff39723e */ /* 0x000fc800000010ff */
[----:B------:R-:W-:Y:S01]  /*3f40*/  PRMT R70, R57, 0x7610, R70 ;  /* 0x0000761039467816 */ /* 0x000fe20000000046 */
[----:B------:R-:W-:Y:S06]  /*3f50*/  BRA `(.L_x_226) ;  /* 0x00000008008c7947 */ /* 0x000fec0003800000 */
.L_x_222:
[----:B------:R-:W-:Y:S01]  /*3f60*/  ISETP.LT.AND P3, PT, RZ, UR31, PT ;  /* 0x0000001fff007c0c */ /* 0x000fe2000bf61270 */
[----:B------:R-:W-:-:S12]  /*3f70*/  BRA.U !UP3, `(.L_x_227) ;  /* 0x000000010b2c7547 */ /* 0x000fd8000b800000 */
[----:B0123--:R-:W-:Y:S01]  /*3f80*/  @P3 FFMA.FTZ R57, R93, UR6, R62 ;  /* 0x000000065d393c23 */ /* 0x00ffe2000801003e */
[----:B-----5:R-:W-:Y:S01]  /*3f90*/  SHF.L.U32 R56, R80, 0x10, RZ ;  /* 0x0000001050387819 */ /* 0x020fe200000006ff */
[----:B------:R-:W-:Y:S01]  /*3fa0*/  IMAD.U32 R58, R15, 0x10000, RZ ;  /* 0x000100000f3a7824 */ /* 0x000fe200078e00ff */
[----:B------:R-:W-:Y:S01]  /*3fb0*/  SHF.L.U32 R59, R108, 0x10, RZ ;  /* 0x000000106c3b7819 */ /* 0x000fe200000006ff */
[----:B------:R-:W-:-:S04]  /*3fc0*/  @P3 FADD.FTZ R57, R90, -R57 ;  /* 0x800000395a393221 */ /* 0x000fc80000010000 */
[----:B------:R-:W-:-:S04]  /*3fd0*/  @P3 FFMA.FTZ R56, R57, UR30, R56 ;  /* 0x0000001e39383c23 */ /* 0x000fc80008010038 */
[----:B------:R-:W-:-:S04]  /*3fe0*/  FMUL.FTZ R57, R56, UR29 ;  /* 0x0000001d38397c20 */ /* 0x000fc80008410000 */
[-C--:B------:R-:W-:Y:S01]  /*3ff0*/  FMUL.FTZ R56, R58, R57.reuse ;  /* 0x000000393a387220 */ /* 0x080fe20000410000 */
[----:B------:R-:W-:-:S04]  /*4000*/  FFMA.FTZ R20, R59, R57, R20 ;  /* 0x000000393b147223 */ /* 0x000fc80000010014 */
[----:B------:R-:W-:-:S04]  /*4010*/  F2FP.BF16.F32.PACK_AB R56, RZ, R56 ;  /* 0x00000038ff38723e */ /* 0x000fc800000010ff */
[----:B------:R-:W-:-:S07]  /*4020*/  PRMT R67, R56, 0x7610, R67 ;  /* 0x0000761038437816 */ /* 0x000fce0000000043 */
.L_x_227:
[----:B------:R-:W-:Y:S05]  /*4030*/  BRA.U !UP3, `(.L_x_228) ;  /* 0x000000010b307547 */ /* 0x000fea000b800000 */
[----:B0123-5:R-:W-:Y:S01]  /*4040*/  SHF.R.U64 R56, R80, 0x10, R81 ;  /* 0x0000001050387819 */ /* 0x02ffe20000001251 */
        /* <DEDUP_REMOVED lines=10> */
[----:B------:R-:W-:-:S07]  /*40f0*/  PRMT R68, R57, 0x7610, R68 ;  /* 0x0000761039447816 */ /* 0x000fce0000000044 */
.L_x_228:
[----:B------:R-:W-:Y:S05]  /*4100*/  BRA.U !UP3, `(.L_x_229) ;  /* 0x000000010b2c7547 */ /* 0x000fea000b800000 */
[----:B0123--:R-:W-:Y:S01]  /*4110*/  @P3 FFMA.FTZ R58, R91, UR6, R62 ;  /* 0x000000065b3a3c23 */ /* 0x00ffe2000801003e */
        /* <DEDUP_REMOVED lines=10> */
.L_x_229:
[----:B------:R-:W-:Y:S05]  /*41c0*/  BRA.U !UP3, `(.L_x_226) ;  /* 0x000000050bf07547 */ /* 0x000fea000b800000 */
[----:B0123-5:R-:W-:Y:S01]  /*41d0*/  SHF.R.U32.HI R56, RZ, 0x10, R81 ;  /* 0x00000010ff387819 */ /* 0x02ffe20000011651 */
[----:B------:R-:W-:Y:S01]  /*41e0*/  @P3 FFMA.FTZ R62, R76, UR6, R62 ;  /* 0x000000064c3e3c23 */ /* 0x000fe2000801003e */
[----:B------:R-:W-:Y:S02]  /*41f0*/  IMAD.U32 R58, R112, 0x10000, RZ ;  /* 0x00010000703a7824 */ /* 0x000fe400078e00ff */
[----:B------:R-:W-:Y:S01]  /*4200*/  SHF.L.U32 R56, R56, 0x10, RZ ;  /* 0x0000001038387819 */ /* 0x000fe200000006ff */
[----:B------:R-:W-:-:S04]  /*4210*/  @P3 FADD.FTZ R57, R75, -R62 ;  /* 0x8000003e4b393221 */ /* 0x000fc80000010000 */
        /* <DEDUP_REMOVED lines=8> */
.L_x_221:
[----:B------:R-:W-:-:S04]  /*42a0*/  UISETP.NE.U32.AND UP0, UPT, UR4, URZ, UPT ;  /* 0x000000ff0400728c */ /* 0x000fc8000bf05070 */
[----:B------:R-:W-:-:S09]  /*42b0*/  UISETP.NE.AND.EX UP0, UPT, UR5, URZ, UPT, UP0 ;  /* 0x000000ff0500728c */ /* 0x000fd2000bf05300 */
[----:B------:R-:W-:Y:S05]  /*42c0*/  BRA.U !UP0, `(.L_x_230) ;  /* 0x0000000108e07547 */ /* 0x000fea000b800000 */
[--C-:B0123--:R-:W-:Y:S01]  /*42d0*/  FFMA.FTZ R57, R93, UR6, R62.reuse ;  /* 0x000000065d397c23 */ /* 0x10ffe2000801003e */
        /* <DEDUP_REMOVED lines=19> */
.L_x_231:
        /* <DEDUP_REMOVED lines=12> */
.L_x_232:
        /* <DEDUP_REMOVED lines=11> */
.L_x_233:
[----:B------:R-:W-:Y:S02]  /*4580*/  F2FP.BF16.F32.PACK_AB R59, RZ, R59 ;  /* 0x0000003bff3b723e */ /* 0x000fe400000010ff */
[----:B------:R-:W-:Y:S02]  /*4590*/  F2FP.BF16.F32.PACK_AB R74, RZ, R62 ;  /* 0x0000003eff4a723e */ /* 0x000fe400000010ff */
[----:B------:R-:W-:Y:S02]  /*45a0*/  PRMT R72, R58, 0x7610, R72 ;  /* 0x000076103a487816 */ /* 0x000fe40000000048 */
        /* <DEDUP_REMOVED lines=10> */
.L_x_230:
[----:B------:R-:W-:Y:S05]  /*4650*/  BRA.U !UP3, `(.L_x_234) ;  /* 0x000000010b307547 */ /* 0x000fea000b800000 */
[----:B0123--:R-:W-:Y:S01]  /*4660*/  FFMA.FTZ R57, R93, UR6, R62 ;  /* 0x000000065d397c23 */ /* 0x00ffe2000801003e */
[----:B------:R-:W-:Y:S01]  /*4670*/  ISETP.LT.AND P3, PT, RZ, UR31, PT ;  /* 0x0000001fff007c0c */ /* 0x000fe2000bf61270 */
[----:B------:R-:W-:Y:S01]  /*4680*/  IMAD.U32 R59, R108, 0x10000, RZ ;  /* 0x000100006c3b7824 */ /* 0x000fe200078e00ff */
[----:B------:R-:W-:Y:S01]  /*4690*/  SHF.L.U32 R58, R15, 0x10, RZ ;  /* 0x000000100f3a7819 */ /* 0x000fe200000006ff */
[----:B------:R-:W-:-:S04]  /*46a0*/  FADD.FTZ R57, R90, -R57 ;  /* 0x800000395a397221 */ /* 0x000fc80000010000 */
[----:B------:R-:W-:-:S05]  /*46b0*/  FMUL.FTZ R56, R57, UR30 ;  /* 0x0000001e39387c20 */ /* 0x000fca0008410000 */
[----:B------:R-:W-:-:S05]  /*46c0*/  FSEL R56, R56, RZ, P3 ;  /* 0x000000ff38387208 */ /* 0x000fca0001800000 */
[----:B------:R-:W-:-:S04]  /*46d0*/  FMUL.FTZ R57, R56, UR29 ;  /* 0x0000001d38397c20 */ /* 0x000fc80008410000 */
[-C--:B------:R-:W-:Y:S01]  /*46e0*/  FMUL.FTZ R56, R58, R57.reuse ;  /* 0x000000393a387220 */ /* 0x080fe20000410000 */
[----:B------:R-:W-:-:S04]  /*46f0*/  FFMA.FTZ R20, R59, R57, R20 ;  /* 0x000000393b147223 */ /* 0x000fc80000010014 */
[----:B------:R-:W-:-:S04]  /*4700*/  F2FP.BF16.F32.PACK_AB R56, RZ, R56 ;  /* 0x00000038ff38723e */ /* 0x000fc800000010ff */
[----:B------:R-:W-:-:S07]  /*4710*/  PRMT R67, R56, 0x7610, R67 ;  /* 0x0000761038437816 */ /* 0x000fce0000000043 */
.L_x_234:
[----:B------:R-:W-:Y:S05]  /*4720*/  BRA.U !UP3, `(.L_x_235) ;  /* 0x000000010b307547 */ /* 0x000fea000b800000 */
[----:B0123--:R-:W-:Y:S01]  /*4730*/  FFMA.FTZ R56, R78, UR6, R62 ;  /* 0x000000064e387c23 */ /* 0x00ffe2000801003e */
        /* <DEDUP_REMOVED lines=11> */
.L_x_235:
        /* <DEDUP_REMOVED lines=13> */
.L_x_236:
[----:B------:R-:W-:Y:S05]  /*48c0*/  BRA.U !UP3, `(.L_x_226) ;  /* 0x000000010b307547 */ /* 0x000fea000b800000 */
[----:B------:R-:W-:Y:S01]  /*48d0*/  FFMA.FTZ R62, R76, UR6, R62 ;  /* 0x000000064c3e7c23 */ /* 0x000fe2000801003e */
[----:B------:R-:W-:Y:S01]  /*48e0*/  ISETP.LT.AND P3, PT, RZ, UR31, PT ;  /* 0x0000001fff007c0c */ /* 0x000fe2000bf61270 */
[----:B0123--:R-:W-:Y:S01]  /*48f0*/  IMAD.U32 R57, R18, 0x10000, RZ ;  /* 0x0001000012397824 */ /* 0x00ffe200078e00ff */
        /* <DEDUP_REMOVED lines=9> */
.L_x_226:
[----:B------:R-:W-:Y:S05]  /*4990*/  BRA.U !UP0, `(.L_x_237) ;  /* 0x0000000108207547 */ /* 0x000fea000b800000 */
[----:B0123--:R-:W0:Y:S01]  /*49a0*/  LDC.64 R58, c[0x0][0x478] ;  /* 0x00011e00ff3a7b82 */ /* 0x00fe220000000a00 */
[----:B------:R-:W-:Y:S02]  /*49b0*/  LOP3.LUT R56, R72, 0xffff, RZ, 0xc0, !PT ;  /* 0x0000ffff48387812 */ /* 0x000fe400078ec0ff */
[----:B------:R-:W-:-:S03]  /*49c0*/  PRMT R63, R73, 0x5410, R74 ;  /* 0x00005410493f7816 */ /* 0x000fc6000000004a */
[----:B------:R-:W-:-:S05]  /*49d0*/  IMAD.WIDE.U32 R56, R56, 0x10000, RZ ;  /* 0x0001000038387825 */ /* 0x000fca00078e00ff */
[----:B------:R-:W-:Y:S02]  /*49e0*/  LOP3.LUT R57, R63, R57, RZ, 0xfc, !PT ;  /* 0x000000393f397212 */ /* 0x000fe400078efcff */
[----:B------:R-:W-:Y:S01]  /*49f0*/  LOP3.LUT R56, R56, 0xffff, R71, 0xf8, !PT ;  /* 0x0000ffff38387812 */ /* 0x000fe200078ef847 */
[----:B0-----:R-:W-:-:S05]  /*4a00*/  IMAD.WIDE.U32 R58, R60, 0x8, R58 ;  /* 0x000000083c3a7825 */ /* 0x001fca00078e003a */
[----:B------:R4:W-:Y:S02]  /*4a10*/  STG.E.64 desc[UR16][R58.64], R56 ;  /* 0x000000383a007986 */ /* 0x0009e4000c101b10 */
.L_x_237:
[----:B------:R-:W-:Y:S05]  /*4a20*/  BRA.U !UP3, `(.L_x_219) ;  /* 0x000000010b207547 */ /* 0x000fea000b800000 */
[----:B01234-:R-:W0:Y:S01]  /*4a30*/  LDC.64 R58, c[0x0][0x468] ;  /* 0x00011a00ff3a7b82 */ /* 0x01fe220000000a00 */
[----:B------:R-:W-:Y:S02]  /*4a40*/  LOP3.LUT R56, R68, 0xffff, RZ, 0xc0, !PT ;  /* 0x0000ffff44387812 */ /* 0x000fe400078ec0ff */
[----:B------:R-:W-:-:S03]  /*4a50*/  PRMT R63, R69, 0x5410, R70 ;  /* 0x00005410453f7816 */ /* 0x000fc60000000046 */
[----:B------:R-:W-:-:S05]  /*4a60*/  IMAD.WIDE.U32 R56, R56, 0x10000, RZ ;  /* 0x0001000038387825 */ /* 0x000fca00078e00ff */
[----:B------:R-:W-:Y:S02]  /*4a70*/  LOP3.LUT R57, R63, R57, RZ, 0xfc, !PT ;  /* 0x000000393f397212 */ /* 0x000fe400078efcff */
[----:B------:R-:W-:Y:S01]  /*4a80*/  LOP3.LUT R56, R56, 0xffff, R67, 0xf8, !PT ;  /* 0x0000ffff38387812 */ /* 0x000fe200078ef843 */
[----:B0-----:R-:W-:-:S05]  /*4a90*/  IMAD.WIDE.U32 R58, R61, 0x8, R58 ;  /* 0x000000083d3a7825 */ /* 0x001fca00078e003a */
[----:B------:R0:W-:Y:S02]  /*4aa0*/  STG.E.64 desc[UR16][R58.64], R56 ;  /* 0x000000383a007986 */ /* 0x0001e4000c101b10 */
.L_x_219:
[----:B------:R-:W-:Y:S05]  /*4ab0*/  BSYNC.RECONVERGENT B0 ;  /* 0x0000000000007941 */ /* 0x000fea0003800200 */
.L_x_218:
[----:B------:R-:W-:Y:S02]  /*4ac0*/  UIADD3 UR26, UPT, UPT, UR26, UR24, URZ ;  /* 0x000000181a1a7290 */ /* 0x000fe4000fffe0ff */
[----:B------:R-:W-:Y:S02]  /*4ad0*/  UPLOP3.LUT UP1, UPT, UPT, UPT, UP1, 0x40, 0x4 ;  /* 0x000000000004789c */ /* 0x000fe40003f2e810 */
[----:B------:R-:W-:-:S09]  /*4ae0*/  UISETP.GE.AND UP0, UPT, UR26, UR25, UPT ;  /* 0x000000191a00728c */ /* 0x000fd2000bf06270 */
[----:B------:R-:W-:Y:S05]  /*4af0*/  BRA.U !UP0, `(.L_x_238) ;  /* 0xffffffb908e47547 */ /* 0x000fea000b83ffff */
.L_x_166:
[----:B------:R-:W0:Y:S01]  /*4b00*/  S2UR UR4, SR_CTAID.X ;  /* 0x00000000000479c3 */ /* 0x000e220000002500 */
[----:B------:R-:W-:Y:S01]  /*4b10*/  BSSY.RECONVERGENT B0, `(.L_x_239) ;  /* 0x000000f000007945 */ /* 0x000fe20003800200 */
[----:B0-----:R-:W-:-:S06]  /*4b20*/  UIMAD UR4, UR4, UR10, URZ ;  /* 0x0000000a040472a4 */ /* 0x001fcc000f8e02ff */
[----:B------:R-:W-:-:S04]  /*4b30*/  MOV R0, UR4 ;  /* 0x0000000400007c02 */ /* 0x000fc80008000f00 */
        /* <DEDUP_REMOVED lines=12> */
.L_x_240:
[----:B------:R-:W-:Y:S05]  /*4c00*/  BSYNC.RECONVERGENT B0 ;  /* 0x0000000000007941 */ /* 0x000fea0003800200 */
.L_x_239:
        /* <DEDUP_REMOVED lines=12> */
.L_x_242:
[----:B------:R-:W-:Y:S05]  /*4cd0*/  BSYNC.RECONVERGENT B0 ;  /* 0x0000000000007941 */ /* 0x000fea0003800200 */
.L_x_241:
[----:B------:R-:W-:Y:S05]  /*4ce0*/  @!P2 EXIT ;  /* 0x000000000000a94d */ /* 0x000fea0003800000 */
[----:B0-----:R-:W0:Y:S08]  /*4cf0*/  LDC.64 R2, c[0x0][0x440] ;  /* 0x00011000ff027b82 */ /* 0x001e300000000a00 */
        /* <DEDUP_REMOVED lines=9> */
.L_x_243:
        /* <DEDUP_REMOVED lines=15> */
.L_x_6658:


//--------------------- .text._ZN10layer_norm13ln_bwd_kernelINS_13Kernel_traitsI13__nv_bfloat16S2_S2_S2_fjLj1536ELj1ELj1ELj4ELj8ENS_18Kernel_traits_baseILj1536ES2_S2_S2_S2_fjLj128EEEEELb0ELb1ELb1ELb1EEEvNS_9BwdParamsE --------------------------
	.section	.text._ZN10layer_norm13ln_bwd_kernelINS_13Kernel_traitsI13__nv_bfloat16S2_S2_S2_fjLj1536ELj1ELj1ELj4ELj8ENS_18Kernel_traits_baseILj1536ES2_S2_S2_S2_fjLj128EEEEELb0ELb1ELb1ELb1EEEvNS_9BwdParamsE,"ax",@progbits
	.align	128
        .global         _ZN10layer_norm13ln_bwd_kernelINS_13Kernel_traitsI13__nv_bfloat16S2_S2_S2_fjLj1536ELj1ELj1ELj4ELj8ENS_18Kernel_traits_baseILj1536ES2_S2_S2_S2_fjLj128EEEEELb0ELb1ELb1ELb1EEEvNS_9BwdParamsE
        .type           _ZN10layer_norm13ln_bwd_kernelINS_13Kernel_traitsI13__nv_bfloat16S2_S2_S2_fjLj1536ELj1ELj1ELj4ELj8ENS_18Kernel_traits_baseILj1536ES2_S2_S2_S2_fjLj128EEEEELb0ELb1ELb1ELb1EEEvNS_9BwdParamsE,@function
        .size           _ZN10layer_norm13ln_bwd_kernelINS_13Kernel_traitsI13__nv_bfloat16S2_S2_S2_fjLj1536ELj1ELj1ELj4ELj8ENS_18Kernel_traits_baseILj1536ES2_S2_S2_S2_fjLj128EEEEELb0ELb1ELb1ELb1EEEvNS_9BwdParamsE,(.L_x_6659 - _ZN10layer_norm13ln_bwd_kernelINS_13Kernel_traitsI13__nv_bfloat16S2_S2_S2_fjLj1536ELj1ELj1ELj4ELj8ENS_18Kernel_traits_baseILj1536ES2_S2_S2_S2_fjLj128EEEEELb0ELb1ELb1ELb1EEEvNS_9BwdParamsE)
        .other          _ZN10layer_norm13ln_bwd_kernelINS_13Kernel_traitsI13__nv_bfloat16S2_S2_S2_fjLj1536ELj1ELj1ELj4ELj8ENS_18Kernel_traits_baseILj1536ES2_S2_S2_S2_fjLj128EEEEELb0ELb1ELb1ELb1EEEvNS_9BwdParamsE,@"STO_CUDA_ENTRY STV_DEFAULT"
_ZN10layer_norm13ln_bwd_kernelINS_13Kernel_traitsI13__nv_bfloat16S2_S2_S2_fjLj1536ELj1ELj1ELj4ELj8ENS_18Kernel_traits_baseILj1536ES2_S2_S2_S2_fjLj128EEEEELb0ELb1ELb1ELb1EEEvNS_9BwdParamsE:
.text._ZN10layer_norm13ln_bwd_kernelINS_13Kernel_traitsI13__nv_bfloat16S2_S2_S2_fjLj1536ELj1ELj1ELj4ELj8ENS_18Kernel_traits_baseILj1536ES2_S2_S2_S2_fjLj128EEEEELb0ELb1ELb1ELb1EEEvNS_9BwdParamsE:
        /* <DEDUP_REMOVED lines=27> */
[----:B------:R-:W-:Y:S01]  /*01b0*/  UPLOP3.LUT UP2, UPT, UPT, UPT, UPT, 0x40, 0x4 ;  /* 0x000000000004789c */ /* 0x000fe20003f4e870 */
[----:B------:R-:W3:Y:S01]  /*01c0*/  LDCU UR29, c[0x0][0x40c] ;  /* 0x00008180ff1d77ac */ /* 0x000ee20008000800 */
[----:B------:R-:W4:Y:S01]  /*01d0*/  LDCU UR27, c[0x0][0x388] ;  /* 0x00007100ff1b77ac */ /* 0x000f220008000800 */
[----:B------:R-:W0:Y:S01]  /*01e0*/  LDCU.U8 UR26, c[0x0][0x410] ;  /* 0x00008200ff1a77ac */ /* 0x000e220008000000 */
[----:B------:R-:W0:Y:S02]  /*01f0*/  LDCU.64 UR20, c[0x0][0x3c8] ;  /* 0x00007900ff1477ac */ /* 0x000e240008000a00 */
[C---:B0-----:R-:W-:Y:S01]  /*0200*/  IMAD.WIDE.U32 R4, R101.reuse, 0x8, R4 ;  /* 0x0000000865047825 */ /* 0x041fe200078e0004 */
[----:B------:R-:W0:Y:S04]  /*0210*/  LDCU UR28, c[0x0][0x400] ;  /* 0x00008000ff1c77ac */ /* 0x000e280008000800 */
[----:B--2---:R-:W2:Y:S01]  /*0220*/  LDG.E.64 R92, desc[UR18][R4.64+0x800] ;  /* 0x00080012045c7981 */ /* 0x004ea2000c1e1b00 */
[----:B------:R-:W0:Y:S01]  /*0230*/  LDCU.64 UR4, c[0x0][0x438] ;  /* 0x00008700ff0477ac */ /* 0x000e220008000a00 */
[----:B-1----:R-:W-:-:S02]  /*0240*/  IMAD.WIDE.U32 R2, R101, 0x8, R2 ;  /* 0x0000000865027825 */ /* 0x002fc400078e0002 */
[----:B------:R-:W5:Y:S01]  /*0250*/  LDG.E.64 R90, desc[UR18][R4.64+0x400] ;  /* 0x00040012045a7981 */ /* 0x000f62000c1e1b00 */
[----:B------:R-:W1:Y:S03]  /*0260*/  LDCU.64 UR6, c[0x0][0x478] ;  /* 0x00008f00ff0677ac */ /* 0x000e660008000a00 */
[----:B------:R-:W3:Y:S01]  /*0270*/  LDG.E.64 R88, desc[UR18][R4.64] ;  /* 0x0000001204587981 */ /* 0x000ee2000c1e1b00 */
[----:B------:R-:W0:Y:S03]  /*0280*/  LDCU.128 UR12, c[0x0][0x3f0] ;  /* 0x00007e00ff0c77ac */ /* 0x000e260008000c00 */
[----:B------:R-:W4:Y:S01]  /*0290*/  LDG.E.64 R86, desc[UR18][R2.64+0x800] ;  /* 0x0008001202567981 */ /* 0x000f22000c1e1b00 */
[----:B------:R-:W0:Y:S03]  /*02a0*/  LDCU.64 UR22, c[0x0][0x3c0] ;  /* 0x00007800ff1677ac */ /* 0x000e260008000a00 */
[----:B------:R-:W4:Y:S01]  /*02b0*/  LDG.E.64 R84, desc[UR18][R2.64+0x400] ;  /* 0x0004001202547981 */ /* 0x000f22000c1e1b00 */
[----:B------:R-:W0:Y:S03]  /*02c0*/  LDCU.64 UR24, c[0x0][0x380] ;  /* 0x00007000ff1877ac */ /* 0x000e260008000a00 */
[----:B------:R1:W4:Y:S01]  /*02d0*/  LDG.E.64 R82, desc[UR18][R2.64] ;  /* 0x0000001202527981 */ /* 0x000322000c1e1b00 */
[----:B------:R-:W-:Y:S01]  /*02e0*/  HFMA2 R54, -RZ, RZ, 0, 0 ;  /* 0x00000000ff367431 */ /* 0x000fe200000001ff */
[----:B--2---:R-:W-:-:S02]  /*02f0*/  SHF.R.U64 R0, R92, 0x10, R93 ;  /* 0x000000105c007819 */ /* 0x004fc4000000125d */
[----:B-1----:R-:W-:Y:S02]  /*0300*/  SHF.R.U32.HI R2, RZ, 0x10, R93 ;  /* 0x00000010ff027819 */ /* 0x002fe4000001165d */
[--C-:B-----5:R-:W-:Y:S02]  /*0310*/  SHF.R.U64 R4, R90, 0x10, R91.reuse ;  /* 0x000000105a047819 */ /* 0x120fe4000000125b */
[----:B------:R-:W-:Y:S02]  /*0320*/  SHF.R.U32.HI R5, RZ, 0x10, R91 ;  /* 0x00000010ff057819 */ /* 0x000fe4000001165b */
[--C-:B---3--:R-:W-:Y:S02]  /*0330*/  SHF.R.U64 R6, R88, 0x10, R89.reuse ;  /* 0x0000001058067819 */ /* 0x108fe40000001259 */
[----:B------:R-:W-:Y:S02]  /*0340*/  SHF.R.U32.HI R7, RZ, 0x10, R89 ;  /* 0x00000010ff077819 */ /* 0x000fe40000011659 */
[----:B----4-:R-:W-:-:S02]  /*0350*/  SHF.R.U64 R8, R86, 0x10, R87 ;  /* 0x0000001056087819 */ /* 0x010fc40000001257 */
[----:B------:R-:W-:Y:S02]  /*0360*/  SHF.R.U32.HI R9, RZ, 0x10, R87 ;  /* 0x00000010ff097819 */ /* 0x000fe40000011657 */
[--C-:B------:R-:W-:Y:S02]  /*0370*/  SHF.R.U64 R10, R84, 0x10, R85.reuse ;  /* 0x00000010540a7819 */ /* 0x100fe40000001255 */
[----:B------:R-:W-:Y:S02]  /*0380*/  SHF.R.U32.HI R11, RZ, 0x10, R85 ;  /* 0x00000010ff0b7819 */ /* 0x000fe40000011655 */
[--C-:B------:R-:W-:Y:S02]  /*0390*/  SHF.R.U64 R12, R82, 0x10, R83.reuse ;  /* 0x00000010520c7819 */ /* 0x100fe40000001253 */
[----:B0-----:R-:W-:-:S07]  /*03a0*/  SHF.R.U32.HI R13, RZ, 0x10, R83 ;  /* 0x00000010ff0d7819 */ /* 0x001fce0000011653 */
.L_x_305:
[----:B------:R-:W-:Y:S02]  /*03b0*/  UIMAD.WIDE UR10, UR8, 0x4, UR14 ;  /* 0x00000004080a78a5 */ /* 0x000fe4000f8e020e */
[----:B------:R-:W-:-:S04]  /*03c0*/  UIMAD.WIDE UR16, UR8, 0x4, UR12 ;  /* 0x00000004081078a5 */ /* 0x000fc8000f8e020c */
[----:B------:R-:W-:Y:S02]  /*03d0*/  MOV R60, UR10 ;  /* 0x0000000a003c7c02 */ /* 0x000fe40008000f00 */
[----:B------:R-:W-:Y:S01]  /*03e0*/  MOV R61, UR11 ;  /* 0x0000000b003d7c02 */ /* 0x000fe20008000f00 */
[----:B------:R-:W-:-:S04]  /*03f0*/  UIMAD.WIDE UR10, UR8, 0x4, UR20 ;  /* 0x00000004080a78a5 */ /* 0x000fc8000f8e0214 */
[----:B--2---:R-:W2:Y:S01]  /*0400*/  LDG.E R60, desc[UR18][R60.64] ;  /* 0x000000123c3c7981 */ /* 0x004ea2000c1e1900 */
[----:B01-34-:R-:W-:Y:S01]  /*0410*/  MOV R56, UR16 ;  /* 0x0000001000387c02 */ /* 0x01bfe20008000f00 */
[----:B------:R-:W-:Y:S01]  /*0420*/  IMAD.U32 R57, RZ, RZ, UR17 ;  /* 0x00000011ff397e24 */ /* 0x000fe2000f8e00ff */
[----:B------:R-:W-:Y:S02]  /*0430*/  MOV R58, UR10 ;  /* 0x0000000a003a7c02 */ /* 0x000fe40008000f00 */
[----:B------:R-:W-:Y:S02]  /*0440*/  MOV R59, UR11 ;  /* 0x0000000b003b7c02 */ /* 0x000fe40008000f00 */
[----:B------:R-:W3:Y:S04]  /*0450*/  LDG.E R56, desc[UR18][R56.64] ;  /* 0x0000001238387981 */ /* 0x000ee8000c1e1900 */
[----:B------:R-:W4:Y:S01]  /*0460*/  LDG.E R58, desc[UR18][R58.64] ;  /* 0x000000123a3a7981 */ /* 0x000f22000c1e1900 */
[----:B------:R-:W-:-:S02]  /*0470*/  CS2R R62, SRZ ;  /* 0x00000000003e7805 */ /* 0x000fc4000001ff00 */
[----:B--2---:R-:W-:Y:S02]  /*0480*/  R2UR UR31, R60 ;  /* 0x000000003c1f72ca */ /* 0x004fe400000e0000 */
[----:B---3--:R-:W-:Y:S02]  /*0490*/  R2UR UR16, R56 ;  /* 0x00000000381072ca */ /* 0x008fe400000e0000 */
[----:B----4-:R-:W-:-:S09]  /*04a0*/  R2UR UR30, R58 ;  /* 0x000000003a1e72ca */ /* 0x010fd200000e0000 */
[----:B------:R-:W-:-:S09]  /*04b0*/  UISETP.GE.AND UP3, UPT, UR31, 0x1, UPT ;  /* 0x000000011f00788c */ /* 0x000fd2000bf66270 */
[----:B-----5:R-:W-:Y:S05]  /*04c0*/  BRA.U !UP3, `(.L_x_245) ;  /* 0x000000090bf07547 */ /* 0x020fea000b800000 */
        /* <DEDUP_REMOVED lines=11> */
[----:B------:R-:W-:-:S03]  /*0580*/  USHF.R.S32.HI UR9, URZ, 0x1f, UR8 ;  /* 0x0000001fff097899 */ /* 0x000fc60008011408 */
[C---:B------:R-:W-:Y:S01]  /*0590*/  IADD3 R59, PT, PT, R57.reuse, 0x80, RZ ;  /* 0x00000080393b7810 */ /* 0x040fe20007ffe0ff */
[C-C-:B0-----:R-:W-:Y:S01]  /*05a0*/  IMAD.WIDE.U32 R60, R57.reuse, 0x8, R14.reuse ;  /* 0x00000008393c7825 */ /* 0x141fe200078e000e */
[----:B------:R-:W-:Y:S01]  /*05b0*/  MOV R18, UR10 ;  /* 0x0000000a00127c02 */ /* 0x000fe20008000f00 */
[----:B------:R-:W-:Y:S01]  /*05c0*/  ULEA UR10, UP0, UR8, UR22, 0x2 ;  /* 0x00000016080a7291 */ /* 0x000fe2000f8010ff */
[----:B------:R-:W-:Y:S01]  /*05d0*/  IADD3 R57, PT, PT, R57, 0x100, RZ ;  /* 0x0000010039397810 */ /* 0x000fe20007ffe0ff */
[--C-:B------:R-:W-:Y:S01]  /*05e0*/  IMAD.WIDE.U32 R58, R59, 0x8, R14.reuse ;  /* 0x000000083b3a7825 */ /* 0x100fe200078e000e */
[----:B------:R-:W-:Y:S01]  /*05f0*/  LEA.HI.SX32 R101, R18, R101, 0x1e ;  /* 0x0000006512657211 */ /* 0x000fe200078ff2ff */
[----:B------:R-:W-:Y:S01]  /*0600*/  ULEA.HI.X UR9, UR8, UR23, UR9, 0x2, UP0 ;  /* 0x0000001708097291 */ /* 0x000fe200080f1409 */
[----:B------:R-:W2:Y:S01]  /*0610*/  LDG.E.64 R60, desc[UR18][R60.64] ;  /* 0x000000123c3c7981 */ /* 0x000ea2000c1e1b00 */
[----:B------:R-:W-:Y:S01]  /*0620*/  IMAD.WIDE.U32 R56, R57, 0x8, R14 ;  /* 0x0000000839387825 */ /* 0x000fe200078e000e */
[----:B------:R-:W-:-:S02]  /*0630*/  IADD3 R73, PT, PT, R101, 0x80, RZ ;  /* 0x0000008065497810 */ /* 0x000fc40007ffe0ff */
[C---:B------:R-:W-:Y:S01]  /*0640*/  IADD3 R75, PT, PT, R101.reuse, 0x100, RZ ;  /* 0x00000100654b7810 */ /* 0x040fe20007ffe0ff */
[--C-:B-1----:R-:W-:Y:S01]  /*0650*/  IMAD.WIDE.U32 R14, R101, 0x8, R16.reuse ;  /* 0x00000008650e7825 */ /* 0x102fe200078e0010 */
[----:B------:R-:W-:Y:S01]  /*0660*/  MOV R71, UR9 ;  /* 0x0000000900477c02 */ /* 0x000fe20008000f00 */
[----:B------:R-:W3:Y:S02]  /*0670*/  LDG.E.64 R58, desc[UR18][R58.64] ;  /* 0x000000123a3a7981 */ /* 0x000ee4000c1e1b00 */
[----:B------:R-:W-:Y:S02]  /*0680*/  IMAD.U32 R70, RZ, RZ, UR10 ;  /* 0x0000000aff467e24 */ /* 0x000fe4000f8e00ff */
[--C-:B------:R-:W-:Y:S01]  /*0690*/  IMAD.WIDE.U32 R68, R73, 0x8, R16.reuse ;  /* 0x0000000849447825 */ /* 0x100fe200078e0010 */
[----:B------:R-:W4:Y:S03]  /*06a0*/  LDG.E.64 R14, desc[UR18][R14.64] ;  /* 0x000000120e0e7981 */ /* 0x000f26000c1e1b00 */
[----:B------:R-:W-:Y:S01]  /*06b0*/  IMAD.WIDE.U32 R18, R75, 0x8, R16 ;  /* 0x000000084b127825 */ /* 0x000fe200078e0010 */
[----:B------:R0:W3:Y:S04]  /*06c0*/  LDG.E R3, desc[UR18][R70.64] ;  /* 0x0000001246037981 */ /* 0x0000e8000c1e1900 */
[----:B------:R-:W3:Y:S04]  /*06d0*/  LDG.E.64 R16, desc[UR18][R68.64] ;  /* 0x0000001244107981 */ /* 0x000ee8000c1e1b00 */
[----:B------:R-:W3:Y:S04]  /*06e0*/  LDG.E.64 R18, desc[UR18][R18.64] ;  /* 0x0000001212127981 */ /* 0x000ee8000c1e1b00 */
[----:B------:R-:W3:Y:S01]  /*06f0*/  LDG.E.64 R56, desc[UR18][R56.64] ;  /* 0x0000001238387981 */ /* 0x000ee2000c1e1b00 */
        /* <DEDUP_REMOVED lines=8> */
[----:B------:R-:W5:Y:S01]  /*0780*/  @P0 LDG.E.64 R78, desc[UR18][R70.64] ;  /* 0x00000012464e0981 */ /* 0x000f62000c1e1b00 */
[----:B-1----:R-:W-:-:S05]  /*0790*/  @P0 IMAD.WIDE.U32 R64, R101, 0x8, R64 ;  /* 0x0000000865400825 */ /* 0x002fca00078e0040 */
[----:B------:R-:W5:Y:S01]  /*07a0*/  @P0 LDG.E.64 R80, desc[UR18][R64.64] ;  /* 0x0000001240500981 */ /* 0x000f62000c1e1b00 */
[----:B------:R-:W-:-:S05]  /*07b0*/  @P0 IMAD.WIDE.U32 R72, R75, 0x8, R62 ;  /* 0x000000084b480825 */ /* 0x000fca00078e003e */
[----:B------:R0:W5:Y:S01]  /*07c0*/  @P0 LDG.E.64 R76, desc[UR18][R72.64] ;  /* 0x00000012484c0981 */ /* 0x000162000c1e1b00 */
[----:B------:R-:W-:Y:S02]  /*07d0*/  SHF.L.U32 R100, R82, 0x10, RZ ;  /* 0x0000001052647819 */ /* 0x000fe400000006ff */
[----:B------:R-:W-:Y:S02]  /*07e0*/  SHF.L.U32 R74, R13, 0x10, RZ ;  /* 0x000000100d4a7819 */ /* 0x000fe400000006ff */
[----:B------:R-:W-:Y:S01]  /*07f0*/  SHF.L.U32 R97, R83, 0x10, RZ ;  /* 0x0000001053617819 */ /* 0x000fe200000006ff */
[----:B0-----:R-:W-:Y:S01]  /*0800*/  IMAD.U32 R72, R84, 0x10000, RZ ;  /* 0x0001000054487824 */ /* 0x001fe200078e00ff */
[----:B--2---:R-:W-:Y:S02]  /*0810*/  MOV R68, R60 ;  /* 0x0000003c00447202 */ /* 0x004fe40000000f00 */
[----:B------:R-:W-:Y:S02]  /*0820*/  SHF.R.U32.HI R66, RZ, 0x10, R61 ;  /* 0x00000010ff427819 */ /* 0x000fe4000001163d */
[----:B----4-:R-:W-:-:S02]  /*0830*/  SHF.R.U32.HI R96, RZ, 0x10, R15 ;  /* 0x00000010ff607819 */ /* 0x010fc4000001160f */
[C---:B------:R-:W-:Y:S02]  /*0840*/  SHF.R.U64 R98, R14.reuse, 0x10, R15 ;  /* 0x000000100e627819 */ /* 0x040fe4000000120f */
[----:B------:R-:W-:Y:S02]  /*0850*/  SHF.L.U32 R15, R15, 0x10, RZ ;  /* 0x000000100f0f7819 */ /* 0x000fe400000006ff */
[----:B---3--:R-:W-:Y:S02]  /*0860*/  FSEL R75, R3, RZ, !P1 ;  /* 0x000000ff034b7208 */ /* 0x008fe40004800000 */
[----:B------:R-:W-:Y:S02]  /*0870*/  SHF.L.U32 R14, R14, 0x10, RZ ;  /* 0x000000100e0e7819 */ /* 0x000fe400000006ff */
[C---:B------:R-:W-:Y:S02]  /*0880*/  SHF.R.U64 R70, R16.reuse, 0x10, R17 ;  /* 0x0000001010467819 */ /* 0x040fe40000001211 */
[----:B------:R-:W-:-:S02]  /*0890*/  SHF.L.U32 R73, R16, 0x10, RZ ;  /* 0x0000001010497819 */ /* 0x000fc400000006ff */
[----:B------:R-:W-:Y:S02]  /*08a0*/  SHF.R.U32.HI R64, RZ, 0x10, R17 ;  /* 0x00000010ff407819 */ /* 0x000fe40000011611 */
[----:B------:R-:W-:Y:S02]  /*08b0*/  SHF.L.U32 R71, R17, 0x10, RZ ;  /* 0x0000001011477819 */ /* 0x000fe400000006ff */
[----:B------:R-:W-:Y:S02]  /*08c0*/  SHF.L.U32 R96, R96, 0x10, RZ ;  /* 0x0000001060607819 */ /* 0x000fe400000006ff */
[--C-:B------:R-:W-:Y:S02]  /*08d0*/  SHF.R.U64 R16, R18, 0x10, R19.reuse ;  /* 0x0000001012107819 */ /* 0x100fe40000001213 */
[----:B------:R-:W-:Y:S01]  /*08e0*/  SHF.R.U32.HI R17, RZ, 0x10, R19 ;  /* 0x00000010ff117819 */ /* 0x000fe20000011613 */
[C---:B------:R-:W-:Y:S01]  /*08f0*/  FADD.FTZ R99, -R75.reuse, R15 ;  /* 0x0000000f4b637221 */ /* 0x040fe20000010100 */
[----:B------:R-:W-:Y:S01]  /*0900*/  IMAD.U32 R98, R98, 0x10000, RZ ;  /* 0x0001000062627824 */ /* 0x000fe200078e00ff */
[----:B------:R-:W-:Y:S01]  /*0910*/  SHF.L.U32 R15, R68, 0x10, RZ ;  /* 0x00000010440f7819 */ /* 0x000fe200000006ff */
[C---:B------:R-:W-:Y:S01]  /*0920*/  FADD.FTZ R3, -R75.reuse, R14 ;  /* 0x0000000e4b037221 */ /* 0x040fe20000010100 */
[----:B------:R-:W-:Y:S01]  /*0930*/  SHF.L.U32 R65, R18, 0x10, RZ ;  /* 0x0000001012417819 */ /* 0x000fe200000006ff */
[----:B------:R-:W-:Y:S01]  /*0940*/  FADD.FTZ R96, -R75, R96 ;  /* 0x000000604b607221 */ /* 0x000fe20000010100 */
[----:B------:R-:W-:Y:S01]  /*0950*/  SHF.L.U32 R19, R19, 0x10, RZ ;  /* 0x0000001013137819 */ /* 0x000fe200000006ff */
[----:B------:R-:W-:Y:S01]  /*0960*/  IMAD.U32 R14, R17, 0x10000, RZ ;  /* 0x00010000110e7824 */ /* 0x000fe200078e00ff */
[----:B------:R-:W-:-:S02]  /*0970*/  SHF.L.U32 R70, R70, 0x10, RZ ;  /* 0x0000001046467819 */ /* 0x000fc400000006ff */
[----:B------:R-:W-:Y:S02]  /*0980*/  SHF.L.U32 R68, R64, 0x10, RZ ;  /* 0x0000001040447819 */ /* 0x000fe400000006ff */
[----:B------:R-:W-:Y:S01]  /*0990*/  SHF.L.U32 R16, R16, 0x10, RZ ;  /* 0x0000001010107819 */ /* 0x000fe200000006ff */
[C---:B------:R-:W-:Y:S01]  /*09a0*/  FADD.FTZ R98, -R75.reuse, R98 ;  /* 0x000000624b627221 */ /* 0x040fe20000010100 */
[----:B------:R-:W-:Y:S01]  /*09b0*/  SHF.R.U64 R67, R60, 0x10, R61 ;  /* 0x000000103c437819 */ /* 0x000fe2000000123d */
[----:B------:R-:W-:Y:S01]  /*09c0*/  FMUL.FTZ R96, R96, UR30 ;  /* 0x0000001e60607c20 */ /* 0x000fe20008410000 */
[----:B------:R-:W-:Y:S01]  /*09d0*/  SHF.L.U32 R66, R66, 0x10, RZ ;  /* 0x0000001042427819 */ /* 0x000fe200000006ff */
[C---:B------:R-:W-:Y:S01]  /*09e0*/  FADD.FTZ R73, -R75.reuse, R73 ;  /* 0x000000494b497221 */ /* 0x040fe20000010100 */
[----:B------:R-:W-:Y:S01]  /*09f0*/  MOV R69, R61 ;  /* 0x0000003d00457202 */ /* 0x000fe20000000f00 */
[C---:B------:R-:W-:Y:S01]  /*0a00*/  FADD.FTZ R71, -R75.reuse, R71 ;  /* 0x000000474b477221 */ /* 0x040fe20000010100 */
[----:B------:R-:W-:Y:S01]  /*0a10*/  SHF.R.U32.HI R61, RZ, 0x10, R59 ;  /* 0x00000010ff3d7819 */ /* 0x000fe2000001163b */
[C---:B------:R-:W-:Y:S01]  /*0a20*/  FADD.FTZ R65, -R75.reuse, R65 ;  /* 0x000000414b417221 */ /* 0x040fe20000010100 */
[C---:B------:R-:W-:Y:S01]  /*0a30*/  FADD.FTZ R19, -R75.reuse, R19 ;  /* 0x000000134b137221 */ /* 0x040fe20000010100 */
[C---:B------:R-:W-:Y:S01]  /*0a40*/  FADD.FTZ R70, -R75.reuse, R70 ;  /* 0x000000464b467221 */ /* 0x040fe20000010100 */
[C---:B------:R-:W-:Y:S01]  /*0a50*/  FADD.FTZ R68, -R75.reuse, R68 ;  /* 0x000000444b447221 */ /* 0x040fe20000010100 */
[C---:B------:R-:W-:Y:S01]  /*0a60*/  FADD.FTZ R16, -R75.reuse, R16 ;  /* 0x000000104b107221 */ /* 0x040fe20000010100 */
[----:B------:R-:W-:Y:S01]  /*0a70*/  FADD.FTZ R14, -R75, R14 ;  /* 0x0000000e4b0e7221 */ /* 0x000fe20000010100 */
[----:B------:R-:W-:Y:S01]  /*0a80*/  SHF.L.U32 R75, R12, 0x10, RZ ;  /* 0x000000100c4b7819 */ /* 0x000fe200000006ff */
[----:B------:R-:W-:Y:S01]  /*0a90*/  FMUL.FTZ R98, R98, UR30 ;  /* 0x0000001e62627c20 */ /* 0x000fe20008410000 */
[----:B------:R-:W-:Y:S01]  /*0aa0*/  SHF.L.U32 R18, R67, 0x10, RZ ;  /* 0x0000001043127819 */ /* 0x000fe200000006ff */
[----:B------:R-:W-:Y:S01]  /*0ab0*/  FMUL.FTZ R3, R3, UR30 ;  /* 0x0000001e03037c20 */ /* 0x000fe20008410000 */
[-C--:B------:R-:W-:Y:S01]  /*0ac0*/  FMUL.FTZ R100, R100, R15.reuse ;  /* 0x0000000f64647220 */ /* 0x080fe20000410000 */
[-C--:B------:R-:W-:Y:S01]  /*0ad0*/  FMUL.FTZ R74, R74, R66.reuse ;  /* 0x000000424a4a7220 */ /* 0x080fe20000410000 */
[----:B------:R-:W-:Y:S01]  /*0ae0*/  FADD.FTZ R47, R47, R66 ;  /* 0x000000422f2f7221 */ /* 0x000fe20000010000 */
[----:B------:R-:W-:Y:S01]  /*0af0*/  FFMA.FTZ R23, R96, R66, R23 ;  /* 0x0000004260177223 */ /* 0x000fe20000010017 */
[----:B------:R-:W-:Y:S01]  /*0b00*/  SHF.L.U32 R66, R11, 0x10, RZ ;  /* 0x000000100b427819 */ /* 0x000fe200000006ff */
[----:B------:R-:W-:Y:S01]  /*0b10*/  IMAD.U32 R61, R61, 0x10000, RZ ;  /* 0x000100003d3d7824 */ /* 0x000fe200078e00ff */
[----:B------:R-:W-:Y:S01]  /*0b20*/  MOV R63, R58 ;  /* 0x0000003a003f7202 */ /* 0x000fe20000000f00 */
[----:B------:R-:W-:Y:S01]  /*0b30*/  FMUL.FTZ R68, R68, UR30 ;  /* 0x0000001e44447c20 */ /* 0x000fe20008410000 */
[----:B------:R-:W-:Y:S01]  /*0b40*/  SHF.R.U64 R60, R58, 0x10, R59 ;  /* 0x000000103a3c7819 */ /* 0x000fe2000000123b */
[----:B------:R-:W-:Y:S01]  /*0b50*/  FMUL.FTZ R75, R75, R18 ;  /* 0x000000124b4b7220 */ /* 0x000fe20000410000 */
[----:B------:R-:W-:Y:S01]  /*0b60*/  MOV R58, R56 ;  /* 0x00000038003a7202 */ /* 0x000fe20000000f00 */
[----:B------:R-:W-:Y:S01]  /*0b70*/  FADD.FTZ R45, R45, R18 ;  /* 0x000000122d2d7221 */ /* 0x000fe20000010000 */
[----:B------:R-:W-:Y:S01]  /*0b80*/  FFMA.FTZ R21, R98, R18, R21 ;  /* 0x0000001262157223 */ /* 0x000fe20000010015 */
[----:B------:R-:W-:Y:S01]  /*0b90*/  SHF.L.U32 R69, R69, 0x10, RZ ;  /* 0x0000001045457819 */ /* 0x000fe200000006ff */
[C---:B------:R-:W-:Y:S01]  /*0ba0*/  FFMA.FTZ R20, R3.reuse, R15, R20 ;  /* 0x0000000f03147223 */ /* 0x040fe20000010014 */
[----:B------:R-:W-:Y:S01]  /*0bb0*/  FADD.FTZ R44, R44, R15 ;  /* 0x0000000f2c2c7221 */ /* 0x000fe20000010000 */
[----:B------:R-:W-:Y:S01]  /*0bc0*/  FADD.FTZ R18, RZ, R100 ;  /* 0x00000064ff127221 */ /* 0x000fe20000010000 */
[----:B------:R-:W-:Y:S01]  /*0bd0*/  FFMA.FTZ R15, R3, R100, RZ ;  /* 0x00000064030f7223 */ /* 0x000fe200000100ff */
[----:B------:R-:W-:Y:S01]  /*0be0*/  FMUL.FTZ R99, R99, UR30 ;  /* 0x0000001e63637c20 */ /* 0x000fe20008410000 */
[-C--:B------:R-:W-:Y:S01]  /*0bf0*/  FMUL.FTZ R66, R66, R61.reuse ;  /* 0x0000003d42427220 */ /* 0x080fe20000410000 */
[----:B------:R-:W-:Y:S01]  /*0c00*/  FADD.FTZ R43, R43, R61 ;  /* 0x0000003d2b2b7221 */ /* 0x000fe20000010000 */
[----:B------:R-:W-:Y:S01]  /*0c10*/  FFMA.FTZ R55, R68, R61, R55 ;  /* 0x0000003d44377223 */ /* 0x000fe20000010037 */
[----:B------:R-:W-:-:S02]  /*0c20*/  MOV R62, R59 ;  /* 0x0000003b003e7202 */ /* 0x000fc40000000f00 */
[----:B------:R-:W-:Y:S01]  /*0c30*/  SHF.L.U32 R61, R58, 0x10, RZ ;  /* 0x000000103a3d7819 */ /* 0x000fe200000006ff */
[----:B------:R-:W-:Y:S01]  /*0c40*/  FADD.FTZ R58, R75, R18 ;  /* 0x000000124b3a7221 */ /* 0x000fe20000010000 */
[----:B------:R-:W-:Y:S01]  /*0c50*/  FMUL.FTZ R97, R97, R69 ;  /* 0x0000004561617220 */ /* 0x000fe20000410000 */
[----:B------:R-:W-:Y:S01]  /*0c60*/  FFMA.FTZ R18, R98, R75, R15 ;  /* 0x0000004b62127223 */ /* 0x000fe2000001000f */
[----:B------:R-:W-:Y:S01]  /*0c70*/  FFMA.FTZ R22, R99, R69, R22 ;  /* 0x0000004563167223 */ /* 0x000fe20000010016 */
[----:B------:R-:W-:Y:S01]  /*0c80*/  FADD.FTZ R46, R46, R69 ;  /* 0x000000452e2e7221 */ /* 0x000fe20000010000 */
[----:B------:R-:W-:Y:S01]  /*0c90*/  SHF.L.U32 R69, R85, 0x10, RZ ;  /* 0x0000001055457819 */ /* 0x000fe200000006ff */
[----:B------:R-:W-:Y:S01]  /*0ca0*/  FMUL.FTZ R71, R71, UR30 ;  /* 0x0000001e47477c20 */ /* 0x000fe20008410000 */
[----:B------:R-:W-:Y:S01]  /*0cb0*/  SHF.L.U32 R62, R62, 0x10, RZ ;  /* 0x000000103e3e7819 */ /* 0x000fe200000006ff */
[----:B------:R-:W-:Y:S01]  /*0cc0*/  FADD.FTZ R17, R97, R58 ;  /* 0x0000003a61117221 */ /* 0x000fe20000010000 */
[----:B------:R-:W-:Y:S01]  /*0cd0*/  SHF.L.U32 R63, R63, 0x10, RZ ;  /* 0x000000103f3f7819 */ /* 0x000fe200000006ff */
[----:B------:R-:W-:Y:S01]  /*0ce0*/  FFMA.FTZ R15, R99, R97, R18 ;  /* 0x00000061630f7223 */ /* 0x000fe20000010012 */
[----:B------:R-:W-:Y:S01]  /*0cf0*/  SHF.L.U32 R67, R10, 0x10, RZ ;  /* 0x000000100a437819 */ /* 0x000fe200000006ff */
[----:B------:R-:W-:Y:S01]  /*0d00*/  IMAD.MOV.U32 R59, RZ, RZ, R57 ;  /* 0x000000ffff3b7224 */ /* 0x000fe200078e0039 */
[----:B------:R-:W-:Y:S01]  /*0d10*/  SHF.L.U32 R60, R60, 0x10, RZ ;  /* 0x000000103c3c7819 */ /* 0x000fe200000006ff */
[----:B------:R-:W-:Y:S01]  /*0d20*/  FMUL.FTZ R70, R70, UR30 ;  /* 0x0000001e46467c20 */ /* 0x000fe20008410000 */
[-C--:B------:R-:W-:Y:S01]  /*0d30*/  FMUL.FTZ R69, R69, R62.reuse ;  /* 0x0000003e45457220 */ /* 0x080fe20000410000 */
[----:B------:R-:W-:Y:S01]  /*0d40*/  FADD.FTZ R42, R42, R62 ;  /* 0x0000003e2a2a7221 */ /* 0x000fe20000010000 */
[----:B------:R-:W-:Y:S01]  /*0d50*/  FFMA.FTZ R54, R71, R62, R54 ;  /* 0x0000003e47367223 */ /* 0x000fe20000010036 */
[----:B------:R-:W-:Y:S01]  /*0d60*/  FMUL.FTZ R73, R73, UR30 ;  /* 0x0000001e49497c20 */ /* 0x000fe20008410000 */
[----:B------:R-:W-:Y:S01]  /*0d70*/  FMUL.FTZ R72, R72, R63 ;  /* 0x0000003f48487220 */ /* 0x000fe20000410000 */
[----:B------:R-:W-:Y:S01]  /*0d80*/  FADD.FTZ R17, R74, R17 ;  /* 0x000000114a117221 */ /* 0x000fe20000010000 */
[----:B------:R-:W-:Y:S01]  /*0d90*/  FFMA.FTZ R62, R96, R74, R15 ;  /* 0x0000004a603e7223 */ /* 0x000fe2000001000f */
[-C--:B------:R-:W-:Y:S01]  /*0da0*/  FMUL.FTZ R67, R67, R60.reuse ;  /* 0x0000003c43437220 */ /* 0x080fe20000410000 */
[----:B------:R-:W-:Y:S01]  /*0db0*/  FADD.FTZ R41, R41, R60 ;  /* 0x0000003c29297221 */ /* 0x000fe20000010000 */
[----:B------:R-:W-:Y:S01]  /*0dc0*/  FFMA.FTZ R53, R70, R60, R53 ;  /* 0x0000003c46357223 */ /* 0x000fe20000010035 */
[----:B------:R-:W-:-:S02]  /*0dd0*/  SHF.L.U32 R60, R87, 0x10, RZ ;  /* 0x00000010573c7819 */ /* 0x000fc400000006ff */
[----:B------:R-:W-:Y:S01]  /*0de0*/  SHF.L.U32 R59, R59, 0x10, RZ ;  /* 0x000000103b3b7819 */ /* 0x000fe200000006ff */
[----:B------:R-:W-:Y:S01]  /*0df0*/  FADD.FTZ R58, R72, R17 ;  /* 0x00000011483a7221 */ /* 0x000fe20000010000 */
[----:B------:R-:W-:-:S03]  /*0e00*/  FFMA.FTZ R15, R73, R72, R62 ;  /* 0x00000048490f7223 */ /* 0x000fc6000001003e */
[----:B------:R-:W-:Y:S01]  /*0e10*/  FMUL.FTZ R18, R60, R59 ;  /* 0x0000003b3c127220 */ /* 0x000fe20000410000 */
[----:B------:R-:W-:Y:S01]  /*0e20*/  FADD.FTZ R58, R58, R67 ;  /* 0x000000433a3a7221 */ /* 0x000fe20000010000 */
[----:B------:R-:W-:Y:S01]  /*0e30*/  FFMA.FTZ R60, R70, R67, R15 ;  /* 0x00000043463c7223 */ /* 0x000fe2000001000f */
[----:B------:R-:W-:Y:S01]  /*0e40*/  FMUL.FTZ R19, R19, UR30 ;  /* 0x0000001e13137c20 */ /* 0x000fe20008410000 */
[----:B------:R-:W-:Y:S01]  /*0e50*/  SHF.R.U64 R56, R56, 0x10, R57 ;  /* 0x0000001038387819 */ /* 0x000fe20000001239 */
[----:B------:R-:W-:Y:S01]  /*0e60*/  FADD.FTZ R15, R58, R69 ;  /* 0x000000453a0f7221 */ /* 0x000fe20000010000 */
[----:B------:R-:W-:Y:S01]  /*0e70*/  SHF.L.U32 R64, R86, 0x10, RZ ;  /* 0x0000001056407819 */ /* 0x000fe200000006ff */
[----:B------:R-:W-:Y:S01]  /*0e80*/  FFMA.FTZ R17, R71, R69, R60 ;  /* 0x0000004547117223 */ /* 0x000fe2000001003c */
[----:B------:R-:W-:Y:S01]  /*0e90*/  FADD.FTZ R38, R38, R59 ;  /* 0x0000003b26267221 */ /* 0x000fe20000010000 */
[----:B------:R-:W-:Y:S01]  /*0ea0*/  FFMA.FTZ R50, R19, R59, R50 ;  /* 0x0000003b13327223 */ /* 0x000fe20000010032 */
[----:B------:R-:W-:Y:S01]  /*0eb0*/  SHF.L.U32 R59, R8, 0x10, RZ ;  /* 0x00000010083b7819 */ /* 0x000fe200000006ff */
[----:B------:R-:W-:Y:S01]  /*0ec0*/  FMUL.FTZ R65, R65, UR30 ;  /* 0x0000001e41417c20 */ /* 0x000fe20008410000 */
[----:B------:R-:W-:Y:S01]  /*0ed0*/  SHF.L.U32 R62, R56, 0x10, RZ ;  /* 0x00000010383e7819 */ /* 0x000fe200000006ff */
[-C--:B------:R-:W-:Y:S01]  /*0ee0*/  FMUL.FTZ R64, R64, R61.reuse ;  /* 0x0000003d40407220 */ /* 0x080fe20000410000 */
[----:B------:R-:W-:Y:S01]  /*0ef0*/  FADD.FTZ R15, R15, R66 ;  /* 0x000000420f0f7221 */ /* 0x000fe20000010000 */
[----:B------:R-:W-:Y:S01]  /*0f00*/  FFMA.FTZ R58, R68, R66, R17 ;  /* 0x00000042443a7223 */ /* 0x000fe20000010011 */
[----:B------:R-:W-:Y:S01]  /*0f10*/  SHF.R.U32.HI R57, RZ, 0x10, R57 ;  /* 0x00000010ff397819 */ /* 0x000fe20000011639 */
[----:B------:R-:W-:Y:S01]  /*0f20*/  FMUL.FTZ R17, R59, R62 ;  /* 0x0000003e3b117220 */ /* 0x000fe20000410000 */
[----:B------:R-:W-:Y:S01]  /*0f30*/  FMUL.FTZ R16, R16, UR30 ;  /* 0x0000001e10107c20 */ /* 0x000fe20008410000 */
[----:B------:R-:W-:Y:S01]  /*0f40*/  FADD.FTZ R56, R15, R64 ;  /* 0x000000400f387221 */ /* 0x000fe20000010000 */
[C---:B------:R-:W-:Y:S01]  /*0f50*/  FFMA.FTZ R58, R65.reuse, R64, R58 ;  /* 0x00000040413a7223 */ /* 0x040fe2000001003a */
[----:B------:R-:W-:Y:S01]  /*0f60*/  FADD.FTZ R36, R36, R61 ;  /* 0x0000003d24247221 */ /* 0x000fe20000010000 */
[----:B------:R-:W-:Y:S01]  /*0f70*/  FFMA.FTZ R48, R65, R61, R48 ;  /* 0x0000003d41307223 */ /* 0x000fe20000010030 */
[----:B------:R-:W-:Y:S01]  /*0f80*/  SHF.L.U32 R61, R57, 0x10, RZ ;  /* 0x00000010393d7819 */ /* 0x000fe200000006ff */
[----:B------:R-:W-:-:S02]  /*0f90*/  IMAD.U32 R60, R9, 0x10000, RZ ;  /* 0x00010000093c7824 */ /* 0x000fc400078e00ff */
[----:B------:R-:W-:Y:S01]  /*0fa0*/  FADD.FTZ R57, R56, R17 ;  /* 0x0000001138397221 */ /* 0x000fe20000010000 */
        /* <DEDUP_REMOVED lines=14> */
.L_x_245:
        /* <DEDUP_REMOVED lines=17> */
.L_x_246:
[----:B------:R-:W0:Y:S01]  /*11a0*/  SHFL.DOWN PT, R57, R62, 0x10, 0x1f ;  /* 0x0a001f003e397f89 */ /* 0x000e2200000e0000 */
        /* <DEDUP_REMOVED lines=31> */
.L_x_248:
[----:B------:R-:W-:Y:S05]  /*13a0*/  BSYNC.RECONVERGENT B0 ;  /* 0x0000000000007941 */ /* 0x000fea0003800200 */
.L_x_247:
[----:B------:R-:W-:Y:S01]  /*13b0*/  UISETP.GE.AND UP1, UPT, UR16, 0x1, UPT ;  /* 0x000000011000788c */ /* 0x000fe2000bf26270 */
[----:B------:R-:W-:Y:S01]  /*13c0*/  BAR.SYNC.DEFER_BLOCKING 0x0 ;  /* 0x0000000000007b1d */ /* 0x000fe20000010000 */
[----:B------:R-:W-:Y:S02]  /*13d0*/  HFMA2 R111, -RZ, RZ, 0, 0 ;  /* 0x00000000ff6f7431 */ /* 0x000fe400000001ff */
[----:B------:R-:W-:Y:S02]  /*13e0*/  IMAD.MOV.U32 R94, RZ, RZ, 0x8 ;  /* 0x00000008ff5e7424 */ /* 0x000fe400078e00ff */
[----:B------:R-:W-:-:S05]  /*13f0*/  PLOP3.LUT P2, PT, PT, PT, UP1, 0x80, 0x8 ;  /* 0x000000000008781c */ /* 0x000fca0003f4f018 */
[----:B------:R-:W-:Y:S01]  /*1400*/  @UP1 UIADD3 UR9, UPT, UPT, UR16, -0x1, URZ ;  /* 0xffffffff10091890 */ /* 0x000fe2000fffe0ff */
[----:B------:R-:W1:Y:S03]  /*1410*/  @UP1 LDCU.64 UR16, c[0x0][0x390] ;  /* 0x00007200ff1017ac */ /* 0x000e660008000a00 */
[----:B------:R-:W-:-:S04]  /*1420*/  @UP1 UIMAD UR9, UR9, UR27, URZ ;  /* 0x0000001b090912a4 */ /* 0x000fc8000f8e02ff */
[----:B------:R-:W-:-:S04]  /*1430*/  @UP1 USHF.R.S32.HI UR10, URZ, 0x1f, UR9 ;  /* 0x0000001fff0a1899 */ /* 0x000fc80008011409 */
[----:B------:R-:W-:-:S06]  /*1440*/  @UP1 ULEA.HI UR10, UR10, UR9, URZ, 0x2 ;  /* 0x000000090a0a1291 */ /* 0x000fcc000f8f10ff */
[----:B0-----:R-:W-:-:S04]  /*1450*/  MOV R56, UR10 ;  /* 0x0000000a00387c02 */ /* 0x001fc80008000f00 */
[----:B------:R-:W-:-:S05]  /*1460*/  @P2 LEA.HI.SX32 R111, R56, R101, 0x1e ;  /* 0x00000065386f2211 */ /* 0x000fca00078ff2ff */
[----:B-1----:R-:W-:-:S06]  /*1470*/  @P2 IMAD.WIDE.U32 R94, R111, R94, UR16 ;  /* 0x000000106f5e2e25 */ /* 0x002fcc000f8e005e */
[----:B------:R-:W2:Y:S01]  /*1480*/  @P2 LDG.E.64 R94, desc[UR18][R94.64] ;  /* 0x000000125e5e2981 */ /* 0x000ea2000c1e1b00 */
[----:B------:R-:W0:Y:S01]  /*1490*/  S2UR UR10, SR_CgaCtaId ;  /* 0x00000000000a79c3 */ /* 0x000e220000008800 */
[----:B------:R-:W-:Y:S01]  /*14a0*/  UMOV UR9, 0x400 ;  /* 0x0000040000097882 */ /* 0x000fe20000000000 */
[----:B------:R-:W-:Y:S01]  /*14b0*/  UISETP.NE.U32.AND UP0, UPT, UR4, URZ, UPT ;  /* 0x000000ff0400728c */ /* 0x000fe2000bf05070 */
[----:B------:R-:W-:-:S03]  /*14c0*/  ISETP.NE.AND P1, PT, RZ, UR26, PT ;  /* 0x0000001aff007c0c */ /* 0x000fc6000bf25270 */
[----:B------:R-:W-:Y:S02]  /*14d0*/  UISETP.NE.AND.EX UP0, UPT, UR5, URZ, UPT, UP0 ;  /* 0x000000ff0500728c */ /* 0x000fe4000bf05300 */
[----:B0-----:R-:W-:-:S04]  /*14e0*/  ULEA UR9, UR10, UR9, 0x18 ;  /* 0x000000090a097291 */ /* 0x001fc8000f8ec0ff */
[----:B------:R-:W-:Y:S02]  /*14f0*/  UIADD3 UR10, UPT, UPT, UR9, 0x1820, URZ ;  /* 0x00001820090a7890 */ /* 0x000fe4000fffe0ff */
[----:B------:R-:W-:Y:S02]  /*1500*/  @!UP2 UIADD3 UR10, UPT, UPT, UR9, 0x1800, URZ ;  /* 0x00001800090aa890 */ /* 0x000fe4000fffe0ff */
[----:B------:R-:W-:Y:S02]  /*1510*/  UIADD3 UR11, UPT, UPT, UR9, 0x1830, URZ ;  /* 0x00001830090b7890 */ /* 0x000fe4000fffe0ff */
[----:B------:R-:W-:Y:S02]  /*1520*/  @!UP2 UIADD3 UR11, UPT, UPT, UR9, 0x1810, URZ ;  /* 0x00001810090ba890 */ /* 0x000fe4000fffe0ff */
[----:B------:R-:W-:-:S03]  /*1530*/  UIMAD UR9, UR8, UR27, URZ ;  /* 0x0000001b080972a4 */ /* 0x000fc6000f8e02ff */
[----:B------:R-:W0:Y:S01]  /*1540*/  LDS.128 R56, [UR10] ;  /* 0x0000000aff387984 */ /* 0x000e220008000c00 */
[----:B------:R-:W-:-:S03]  /*1550*/  USHF.R.S32.HI UR10, URZ, 0x1f, UR9 ;  /* 0x0000001fff0a7899 */ /* 0x000fc60008011409 */
[----:B------:R-:W1:Y:S01]  /*1560*/  LDS.128 R60, [UR11] ;  /* 0x0000000bff3c7984 */ /* 0x000e620008000c00 */
[----:B------:R-:W-:Y:S01]  /*1570*/  ULEA.HI UR10, UR10, UR9, URZ, 0x2 ;  /* 0x000000090a0a7291 */ /* 0x000fe2000f8f10ff */
[----:B0-----:R-:W-:Y:S01]  /*1580*/  FADD.FTZ R116, RZ, R57 ;  /* 0x00000039ff747221 */ /* 0x001fe20000010000 */
[----:B------:R-:W-:-:S03]  /*1590*/  FADD.FTZ R57, RZ, R56 ;  /* 0x00000038ff397221 */ /* 0x000fc60000010000 */
[----:B------:R-:W-:Y:S01]  /*15a0*/  FADD.FTZ R116, R59, R116 ;  /* 0x000000743b747221 */ /* 0x000fe20000010000 */
[----:B------:R-:W-:-:S03]  /*15b0*/  FADD.FTZ R57, R58, R57 ;  /* 0x000000393a397221 */ /* 0x000fc60000010000 */
[----:B-1----:R-:W-:Y:S01]  /*15c0*/  FADD.FTZ R116, R116, R61 ;  /* 0x0000003d74747221 */ /* 0x002fe20000010000 */
[----:B------:R-:W-:Y:S01]  /*15d0*/  FADD.FTZ R57, R57, R60 ;  /* 0x0000003c39397221 */ /* 0x000fe20000010000 */
[----:B------:R-:W-:Y:S02]  /*15e0*/  MOV R60, UR10 ;  /* 0x0000000a003c7c02 */ /* 0x000fe40008000f00 */
[----:B------:R-:W-:Y:S01]  /*15f0*/  FADD.FTZ R63, R63, R116 ;  /* 0x000000743f3f7221 */ /* 0x000fe20000010000 */
[----:B------:R-:W-:Y:S01]  /*1600*/  FADD.FTZ R57, R62, R57 ;  /* 0x000000393e397221 */ /* 0x000fe20000010000 */
[----:B------:R-:W-:Y:S02]  /*1610*/  LEA.HI.SX32 R60, R60, R101, 0x1e ;  /* 0x000000653c3c7211 */ /* 0x000fe400078ff2ff */
[----:B------:R-:W-:Y:S01]  /*1620*/  FMUL.FTZ R63, R63, UR28 ;  /* 0x0000001c3f3f7c20 */ /* 0x000fe20008410000 */
[----:B------:R-:W-:-:S04]  /*1630*/  FMUL.FTZ R61, R57, UR28 ;  /* 0x0000001c393d7c20 */ /* 0x000fc80008410000 */
[----:B------:R-:W-:Y:S02]  /*1640*/  R2UR UR11, R63 ;  /* 0x000000003f0b72ca */ /* 0x000fe400000e0000 */
[----:B------:R-:W-:Y:S02]  /*1650*/  FSEL R61, R61, RZ, !P1 ;  /* 0x000000ff3d3d7208 */ /* 0x000fe40004800000 */
[C---:B--2---:R-:W-:Y:S02]  /*1660*/  @P2 PRMT R110, R94.reuse, 0x7610, R110 ;  /* 0x000076105e6e2816 */ /* 0x044fe4000000006e */
[--C-:B------:R-:W-:Y:S02]  /*1670*/  @P2 SHF.R.U64 R94, R94, 0x10, R95.reuse ;  /* 0x000000105e5e2819 */ /* 0x100fe4000000125f */
[----:B------:R-:W-:Y:S02]  /*1680*/  @P2 PRMT R112, R95, 0x7610, R112 ;  /* 0x000076105f702816 */ /* 0x000fe40000000070 */
[----:B------:R-:W-:-:S02]  /*1690*/  @P2 SHF.R.U32.HI R95, RZ, 0x10, R95 ;  /* 0x00000010ff5f2819 */ /* 0x000fc4000001165f */
[----:B------:R-:W-:Y:S02]  /*16a0*/  @P2 PRMT R113, R94, 0x7610, R113 ;  /* 0x000076105e712816 */ /* 0x000fe40000000071 */
[----:B------:R-:W-:Y:S01]  /*16b0*/  @P2 PRMT R114, R95, 0x7610, R114 ;  /* 0x000076105f722816 */ /* 0x000fe20000000072 */
[----:B------:R-:W-:Y:S06]  /*16c0*/  BRA.U UP0, `(.L_x_249) ;  /* 0x0000000500bc7547 */ /* 0x000fec000b800000 */
[----:B------:R-:W-:-:S04]  /*16d0*/  UISETP.NE.U32.AND UP0, UPT, UR6, URZ, UPT ;  /* 0x000000ff0600728c */ /* 0x000fc8000bf05070 */
[----:B------:R-:W-:-:S09]  /*16e0*/  UISETP.NE.AND.EX UP0, UPT, UR7, URZ, UPT, UP0 ;  /* 0x000000ff0700728c */ /* 0x000fd2000bf05300 */
[----:B------:R-:W-:Y:S05]  /*16f0*/  BRA.U UP0, `(.L_x_250) ;  /* 0x0000000100d47547 */ /* 0x000fea000b800000 */
        /* <DEDUP_REMOVED lines=13> */
.L_x_251:
        /* <DEDUP_REMOVED lines=13> */
.L_x_252:
        /* <DEDUP_REMOVED lines=8> */
[----:B------:R-:W-:-:S03]  /*1920*/  IMAD.U32 R56, R112, 0x10000, RZ ;  /* 0x0001000070387824 */ /* 0x000fc600078e00ff */
[C---:B------:R-:W-:Y:S01]  /*1930*/  FMUL.FTZ R58, R57.reuse, R58 ;  /* 0x0000003a393a7220 */ /* 0x040fe20000410000 */
[----:B------:R-:W-:-:S04]  /*1940*/  FFMA.FTZ R34, R57, R56, R34 ;  /* 0x0000003839227223 */ /* 0x000fc80000010022 */
[----:B------:R-:W-:-:S04]  /*1950*/  F2FP.BF16.F32.PACK_AB R58, RZ, R58 ;  /* 0x0000003aff3a723e */ /* 0x000fc800000010ff */
[----:B------:R-:W-:-:S07]  /*1960*/  PRMT R104, R58, 0x7610, R104 ;  /* 0x000076103a687816 */ /* 0x000fce0000000068 */
.L_x_253:
        /* <DEDUP_REMOVED lines=12> */
[----:B------:R-:W-:Y:S01]  /*1a30*/  PRMT R105, R59, 0x7610, R105 ;  /* 0x000076103b697816 */ /* 0x000fe20000000069 */
[----:B------:R-:W-:Y:S06]  /*1a40*/  BRA `(.L_x_254) ;  /* 0x00000008009c7947 */ /* 0x000fec0003800000 */
.L_x_250:
        /* <DEDUP_REMOVED lines=20> */
.L_x_255:
        /* <DEDUP_REMOVED lines=12> */
.L_x_256:
        /* <DEDUP_REMOVED lines=11> */
.L_x_257:
        /* <DEDUP_REMOVED lines=12> */
.L_x_249:
[----:B------:R-:W-:-:S04]  /*1dc0*/  UISETP.NE.U32.AND UP0, UPT, UR6, URZ, UPT ;  /* 0x000000ff0600728c */ /* 0x000fc8000bf05070 */
[----:B------:R-:W-:-:S09]  /*1dd0*/  UISETP.NE.AND.EX UP0, UPT, UR7, URZ, UPT, UP0 ;  /* 0x000000ff0700728c */ /* 0x000fd2000bf05300 */
[----:B------:R-:W-:Y:S05]  /*1de0*/  BRA.U UP0, `(.L_x_258) ;  /* 0x0000000100d07547 */ /* 0x000fea000b800000 */
[----:B------:R-:W-:Y:S01]  /*1df0*/  ISETP.LT.AND P1, PT, RZ, UR31, PT ;  /* 0x0000001fff007c0c */ /* 0x000fe2000bf21270 */
[----:B------:R-:W-:-:S12]  /*1e00*/  BRA.U !UP1, `(.L_x_259) ;  /* 0x00000001092c7547 */ /* 0x000fd8000b800000 */
[----:B------:R-:W-:Y:S01]  /*1e10*/  @P1 FFMA.FTZ R57, R3, UR11, R61 ;  /* 0x0000000b03391c23 */ /* 0x000fe2000801003d */
        /* <DEDUP_REMOVED lines=10> */
.L_x_259:
[----:B------:R-:W-:Y:S05]  /*1ec0*/  BRA.U !UP1, `(.L_x_260) ;  /* 0x0000000109307547 */ /* 0x000fea000b800000 */
[----:B-----5:R-:W-:Y:S01]  /*1ed0*/  SHF.R.U64 R56, R80, 0x10, R81 ;  /* 0x0000001050387819 */ /* 0x020fe20000001251 */
[----:B------:R-:W-:-:S04]  /*1ee0*/  @P1 FFMA.FTZ R58, R98, UR11, R61 ;  /* 0x0000000b623a1c23 */ /* 0x000fc8000801003d */
[----:B------:R-:W-:Y:S02]  /*1ef0*/  IMAD.U32 R56, R56, 0x10000, RZ ;  /* 0x0001000038387824 */ /* 0x000fe400078e00ff */
        /* <DEDUP_REMOVED lines=9> */
.L_x_260:
[----:B------:R-:W-:Y:S05]  /*1f90*/  BRA.U !UP1, `(.L_x_261) ;  /* 0x00000001092c7547 */ /* 0x000fea000b800000 */
        /* <DEDUP_REMOVED lines=11> */
.L_x_261:
[----:B------:R-:W-:Y:S05]  /*2050*/  BRA.U !UP1, `(.L_x_254) ;  /* 0x0000000509187547 */ /* 0x000fea000b800000 */
[----:B-----5:R-:W-:Y:S01]  /*2060*/  SHF.R.U32.HI R56, RZ, 0x10, R81 ;  /* 0x00000010ff387819 */ /* 0x020fe20000011651 */
        /* <DEDUP_REMOVED lines=10> */
[----:B------:R-:W-:Y:S01]  /*2110*/  PRMT R105, R57, 0x7610, R105 ;  /* 0x0000761039697816 */ /* 0x000fe20000000069 */
[----:B------:R-:W-:Y:S06]  /*2120*/  BRA `(.L_x_254) ;  /* 0x0000000000e47947 */ /* 0x000fec0003800000 */
.L_x_258:
[----:B------:R-:W-:Y:S02]  /*2130*/  PLOP3.LUT P2, PT, PT, PT, UP3, 0x80, 0x8 ;  /* 0x000000000008781c */ /* 0x000fe40003f4f038 */
[----:B------:R-:W-:Y:S02]  /*2140*/  ISETP.LT.AND P1, PT, RZ, UR31, PT ;  /* 0x0000001fff007c0c */ /* 0x000fe4000bf21270 */
[C-C-:B-----5:R-:W-:Y:S02]  /*2150*/  SHF.R.U64 R62, R80.reuse, 0x10, R81.reuse ;  /* 0x00000010503e7819 */ /* 0x160fe40000001251 */
[----:B------:R-:W-:Y:S02]  /*2160*/  SHF.L.U32 R58, R80, 0x10, RZ ;  /* 0x00000010503a7819 */ /* 0x000fe400000006ff */
[----:B------:R-:W-:Y:S02]  /*2170*/  SHF.L.U32 R62, R62, 0x10, RZ ;  /* 0x000000103e3e7819 */ /* 0x000fe400000006ff */
[----:B------:R-:W-:-:S03]  /*2180*/  SHF.R.U32.HI R63, RZ, 0x10, R81 ;  /* 0x00000010ff3f7819 */ /* 0x000fc60000011651 */
[--C-:B------:R-:W-:Y:S02]  /*2190*/  @P2 FFMA.FTZ R57, R3, UR11, R61.reuse ;  /* 0x0000000b03392c23 */ /* 0x100fe4000801003d */
[--C-:B------:R-:W-:Y:S01]  /*21a0*/  @P1 FFMA.FTZ R56, R98, UR11, R61.reuse ;  /* 0x0000000b62381c23 */ /* 0x100fe2000801003d */
[----:B------:R-:W-:Y:S01]  /*21b0*/  @P1 FFMA.FTZ R94, R99, UR11, R61 ;  /* 0x0000000b635e1c23 */ /* 0x000fe2000801003d */
[----:B------:R-:W-:Y:S01]  /*21c0*/  @P2 FADD.FTZ R57, R100, -R57 ;  /* 0x8000003964392221 */ /* 0x000fe20000010000 */
[----:B------:R-:W-:Y:S01]  /*21d0*/  @P1 FFMA.FTZ R95, R96, UR11, R61 ;  /* 0x0000000b605f1c23 */ /* 0x000fe2000801003d */
[----:B------:R-:W-:Y:S01]  /*21e0*/  @P1 FADD.FTZ R59, R75, -R56 ;  /* 0x800000384b3b1221 */ /* 0x000fe20000010000 */
[----:B------:R-:W-:Y:S01]  /*21f0*/  SHF.L.U32 R56, R63, 0x10, RZ ;  /* 0x000000103f387819 */ /* 0x000fe200000006ff */
[----:B------:R-:W-:Y:S01]  /*2200*/  @P2 FFMA.FTZ R58, R57, UR30, R58 ;  /* 0x0000001e393a2c23 */ /* 0x000fe2000801003a */
[----:B------:R-:W-:Y:S01]  /*2210*/  SHF.L.U32 R57, R81, 0x10, RZ ;  /* 0x0000001051397819 */ /* 0x000fe200000006ff */
[----:B------:R-:W-:Y:S01]  /*2220*/  @P1 FFMA.FTZ R62, R59, UR30, R62 ;  /* 0x0000001e3b3e1c23 */ /* 0x000fe2000801003e */
[----:B------:R-:W-:Y:S01]  /*2230*/  @P1 FADD.FTZ R94, R97, -R94 ;  /* 0x8000005e615e1221 */ /* 0x000fe20000010000 */
[----:B------:R-:W-:Y:S01]  /*2240*/  @P1 FADD.FTZ R95, R74, -R95 ;  /* 0x8000005f4a5f1221 */ /* 0x000fe20000010000 */
[----:B------:R-:W-:-:S02]  /*2250*/  F2FP.BF16.F32.PACK_AB R106, RZ, R58 ;  /* 0x0000003aff6a723e */ /* 0x000fc400000010ff */
[----:B------:R-:W-:Y:S01]  /*2260*/  @P1 FFMA.FTZ R57, R94, UR30, R57 ;  /* 0x0000001e5e391c23 */ /* 0x000fe20008010039 */
[----:B------:R-:W-:Y:S01]  /*2270*/  @P1 FFMA.FTZ R56, R95, UR30, R56 ;  /* 0x0000001e5f381c23 */ /* 0x000fe20008010038 */
[----:B------:R-:W-:Y:S01]  /*2280*/  F2FP.BF16.F32.PACK_AB R107, RZ, R62 ;  /* 0x0000003eff6b723e */ /* 0x000fe200000010ff */
        /* <DEDUP_REMOVED lines=8> */
.L_x_262:
        /* <DEDUP_REMOVED lines=8> */
.L_x_263:
        /* <DEDUP_REMOVED lines=8> */
.L_x_264:
        /* <DEDUP_REMOVED lines=11> */
.L_x_254:
        /* <DEDUP_REMOVED lines=11> */
.L_x_265:
        /* <DEDUP_REMOVED lines=9> */
.L_x_266:
[----:B------:R-:W-:Y:S05]  /*2600*/  BRA.U !UP1, `(.L_x_267) ;  /* 0x0000000109207547 */ /* 0x000fea000b800000 */
[----:B01----:R-:W0:Y:S01]  /*2610*/  LDC.64 R56, c[0x0][0x390] ;  /* 0x0000e400ff387b82 */ /* 0x003e220000000a00 */
[----:B------:R-:W-:-:S04]  /*2620*/  VIADD R59, R111, 0x80 ;  /* 0x000000806f3b7836 */ /* 0x000fc80000000000 */
[----:B0-----:R-:W-:-:S06]  /*2630*/  IMAD.WIDE.U32 R56, R59, 0x8, R56 ;  /* 0x000000083b387825 */ /* 0x001fcc00078e0038 */
[----:B------:R-:W2:Y:S02]  /*2640*/  LDG.E.64 R56, desc[UR18][R56.64] ;  /* 0x0000001238387981 */ /* 0x000ea4000c1e1b00 */
[C-C-:B--2---:R-:W-:Y:S02]  /*2650*/  SHF.R.U64 R113, R56.reuse, 0x10, R57.reuse ;  /* 0x0000001038717819 */ /* 0x144fe40000001239 */
[----:B------:R-:W-:Y:S02]  /*2660*/  SHF.R.U32.HI R114, RZ, 0x10, R57 ;  /* 0x00000010ff727819 */ /* 0x000fe40000011639 */
[----:B------:R-:W-:Y:S02]  /*2670*/  PRMT R110, R56, 0x7610, R110 ;  /* 0x00007610386e7816 */ /* 0x000fe4000000006e */
[----:B------:R-:W-:-:S07]  /*2680*/  PRMT R112, R57, 0x7610, R112 ;  /* 0x0000761039707816 */ /* 0x000fce0000000070 */
.L_x_267:
[----:B------:R-:W-:Y:S05]  /*2690*/  @!P0 BRA `(.L_x_268) ;  /* 0x0000000400b88947 */ /* 0x000fea0003800000 */
[----:B------:R-:W-:Y:S05]  /*26a0*/  BRA.U !UP0, `(.L_x_269) ;  /* 0x0000000108e47547 */ /* 0x000fea000b800000 */
[----:B------:R-:W-:Y:S02]  /*26b0*/  ISETP.LT.AND P1, PT, RZ, UR31, PT ;  /* 0x0000001fff007c0c */ /* 0x000fe4000bf21270 */
[C---:B01---5:R-:W-:Y:S02]  /*26c0*/  SHF.L.U32 R58, R78.reuse, 0x10, RZ ;  /* 0x000000104e3a7819 */ /* 0x063fe400000006ff */
[--C-:B------:R-:W-:Y:S02]  /*26d0*/  SHF.R.U64 R63, R78, 0x10, R79.reuse ;  /* 0x000000104e3f7819 */ /* 0x100fe4000000124f */
[----:B------:R-:W-:Y:S02]  /*26e0*/  SHF.R.U32.HI R95, RZ, 0x10, R79 ;  /* 0x00000010ff5f7819 */ /* 0x000fe4000001164f */
[----:B------:R-:W-:-:S05]  /*26f0*/  SHF.L.U32 R63, R63, 0x10, RZ ;  /* 0x000000103f3f7819 */ /* 0x000fca00000006ff */
[--C-:B------:R-:W-:Y:S01]  /*2700*/  @P1 FFMA.FTZ R57, R73, UR11, R61.reuse ;  /* 0x0000000b49391c23 */ /* 0x100fe2000801003d */
[--C-:B------:R-:W-:Y:S01]  /*2710*/  @P1 FFMA.FTZ R56, R70, UR11, R61.reuse ;  /* 0x0000000b46381c23 */ /* 0x100fe2000801003d */
[----:B------:R-:W-:Y:S02]  /*2720*/  @P1 FFMA.FTZ R94, R71, UR11, R61 ;  /* 0x0000000b475e1c23 */ /* 0x000fe4000801003d */
[----:B------:R-:W-:Y:S01]  /*2730*/  @P1 FADD.FTZ R59, R72, -R57 ;  /* 0x80000039483b1221 */ /* 0x000fe20000010000 */
[----:B------:R-:W-:Y:S01]  /*2740*/  @P1 FADD.FTZ R62, R67, -R56 ;  /* 0x80000038433e1221 */ /* 0x000fe20000010000 */
[----:B------:R-:W-:Y:S01]  /*2750*/  SHF.L.U32 R57, R79, 0x10, RZ ;  /* 0x000000104f397819 */ /* 0x000fe200000006ff */
[----:B------:R-:W-:Y:S01]  /*2760*/  @P1 FADD.FTZ R94, R69, -R94 ;  /* 0x8000005e455e1221 */ /* 0x000fe20000010000 */
[----:B------:R-:W-:Y:S01]  /*2770*/  @P1 FFMA.FTZ R58, R59, UR30, R58 ;  /* 0x0000001e3b3a1c23 */ /* 0x000fe2000801003a */
[----:B------:R-:W-:Y:S01]  /*2780*/  @P1 FFMA.FTZ R59, R68, UR11, R61 ;  /* 0x0000000b443b1c23 */ /* 0x000fe2000801003d */
[----:B------:R-:W-:Y:S01]  /*2790*/  SHF.L.U32 R56, R95, 0x10, RZ ;  /* 0x000000105f387819 */ /* 0x000fe200000006ff */
[----:B------:R-:W-:Y:S01]  /*27a0*/  @P1 FFMA.FTZ R63, R62, UR30, R63 ;  /* 0x0000001e3e3f1c23 */ /* 0x000fe2000801003f */
[----:B------:R-:W-:Y:S01]  /*27b0*/  @P1 FFMA.FTZ R57, R94, UR30, R57 ;  /* 0x0000001e5e391c23 */ /* 0x000fe20008010039 */
[----:B------:R-:W-:Y:S01]  /*27c0*/  @P1 FADD.FTZ R59, R66, -R59 ;  /* 0x8000003b423b1221 */ /* 0x000fe20000010000 */
[----:B------:R-:W-:-:S02]  /*27d0*/  F2FP.BF16.F32.PACK_AB R106, RZ, R58 ;  /* 0x0000003aff6a723e */ /* 0x000fc400000010ff */
[----:B------:R-:W-:Y:S01]  /*27e0*/  F2FP.BF16.F32.PACK_AB R107, RZ, R63 ;  /* 0x0000003fff6b723e */ /* 0x000fe200000010ff */
        /* <DEDUP_REMOVED lines=9> */
.L_x_270:
        /* <DEDUP_REMOVED lines=8> */
.L_x_271:
        /* <DEDUP_REMOVED lines=8> */
.L_x_272:
        /* <DEDUP_REMOVED lines=12> */
.L_x_269:
[----:B------:R-:W-:Y:S01]  /*2a40*/  ISETP.LT.AND P1, PT, RZ, UR31, PT ;  /* 0x0000001fff007c0c */ /* 0x000fe2000bf21270 */
[----:B------:R-:W-:-:S12]  /*2a50*/  BRA.U !UP1, `(.L_x_274) ;  /* 0x00000001092c7547 */ /* 0x000fd8000b800000 */
[----:B01----:R-:W-:Y:S01]  /*2a60*/  @P1 FFMA.FTZ R57, R73, UR11, R61 ;  /* 0x0000000b49391c23 */ /* 0x003fe2000801003d */
        /* <DEDUP_REMOVED lines=10> */
.L_x_274:
[----:B------:R-:W-:Y:S05]  /*2b10*/  BRA.U !UP1, `(.L_x_275) ;  /* 0x0000000109307547 */ /* 0x000fea000b800000 */
[----:B01---5:R-:W-:Y:S01]  /*2b20*/  SHF.R.U64 R56, R78, 0x10, R79 ;  /* 0x000000104e387819 */ /* 0x023fe2000000124f */
        /* <DEDUP_REMOVED lines=11> */
.L_x_275:
        /* <DEDUP_REMOVED lines=12> */
.L_x_276:
[----:B------:R-:W-:Y:S05]  /*2ca0*/  BRA.U !UP1, `(.L_x_273) ;  /* 0x0000000509e87547 */ /* 0x000fea000b800000 */
[----:B01---5:R-:W-:Y:S01]  /*2cb0*/  SHF.R.U32.HI R56, RZ, 0x10, R79 ;  /* 0x00000010ff387819 */ /* 0x023fe2000001164f */
[----:B------:R-:W-:Y:S01]  /*2cc0*/  @P1 FFMA.FTZ R57, R68, UR11, R61 ;  /* 0x0000000b44391c23 */ /* 0x000fe2000801003d */
[----:B------:R-:W-:Y:S02]  /*2cd0*/  SHF.L.U32 R58, R114, 0x10, RZ ;  /* 0x00000010723a7819 */ /* 0x000fe400000006ff */
        /* <DEDUP_REMOVED lines=10> */
.L_x_268:
[----:B------:R-:W-:Y:S05]  /*2d80*/  BRA.U !UP0, `(.L_x_277) ;  /* 0x0000000108e07547 */ /* 0x000fea000b800000 */
[--C-:B01----:R-:W-:Y:S01]  /*2d90*/  FFMA.FTZ R57, R73, UR11, R61.reuse ;  /* 0x0000000b49397c23 */ /* 0x103fe2000801003d */
[--C-:B------:R-:W-:Y:S01]  /*2da0*/  FFMA.FTZ R58, R70, UR11, R61.reuse ;  /* 0x0000000b463a7c23 */ /* 0x100fe2000801003d */
[----:B------:R-:W-:Y:S01]  /*2db0*/  FFMA.FTZ R62, R71, UR11, R61 ;  /* 0x0000000b473e7c23 */ /* 0x000fe2000801003d */
[----:B------:R-:W-:Y:S01]  /*2dc0*/  ISETP.LT.AND P1, PT, RZ, UR31, PT ;  /* 0x0000001fff007c0c */ /* 0x000fe2000bf21270 */
[----:B------:R-:W-:Y:S01]  /*2dd0*/  FADD.FTZ R56, R72, -R57 ;  /* 0x8000003948387221 */ /* 0x000fe20000010000 */
[----:B------:R-:W-:Y:S01]  /*2de0*/  FFMA.FTZ R57, R68, UR11, R61 ;  /* 0x0000000b44397c23 */ /* 0x000fe2000801003d */
[----:B------:R-:W-:Y:S01]  /*2df0*/  FADD.FTZ R58, R67, -R58 ;  /* 0x8000003a433a7221 */ /* 0x000fe20000010000 */
        /* <DEDUP_REMOVED lines=13> */
.L_x_278:
[----:B------:R-:W-:Y:S01]  /*2ed0*/  F2FP.BF16.F32.PACK_AB R106, RZ, R59 ;  /* 0x0000003bff6a723e */ /* 0x000fe200000010ff */
[----:B------:R-:W-:Y:S01]  /*2ee0*/  FMUL.FTZ R59, R62, UR30 ;  /* 0x0000001e3e3b7c20 */ /* 0x000fe20008410000 */
[----:B------:R-:W-:Y:S01]  /*2ef0*/  FMUL.FTZ R62, R94, UR30 ;  /* 0x0000001e5e3e7c20 */ /* 0x000fe20008410000 */
        /* <DEDUP_REMOVED lines=9> */
.L_x_279:
        /* <DEDUP_REMOVED lines=11> */
.L_x_280:
        /* <DEDUP_REMOVED lines=13> */
.L_x_277:
        /* <DEDUP_REMOVED lines=13> */
.L_x_281:
[----:B------:R-:W-:Y:S05]  /*31e0*/  BRA.U !UP1, `(.L_x_282) ;  /* 0x0000000109307547 */ /* 0x000fea000b800000 */
[----:B01----:R-:W-:Y:S01]  /*31f0*/  FFMA.FTZ R56, R70, UR11, R61 ;  /* 0x0000000b46387c23 */ /* 0x003fe2000801003d */
        /* <DEDUP_REMOVED lines=11> */
.L_x_282:
        /* <DEDUP_REMOVED lines=13> */
.L_x_283:
[----:B------:R-:W-:Y:S05]  /*3380*/  BRA.U !UP1, `(.L_x_273) ;  /* 0x0000000109307547 */ /* 0x000fea000b800000 */
[----:B01----:R-:W-:Y:S01]  /*3390*/  FFMA.FTZ R57, R68, UR11, R61 ;  /* 0x0000000b44397c23 */ /* 0x003fe2000801003d */
[----:B------:R-:W-:Y:S02]  /*33a0*/  ISETP.LT.AND P1, PT, RZ, UR31, PT ;  /* 0x0000001fff007c0c */ /* 0x000fe4000bf21270 */
[----:B------:R-:W-:Y:S01]  /*33b0*/  SHF.L.U32 R58, R114, 0x10, RZ ;  /* 0x00000010723a7819 */ /* 0x000fe200000006ff */
        /* <DEDUP_REMOVED lines=9> */
.L_x_273:
[----:B------:R-:W-:Y:S01]  /*3450*/  IADD3 R62, PT, PT, R111, 0x100, RZ ;  /* 0x000001006f3e7810 */ /* 0x000fe20007ffe0ff */
[----:B------:R-:W-:Y:S06]  /*3460*/  BRA.U !UP0, `(.L_x_284) ;  /* 0x0000000108247547 */ /* 0x000fec000b800000 */
[----:B01----:R-:W0:Y:S01]  /*3470*/  LDC.64 R56, c[0x0][0x478] ;  /* 0x00011e00ff387b82 */ /* 0x003e220000000a00 */
[----:B------:R-:W-:Y:S01]  /*3480*/  LOP3.LUT R58, R107, 0xffff, RZ, 0xc0, !PT ;  /* 0x0000ffff6b3a7812 */ /* 0x000fe200078ec0ff */
[----:B------:R-:W-:Y:S01]  /*3490*/  VIADD R63, R60, 0x80 ;  /* 0x000000803c3f7836 */ /* 0x000fe20000000000 */
[----:B------:R-:W-:-:S03]  /*34a0*/  PRMT R95, R108, 0x5410, R109 ;  /* 0x000054106c5f7816 */ /* 0x000fc6000000006d */
[----:B------:R-:W-:-:S05]  /*34b0*/  IMAD.WIDE.U32 R58, R58, 0x10000, RZ ;  /* 0x000100003a3a7825 */ /* 0x000fca00078e00ff */
[----:B------:R-:W-:Y:S02]  /*34c0*/  LOP3.LUT R59, R95, R59, RZ, 0xfc, !PT ;  /* 0x0000003b5f3b7212 */ /* 0x000fe400078efcff */
[----:B------:R-:W-:Y:S01]  /*34d0*/  LOP3.LUT R58, R58, 0xffff, R106, 0xf8, !PT ;  /* 0x0000ffff3a3a7812 */ /* 0x000fe200078ef86a */
[----:B0-----:R-:W-:-:S05]  /*34e0*/  IMAD.WIDE.U32 R56, R63, 0x8, R56 ;  /* 0x000000083f387825 */ /* 0x001fca00078e0038 */
[----:B------:R2:W-:Y:S02]  /*34f0*/  STG.E.64 desc[UR18][R56.64], R58 ;  /* 0x0000003a38007986 */ /* 0x0005e4000c101b12 */
.L_x_284:
        /* <DEDUP_REMOVED lines=10> */
.L_x_285:
[----:B------:R-:W-:Y:S05]  /*35a0*/  BRA.U !UP1, `(.L_x_286) ;  /* 0x00000001091c7547 */ /* 0x000fea000b800000 */
[----:B0123--:R-:W0:Y:S02]  /*35b0*/  LDC.64 R56, c[0x0][0x390] ;  /* 0x0000e400ff387b82 */ /* 0x00fe240000000a00 */
[----:B0-----:R-:W-:-:S06]  /*35c0*/  IMAD.WIDE.U32 R56, R62, 0x8, R56 ;  /* 0x000000083e387825 */ /* 0x001fcc00078e0038 */
[----:B------:R-:W2:Y:S02]  /*35d0*/  LDG.E.64 R56, desc[UR18][R56.64] ;  /* 0x0000001238387981 */ /* 0x000ea4000c1e1b00 */
[C-C-:B--2---:R-:W-:Y:S02]  /*35e0*/  SHF.R.U64 R113, R56.reuse, 0x10, R57.reuse ;  /* 0x0000001038717819 */ /* 0x144fe40000001239 */
[----:B------:R-:W-:Y:S02]  /*35f0*/  SHF.R.U32.HI R114, RZ, 0x10, R57 ;  /* 0x00000010ff727819 */ /* 0x000fe40000011639 */
[----:B------:R-:W-:Y:S02]  /*3600*/  PRMT R110, R56, 0x7610, R110 ;  /* 0x00007610386e7816 */ /* 0x000fe4000000006e */
[----:B------:R-:W-:-:S07]  /*3610*/  PRMT R112, R57, 0x7610, R112 ;  /* 0x0000761039707816 */ /* 0x000fce0000000070 */
.L_x_286:
[----:B------:R-:W-:Y:S05]  /*3620*/  @!P0 BRA `(.L_x_287) ;  /* 0x0000000400b88947 */ /* 0x000fea0003800000 */
[----:B------:R-:W-:Y:S05]  /*3630*/  BRA.U !UP0, `(.L_x_288) ;  /* 0x0000000108e47547 */ /* 0x000fea000b800000 */
[----:B------:R-:W-:Y:S02]  /*3640*/  ISETP.LT.AND P0, PT, RZ, UR31, PT ;  /* 0x0000001fff007c0c */ /* 0x000fe4000bf01270 */
[C---:B0123-5:R-:W-:Y:S02]  /*3650*/  SHF.L.U32 R58, R76.reuse, 0x10, RZ ;  /* 0x000000104c3a7819 */ /* 0x06ffe400000006ff */
[----:B------:R-:W-:Y:S02]  /*3660*/  SHF.R.U64 R63, R76, 0x10, R77 ;  /* 0x000000104c3f7819 */ /* 0x000fe4000000124d */
[----:B------:R-:W-:Y:S02]  /*3670*/  SHF.L.U32 R56, R77, 0x10, RZ ;  /* 0x000000104d387819 */ /* 0x000fe400000006ff */
[----:B------:R-:W-:-:S05]  /*3680*/  SHF.L.U32 R63, R63, 0x10, RZ ;  /* 0x000000103f3f7819 */ /* 0x000fca00000006ff */
        /* <DEDUP_REMOVED lines=11> */
[----:B------:R-:W-:-:S02]  /*3740*/  @P0 FFMA.FTZ R56, R59, UR30, R56 ;  /* 0x0000001e3b380c23 */ /* 0x000fc40008010038 */
[----:B------:R-:W-:Y:S02]  /*3750*/  SHF.L.U32 R57, R57, 0x10, RZ ;  /* 0x0000001039397819 */ /* 0x000fe400000006ff */
[----:B------:R-:W-:-:S03]  /*3760*/  F2FP.BF16.F32.PACK_AB R107, RZ, R63 ;  /* 0x0000003fff6b723e */ /* 0x000fc600000010ff */
[----:B------:R-:W-:Y:S01]  /*3770*/  @P0 FFMA.FTZ R57, R106, UR30, R57 ;  /* 0x0000001e6a390c23 */ /* 0x000fe20008010039 */
[----:B------:R-:W-:Y:S01]  /*3780*/  F2FP.BF16.F32.PACK_AB R106, RZ, R58 ;  /* 0x0000003aff6a723e */ /* 0x000fe200000010ff */
[----:B------:R-:W-:Y:S06]  /*3790*/  BRA.U !UP1, `(.L_x_289) ;  /* 0x00000001091c7547 */ /* 0x000fec000b800000 */
[----:B------:R-:W-:Y:S01]  /*37a0*/  SHF.L.U32 R94, R92, 0x10, RZ ;  /* 0x000000105c5e7819 */ /* 0x000fe200000006ff */
[----:B------:R-:W-:Y:S01]  /*37b0*/  FMUL.FTZ R59, R58, UR29 ;  /* 0x0000001d3a3b7c20 */ /* 0x000fe20008410000 */
[----:B------:R-:W-:-:S03]  /*37c0*/  IMAD.U32 R61, R110, 0x10000, RZ ;  /* 0x000100006e3d7824 */ /* 0x000fc600078e00ff */
[----:B------:R-:W-:Y:S01]  /*37d0*/  FMUL.FTZ R94, R59, R94 ;  /* 0x0000005e3b5e7220 */ /* 0x000fe20000410000 */
[----:B------:R-:W-:-:S04]  /*37e0*/  FFMA.FTZ R24, R61, R59, R24 ;  /* 0x0000003b3d187223 */ /* 0x000fc80000010018 */
[----:B------:R-:W-:-:S04]  /*37f0*/  F2FP.BF16.F32.PACK_AB R94, RZ, R94 ;  /* 0x0000005eff5e723e */ /* 0x000fc800000010ff */
[----:B------:R-:W-:-:S07]  /*3800*/  PRMT R103, R94, 0x7610, R103 ;  /* 0x000076105e677816 */ /* 0x000fce0000000067 */
.L_x_289:
        /* <DEDUP_REMOVED lines=8> */
.L_x_290:
        /* <DEDUP_REMOVED lines=8> */
.L_x_291:
        /* <DEDUP_REMOVED lines=12> */
.L_x_288:
[----:B------:R-:W-:Y:S01]  /*39d0*/  ISETP.LT.AND P0, PT, RZ, UR31, PT ;  /* 0x0000001fff007c0c */ /* 0x000fe2000bf01270 */
[----:B------:R-:W-:-:S12]  /*39e0*/  BRA.U !UP1, `(.L_x_293) ;  /* 0x00000001092c7547 */ /* 0x000fd8000b800000 */
        /* <DEDUP_REMOVED lines=11> */
.L_x_293:
        /* <DEDUP_REMOVED lines=13> */
.L_x_294:
[----:B------:R-:W-:Y:S05]  /*3b70*/  BRA.U !UP1, `(.L_x_295) ;  /* 0x00000001092c7547 */ /* 0x000fea000b800000 */
        /* <DEDUP_REMOVED lines=11> */
.L_x_295:
[----:B------:R-:W-:Y:S05]  /*3c30*/  BRA.U !UP1, `(.L_x_292) ;  /* 0x0000000509e87547 */ /* 0x000fea000b800000 */
[----:B0123-5:R-:W-:Y:S01]  /*3c40*/  SHF.R.U32.HI R56, RZ, 0x10, R77 ;  /* 0x00000010ff387819 */ /* 0x02ffe2000001164d */
        /* <DEDUP_REMOVED lines=12> */
.L_x_287:
[----:B------:R-:W-:Y:S05]  /*3d10*/  BRA.U !UP0, `(.L_x_296) ;  /* 0x0000000108e07547 */ /* 0x000fea000b800000 */
[--C-:B0123--:R-:W-:Y:S01]  /*3d20*/  FFMA.FTZ R57, R65, UR11, R61.reuse ;  /* 0x0000000b41397c23 */ /* 0x10ffe2000801003d */
        /* <DEDUP_REMOVED lines=19> */
.L_x_297:
[----:B------:R-:W-:Y:S01]  /*3e60*/  F2FP.BF16.F32.PACK_AB R106, RZ, R59 ;  /* 0x0000003bff6a723e */ /* 0x000fe200000010ff */
[----:B------:R-:W-:Y:S01]  /*3e70*/  FMUL.FTZ R59, R63, UR30 ;  /* 0x0000001e3f3b7c20 */ /* 0x000fe20008410000 */
[----:B------:R-:W-:Y:S01]  /*3e80*/  FMUL.FTZ R61, R94, UR30 ;  /* 0x0000001e5e3d7c20 */ /* 0x000fe20008410000 */
        /* <DEDUP_REMOVED lines=9> */
.L_x_298:
        /* <DEDUP_REMOVED lines=11> */
.L_x_299:
        /* <DEDUP_REMOVED lines=13> */
.L_x_296:
        /* <DEDUP_REMOVED lines=13> */
.L_x_300:
        /* <DEDUP_REMOVED lines=13> */
.L_x_301:
        /* <DEDUP_REMOVED lines=13> */
.L_x_302:
        /* <DEDUP_REMOVED lines=13> */
.L_x_292:
[----:B------:R-:W-:Y:S05]  /*43e0*/  BRA.U !UP0, `(.L_x_303) ;  /* 0x0000000108247547 */ /* 0x000fea000b800000 */
[----:B0123--:R-:W0:Y:S01]  /*43f0*/  LDC.64 R56, c[0x0][0x478] ;  /* 0x00011e00ff387b82 */ /* 0x00fe220000000a00 */
        /* <DEDUP_REMOVED lines=8> */
.L_x_303:
        /* <DEDUP_REMOVED lines=9> */
.L_x_304:
[----:B------:R-:W-:Y:S02]  /*4510*/  UIADD3 UR8, UPT, UPT, UR8, UR24, URZ ;  /* 0x0000001808087290 */ /* 0x000fe4000fffe0ff */
[----:B------:R-:W-:Y:S02]  /*4520*/  UPLOP3.LUT UP2, UPT, UPT, UPT, UP2, 0x40, 0x4 ;  /* 0x000000000004789c */ /* 0x000fe40003f4e820 */
[----:B------:R-:W-:-:S09]  /*4530*/  UISETP.GE.AND UP0, UPT, UR8, UR25, UPT ;  /* 0x000000190800728c */ /* 0x000fd2000bf06270 */
[----:B------:R-:W-:Y:S05]  /*4540*/  BRA.U !UP0, `(.L_x_305) ;  /* 0xffffffbd08987547 */ /* 0x000fea000b83ffff */
.L_x_244:
[----:B------:R-:W0:Y:S08]  /*4550*/  S2UR UR9, SR_CTAID.X ;  /* 0x00000000000979c3 */ /* 0x000e300000002500 */
[----:B------:R-:W0:Y:S08]  /*4560*/  LDC R0, c[0x0][0x388] ;  /* 0x0000e200ff007b82 */ /* 0x000e300000000800 */
[----:B------:R-:W1:Y:S08]  /*4570*/  LDC.64 R2, c[0x0][0x440] ;  /* 0x00011000ff027b82 */ /* 0x000e700000000a00 */
[----:B------:R-:W3:Y:S08]  /*4580*/  LDC.64 R4, c[0x0][0x448] ;  /* 0x00011200ff047b82 */ /* 0x000ef00000000a00 */
[----:B------:R-:W4:Y:S01]  /*4590*/  LDC.64 R6, c[0x0][0x460] ;  /* 0x00011800ff067b82 */ /* 0x000f220000000a00 */
[----:B0-----:R-:W-:-:S05]  /*45a0*/  IMAD R0, R0, UR9, RZ ;  /* 0x0000000900007c24 */ /* 0x001fca000f8e02ff */
[----:B------:R-:W-:-:S05]  /*45b0*/  LEA.HI R101, R0, R101, RZ, 0x1e ;  /* 0x0000006500657211 */ /* 0x000fca00078ff0ff */
[----:B-1----:R-:W-:-:S04]  /*45c0*/  IMAD.WIDE.U32 R2, R101, 0x10, R2 ;  /* 0x0000001065027825 */ /* 0x002fc800078e0002 */
[C---:B---3--:R-:W-:Y:S01]  /*45d0*/  IMAD.WIDE.U32 R4, R101.reuse, 0x10, R4 ;  /* 0x0000001065047825 */ /* 0x048fe200078e0004 */
[----:B--2---:R-:W-:Y:S04]  /*45e0*/  STG.E.128 desc[UR18][R2.64], R44 ;  /* 0x0000002c02007986 */ /* 0x004fe8000c101d12 */
[----:B------:R-:W-:Y:S01]  /*45f0*/  STG.E.128 desc[UR18][R4.64], R20 ;  /* 0x0000001404007986 */ /* 0x000fe2000c101d12 */
[----:B----4-:R-:W-:-:S05]  /*4600*/  IMAD.WIDE.U32 R6, R101, 0x10, R6 ;  /* 0x0000001065067825 */ /* 0x010fca00078e0006 */
        /* <DEDUP_REMOVED lines=8> */
.L_x_306:
        /* <DEDUP_REMOVED lines=15> */
.L_x_6659:


//--------------------- .text._ZN10layer_norm13ln_bwd_kernelINS_13Kernel_traitsI13__nv_bfloat16S2_S2_S2_fjLj1536ELj1ELj1ELj4ELj8ENS_18Kernel_traits_baseILj1536ES2_S2_S2_S2_fjLj128EEEEELb1ELb0ELb0ELb0EEEvNS_9BwdParamsE --------------------------
	.section	.text._ZN10layer_norm13ln_bwd_kernelINS_13Kernel_traitsI13__nv_bfloat16S2_S2_S2_fjLj1536ELj1ELj1ELj4ELj8ENS_18Kernel_traits_baseILj1536ES2_S2_S2_S2_fjLj128EEEEELb1ELb0ELb0ELb0EEEvNS_9BwdParamsE,"ax",@progbits
	.align	128
        .global         _ZN10layer_norm13ln_bwd_kernelINS_13Kernel_traitsI13__nv_bfloat16S2_S2_S2_fjLj1536ELj1ELj1ELj4ELj8ENS_18Kernel_traits_baseILj1536ES2_S2_S2_S2_fjLj128EEEEELb1ELb0ELb0ELb0EEEvNS_9BwdParamsE
        .type           _ZN10layer_norm13ln_bwd_kernelINS_13Kernel_traitsI13__nv_bfloat16S2_S2_S2_fjLj1536ELj1ELj1ELj4ELj8ENS_18Kernel_traits_baseILj1536ES2_S2_S2_S2_fjLj128EEEEELb1ELb0ELb0ELb0EEEvNS_9BwdParamsE,@function
        .size           _ZN10layer_norm13ln_bwd_kernelINS_13Kernel_traitsI13__nv_bfloat16S2_S2_S2_fjLj1536ELj1ELj1ELj4ELj8ENS_18Kernel_traits_baseILj1536ES2_S2_S2_S2_fjLj128EEEEELb1ELb0ELb0ELb0EEEvNS_9BwdParamsE,(.L_x_6660 - _ZN10layer_norm13ln_bwd_kernelINS_13Kernel_traitsI13__nv_bfloat16S2_S2_S2_fjLj1536ELj1ELj1ELj4ELj8ENS_18Kernel_traits_baseILj1536ES2_S2_S2_S2_fjLj128EEEEELb1ELb0ELb0ELb0EEEvNS_9BwdParamsE)
        .other          _ZN10layer_norm13ln_bwd_kernelINS_13Kernel_traitsI13__nv_bfloat16S2_S2_S2_fjLj1536ELj1ELj1ELj4ELj8ENS_18Kernel_traits_baseILj1536ES2_S2_S2_S2_fjLj128EEEEELb1ELb0ELb0ELb0EEEvNS_9BwdParamsE,@"STO_CUDA_ENTRY STV_DEFAULT"
_ZN10layer_norm13ln_bwd_kernelINS_13Kernel_traitsI13__nv_bfloat16S2_S2_S2_fjLj1536ELj1ELj1ELj4ELj8ENS_18Kernel_traits_baseILj1536ES2_S2_S2_S2_fjLj128EEEEELb1ELb0ELb0ELb0EEEvNS_9BwdParamsE:
.text._ZN10layer_norm13ln_bwd_kernelINS_13Kernel_traitsI13__nv_bfloat16S2_S2_S2_fjLj1536ELj1ELj1ELj4ELj8ENS_18Kernel_traits_baseILj1536ES2_S2_S2_S2_fjLj128EEEEELb1ELb0ELb0ELb0EEEvNS_9BwdParamsE:
        /* <DEDUP_REMOVED lines=43> */
[----:B------:R-:W-:Y:S02]  /*02b0*/  SHF.R.U32.HI R2, RZ, 0x10, R7 ;  /* 0x00000010ff027819 */ /* 0x000fe40000011607 */
[----:B------:R-:W-:Y:S02]  /*02c0*/  CS2R R38, SRZ ;  /* 0x0000000000267805 */ /* 0x000fe4000001ff00 */
[----:B------:R-:W-:Y:S02]  /*02d0*/  MOV R13, R6 ;  /* 0x00000006000d7202 */ /* 0x000fe40000000f00 */
[----:B------:R-:W-:-:S02]  /*02e0*/  CS2R R32, SRZ ;  /* 0x0000000000207805 */ /* 0x000fc4000001ff00 */
[----:B------:R-:W-:Y:S02]  /*02f0*/  SHF.R.U64 R12, R6, 0x10, R7 ;  /* 0x00000010060c7819 */ /* 0x000fe40000001207 */
        /* <DEDUP_REMOVED lines=9> */
[----:B------:R-:W-:Y:S01]  /*0390*/  MOV R49, R4 ;  /* 0x0000000400317202 */ /* 0x000fe20000000f00 */
[----:B0-----:R-:W-:Y:S01]  /*03a0*/  UISETP.NE.U32.AND UP0, UPT, UR4, URZ, UPT ;  /* 0x000000ff0400728c */ /* 0x001fe2000bf05070 */
[----:B------:R-:W-:-:S02]  /*03b0*/  SHF.R.U64 R48, R4, 0x10, R5 ;  /* 0x0000001004307819 */ /* 0x000fc40000001205 */
[----:B------:R-:W-:Y:S02]  /*03c0*/  CS2R R20, SRZ ;  /* 0x0000000000147805 */ /* 0x000fe4000001ff00 */
[----:B------:R-:W-:Y:S02]  /*03d0*/  MOV R15, R5 ;  /* 0x00000005000f7202 */ /* 0x000fe40000000f00 */
[----:B------:R-:W-:Y:S02]  /*03e0*/  CS2R R22, SRZ ;  /* 0x0000000000167805 */ /* 0x000fe4000001ff00 */
[----:B------:R-:W-:Y:S02]  /*03f0*/  SHF.R.U32.HI R14, RZ, 0x10, R5 ;  /* 0x00000010ff0e7819 */ /* 0x000fe40000011605 */
[----:B------:R-:W-:Y:S02]  /*0400*/  CS2R R16, SRZ ;  /* 0x0000000000107805 */ /* 0x000fe4000001ff00 */
[----:B------:R-:W-:-:S02]  /*0410*/  CS2R R18, SRZ ;  /* 0x0000000000127805 */ /* 0x000fc4000001ff00 */
[----:B------:R-:W-:Y:S01]  /*0420*/  PRMT R11, R0, 0x7610, R11 ;  /* 0x00007610000b7816 */ /* 0x000fe2000000000b */
[----:B------:R-:W-:Y:S01]  /*0430*/  UPLOP3.LUT UP2, UPT, UPT, UPT, UPT, 0x40, 0x4 ;  /* 0x000000000004789c */ /* 0x000fe20003f4e870 */
[----:B------:R-:W-:Y:S01]  /*0440*/  PRMT R10, R2, 0x7610, R10 ;  /* 0x00007610020a7816 */ /* 0x000fe2000000000a */
[----:B------:R-:W0:Y:S01]  /*0450*/  LDCU UR22, c[0x0][0x408] ;  /* 0x00008100ff1677ac */ /* 0x000e220008000800 */
[----:B------:R-:W-:Y:S01]  /*0460*/  UISETP.NE.AND.EX UP0, UPT, UR5, URZ, UPT, UP0 ;  /* 0x000000ff0500728c */ /* 0x000fe2000bf05300 */
[----:B------:R-:W1:Y:S01]  /*0470*/  LDCU UR6, c[0x0][0x388] ;  /* 0x00007100ff0677ac */ /* 0x000e620008000800 */
[----:B------:R-:W2:Y:S01]  /*0480*/  LDCU.U8 UR16, c[0x0][0x410] ;  /* 0x00008200ff1077ac */ /* 0x000ea20008000000 */
[----:B------:R-:W3:Y:S01]  /*0490*/  LDCU UR17, c[0x0][0x400] ;  /* 0x00008000ff1177ac */ /* 0x000ee20008000800 */
[----:B------:R-:W4:Y:S01]  /*04a0*/  LDCU.64 UR18, c[0x0][0x438] ;  /* 0x00008700ff1277ac */ /* 0x000f220008000a00 */
[----:B------:R-:W0:Y:S01]  /*04b0*/  LDCU.64 UR20, c[0x0][0x478] ;  /* 0x00008f00ff1477ac */ /* 0x000e220008000a00 */
[----:B------:R-:W0:Y:S01]  /*04c0*/  LDCU.128 UR8, c[0x0][0x3c0] ;  /* 0x00007800ff0877ac */ /* 0x000e220008000c00 */
[----:B------:R-:W0:Y:S04]  /*04d0*/  LDCU.64 UR24, c[0x0][0x380] ;  /* 0x00007000ff1877ac */ /* 0x000e280008000a00 */
.L_x_337:
[----:B-----5:R-:W5:Y:S01]  /*04e0*/  @UP0 LDCU.64 UR4, c[0x0][0x3e0] ;  /* 0x00007c00ff0407ac */ /* 0x020f620008000a00 */
[----:B------:R-:W-:Y:S01]  /*04f0*/  PLOP3.LUT P0, PT, PT, PT, UP0, 0x80, 0x8 ;  /* 0x000000000008781c */ /* 0x000fe20003f0f008 */
[----:B0-----:R-:W-:-:S06]  /*0500*/  UIMAD.WIDE UR12, UR7, 0x4, UR10 ;  /* 0x00000004070c78a5 */ /* 0x001fcc000f8e020a */
[----:B-1234-:R-:W-:Y:S02]  /*0510*/  MOV R42, UR12 ;  /* 0x0000000c002a7c02 */ /* 0x01efe40008000f00 */
[----:B------:R-:W-:-:S05]  /*0520*/  MOV R43, UR13 ;  /* 0x0000000d002b7c02 */ /* 0x000fca0008000f00 */
[----:B------:R-:W3:Y:S01]  /*0530*/  LDG.E R42, desc[UR14][R42.64] ;  /* 0x0000000e2a2a7981 */ /* 0x000ee2000c1e1900 */
[----:B-----5:R-:W-:-:S06]  /*0540*/  @UP0 UIMAD.WIDE UR4, UR7, 0x2, UR4 ;  /* 0x00000002070408a5 */ /* 0x020fcc000f8e0204 */
[----:B------:R-:W-:Y:S02]  /*0550*/  MOV R40, UR4 ;  /* 0x0000000400287c02 */ /* 0x000fe40008000f00 */
[----:B------:R-:W-:Y:S01]  /*0560*/  MOV R41, UR5 ;  /* 0x0000000500297c02 */ /* 0x000fe20008000f00 */
[----:B------:R-:W-:-:S04]  /*0570*/  UIMAD.WIDE UR4, UR7, 0x4, UR8 ;  /* 0x00000004070478a5 */ /* 0x000fc8000f8e0208 */
[----:B------:R-:W5:Y:S02]  /*0580*/  @P0 LDG.E.U16 R40, desc[UR14][R40.64] ;  /* 0x0000000e28280981 */ /* 0x000f64000c1e1500 */
[----:B------:R-:W-:Y:S02]  /*0590*/  MOV R44, UR4 ;  /* 0x00000004002c7c02 */ /* 0x000fe40008000f00 */
[----:B------:R-:W-:-:S05]  /*05a0*/  MOV R45, UR5 ;  /* 0x00000005002d7c02 */ /* 0x000fca0008000f00 */
[----:B------:R-:W4:Y:S01]  /*05b0*/  LDG.E R44, desc[UR14][R44.64] ;  /* 0x0000000e2c2c7981 */ /* 0x000f22000c1e1900 */
[----:B------:R-:W0:Y:S01]  /*05c0*/  S2R R51, SR_TID.X ;  /* 0x0000000000337919 */ /* 0x000e220000002100 */
[----:B-1----:R-:W-:Y:S01]  /*05d0*/  UIMAD UR4, UR7, UR6, URZ ;  /* 0x00000006070472a4 */ /* 0x002fe2000f8e02ff */
[----:B------:R-:W-:-:S03]  /*05e0*/  ISETP.GE.U32.AND P1, PT, R50, 0x80, PT ;  /* 0x000000803200780c */ /* 0x000fc60003f26070 */
[----:B------:R-:W-:-:S04]  /*05f0*/  USHF.R.S32.HI UR5, URZ, 0x1f, UR4 ;  /* 0x0000001fff057899 */ /* 0x000fc80008011404 */
[----:B------:R-:W-:Y:S01]  /*0600*/  ULEA.HI UR5, UR5, UR4, URZ, 0x2 ;  /* 0x0000000405057291 */ /* 0x000fe2000f8f10ff */
[----:B--2---:R-:W-:Y:S01]  /*0610*/  ISETP.NE.AND P4, PT, RZ, UR16, PT ;  /* 0x00000010ff007c0c */ /* 0x004fe2000bf85270 */
[----:B------:R-:W-:Y:S01]  /*0620*/  UMOV UR12, 0x3f800000 ;  /* 0x3f800000000c7882 */ /* 0x000fe20000000000 */
[----:B------:R-:W-:Y:S01]  /*0630*/  BSSY.RECONVERGENT B0, `(.L_x_308) ;  /* 0x0000049000007945 */ /* 0x000fe20003800200 */
[C---:B------:R-:W-:Y:S02]  /*0640*/  ISETP.GE.U32.AND P2, PT, R50.reuse, 0x100, PT ;  /* 0x000001003200780c */ /* 0x040fe40003f46070 */
[----:B------:R-:W-:Y:S02]  /*0650*/  CS2R R82, SRZ ;  /* 0x0000000000527805 */ /* 0x000fe4000001ff00 */
[----:B------:R-:W-:Y:S02]  /*0660*/  ISETP.GE.U32.AND P3, PT, R50, 0x180, PT ;  /* 0x000001803200780c */ /* 0x000fe40003f66070 */
[----:B---3--:R-:W-:-:S02]  /*0670*/  R2UR UR23, R42 ;  /* 0x000000002a1772ca */ /* 0x008fc400000e0000 */
[----:B-----5:R-:W-:Y:S02]  /*0680*/  @P0 R2UR UR13, R40 ;  /* 0x00000000280d02ca */ /* 0x020fe400000e0000 */
[----:B------:R-:W-:-:S04]  /*0690*/  MOV R40, UR5 ;  /* 0x0000000500287c02 */ /* 0x000fc80008000f00 */
[----:B0-----:R-:W-:Y:S02]  /*06a0*/  LEA.HI.SX32 R5, R40, R51, 0x1e ;  /* 0x0000003328057211 */ /* 0x001fe400078ff2ff */
[----:B----4-:R-:W-:-:S05]  /*06b0*/  FSEL R81, R44, RZ, !P4 ;  /* 0x000000ff2c517208 */ /* 0x010fca0006000000 */
[----:B------:R-:W-:Y:S01]  /*06c0*/  @UP0 USHF.L.U32 UR12, UR13, 0x10, URZ ;  /* 0x000000100d0c0899 */ /* 0x000fe200080006ff */
[----:B------:R-:W-:Y:S01]  /*06d0*/  MOV R85, R5 ;  /* 0x0000000500557202 */ /* 0x000fe20000000f00 */
[----:B------:R-:W-:Y:S10]  /*06e0*/  @!P1 BRA `(.L_x_309) ;  /* 0x0000000000f49947 */ /* 0x000ff40003800000 */
[----:B------:R-:W0:Y:S08]  /*06f0*/  LDC.64 R42, c[0x0][0x428] ;  /* 0x00010a00ff2a7b82 */ /* 0x000e300000000a00 */
[----:B------:R-:W1:Y:S01]  /*0700*/  LDC.64 R40, c[0x0][0x3a8] ;  /* 0x0000ea00ff287b82 */ /* 0x000e620000000a00 */
[----:B------:R-:W-:-:S07]  /*0710*/  ISETP.NE.U32.AND P0, PT, RZ, UR18, PT ;  /* 0x00000012ff007c0c */ /* 0x000fce000bf05070 */
[----:B------:R-:W2:Y:S01]  /*0720*/  LDC.64 R44, c[0x0][0x3b0] ;  /* 0x0000ec00ff2c7b82 */ /* 0x000ea20000000a00 */
[----:B0-----:R-:W-:-:S06]  /*0730*/  IMAD.WIDE.U32 R42, R5, 0x8, R42 ;  /* 0x00000008052a7825 */ /* 0x001fcc00078e002a */
[----:B------:R-:W3:Y:S01]  /*0740*/  LDG.E.64 R42, desc[UR14][R42.64] ;  /* 0x0000000e2a2a7981 */ /* 0x000ee2000c1e1b00 */
[----:B-1----:R-:W-:-:S06]  /*0750*/  IMAD.WIDE.U32 R40, R5, 0x8, R40 ;  /* 0x0000000805287825 */ /* 0x002fcc00078e0028 */
[----:B------:R-:W4:Y:S01]  /*0760*/  LDG.E.64 R40, desc[UR14][R40.64] ;  /* 0x0000000e28287981 */ /* 0x000f22000c1e1b00 */
[----:B------:R-:W-:Y:S02]  /*0770*/  ISETP.NE.AND.EX P0, PT, RZ, UR19, PT, P0 ;  /* 0x00000013ff007c0c */ /* 0x000fe4000bf05300 */
[----:B------:R-:W-:-:S11]  /*0780*/  SHF.L.U32 R52, R49, 0x10, RZ ;  /* 0x0000001031347819 */ /* 0x000fd600000006ff */
[----:B------:R-:W0:Y:S01]  /*0790*/  @P0 LDC.64 R46, c[0x0][0x438] ;  /* 0x00010e00ff2e0b82 */ /* 0x000e220000000a00 */
[----:B------:R-:W-:Y:S01]  /*07a0*/  SHF.L.U32 R54, R15, 0x10, RZ ;  /* 0x000000100f367819 */ /* 0x000fe200000006ff */
[----:B--2---:R-:W-:-:S05]  /*07b0*/  IMAD.WIDE.U32 R44, R5, 0x4, R44 ;  /* 0x00000004052c7825 */ /* 0x004fca00078e002c */
[----:B------:R1:W5:Y:S01]  /*07c0*/  LDG.E R4, desc[UR14][R44.64] ;  /* 0x0000000e2c047981 */ /* 0x000362000c1e1900 */
[C---:B------:R-:W-:Y:S01]  /*07d0*/  IADD3 R85, PT, PT, R5.reuse, 0x80, RZ ;  /* 0x0000008005557810 */ /* 0x040fe20007ffe0ff */
[----:B0-----:R-:W-:-:S05]  /*07e0*/  @P0 IMAD.WIDE.U32 R46, R5, 0x8, R46 ;  /* 0x00000008052e0825 */ /* 0x001fca00078e002e */
[----:B------:R0:W5:Y:S01]  /*07f0*/  @P0 LDG.E.64 R62, desc[UR14][R46.64] ;  /* 0x0000000e2e3e0981 */ /* 0x000162000c1e1b00 */
[----:B---3--:R-:W-:Y:S02]  /*0800*/  MOV R53, R42 ;  /* 0x0000002a00357202 */ /* 0x008fe40000000f00 */
[----:B------:R-:W-:Y:S02]  /*0810*/  SHF.R.U64 R56, R42, 0x10, R43 ;  /* 0x000000102a387819 */ /* 0x000fe4000000122b */
[C---:B----4-:R-:W-:Y:S02]  /*0820*/  SHF.L.U32 R42, R40.reuse, 0x10, RZ ;  /* 0x00000010282a7819 */ /* 0x050fe400000006ff */
[----:B------:R-:W-:Y:S02]  /*0830*/  SHF.R.U64 R57, R40, 0x10, R41 ;  /* 0x0000001028397819 */ /* 0x000fe40000001229 */
[----:B------:R-:W-:Y:S01]  /*0840*/  SHF.L.U32 R40, R41, 0x10, RZ ;  /* 0x0000001029287819 */ /* 0x000fe200000006ff */
[----:B------:R-:W-:Y:S01]  /*0850*/  FADD.FTZ R3, -R81, R42 ;  /* 0x0000002a51037221 */ /* 0x000fe20000010100 */
[----:B------:R-:W-:-:S02]  /*0860*/  SHF.L.U32 R53, R53, 0x10, RZ ;  /* 0x0000001035357819 */ /* 0x000fc400000006ff */
[----:B------:R-:W-:Y:S01]  /*0870*/  MOV R55, R43 ;  /* 0x0000002b00377202 */ /* 0x000fe20000000f00 */
[----:B------:R-:W-:Y:S01]  /*0880*/  FMUL.FTZ R3, R3, UR23 ;  /* 0x0000001703037c20 */ /* 0x000fe20008410000 */
[----:B------:R-:W-:Y:S01]  /*0890*/  FADD.FTZ R40, -R81, R40 ;  /* 0x0000002851287221 */ /* 0x000fe20000010100 */
[-C--:B------:R-:W-:Y:S01]  /*08a0*/  FMUL.FTZ R52, R52, R53.reuse ;  /* 0x0000003534347220 */ /* 0x080fe20000410000 */
[----:B------:R-:W-:Y:S01]  /*08b0*/  FADD.FTZ R24, R24, R53 ;  /* 0x0000003518187221 */ /* 0x000fe20000010000 */
[----:B------:R-:W-:Y:S01]  /*08c0*/  FFMA.FTZ R36, R3, R53, R36 ;  /* 0x0000003503247223 */ /* 0x000fe20000010024 */
[----:B------:R-:W-:Y:S01]  /*08d0*/  SHF.L.U32 R55, R55, 0x10, RZ ;  /* 0x0000001037377819 */ /* 0x000fe200000006ff */
[----:B------:R-:W-:Y:S01]  /*08e0*/  FMUL.FTZ R53, R40, UR23 ;  /* 0x0000001728357c20 */ /* 0x000fe20008410000 */
[----:B------:R-:W-:Y:S02]  /*08f0*/  SHF.L.U32 R40, R57, 0x10, RZ ;  /* 0x0000001039287819 */ /* 0x000fe400000006ff */
[----:B------:R-:W-:Y:S01]  /*0900*/  SHF.L.U32 R42, R56, 0x10, RZ ;  /* 0x00000010382a7819 */ /* 0x000fe200000006ff */
[-C--:B------:R-:W-:Y:S01]  /*0910*/  FMUL.FTZ R54, R54, R55.reuse ;  /* 0x0000003736367220 */ /* 0x080fe20000410000 */
[----:B------:R-:W-:Y:S01]  /*0920*/  FADD.FTZ R26, R26, R55 ;  /* 0x000000371a1a7221 */ /* 0x000fe20000010000 */
[----:B------:R-:W-:Y:S01]  /*0930*/  FFMA.FTZ R38, R53, R55, R38 ;  /* 0x0000003735267223 */ /* 0x000fe20000010026 */
[----:B------:R-:W-:Y:S01]  /*0940*/  SHF.L.U32 R55, R48, 0x10, RZ ;  /* 0x0000001030377819 */ /* 0x000fe200000006ff */
[----:B------:R-:W-:Y:S01]  /*0950*/  FADD.FTZ R40, -R81, R40 ;  /* 0x0000002851287221 */ /* 0x000fe20000010100 */
[----:B------:R-:W-:-:S02]  /*0960*/  SHF.R.U32.HI R58, RZ, 0x10, R41 ;  /* 0x00000010ff3a7819 */ /* 0x000fc40000011629 */
[----:B------:R-:W-:Y:S01]  /*0970*/  SHF.R.U32.HI R43, RZ, 0x10, R43 ;  /* 0x00000010ff2b7819 */ /* 0x000fe2000001162b */
[----:B------:R-:W-:Y:S01]  /*0980*/  FMUL.FTZ R56, R40, UR23 ;  /* 0x0000001728387c20 */ /* 0x000fe20008410000 */
[----:B-1----:R-:W-:Y:S01]  /*0990*/  SHF.L.U32 R44, R58, 0x10, RZ ;  /* 0x000000103a2c7819 */ /* 0x002fe200000006ff */
[----:B------:R-:W-:Y:S01]  /*09a0*/  FMUL.FTZ R55, R55, R42 ;  /* 0x0000002a37377220 */ /* 0x000fe20000410000 */
[----:B------:R-:W-:Y:S01]  /*09b0*/  FADD.FTZ R40, RZ, R52 ;  /* 0x00000034ff287221 */ /* 0x000fe20000010000 */
[----:B------:R-:W-:Y:S01]  /*09c0*/  FFMA.FTZ R41, R3, R52, RZ ;  /* 0x0000003403297223 */ /* 0x000fe200000100ff */
[----:B0-----:R-:W-:Y:S01]  /*09d0*/  SHF.L.U32 R46, R43, 0x10, RZ ;  /* 0x000000102b2e7819 */ /* 0x001fe200000006ff */
[----:B------:R-:W-:Y:S01]  /*09e0*/  FADD.FTZ R44, -R81, R44 ;  /* 0x0000002c512c7221 */ /* 0x000fe20000010100 */
[----:B------:R-:W-:Y:S01]  /*09f0*/  SHF.L.U32 R57, R14, 0x10, RZ ;  /* 0x000000100e397819 */ /* 0x000fe200000006ff */
        /* <DEDUP_REMOVED lines=12> */
.L_x_309:
[----:B------:R-:W-:Y:S05]  /*0ac0*/  BSYNC.RECONVERGENT B0 ;  /* 0x0000000000007941 */ /* 0x000fea0003800200 */
.L_x_308:
[----:B------:R-:W-:Y:S04]  /*0ad0*/  BSSY.RECONVERGENT B0, `(.L_x_310) ;  /* 0x000003f000007945 */ /* 0x000fe80003800200 */
[----:B------:R-:W-:Y:S05]  /*0ae0*/  @!P2 BRA `(.L_x_311) ;  /* 0x0000000000f4a947 */ /* 0x000fea0003800000 */
        /* <DEDUP_REMOVED lines=8> */
[----:B------:R-:W-:Y:S01]  /*0b70*/  ISETP.NE.AND.EX P0, PT, RZ, UR19, PT, P0 ;  /* 0x00000013ff007c0c */ /* 0x000fe2000bf05300 */
[----:B--2---:R-:W-:-:S05]  /*0b80*/  IMAD.WIDE.U32 R44, R85, 0x4, R44 ;  /* 0x00000004552c7825 */ /* 0x004fca00078e002c */
[----:B------:R0:W5:Y:S07]  /*0b90*/  LDG.E R2, desc[UR14][R44.64] ;  /* 0x0000000e2c027981 */ /* 0x00016e000c1e1900 */
[----:B------:R-:W1:Y:S01]  /*0ba0*/  @P0 LDC.64 R46, c[0x0][0x438] ;  /* 0x00010e00ff2e0b82 */ /* 0x000e620000000a00 */
[----:B------:R-:W-:Y:S01]  /*0bb0*/  SHF.L.U32 R66, R13, 0x10, RZ ;  /* 0x000000100d427819 */ /* 0x000fe200000006ff */
[----:B-1----:R-:W-:-:S05]  /*0bc0*/  @P0 IMAD.WIDE.U32 R46, R85, 0x8, R46 ;  /* 0x00000008552e0825 */ /* 0x002fca00078e002e */
[----:B------:R1:W5:Y:S01]  /*0bd0*/  @P0 LDG.E.64 R60, desc[UR14][R46.64] ;  /* 0x0000000e2e3c0981 */ /* 0x000362000c1e1b00 */
[----:B------:R-:W-:Y:S02]  /*0be0*/  IADD3 R85, PT, PT, R85, 0x80, RZ ;  /* 0x0000008055557810 */ /* 0x000fe40007ffe0ff */
[----:B---3--:R-:W-:Y:S02]  /*0bf0*/  MOV R59, R42 ;  /* 0x0000002a003b7202 */ /* 0x008fe40000000f00 */
[----:B------:R-:W-:Y:S02]  /*0c00*/  SHF.R.U64 R71, R42, 0x10, R43 ;  /* 0x000000102a477819 */ /* 0x000fe4000000122b */
[----:B------:R-:W-:Y:S02]  /*0c10*/  MOV R67, R43 ;  /* 0x0000002b00437202 */ /* 0x000fe40000000f00 */
[----:B----4-:R-:W-:Y:S02]  /*0c20*/  SHF.L.U32 R42, R40, 0x10, RZ ;  /* 0x00000010282a7819 */ /* 0x010fe400000006ff */
[----:B------:R-:W-:-:S02]  /*0c30*/  SHF.L.U32 R68, R41, 0x10, RZ ;  /* 0x0000001029447819 */ /* 0x000fc400000006ff */
[--C-:B------:R-:W-:Y:S01]  /*0c40*/  SHF.R.U64 R69, R40, 0x10, R41.reuse ;  /* 0x0000001028457819 */ /* 0x100fe20000001229 */
[----:B------:R-:W-:Y:S01]  /*0c50*/  FADD.FTZ R42, -R81, R42 ;  /* 0x0000002a512a7221 */ /* 0x000fe20000010100 */
[----:B0-----:R-:W-:Y:S01]  /*0c60*/  SHF.L.U32 R44, R67, 0x10, RZ ;  /* 0x00000010432c7819 */ /* 0x001fe200000006ff */
[----:B------:R-:W-:Y:S01]  /*0c70*/  FADD.FTZ R67, -R81, R68 ;  /* 0x0000004451437221 */ /* 0x000fe20000010100 */
[----:B------:R-:W-:Y:S02]  /*0c80*/  SHF.R.U32.HI R40, RZ, 0x10, R41 ;  /* 0x00000010ff287819 */ /* 0x000fe40000011629 */
[----:B------:R-:W-:Y:S01]  /*0c90*/  SHF.L.U32 R41, R59, 0x10, RZ ;  /* 0x000000103b297819 */ /* 0x000fe200000006ff */
[----:B------:R-:W-:Y:S01]  /*0ca0*/  FMUL.FTZ R59, R42, UR23 ;  /* 0x000000172a3b7c20 */ /* 0x000fe20008410000 */
[----:B------:R-:W-:Y:S01]  /*0cb0*/  SHF.R.U32.HI R70, RZ, 0x10, R43 ;  /* 0x00000010ff467819 */ /* 0x000fe2000001162b */
[----:B------:R-:W-:Y:S01]  /*0cc0*/  FMUL.FTZ R67, R67, UR23 ;  /* 0x0000001743437c20 */ /* 0x000fe20008410000 */
[----:B------:R-:W-:-:S02]  /*0cd0*/  SHF.L.U32 R43, R11, 0x10, RZ ;  /* 0x000000100b2b7819 */ /* 0x000fc400000006ff */
[----:B------:R-:W-:Y:S01]  /*0ce0*/  SHF.L.U32 R42, R69, 0x10, RZ ;  /* 0x00000010452a7819 */ /* 0x000fe200000006ff */
[----:B------:R-:W-:Y:S01]  /*0cf0*/  FADD.FTZ R22, R22, R44 ;  /* 0x0000002c16167221 */ /* 0x000fe20000010000 */
[-C--:B------:R-:W-:Y:S01]  /*0d00*/  FFMA.FTZ R34, R67, R44.reuse, R34 ;  /* 0x0000002c43227223 */ /* 0x080fe20000010022 */
[----:B------:R-:W-:Y:S01]  /*0d10*/  FMUL.FTZ R68, R43, R44 ;  /* 0x0000002c2b447220 */ /* 0x000fe20000410000 */
[----:B------:R-:W-:Y:S01]  /*0d20*/  SHF.L.U32 R69, R12, 0x10, RZ ;  /* 0x000000100c457819 */ /* 0x000fe200000006ff */
[----:B------:R-:W-:Y:S01]  /*0d30*/  FADD.FTZ R42, -R81, R42 ;  /* 0x0000002a512a7221 */ /* 0x000fe20000010100 */
[----:B------:R-:W-:Y:S01]  /*0d40*/  SHF.L.U32 R44, R71, 0x10, RZ ;  /* 0x00000010472c7819 */ /* 0x000fe200000006ff */
[-C--:B------:R-:W-:Y:S01]  /*0d50*/  FMUL.FTZ R66, R66, R41.reuse ;  /* 0x0000002942427220 */ /* 0x080fe20000410000 */
[----:B-1----:R-:W-:Y:S01]  /*0d60*/  SHF.L.U32 R46, R70, 0x10, RZ ;  /* 0x00000010462e7819 */ /* 0x002fe200000006ff */
[----:B------:R-:W-:Y:S01]  /*0d70*/  FMUL.FTZ R70, R42, UR23 ;  /* 0x000000172a467c20 */ /* 0x000fe20008410000 */
[----:B------:R-:W-:Y:S01]  /*0d80*/  SHF.L.U32 R42, R40, 0x10, RZ ;  /* 0x00000010282a7819 */ /* 0x000fe200000006ff */
[----:B------:R-:W-:Y:S01]  /*0d90*/  FADD.FTZ R20, R20, R41 ;  /* 0x0000002914147221 */ /* 0x000fe20000010000 */
[----:B------:R-:W-:Y:S01]  /*0da0*/  FFMA.FTZ R32, R59, R41, R32 ;  /* 0x000000293b207223 */ /* 0x000fe20000010020 */
[----:B------:R-:W-:Y:S01]  /*0db0*/  FMUL.FTZ R69, R69, R44 ;  /* 0x0000002c45457220 */ /* 0x000fe20000410000 */
[----:B------:R-:W-:Y:S01]  /*0dc0*/  FADD.FTZ R40, R83, R66 ;  /* 0x0000004253287221 */ /* 0x000fe20000010000 */
[----:B------:R-:W-:Y:S01]  /*0dd0*/  FFMA.FTZ R41, R59, R66, R82 ;  /* 0x000000423b297223 */ /* 0x000fe20000010052 */
[----:B------:R-:W-:Y:S01]  /*0de0*/  SHF.L.U32 R71, R10, 0x10, RZ ;  /* 0x000000100a477819 */ /* 0x000fe200000006ff */
[----:B------:R-:W-:Y:S01]  /*0df0*/  FADD.FTZ R42, -R81, R42 ;  /* 0x0000002a512a7221 */ /* 0x000fe20000010100 */
[----:B------:R-:W-:Y:S01]  /*0e00*/  FADD.FTZ R43, R40, R69 ;  /* 0x00000045282b7221 */ /* 0x000fe20000010000 */
[----:B------:R-:W-:-:S02]  /*0e10*/  FFMA.FTZ R40, R70, R69, R41 ;  /* 0x0000004546287223 */ /* 0x000fc40000010029 */
[----:B------:R-:W-:Y:S01]  /*0e20*/  FMUL.FTZ R72, R42, UR23 ;  /* 0x000000172a487c20 */ /* 0x000fe20008410000 */
        /* <DEDUP_REMOVED lines=9> */
.L_x_311:
[----:B------:R-:W-:Y:S05]  /*0ec0*/  BSYNC.RECONVERGENT B0 ;  /* 0x0000000000007941 */ /* 0x000fea0003800200 */
.L_x_310:
        /* <DEDUP_REMOVED lines=10> */
[----:B------:R-:W-:-:S13]  /*0f70*/  ISETP.NE.AND.EX P0, PT, RZ, UR19, PT, P0 ;  /* 0x00000013ff007c0c */ /* 0x000fda000bf05300 */
[----:B------:R-:W0:Y:S01]  /*0f80*/  @P0 LDC.64 R46, c[0x0][0x438] ;  /* 0x00010e00ff2e0b82 */ /* 0x000e220000000a00 */
[----:B--2---:R-:W-:Y:S01]  /*0f90*/  IMAD.WIDE.U32 R44, R85, 0x4, R44 ;  /* 0x00000004552c7825 */ /* 0x004fe200078e002c */
[----:B------:R-:W-:-:S04]  /*0fa0*/  SHF.L.U32 R74, R9, 0x10, RZ ;  /* 0x00000010094a7819 */ /* 0x000fc800000006ff */
[----:B------:R1:W5:Y:S01]  /*0fb0*/  LDG.E R0, desc[UR14][R44.64] ;  /* 0x0000000e2c007981 */ /* 0x000362000c1e1900 */
[----:B0-----:R-:W-:-:S05]  /*0fc0*/  @P0 IMAD.WIDE.U32 R46, R85, 0x8, R46 ;  /* 0x00000008552e0825 */ /* 0x001fca00078e002e */
[----:B------:R0:W5:Y:S01]  /*0fd0*/  @P0 LDG.E.64 R64, desc[UR14][R46.64] ;  /* 0x0000000e2e400981 */ /* 0x000162000c1e1b00 */
[----:B------:R-:W-:Y:S02]  /*0fe0*/  SHF.L.U32 R79, R6, 0x10, RZ ;  /* 0x00000010064f7819 */ /* 0x000fe400000006ff */
[----:B---3--:R-:W-:Y:S02]  /*0ff0*/  MOV R73, R42 ;  /* 0x0000002a00497202 */ /* 0x008fe40000000f00 */
[--C-:B------:R-:W-:Y:S02]  /*1000*/  SHF.R.U64 R78, R42, 0x10, R43.reuse ;  /* 0x000000102a4e7819 */ /* 0x100fe4000000122b */
[----:B------:R-:W-:Y:S02]  /*1010*/  MOV R77, R43 ;  /* 0x0000002b004d7202 */ /* 0x000fe40000000f00 */
[----:B------:R-:W-:Y:S02]  /*1020*/  SHF.R.U32.HI R42, RZ, 0x10, R43 ;  /* 0x00000010ff2a7819 */ /* 0x000fe4000001162b */
[----:B----4-:R-:W-:-:S02]  /*1030*/  SHF.R.U32.HI R43, RZ, 0x10, R41 ;  /* 0x00000010ff2b7819 */ /* 0x010fc40000011629 */
[C---:B------:R-:W-:Y:S02]  /*1040*/  SHF.R.U64 R75, R40.reuse, 0x10, R41 ;  /* 0x00000010284b7819 */ /* 0x040fe40000001229 */
[----:B------:R-:W-:Y:S02]  /*1050*/  SHF.L.U32 R40, R40, 0x10, RZ ;  /* 0x0000001028287819 */ /* 0x000fe400000006ff */
[----:B-1----:R-:W-:Y:S02]  /*1060*/  SHF.L.U32 R44, R43, 0x10, RZ ;  /* 0x000000102b2c7819 */ /* 0x002fe400000006ff */
[----:B------:R-:W-:Y:S01]  /*1070*/  SHF.L.U32 R76, R41, 0x10, RZ ;  /* 0x00000010294c7819 */ /* 0x000fe200000006ff */
[----:B------:R-:W-:Y:S01]  /*1080*/  FADD.FTZ R40, -R81, R40 ;  /* 0x0000002851287221 */ /* 0x000fe20000010100 */
[----:B0-----:R-:W-:Y:S02]  /*1090*/  SHF.L.U32 R46, R75, 0x10, RZ ;  /* 0x000000104b2e7819 */ /* 0x001fe400000006ff */
[----:B------:R-:W-:Y:S01]  /*10a0*/  SHF.L.U32 R41, R73, 0x10, RZ ;  /* 0x0000001049297819 */ /* 0x000fe200000006ff */
[----:B------:R-:W-:Y:S01]  /*10b0*/  FADD.FTZ R80, -R81, R44 ;  /* 0x0000002c51507221 */ /* 0x000fe20000010100 */
[----:B------:R-:W-:Y:S01]  /*10c0*/  SHF.L.U32 R43, R77, 0x10, RZ ;  /* 0x000000104d2b7819 */ /* 0x000fe200000006ff */
[C---:B------:R-:W-:Y:S01]  /*10d0*/  FADD.FTZ R46, -R81.reuse, R46 ;  /* 0x0000002e512e7221 */ /* 0x040fe20000010100 */
[----:B------:R-:W-:Y:S01]  /*10e0*/  SHF.L.U32 R77, R8, 0x10, RZ ;  /* 0x00000010084d7819 */ /* 0x000fe200000006ff */
[----:B------:R-:W-:Y:S01]  /*10f0*/  FMUL.FTZ R73, R40, UR23 ;  /* 0x0000001728497c20 */ /* 0x000fe20008410000 */
[----:B------:R-:W-:Y:S01]  /*1100*/  SHF.L.U32 R44, R78, 0x10, RZ ;  /* 0x000000104e2c7819 */ /* 0x000fe200000006ff */
[-C--:B------:R-:W-:Y:S01]  /*1110*/  FMUL.FTZ R74, R74, R41.reuse ;  /* 0x000000294a4a7220 */ /* 0x080fe20000410000 */
[----:B------:R-:W-:Y:S01]  /*1120*/  FADD.FTZ R75, -R81, R76 ;  /* 0x0000004c514b7221 */ /* 0x000fe20000010100 */
[----:B------:R-:W-:Y:S01]  /*1130*/  SHF.L.U32 R76, R7, 0x10, RZ ;  /* 0x00000010074c7819 */ /* 0x000fe200000006ff */
[----:B------:R-:W-:Y:S01]  /*1140*/  FMUL.FTZ R78, R46, UR23 ;  /* 0x000000172e4e7c20 */ /* 0x000fe20008410000 */
[----:B------:R-:W-:Y:S01]  /*1150*/  FMUL.FTZ R77, R77, R44 ;  /* 0x0000002c4d4d7220 */ /* 0x000fe20000410000 */
[----:B------:R-:W-:Y:S01]  /*1160*/  FADD.FTZ R40, R83, R74 ;  /* 0x0000004a53287221 */ /* 0x000fe20000010000 */
[C---:B------:R-:W-:Y:S01]  /*1170*/  FFMA.FTZ R82, R73.reuse, R74, R82 ;  /* 0x0000004a49527223 */ /* 0x040fe20000010052 */
        /* <DEDUP_REMOVED lines=19> */
.L_x_313:
[----:B------:R-:W-:Y:S05]  /*12b0*/  BSYNC.RECONVERGENT B0 ;  /* 0x0000000000007941 */ /* 0x000fea0003800200 */
.L_x_312:
        /* <DEDUP_REMOVED lines=31> */
.L_x_315:
[----:B------:R-:W-:Y:S05]  /*14b0*/  BSYNC.RECONVERGENT B0 ;  /* 0x0000000000007941 */ /* 0x000fea0003800200 */
.L_x_314:
        /* <DEDUP_REMOVED lines=33> */
[----:B------:R-:W-:Y:S01]  /*16d0*/  FFMA.FTZ R40, R58, UR4, R81 ;  /* 0x000000043a287c23 */ /* 0x000fe20008010051 */
[----:B-----5:R-:W-:Y:S02]  /*16e0*/  LOP3.LUT P0, RZ, R4, 0xff0000, RZ, 0xc0, !PT ;  /* 0x00ff000004ff7812 */ /* 0x020fe4000780c0ff */
[----:B------:R-:W-:Y:S01]  /*16f0*/  FADD.FTZ R41, R54, -R41 ;  /* 0x8000002936297221 */ /* 0x000fe20000010000 */
[----:B------:R-:W-:Y:S01]  /*1700*/  FADD.FTZ R42, R57, -R40 ;  /* 0x80000028392a7221 */ /* 0x000fe20000010000 */
[----:B------:R-:W-:Y:S01]  /*1710*/  FFMA.FTZ R40, R56, UR4, R81 ;  /* 0x0000000438287c23 */ /* 0x000fe20008010051 */
[----:B------:R-:W-:Y:S01]  /*1720*/  ISETP.GE.U32.AND P4, PT, R4, 0x1000000, PT ;  /* 0x010000000400780c */ /* 0x000fe20003f86070 */
[----:B------:R-:W-:Y:S01]  /*1730*/  FMUL.FTZ R41, R41, UR23 ;  /* 0x0000001729297c20 */ /* 0x000fe20008410000 */
[----:B------:R-:W-:Y:S01]  /*1740*/  FMUL.FTZ R42, R42, UR23 ;  /* 0x000000172a2a7c20 */ /* 0x000fe20008410000 */
[----:B------:R-:W-:-:S02]  /*1750*/  FADD.FTZ R40, R55, -R40 ;  /* 0x8000002837287221 */ /* 0x000fc40000010000 */
[----:B------:R-:W-:Y:S01]  /*1760*/  FMUL.FTZ R41, R41, UR12 ;  /* 0x0000000c29297c20 */ /* 0x000fe20008410000 */
[----:B------:R-:W-:Y:S01]  /*1770*/  FMUL.FTZ R43, R42, UR12 ;  /* 0x0000000c2a2b7c20 */ /* 0x000fe20008410000 */
[----:B------:R-:W-:Y:S02]  /*1780*/  FMUL.FTZ R40, R40, UR23 ;  /* 0x0000001728287c20 */ /* 0x000fe40008410000 */
[----:B------:R-:W-:Y:S01]  /*1790*/  FMUL.FTZ R41, R41, UR22 ;  /* 0x0000001629297c20 */ /* 0x000fe20008410000 */
[----:B------:R-:W-:Y:S01]  /*17a0*/  FMUL.FTZ R43, R43, UR22 ;  /* 0x000000162b2b7c20 */ /* 0x000fe20008410000 */
[----:B------:R-:W-:-:S03]  /*17b0*/  FMUL.FTZ R40, R40, UR12 ;  /* 0x0000000c28287c20 */ /* 0x000fc60008410000 */
[----:B------:R-:W-:Y:S01]  /*17c0*/  FSEL R42, R41, RZ, P0 ;  /* 0x000000ff292a7208 */ /* 0x000fe20000000000 */
[----:B------:R-:W-:Y:S01]  /*17d0*/  FFMA.FTZ R41, R3, UR4, R81 ;  /* 0x0000000403297c23 */ /* 0x000fe20008010051 */
[----:B------:R-:W-:Y:S01]  /*17e0*/  FSEL R82, R43, RZ, P4 ;  /* 0x000000ff2b527208 */ /* 0x000fe20002000000 */
[----:B------:R-:W-:Y:S01]  /*17f0*/  FMUL.FTZ R40, R40, UR22 ;  /* 0x0000001628287c20 */ /* 0x000fe20008410000 */
[----:B------:R-:W-:Y:S01]  /*1800*/  LOP3.LUT P4, RZ, R4, 0xff00, RZ, 0xc0, !PT ;  /* 0x0000ff0004ff7812 */ /* 0x000fe2000788c0ff */
[----:B------:R-:W-:Y:S01]  /*1810*/  FADD.FTZ R41, R52, -R41 ;  /* 0x8000002934297221 */ /* 0x000fe20000010000 */
[----:B------:R0:W-:Y:S01]  /*1820*/  F2F.BF16.F32 R47, R42 ;  /* 0x0000002a002f7304 */ /* 0x0001e20000202000 */
[----:B------:R-:W-:Y:S02]  /*1830*/  LOP3.LUT P0, RZ, R4, 0xff, RZ, 0xc0, !PT ;  /* 0x000000ff04ff7812 */ /* 0x000fe4000780c0ff */
[----:B------:R-:W-:Y:S01]  /*1840*/  FMUL.FTZ R41, R41, UR23 ;  /* 0x0000001729297c20 */ /* 0x000fe20008410000 */
[----:B------:R-:W-:-:S03]  /*1850*/  FSEL R46, R40, RZ, P4 ;  /* 0x000000ff282e7208 */ /* 0x000fc60002000000 */
[----:B------:R-:W-:Y:S01]  /*1860*/  FMUL.FTZ R41, R41, UR12 ;  /* 0x0000000c29297c20 */ /* 0x000fe20008410000 */
[----:B------:R-:W1:Y:S03]  /*1870*/  F2F.BF16.F32 R43, R46 ;  /* 0x0000002e002b7304 */ /* 0x000e660000202000 */
[----:B0-----:R-:W-:Y:S02]  /*1880*/  FMUL.FTZ R42, R41, UR22 ;  /* 0x00000016292a7c20 */ /* 0x001fe40008410000 */
[----:B------:R-:W0:Y:S03]  /*1890*/  LDC.64 R40, c[0x0][0x468] ;  /* 0x00011a00ff287b82 */ /* 0x000e260000000a00 */
[----:B------:R-:W2:Y:S01]  /*18a0*/  F2F.BF16.F32 R82, R82 ;  /* 0x0000005200527304 */ /* 0x000ea20000202000 */
[----:B------:R-:W-:Y:S01]  /*18b0*/  FSEL R44, R42, RZ, P0 ;  /* 0x000000ff2a2c7208 */ /* 0x000fe20000000000 */
[----:B-1----:R-:W-:-:S06]  /*18c0*/  IMAD.WIDE.U32 R42, R43, 0x10000, RZ ;  /* 0x000100002b2a7825 */ /* 0x002fcc00078e00ff */
[----:B------:R-:W1:Y:S01]  /*18d0*/  F2F.BF16.F32 R45, R44 ;  /* 0x0000002c002d7304 */ /* 0x000e620000202000 */
[----:B--2---:R-:W-:-:S04]  /*18e0*/  PRMT R47, R47, 0x5410, R82 ;  /* 0x000054102f2f7816 */ /* 0x004fc80000000052 */
[----:B------:R-:W-:Y:S01]  /*18f0*/  LOP3.LUT R43, R47, R43, RZ, 0xfc, !PT ;  /* 0x0000002b2f2b7212 */ /* 0x000fe200078efcff */
[C---:B0-----:R-:W-:Y:S01]  /*1900*/  IMAD.WIDE.U32 R40, R5.reuse, 0x8, R40 ;  /* 0x0000000805287825 */ /* 0x041fe200078e0028 */
[----:B------:R-:W-:Y:S02]  /*1910*/  IADD3 R5, PT, PT, R5, 0x80, RZ ;  /* 0x0000008005057810 */ /* 0x000fe40007ffe0ff */
[----:B-1----:R-:W-:-:S05]  /*1920*/  LOP3.LUT R42, R42, R45, RZ, 0xfc, !PT ;  /* 0x0000002d2a2a7212 */ /* 0x002fca00078efcff */
[----:B------:R0:W-:Y:S02]  /*1930*/  STG.E.64 desc[UR14][R40.64], R42 ;  /* 0x0000002a28007986 */ /* 0x0001e4000c101b0e */
.L_x_320:
[----:B------:R-:W-:Y:S05]  /*1940*/  BSYNC.RECONVERGENT B1 ;  /* 0x0000000000017941 */ /* 0x000fea0003800200 */
.L_x_319:
[----:B------:R-:W-:Y:S04]  /*1950*/  BSSY.RECONVERGENT B1, `(.L_x_321) ;  /* 0x000002a000017945 */ /* 0x000fe80003800200 */
[----:B------:R-:W-:Y:S05]  /*1960*/  @!P2 BRA `(.L_x_322) ;  /* 0x0000000000a0a947 */ /* 0x000fea0003800000 */
[--C-:B0-----:R-:W-:Y:S01]  /*1970*/  FFMA.FTZ R41, R67, UR4, R81.reuse ;  /* 0x0000000443297c23 */ /* 0x101fe20008010051 */
        /* <DEDUP_REMOVED lines=39> */
.L_x_322:
[----:B------:R-:W-:Y:S05]  /*1bf0*/  BSYNC.RECONVERGENT B1 ;  /* 0x0000000000017941 */ /* 0x000fea0003800200 */
.L_x_321:
[----:B------:R-:W-:Y:S05]  /*1c00*/  @!P3 BRA `(.L_x_323) ;  /* 0x00000020006cb947 */ /* 0x000fea0003800000 */
[--C-:B01----:R-:W-:Y:S01]  /*1c10*/  FFMA.FTZ R40, R78, UR4, R81.reuse ;  /* 0x000000044e287c23 */ /* 0x103fe20008010051 */
[--C-:B------:R-:W-:Y:S01]  /*1c20*/  FFMA.FTZ R41, R75, UR4, R81.reuse ;  /* 0x000000044b297c23 */ /* 0x100fe20008010051 */
[--C-:B------:R-:W-:Y:S01]  /*1c30*/  FFMA.FTZ R42, R80, UR4, R81.reuse ;  /* 0x00000004502a7c23 */ /* 0x100fe20008010051 */
[----:B------:R-:W-:Y:S01]  /*1c40*/  FFMA.FTZ R81, R73, UR4, R81 ;  /* 0x0000000449517c23 */ /* 0x000fe20008010051 */
[----:B------:R-:W-:Y:S01]  /*1c50*/  FADD.FTZ R40, R77, -R40 ;  /* 0x800000284d287221 */ /* 0x000fe20000010000 */
[----:B------:R-:W-:Y:S01]  /*1c60*/  FADD.FTZ R41, R76, -R41 ;  /* 0x800000294c297221 */ /* 0x000fe20000010000 */
[----:B------:R-:W-:Y:S01]  /*1c70*/  FADD.FTZ R42, R79, -R42 ;  /* 0x8000002a4f2a7221 */ /* 0x000fe20000010000 */
[----:B------:R-:W-:Y:S01]  /*1c80*/  FADD.FTZ R81, R74, -R81 ;  /* 0x800000514a517221 */ /* 0x000fe20000010000 */
[----:B------:R-:W-:Y:S01]  /*1c90*/  FMUL.FTZ R40, R40, UR23 ;  /* 0x0000001728287c20 */ /* 0x000fe20008410000 */
[----:B------:R-:W-:Y:S01]  /*1ca0*/  FMUL.FTZ R41, R41, UR23 ;  /* 0x0000001729297c20 */ /* 0x000fe20008410000 */
[----:B------:R-:W-:Y:S01]  /*1cb0*/  FMUL.FTZ R43, R42, UR23 ;  /* 0x000000172a2b7c20 */ /* 0x000fe20008410000 */
[----:B-----5:R-:W-:Y:S01]  /*1cc0*/  LOP3.LUT P0, RZ, R0, 0xff00, RZ, 0xc0, !PT ;  /* 0x0000ff0000ff7812 */ /* 0x020fe2000780c0ff */
[----:B------:R-:W-:Y:S01]  /*1cd0*/  FMUL.FTZ R40, R40, UR12 ;  /* 0x0000000c28287c20 */ /* 0x000fe20008410000 */
[----:B------:R-:W-:Y:S01]  /*1ce0*/  FMUL.FTZ R41, R41, UR12 ;  /* 0x0000000c29297c20 */ /* 0x000fe20008410000 */
[----:B------:R-:W-:Y:S01]  /*1cf0*/  LOP3.LUT P4, RZ, R0, 0xff0000, RZ, 0xc0, !PT ;  /* 0x00ff000000ff7812 */ /* 0x000fe2000788c0ff */
[----:B------:R-:W-:Y:S01]  /*1d00*/  FMUL.FTZ R81, R81, UR23 ;  /* 0x0000001751517c20 */ /* 0x000fe20008410000 */
[----:B------:R-:W-:Y:S01]  /*1d10*/  FMUL.FTZ R40, R40, UR22 ;  /* 0x0000001628287c20 */ /* 0x000fe20008410000 */
[----:B------:R-:W-:Y:S01]  /*1d20*/  FMUL.FTZ R41, R41, UR22 ;  /* 0x0000001629297c20 */ /* 0x000fe20008410000 */
[----:B------:R-:W-:Y:S01]  /*1d30*/  FMUL.FTZ R43, R43, UR12 ;  /* 0x0000000c2b2b7c20 */ /* 0x000fe20008410000 */
[----:B------:R-:W-:-:S02]  /*1d40*/  FMUL.FTZ R81, R81, UR12 ;  /* 0x0000000c51517c20 */ /* 0x000fc40008410000 */
[----:B------:R-:W-:Y:S01]  /*1d50*/  FSEL R40, R40, RZ, P0 ;  /* 0x000000ff28287208 */ /* 0x000fe20000000000 */
[----:B------:R-:W-:Y:S01]  /*1d60*/  FMUL.FTZ R43, R43, UR22 ;  /* 0x000000162b2b7c20 */ /* 0x000fe20008410000 */
[----:B------:R-:W-:Y:S01]  /*1d70*/  FSEL R44, R41, RZ, P4 ;  /* 0x000000ff292c7208 */ /* 0x000fe20002000000 */
[----:B------:R-:W-:Y:S01]  /*1d80*/  FMUL.FTZ R81, R81, UR22 ;  /* 0x0000001651517c20 */ /* 0x000fe20008410000 */
[C---:B------:R-:W-:Y:S01]  /*1d90*/  ISETP.GE.U32.AND P4, PT, R0.reuse, 0x1000000, PT ;  /* 0x010000000000780c */ /* 0x040fe20003f86070 */
[----:B------:R0:W1:Y:S01]  /*1da0*/  F2F.BF16.F32 R42, R40 ;  /* 0x00000028002a7304 */ /* 0x0000620000202000 */
[----:B------:R-:W-:Y:S02]  /*1db0*/  LOP3.LUT P0, RZ, R0, 0xff, RZ, 0xc0, !PT ;  /* 0x000000ff00ff7812 */ /* 0x000fe4000780c0ff */
[----:B------:R-:W-:Y:S02]  /*1dc0*/  FSEL R45, R43, RZ, P4 ;  /* 0x000000ff2b2d7208 */ /* 0x000fe40002000000 */
[----:B------:R-:W-:-:S03]  /*1dd0*/  FSEL R81, R81, RZ, P0 ;  /* 0x000000ff51517208 */ /* 0x000fc60000000000 */
[----:B------:R-:W-:Y:S01]  /*1de0*/  F2F.BF16.F32 R44, R44 ;  /* 0x0000002c002c7304 */ /* 0x000fe20000202000 */
[----:B0-----:R-:W0:Y:S01]  /*1df0*/  LDC.64 R40, c[0x0][0x468] ;  /* 0x00011a00ff287b82 */ /* 0x001e220000000a00 */
[----:B-1----:R-:W-:-:S06]  /*1e00*/  IMAD.WIDE.U32 R42, R42, 0x10000, RZ ;  /* 0x000100002a2a7825 */ /* 0x002fcc00078e00ff */
[----:B------:R-:W1:Y:S08]  /*1e10*/  F2F.BF16.F32 R45, R45 ;  /* 0x0000002d002d7304 */ /* 0x000e700000202000 */
[----:B------:R-:W2:Y:S01]  /*1e20*/  F2F.BF16.F32 R81, R81 ;  /* 0x0000005100517304 */ /* 0x000ea20000202000 */
[----:B-1----:R-:W-:Y:S01]  /*1e30*/  PRMT R47, R44, 0x5410, R45 ;  /* 0x000054102c2f7816 */ /* 0x002fe2000000002d */
[----:B0-----:R-:W-:-:S03]  /*1e40*/  IMAD.WIDE.U32 R40, R5, 0x8, R40 ;  /* 0x0000000805287825 */ /* 0x001fc600078e0028 */
[----:B------:R-:W-:Y:S02]  /*1e50*/  LOP3.LUT R43, R47, R43, RZ, 0xfc, !PT ;  /* 0x0000002b2f2b7212 */ /* 0x000fe400078efcff */
[----:B--2---:R-:W-:-:S05]  /*1e60*/  LOP3.LUT R42, R42, R81, RZ, 0xfc, !PT ;  /* 0x000000512a2a7212 */ /* 0x004fca00078efcff */
[----:B------:R0:W-:Y:S01]  /*1e70*/  STG.E.64 desc[UR14][R40.64], R42 ;  /* 0x0000002a28007986 */ /* 0x0001e2000c101b0e */
[----:B------:R-:W-:Y:S05]  /*1e80*/  BRA `(.L_x_323) ;  /* 0x0000001c00cc7947 */ /* 0x000fea0003800000 */
.L_x_318:
[----:B------:R-:W-:Y:S01]  /*1e90*/  ISETP.GT.U32.AND P0, PT, R50, 0x7f, PT ;  /* 0x0000007f3200780c */ /* 0x000fe20003f04070 */
[----:B------:R-:W-:-:S12]  /*1ea0*/  BSSY.RECONVERGENT B1, `(.L_x_324) ;  /* 0x0000035000017945 */ /* 0x000fd80003800200 */
[----:B------:R-:W-:Y:S05]  /*1eb0*/  @!P0 BRA `(.L_x_325) ;  /* 0x0000000000cc8947 */ /* 0x000fea0003800000 */
[--C-:B------:R-:W-:Y:S01]  /*1ec0*/  FFMA.FTZ R41, R53, UR4, R81.reuse ;  /* 0x0000000435297c23 */ /* 0x100fe20008010051 */
[--C-:B------:R-:W-:Y:S01]  /*1ed0*/  FFMA.FTZ R40, R58, UR4, R81.reuse ;  /* 0x000000043a287c23 */ /* 0x100fe20008010051 */
[----:B------:R-:W-:Y:S01]  /*1ee0*/  FFMA.FTZ R44, R56, UR4, R81 ;  /* 0x00000004382c7c23 */ /* 0x000fe20008010051 */
[----:B-----5:R-:W-:Y:S01]  /*1ef0*/  LOP3.LUT P0, RZ, R4, 0xff0000, RZ, 0xc0, !PT ;  /* 0x00ff000004ff7812 */ /* 0x020fe2000780c0ff */
[----:B------:R-:W-:Y:S01]  /*1f00*/  FADD.FTZ R41, R54, -R41 ;  /* 0x8000002936297221 */ /* 0x000fe20000010000 */
[----:B------:R-:W-:Y:S01]  /*1f10*/  FADD.FTZ R42, R57, -R40 ;  /* 0x80000028392a7221 */ /* 0x000fe20000010000 */
[----:B------:R-:W-:Y:S02]  /*1f20*/  FADD.FTZ R44, R55, -R44 ;  /* 0x8000002c372c7221 */ /* 0x000fe40000010000 */
[----:B------:R-:W-:Y:S01]  /*1f30*/  FMUL.FTZ R45, R41, UR23 ;  /* 0x00000017292d7c20 */ /* 0x000fe20008410000 */
[----:B------:R-:W-:Y:S01]  /*1f40*/  FMUL.FTZ R47, R42, UR23 ;  /* 0x000000172a2f7c20 */ /* 0x000fe20008410000 */
[----:B------:R-:W-:Y:S01]  /*1f50*/  FFMA.FTZ R41, R3, UR4, R81 ;  /* 0x0000000403297c23 */ /* 0x000fe20008010051 */
[----:B------:R-:W-:Y:S01]  /*1f60*/  FMUL.FTZ R43, R44, UR23 ;  /* 0x000000172c2b7c20 */ /* 0x000fe20008410000 */
[----:B------:R-:W-:Y:S01]  /*1f70*/  FMUL.FTZ R46, R45, UR12 ;  /* 0x0000000c2d2e7c20 */ /* 0x000fe20008410000 */
[----:B------:R0:W-:Y:S01]  /*1f80*/  F2F.BF16.F32 R40, R45 ;  /* 0x0000002d00287304 */ /* 0x0001e20000202000 */
[----:B------:R-:W-:-:S02]  /*1f90*/  FADD.FTZ R42, R52, -R41 ;  /* 0x80000029342a7221 */ /* 0x000fc40000010000 */
[----:B------:R-:W-:Y:S02]  /*1fa0*/  FMUL.FTZ R46, R46, UR22 ;  /* 0x000000162e2e7c20 */ /* 0x000fe40008410000 */
[----:B------:R-:W-:-:S03]  /*1fb0*/  FMUL.FTZ R42, R42, UR23 ;  /* 0x000000172a2a7c20 */ /* 0x000fc60008410000 */
[----:B------:R-:W-:Y:S01]  /*1fc0*/  FSEL R82, R46, RZ, P0 ;  /* 0x000000ff2e527208 */ /* 0x000fe20000000000 */
[----:B0-----:R-:W-:Y:S01]  /*1fd0*/  FMUL.FTZ R45, R47, UR12 ;  /* 0x0000000c2f2d7c20 */ /* 0x001fe20008410000 */
[----:B------:R-:W-:Y:S01]  /*1fe0*/  ISETP.GE.U32.AND P0, PT, R4, 0x1000000, PT ;  /* 0x010000000400780c */ /* 0x000fe20003f06070 */
[----:B------:R0:W-:Y:S02]  /*1ff0*/  F2F.BF16.F32 R83, R42 ;  /* 0x0000002a00537304 */ /* 0x0001e40000202000 */
[----:B------:R-:W-:Y:S01]  /*2000*/  FMUL.FTZ R46, R45, UR22 ;  /* 0x000000162d2e7c20 */ /* 0x000fe20008410000 */
[----:B------:R-:W-:-:S04]  /*2010*/  FMUL.FTZ R45, R43, UR12 ;  /* 0x0000000c2b2d7c20 */ /* 0x000fc80008410000 */
[----:B------:R-:W-:Y:S01]  /*2020*/  FSEL R85, R46, RZ, P0 ;  /* 0x000000ff2e557208 */ /* 0x000fe20000000000 */
[----:B------:R-:W-:Y:S01]  /*2030*/  FMUL.FTZ R45, R45, UR22 ;  /* 0x000000162d2d7c20 */ /* 0x000fe20008410000 */
[----:B------:R-:W-:Y:S01]  /*2040*/  LOP3.LUT P0, RZ, R4, 0xff00, RZ, 0xc0, !PT ;  /* 0x0000ff0004ff7812 */ /* 0x000fe2000780c0ff */
[----:B0-----:R-:W-:Y:S01]  /*2050*/  FMUL.FTZ R42, R42, UR12 ;  /* 0x0000000c2a2a7c20 */ /* 0x001fe20008410000 */
[----:B------:R0:W1:Y:S02]  /*2060*/  F2F.BF16.F32 R41, R47 ;  /* 0x0000002f00297304 */ /* 0x0000640000202000 */
[----:B------:R-:W-:Y:S01]  /*2070*/  FSEL R84, R45, RZ, P0 ;  /* 0x000000ff2d547208 */ /* 0x000fe20000000000 */
[----:B------:R-:W-:Y:S01]  /*2080*/  FMUL.FTZ R45, R42, UR22 ;  /* 0x000000162a2d7c20 */ /* 0x000fe20008410000 */
[----:B------:R-:W-:-:S04]  /*2090*/  LOP3.LUT P0, RZ, R4, 0xff, RZ, 0xc0, !PT ;  /* 0x000000ff04ff7812 */ /* 0x000fc8000780c0ff */
[----:B------:R2:W3:Y:S01]  /*20a0*/  F2F.BF16.F32 R44, R43 ;  /* 0x0000002b002c7304 */ /* 0x0004e20000202000 */
[----:B0-----:R-:W0:Y:S01]  /*20b0*/  LDC.64 R46, c[0x0][0x478] ;  /* 0x00011e00ff2e7b82 */ /* 0x001e220000000a00 */
[----:B------:R-:W-:Y:S02]  /*20c0*/  FSEL R87, R45, RZ, P0 ;  /* 0x000000ff2d577208 */ /* 0x000fe40000000000 */
[----:B-1----:R-:W-:-:S04]  /*20d0*/  PRMT R45, R40, 0x5410, R41 ;  /* 0x00005410282d7816 */ /* 0x002fc80000000029 */
[----:B------:R-:W1:Y:S01]  /*20e0*/  F2F.BF16.F32 R84, R84 ;  /* 0x0000005400547304 */ /* 0x000e620000202000 */
[----:B--2---:R-:W2:Y:S01]  /*20f0*/  LDC.64 R42, c[0x0][0x468] ;  /* 0x00011a00ff2a7b82 */ /* 0x004ea20000000a00 */
[----:B---3--:R-:W-:-:S06]  /*2100*/  IMAD.WIDE.U32 R40, R44, 0x10000, RZ ;  /* 0x000100002c287825 */ /* 0x008fcc00078e00ff */
[----:B------:R-:W-:Y:S01]  /*2110*/  F2F.BF16.F32 R82, R82 ;  /* 0x0000005200527304 */ /* 0x000fe20000202000 */
[----:B------:R-:W-:Y:S02]  /*2120*/  LOP3.LUT R45, R45, R41, RZ, 0xfc, !PT ;  /* 0x000000292d2d7212 */ /* 0x000fe400078efcff */
[----:B------:R-:W-:Y:S01]  /*2130*/  LOP3.LUT R44, R40, R83, RZ, 0xfc, !PT ;  /* 0x00000053282c7212 */ /* 0x000fe200078efcff */
[----:B-1----:R-:W-:-:S04]  /*2140*/  IMAD.WIDE.U32 R40, R84, 0x10000, RZ ;  /* 0x0001000054287825 */ /* 0x002fc800078e00ff */
[----:B------:R-:W1:Y:S01]  /*2150*/  F2F.BF16.F32 R85, R85 ;  /* 0x0000005500557304 */ /* 0x000e620000202000 */
[----:B0-----:R-:W-:-:S07]  /*2160*/  IMAD.WIDE.U32 R46, R5, 0x8, R46 ;  /* 0x00000008052e7825 */ /* 0x001fce00078e002e */
[----:B------:R-:W0:Y:S01]  /*2170*/  F2F.BF16.F32 R87, R87 ;  /* 0x0000005700577304 */ /* 0x000e220000202000 */
[C---:B--2---:R-:W-:Y:S01]  /*2180*/  IMAD.WIDE.U32 R42, R5.reuse, 0x8, R42 ;  /* 0x00000008052a7825 */ /* 0x044fe200078e002a */
[----:B------:R2:W-:Y:S01]  /*2190*/  STG.E.64 desc[UR14][R46.64], R44 ;  /* 0x0000002c2e007986 */ /* 0x0005e2000c101b0e */
[----:B------:R-:W-:Y:S02]  /*21a0*/  IADD3 R5, PT, PT, R5, 0x80, RZ ;  /* 0x0000008005057810 */ /* 0x000fe40007ffe0ff */
[----:B-1----:R-:W-:-:S04]  /*21b0*/  PRMT R85, R82, 0x5410, R85 ;  /* 0x0000541052557816 */ /* 0x002fc80000000055 */
[----:B------:R-:W-:Y:S02]  /*21c0*/  LOP3.LUT R41, R85, R41, RZ, 0xfc, !PT ;  /* 0x0000002955297212 */ /* 0x000fe400078efcff */
[----:B0-----:R-:W-:-:S05]  /*21d0*/  LOP3.LUT R40, R40, R87, RZ, 0xfc, !PT ;  /* 0x0000005728287212 */ /* 0x001fca00078efcff */
[----:B------:R2:W-:Y:S02]  /*21e0*/  STG.E.64 desc[UR14][R42.64], R40 ;  /* 0x000000282a007986 */ /* 0x0005e4000c101b0e */
.L_x_325:
[----:B------:R-:W-:Y:S05]  /*21f0*/  BSYNC.RECONVERGENT B1 ;  /* 0x0000000000017941 */ /* 0x000fea0003800200 */
.L_x_324:
[----:B------:R-:W-:Y:S04]  /*2200*/  BSSY.RECONVERGENT B1, `(.L_x_326) ;  /* 0x0000035000017945 */ /* 0x000fe80003800200 */
[----:B------:R-:W-:Y:S05]  /*2210*/  @!P2 BRA `(.L_x_327) ;  /* 0x0000000000cca947 */ /* 0x000fea0003800000 */
[--C-:B--2---:R-:W-:Y:S01]  /*2220*/  FFMA.FTZ R41, R67, UR4, R81.reuse ;  /* 0x0000000443297c23 */ /* 0x104fe20008010051 */
        /* <DEDUP_REMOVED lines=26> */
[----:B------:R-:W-:Y:S02]  /*23d0*/  FSEL R84, R43, RZ, P0 ;  /* 0x000000ff2b547208 */ /* 0x000fe40000000000 */
[----:B------:R-:W-:-:S04]  /*23e0*/  LOP3.LUT P0, RZ, R2, 0xff, RZ, 0xc0, !PT ;  /* 0x000000ff02ff7812 */ /* 0x000fc8000780c0ff */
[----:B------:R2:W3:Y:S01]  /*23f0*/  F2F.BF16.F32 R46, R44 ;  /* 0x0000002c002e7304 */ /* 0x0004e20000202000 */
[----:B0-----:R-:W-:Y:S02]  /*2400*/  FMUL.FTZ R47, R42, UR22 ;  /* 0x000000162a2f7c20 */ /* 0x001fe40008410000 */
[----:B------:R-:W0:Y:S03]  /*2410*/  LDC.64 R42, c[0x0][0x468] ;  /* 0x00011a00ff2a7b82 */ /* 0x000e260000000a00 */
[----:B------:R-:W-:Y:S02]  /*2420*/  FSEL R87, R47, RZ, P0 ;  /* 0x000000ff2f577208 */ /* 0x000fe40000000000 */
[----:B------:R-:W4:Y:S01]  /*2430*/  F2F.BF16.F32 R84, R84 ;  /* 0x0000005400547304 */ /* 0x000f220000202000 */
[----:B-1----:R-:W-:Y:S02]  /*2440*/  PRMT R47, R40, 0x5410, R41 ;  /* 0x00005410282f7816 */ /* 0x002fe40000000029 */
[----:B--2---:R-:W1:Y:S01]  /*2450*/  LDC.64 R44, c[0x0][0x478] ;  /* 0x00011e00ff2c7b82 */ /* 0x004e620000000a00 */
[----:B---3--:R-:W-:-:S04]  /*2460*/  IMAD.WIDE.U32 R40, R46, 0x10000, RZ ;  /* 0x000100002e287825 */ /* 0x008fc800078e00ff */
[----:B------:R-:W-:Y:S01]  /*2470*/  F2F.BF16.F32 R82, R82 ;  /* 0x0000005200527304 */ /* 0x000fe20000202000 */
[----:B------:R-:W-:Y:S02]  /*2480*/  LOP3.LUT R47, R47, R41, RZ, 0xfc, !PT ;  /* 0x000000292f2f7212 */ /* 0x000fe400078efcff */
[----:B------:R-:W-:Y:S01]  /*2490*/  LOP3.LUT R46, R40, R83, RZ, 0xfc, !PT ;  /* 0x00000053282e7212 */ /* 0x000fe200078efcff */
[----:B----4-:R-:W-:-:S04]  /*24a0*/  IMAD.WIDE.U32 R40, R84, 0x10000, RZ ;  /* 0x0001000054287825 */ /* 0x010fc800078e00ff */
[----:B------:R-:W2:Y:S01]  /*24b0*/  F2F.BF16.F32 R85, R85 ;  /* 0x0000005500557304 */ /* 0x000ea20000202000 */
[----:B0-----:R-:W-:-:S07]  /*24c0*/  IMAD.WIDE.U32 R42, R5, 0x8, R42 ;  /* 0x00000008052a7825 */ /* 0x001fce00078e002a */
[----:B------:R-:W0:Y:S01]  /*24d0*/  F2F.BF16.F32 R87, R87 ;  /* 0x0000005700577304 */ /* 0x000e220000202000 */
[C---:B-1----:R-:W-:Y:S01]  /*24e0*/  IMAD.WIDE.U32 R44, R5.reuse, 0x8, R44 ;  /* 0x00000008052c7825 */ /* 0x042fe200078e002c */
[----:B------:R-:W-:Y:S02]  /*24f0*/  IADD3 R5, PT, PT, R5, 0x80, RZ ;  /* 0x0000008005057810 */ /* 0x000fe40007ffe0ff */
[----:B--2---:R-:W-:Y:S02]  /*2500*/  PRMT R85, R82, 0x5410, R85 ;  /* 0x0000541052557816 */ /* 0x004fe40000000055 */
[----:B------:R1:W-:Y:S02]  /*2510*/  STG.E.64 desc[UR14][R44.64], R46 ;  /* 0x0000002e2c007986 */ /* 0x0003e4000c101b0e */
[----:B------:R-:W-:Y:S02]  /*2520*/  LOP3.LUT R41, R85, R41, RZ, 0xfc, !PT ;  /* 0x0000002955297212 */ /* 0x000fe400078efcff */
[----:B0-----:R-:W-:-:S05]  /*2530*/  LOP3.LUT R40, R40, R87, RZ, 0xfc, !PT ;  /* 0x0000005728287212 */ /* 0x001fca00078efcff */
[----:B------:R1:W-:Y:S02]  /*2540*/  STG.E.64 desc[UR14][R42.64], R40 ;  /* 0x000000282a007986 */ /* 0x0003e4000c101b0e */
.L_x_327:
[----:B------:R-:W-:Y:S05]  /*2550*/  BSYNC.RECONVERGENT B1 ;  /* 0x0000000000017941 */ /* 0x000fea0003800200 */
.L_x_326:
[----:B------:R-:W-:Y:S05]  /*2560*/  @!P3 BRA `(.L_x_323) ;  /* 0x000000180014b947 */ /* 0x000fea0003800000 */
[--C-:B-12---:R-:W-:Y:S01]  /*2570*/  FFMA.FTZ R41, R75, UR4, R81.reuse ;  /* 0x000000044b297c23 */ /* 0x106fe20008010051 */
        /* <DEDUP_REMOVED lines=43> */
[----:B--2---:R-:W-:Y:S01]  /*2830*/  IMAD.WIDE.U32 R42, R5, 0x8, R42 ;  /* 0x00000008052a7825 */ /* 0x004fe200078e002a */
[----:B------:R2:W-:Y:S01]  /*2840*/  STG.E.64 desc[UR14][R46.64], R44 ;  /* 0x0000002c2e007986 */ /* 0x0005e2000c101b0e */
[----:B-1----:R-:W-:-:S04]  /*2850*/  PRMT R87, R82, 0x5410, R87 ;  /* 0x0000541052577816 */ /* 0x002fc80000000057 */
[----:B------:R-:W-:Y:S02]  /*2860*/  LOP3.LUT R41, R87, R41, RZ, 0xfc, !PT ;  /* 0x0000002957297212 */ /* 0x000fe400078efcff */
[----:B0-----:R-:W-:-:S05]  /*2870*/  LOP3.LUT R40, R40, R83, RZ, 0xfc, !PT ;  /* 0x0000005328287212 */ /* 0x001fca00078efcff */
[----:B------:R2:W-:Y:S01]  /*2880*/  STG.E.64 desc[UR14][R42.64], R40 ;  /* 0x000000282a007986 */ /* 0x0005e2000c101b0e */
[----:B------:R-:W-:Y:S05]  /*2890*/  BRA `(.L_x_323) ;  /* 0x0000001400487947 */ /* 0x000fea0003800000 */
.L_x_317:
[----:B------:R-:W-:-:S04]  /*28a0*/  UISETP.NE.U32.AND UP1, UPT, UR20, URZ, UPT ;  /* 0x000000ff1400728c */ /* 0x000fc8000bf25070 */
[----:B------:R-:W-:-:S09]  /*28b0*/  UISETP.NE.AND.EX UP1, UPT, UR21, URZ, UPT, UP1 ;  /* 0x000000ff1500728c */ /* 0x000fd2000bf25310 */
[----:B------:R-:W-:Y:S05]  /*28c0*/  BRA.U UP1, `(.L_x_328) ;  /* 0x0000000901607547 */ /* 0x000fea000b800000 */
[----:B------:R-:W-:Y:S01]  /*28d0*/  ISETP.GT.U32.AND P0, PT, R50, 0x7f, PT ;  /* 0x0000007f3200780c */ /* 0x000fe20003f04070 */
[----:B------:R-:W-:-:S12]  /*28e0*/  BSSY.RECONVERGENT B1, `(.L_x_329) ;  /* 0x0000032000017945 */ /* 0x000fd80003800200 */
[----:B------:R-:W-:Y:S05]  /*28f0*/  @!P0 BRA `(.L_x_330) ;  /* 0x0000000000c08947 */ /* 0x000fea0003800000 */
[----:B-----5:R-:W-:Y:S01]  /*2900*/  MOV R40, R63 ;  /* 0x0000003f00287202 */ /* 0x020fe20000000f00 */
[----:B------:R-:W-:Y:S01]  /*2910*/  FFMA.FTZ R41, R53, UR4, R81 ;  /* 0x0000000435297c23 */ /* 0x000fe20008010051 */
[----:B------:R-:W-:Y:S01]  /*2920*/  SHF.R.U32.HI R43, RZ, 0x10, R63 ;  /* 0x00000010ff2b7819 */ /* 0x000fe2000001163f */
[----:B------:R-:W-:Y:S01]  /*2930*/  FFMA.FTZ R42, R56, UR4, R81 ;  /* 0x00000004382a7c23 */ /* 0x000fe20008010051 */
[----:B------:R-:W-:Y:S01]  /*2940*/  SHF.L.U32 R40, R40, 0x10, RZ ;  /* 0x0000001028287819 */ /* 0x000fe200000006ff */
[----:B------:R-:W-:Y:S01]  /*2950*/  FADD.FTZ R41, R54, -R41 ;  /* 0x8000002936297221 */ /* 0x000fe20000010000 */
[----:B------:R-:W-:Y:S01]  /*2960*/  FFMA.FTZ R44, R58, UR4, R81 ;  /* 0x000000043a2c7c23 */ /* 0x000fe20008010051 */
[----:B------:R-:W-:Y:S01]  /*2970*/  SHF.L.U32 R43, R43, 0x10, RZ ;  /* 0x000000102b2b7819 */ /* 0x000fe200000006ff */
[----:B------:R-:W-:Y:S01]  /*2980*/  FADD.FTZ R45, R55, -R42 ;  /* 0x8000002a372d7221 */ /* 0x000fe20000010000 */
[----:B------:R-:W-:Y:S01]  /*2990*/  FFMA.FTZ R41, R41, UR23, R40 ;  /* 0x0000001729297c23 */ /* 0x000fe20008010028 */
[----:B------:R-:W-:Y:S01]  /*29a0*/  SHF.R.U64 R40, R62, 0x10, R63 ;  /* 0x000000103e287819 */ /* 0x000fe2000000123f */
[----:B------:R-:W-:Y:S01]  /*29b0*/  FADD.FTZ R44, R57, -R44 ;  /* 0x8000002c392c7221 */ /* 0x000fe20000010000 */
[----:B------:R-:W-:Y:S01]  /*29c0*/  LOP3.LUT P0, RZ, R4, 0xff0000, RZ, 0xc0, !PT ;  /* 0x00ff000004ff7812 */ /* 0x000fe2000780c0ff */
[----:B------:R-:W-:Y:S01]  /*29d0*/  FMUL.FTZ R42, R41, UR12 ;  /* 0x0000000c292a7c20 */ /* 0x000fe20008410000 */
[----:B------:R-:W-:Y:S01]  /*29e0*/  SHF.L.U32 R40, R40, 0x10, RZ ;  /* 0x0000001028287819 */ /* 0x000fe200000006ff */
[----:B------:R-:W-:Y:S01]  /*29f0*/  FFMA.FTZ R43, R44, UR23, R43 ;  /* 0x000000172c2b7c23 */ /* 0x000fe2000801002b */
[----:B------:R-:W-:Y:S01]  /*2a00*/  ISETP.GE.U32.AND P4, PT, R4, 0x1000000, PT ;  /* 0x010000000400780c */ /* 0x000fe20003f86070 */
[----:B------:R-:W-:-:S02]  /*2a10*/  FMUL.FTZ R42, R42, UR22 ;  /* 0x000000162a2a7c20 */ /* 0x000fc40008410000 */
[----:B------:R-:W-:Y:S01]  /*2a20*/  FFMA.FTZ R41, R45, UR23, R40 ;  /* 0x000000172d297c23 */ /* 0x000fe20008010028 */
[----:B------:R-:W-:Y:S01]  /*2a30*/  MOV R40, R62 ;  /* 0x0000003e00287202 */ /* 0x000fe20000000f00 */
[----:B------:R-:W-:Y:S01]  /*2a40*/  FFMA.FTZ R45, R3, UR4, R81 ;  /* 0x00000004032d7c23 */ /* 0x000fe20008010051 */
[----:B------:R-:W-:Y:S01]  /*2a50*/  FMUL.FTZ R43, R43, UR12 ;  /* 0x0000000c2b2b7c20 */ /* 0x000fe20008410000 */
[----:B------:R-:W-:Y:S01]  /*2a60*/  FMUL.FTZ R41, R41, UR12 ;  /* 0x0000000c29297c20 */ /* 0x000fe20008410000 */
[----:B------:R-:W-:Y:S01]  /*2a70*/  SHF.L.U32 R40, R40, 0x10, RZ ;  /* 0x0000001028287819 */ /* 0x000fe200000006ff */
[----:B------:R-:W-:Y:S01]  /*2a80*/  FADD.FTZ R45, R52, -R45 ;  /* 0x8000002d342d7221 */ /* 0x000fe20000010000 */
[----:B------:R-:W-:Y:S01]  /*2a90*/  FMUL.FTZ R43, R43, UR22 ;  /* 0x000000162b2b7c20 */ /* 0x000fe20008410000 */
[----:B------:R-:W-:Y:S01]  /*2aa0*/  FSEL R42, R42, RZ, P0 ;  /* 0x000000ff2a2a7208 */ /* 0x000fe20000000000 */
[----:B------:R-:W-:Y:S01]  /*2ab0*/  FMUL.FTZ R41, R41, UR22 ;  /* 0x0000001629297c20 */ /* 0x000fe20008410000 */
[----:B------:R-:W-:Y:S01]  /*2ac0*/  FFMA.FTZ R40, R45, UR23, R40 ;  /* 0x000000172d287c23 */ /* 0x000fe20008010028 */
[----:B------:R-:W-:Y:S01]  /*2ad0*/  LOP3.LUT P0, RZ, R4, 0xff, RZ, 0xc0, !PT ;  /* 0x000000ff04ff7812 */ /* 0x000fe2000780c0ff */
[----:B------:R0:W-:Y:S01]  /*2ae0*/  F2F.BF16.F32 R44, R42 ;  /* 0x0000002a002c7304 */ /* 0x0001e20000202000 */
[----:B------:R-:W-:Y:S01]  /*2af0*/  FSEL R47, R43, RZ, P4 ;  /* 0x000000ff2b2f7208 */ /* 0x000fe20002000000 */
[----:B------:R-:W-:Y:S01]  /*2b00*/  FMUL.FTZ R40, R40, UR12 ;  /* 0x0000000c28287c20 */ /* 0x000fe20008410000 */
[----:B------:R-:W-:-:S04]  /*2b10*/  LOP3.LUT P4, RZ, R4, 0xff00, RZ, 0xc0, !PT ;  /* 0x0000ff0004ff7812 */ /* 0x000fc8000788c0ff */
[----:B------:R-:W-:Y:S01]  /*2b20*/  FSEL R46, R41, RZ, P4 ;  /* 0x000000ff292e7208 */ /* 0x000fe20002000000 */
[----:B------:R-:W1:Y:S01]  /*2b30*/  F2F.BF16.F32 R47, R47 ;  /* 0x0000002f002f7304 */ /* 0x000e620000202000 */
[----:B0-----:R-:W-:Y:S02]  /*2b40*/  FMUL.FTZ R42, R40, UR22 ;  /* 0x00000016282a7c20 */ /* 0x001fe40008410000 */
[----:B------:R-:W0:Y:S03]  /*2b50*/  LDC.64 R40, c[0x0][0x468] ;  /* 0x00011a00ff287b82 */ /* 0x000e260000000a00 */
[----:B------:R-:W-:Y:S02]  /*2b60*/  FSEL R45, R42, RZ, P0 ;  /* 0x000000ff2a2d7208 */ /* 0x000fe40000000000 */
[----:B------:R-:W2:Y:S01]  /*2b70*/  F2F.BF16.F32 R43, R46 ;  /* 0x0000002e002b7304 */ /* 0x000ea20000202000 */
[----:B-1----:R-:W-:-:S07]  /*2b80*/  PRMT R83, R44, 0x5410, R47 ;  /* 0x000054102c537816 */ /* 0x002fce000000002f */
[----:B------:R-:W1:Y:S01]  /*2b90*/  F2F.BF16.F32 R45, R45 ;  /* 0x0000002d002d7304 */ /* 0x000e620000202000 */
[----:B--2---:R-:W-:-:S04]  /*2ba0*/  IMAD.WIDE.U32 R42, R43, 0x10000, RZ ;  /* 0x000100002b2a7825 */ /* 0x004fc800078e00ff */
[----:B0-----:R-:W-:Y:S01]  /*2bb0*/  IMAD.WIDE.U32 R40, R5, 0x8, R40 ;  /* 0x0000000805287825 */ /* 0x001fe200078e0028 */
[----:B------:R-:W-:Y:S02]  /*2bc0*/  LOP3.LUT R43, R83, R43, RZ, 0xfc, !PT ;  /* 0x0000002b532b7212 */ /* 0x000fe400078efcff */
[----:B------:R-:W-:Y:S02]  /*2bd0*/  IADD3 R5, PT, PT, R5, 0x80, RZ ;  /* 0x0000008005057810 */ /* 0x000fe40007ffe0ff */
[----:B-1----:R-:W-:-:S05]  /*2be0*/  LOP3.LUT R42, R42, R45, RZ, 0xfc, !PT ;  /* 0x0000002d2a2a7212 */ /* 0x002fca00078efcff */
[----:B------:R0:W-:Y:S02]  /*2bf0*/  STG.E.64 desc[UR14][R40.64], R42 ;  /* 0x0000002a28007986 */ /* 0x0001e4000c101b0e */
.L_x_330:
[----:B------:R-:W-:Y:S05]  /*2c00*/  BSYNC.RECONVERGENT B1 ;  /* 0x0000000000017941 */ /* 0x000fea0003800200 */
.L_x_329:
[----:B------:R-:W-:Y:S04]  /*2c10*/  BSSY.RECONVERGENT B1, `(.L_x_331) ;  /* 0x0000032000017945 */ /* 0x000fe80003800200 */
[----:B------:R-:W-:Y:S05]  /*2c20*/  @!P2 BRA `(.L_x_332) ;  /* 0x0000000000c0a947 */ /* 0x000fea0003800000 */
[----:B0----5:R-:W-:Y:S01]  /*2c30*/  MOV R40, R61 ;  /* 0x0000003d00287202 */ /* 0x021fe20000000f00 */
        /* <DEDUP_REMOVED lines=47> */
.L_x_332:
[----:B------:R-:W-:Y:S05]  /*2f30*/  BSYNC.RECONVERGENT B1 ;  /* 0x0000000000017941 */ /* 0x000fea0003800200 */
.L_x_331:
[----:B------:R-:W-:Y:S05]  /*2f40*/  @!P3 BRA `(.L_x_323) ;  /* 0x0000000c009cb947 */ /* 0x000fea0003800000 */
[----:B01---5:R-:W-:Y:S01]  /*2f50*/  MOV R40, R65 ;  /* 0x0000004100287202 */ /* 0x023fe20000000f00 */
        /* <DEDUP_REMOVED lines=11> */
[----:B------:R-:W-:Y:S01]  /*3010*/  FFMA.FTZ R81, R73, UR4, R81 ;  /* 0x0000000449517c23 */ /* 0x000fe20008010051 */
[----:B------:R-:W-:Y:S01]  /*3020*/  FMUL.FTZ R42, R41, UR12 ;  /* 0x0000000c292a7c20 */ /* 0x000fe20008410000 */
[----:B------:R-:W-:Y:S01]  /*3030*/  SHF.L.U32 R40, R40, 0x10, RZ ;  /* 0x0000001028287819 */ /* 0x000fe200000006ff */
[----:B------:R-:W-:Y:S01]  /*3040*/  FFMA.FTZ R43, R44, UR23, R43 ;  /* 0x000000172c2b7c23 */ /* 0x000fe2000801002b */
[----:B------:R-:W-:Y:S01]  /*3050*/  LOP3.LUT P0, RZ, R0, 0xff0000, RZ, 0xc0, !PT ;  /* 0x00ff000000ff7812 */ /* 0x000fe2000780c0ff */
[----:B------:R-:W-:Y:S01]  /*3060*/  FMUL.FTZ R42, R42, UR22 ;  /* 0x000000162a2a7c20 */ /* 0x000fe20008410000 */
[----:B------:R-:W-:Y:S01]  /*3070*/  ISETP.GE.U32.AND P4, PT, R0, 0x1000000, PT ;  /* 0x010000000000780c */ /* 0x000fe20003f86070 */
[----:B------:R-:W-:Y:S01]  /*3080*/  FFMA.FTZ R41, R45, UR23, R40 ;  /* 0x000000172d297c23 */ /* 0x000fe20008010028 */
[----:B------:R-:W-:Y:S01]  /*3090*/  MOV R40, R64 ;  /* 0x0000004000287202 */ /* 0x000fe20000000f00 */
[----:B------:R-:W-:Y:S01]  /*30a0*/  FMUL.FTZ R43, R43, UR12 ;  /* 0x0000000c2b2b7c20 */ /* 0x000fe20008410000 */
[----:B------:R-:W-:Y:S01]  /*30b0*/  FADD.FTZ R45, R74, -R81 ;  /* 0x800000514a2d7221 */ /* 0x000fe20000010000 */
[----:B------:R-:W-:Y:S01]  /*30c0*/  FMUL.FTZ R41, R41, UR12 ;  /* 0x0000000c29297c20 */ /* 0x000fe20008410000 */
[----:B------:R-:W-:Y:S01]  /*30d0*/  SHF.L.U32 R40, R40, 0x10, RZ ;  /* 0x0000001028287819 */ /* 0x000fe200000006ff */
[----:B------:R-:W-:Y:S01]  /*30e0*/  FMUL.FTZ R43, R43, UR22 ;  /* 0x000000162b2b7c20 */ /* 0x000fe20008410000 */
[----:B------:R-:W-:Y:S01]  /*30f0*/  FSEL R42, R42, RZ, P0 ;  /* 0x000000ff2a2a7208 */ /* 0x000fe20000000000 */
[----:B------:R-:W-:Y:S01]  /*3100*/  FMUL.FTZ R41, R41, UR22 ;  /* 0x0000001629297c20 */ /* 0x000fe20008410000 */
[C---:B------:R-:W-:Y:S01]  /*3110*/  LOP3.LUT P0, RZ, R0.reuse, 0xff, RZ, 0xc0, !PT ;  /* 0x000000ff00ff7812 */ /* 0x040fe2000780c0ff */
[----:B------:R-:W-:Y:S01]  /*3120*/  FFMA.FTZ R40, R45, UR23, R40 ;  /* 0x000000172d287c23 */ /* 0x000fe20008010028 */
[----:B------:R-:W-:Y:S01]  /*3130*/  FSEL R81, R43, RZ, P4 ;  /* 0x000000ff2b517208 */ /* 0x000fe20002000000 */
[----:B------:R0:W-:Y:S01]  /*3140*/  F2F.BF16.F32 R47, R42 ;  /* 0x0000002a002f7304 */ /* 0x0001e20000202000 */
[----:B------:R-:W-:Y:S01]  /*3150*/  LOP3.LUT P4, RZ, R0, 0xff00, RZ, 0xc0, !PT ;  /* 0x0000ff0000ff7812 */ /* 0x000fe2000788c0ff */
[----:B------:R-:W-:-:S03]  /*3160*/  FMUL.FTZ R40, R40, UR12 ;  /* 0x0000000c28287c20 */ /* 0x000fc60008410000 */
[----:B------:R-:W-:-:S03]  /*3170*/  FSEL R46, R41, RZ, P4 ;  /* 0x000000ff292e7208 */ /* 0x000fc60002000000 */
        /* <DEDUP_REMOVED lines=10> */
[----:B-1----:R-:W-:-:S05]  /*3220*/  LOP3.LUT R42, R42, R45, RZ, 0xfc, !PT ;  /* 0x0000002d2a2a7212 */ /* 0x002fca00078efcff */
[----:B------:R3:W-:Y:S01]  /*3230*/  STG.E.64 desc[UR14][R40.64], R42 ;  /* 0x0000002a28007986 */ /* 0x0007e2000c101b0e */
[----:B------:R-:W-:Y:S05]  /*3240*/  BRA `(.L_x_323) ;  /* 0x0000000800dc7947 */ /* 0x000fea0003800000 */
.L_x_328:
[----:B------:R-:W-:Y:S04]  /*3250*/  BSSY.RECONVERGENT B1, `(.L_x_333) ;  /* 0x000003d000017945 */ /* 0x000fe80003800200 */
[----:B------:R-:W-:Y:S05]  /*3260*/  @!P1 BRA `(.L_x_334) ;  /* 0x0000000000ec9947 */ /* 0x000fea0003800000 */
[----:B-----5:R-:W-:Y:S01]  /*3270*/  MOV R40, R63 ;  /* 0x0000003f00287202 */ /* 0x020fe20000000f00 */
[----:B------:R-:W-:Y:S01]  /*3280*/  FFMA.FTZ R41, R53, UR4, R81 ;  /* 0x0000000435297c23 */ /* 0x000fe20008010051 */
        /* <DEDUP_REMOVED lines=10> */
[----:B------:R-:W-:Y:S01]  /*3330*/  SHF.R.U64 R45, R62, 0x10, R63 ;  /* 0x000000103e2d7819 */ /* 0x000fe2000000123f */
[----:B------:R-:W-:Y:S01]  /*3340*/  FFMA.FTZ R44, R56, UR4, R81 ;  /* 0x00000004382c7c23 */ /* 0x000fe20008010051 */
[----:B------:R-:W-:Y:S01]  /*3350*/  SHF.L.U32 R43, R42, 0x10, RZ ;  /* 0x000000102a2b7819 */ /* 0x000fe200000006ff */
[----:B------:R0:W-:Y:S01]  /*3360*/  F2F.BF16.F32 R40, R46 ;  /* 0x0000002e00287304 */ /* 0x0001e20000202000 */
[----:B------:R-:W-:Y:S01]  /*3370*/  FADD.FTZ R42, R52, -R41 ;  /* 0x80000029342a7221 */ /* 0x000fe20000010000 */
[----:B------:R-:W-:Y:S01]  /*3380*/  SHF.L.U32 R45, R45, 0x10, RZ ;  /* 0x000000102d2d7819 */ /* 0x000fe200000006ff */
[----:B------:R-:W-:Y:S01]  /*3390*/  FADD.FTZ R44, R55, -R44 ;  /* 0x8000002c372c7221 */ /* 0x000fe20000010000 */
[----:B------:R-:W-:Y:S01]  /*33a0*/  LOP3.LUT P0, RZ, R4, 0xff0000, RZ, 0xc0, !PT ;  /* 0x00ff000004ff7812 */ /* 0x000fe2000780c0ff */
[----:B------:R-:W-:-:S02]  /*33b0*/  FFMA.FTZ R42, R42, UR23, R43 ;  /* 0x000000172a2a7c23 */ /* 0x000fc4000801002b */
[----:B------:R-:W-:Y:S01]  /*33c0*/  FFMA.FTZ R44, R44, UR23, R45 ;  /* 0x000000172c2c7c23 */ /* 0x000fe2000801002d */
[----:B------:R1:W2:Y:S01]  /*33d0*/  F2F.BF16.F32 R41, R47 ;  /* 0x0000002f00297304 */ /* 0x0002a20000202000 */
[----:B0-----:R-:W-:-:S04]  /*33e0*/  FMUL.FTZ R46, R46, UR12 ;  /* 0x0000000c2e2e7c20 */ /* 0x001fc80008410000 */
[----:B------:R-:W-:-:S03]  /*33f0*/  FMUL.FTZ R43, R46, UR22 ;  /* 0x000000162e2b7c20 */ /* 0x000fc60008410000 */
[----:B------:R0:W-:Y:S01]  /*3400*/  F2F.BF16.F32 R83, R42 ;  /* 0x0000002a00537304 */ /* 0x0001e20000202000 */
[----:B-1----:R-:W-:Y:S01]  /*3410*/  FMUL.FTZ R47, R47, UR12 ;  /* 0x0000000c2f2f7c20 */ /* 0x002fe20008410000 */
[----:B------:R-:W-:Y:S01]  /*3420*/  FSEL R82, R43, RZ, P0 ;  /* 0x000000ff2b527208 */ /* 0x000fe20000000000 */
[----:B------:R-:W-:Y:S01]  /*3430*/  FMUL.FTZ R43, R44, UR12 ;  /* 0x0000000c2c2b7c20 */ /* 0x000fe20008410000 */
[----:B------:R-:W-:Y:S01]  /*3440*/  ISETP.GE.U32.AND P0, PT, R4, 0x1000000, PT ;  /* 0x010000000400780c */ /* 0x000fe20003f06070 */
[----:B------:R-:W-:Y:S02]  /*3450*/  FMUL.FTZ R47, R47, UR22 ;  /* 0x000000162f2f7c20 */ /* 0x000fe40008410000 */
[----:B------:R-:W-:Y:S01]  /*3460*/  FMUL.FTZ R43, R43, UR22 ;  /* 0x000000162b2b7c20 */ /* 0x000fe20008410000 */
[----:B------:R1:W3:Y:S01]  /*3470*/  F2F.BF16.F32 R46, R44 ;  /* 0x0000002c002e7304 */ /* 0x0002e20000202000 */
[----:B0-----:R-:W-:Y:S01]  /*3480*/  FMUL.FTZ R42, R42, UR12 ;  /* 0x0000000c2a2a7c20 */ /* 0x001fe20008410000 */
[----:B------:R-:W-:-:S02]  /*3490*/  FSEL R85, R47, RZ, P0 ;  /* 0x000000ff2f557208 */ /* 0x000fc40000000000 */
[----:B------:R-:W-:Y:S01]  /*34a0*/  LOP3.LUT P0, RZ, R4, 0xff00, RZ, 0xc0, !PT ;  /* 0x0000ff0004ff7812 */ /* 0x000fe2000780c0ff */
[----:B------:R-:W-:-:S03]  /*34b0*/  FMUL.FTZ R47, R42, UR22 ;  /* 0x000000162a2f7c20 */ /* 0x000fc60008410000 */
[----:B------:R-:W-:Y:S01]  /*34c0*/  FSEL R84, R43, RZ, P0 ;  /* 0x000000ff2b547208 */ /* 0x000fe20000000000 */
[----:B-1----:R-:W0:Y:S01]  /*34d0*/  LDC.64 R44, c[0x0][0x478] ;  /* 0x00011e00ff2c7b82 */ /* 0x002e220000000a00 */
[----:B------:R-:W-:Y:S01]  /*34e0*/  LOP3.LUT P0, RZ, R4, 0xff, RZ, 0xc0, !PT ;  /* 0x000000ff04ff7812 */ /* 0x000fe2000780c0ff */
[----:B------:R-:W-:Y:S03]  /*34f0*/  F2F.BF16.F32 R82, R82 ;  /* 0x0000005200527304 */ /* 0x000fe60000202000 */
[----:B------:R-:W-:Y:S02]  /*3500*/  FSEL R87, R47, RZ, P0 ;  /* 0x000000ff2f577208 */ /* 0x000fe40000000000 */
[----:B--2---:R-:W-:Y:S01]  /*3510*/  PRMT R47, R40, 0x5410, R41 ;  /* 0x00005410282f7816 */ /* 0x004fe20000000029 */
[----:B------:R-:W1:Y:S01]  /*3520*/  LDC.64 R42, c[0x0][0x468] ;  /* 0x00011a00ff2a7b82 */ /* 0x000e620000000a00 */
[----:B---3--:R-:W-:Y:S01]  /*3530*/  IMAD.WIDE.U32 R40, R46, 0x10000, RZ ;  /* 0x000100002e287825 */ /* 0x008fe200078e00ff */
[----:B------:R-:W2:Y:S04]  /*3540*/  F2F.BF16.F32 R84, R84 ;  /* 0x0000005400547304 */ /* 0x000ea80000202000 */
[----:B------:R-:W-:-:S02]  /*3550*/  LOP3.LUT R47, R47, R41, RZ, 0xfc, !PT ;  /* 0x000000292f2f7212 */ /* 0x000fc400078efcff */
[----:B------:R-:W-:Y:S02]  /*3560*/  LOP3.LUT R46, R40, R83, RZ, 0xfc, !PT ;  /* 0x00000053282e7212 */ /* 0x000fe400078efcff */
[----:B------:R-:W3:Y:S01]  /*3570*/  F2F.BF16.F32 R85, R85 ;  /* 0x0000005500557304 */ /* 0x000ee20000202000 */
[----:B0-----:R-:W-:-:S07]  /*3580*/  IMAD.WIDE.U32 R44, R5, 0x8, R44 ;  /* 0x00000008052c7825 */ /* 0x001fce00078e002c */
[----:B------:R-:W0:Y:S01]  /*3590*/  F2F.BF16.F32 R87, R87 ;  /* 0x0000005700577304 */ /* 0x000e220000202000 */
[----:B--2---:R-:W-:Y:S01]  /*35a0*/  IMAD.WIDE.U32 R40, R84, 0x10000, RZ ;  /* 0x0001000054287825 */ /* 0x004fe200078e00ff */
[----:B------:R2:W-:Y:S03]  /*35b0*/  STG.E.64 desc[UR14][R44.64], R46 ;  /* 0x0000002e2c007986 */ /* 0x0005e6000c101b0e */
[C---:B-1----:R-:W-:Y:S01]  /*35c0*/  IMAD.WIDE.U32 R42, R5.reuse, 0x8, R42 ;  /* 0x00000008052a7825 */ /* 0x042fe200078e002a */
[----:B---3--:R-:W-:Y:S02]  /*35d0*/  PRMT R85, R82, 0x5410, R85 ;  /* 0x0000541052557816 */ /* 0x008fe40000000055 */
[----:B------:R-:W-:Y:S02]  /*35e0*/  IADD3 R5, PT, PT, R5, 0x80, RZ ;  /* 0x0000008005057810 */ /* 0x000fe40007ffe0ff */
[----:B------:R-:W-:-:S02]  /*35f0*/  LOP3.LUT R41, R85, R41, RZ, 0xfc, !PT ;  /* 0x0000002955297212 */ /* 0x000fc400078efcff */
[----:B0-----:R-:W-:-:S05]  /*3600*/  LOP3.LUT R40, R40, R87, RZ, 0xfc, !PT ;  /* 0x0000005728287212 */ /* 0x001fca00078efcff */
[----:B------:R2:W-:Y:S02]  /*3610*/  STG.E.64 desc[UR14][R42.64], R40 ;  /* 0x000000282a007986 */ /* 0x0005e4000c101b0e */
.L_x_334:
[----:B------:R-:W-:Y:S05]  /*3620*/  BSYNC.RECONVERGENT B1 ;  /* 0x0000000000017941 */ /* 0x000fea0003800200 */
.L_x_333:
[----:B------:R-:W-:Y:S04]  /*3630*/  BSSY.RECONVERGENT B1, `(.L_x_335) ;  /* 0x000003d000017945 */ /* 0x000fe80003800200 */
[----:B------:R-:W-:Y:S05]  /*3640*/  @!P2 BRA `(.L_x_336) ;  /* 0x0000000000eca947 */ /* 0x000fea0003800000 */
[----:B--2--5:R-:W-:Y:S01]  /*3650*/  MOV R40, R61 ;  /* 0x0000003d00287202 */ /* 0x024fe20000000f00 */
[----:B------:R-:W-:Y:S01]  /*3660*/  FFMA.FTZ R41, R67, UR4, R81 ;  /* 0x0000000443297c23 */ /* 0x000fe20008010051 */
[----:B------:R-:W-:Y:S01]  /*3670*/  SHF.R.U32.HI R43, RZ, 0x10, R61 ;  /* 0x00000010ff2b7819 */ /* 0x000fe2000001163d */
[----:B------:R-:W-:Y:S01]  /*3680*/  FFMA.FTZ R42, R72, UR4, R81 ;  /* 0x00000004482a7c23 */ /* 0x000fe20008010051 */
[----:B------:R-:W-:Y:S01]  /*3690*/  SHF.L.U32 R40, R40, 0x10, RZ ;  /* 0x0000001028287819 */ /* 0x000fe200000006ff */
[----:B------:R-:W-:Y:S01]  /*36a0*/  FADD.FTZ R41, R68, -R41 ;  /* 0x8000002944297221 */ /* 0x000fe20000010000 */
[----:B------:R-:W-:Y:S01]  /*36b0*/  SHF.L.U32 R44, R43, 0x10, RZ ;  /* 0x000000102b2c7819 */ /* 0x000fe200000006ff */
[----:B------:R-:W-:Y:S01]  /*36c0*/  FADD.FTZ R43, R71, -R42 ;  /* 0x8000002a472b7221 */ /* 0x000fe20000010000 */
[----:B------:R-:W-:Y:S01]  /*36d0*/  LOP3.LUT P0, RZ, R2, 0xff0000, RZ, 0xc0, !PT ;  /* 0x00ff000002ff7812 */ /* 0x000fe2000780c0ff */
[----:B------:R-:W-:Y:S01]  /*36e0*/  FFMA.FTZ R46, R41, UR23, R40 ;  /* 0x00000017292e7c23 */ /* 0x000fe20008010028 */
[----:B------:R-:W-:Y:S01]  /*36f0*/  MOV R40, R60 ;  /* 0x0000003c00287202 */ /* 0x000fe20000000f00 */
[--C-:B------:R-:W-:Y:S01]  /*3700*/  FFMA.FTZ R41, R59, UR4, R81.reuse ;  /* 0x000000043b297c23 */ /* 0x100fe20008010051 */
[----:B------:R-:W-:Y:S01]  /*3710*/  FFMA.FTZ R47, R43, UR23, R44 ;  /* 0x000000172b2f7c23 */ /* 0x000fe2000801002c */
[----:B------:R-:W-:Y:S01]  /*3720*/  FFMA.FTZ R44, R70, UR4, R81 ;  /* 0x00000004462c7c23 */ /* 0x000fe20008010051 */
[----:B------:R-:W-:Y:S01]  /*3730*/  SHF.L.U32 R45, R40, 0x10, RZ ;  /* 0x00000010282d7819 */ /* 0x000fe200000006ff */
[----:B------:R-:W-:Y:S01]  /*3740*/  FADD.FTZ R40, R66, -R41 ;  /* 0x8000002942287221 */ /* 0x000fe20000010000 */
[----:B------:R-:W-:Y:S01]  /*3750*/  SHF.R.U64 R41, R60, 0x10, R61 ;  /* 0x000000103c297819 */ /* 0x000fe2000000123d */
[----:B------:R0:W-:Y:S01]  /*3760*/  F2F.BF16.F32 R42, R46 ;  /* 0x0000002e002a7304 */ /* 0x0001e20000202000 */
[----:B------:R-:W-:Y:S01]  /*3770*/  FADD.FTZ R44, R69, -R44 ;  /* 0x8000002c452c7221 */ /* 0x000fe20000010000 */
[----:B------:R-:W-:Y:S01]  /*3780*/  FFMA.FTZ R40, R40, UR23, R45 ;  /* 0x0000001728287c23 */ /* 0x000fe2000801002d */
[----:B------:R-:W-:-:S05]  /*3790*/  SHF.L.U32 R41, R41, 0x10, RZ ;  /* 0x0000001029297819 */ /* 0x000fca00000006ff */
[----:B------:R-:W-:Y:S01]  /*37a0*/  FFMA.FTZ R41, R44, UR23, R41 ;  /* 0x000000172c297c23 */ /* 0x000fe20008010029 */
[----:B0-----:R-:W-:Y:S01]  /*37b0*/  FMUL.FTZ R46, R46, UR12 ;  /* 0x0000000c2e2e7c20 */ /* 0x001fe20008410000 */
[----:B------:R0:W1:Y:S03]  /*37c0*/  F2F.BF16.F32 R43, R47 ;  /* 0x0000002f002b7304 */ /* 0x0000660000202000 */
[----:B------:R-:W-:-:S05]  /*37d0*/  FMUL.FTZ R44, R46, UR22 ;  /* 0x000000162e2c7c20 */ /* 0x000fca0008410000 */
[----:B------:R-:W-:Y:S01]  /*37e0*/  FSEL R82, R44, RZ, P0 ;  /* 0x000000ff2c527208 */ /* 0x000fe20000000000 */
[----:B0-----:R-:W-:Y:S01]  /*37f0*/  FMUL.FTZ R47, R47, UR12 ;  /* 0x0000000c2f2f7c20 */ /* 0x001fe20008410000 */
[----:B------:R-:W-:Y:S01]  /*3800*/  ISETP.GE.U32.AND P0, PT, R2, 0x1000000, PT ;  /* 0x010000000200780c */ /* 0x000fe20003f06070 */
[----:B------:R-:W-:Y:S01]  /*3810*/  FMUL.FTZ R44, R41, UR12 ;  /* 0x0000000c292c7c20 */ /* 0x000fe20008410000 */
[----:B------:R-:W-:Y:S01]  /*3820*/  F2F.BF16.F32 R83, R40 ;  /* 0x0000002800537304 */ /* 0x000fe20000202000 */
[----:B------:R-:W-:Y:S02]  /*3830*/  FMUL.FTZ R47, R47, UR22 ;  /* 0x000000162f2f7c20 */ /* 0x000fe40008410000 */
[----:B------:R-:W-:Y:S01]  /*3840*/  FMUL.FTZ R45, R44, UR22 ;  /* 0x000000162c2d7c20 */ /* 0x000fe20008410000 */
[----:B------:R-:W-:Y:S02]  /*3850*/  FMUL.FTZ R44, R40, UR12 ;  /* 0x0000000c282c7c20 */ /* 0x000fe40008410000 */
[----:B------:R-:W-:-:S02]  /*3860*/  FSEL R85, R47, RZ, P0 ;  /* 0x000000ff2f557208 */ /* 0x000fc40000000000 */
[----:B------:R-:W-:Y:S01]  /*3870*/  LOP3.LUT P0, RZ, R2, 0xff00, RZ, 0xc0, !PT ;  /* 0x0000ff0002ff7812 */ /* 0x000fe2000780c0ff */
[----:B------:R0:W2:Y:S01]  /*3880*/  F2F.BF16.F32 R46, R41 ;  /* 0x00000029002e7304 */ /* 0x0000a20000202000 */
[----:B------:R-:W-:Y:S02]  /*3890*/  FMUL.FTZ R47, R44, UR22 ;  /* 0x000000162c2f7c20 */ /* 0x000fe40008410000 */
[----:B------:R-:W-:Y:S02]  /*38a0*/  FSEL R84, R45, RZ, P0 ;  /* 0x000000ff2d547208 */ /* 0x000fe40000000000 */
[----:B------:R-:W-:Y:S01]  /*38b0*/  LOP3.LUT P0, RZ, R2, 0xff, RZ, 0xc0, !PT ;  /* 0x000000ff02ff7812 */ /* 0x000fe2000780c0ff */
[----:B------:R-:W3:Y:S02]  /*38c0*/  LDC.64 R44, c[0x0][0x468] ;  /* 0x00011a00ff2c7b82 */ /* 0x000ee40000000a00 */
[----:B------:R-:W-:Y:S01]  /*38d0*/  F2F.BF16.F32 R82, R82 ;  /* 0x0000005200527304 */ /* 0x000fe20000202000 */
[----:B------:R-:W-:-:S02]  /*38e0*/  FSEL R87, R47, RZ, P0 ;  /* 0x000000ff2f577208 */ /* 0x000fc40000000000 */
[----:B-1----:R-:W-:-:S03]  /*38f0*/  PRMT R47, R42, 0x5410, R43 ;  /* 0x000054102a2f7816 */ /* 0x002fc6000000002b */
[----:B0-----:R-:W0:Y:S01]  /*3900*/  LDC.64 R40, c[0x0][0x478] ;  /* 0x00011e00ff287b82 */ /* 0x001e220000000a00 */
[----:B--2---:R-:W-:Y:S01]  /*3910*/  IMAD.WIDE.U32 R42, R46, 0x10000, RZ ;  /* 0x000100002e2a7825 */ /* 0x004fe200078e00ff */
[----:B------:R-:W1:Y:S04]  /*3920*/  F2F.BF16.F32 R84, R84 ;  /* 0x0000005400547304 */ /* 0x000e680000202000 */
[----:B------:R-:W-:Y:S02]  /*3930*/  LOP3.LUT R47, R47, R43, RZ, 0xfc, !PT ;  /* 0x0000002b2f2f7212 */ /* 0x000fe400078efcff */
[----:B------:R-:W-:Y:S02]  /*3940*/  LOP3.LUT R46, R42, R83, RZ, 0xfc, !PT ;  /* 0x000000532a2e7212 */ /* 0x000fe400078efcff */
[----:B------:R-:W2:Y:S01]  /*3950*/  F2F.BF16.F32 R85, R85 ;  /* 0x0000005500557304 */ /* 0x000ea20000202000 */
[----:B---3--:R-:W-:-:S07]  /*3960*/  IMAD.WIDE.U32 R44, R5, 0x8, R44 ;  /* 0x00000008052c7825 */ /* 0x008fce00078e002c */
[----:B------:R-:W3:Y:S01]  /*3970*/  F2F.BF16.F32 R87, R87 ;  /* 0x0000005700577304 */ /* 0x000ee20000202000 */
[----:B-1----:R-:W-:-:S04]  /*3980*/  IMAD.WIDE.U32 R42, R84, 0x10000, RZ ;  /* 0x00010000542a7825 */ /* 0x002fc800078e00ff */
[C---:B0-----:R-:W-:Y:S01]  /*3990*/  IMAD.WIDE.U32 R40, R5.reuse, 0x8, R40 ;  /* 0x0000000805287825 */ /* 0x041fe200078e0028 */
[----:B--2---:R-:W-:Y:S02]  /*39a0*/  PRMT R85, R82, 0x5410, R85 ;  /* 0x0000541052557816 */ /* 0x004fe40000000055 */
[----:B------:R-:W-:Y:S02]  /*39b0*/  IADD3 R5, PT, PT, R5, 0x80, RZ ;  /* 0x0000008005057810 */ /* 0x000fe40007ffe0ff */
[----:B------:R-:W-:Y:S01]  /*39c0*/  LOP3.LUT R43, R85, R43, RZ, 0xfc, !PT ;  /* 0x0000002b552b7212 */ /* 0x000fe200078efcff */
[----:B------:R0:W-:Y:S01]  /*39d0*/  STG.E.64 desc[UR14][R40.64], R46 ;  /* 0x0000002e28007986 */ /* 0x0001e2000c101b0e */
[----:B---3--:R-:W-:-:S05]  /*39e0*/  LOP3.LUT R42, R42, R87, RZ, 0xfc, !PT ;  /* 0x000000572a2a7212 */ /* 0x008fca00078efcff */
[----:B------:R0:W-:Y:S02]  /*39f0*/  STG.E.64 desc[UR14][R44.64], R42 ;  /* 0x0000002a2c007986 */ /* 0x0001e4000c101b0e */
.L_x_336:
[----:B------:R-:W-:Y:S05]  /*3a00*/  BSYNC.RECONVERGENT B1 ;  /* 0x0000000000017941 */ /* 0x000fea0003800200 */
.L_x_335:
[----:B------:R-:W-:Y:S05]  /*3a10*/  @!P3 BRA `(.L_x_323) ;  /* 0x0000000000e8b947 */ /* 0x000fea0003800000 */
[----:B0-2--5:R-:W-:Y:S01]  /*3a20*/  MOV R40, R65 ;  /* 0x0000004100287202 */ /* 0x025fe20000000f00 */
[----:B------:R-:W-:Y:S01]  /*3a30*/  FFMA.FTZ R41, R75, UR4, R81 ;  /* 0x000000044b297c23 */ /* 0x000fe20008010051 */
        /* <DEDUP_REMOVED lines=9> */
[----:B------:R-:W-:Y:S01]  /*3ad0*/  FFMA.FTZ R47, R43, UR23, R44 ;  /* 0x000000172b2f7c23 */ /* 0x000fe2000801002c */
[--C-:B------:R-:W-:Y:S01]  /*3ae0*/  FFMA.FTZ R41, R73, UR4, R81.reuse ;  /* 0x0000000449297c23 */ /* 0x100fe20008010051 */
[----:B------:R-:W-:Y:S01]  /*3af0*/  FFMA.FTZ R44, R78, UR4, R81 ;  /* 0x000000044e2c7c23 */ /* 0x000fe20008010051 */
[----:B------:R0:W-:Y:S01]  /*3b00*/  F2F.BF16.F32 R40, R46 ;  /* 0x0000002e00287304 */ /* 0x0001e20000202000 */
[----:B------:R-:W-:-:S02]  /*3b10*/  SHF.L.U32 R45, R45, 0x10, RZ ;  /* 0x000000102d2d7819 */ /* 0x000fc400000006ff */
[----:B------:R-:W-:Y:S01]  /*3b20*/  SHF.L.U32 R43, R42, 0x10, RZ ;  /* 0x000000102a2b7819 */ /* 0x000fe200000006ff */
[----:B------:R-:W-:Y:S01]  /*3b30*/  FADD.FTZ R44, R77, -R44 ;  /* 0x8000002c4d2c7221 */ /* 0x000fe20000010000 */
[----:B------:R-:W-:Y:S01]  /*3b40*/  FADD.FTZ R42, R74, -R41 ;  /* 0x800000294a2a7221 */ /* 0x000fe20000010000 */
[----:B------:R-:W-:Y:S02]  /*3b50*/  LOP3.LUT P0, RZ, R0, 0xff0000, RZ, 0xc0, !PT ;  /* 0x00ff000000ff7812 */ /* 0x000fe4000780c0ff */
[----:B------:R1:W2:Y:S01]  /*3b60*/  F2F.BF16.F32 R41, R47 ;  /* 0x0000002f00297304 */ /* 0x0002a20000202000 */
[----:B0-----:R-:W-:Y:S01]  /*3b70*/  FMUL.FTZ R46, R46, UR12 ;  /* 0x0000000c2e2e7c20 */ /* 0x001fe20008410000 */
[----:B------:R-:W-:Y:S01]  /*3b80*/  FFMA.FTZ R45, R44, UR23, R45 ;  /* 0x000000172c2d7c23 */ /* 0x000fe2000801002d */
[----:B------:R-:W-:Y:S02]  /*3b90*/  FFMA.FTZ R42, R42, UR23, R43 ;  /* 0x000000172a2a7c23 */ /* 0x000fe4000801002b */
[----:B------:R-:W-:Y:S01]  /*3ba0*/  FMUL.FTZ R46, R46, UR22 ;  /* 0x000000162e2e7c20 */ /* 0x000fe20008410000 */
[----:B------:R-:W-:-:S02]  /*3bb0*/  FMUL.FTZ R43, R45, UR12 ;  /* 0x0000000c2d2b7c20 */ /* 0x000fc40008410000 */
[----:B------:R0:W-:Y:S01]  /*3bc0*/  F2F.BF16.F32 R81, R42 ;  /* 0x0000002a00517304 */ /* 0x0001e20000202000 */
[----:B-1----:R-:W-:Y:S01]  /*3bd0*/  FMUL.FTZ R47, R47, UR12 ;  /* 0x0000000c2f2f7c20 */ /* 0x002fe20008410000 */
[----:B------:R-:W-:Y:S01]  /*3be0*/  FSEL R82, R46, RZ, P0 ;  /* 0x000000ff2e527208 */ /* 0x000fe20000000000 */
[----:B------:R-:W-:Y:S01]  /*3bf0*/  FMUL.FTZ R43, R43, UR22 ;  /* 0x000000162b2b7c20 */ /* 0x000fe20008410000 */
[----:B------:R-:W-:Y:S01]  /*3c00*/  ISETP.GE.U32.AND P0, PT, R0, 0x1000000, PT ;  /* 0x010000000000780c */ /* 0x000fe20003f06070 */
[----:B------:R-:W-:Y:S01]  /*3c10*/  FMUL.FTZ R47, R47, UR22 ;  /* 0x000000162f2f7c20 */ /* 0x000fe20008410000 */
[----:B--2---:R-:W-:Y:S02]  /*3c20*/  PRMT R85, R40, 0x5410, R41 ;  /* 0x0000541028557816 */ /* 0x004fe40000000029 */
[----:B------:R1:W2:Y:S01]  /*3c30*/  F2F.BF16.F32 R44, R45 ;  /* 0x0000002d002c7304 */ /* 0x0002a20000202000 */
[----:B0-----:R-:W-:Y:S01]  /*3c40*/  FMUL.FTZ R42, R42, UR12 ;  /* 0x0000000c2a2a7c20 */ /* 0x001fe20008410000 */
[----:B------:R-:W-:-:S02]  /*3c50*/  FSEL R86, R47, RZ, P0 ;  /* 0x000000ff2f567208 */ /* 0x000fc40000000000 */
[----:B------:R-:W-:Y:S01]  /*3c60*/  LOP3.LUT P0, RZ, R0, 0xff00, RZ, 0xc0, !PT ;  /* 0x0000ff0000ff7812 */ /* 0x000fe2000780c0ff */
[----:B------:R-:W0:Y:S03]  /*3c70*/  LDC.64 R46, c[0x0][0x478] ;  /* 0x00011e00ff2e7b82 */ /* 0x000e260000000a00 */
[----:B------:R-:W-:Y:S01]  /*3c80*/  FSEL R84, R43, RZ, P0 ;  /* 0x000000ff2b547208 */ /* 0x000fe20000000000 */
[----:B-1----:R-:W-:Y:S01]  /*3c90*/  FMUL.FTZ R45, R42, UR22 ;  /* 0x000000162a2d7c20 */ /* 0x002fe20008410000 */
[----:B------:R-:W-:Y:S01]  /*3ca0*/  LOP3.LUT P0, RZ, R0, 0xff, RZ, 0xc0, !PT ;  /* 0x000000ff00ff7812 */ /* 0x000fe2000780c0ff */
[----:B------:R-:W-:Y:S02]  /*3cb0*/  F2F.BF16.F32 R82, R82 ;  /* 0x0000005200527304 */ /* 0x000fe40000202000 */
[----:B------:R-:W1:Y:S01]  /*3cc0*/  LDC.64 R42, c[0x0][0x468] ;  /* 0x00011a00ff2a7b82 */ /* 0x000e620000000a00 */
[----:B------:R-:W-:Y:S01]  /*3cd0*/  FSEL R83, R45, RZ, P0 ;  /* 0x000000ff2d537208 */ /* 0x000fe20000000000 */
[----:B--2---:R-:W-:-:S04]  /*3ce0*/  IMAD.WIDE.U32 R44, R44, 0x10000, RZ ;  /* 0x000100002c2c7825 */ /* 0x004fc800078e00ff */
[----:B------:R-:W2:Y:S01]  /*3cf0*/  F2F.BF16.F32 R84, R84 ;  /* 0x0000005400547304 */ /* 0x000ea20000202000 */
[----:B------:R-:W-:Y:S02]  /*3d00*/  LOP3.LUT R45, R85, R45, RZ, 0xfc, !PT ;  /* 0x0000002d552d7212 */ /* 0x000fe400078efcff */
[----:B------:R-:W-:-:S05]  /*3d10*/  LOP3.LUT R44, R44, R81, RZ, 0xfc, !PT ;  /* 0x000000512c2c7212 */ /* 0x000fca00078efcff */
[----:B------:R-:W3:Y:S01]  /*3d20*/  F2F.BF16.F32 R87, R86 ;  /* 0x0000005600577304 */ /* 0x000ee20000202000 */
[----:B0-----:R-:W-:-:S04]  /*3d30*/  IMAD.WIDE.U32 R46, R5, 0x8, R46 ;  /* 0x00000008052e7825 */ /* 0x001fc800078e002e */
[----:B--2---:R-:W-:-:S03]  /*3d40*/  IMAD.WIDE.U32 R40, R84, 0x10000, RZ ;  /* 0x0001000054287825 */ /* 0x004fc600078e00ff */
[----:B------:R-:W0:Y:S01]  /*3d50*/  F2F.BF16.F32 R83, R83 ;  /* 0x0000005300537304 */ /* 0x000e220000202000 */
[----:B------:R4:W-:Y:S01]  /*3d60*/  STG.E.64 desc[UR14][R46.64], R44 ;  /* 0x0000002c2e007986 */ /* 0x0009e2000c101b0e */
[----:B-1----:R-:W-:Y:S01]  /*3d70*/  IMAD.WIDE.U32 R42, R5, 0x8, R42 ;  /* 0x00000008052a7825 */ /* 0x002fe200078e002a */
[----:B---3--:R-:W-:-:S04]  /*3d80*/  PRMT R87, R82, 0x5410, R87 ;  /* 0x0000541052577816 */ /* 0x008fc80000000057 */
[----:B------:R-:W-:Y:S02]  /*3d90*/  LOP3.LUT R41, R87, R41, RZ, 0xfc, !PT ;  /* 0x0000002957297212 */ /* 0x000fe400078efcff */
[----:B0-----:R-:W-:-:S05]  /*3da0*/  LOP3.LUT R40, R40, R83, RZ, 0xfc, !PT ;  /* 0x0000005328287212 */ /* 0x001fca00078efcff */
[----:B------:R4:W-:Y:S02]  /*3db0*/  STG.E.64 desc[UR14][R42.64], R40 ;  /* 0x000000282a007986 */ /* 0x0009e4000c101b0e */
.L_x_323:
[----:B------:R-:W-:Y:S05]  /*3dc0*/  BSYNC.RECONVERGENT B0 ;  /* 0x0000000000007941 */ /* 0x000fea0003800200 */
.L_x_316:
[----:B------:R-:W-:Y:S02]  /*3dd0*/  UIADD3 UR7, UPT, UPT, UR7, UR24, URZ ;  /* 0x0000001807077290 */ /* 0x000fe4000fffe0ff */
[----:B------:R-:W-:Y:S02]  /*3de0*/  UPLOP3.LUT UP2, UPT, UPT, UPT, UP2, 0x40, 0x4 ;  /* 0x000000000004789c */ /* 0x000fe40003f4e820 */
[----:B------:R-:W-:-:S09]  /*3df0*/  UISETP.GE.AND UP1, UPT, UR7, UR25, UPT ;  /* 0x000000190700728c */ /* 0x000fd2000bf26270 */
[----:B------:R-:W-:Y:S05]  /*3e00*/  BRA.U !UP1, `(.L_x_337) ;  /* 0xffffffc509b47547 */ /* 0x000fea000b83ffff */
.L_x_307:
[----:B------:R-:W0:Y:S08]  /*3e10*/  S2UR UR4, SR_CTAID.X ;  /* 0x00000000000479c3 */ /* 0x000e300000002500 */
[----:B-----5:R-:W1:Y:S08]  /*3e20*/  LDC.64 R2, c[0x0][0x440] ;  /* 0x00011000ff027b82 */ /* 0x020e700000000a00 */
[----:B------:R-:W2:Y:S08]  /*3e30*/  LDC.64 R4, c[0x0][0x448] ;  /* 0x00011200ff047b82 */ /* 0x000eb00000000a00 */
[----:B------:R-:W3:Y:S01]  /*3e40*/  LDC.64 R6, c[0x0][0x440] ;  /* 0x00011000ff067b82 */ /* 0x000ee20000000a00 */
[----:B0-----:R-:W-:-:S06]  /*3e50*/  UIMAD UR4, UR4, UR6, URZ ;  /* 0x00000006040472a4 */ /* 0x001fcc000f8e02ff */
[----:B------:R-:W-:Y:S01]  /*3e60*/  MOV R0, UR4 ;  /* 0x0000000400007c02 */ /* 0x000fe20008000f00 */
[----:B------:R-:W0:Y:S03]  /*3e70*/  LDC.64 R8, c[0x0][0x448] ;  /* 0x00011200ff087b82 */ /* 0x000e260000000a00 */
        /* <DEDUP_REMOVED lines=19> */
.L_x_338:
        /* <DEDUP_REMOVED lines=13> */
.L_x_6660:


//--------------------- .text._ZN10layer_norm13ln_bwd_kernelINS_13Kernel_traitsI13__nv_bfloat16S2_S2_S2_fjLj1536ELj1ELj1ELj4ELj8ENS_18Kernel_traits_baseILj1536ES2_S2_S2_S2_fjLj128EEEEELb1ELb0ELb0ELb1EEEvNS_9BwdParamsE --------------------------
	.section	.text._ZN10layer_norm13ln_bwd_kernelINS_13Kernel_traitsI13__nv_bfloat16S2_S2_S2_fjLj1536ELj1ELj1ELj4ELj8ENS_18Kernel_traits_baseILj1536ES2_S2_S2_S2_fjLj128EEEEELb1ELb0ELb0ELb1EEEvNS_9BwdParamsE,"ax",@progbits
	.align	128
        .global         _ZN10layer_norm13ln_bwd_kernelINS_13Kernel_traitsI13__nv_bfloat16S2_S2_S2_fjLj1536ELj1ELj1ELj4ELj8ENS_18Kernel_traits_baseILj1536ES2_S2_S2_S2_fjLj128EEEEELb1ELb0ELb0ELb1EEEvNS_9BwdParamsE
        .type           _ZN10layer_norm13ln_bwd_kernelINS_13Kernel_traitsI13__nv_bfloat16S2_S2_S2_fjLj1536ELj1ELj1ELj4ELj8ENS_18Kernel_traits_baseILj1536ES2_S2_S2_S2_fjLj128EEEEELb1ELb0ELb0ELb1EEEvNS_9BwdParamsE,@function
        .size           _ZN10layer_norm13ln_bwd_kernelINS_13Kernel_traitsI13__nv_bfloat16S2_S2_S2_fjLj1536ELj1ELj1ELj4ELj8ENS_18Kernel_traits_baseILj1536ES2_S2_S2_S2_fjLj128EEEEELb1ELb0ELb0ELb1EEEvNS_9BwdParamsE,(.L_x_6661 - _ZN10layer_norm13ln_bwd_kernelINS_13Kernel_traitsI13__nv_bfloat16S2_S2_S2_fjLj1536ELj1ELj1ELj4ELj8ENS_18Kernel_traits_baseILj1536ES2_S2_S2_S2_fjLj128EEEEELb1ELb0ELb0ELb1EEEvNS_9BwdParamsE)
        .other          _ZN10layer_norm13ln_bwd_kernelINS_13Kernel_traitsI13__nv_bfloat16S2_S2_S2_fjLj1536ELj1ELj1ELj4ELj8ENS_18Kernel_traits_baseILj1536ES2_S2_S2_S2_fjLj128EEEEELb1ELb0ELb0ELb1EEEvNS_9BwdParamsE,@"STO_CUDA_ENTRY STV_DEFAULT"
_ZN10layer_norm13ln_bwd_kernelINS_13Kernel_traitsI13__nv_bfloat16S2_S2_S2_fjLj1536ELj1ELj1ELj4ELj8ENS_18Kernel_traits_baseILj1536ES2_S2_S2_S2_fjLj128EEEEELb1ELb0ELb0ELb1EEEvNS_9BwdParamsE:
.text._ZN10layer_norm13ln_bwd_kernelINS_13Kernel_traitsI13__nv_bfloat16S2_S2_S2_fjLj1536ELj1ELj1ELj4ELj8ENS_18Kernel_traits_baseILj1536ES2_S2_S2_S2_fjLj128EEEEELb1ELb0ELb0ELb1EEEvNS_9BwdParamsE:
        /* <DEDUP_REMOVED lines=19> */
[----:B------:R-:W0:Y:S01]  /*0130*/  LDC.64 R2, c[0x0][0x3d0] ;  /* 0x0000f400ff027b82 */ /* 0x000e220000000a00 */
[----:B------:R-:W2:Y:S01]  /*0140*/  LDCU.64 UR4, c[0x0][0x3e0] ;  /* 0x00007c00ff0477ac */ /* 0x000ea20008000a00 */
        /* <DEDUP_REMOVED lines=10> */
[----:B------:R-:W-:Y:S01]  /*01f0*/  CS2R R4, SRZ ;  /* 0x0000000000047805 */ /* 0x000fe2000001ff00 */
[----:B------:R-:W-:Y:S01]  /*0200*/  UPLOP3.LUT UP2, UPT, UPT, UPT, UPT, 0x40, 0x4 ;  /* 0x000000000004789c */ /* 0x000fe20003f4e870 */
[----:B------:R-:W3:Y:S01]  /*0210*/  LDCU UR24, c[0x0][0x408] ;  /* 0x00008100ff1877ac */ /* 0x000ee20008000800 */
[----:B------:R-:W4:Y:S01]  /*0220*/  LDCU UR20, c[0x0][0x388] ;  /* 0x00007100ff1477ac */ /* 0x000f220008000800 */
[----:B------:R-:W0:Y:S01]  /*0230*/  LDCU.U8 UR9, c[0x0][0x410] ;  /* 0x00008200ff0977ac */ /* 0x000e220008000000 */
[----:B------:R-:W0:Y:S02]  /*0240*/  LDCU UR21, c[0x0][0x400] ;  /* 0x00008000ff1577ac */ /* 0x000e240008000800 */
[C---:B0-----:R-:W-:Y:S01]  /*0250*/  IMAD.WIDE.U32 R2, R41.reuse, 0x8, R2 ;  /* 0x0000000829027825 */ /* 0x041fe200078e0002 */
[----:B------:R-:W0:Y:S04]  /*0260*/  LDCU.64 UR22, c[0x0][0x478] ;  /* 0x00008f00ff1677ac */ /* 0x000e280008000a00 */
[----:B-1----:R-:W5:Y:S01]  /*0270*/  LDG.E.64 R42, desc[UR16][R2.64+0x800] ;  /* 0x00080010022a7981 */ /* 0x002f62000c1e1b00 */
[----:B------:R-:W1:Y:S03]  /*0280*/  LDCU.128 UR12, c[0x0][0x3c0] ;  /* 0x00007800ff0c77ac */ /* 0x000e660008000c00 */
[----:B------:R-:W3:Y:S01]  /*0290*/  LDG.E.64 R44, desc[UR16][R2.64+0x400] ;  /* 0x00040010022c7981 */ /* 0x000ee2000c1e1b00 */
[----:B------:R-:W0:Y:S03]  /*02a0*/  LDCU.64 UR18, c[0x0][0x438] ;  /* 0x00008700ff1277ac */ /* 0x000e260008000a00 */
[----:B------:R4:W3:Y:S01]  /*02b0*/  LDG.E.64 R46, desc[UR16][R2.64] ;  /* 0x00000010022e7981 */ /* 0x0008e2000c1e1b00 */
[----:B------:R-:W-:Y:S01]  /*02c0*/  LOP3.LUT R40, R41, 0x60, RZ, 0xc0, !PT ;  /* 0x0000006029287812 */ /* 0x000fe200078ec0ff */
[----:B--2---:R-:W-:Y:S01]  /*02d0*/  UISETP.NE.U32.AND UP0, UPT, UR4, URZ, UPT ;  /* 0x000000ff0400728c */ /* 0x004fe2000bf05070 */
[----:B------:R-:W2:Y:S02]  /*02e0*/  LDCU.64 UR26, c[0x0][0x380] ;  /* 0x00007000ff1a77ac */ /* 0x000ea40008000a00 */
[----:B------:R-:W-:-:S02]  /*02f0*/  LOP3.LUT R40, R40, 0x1f, R41, 0xf8, !PT ;  /* 0x0000001f28287812 */ /* 0x000fc400078ef829 */
[----:B------:R-:W-:Y:S01]  /*0300*/  LOP3.LUT R41, R41, 0x1f, RZ, 0xc0, !PT ;  /* 0x0000001f29297812 */ /* 0x000fe200078ec0ff */
[----:B------:R-:W-:Y:S01]  /*0310*/  UISETP.NE.AND.EX UP0, UPT, UR5, URZ, UPT, UP0 ;  /* 0x000000ff0500728c */ /* 0x000fe2000bf05300 */
[----:B----4-:R-:W-:Y:S01]  /*0320*/  CS2R R2, SRZ ;  /* 0x0000000000027805 */ /* 0x010fe2000001ff00 */
[----:B------:R-:W-:Y:S01]  /*0330*/  UMOV UR6, UR8 ;  /* 0x0000000800067c82 */ /* 0x000fe20008000000 */
[C---:B-----5:R-:W-:Y:S02]  /*0340*/  SHF.L.U32 R34, R42.reuse, 0x10, RZ ;  /* 0x000000102a227819 */ /* 0x060fe400000006ff */
[----:B------:R-:W-:Y:S02]  /*0350*/  SHF.R.U64 R42, R42, 0x10, R43 ;  /* 0x000000102a2a7819 */ /* 0x000fe4000000122b */
[----:B---3--:R-:W-:Y:S02]  /*0360*/  SHF.L.U32 R36, R44, 0x10, RZ ;  /* 0x000000102c247819 */ /* 0x008fe400000006ff */
[----:B------:R-:W-:-:S02]  /*0370*/  SHF.L.U32 R35, R43, 0x10, RZ ;  /* 0x000000102b237819 */ /* 0x000fc400000006ff */
[----:B------:R-:W-:Y:S02]  /*0380*/  SHF.L.U32 R38, R46, 0x10, RZ ;  /* 0x000000102e267819 */ /* 0x000fe400000006ff */
[----:B------:R-:W-:Y:S02]  /*0390*/  SHF.R.U64 R44, R44, 0x10, R45 ;  /* 0x000000102c2c7819 */ /* 0x000fe4000000122d */
[----:B------:R-:W-:Y:S02]  /*03a0*/  SHF.L.U32 R37, R45, 0x10, RZ ;  /* 0x000000102d257819 */ /* 0x000fe400000006ff */
[----:B------:R-:W-:Y:S02]  /*03b0*/  SHF.R.U64 R46, R46, 0x10, R47 ;  /* 0x000000102e2e7819 */ /* 0x000fe4000000122f */
[----:B------:R-:W-:Y:S02]  /*03c0*/  SHF.L.U32 R39, R47, 0x10, RZ ;  /* 0x000000102f277819 */ /* 0x000fe400000006ff */
[----:B------:R-:W-:-:S02]  /*03d0*/  SHF.R.U32.HI R43, RZ, 0x10, R43 ;  /* 0x00000010ff2b7819 */ /* 0x000fc4000001162b */
[----:B------:R-:W-:Y:S02]  /*03e0*/  SHF.R.U32.HI R45, RZ, 0x10, R45 ;  /* 0x00000010ff2d7819 */ /* 0x000fe4000001162d */
[----:B------:R-:W-:Y:S02]  /*03f0*/  SHF.R.U32.HI R47, RZ, 0x10, R47 ;  /* 0x00000010ff2f7819 */ /* 0x000fe4000001162f */
[----:B------:R-:W-:Y:S02]  /*0400*/  SHF.L.U32 R42, R42, 0x10, RZ ;  /* 0x000000102a2a7819 */ /* 0x000fe400000006ff */
[----:B------:R-:W-:Y:S02]  /*0410*/  SHF.L.U32 R43, R43, 0x10, RZ ;  /* 0x000000102b2b7819 */ /* 0x000fe400000006ff */
[----:B------:R-:W-:Y:S02]  /*0420*/  SHF.L.U32 R44, R44, 0x10, RZ ;  /* 0x000000102c2c7819 */ /* 0x000fe400000006ff */
[----:B------:R-:W-:-:S02]  /*0430*/  SHF.L.U32 R45, R45, 0x10, RZ ;  /* 0x000000102d2d7819 */ /* 0x000fc400000006ff */
[----:B------:R-:W-:Y:S02]  /*0440*/  SHF.L.U32 R46, R46, 0x10, RZ ;  /* 0x000000102e2e7819 */ /* 0x000fe400000006ff */
[----:B012---:R-:W-:-:S07]  /*0450*/  SHF.L.U32 R47, R47, 0x10, RZ ;  /* 0x000000102f2f7819 */ /* 0x007fce00000006ff */
.L_x_344:
[----:B------:R-:W-:Y:S01]  /*0460*/  UIMAD UR4, UR6, UR20, URZ ;  /* 0x00000014060472a4 */ /* 0x000fe2000f8e02ff */
[----:B01-34-:R-:W0:Y:S01]  /*0470*/  LDC.64 R30, c[0x0][0x428] ;  /* 0x00010a00ff1e7b82 */ /* 0x01be220000000a00 */
[----:B------:R-:W-:Y:S02]  /*0480*/  UIMAD.WIDE UR10, UR6, 0x4, UR14 ;  /* 0x00000004060a78a5 */ /* 0x000fe4000f8e020e */
[----:B------:R-:W-:-:S04]  /*0490*/  USHF.R.S32.HI UR5, URZ, 0x1f, UR4 ;  /* 0x0000001fff057899 */ /* 0x000fc80008011404 */
[----:B------:R-:W-:Y:S01]  /*04a0*/  ULEA.HI UR5, UR5, UR4, URZ, 0x2 ;  /* 0x0000000405057291 */ /* 0x000fe2000f8f10ff */
[----:B------:R-:W1:Y:S01]  /*04b0*/  LDC.64 R28, c[0x0][0x3a8] ;  /* 0x0000ea00ff1c7b82 */ /* 0x000e620000000a00 */
[----:B------:R-:W-:Y:S02]  /*04c0*/  MOV R62, UR10 ;  /* 0x0000000a003e7c02 */ /* 0x000fe40008000f00 */
[----:B------:R-:W-:Y:S02]  /*04d0*/  MOV R63, UR11 ;  /* 0x0000000b003f7c02 */ /* 0x000fe40008000f00 */
[----:B------:R-:W-:-:S03]  /*04e0*/  MOV R25, UR5 ;  /* 0x0000000500197c02 */ /* 0x000fc60008000f00 */
[----:B------:R2:W3:Y:S01]  /*04f0*/  LDG.E R0, desc[UR16][R62.64] ;  /* 0x000000103e007981 */ /* 0x0004e2000c1e1900 */
[----:B------:R-:W-:-:S04]  /*0500*/  LEA.HI.SX32 R54, R25, R40, 0x1e ;  /* 0x0000002819367211 */ /* 0x000fc800078ff2ff */
[C---:B------:R-:W-:Y:S02]  /*0510*/  IADD3 R55, PT, PT, R54.reuse, 0x80, RZ ;  /* 0x0000008036377810 */ /* 0x040fe40007ffe0ff */
[C---:B------:R-:W-:Y:S01]  /*0520*/  IADD3 R56, PT, PT, R54.reuse, 0x100, RZ ;  /* 0x0000010036387810 */ /* 0x040fe20007ffe0ff */
[----:B------:R-:W-:Y:S01]  /*0530*/  UIMAD.WIDE UR4, UR6, 0x4, UR12 ;  /* 0x00000004060478a5 */ /* 0x000fe2000f8e020c */
[----:B0-----:R-:W-:-:S04]  /*0540*/  IMAD.WIDE.U32 R60, R54, 0x8, R30 ;  /* 0x00000008363c7825 */ /* 0x001fc800078e001e */
[----:B------:R-:W-:-:S04]  /*0550*/  IMAD.WIDE.U32 R58, R55, 0x8, R30 ;  /* 0x00000008373a7825 */ /* 0x000fc800078e001e */
[----:B-1----:R-:W-:-:S04]  /*0560*/  IMAD.WIDE.U32 R24, R54, 0x8, R28 ;  /* 0x0000000836187825 */ /* 0x002fc800078e001c */
[--C-:B------:R-:W-:Y:S01]  /*0570*/  IMAD.WIDE.U32 R26, R55, 0x8, R28.reuse ;  /* 0x00000008371a7825 */ /* 0x100fe200078e001c */
[----:B--2---:R-:W-:Y:S01]  /*0580*/  MOV R62, UR4 ;  /* 0x00000004003e7c02 */ /* 0x004fe20008000f00 */
[----:B------:R-:W2:Y:S02]  /*0590*/  LDG.E.64 R60, desc[UR16][R60.64] ;  /* 0x000000103c3c7981 */ /* 0x000ea4000c1e1b00 */
[C---:B------:R-:W-:Y:S01]  /*05a0*/  IMAD.WIDE.U32 R28, R56.reuse, 0x8, R28 ;  /* 0x00000008381c7825 */ /* 0x040fe200078e001c */
[----:B------:R-:W-:Y:S01]  /*05b0*/  MOV R63, UR5 ;  /* 0x00000005003f7c02 */ /* 0x000fe20008000f00 */
[----:B------:R-:W4:Y:S01]  /*05c0*/  LDG.E.64 R58, desc[UR16][R58.64] ;  /* 0x000000103a3a7981 */ /* 0x000f22000c1e1b00 */
[----:B------:R-:W-:Y:S01]  /*05d0*/  ISETP.NE.AND P1, PT, RZ, UR9, PT ;  /* 0x00000009ff007c0c */ /* 0x000fe2000bf25270 */
[----:B------:R-:W-:Y:S01]  /*05e0*/  IMAD.WIDE.U32 R30, R56, 0x8, R30 ;  /* 0x00000008381e7825 */ /* 0x000fe200078e001e */
[----:B------:R-:W0:Y:S01]  /*05f0*/  @UP0 LDCU.64 UR4, c[0x0][0x3e0] ;  /* 0x00007c00ff0407ac */ /* 0x000e220008000a00 */
[----:B------:R-:W4:Y:S04]  /*0600*/  LDG.E.64 R24, desc[UR16][R24.64] ;  /* 0x0000001018187981 */ /* 0x000f28000c1e1b00 */
[----:B------:R-:W4:Y:S04]  /*0610*/  LDG.E.64 R26, desc[UR16][R26.64] ;  /* 0x000000101a1a7981 */ /* 0x000f28000c1e1b00 */
[----:B------:R-:W4:Y:S04]  /*0620*/  LDG.E.64 R28, desc[UR16][R28.64] ;  /* 0x000000101c1c7981 */ /* 0x000f28000c1e1b00 */
[----:B------:R-:W4:Y:S04]  /*0630*/  LDG.E R62, desc[UR16][R62.64] ;  /* 0x000000103e3e7981 */ /* 0x000f28000c1e1900 */
[----:B------:R-:W4:Y:S01]  /*0640*/  LDG.E.64 R30, desc[UR16][R30.64] ;  /* 0x000000101e1e7981 */ /* 0x000f22000c1e1b00 */
[----:B------:R-:W-:Y:S01]  /*0650*/  PLOP3.LUT P3, PT, PT, PT, UP0, 0x80, 0x8 ;  /* 0x000000000008781c */ /* 0x000fe20003f6f008 */
[----:B0-----:R-:W-:Y:S01]  /*0660*/  @UP0 UIMAD.WIDE UR4, UR6, 0x2, UR4 ;  /* 0x00000002060408a5 */ /* 0x001fe2000f8e0204 */
[----:B------:R-:W0:Y:S01]  /*0670*/  S2UR UR7, SR_CgaCtaId ;  /* 0x00000000000779c3 */ /* 0x000e220000008800 */
[----:B------:R-:W-:-:S02]  /*0680*/  ISETP.NE.AND P2, PT, R41, RZ, PT ;  /* 0x000000ff2900720c */ /* 0x000fc40003f45270 */
[----:B------:R-:W-:Y:S02]  /*0690*/  PLOP3.LUT P4, PT, PT, PT, UP2, 0x80, 0x8 ;  /* 0x000000000008781c */ /* 0x000fe40003f8f028 */
[----:B---3--:R-:W-:Y:S02]  /*06a0*/  R2UR UR10, R0 ;  /* 0x00000000000a72ca */ /* 0x008fe400000e0000 */
[----:B--2---:R-:W-:Y:S02]  /*06b0*/  MOV R68, R60 ;  /* 0x0000003c00447202 */ /* 0x004fe40000000f00 */
[----:B------:R-:W-:Y:S02]  /*06c0*/  SHF.R.U64 R91, R60, 0x10, R61 ;  /* 0x000000103c5b7819 */ /* 0x000fe4000000123d */
[----:B----4-:R-:W-:Y:S02]  /*06d0*/  MOV R81, R58 ;  /* 0x0000003a00517202 */ /* 0x010fe40000000f00 */
[----:B------:R-:W-:-:S02]  /*06e0*/  SHF.R.U64 R80, R58, 0x10, R59 ;  /* 0x000000103a507819 */ /* 0x000fc4000000123b */
[--C-:B------:R-:W-:Y:S02]  /*06f0*/  SHF.R.U64 R76, R24, 0x10, R25.reuse ;  /* 0x00000010184c7819 */ /* 0x100fe40000001219 */
[----:B------:R-:W-:Y:S02]  /*0700*/  SHF.R.U32.HI R72, RZ, 0x10, R25 ;  /* 0x00000010ff487819 */ /* 0x000fe40000011619 */
[--C-:B------:R-:W-:Y:S02]  /*0710*/  SHF.R.U64 R66, R26, 0x10, R27.reuse ;  /* 0x000000101a427819 */ /* 0x100fe4000000121b */
[----:B------:R-:W-:Y:S02]  /*0720*/  SHF.R.U32.HI R64, RZ, 0x10, R27 ;  /* 0x00000010ff407819 */ /* 0x000fe4000001161b */
[--C-:B------:R-:W-:Y:S02]  /*0730*/  SHF.R.U64 R60, R28, 0x10, R29.reuse ;  /* 0x000000101c3c7819 */ /* 0x100fe4000000121d */
[----:B------:R-:W-:-:S02]  /*0740*/  SHF.R.U32.HI R58, RZ, 0x10, R29 ;  /* 0x00000010ff3a7819 */ /* 0x000fc4000001161d */
[----:B------:R-:W-:Y:S02]  /*0750*/  MOV R0, R61 ;  /* 0x0000003d00007202 */ /* 0x000fe40000000f00 */
[----:B------:R-:W-:Y:S02]  /*0760*/  SHF.R.U32.HI R67, RZ, 0x10, R61 ;  /* 0x00000010ff437819 */ /* 0x000fe4000001163d */
[----:B------:R-:W-:Y:S02]  /*0770*/  SHF.L.U32 R65, R27, 0x10, RZ ;  /* 0x000000101b417819 */ /* 0x000fe400000006ff */
[----:B------:R-:W-:Y:S02]  /*0780*/  SHF.L.U32 R24, R24, 0x10, RZ ;  /* 0x0000001018187819 */ /* 0x000fe400000006ff */
[----:B------:R-:W-:Y:S02]  /*0790*/  SHF.L.U32 R25, R25, 0x10, RZ ;  /* 0x0000001019197819 */ /* 0x000fe400000006ff */
[----:B------:R-:W-:-:S02]  /*07a0*/  SHF.L.U32 R69, R26, 0x10, RZ ;  /* 0x000000101a457819 */ /* 0x000fc400000006ff */
[----:B------:R-:W-:Y:S02]  /*07b0*/  FSEL R27, R62, RZ, !P1 ;  /* 0x000000ff3e1b7208 */ /* 0x000fe40004800000 */
[----:B------:R-:W-:Y:S02]  /*07c0*/  SHF.L.U32 R76, R76, 0x10, RZ ;  /* 0x000000104c4c7819 */ /* 0x000fe400000006ff */
[----:B------:R-:W-:Y:S02]  /*07d0*/  SHF.L.U32 R72, R72, 0x10, RZ ;  /* 0x0000001048487819 */ /* 0x000fe400000006ff */
[----:B------:R-:W-:Y:S02]  /*07e0*/  SHF.L.U32 R61, R28, 0x10, RZ ;  /* 0x000000101c3d7819 */ /* 0x000fe400000006ff */
[----:B------:R-:W-:Y:S02]  /*07f0*/  SHF.L.U32 R57, R29, 0x10, RZ ;  /* 0x000000101d397819 */ /* 0x000fe400000006ff */
[----:B------:R-:W-:-:S02]  /*0800*/  SHF.L.U32 R66, R66, 0x10, RZ ;  /* 0x0000001042427819 */ /* 0x000fc400000006ff */
        /* <DEDUP_REMOVED lines=15> */
[----:B------:R-:W-:-:S02]  /*0900*/  SHF.L.U32 R27, R68, 0x10, RZ ;  /* 0x00000010441b7819 */ /* 0x000fc400000006ff */
[----:B------:R-:W-:Y:S02]  /*0910*/  SHF.L.U32 R91, R91, 0x10, RZ ;  /* 0x000000105b5b7819 */ /* 0x000fe400000006ff */
[----:B------:R-:W-:Y:S01]  /*0920*/  MOV R83, R30 ;  /* 0x0000001e00537202 */ /* 0x000fe20000000f00 */
[----:B------:R-:W-:Y:S01]  /*0930*/  FMUL.FTZ R79, R38, R27 ;  /* 0x0000001b264f7220 */ /* 0x000fe20000410000 */
[----:B------:R-:W-:Y:S02]  /*0940*/  SHF.R.U64 R85, R30, 0x10, R31 ;  /* 0x000000101e557819 */ /* 0x000fe4000000121f */
[----:B------:R-:W-:Y:S01]  /*0950*/  SHF.L.U32 R30, R0, 0x10, RZ ;  /* 0x00000010001e7819 */ /* 0x000fe200000006ff */
[----:B------:R-:W-:Y:S01]  /*0960*/  FMUL.FTZ R0, R24, UR10 ;  /* 0x0000000a18007c20 */ /* 0x000fe20008410000 */
[----:B------:R-:W-:Y:S01]  /*0970*/  FMUL.FTZ R77, R46, R91 ;  /* 0x0000005b2e4d7220 */ /* 0x000fe20000410000 */
[----:B------:R-:W-:Y:S01]  /*0980*/  FADD.FTZ R24, RZ, R79 ;  /* 0x0000004fff187221 */ /* 0x000fe20000010000 */
[----:B------:R-:W-:-:S02]  /*0990*/  MOV R86, R31 ;  /* 0x0000001f00567202 */ /* 0x000fc40000000f00 */
[----:B------:R-:W-:Y:S01]  /*09a0*/  SHF.R.U32.HI R88, RZ, 0x10, R31 ;  /* 0x00000010ff587819 */ /* 0x000fe2000001161f */
[----:B------:R-:W-:Y:S01]  /*09b0*/  FMUL.FTZ R75, R39, R30 ;  /* 0x0000001e274b7220 */ /* 0x000fe20000410000 */
[----:B------:R-:W-:Y:S01]  /*09c0*/  SHF.L.U32 R31, R67, 0x10, RZ ;  /* 0x00000010431f7819 */ /* 0x000fe200000006ff */
[----:B------:R-:W-:Y:S01]  /*09d0*/  FADD.FTZ R24, R77, R24 ;  /* 0x000000184d187221 */ /* 0x000fe20000010000 */
[----:B------:R-:W-:Y:S01]  /*09e0*/  SHF.L.U32 R81, R81, 0x10, RZ ;  /* 0x0000001051517819 */ /* 0x000fe200000006ff */
[----:B------:R-:W-:Y:S01]  /*09f0*/  FMUL.FTZ R76, R76, UR10 ;  /* 0x0000000a4c4c7c20 */ /* 0x000fe20008410000 */
[----:B------:R-:W-:Y:S01]  /*0a00*/  FFMA.FTZ R29, R0, R79, RZ ;  /* 0x0000004f001d7223 */ /* 0x000fe200000100ff */
[----:B------:R-:W-:Y:S01]  /*0a10*/  FMUL.FTZ R73, R47, R31 ;  /* 0x0000001f2f497220 */ /* 0x000fe20000410000 */
[----:B------:R-:W-:Y:S01]  /*0a20*/  FADD.FTZ R24, R75, R24 ;  /* 0x000000184b187221 */ /* 0x000fe20000010000 */
[----:B------:R-:W-:Y:S01]  /*0a30*/  MOV R82, R59 ;  /* 0x0000003b00527202 */ /* 0x000fe20000000f00 */
[----:B------:R-:W-:Y:S01]  /*0a40*/  FMUL.FTZ R78, R25, UR10 ;  /* 0x0000000a194e7c20 */ /* 0x000fe20008410000 */
[----:B------:R-:W-:Y:S01]  /*0a50*/  SHF.L.U32 R80, R80, 0x10, RZ ;  /* 0x0000001050507819 */ /* 0x000fe200000006ff */
[----:B------:R-:W-:Y:S01]  /*0a60*/  FMUL.FTZ R74, R36, R81 ;  /* 0x00000051244a7220 */ /* 0x000fe20000410000 */
[----:B------:R-:W-:Y:S01]  /*0a70*/  FADD.FTZ R25, R73, R24 ;  /* 0x0000001849197221 */ /* 0x000fe20000010000 */
[----:B------:R-:W-:Y:S01]  /*0a80*/  FFMA.FTZ R29, R76, R77, R29 ;  /* 0x0000004d4c1d7223 */ /* 0x000fe2000001001d */
[----:B------:R-:W-:Y:S01]  /*0a90*/  SHF.R.U32.HI R84, RZ, 0x10, R59 ;  /* 0x00000010ff547819 */ /* 0x000fe2000001163b */
[----:B------:R-:W-:Y:S01]  /*0aa0*/  FMUL.FTZ R71, R44, R80 ;  /* 0x000000502c477220 */ /* 0x000fe20000410000 */
[----:B------:R-:W-:Y:S01]  /*0ab0*/  SHF.L.U32 R82, R82, 0x10, RZ ;  /* 0x0000001052527819 */ /* 0x000fe200000006ff */
[----:B------:R-:W-:Y:S01]  /*0ac0*/  FADD.FTZ R24, R74, R25 ;  /* 0x000000194a187221 */ /* 0x000fe20000010000 */
[----:B------:R-:W-:Y:S01]  /*0ad0*/  FMUL.FTZ R72, R72, UR10 ;  /* 0x0000000a48487c20 */ /* 0x000fe20008410000 */
[----:B------:R-:W-:Y:S01]  /*0ae0*/  FFMA.FTZ R29, R78, R75, R29 ;  /* 0x0000004b4e1d7223 */ /* 0x000fe2000001001d */
[----:B------:R-:W-:Y:S01]  /*0af0*/  SHF.L.U32 R84, R84, 0x10, RZ ;  /* 0x0000001054547819 */ /* 0x000fe200000006ff */
[----:B------:R-:W-:Y:S01]  /*0b00*/  FMUL.FTZ R70, R37, R82 ;  /* 0x0000005225467220 */ /* 0x000fe20000410000 */
        /* <DEDUP_REMOVED lines=13> */
[----:B------:R-:W-:Y:S01]  /*0be0*/  FMUL.FTZ R63, R42, R85 ;  /* 0x000000552a3f7220 */ /* 0x000fe20000410000 */
[----:B------:R-:W-:Y:S01]  /*0bf0*/  FADD.FTZ R24, R68, R25 ;  /* 0x0000001944187221 */ /* 0x000fe20000010000 */
[----:B------:R-:W-:Y:S01]  /*0c00*/  FMUL.FTZ R64, R64, UR10 ;  /* 0x0000000a40407c20 */ /* 0x000fe20008410000 */
[----:B------:R-:W-:Y:S01]  /*0c10*/  FFMA.FTZ R25, R65, R70, R26 ;  /* 0x0000004641197223 */ /* 0x000fe2000001001a */
[----:B------:R-:W-:Y:S01]  /*0c20*/  FMUL.FTZ R61, R61, UR10 ;  /* 0x0000000a3d3d7c20 */ /* 0x000fe20008410000 */
[----:B------:R-:W-:-:S02]  /*0c30*/  FADD.FTZ R29, R24, R63 ;  /* 0x0000003f181d7221 */ /* 0x000fc40000010000 */
[----:B------:R-:W-:Y:S01]  /*0c40*/  FFMA.FTZ R24, R64, R67, R25 ;  /* 0x0000004340187223 */ /* 0x000fe20000010019 */
[----:B------:R-:W-:Y:S01]  /*0c50*/  SHF.L.U32 R86, R86, 0x10, RZ ;  /* 0x0000001056567819 */ /* 0x000fe200000006ff */
[----:B------:R-:W-:Y:S02]  /*0c60*/  FMUL.FTZ R60, R60, UR10 ;  /* 0x0000000a3c3c7c20 */ /* 0x000fe40008410000 */
[----:B------:R-:W-:Y:S01]  /*0c70*/  FFMA.FTZ R25, R61, R68, R24 ;  /* 0x000000443d197223 */ /* 0x000fe20000010018 */
[----:B------:R-:W-:Y:S01]  /*0c80*/  SHF.L.U32 R88, R88, 0x10, RZ ;  /* 0x0000001058587819 */ /* 0x000fe200000006ff */
[----:B------:R-:W-:Y:S01]  /*0c90*/  FMUL.FTZ R62, R35, R86 ;  /* 0x00000056233e7220 */ /* 0x000fe20000410000 */
[----:B------:R-:W-:Y:S01]  /*0ca0*/  FMUL.FTZ R57, R57, UR10 ;  /* 0x0000000a39397c20 */ /* 0x000fe20008410000 */
[----:B------:R-:W-:Y:S01]  /*0cb0*/  FFMA.FTZ R24, R60, R63, R25 ;  /* 0x0000003f3c187223 */ /* 0x000fe20000010019 */
[----:B------:R-:W-:Y:S01]  /*0cc0*/  FMUL.FTZ R58, R58, UR10 ;  /* 0x0000000a3a3a7c20 */ /* 0x000fe20008410000 */
[----:B------:R-:W-:-:S02]  /*0cd0*/  FMUL.FTZ R59, R43, R88 ;  /* 0x000000582b3b7220 */ /* 0x000fc40000410000 */
[----:B------:R-:W-:Y:S01]  /*0ce0*/  FFMA.FTZ R25, R57, R62, R24 ;  /* 0x0000003e39197223 */ /* 0x000fe20000010018 */
[----:B------:R-:W-:-:S03]  /*0cf0*/  FADD.FTZ R26, R29, R62 ;  /* 0x0000003e1d1a7221 */ /* 0x000fc60000010000 */
[----:B------:R-:W-:Y:S01]  /*0d00*/  FFMA.FTZ R25, R58, R59, R25 ;  /* 0x0000003b3a197223 */ /* 0x000fe20000010019 */
[----:B------:R-:W-:-:S04]  /*0d10*/  FADD.FTZ R26, R26, R59 ;  /* 0x0000003b1a1a7221 */ /* 0x000fc80000010000 */
[----:B------:R-:W1:Y:S04]  /*0d20*/  SHFL.DOWN PT, R24, R25, 0x10, 0x1f ;  /* 0x0a001f0019187f89 */ /* 0x000e6800000e0000 */
[----:B------:R-:W2:Y:S01]  /*0d30*/  SHFL.DOWN PT, R29, R26, 0x10, 0x1f ;  /* 0x0a001f001a1d7f89 */ /* 0x000ea200000e0000 */
[----:B-1----:R-:W-:Y:S01]  /*0d40*/  FADD.FTZ R28, R25, R24 ;  /* 0x00000018191c7221 */ /* 0x002fe20000010000 */
[----:B------:R-:W-:Y:S02]  /*0d50*/  MOV R24, UR4 ;  /* 0x0000000400187c02 */ /* 0x000fe40008000f00 */
[----:B------:R-:W-:Y:S01]  /*0d60*/  MOV R25, UR5 ;  /* 0x0000000500197c02 */ /* 0x000fe20008000f00 */
[----:B--2---:R-:W-:-:S04]  /*0d70*/  FADD.FTZ R29, R26, R29 ;  /* 0x0000001d1a1d7221 */ /* 0x004fc80000010000 */
[----:B------:R1:W2:Y:S04]  /*0d80*/  @P3 LDG.E.U16 R26, desc[UR16][R24.64] ;  /* 0x00000010181a3981 */ /* 0x0002a8000c1e1500 */
[----:B------:R-:W3:Y:S04]  /*0d90*/  SHFL.DOWN PT, R90, R29, 0x8, 0x1f ;  /* 0x09001f001d5a7f89 */ /* 0x000ee800000e0000 */
[----:B------:R-:W4:Y:S01]  /*0da0*/  SHFL.DOWN PT, R87, R28, 0x8, 0x1f ;  /* 0x09001f001c577f89 */ /* 0x000f2200000e0000 */
[----:B---3--:R-:W-:Y:S01]  /*0db0*/  FADD.FTZ R90, R29, R90 ;  /* 0x0000005a1d5a7221 */ /* 0x008fe20000010000 */
[----:B----4-:R-:W-:-:S04]  /*0dc0*/  FADD.FTZ R29, R28, R87 ;  /* 0x000000571c1d7221 */ /* 0x010fc80000010000 */
[----:B------:R-:W3:Y:S04]  /*0dd0*/  SHFL.DOWN PT, R89, R90, 0x4, 0x1f ;  /* 0x08801f005a597f89 */ /* 0x000ee800000e0000 */
[----:B------:R-:W4:Y:S01]  /*0de0*/  SHFL.DOWN PT, R28, R29, 0x4, 0x1f ;  /* 0x08801f001d1c7f89 */ /* 0x000f2200000e0000 */
[----:B------:R-:W-:Y:S01]  /*0df0*/  PLOP3.LUT P0, PT, PT, PT, PT, 0x80, 0x8 ;  /* 0x000000000008781c */ /* 0x000fe20003f0f070 */
[----:B------:R-:W-:Y:S01]  /*0e00*/  UMOV UR4, 0x400 ;  /* 0x0000040000047882 */ /* 0x000fe20000000000 */
[----:B------:R-:W-:Y:S01]  /*0e10*/  @!P2 PLOP3.LUT P0, PT, P4, PT, PT, 0x80, 0x8 ;  /* 0x000000000008a81c */ /* 0x000fe2000270f070 */
[----:B0-----:R-:W-:Y:S01]  /*0e20*/  ULEA UR4, UR7, UR4, 0x18 ;  /* 0x0000000407047291 */ /* 0x001fe2000f8ec0ff */
[----:B-1----:R-:W0:Y:S03]  /*0e30*/  @!P2 S2R R25, SR_TID.X ;  /* 0x000000000019a919 */ /* 0x002e260000002100 */
[----:B------:R-:W-:-:S02]  /*0e40*/  UIADD3 UR7, UPT, UPT, UR4, 0x1820, URZ ;  /* 0x0000182004077890 */ /* 0x000fc4000fffe0ff */
[----:B------:R-:W-:-:S04]  /*0e50*/  MOV R87, UR4 ;  /* 0x0000000400577c02 */ /* 0x000fc80008000f00 */
[----:B------:R-:W-:Y:S02]  /*0e60*/  @!P2 MOV R24, UR7 ;  /* 0x000000070018ac02 */ /* 0x000fe40008000f00 */
[----:B------:R-:W-:Y:S01]  /*0e70*/  @!P0 IADD3 R24, PT, PT, R87, 0x1800, RZ ;  /* 0x0000180057188810 */ /* 0x000fe20007ffe0ff */
[----:B---3--:R-:W-:Y:S01]  /*0e80*/  FADD.FTZ R90, R90, R89 ;  /* 0x000000595a5a7221 */ /* 0x008fe20000010000 */
[----:B----4-:R-:W-:-:S04]  /*0e90*/  FADD.FTZ R28, R29, R28 ;  /* 0x0000001c1d1c7221 */ /* 0x010fc80000010000 */
[----:B------:R-:W1:Y:S04]  /*0ea0*/  SHFL.DOWN PT, R87, R90, 0x2, 0x1f ;  /* 0x08401f005a577f89 */ /* 0x000e6800000e0000 */
[----:B------:R-:W3:Y:S01]  /*0eb0*/  SHFL.DOWN PT, R89, R28, 0x2, 0x1f ;  /* 0x08401f001c597f89 */ /* 0x000ee200000e0000 */
[----:B0-----:R-:W-:-:S04]  /*0ec0*/  @!P2 SHF.R.U32.HI R25, RZ, 0x2, R25 ;  /* 0x00000002ff19a819 */ /* 0x001fc80000011619 */
[----:B------:R-:W-:-:S04]  /*0ed0*/  @!P2 LOP3.LUT R25, R25, 0x18, RZ, 0xc0, !PT ;  /* 0x000000181919a812 */ /* 0x000fc800078ec0ff */
[----:B------:R-:W-:Y:S01]  /*0ee0*/  @!P2 IADD3 R29, PT, PT, R25, R24, RZ ;  /* 0x00000018191da210 */ /* 0x000fe20007ffe0ff */
[----:B-1----:R-:W-:Y:S01]  /*0ef0*/  FADD.FTZ R87, R90, R87 ;  /* 0x000000575a577221 */ /* 0x002fe20000010000 */
[----:B---3--:R-:W-:-:S04]  /*0f00*/  FADD.FTZ R89, R28, R89 ;  /* 0x000000591c597221 */ /* 0x008fc80000010000 */
[----:B------:R-:W0:Y:S04]  /*0f10*/  SHFL.DOWN PT, R24, R87, 0x1, 0x1f ;  /* 0x08201f0057187f89 */ /* 0x000e2800000e0000 */
[----:B------:R-:W1:Y:S01]  /*0f20*/  SHFL.DOWN PT, R90, R89, 0x1, 0x1f ;  /* 0x08201f00595a7f89 */ /* 0x000e6200000e0000 */
[----:B------:R-:W-:-:S04]  /*0f30*/  ISETP.NE.U32.AND P0, PT, RZ, UR18, PT ;  /* 0x00000012ff007c0c */ /* 0x000fc8000bf05070 */
[----:B------:R-:W-:-:S13]  /*0f40*/  ISETP.NE.AND.EX P0, PT, RZ, UR19, PT, P0 ;  /* 0x00000013ff007c0c */ /* 0x000fda000bf05300 */
[----:B------:R-:W3:Y:S01]  /*0f50*/  @P0 LDC.64 R92, c[0x0][0x438] ;  /* 0x00010e00ff5c0b82 */ /* 0x000ee20000000a00 */
[----:B0-----:R-:W-:Y:S01]  /*0f60*/  FADD.FTZ R24, R87, R24 ;  /* 0x0000001857187221 */ /* 0x001fe20000010000 */
[----:B-1----:R-:W-:-:S05]  /*0f70*/  FADD.FTZ R25, R89, R90 ;  /* 0x0000005a59197221 */ /* 0x002fca0000010000 */
[----:B------:R0:W-:Y:S02]  /*0f80*/  @!P2 STS.64 [R29], R24 ;  /* 0x000000181d00a388 */ /* 0x0001e40000000a00 */
[----:B0-----:R-:W0:Y:S01]  /*0f90*/  @P0 LDC.64 R28, c[0x0][0x438] ;  /* 0x00010e00ff1c0b82 */ /* 0x001e220000000a00 */
[----:B---3--:R-:W-:-:S05]  /*0fa0*/  @P0 IMAD.WIDE.U32 R92, R54, 0x8, R92 ;  /* 0x00000008365c0825 */ /* 0x008fca00078e005c */
[----:B------:R1:W5:Y:S02]  /*0fb0*/  @P0 LDG.E.64 R48, desc[UR16][R92.64] ;  /* 0x000000105c300981 */ /* 0x000364000c1e1b00 */
[----:B-1----:R-:W1:Y:S01]  /*0fc0*/  @P0 LDC.64 R92, c[0x0][0x438] ;  /* 0x00010e00ff5c0b82 */ /* 0x002e620000000a00 */
[----:B0-----:R-:W-:-:S05]  /*0fd0*/  @P0 IMAD.WIDE.U32 R28, R55, 0x8, R28 ;  /* 0x00000008371c0825 */ /* 0x001fca00078e001c */
[----:B------:R0:W5:Y:S02]  /*0fe0*/  @P0 LDG.E.64 R50, desc[UR16][R28.64] ;  /* 0x000000101c320981 */ /* 0x000164000c1e1b00 */
[----:B0-----:R-:W0:Y:S01]  /*0ff0*/  LDC.64 R28, c[0x0][0x3b0] ;  /* 0x0000ec00ff1c7b82 */ /* 0x001e220000000a00 */
[----:B-1----:R-:W-:-:S05]  /*1000*/  @P0 IMAD.WIDE.U32 R92, R56, 0x8, R92 ;  /* 0x00000008385c0825 */ /* 0x002fca00078e005c */
[----:B------:R1:W5:Y:S01]  /*1010*/  @P0 LDG.E.64 R52, desc[UR16][R92.64] ;  /* 0x000000105c340981 */ /* 0x000362000c1e1b00 */
[----:B0-----:R-:W-:-:S04]  /*1020*/  IMAD.WIDE.U32 R24, R54, 0x4, R28 ;  /* 0x0000000436187825 */ /* 0x001fc800078e001c */
[--C-:B-1----:R-:W-:Y:S01]  /*1030*/  IMAD.WIDE.U32 R92, R55, 0x4, R28.reuse ;  /* 0x00000004375c7825 */ /* 0x102fe200078e001c */
[----:B------:R0:W5:Y:S03]  /*1040*/  LDG.E R89, desc[UR16][R24.64] ;  /* 0x0000001018597981 */ /* 0x000166000c1e1900 */
[----:B------:R-:W-:Y:S01]  /*1050*/  IMAD.WIDE.U32 R28, R56, 0x4, R28 ;  /* 0x00000004381c7825 */ /* 0x000fe200078e001c */
[----:B------:R-:W5:Y:S04]  /*1060*/  LDG.E R87, desc[UR16][R92.64] ;  /* 0x000000105c577981 */ /* 0x000f68000c1e1900 */
[----:B------:R1:W5:Y:S01]  /*1070*/  LDG.E R90, desc[UR16][R28.64] ;  /* 0x000000101c5a7981 */ /* 0x000362000c1e1900 */
[----:B------:R-:W-:Y:S01]  /*1080*/  @!UP2 UIADD3 UR7, UPT, UPT, UR4, 0x1800, URZ ;  /* 0x000018000407a890 */ /* 0x000fe2000fffe0ff */
[----:B------:R-:W-:Y:S01]  /*1090*/  FADD.FTZ R32, R27, R32 ;  /* 0x000000201b207221 */ /* 0x000fe20000010000 */
[----:B------:R-:W-:Y:S01]  /*10a0*/  FFMA.FTZ R33, R0, R27, R33 ;  /* 0x0000001b00217223 */ /* 0x000fe20000010021 */
[----:B------:R-:W-:Y:S01]  /*10b0*/  FADD.FTZ R20, R30, R20 ;  /* 0x000000141e147221 */ /* 0x000fe20000010000 */
[----:B------:R-:W-:Y:S01]  /*10c0*/  FFMA.FTZ R21, R78, R30, R21 ;  /* 0x0000001e4e157223 */ /* 0x000fe20000010015 */
[----:B------:R-:W-:Y:S01]  /*10d0*/  FADD.FTZ R18, R31, R18 ;  /* 0x000000121f127221 */ /* 0x000fe20000010000 */
[----:B------:R-:W-:Y:S01]  /*10e0*/  FFMA.FTZ R19, R72, R31, R19 ;  /* 0x0000001f48137223 */ /* 0x000fe20000010013 */
[----:B--2---:R-:W-:Y:S01]  /*10f0*/  @P3 R2UR UR5, R26 ;  /* 0x000000001a0532ca */ /* 0x004fe200000e0000 */
[----:B------:R-:W-:Y:S06]  /*1100*/  BAR.SYNC.DEFER_BLOCKING 0x0 ;  /* 0x0000000000007b1d */ /* 0x000fec0000010000 */
[----:B0-----:R-:W1:Y:S01]  /*1110*/  LDS.128 R24, [UR7] ;  /* 0x00000007ff187984 */ /* 0x001e620008000c00 */
[----:B------:R-:W-:-:S02]  /*1120*/  UIADD3 UR7, UPT, UPT, UR4, 0x1830, URZ ;  /* 0x0000183004077890 */ /* 0x000fc4000fffe0ff */
[----:B------:R-:W-:Y:S01]  /*1130*/  @!UP2 UIADD3 UR7, UPT, UPT, UR4, 0x1810, URZ ;  /* 0x000018100407a890 */ /* 0x000fe2000fffe0ff */
[----:B-1----:R-:W-:-:S04]  /*1140*/  FADD.FTZ R28, RZ, R25 ;  /* 0x00000019ff1c7221 */ /* 0x002fc80000010000 */
[----:B------:R-:W-:-:S04]  /*1150*/  FADD.FTZ R92, R27, R28 ;  /* 0x0000001c1b5c7221 */ /* 0x000fc80000010000 */
[----:B------:R-:W0:Y:S01]  /*1160*/  LDS.128 R28, [UR7] ;  /* 0x00000007ff1c7984 */ /* 0x000e220008000c00 */
[----:B------:R-:W-:Y:S01]  /*1170*/  FADD.FTZ R25, RZ, R24 ;  /* 0x00000018ff197221 */ /* 0x000fe20000010000 */
[----:B------:R-:W-:-:S03]  /*1180*/  UISETP.NE.U32.AND UP1, UPT, UR18, URZ, UPT ;  /* 0x000000ff1200728c */ /* 0x000fc6000bf25070 */
[----:B------:R-:W-:Y:S01]  /*1190*/  FADD.FTZ R25, R26, R25 ;  /* 0x000000191a197221 */ /* 0x000fe20000010000 */
[----:B------:R-:W-:Y:S01]  /*11a0*/  UISETP.NE.AND.EX UP1, UPT, UR19, URZ, UPT, UP1 ;  /* 0x000000ff1300728c */ /* 0x000fe2000bf25310 */
        /* <DEDUP_REMOVED lines=12> */
[----:B0-----:R-:W-:-:S04]  /*1270*/  FADD.FTZ R92, R92, R29 ;  /* 0x0000001d5c5c7221 */ /* 0x001fc80000010000 */
[----:B------:R-:W-:Y:S01]  /*1280*/  FADD.FTZ R31, R31, R92 ;  /* 0x0000005c1f1f7221 */ /* 0x000fe20000010000 */
[----:B------:R-:W-:-:S03]  /*1290*/  FADD.FTZ R25, R25, R28 ;  /* 0x0000001c19197221 */ /* 0x000fc60000010000 */
[----:B------:R-:W-:Y:S01]  /*12a0*/  FMUL.FTZ R31, R31, UR21 ;  /* 0x000000151f1f7c20 */ /* 0x000fe20008410000 */
[----:B------:R-:W-:-:S04]  /*12b0*/  FADD.FTZ R25, R30, R25 ;  /* 0x000000191e197221 */ /* 0x000fc80000010000 */
[----:B------:R-:W-:Y:S01]  /*12c0*/  R2UR UR7, R31 ;  /* 0x000000001f0772ca */ /* 0x000fe200000e0000 */
[----:B------:R-:W-:Y:S01]  /*12d0*/  FMUL.FTZ R25, R25, UR21 ;  /* 0x0000001519197c20 */ /* 0x000fe20008410000 */
[----:B------:R-:W-:Y:S01]  /*12e0*/  FADD.FTZ R16, R86, R16 ;  /* 0x0000001056107221 */ /* 0x000fe20000010000 */
[----:B------:R-:W-:Y:S01]  /*12f0*/  FFMA.FTZ R8, R57, R86, R8 ;  /* 0x0000005639087223 */ /* 0x000fe20000010008 */
[----:B------:R-:W-:Y:S01]  /*1300*/  FADD.FTZ R15, R85, R15 ;  /* 0x0000000f550f7221 */ /* 0x000fe20000010000 */
[----:B------:R-:W-:Y:S01]  /*1310*/  FFMA.FTZ R7, R60, R85, R7 ;  /* 0x000000553c077223 */ /* 0x000fe20000010007 */
[----:B------:R-:W-:Y:S01]  /*1320*/  FADD.FTZ R17, R88, R17 ;  /* 0x0000001158117221 */ /* 0x000fe20000010000 */
[----:B------:R-:W-:Y:S01]  /*1330*/  FFMA.FTZ R9, R58, R88, R9 ;  /* 0x000000583a097223 */ /* 0x000fe20000010009 */
[----:B------:R-:W-:Y:S01]  /*1340*/  FSEL R25, R25, RZ, !P1 ;  /* 0x000000ff19197208 */ /* 0x000fe20004800000 */
[----:B------:R-:W-:Y:S01]  /*1350*/  UMOV UR4, 0x3f800000 ;  /* 0x3f80000000047882 */ /* 0x000fe20000000000 */
[----:B------:R-:W-:Y:S01]  /*1360*/  @UP0 USHF.L.U32 UR4, UR5, 0x10, URZ ;  /* 0x0000001005040899 */ /* 0x000fe200080006ff */
[----:B------:R-:W-:Y:S11]  /*1370*/  BRA.U UP1, `(.L_x_340) ;  /* 0x0000001101287547 */ /* 0x000ff6000b800000 */
[----:B------:R-:W-:-:S04]  /*1380*/  UISETP.NE.U32.AND UP1, UPT, UR22, URZ, UPT ;  /* 0x000000ff1600728c */ /* 0x000fc8000bf25070 */
[----:B------:R-:W-:-:S09]  /*1390*/  UISETP.NE.AND.EX UP1, UPT, UR23, URZ, UPT, UP1 ;  /* 0x000000ff1700728c */ /* 0x000fd2000bf25310 */
[----:B------:R-:W-:Y:S05]  /*13a0*/  BRA.U UP1, `(.L_x_341) ;  /* 0x0000000501d07547 */ /* 0x000fea000b800000 */
[--C-:B------:R-:W-:Y:S01]  /*13b0*/  FFMA.FTZ R0, R0, UR7, R25.reuse ;  /* 0x0000000700007c23 */ /* 0x100fe20008010019 */
[--C-:B------:R-:W-:Y:S01]  /*13c0*/  FFMA.FTZ R78, R78, UR7, R25.reuse ;  /* 0x000000074e4e7c23 */ /* 0x100fe20008010019 */
[--C-:B------:R-:W-:Y:S01]  /*13d0*/  FFMA.FTZ R69, R69, UR7, R25.reuse ;  /* 0x0000000745457c23 */ /* 0x100fe20008010019 */
[----:B------:R-:W-:Y:S01]  /*13e0*/  FFMA.FTZ R65, R65, UR7, R25 ;  /* 0x0000000741417c23 */ /* 0x000fe20008010019 */
[----:B------:R-:W-:Y:S01]  /*13f0*/  FADD.FTZ R0, R79, -R0 ;  /* 0x800000004f007221 */ /* 0x000fe20000010000 */
[----:B------:R-:W-:Y:S01]  /*1400*/  FADD.FTZ R78, R75, -R78 ;  /* 0x8000004e4b4e7221 */ /* 0x000fe20000010000 */
[----:B------:R-:W-:Y:S01]  /*1410*/  FADD.FTZ R69, R74, -R69 ;  /* 0x800000454a457221 */ /* 0x000fe20000010000 */
[----:B-----5:R-:W-:Y:S01]  /*1420*/  LOP3.LUT P0, RZ, R89, 0xff, RZ, 0xc0, !PT ;  /* 0x000000ff59ff7812 */ /* 0x020fe2000780c0ff */
[----:B------:R-:W-:Y:S01]  /*1430*/  FMUL.FTZ R0, R0, UR10 ;  /* 0x0000000a00007c20 */ /* 0x000fe20008410000 */
[----:B------:R-:W-:Y:S01]  /*1440*/  FMUL.FTZ R78, R78, UR10 ;  /* 0x0000000a4e4e7c20 */ /* 0x000fe20008410000 */
[----:B------:R-:W-:Y:S01]  /*1450*/  FMUL.FTZ R69, R69, UR10 ;  /* 0x0000000a45457c20 */ /* 0x000fe20008410000 */
[----:B------:R-:W-:Y:S01]  /*1460*/  FADD.FTZ R70, R70, -R65 ;  /* 0x8000004146467221 */ /* 0x000fe20000010000 */
[----:B------:R-:W-:Y:S01]  /*1470*/  FMUL.FTZ R0, R0, UR4 ;  /* 0x0000000400007c20 */ /* 0x000fe20008410000 */
[----:B------:R-:W-:Y:S01]  /*1480*/  FMUL.FTZ R78, R78, UR4 ;  /* 0x000000044e4e7c20 */ /* 0x000fe20008410000 */
[--C-:B------:R-:W-:Y:S01]  /*1490*/  FFMA.FTZ R60, R60, UR7, R25.reuse ;  /* 0x000000073c3c7c23 */ /* 0x100fe20008010019 */
[--C-:B------:R-:W-:Y:S01]  /*14a0*/  FFMA.FTZ R76, R76, UR7, R25.reuse ;  /* 0x000000074c4c7c23 */ /* 0x100fe20008010019 */
[----:B------:R-:W-:Y:S01]  /*14b0*/  FMUL.FTZ R0, R0, UR24 ;  /* 0x0000001800007c20 */ /* 0x000fe20008410000 */
[----:B------:R-:W-:Y:S01]  /*14c0*/  FMUL.FTZ R78, R78, UR24 ;  /* 0x000000184e4e7c20 */ /* 0x000fe20008410000 */
[----:B------:R-:W-:Y:S01]  /*14d0*/  FMUL.FTZ R69, R69, UR4 ;  /* 0x0000000445457c20 */ /* 0x000fe20008410000 */
[----:B------:R-:W-:Y:S01]  /*14e0*/  FMUL.FTZ R70, R70, UR10 ;  /* 0x0000000a46467c20 */ /* 0x000fe20008410000 */
[----:B------:R-:W-:Y:S01]  /*14f0*/  FADD.FTZ R60, R63, -R60 ;  /* 0x8000003c3f3c7221 */ /* 0x000fe20000010000 */
[----:B------:R-:W-:Y:S01]  /*1500*/  FSEL R0, R0, RZ, P0 ;  /* 0x000000ff00007208 */ /* 0x000fe20000000000 */
[--C-:B------:R-:W-:Y:S01]  /*1510*/  FFMA.FTZ R72, R72, UR7, R25.reuse ;  /* 0x0000000748487c23 */ /* 0x100fe20008010019 */
[----:B------:R-:W-:Y:S01]  /*1520*/  LOP3.LUT P0, RZ, R89, 0xff0000, RZ, 0xc0, !PT ;  /* 0x00ff000059ff7812 */ /* 0x000fe2000780c0ff */
[--C-:B------:R-:W-:Y:S01]  /*1530*/  FFMA.FTZ R57, R57, UR7, R25.reuse ;  /* 0x0000000739397c23 */ /* 0x100fe20008010019 */
[----:B------:R0:W-:Y:S01]  /*1540*/  F2F.BF16.F32 R75, R0 ;  /* 0x00000000004b7304 */ /* 0x0001e20000202000 */
[----:B------:R-:W-:Y:S01]  /*1550*/  FADD.FTZ R76, R77, -R76 ;  /* 0x8000004c4d4c7221 */ /* 0x000fe20000010000 */
[----:B------:R-:W-:Y:S01]  /*1560*/  FMUL.FTZ R69, R69, UR24 ;  /* 0x0000001845457c20 */ /* 0x000fe20008410000 */
[----:B------:R-:W-:Y:S01]  /*1570*/  FFMA.FTZ R66, R66, UR7, R25 ;  /* 0x0000000742427c23 */ /* 0x000fe20008010019 */
[----:B------:R-:W-:Y:S01]  /*1580*/  FMUL.FTZ R70, R70, UR4 ;  /* 0x0000000446467c20 */ /* 0x000fe20008410000 */
[----:B------:R-:W-:Y:S01]  /*1590*/  FMUL.FTZ R60, R60, UR10 ;  /* 0x0000000a3c3c7c20 */ /* 0x000fe20008410000 */
[----:B------:R-:W-:Y:S01]  /*15a0*/  FADD.FTZ R72, R73, -R72 ;  /* 0x8000004849487221 */ /* 0x000fe20000010000 */
[----:B------:R-:W-:Y:S01]  /*15b0*/  FADD.FTZ R57, R62, -R57 ;  /* 0x800000393e397221 */ /* 0x000fe20000010000 */
[----:B------:R-:W-:Y:S01]  /*15c0*/  FMUL.FTZ R76, R76, UR10 ;  /* 0x0000000a4c4c7c20 */ /* 0x000fe20008410000 */
[----:B0-----:R-:W-:Y:S01]  /*15d0*/  FSEL R0, R78, RZ, P0 ;  /* 0x000000ff4e007208 */ /* 0x001fe20000000000 */
[--C-:B------:R-:W-:Y:S01]  /*15e0*/  FFMA.FTZ R64, R64, UR7, R25.reuse ;  /* 0x0000000740407c23 */ /* 0x100fe20008010019 */
[----:B------:R-:W-:Y:S01]  /*15f0*/  LOP3.LUT P0, RZ, R87, 0xff, RZ, 0xc0, !PT ;  /* 0x000000ff57ff7812 */ /* 0x000fe2000780c0ff */
[--C-:B------:R-:W-:Y:S01]  /*1600*/  FFMA.FTZ R58, R58, UR7, R25.reuse ;  /* 0x000000073a3a7c23 */ /* 0x100fe20008010019 */
[----:B------:R-:W-:Y:S01]  /*1610*/  FADD.FTZ R66, R71, -R66 ;  /* 0x8000004247427221 */ /* 0x000fe20000010000 */
[----:B------:R-:W-:Y:S01]  /*1620*/  FMUL.FTZ R70, R70, UR24 ;  /* 0x0000001846467c20 */ /* 0x000fe20008410000 */
[----:B------:R-:W-:Y:S01]  /*1630*/  FSEL R65, R69, RZ, P0 ;  /* 0x000000ff45417208 */ /* 0x000fe20000000000 */
[----:B------:R-:W-:Y:S01]  /*1640*/  FMUL.FTZ R60, R60, UR4 ;  /* 0x000000043c3c7c20 */ /* 0x000fe20008410000 */
[----:B------:R-:W-:Y:S01]  /*1650*/  LOP3.LUT P0, RZ, R87, 0xff0000, RZ, 0xc0, !PT ;  /* 0x00ff000057ff7812 */ /* 0x000fe2000780c0ff */
[----:B------:R-:W-:Y:S01]  /*1660*/  FMUL.FTZ R72, R72, UR10 ;  /* 0x0000000a48487c20 */ /* 0x000fe20008410000 */
[----:B------:R-:W-:Y:S01]  /*1670*/  FMUL.FTZ R57, R57, UR10 ;  /* 0x0000000a39397c20 */ /* 0x000fe20008410000 */
[----:B------:R-:W-:Y:S01]  /*1680*/  FMUL.FTZ R76, R76, UR4 ;  /* 0x000000044c4c7c20 */ /* 0x000fe20008410000 */
[----:B------:R-:W-:Y:S01]  /*1690*/  FADD.FTZ R64, R67, -R64 ;  /* 0x8000004043407221 */ /* 0x000fe20000010000 */
[----:B------:R-:W-:Y:S01]  /*16a0*/  FADD.FTZ R58, R59, -R58 ;  /* 0x8000003a3b3a7221 */ /* 0x000fe20000010000 */
[----:B------:R-:W-:Y:S01]  /*16b0*/  FMUL.FTZ R66, R66, UR10 ;  /* 0x0000000a42427c20 */ /* 0x000fe20008410000 */
[----:B------:R-:W-:Y:S01]  /*16c0*/  FFMA.FTZ R61, R61, UR7, R25 ;  /* 0x000000073d3d7c23 */ /* 0x000fe20008010019 */
[----:B------:R-:W-:Y:S01]  /*16d0*/  FSEL R30, R70, RZ, P0 ;  /* 0x000000ff461e7208 */ /* 0x000fe20000000000 */
[----:B------:R-:W-:Y:S01]  /*16e0*/  FMUL.FTZ R60, R60, UR24 ;  /* 0x000000183c3c7c20 */ /* 0x000fe20008410000 */
[----:B------:R-:W-:Y:S01]  /*16f0*/  FMUL.FTZ R72, R72, UR4 ;  /* 0x0000000448487c20 */ /* 0x000fe20008410000 */
[----:B------:R-:W-:Y:S01]  /*1700*/  LOP3.LUT P0, RZ, R90, 0xff00, RZ, 0xc0, !PT ;  /* 0x0000ff005aff7812 */ /* 0x000fe2000780c0ff */
[----:B------:R-:W-:Y:S01]  /*1710*/  FMUL.FTZ R57, R57, UR4 ;  /* 0x0000000439397c20 */ /* 0x000fe20008410000 */
[----:B------:R-:W-:Y:S01]  /*1720*/  FMUL.FTZ R76, R76, UR24 ;  /* 0x000000184c4c7c20 */ /* 0x000fe20008410000 */
[----:B------:R-:W-:Y:S01]  /*1730*/  FMUL.FTZ R64, R64, UR10 ;  /* 0x0000000a40407c20 */ /* 0x000fe20008410000 */
[----:B------:R-:W-:Y:S01]  /*1740*/  FMUL.FTZ R58, R58, UR10 ;  /* 0x0000000a3a3a7c20 */ /* 0x000fe20008410000 */
[----:B------:R-:W-:Y:S01]  /*1750*/  LOP3.LUT P1, RZ, R89, 0xff00, RZ, 0xc0, !PT ;  /* 0x0000ff0059ff7812 */ /* 0x000fe2000782c0ff */
[----:B------:R-:W-:Y:S01]  /*1760*/  FMUL.FTZ R66, R66, UR4 ;  /* 0x0000000442427c20 */ /* 0x000fe20008410000 */
[----:B------:R-:W-:Y:S01]  /*1770*/  FADD.FTZ R61, R68, -R61 ;  /* 0x8000003d443d7221 */ /* 0x000fe20000010000 */
[----:B------:R-:W-:Y:S01]  /*1780*/  FMUL.FTZ R72, R72, UR24 ;  /* 0x0000001848487c20 */ /* 0x000fe20008410000 */
[----:B------:R-:W-:Y:S01]  /*1790*/  FSEL R60, R60, RZ, P0 ;  /* 0x000000ff3c3c7208 */ /* 0x000fe20000000000 */
[----:B------:R-:W-:Y:S01]  /*17a0*/  FMUL.FTZ R57, R57, UR24 ;  /* 0x0000001839397c20 */ /* 0x000fe20008410000 */
[----:B------:R-:W-:Y:S01]  /*17b0*/  ISETP.GE.U32.AND P2, PT, R89, 0x1000000, PT ;  /* 0x010000005900780c */ /* 0x000fe20003f46070 */
[----:B------:R-:W-:Y:S01]  /*17c0*/  FMUL.FTZ R64, R64, UR4 ;  /* 0x0000000440407c20 */ /* 0x000fe20008410000 */
[----:B------:R-:W-:Y:S01]  /*17d0*/  LOP3.LUT P0, RZ, R90, 0xff0000, RZ, 0xc0, !PT ;  /* 0x00ff00005aff7812 */ /* 0x000fe2000780c0ff */
[----:B------:R-:W-:Y:S01]  /*17e0*/  FMUL.FTZ R58, R58, UR4 ;  /* 0x000000043a3a7c20 */ /* 0x000fe20008410000 */
[----:B------:R-:W-:Y:S01]  /*17f0*/  FSEL R28, R76, RZ, P1 ;  /* 0x000000ff4c1c7208 */ /* 0x000fe20000800000 */
[----:B------:R-:W-:Y:S01]  /*1800*/  FMUL.FTZ R66, R66, UR24 ;  /* 0x0000001842427c20 */ /* 0x000fe20008410000 */
[----:B------:R-:W-:Y:S01]  /*1810*/  FMUL.FTZ R61, R61, UR10 ;  /* 0x0000000a3d3d7c20 */ /* 0x000fe20008410000 */
[----:B------:R-:W-:Y:S01]  /*1820*/  LOP3.LUT P1, RZ, R87, 0xff00, RZ, 0xc0, !PT ;  /* 0x0000ff0057ff7812 */ /* 0x000fe2000782c0ff */
[----:B------:R-:W-:Y:S01]  /*1830*/  FMUL.FTZ R64, R64, UR24 ;  /* 0x0000001840407c20 */ /* 0x000fe20008410000 */
[----:B------:R-:W-:Y:S01]  /*1840*/  FSEL R27, R72, RZ, P2 ;  /* 0x000000ff481b7208 */ /* 0x000fe20001000000 */
[----:B------:R-:W-:Y:S01]  /*1850*/  FMUL.FTZ R58, R58, UR24 ;  /* 0x000000183a3a7c20 */ /* 0x000fe20008410000 */
[----:B------:R-:W-:Y:S01]  /*1860*/  FSEL R57, R57, RZ, P0 ;  /* 0x000000ff39397208 */ /* 0x000fe20000000000 */
[----:B------:R-:W-:Y:S01]  /*1870*/  FMUL.FTZ R61, R61, UR4 ;  /* 0x000000043d3d7c20 */ /* 0x000fe20008410000 */
[----:B------:R-:W-:Y:S01]  /*1880*/  ISETP.GE.U32.AND P2, PT, R87, 0x1000000, PT ;  /* 0x010000005700780c */ /* 0x000fe20003f46070 */
[----:B------:R-:W0:Y:S01]  /*1890*/  LDC.64 R24, c[0x0][0x468] ;  /* 0x00011a00ff187b82 */ /* 0x000e220000000a00 */
[----:B------:R-:W-:Y:S01]  /*18a0*/  ISETP.GE.U32.AND P0, PT, R90, 0x1000000, PT ;  /* 0x010000005a00780c */ /* 0x000fe20003f06070 */
[----:B------:R-:W-:Y:S01]  /*18b0*/  FMUL.FTZ R61, R61, UR24 ;  /* 0x000000183d3d7c20 */ /* 0x000fe20008410000 */
[----:B------:R-:W-:Y:S01]  /*18c0*/  FSEL R26, R66, RZ, P1 ;  /* 0x000000ff421a7208 */ /* 0x000fe20000800000 */
[----:B------:R-:W-:Y:S01]  /*18d0*/  F2F.BF16.F32 R0, R0 ;  /* 0x0000000000007304 */ /* 0x000fe20000202000 */
[----:B------:R-:W-:-:S02]  /*18e0*/  FSEL R64, R64, RZ, P2 ;  /* 0x000000ff40407208 */ /* 0x000fc40001000000 */
[----:B------:R-:W-:Y:S02]  /*18f0*/  FSEL R58, R58, RZ, P0 ;  /* 0x000000ff3a3a7208 */ /* 0x000fe40000000000 */
[----:B------:R-:W-:-:S03]  /*1900*/  LOP3.LUT P0, RZ, R90, 0xff, RZ, 0xc0, !PT ;  /* 0x000000ff5aff7812 */ /* 0x000fc6000780c0ff */
[----:B------:R-:W1:Y:S01]  /*1910*/  F2F.BF16.F32 R27, R27 ;  /* 0x0000001b001b7304 */ /* 0x000e620000202000 */
[----:B------:R-:W-:-:S07]  /*1920*/  FSEL R61, R61, RZ, P0 ;  /* 0x000000ff3d3d7208 */ /* 0x000fce0000000000 */
[----:B------:R-:W2:Y:S01]  /*1930*/  F2F.BF16.F32 R26, R26 ;  /* 0x0000001a001a7304 */ /* 0x000ea20000202000 */
[----:B-1----:R-:W-:-:S07]  /*1940*/  PRMT R63, R0, 0x5410, R27 ;  /* 0x00005410003f7816 */ /* 0x002fce000000001b */
[----:B------:R-:W1:Y:S01]  /*1950*/  F2F.BF16.F32 R28, R28 ;  /* 0x0000001c001c7304 */ /* 0x000e620000202000 */
[----:B--2---:R-:W-:-:S07]  /*1960*/  IMAD.WIDE.U32 R26, R26, 0x10000, RZ ;  /* 0x000100001a1a7825 */ /* 0x004fce00078e00ff */
[----:B------:R-:W-:Y:S01]  /*1970*/  F2F.BF16.F32 R30, R30 ;  /* 0x0000001e001e7304 */ /* 0x000fe20000202000 */
[----:B-1----:R-:W-:-:S07]  /*1980*/  IMAD.WIDE.U32 R28, R28, 0x10000, RZ ;  /* 0x000100001c1c7825 */ /* 0x002fce00078e00ff */
[----:B------:R-:W1:Y:S01]  /*1990*/  F2F.BF16.F32 R31, R64 ;  /* 0x00000040001f7304 */ /* 0x000e620000202000 */
[----:B------:R-:W-:Y:S02]  /*19a0*/  LOP3.LUT R29, R63, R29, RZ, 0xfc, !PT ;  /* 0x0000001d3f1d7212 */ /* 0x000fe400078efcff */
[----:B------:R-:W-:-:S05]  /*19b0*/  LOP3.LUT R28, R28, R75, RZ, 0xfc, !PT ;  /* 0x0000004b1c1c7212 */ /* 0x000fca00078efcff */
[----:B------:R-:W2:Y:S01]  /*19c0*/  F2F.BF16.F32 R60, R60 ;  /* 0x0000003c003c7304 */ /* 0x000ea20000202000 */
[----:B-1----:R-:W-:-:S07]  /*19d0*/  PRMT R59, R30, 0x5410, R31 ;  /* 0x000054101e3b7816 */ /* 0x002fce000000001f */
[----:B------:R-:W-:Y:S01]  /*19e0*/  F2F.BF16.F32 R57, R57 ;  /* 0x0000003900397304 */ /* 0x000fe20000202000 */
[----:B------:R-:W-:Y:S01]  /*19f0*/  LOP3.LUT R27, R59, R27, RZ, 0xfc, !PT ;  /* 0x0000001b3b1b7212 */ /* 0x000fe200078efcff */
[----:B--2---:R-:W-:-:S06]  /*1a00*/  IMAD.WIDE.U32 R30, R60, 0x10000, RZ ;  /* 0x000100003c1e7825 */ /* 0x004fcc00078e00ff */
[----:B------:R-:W1:Y:S08]  /*1a10*/  F2F.BF16.F32 R58, R58 ;  /* 0x0000003a003a7304 */ /* 0x000e700000202000 */
[----:B------:R-:W2:Y:S01]  /*1a20*/  F2F.BF16.F32 R65, R65 ;  /* 0x0000004100417304 */ /* 0x000ea20000202000 */
[----:B-1----:R-:W-:-:S07]  /*1a30*/  PRMT R57, R57, 0x5410, R58 ;  /* 0x0000541039397816 */ /* 0x002fce000000003a */
[----:B------:R-:W1:Y:S01]  /*1a40*/  F2F.BF16.F32 R61, R61 ;  /* 0x0000003d003d7304 */ /* 0x000e620000202000 */
[----:B0-----:R-:W-:Y:S01]  /*1a50*/  IMAD.WIDE.U32 R58, R54, 0x8, R24 ;  /* 0x00000008363a7825 */ /* 0x001fe200078e0018 */
[----:B------:R-:W-:-:S03]  /*1a60*/  LOP3.LUT R31, R57, R31, RZ, 0xfc, !PT ;  /* 0x0000001f391f7212 */ /* 0x000fc600078efcff */
[--C-:B------:R-:W-:Y:S01]  /*1a70*/  IMAD.WIDE.U32 R54, R55, 0x8, R24.reuse ;  /* 0x0000000837367825 */ /* 0x100fe200078e0018 */
[----:B------:R0:W-:Y:S01]  /*1a80*/  STG.E.64 desc[UR16][R58.64], R28 ;  /* 0x0000001c3a007986 */ /* 0x0001e2000c101b10 */
[----:B--2---:R-:W-:Y:S02]  /*1a90*/  LOP3.LUT R26, R26, R65, RZ, 0xfc, !PT ;  /* 0x000000411a1a7212 */ /* 0x004fe400078efcff */
[----:B------:R-:W-:-:S03]  /*1aa0*/  IMAD.WIDE.U32 R24, R56, 0x8, R24 ;  /* 0x0000000838187825 */ /* 0x000fc600078e0018 */
[----:B------:R0:W-:Y:S01]  /*1ab0*/  STG.E.64 desc[UR16][R54.64], R26 ;  /* 0x0000001a36007986 */ /* 0x0001e2000c101b10 */
[----:B-1----:R-:W-:-:S05]  /*1ac0*/  LOP3.LUT R30, R30, R61, RZ, 0xfc, !PT ;  /* 0x0000003d1e1e7212 */ /* 0x002fca00078efcff */
[----:B------:R0:W-:Y:S01]  /*1ad0*/  STG.E.64 desc[UR16][R24.64], R30 ;  /* 0x0000001e18007986 */ /* 0x0001e2000c101b10 */
[----:B------:R-:W-:Y:S05]  /*1ae0*/  BRA `(.L_x_342) ;  /* 0x0000001c00307947 */ /* 0x000fea0003800000 */
.L_x_341:
[--C-:B------:R-:W-:Y:S01]  /*1af0*/  FFMA.FTZ R0, R0, UR7, R25.reuse ;  /* 0x0000000700007c23 */ /* 0x100fe20008010019 */
        /* <DEDUP_REMOVED lines=9> */
[--C-:B------:R-:W-:Y:S01]  /*1b90*/  FFMA.FTZ R76, R76, UR7, R25.reuse ;  /* 0x000000074c4c7c23 */ /* 0x100fe20008010019 */
[--C-:B------:R-:W-:Y:S01]  /*1ba0*/  FFMA.FTZ R62, R58, UR7, R25.reuse ;  /* 0x000000073a3e7c23 */ /* 0x100fe20008010019 */
[----:B------:R0:W-:Y:S01]  /*1bb0*/  F2F.BF16.F32 R75, R24 ;  /* 0x00000018004b7304 */ /* 0x0001e20000202000 */
[----:B------:R-:W-:Y:S01]  /*1bc0*/  FMUL.FTZ R58, R57, UR10 ;  /* 0x0000000a393a7c20 */ /* 0x000fe20008410000 */
[----:B------:R-:W-:Y:S01]  /*1bd0*/  FMUL.FTZ R72, R72, UR10 ;  /* 0x0000000a48487c20 */ /* 0x000fe20008410000 */
[--C-:B------:R-:W-:Y:S01]  /*1be0*/  FFMA.FTZ R66, R66, UR7, R25.reuse ;  /* 0x0000000742427c23 */ /* 0x100fe20008010019 */
[----:B-----5:R-:W-:Y:S01]  /*1bf0*/  LOP3.LUT P0, RZ, R89, 0xff, RZ, 0xc0, !PT ;  /* 0x000000ff59ff7812 */ /* 0x020fe2000780c0ff */
[----:B------:R-:W-:Y:S01]  /*1c00*/  FADD.FTZ R73, R77, -R76 ;  /* 0x8000004c4d497221 */ /* 0x000fe20000010000 */
[----:B------:R-:W-:Y:S01]  /*1c10*/  FFMA.FTZ R69, R69, UR7, R25 ;  /* 0x0000000745457c23 */ /* 0x000fe20008010019 */
[----:B------:R-:W-:Y:S01]  /*1c20*/  FADD.FTZ R66, R71, -R66 ;  /* 0x8000004247427221 */ /* 0x000fe20000010000 */
[----:B------:R1:W-:Y:S01]  /*1c30*/  F2F.BF16.F32 R0, R29 ;  /* 0x0000001d00007304 */ /* 0x0003e20000202000 */
[----:B0-----:R-:W-:Y:S01]  /*1c40*/  FMUL.FTZ R24, R24, UR4 ;  /* 0x0000000418187c20 */ /* 0x001fe20008410000 */
[----:B------:R-:W-:Y:S01]  /*1c50*/  FMUL.FTZ R73, R73, UR10 ;  /* 0x0000000a49497c20 */ /* 0x000fe20008410000 */
[----:B------:R-:W-:Y:S01]  /*1c60*/  FADD.FTZ R74, R74, -R69 ;  /* 0x800000454a4a7221 */ /* 0x000fe20000010000 */
[--C-:B------:R-:W-:Y:S01]  /*1c70*/  FFMA.FTZ R65, R65, UR7, R25.reuse ;  /* 0x0000000741417c23 */ /* 0x100fe20008010019 */
[----:B------:R-:W-:Y:S01]  /*1c80*/  FMUL.FTZ R57, R24, UR24 ;  /* 0x0000001818397c20 */ /* 0x000fe20008410000 */
[----:B------:R-:W-:Y:S01]  /*1c90*/  FFMA.FTZ R31, R61, UR7, R25 ;  /* 0x000000073d1f7c23 */ /* 0x000fe20008010019 */
[----:B------:R-:W-:Y:S01]  /*1ca0*/  FMUL.FTZ R61, R66, UR10 ;  /* 0x0000000a423d7c20 */ /* 0x000fe20008410000 */
[----:B------:R0:W2:Y:S01]  /*1cb0*/  F2F.BF16.F32 R27, R72 ;  /* 0x00000048001b7304 */ /* 0x0000a20000202000 */
[----:B-1----:R-:W-:Y:S01]  /*1cc0*/  FMUL.FTZ R29, R29, UR4 ;  /* 0x000000041d1d7c20 */ /* 0x002fe20008410000 */
[----:B------:R-:W-:Y:S01]  /*1cd0*/  FSEL R57, R57, RZ, P0 ;  /* 0x000000ff39397208 */ /* 0x000fe20000000000 */
[----:B------:R-:W-:Y:S01]  /*1ce0*/  FMUL.FTZ R74, R74, UR10 ;  /* 0x0000000a4a4a7c20 */ /* 0x000fe20008410000 */
[----:B------:R-:W-:Y:S01]  /*1cf0*/  LOP3.LUT P0, RZ, R89, 0xff0000, RZ, 0xc0, !PT ;  /* 0x00ff000059ff7812 */ /* 0x000fe2000780c0ff */
[----:B------:R-:W-:Y:S01]  /*1d00*/  FMUL.FTZ R29, R29, UR24 ;  /* 0x000000181d1d7c20 */ /* 0x000fe20008410000 */
[----:B------:R-:W-:Y:S01]  /*1d10*/  FADD.FTZ R65, R70, -R65 ;  /* 0x8000004146417221 */ /* 0x000fe20000010000 */
[--C-:B------:R-:W-:Y:S01]  /*1d20*/  FFMA.FTZ R26, R64, UR7, R25.reuse ;  /* 0x00000007401a7c23 */ /* 0x100fe20008010019 */
[----:B------:R1:W-:Y:S01]  /*1d30*/  F2F.BF16.F32 R28, R73 ;  /* 0x00000049001c7304 */ /* 0x0003e20000202000 */
[----:B0-----:R-:W-:Y:S01]  /*1d40*/  FMUL.FTZ R72, R72, UR4 ;  /* 0x0000000448487c20 */ /* 0x001fe20008410000 */
[----:B------:R-:W-:Y:S01]  /*1d50*/  FSEL R66, R29, RZ, P0 ;  /* 0x000000ff1d427208 */ /* 0x000fe20000000000 */
[----:B------:R-:W-:Y:S01]  /*1d60*/  FMUL.FTZ R64, R65, UR10 ;  /* 0x0000000a41407c20 */ /* 0x000fe20008410000 */
[----:B------:R-:W-:Y:S01]  /*1d70*/  ISETP.GE.U32.AND P0, PT, R89, 0x1000000, PT ;  /* 0x010000005900780c */ /* 0x000fe20003f06070 */
[----:B------:R-:W-:Y:S01]  /*1d80*/  FMUL.FTZ R72, R72, UR24 ;  /* 0x0000001848487c20 */ /* 0x000fe20008410000 */
[----:B------:R-:W-:Y:S01]  /*1d90*/  FADD.FTZ R26, R67, -R26 ;  /* 0x8000001a431a7221 */ /* 0x000fe20000010000 */
[----:B------:R-:W-:Y:S01]  /*1da0*/  FFMA.FTZ R60, R60, UR7, R25 ;  /* 0x000000073c3c7c23 */ /* 0x000fe20008010019 */
[----:B------:R0:W-:Y:S01]  /*1db0*/  F2F.BF16.F32 R69, R74 ;  /* 0x0000004a00457304 */ /* 0x0001e20000202000 */
[----:B-1----:R-:W-:Y:S01]  /*1dc0*/  FMUL.FTZ R73, R73, UR4 ;  /* 0x0000000449497c20 */ /* 0x002fe20008410000 */
[----:B------:R-:W-:Y:S01]  /*1dd0*/  FSEL R72, R72, RZ, P0 ;  /* 0x000000ff48487208 */ /* 0x000fe20000000000 */
[----:B------:R-:W-:Y:S01]  /*1de0*/  FMUL.FTZ R70, R26, UR10 ;  /* 0x0000000a1a467c20 */ /* 0x000fe20008410000 */
[----:B------:R-:W-:Y:S01]  /*1df0*/  LOP3.LUT P0, RZ, R89, 0xff00, RZ, 0xc0, !PT ;  /* 0x0000ff0059ff7812 */ /* 0x000fe2000780c0ff */
[----:B------:R-:W-:Y:S01]  /*1e00*/  FMUL.FTZ R29, R73, UR24 ;  /* 0x00000018491d7c20 */ /* 0x000fe20008410000 */
[----:B------:R-:W-:Y:S01]  /*1e10*/  FADD.FTZ R59, R59, -R62 ;  /* 0x8000003e3b3b7221 */ /* 0x000fe20000010000 */
[----:B------:R-:W-:Y:S01]  /*1e20*/  FADD.FTZ R63, R63, -R60 ;  /* 0x8000003c3f3f7221 */ /* 0x000fe20000010000 */
[----:B------:R1:W-:Y:S01]  /*1e30*/  F2F.BF16.F32 R30, R64 ;  /* 0x00000040001e7304 */ /* 0x0003e20000202000 */
[----:B0-----:R-:W-:Y:S01]  /*1e40*/  FMUL.FTZ R74, R74, UR4 ;  /* 0x000000044a4a7c20 */ /* 0x001fe20008410000 */
[----:B------:R-:W-:Y:S01]  /*1e50*/  FSEL R29, R29, RZ, P0 ;  /* 0x000000ff1d1d7208 */ /* 0x000fe20000000000 */
[----:B------:R-:W-:Y:S01]  /*1e60*/  FMUL.FTZ R59, R59, UR10 ;  /* 0x0000000a3b3b7c20 */ /* 0x000fe20008410000 */
[----:B------:R-:W-:Y:S01]  /*1e70*/  LOP3.LUT P0, RZ, R87, 0xff, RZ, 0xc0, !PT ;  /* 0x000000ff57ff7812 */ /* 0x000fe2000780c0ff */
[----:B------:R-:W-:Y:S01]  /*1e80*/  FMUL.FTZ R74, R74, UR24 ;  /* 0x000000184a4a7c20 */ /* 0x000fe20008410000 */
[----:B------:R-:W-:Y:S01]  /*1e90*/  FMUL.FTZ R63, R63, UR10 ;  /* 0x0000000a3f3f7c20 */ /* 0x000fe20008410000 */
[----:B------:R-:W-:Y:S01]  /*1ea0*/  FADD.FTZ R31, R68, -R31 ;  /* 0x8000001f441f7221 */ /* 0x000fe20000010000 */
[----:B------:R0:W-:Y:S01]  /*1eb0*/  F2F.BF16.F32 R67, R57 ;  /* 0x0000003900437304 */ /* 0x0001e20000202000 */
[----:B-1----:R-:W-:Y:S01]  /*1ec0*/  FMUL.FTZ R64, R64, UR4 ;  /* 0x0000000440407c20 */ /* 0x002fe20008410000 */
[C---:B------:R-:W-:Y:S01]  /*1ed0*/  ISETP.GE.U32.AND P2, PT, R90.reuse, 0x1000000, PT ;  /* 0x010000005a00780c */ /* 0x040fe20003f46070 */
[----:B------:R-:W-:Y:S01]  /*1ee0*/  FMUL.FTZ R31, R31, UR10 ;  /* 0x0000000a1f1f7c20 */ /* 0x000fe20008410000 */
[----:B------:R-:W-:Y:S01]  /*1ef0*/  LOP3.LUT P1, RZ, R90, 0xff00, RZ, 0xc0, !PT ;  /* 0x0000ff005aff7812 */ /* 0x000fe2000782c0ff */
[----:B------:R-:W-:Y:S01]  /*1f00*/  FMUL.FTZ R64, R64, UR24 ;  /* 0x0000001840407c20 */ /* 0x000fe20008410000 */
[----:B--2---:R-:W-:Y:S01]  /*1f10*/  PRMT R81, R0, 0x5410, R27 ;  /* 0x0000541000517816 */ /* 0x004fe2000000001b */
[----:B------:R-:W-:Y:S01]  /*1f20*/  FMUL.FTZ R0, R31, UR4 ;  /* 0x000000041f007c20 */ /* 0x000fe20008410000 */
[----:B------:R1:W-:Y:S01]  /*1f30*/  F2F.BF16.F32 R65, R70 ;  /* 0x0000004600417304 */ /* 0x0003e20000202000 */
[----:B0-----:R-:W-:-:S02]  /*1f40*/  FSEL R57, R74, RZ, P0 ;  /* 0x000000ff4a397208 */ /* 0x001fc40000000000 */
[----:B------:R-:W-:Y:S01]  /*1f50*/  LOP3.LUT P0, RZ, R87, 0xff0000, RZ, 0xc0, !PT ;  /* 0x00ff000057ff7812 */ /* 0x000fe2000780c0ff */
[----:B------:R-:W-:-:S03]  /*1f60*/  FMUL.FTZ R0, R0, UR24 ;  /* 0x0000001800007c20 */ /* 0x000fc60008410000 */
[----:B------:R-:W-:Y:S01]  /*1f70*/  FSEL R64, R64, RZ, P0 ;  /* 0x000000ff40407208 */ /* 0x000fe20000000000 */
[----:B------:R0:W2:Y:S01]  /*1f80*/  F2F.BF16.F32 R26, R61 ;  /* 0x0000003d001a7304 */ /* 0x0000a20000202000 */
[----:B-1----:R-:W-:Y:S01]  /*1f90*/  FMUL.FTZ R70, R70, UR4 ;  /* 0x0000000446467c20 */ /* 0x002fe20008410000 */
[----:B------:R-:W-:-:S03]  /*1fa0*/  ISETP.GE.U32.AND P0, PT, R87, 0x1000000, PT ;  /* 0x010000005700780c */ /* 0x000fc60003f06070 */
[----:B------:R-:W-:-:S03]  /*1fb0*/  FMUL.FTZ R62, R70, UR24 ;  /* 0x00000018463e7c20 */ /* 0x000fc60008410000 */
[----:B------:R1:W-:Y:S01]  /*1fc0*/  F2F.BF16.F32 R25, R58 ;  /* 0x0000003a00197304 */ /* 0x0003e20000202000 */
[----:B0-----:R-:W-:Y:S01]  /*1fd0*/  FMUL.FTZ R61, R61, UR4 ;  /* 0x000000043d3d7c20 */ /* 0x001fe20008410000 */
[----:B------:R-:W-:Y:S02]  /*1fe0*/  FSEL R62, R62, RZ, P0 ;  /* 0x000000ff3e3e7208 */ /* 0x000fe40000000000 */
[----:B------:R-:W-:Y:S01]  /*1ff0*/  LOP3.LUT P0, RZ, R87, 0xff00, RZ, 0xc0, !PT ;  /* 0x0000ff0057ff7812 */ /* 0x000fe2000780c0ff */
[----:B------:R-:W-:Y:S01]  /*2000*/  FMUL.FTZ R61, R61, UR24 ;  /* 0x000000183d3d7c20 */ /* 0x000fe20008410000 */
[----:B--2---:R-:W-:Y:S02]  /*2010*/  IMAD.WIDE.U32 R26, R26, 0x10000, RZ ;  /* 0x000100001a1a7825 */ /* 0x004fe400078e00ff */
[----:B------:R0:W-:Y:S02]  /*2020*/  F2F.BF16.F32 R24, R59 ;  /* 0x0000003b00187304 */ /* 0x0001e40000202000 */
[----:B-1----:R-:W-:Y:S01]  /*2030*/  FMUL.FTZ R58, R58, UR4 ;  /* 0x000000043a3a7c20 */ /* 0x002fe20008410000 */
[----:B------:R-:W-:-:S02]  /*2040*/  FSEL R61, R61, RZ, P0 ;  /* 0x000000ff3d3d7208 */ /* 0x000fc40000000000 */
[----:B------:R-:W-:Y:S01]  /*2050*/  LOP3.LUT P0, RZ, R90, 0xff0000, RZ, 0xc0, !PT ;  /* 0x00ff00005aff7812 */ /* 0x000fe2000780c0ff */
[----:B------:R-:W-:Y:S02]  /*2060*/  FMUL.FTZ R58, R58, UR24 ;  /* 0x000000183a3a7c20 */ /* 0x000fe40008410000 */
[----:B------:R1:W-:Y:S01]  /*2070*/  F2F.BF16.F32 R68, R29 ;  /* 0x0000001d00447304 */ /* 0x0003e20000202000 */
[----:B0-----:R-:W-:Y:S02]  /*2080*/  FMUL.FTZ R59, R59, UR4 ;  /* 0x000000043b3b7c20 */ /* 0x001fe40008410000 */
[----:B------:R-:W-:Y:S02]  /*2090*/  FSEL R74, R58, RZ, P0 ;  /* 0x000000ff3a4a7208 */ /* 0x000fe40000000000 */
[----:B------:R-:W-:Y:S01]  /*20a0*/  LOP3.LUT P0, RZ, R90, 0xff, RZ, 0xc0, !PT ;  /* 0x000000ff5aff7812 */ /* 0x000fe2000780c0ff */
[----:B------:R-:W-:Y:S02]  /*20b0*/  FMUL.FTZ R59, R59, UR24 ;  /* 0x000000183b3b7c20 */ /* 0x000fe40008410000 */
[----:B------:R0:W-:Y:S01]  /*20c0*/  F2F.BF16.F32 R60, R63 ;  /* 0x0000003f003c7304 */ /* 0x0001e20000202000 */
[----:B-1----:R-:W-:-:S02]  /*20d0*/  FMUL.FTZ R29, R63, UR4 ;  /* 0x000000043f1d7c20 */ /* 0x002fc40008410000 */
[----:B------:R-:W-:Y:S02]  /*20e0*/  FSEL R79, R59, RZ, P2 ;  /* 0x000000ff3b4f7208 */ /* 0x000fe40001000000 */
[----:B------:R-:W1:Y:S01]  /*20f0*/  LDC.64 R58, c[0x0][0x478] ;  /* 0x00011e00ff3a7b82 */ /* 0x000e620000000a00 */
[----:B------:R-:W-:Y:S01]  /*2100*/  FMUL.FTZ R29, R29, UR24 ;  /* 0x000000181d1d7c20 */ /* 0x000fe20008410000 */
[----:B------:R-:W-:Y:S01]  /*2110*/  FSEL R0, R0, RZ, P0 ;  /* 0x000000ff00007208 */ /* 0x000fe20000000000 */
[----:B------:R2:W-:Y:S01]  /*2120*/  F2F.BF16.F32 R71, R31 ;  /* 0x0000001f00477304 */ /* 0x0005e20000202000 */
[----:B0-----:R-:W-:Y:S02]  /*2130*/  PRMT R63, R30, 0x5410, R65 ;  /* 0x000054101e3f7816 */ /* 0x001fe40000000041 */
[----:B------:R-:W-:Y:S01]  /*2140*/  FSEL R76, R29, RZ, P1 ;  /* 0x000000ff1d4c7208 */ /* 0x000fe20000800000 */
[----:B------:R-:W-:Y:S01]  /*2150*/  IMAD.WIDE.U32 R28, R28, 0x10000, RZ ;  /* 0x000100001c1c7825 */ /* 0x000fe200078e00ff */
[----:B------:R-:W-:-:S03]  /*2160*/  LOP3.LUT R63, R63, R27, RZ, 0xfc, !PT ;  /* 0x0000001b3f3f7212 */ /* 0x000fc600078efcff */
[----:B------:R-:W-:Y:S01]  /*2170*/  F2F.BF16.F32 R66, R66 ;  /* 0x0000004200427304 */ /* 0x000fe20000202000 */
[----:B--2---:R-:W0:Y:S01]  /*2180*/  LDC.64 R30, c[0x0][0x468] ;  /* 0x00011a00ff1e7b82 */ /* 0x004e220000000a00 */
[----:B------:R-:W-:-:S06]  /*2190*/  LOP3.LUT R65, R81, R29, RZ, 0xfc, !PT ;  /* 0x0000001d51417212 */ /* 0x000fcc00078efcff */
[----:B------:R-:W-:Y:S08]  /*21a0*/  F2F.BF16.F32 R76, R76 ;  /* 0x0000004c004c7304 */ /* 0x000ff00000202000 */
[----:B------:R-:W2:Y:S08]  /*21b0*/  F2F.BF16.F32 R73, R72 ;  /* 0x0000004800497304 */ /* 0x000eb00000202000 */
[----:B------:R3:W4:Y:S01]  /*21c0*/  F2F.BF16.F32 R72, R61 ;  /* 0x0000003d00487304 */ /* 0x0007220000202000 */
[----:B--2---:R-:W-:-:S07]  /*21d0*/  PRMT R73, R66, 0x5410, R73 ;  /* 0x0000541042497816 */ /* 0x004fce0000000049 */
[----:B------:R2:W-:Y:S01]  /*21e0*/  F2F.BF16.F32 R70, R64 ;  /* 0x0000004000467304 */ /* 0x0005e20000202000 */
[----:B---3--:R-:W-:Y:S01]  /*21f0*/  PRMT R61, R25, 0x5410, R24 ;  /* 0x00005410193d7816 */ /* 0x008fe20000000018 */
[----:B------:R-:W-:-:S05]  /*2200*/  IMAD.WIDE.U32 R24, R60, 0x10000, RZ ;  /* 0x000100003c187825 */ /* 0x000fca00078e00ff */
[----:B------:R-:W-:Y:S01]  /*2210*/  LOP3.LUT R61, R61, R25, RZ, 0xfc, !PT ;  /* 0x000000193d3d7212 */ /* 0x000fe200078efcff */
[----:B------:R3:W0:Y:S01]  /*2220*/  F2F.BF16.F32 R77, R62 ;  /* 0x0000003e004d7304 */ /* 0x0006220000202000 */
[----:B--2---:R-:W-:Y:S01]  /*2230*/  LOP3.LUT R64, R28, R75, RZ, 0xfc, !PT ;  /* 0x0000004b1c407212 */ /* 0x004fe200078efcff */
[----:B------:R-:W-:Y:S01]  /*2240*/  IMAD.WIDE.U32 R28, R68, 0x10000, RZ ;  /* 0x00010000441c7825 */ /* 0x000fe200078e00ff */
[----:B------:R-:W-:-:S03]  /*2250*/  LOP3.LUT R60, R24, R71, RZ, 0xfc, !PT ;  /* 0x00000047183c7212 */ /* 0x000fc600078efcff */
[----:B----4-:R-:W-:Y:S01]  /*2260*/  IMAD.WIDE.U32 R24, R72, 0x10000, RZ ;  /* 0x0001000048187825 */ /* 0x010fe200078e00ff */
[----:B------:R-:W-:Y:S01]  /*2270*/  LOP3.LUT R28, R28, R67, RZ, 0xfc, !PT ;  /* 0x000000431c1c7212 */ /* 0x000fe200078efcff */
[----:B------:R-:W-:Y:S01]  /*2280*/  F2F.BF16.F32 R74, R74 ;  /* 0x0000004a004a7304 */ /* 0x000fe20000202000 */
[----:B---3--:R-:W-:Y:S01]  /*2290*/  LOP3.LUT R62, R26, R69, RZ, 0xfc, !PT ;  /* 0x000000451a3e7212 */ /* 0x008fe200078efcff */
[----:B------:R-:W-:Y:S01]  /*22a0*/  IMAD.WIDE.U32 R26, R76, 0x10000, RZ ;  /* 0x000100004c1a7825 */ /* 0x000fe200078e00ff */
[----:B------:R-:W-:-:S03]  /*22b0*/  LOP3.LUT R29, R73, R29, RZ, 0xfc, !PT ;  /* 0x0000001d491d7212 */ /* 0x000fc600078efcff */
[----:B-1----:R-:W-:Y:S01]  /*22c0*/  IMAD.WIDE.U32 R66, R54, 0x8, R58 ;  /* 0x0000000836427825 */ /* 0x002fe200078e003a */
[----:B0-----:R-:W-:Y:S01]  /*22d0*/  PRMT R77, R70, 0x5410, R77 ;  /* 0x00005410464d7816 */ /* 0x001fe2000000004d */
[----:B------:R-:W0:Y:S02]  /*22e0*/  F2F.BF16.F32 R79, R79 ;  /* 0x0000004f004f7304 */ /* 0x000e240000202000 */
[----:B------:R-:W-:Y:S01]  /*22f0*/  IMAD.WIDE.U32 R70, R54, 0x8, R30 ;  /* 0x0000000836467825 */ /* 0x000fe200078e001e */
[----:B------:R-:W-:Y:S01]  /*2300*/  LOP3.LUT R25, R77, R25, RZ, 0xfc, !PT ;  /* 0x000000194d197212 */ /* 0x000fe200078efcff */
[----:B------:R1:W-:Y:S04]  /*2310*/  STG.E.64 desc[UR16][R66.64], R64 ;  /* 0x0000004042007986 */ /* 0x0003e8000c101b10 */
[----:B------:R-:W2:Y:S01]  /*2320*/  F2F.BF16.F32 R69, R0 ;  /* 0x0000000000457304 */ /* 0x000ea20000202000 */
[----:B------:R1:W-:Y:S01]  /*2330*/  STG.E.64 desc[UR16][R70.64], R28 ;  /* 0x0000001c46007986 */ /* 0x0003e2000c101b10 */
[----:B0-----:R-:W-:-:S06]  /*2340*/  PRMT R79, R74, 0x5410, R79 ;  /* 0x000054104a4f7816 */ /* 0x001fcc000000004f */
[----:B------:R-:W0:Y:S01]  /*2350*/  F2F.BF16.F32 R57, R57 ;  /* 0x0000003900397304 */ /* 0x000e220000202000 */
[----:B------:R-:W-:Y:S02]  /*2360*/  LOP3.LUT R27, R79, R27, RZ, 0xfc, !PT ;  /* 0x0000001b4f1b7212 */ /* 0x000fe400078efcff */
[----:B--2---:R-:W-:Y:S01]  /*2370*/  LOP3.LUT R26, R26, R69, RZ, 0xfc, !PT ;  /* 0x000000451a1a7212 */ /* 0x004fe200078efcff */
[----:B------:R-:W-:-:S04]  /*2380*/  IMAD.WIDE.U32 R68, R55, 0x8, R58 ;  /* 0x0000000837447825 */ /* 0x000fc800078e003a */
[----:B------:R-:W-:Y:S01]  /*2390*/  IMAD.WIDE.U32 R54, R55, 0x8, R30 ;  /* 0x0000000837367825 */ /* 0x000fe200078e001e */
[----:B------:R1:W-:Y:S01]  /*23a0*/  STG.E.64 desc[UR16][R68.64], R62 ;  /* 0x0000003e44007986 */ /* 0x0003e2000c101b10 */
[----:B0-----:R-:W-:Y:S02]  /*23b0*/  LOP3.LUT R24, R24, R57, RZ, 0xfc, !PT ;  /* 0x0000003918187212 */ /* 0x001fe400078efcff */
[----:B------:R-:W-:-:S04]  /*23c0*/  IMAD.WIDE.U32 R58, R56, 0x8, R58 ;  /* 0x00000008383a7825 */ /* 0x000fc800078e003a */
[----:B------:R-:W-:Y:S01]  /*23d0*/  IMAD.WIDE.U32 R30, R56, 0x8, R30 ;  /* 0x00000008381e7825 */ /* 0x000fe200078e001e */
[----:B------:R1:W-:Y:S04]  /*23e0*/  STG.E.64 desc[UR16][R54.64], R24 ;  /* 0x0000001836007986 */ /* 0x0003e8000c101b10 */
[----:B------:R1:W-:Y:S04]  /*23f0*/  STG.E.64 desc[UR16][R58.64], R60 ;  /* 0x0000003c3a007986 */ /* 0x0003e8000c101b10 */
[----:B------:R1:W-:Y:S01]  /*2400*/  STG.E.64 desc[UR16][R30.64], R26 ;  /* 0x0000001a1e007986 */ /* 0x0003e2000c101b10 */
[----:B------:R-:W-:Y:S05]  /*2410*/  BRA `(.L_x_342) ;  /* 0x0000001000e47947 */ /* 0x000fea0003800000 */
.L_x_340:
[----:B------:R-:W-:-:S04]  /*2420*/  UISETP.NE.U32.AND UP1, UPT, UR22, URZ, UPT ;  /* 0x000000ff1600728c */ /* 0x000fc8000bf25070 */
[----:B------:R-:W-:-:S09]  /*2430*/  UISETP.NE.AND.EX UP1, UPT, UR23, URZ, UPT, UP1 ;  /* 0x000000ff1700728c */ /* 0x000fd2000bf25310 */
[----:B------:R-:W-:Y:S05]  /*2440*/  BRA.U UP1, `(.L_x_343) ;  /* 0x0000000901307547 */ /* 0x000fea000b800000 */
[----:B-----5:R-:W-:Y:S01]  /*2450*/  MOV R24, R48 ;  /* 0x0000003000187202 */ /* 0x020fe20000000f00 */
[--C-:B------:R-:W-:Y:S01]  /*2460*/  FFMA.FTZ R26, R0, UR7, R25.reuse ;  /* 0x00000007001a7c23 */ /* 0x100fe20008010019 */
[--C-:B------:R-:W-:Y:S01]  /*2470*/  FFMA.FTZ R76, R76, UR7, R25.reuse ;  /* 0x000000074c4c7c23 */ /* 0x100fe20008010019 */
[----:B------:R-:W-:Y:S01]  /*2480*/  FFMA.FTZ R78, R78, UR7, R25 ;  /* 0x000000074e4e7c23 */ /* 0x000fe20008010019 */
[----:B------:R-:W-:Y:S01]  /*2490*/  SHF.L.U32 R0, R24, 0x10, RZ ;  /* 0x0000001018007819 */ /* 0x000fe200000006ff */
[----:B------:R-:W-:Y:S01]  /*24a0*/  FADD.FTZ R79, R79, -R26 ;  /* 0x8000001a4f4f7221 */ /* 0x000fe20000010000 */
[----:B------:R-:W-:Y:S01]  /*24b0*/  SHF.R.U64 R24, R48, 0x10, R49 ;  /* 0x0000001030187819 */ /* 0x000fe20000001231 */
[--C-:B------:R-:W-:Y:S01]  /*24c0*/  FFMA.FTZ R72, R72, UR7, R25.reuse ;  /* 0x0000000748487c23 */ /* 0x100fe20008010019 */
[----:B------:R-:W-:Y:S01]  /*24d0*/  MOV R26, R49 ;  /* 0x00000031001a7202 */ /* 0x000fe20000000f00 */
[--C-:B------:R-:W-:Y:S01]  /*24e0*/  FFMA.FTZ R69, R69, UR7, R25.reuse ;  /* 0x0000000745457c23 */ /* 0x100fe20008010019 */
[--C-:B------:R-:W-:Y:S01]  /*24f0*/  FFMA.FTZ R66, R66, UR7, R25.reuse ;  /* 0x0000000742427c23 */ /* 0x100fe20008010019 */
[--C-:B------:R-:W-:Y:S01]  /*2500*/  FFMA.FTZ R65, R65, UR7, R25.reuse ;  /* 0x0000000741417c23 */ /* 0x100fe20008010019 */
[--C-:B------:R-:W-:Y:S01]  /*2510*/  FFMA.FTZ R64, R64, UR7, R25.reuse ;  /* 0x0000000740407c23 */ /* 0x100fe20008010019 */
[--C-:B------:R-:W-:Y:S01]  /*2520*/  FFMA.FTZ R27, R61, UR7, R25.reuse ;  /* 0x000000073d1b7c23 */ /* 0x100fe20008010019 */
[--C-:B------:R-:W-:Y:S01]  /*2530*/  FFMA.FTZ R60, R60, UR7, R25.reuse ;  /* 0x000000073c3c7c23 */ /* 0x100fe20008010019 */
[--C-:B------:R-:W-:Y:S01]  /*2540*/  FFMA.FTZ R57, R57, UR7, R25.reuse ;  /* 0x0000000739397c23 */ /* 0x100fe20008010019 */
[----:B------:R-:W-:Y:S01]  /*2550*/  FFMA.FTZ R58, R58, UR7, R25 ;  /* 0x000000073a3a7c23 */ /* 0x000fe20008010019 */
[----:B------:R-:W-:Y:S01]  /*2560*/  FFMA.FTZ R0, R79, UR10, R0 ;  /* 0x0000000a4f007c23 */ /* 0x000fe20008010000 */
[----:B------:R-:W-:Y:S01]  /*2570*/  SHF.L.U32 R24, R24, 0x10, RZ ;  /* 0x0000001018187819 */ /* 0x000fe200000006ff */
[----:B------:R-:W-:Y:S01]  /*2580*/  FADD.FTZ R77, R77, -R76 ;  /* 0x8000004c4d4d7221 */ /* 0x000fe20000010000 */
[----:B------:R-:W-:Y:S01]  /*2590*/  SHF.L.U32 R25, R26, 0x10, RZ ;  /* 0x000000101a197819 */ /* 0x000fe200000006ff */
[----:B------:R-:W-:Y:S01]  /*25a0*/  FADD.FTZ R78, R75, -R78 ;  /* 0x8000004e4b4e7221 */ /* 0x000fe20000010000 */
[----:B------:R-:W-:Y:S01]  /*25b0*/  SHF.R.U32.HI R26, RZ, 0x10, R49 ;  /* 0x00000010ff1a7819 */ /* 0x000fe20000011631 */
[----:B------:R-:W-:Y:S01]  /*25c0*/  FMUL.FTZ R0, R0, UR4 ;  /* 0x0000000400007c20 */ /* 0x000fe20008410000 */
[----:B------:R-:W-:Y:S01]  /*25d0*/  FFMA.FTZ R24, R77, UR10, R24 ;  /* 0x0000000a4d187c23 */ /* 0x000fe20008010018 */
[----:B------:R-:W-:Y:S01]  /*25e0*/  FFMA.FTZ R25, R78, UR10, R25 ;  /* 0x0000000a4e197c23 */ /* 0x000fe20008010019 */
[----:B------:R-:W-:Y:S01]  /*25f0*/  SHF.L.U32 R26, R26, 0x10, RZ ;  /* 0x000000101a1a7819 */ /* 0x000fe200000006ff */
[----:B------:R-:W-:Y:S01]  /*2600*/  FADD.FTZ R73, R73, -R72 ;  /* 0x8000004849497221 */ /* 0x000fe20000010000 */
[----:B------:R-:W-:Y:S01]  /*2610*/  MOV R28, R50 ;  /* 0x00000032001c7202 */ /* 0x000fe20000000f00 */
[----:B------:R-:W-:Y:S01]  /*2620*/  FMUL.FTZ R0, R0, UR24 ;  /* 0x0000001800007c20 */ /* 0x000fe20008410000 */
[----:B------:R-:W-:Y:S01]  /*2630*/  SHF.R.U64 R30, R50, 0x10, R51 ;  /* 0x00000010321e7819 */ /* 0x000fe20000001233 */
[----:B------:R-:W-:Y:S01]  /*2640*/  FMUL.FTZ R24, R24, UR4 ;  /* 0x0000000418187c20 */ /* 0x000fe20008410000 */
[----:B------:R-:W-:Y:S01]  /*2650*/  LOP3.LUT P6, RZ, R89, 0xff, RZ, 0xc0, !PT ;  /* 0x000000ff59ff7812 */ /* 0x000fe200078cc0ff */
[----:B------:R-:W-:Y:S01]  /*2660*/  FMUL.FTZ R25, R25, UR4 ;  /* 0x0000000419197c20 */ /* 0x000fe20008410000 */
[----:B------:R-:W-:Y:S01]  /*2670*/  SHF.L.U32 R29, R28, 0x10, RZ ;  /* 0x000000101c1d7819 */ /* 0x000fe200000006ff */
[----:B------:R-:W-:Y:S01]  /*2680*/  FFMA.FTZ R26, R73, UR10, R26 ;  /* 0x0000000a491a7c23 */ /* 0x000fe2000801001a */
[----:B------:R-:W-:Y:S01]  /*2690*/  SHF.L.U32 R30, R30, 0x10, RZ ;  /* 0x000000101e1e7819 */ /* 0x000fe200000006ff */
[----:B------:R-:W-:Y:S01]  /*26a0*/  FADD.FTZ R74, R74, -R69 ;  /* 0x800000454a4a7221 */ /* 0x000fe20000010000 */
[----:B------:R-:W-:Y:S01]  /*26b0*/  FADD.FTZ R71, R71, -R66 ;  /* 0x8000004247477221 */ /* 0x000fe20000010000 */
[----:B------:R-:W-:Y:S01]  /*26c0*/  FSEL R0, R0, RZ, P6 ;  /* 0x000000ff00007208 */ /* 0x000fe20003000000 */
[----:B------:R-:W-:Y:S01]  /*26d0*/  FMUL.FTZ R24, R24, UR24 ;  /* 0x0000001818187c20 */ /* 0x000fe20008410000 */
[----:B------:R-:W-:Y:S01]  /*26e0*/  FMUL.FTZ R25, R25, UR24 ;  /* 0x0000001819197c20 */ /* 0x000fe20008410000 */
[C---:B------:R-:W-:Y:S01]  /*26f0*/  LOP3.LUT P5, RZ, R89.reuse, 0xff00, RZ, 0xc0, !PT ;  /* 0x0000ff0059ff7812 */ /* 0x040fe200078ac0ff */
[----:B------:R-:W-:Y:S01]  /*2700*/  FMUL.FTZ R26, R26, UR4 ;  /* 0x000000041a1a7c20 */ /* 0x000fe20008410000 */
[----:B------:R-:W-:Y:S01]  /*2710*/  LOP3.LUT P4, RZ, R89, 0xff0000, RZ, 0xc0, !PT ;  /* 0x00ff000059ff7812 */ /* 0x000fe2000788c0ff */
[----:B------:R-:W-:Y:S01]  /*2720*/  FFMA.FTZ R29, R74, UR10, R29 ;  /* 0x0000000a4a1d7c23 */ /* 0x000fe2000801001d */
[----:B------:R-:W-:Y:S01]  /*2730*/  FFMA.FTZ R30, R71, UR10, R30 ;  /* 0x0000000a471e7c23 */ /* 0x000fe2000801001e */
[----:B------:R0:W-:Y:S01]  /*2740*/  F2F.BF16.F32 R61, R0 ;  /* 0x00000000003d7304 */ /* 0x0001e20000202000 */
[----:B------:R-:W-:Y:S01]  /*2750*/  FSEL R24, R24, RZ, P5 ;  /* 0x000000ff18187208 */ /* 0x000fe20002800000 */
[----:B------:R-:W-:Y:S01]  /*2760*/  FMUL.FTZ R26, R26, UR24 ;  /* 0x000000181a1a7c20 */ /* 0x000fe20008410000 */
[----:B------:R-:W-:Y:S01]  /*2770*/  ISETP.GE.U32.AND P3, PT, R89, 0x1000000, PT ;  /* 0x010000005900780c */ /* 0x000fe20003f66070 */
[----:B------:R-:W-:Y:S01]  /*2780*/  FMUL.FTZ R29, R29, UR4 ;  /* 0x000000041d1d7c20 */ /* 0x000fe20008410000 */
[----:B------:R-:W-:Y:S01]  /*2790*/  FMUL.FTZ R30, R30, UR4 ;  /* 0x000000041e1e7c20 */ /* 0x000fe20008410000 */
[----:B------:R-:W-:Y:S01]  /*27a0*/  LOP3.LUT P2, RZ, R87, 0xff, RZ, 0xc0, !PT ;  /* 0x000000ff57ff7812 */ /* 0x000fe2000784c0ff */
[----:B------:R-:W-:Y:S01]  /*27b0*/  FADD.FTZ R65, R70, -R65 ;  /* 0x8000004146417221 */ /* 0x000fe20000010000 */
[----:B------:R1:W-:Y:S01]  /*27c0*/  F2F.BF16.F32 R28, R24 ;  /* 0x00000018001c7304 */ /* 0x0003e20000202000 */
[----:B0-----:R-:W-:Y:S01]  /*27d0*/  FSEL R0, R25, RZ, P4 ;  /* 0x000000ff19007208 */ /* 0x001fe20002000000 */
[----:B------:R-:W-:Y:S01]  /*27e0*/  FMUL.FTZ R29, R29, UR24 ;  /* 0x000000181d1d7c20 */ /* 0x000fe20008410000 */
[----:B------:R-:W-:Y:S01]  /*27f0*/  MOV R25, R51 ;  /* 0x0000003300197202 */ /* 0x000fe20000000f00 */
[----:B------:R-:W-:Y:S01]  /*2800*/  FMUL.FTZ R30, R30, UR24 ;  /* 0x000000181e1e7c20 */ /* 0x000fe20008410000 */
[----:B------:R-:W-:Y:S01]  /*2810*/  FSEL R26, R26, RZ, P3 ;  /* 0x000000ff1a1a7208 */ /* 0x000fe20001800000 */
[----:B------:R-:W-:Y:S01]  /*2820*/  FADD.FTZ R68, R68, -R27 ;  /* 0x8000001b44447221 */ /* 0x000fe20000010000 */
[----:B------:R-:W-:Y:S01]  /*2830*/  LOP3.LUT P1, RZ, R87, 0xff00, RZ, 0xc0, !PT ;  /* 0x0000ff0057ff7812 */ /* 0x000fe2000782c0ff */
[----:B------:R-:W-:Y:S01]  /*2840*/  FADD.FTZ R60, R63, -R60 ;  /* 0x8000003c3f3c7221 */ /* 0x000fe20000010000 */
[----:B-1----:R-:W-:Y:S01]  /*2850*/  SHF.L.U32 R24, R25, 0x10, RZ ;  /* 0x0000001019187819 */ /* 0x002fe200000006ff */
[----:B------:R0:W-:Y:S01]  /*2860*/  F2F.BF16.F32 R27, R26 ;  /* 0x0000001a001b7304 */ /* 0x0001e20000202000 */
[----:B------:R-:W-:Y:S01]  /*2870*/  SHF.R.U64 R31, R52, 0x10, R53 ;  /* 0x00000010341f7819 */ /* 0x000fe20000001235 */
[----:B------:R-:W-:Y:S01]  /*2880*/  FADD.FTZ R64, R67, -R64 ;  /* 0x8000004043407221 */ /* 0x000fe20000010000 */
[----:B------:R-:W-:Y:S01]  /*2890*/  FSEL R29, R29, RZ, P2 ;  /* 0x000000ff1d1d7208 */ /* 0x000fe20001000000 */
[----:B------:R-:W-:Y:S01]  /*28a0*/  FFMA.FTZ R24, R65, UR10, R24 ;  /* 0x0000000a41187c23 */ /* 0x000fe20008010018 */
[----:B------:R-:W-:Y:S01]  /*28b0*/  SHF.R.U32.HI R25, RZ, 0x10, R51 ;  /* 0x00000010ff197819 */ /* 0x000fe20000011633 */
[----:B------:R-:W-:Y:S01]  /*28c0*/  FADD.FTZ R62, R62, -R57 ;  /* 0x800000393e3e7221 */ /* 0x000fe20000010000 */
[----:B------:R-:W-:Y:S01]  /*28d0*/  SHF.L.U32 R31, R31, 0x10, RZ ;  /* 0x000000101f1f7819 */ /* 0x000fe200000006ff */
[----:B------:R1:W-:Y:S01]  /*28e0*/  F2F.BF16.F32 R63, R29 ;  /* 0x0000001d003f7304 */ /* 0x0003e20000202000 */
[----:B0-----:R-:W-:Y:S01]  /*28f0*/  FSEL R26, R30, RZ, P1 ;  /* 0x000000ff1e1a7208 */ /* 0x001fe20000800000 */
[----:B------:R-:W-:Y:S01]  /*2900*/  FMUL.FTZ R24, R24, UR4 ;  /* 0x0000000418187c20 */ /* 0x000fe20008410000 */
[----:B------:R-:W-:Y:S01]  /*2910*/  MOV R30, R53 ;  /* 0x00000035001e7202 */ /* 0x000fe20000000f00 */
[----:B------:R-:W-:Y:S01]  /*2920*/  FFMA.FTZ R31, R60, UR10, R31 ;  /* 0x0000000a3c1f7c23 */ /* 0x000fe2000801001f */
[----:B------:R-:W-:Y:S01]  /*2930*/  SHF.L.U32 R25, R25, 0x10, RZ ;  /* 0x0000001019197819 */ /* 0x000fe200000006ff */
[----:B------:R-:W-:Y:S01]  /*2940*/  FMUL.FTZ R24, R24, UR24 ;  /* 0x0000001818187c20 */ /* 0x000fe20008410000 */
[----:B------:R-:W-:Y:S01]  /*2950*/  SHF.R.U32.HI R57, RZ, 0x10, R53 ;  /* 0x00000010ff397819 */ /* 0x000fe20000011635 */
[----:B------:R-:W-:Y:S01]  /*2960*/  FADD.FTZ R60, R59, -R58 ;  /* 0x8000003a3b3c7221 */ /* 0x000fe20000010000 */
[----:B-1----:R-:W-:Y:S01]  /*2970*/  SHF.L.U32 R29, R30, 0x10, RZ ;  /* 0x000000101e1d7819 */ /* 0x002fe200000006ff */
[----:B------:R-:W-:Y:S01]  /*2980*/  FFMA.FTZ R25, R64, UR10, R25 ;  /* 0x0000000a40197c23 */ /* 0x000fe20008010019 */
[----:B------:R-:W-:Y:S01]  /*2990*/  LOP3.LUT P0, RZ, R87, 0xff0000, RZ, 0xc0, !PT ;  /* 0x00ff000057ff7812 */ /* 0x000fe2000780c0ff */
[----:B------:R-:W-:Y:S01]  /*29a0*/  FMUL.FTZ R31, R31, UR4 ;  /* 0x000000041f1f7c20 */ /* 0x000fe20008410000 */
[----:B------:R-:W-:Y:S01]  /*29b0*/  SHF.L.U32 R59, R57, 0x10, RZ ;  /* 0x00000010393b7819 */ /* 0x000fe200000006ff */
[----:B------:R-:W-:Y:S01]  /*29c0*/  FFMA.FTZ R58, R62, UR10, R29 ;  /* 0x0000000a3e3a7c23 */ /* 0x000fe2000801001d */
[----:B------:R-:W-:Y:S01]  /*29d0*/  MOV R29, R52 ;  /* 0x00000034001d7202 */ /* 0x000fe20000000f00 */
[----:B------:R-:W-:Y:S01]  /*29e0*/  FMUL.FTZ R25, R25, UR4 ;  /* 0x0000000419197c20 */ /* 0x000fe20008410000 */
[----:B------:R-:W-:Y:S01]  /*29f0*/  FSEL R24, R24, RZ, P0 ;  /* 0x000000ff18187208 */ /* 0x000fe20000000000 */
[----:B------:R-:W-:Y:S01]  /*2a00*/  FMUL.FTZ R57, R31, UR24 ;  /* 0x000000181f397c20 */ /* 0x000fe20008410000 */
[----:B------:R-:W-:Y:S01]  /*2a10*/  LOP3.LUT P0, RZ, R90, 0xff00, RZ, 0xc0, !PT ;  /* 0x0000ff005aff7812 */ /* 0x000fe2000780c0ff */
[----:B------:R-:W-:Y:S01]  /*2a20*/  FMUL.FTZ R58, R58, UR4 ;  /* 0x000000043a3a7c20 */ /* 0x000fe20008410000 */
[----:B------:R-:W-:Y:S01]  /*2a30*/  FFMA.FTZ R59, R60, UR10, R59 ;  /* 0x0000000a3c3b7c23 */ /* 0x000fe2000801003b */
[----:B------:R-:W-:Y:S01]  /*2a40*/  SHF.L.U32 R29, R29, 0x10, RZ ;  /* 0x000000101d1d7819 */ /* 0x000fe200000006ff */
[----:B------:R-:W-:Y:S01]  /*2a50*/  FMUL.FTZ R25, R25, UR24 ;  /* 0x0000001819197c20 */ /* 0x000fe20008410000 */
[----:B------:R0:W-:Y:S01]  /*2a60*/  F2F.BF16.F32 R30, R24 ;  /* 0x00000018001e7304 */ /* 0x0001e20000202000 */
[----:B------:R-:W-:Y:S01]  /*2a70*/  ISETP.GE.U32.AND P6, PT, R87, 0x1000000, PT ;  /* 0x010000005700780c */ /* 0x000fe20003fc6070 */
[----:B------:R-:W-:Y:S01]  /*2a80*/  FMUL.FTZ R60, R59, UR4 ;  /* 0x000000043b3c7c20 */ /* 0x000fe20008410000 */
[----:B------:R-:W-:Y:S01]  /*2a90*/  FSEL R57, R57, RZ, P0 ;  /* 0x000000ff39397208 */ /* 0x000fe20000000000 */
[----:B------:R-:W-:Y:S01]  /*2aa0*/  FFMA.FTZ R29, R68, UR10, R29 ;  /* 0x0000000a441d7c23 */ /* 0x000fe2000801001d */
[----:B------:R-:W-:Y:S01]  /*2ab0*/  LOP3.LUT P0, RZ, R90, 0xff0000, RZ, 0xc0, !PT ;  /* 0x00ff00005aff7812 */ /* 0x000fe2000780c0ff */
[----:B------:R-:W-:Y:S01]  /*2ac0*/  FMUL.FTZ R60, R60, UR24 ;  /* 0x000000183c3c7c20 */ /* 0x000fe20008410000 */
[----:B------:R-:W-:Y:S01]  /*2ad0*/  FSEL R25, R25, RZ, P6 ;  /* 0x000000ff19197208 */ /* 0x000fe20003000000 */
[----:B------:R-:W-:Y:S01]  /*2ae0*/  FMUL.FTZ R29, R29, UR4 ;  /* 0x000000041d1d7c20 */ /* 0x000fe20008410000 */
[----:B0-----:R-:W-:Y:S01]  /*2af0*/  FMUL.FTZ R24, R58, UR24 ;  /* 0x000000183a187c20 */ /* 0x001fe20008410000 */
[----:B------:R-:W0:Y:S02]  /*2b00*/  F2F.BF16.F32 R0, R0 ;  /* 0x0000000000007304 */ /* 0x000e240000202000 */
[----:B------:R-:W-:-:S02]  /*2b10*/  FMUL.FTZ R29, R29, UR24 ;  /* 0x000000181d1d7c20 */ /* 0x000fc40008410000 */
[----:B------:R-:W-:Y:S02]  /*2b20*/  FSEL R59, R24, RZ, P0 ;  /* 0x000000ff183b7208 */ /* 0x000fe40000000000 */
[----:B------:R-:W-:Y:S02]  /*2b30*/  ISETP.GE.U32.AND P0, PT, R90, 0x1000000, PT ;  /* 0x010000005a00780c */ /* 0x000fe40003f06070 */
[----:B------:R1:W2:Y:S02]  /*2b40*/  F2F.BF16.F32 R31, R25 ;  /* 0x00000019001f7304 */ /* 0x0002a40000202000 */
[----:B------:R-:W-:Y:S02]  /*2b50*/  FSEL R60, R60, RZ, P0 ;  /* 0x000000ff3c3c7208 */ /* 0x000fe40000000000 */
[----:B------:R-:W-:Y:S02]  /*2b60*/  LOP3.LUT P0, RZ, R90, 0xff, RZ, 0xc0, !PT ;  /* 0x000000ff5aff7812 */ /* 0x000fe4000780c0ff */
[----:B0-----:R-:W-:-:S02]  /*2b70*/  PRMT R69, R0, 0x5410, R27 ;  /* 0x0000541000457816 */ /* 0x001fc4000000001b */
[----:B------:R0:W3:Y:S01]  /*2b80*/  F2F.BF16.F32 R58, R57 ;  /* 0x00000039003a7304 */ /* 0x0000e20000202000 */
[----:B-1----:R-:W1:Y:S01]  /*2b90*/  LDC.64 R24, c[0x0][0x468] ;  /* 0x00011a00ff187b82 */ /* 0x002e620000000a00 */
[----:B--2---:R-:W-:-:S06]  /*2ba0*/  PRMT R67, R30, 0x5410, R31 ;  /* 0x000054101e437816 */ /* 0x004fcc000000001f */
[----:B------:R-:W2:Y:S01]  /*2bb0*/  F2F.BF16.F32 R26, R26 ;  /* 0x0000001a001a7304 */ /* 0x000ea20000202000 */
[----:B0-----:R-:W-:Y:S01]  /*2bc0*/  FSEL R57, R29, RZ, P0 ;  /* 0x000000ff1d397208 */ /* 0x001fe20000000000 */
[----:B------:R-:W-:-:S04]  /*2bd0*/  IMAD.WIDE.U32 R28, R28, 0x10000, RZ ;  /* 0x000100001c1c7825 */ /* 0x000fc800078e00ff */
[----:B---3--:R-:W-:Y:S02]  /*2be0*/  IMAD.WIDE.U32 R30, R58, 0x10000, RZ ;  /* 0x000100003a1e7825 */ /* 0x008fe400078e00ff */
[----:B------:R-:W-:Y:S01]  /*2bf0*/  F2F.BF16.F32 R59, R59 ;  /* 0x0000003b003b7304 */ /* 0x000fe20000202000 */
[----:B------:R-:W-:Y:S02]  /*2c00*/  LOP3.LUT R29, R69, R29, RZ, 0xfc, !PT ;  /* 0x0000001d451d7212 */ /* 0x000fe400078efcff */
[----:B------:R-:W-:Y:S01]  /*2c10*/  LOP3.LUT R28, R28, R61, RZ, 0xfc, !PT ;  /* 0x0000003d1c1c7212 */ /* 0x000fe200078efcff */
[----:B--2---:R-:W-:-:S04]  /*2c20*/  IMAD.WIDE.U32 R26, R26, 0x10000, RZ ;  /* 0x000100001a1a7825 */ /* 0x004fc800078e00ff */
[----:B------:R-:W0:Y:S01]  /*2c30*/  F2F.BF16.F32 R60, R60 ;  /* 0x0000003c003c7304 */ /* 0x000e220000202000 */
[----:B------:R-:W-:Y:S02]  /*2c40*/  LOP3.LUT R27, R67, R27, RZ, 0xfc, !PT ;  /* 0x0000001b431b7212 */ /* 0x000fe400078efcff */
[----:B------:R-:W-:-:S05]  /*2c50*/  LOP3.LUT R26, R26, R63, RZ, 0xfc, !PT ;  /* 0x0000003f1a1a7212 */ /* 0x000fca00078efcff */
[----:B------:R-:W2:Y:S01]  /*2c60*/  F2F.BF16.F32 R57, R57 ;  /* 0x0000003900397304 */ /* 0x000ea20000202000 */
[----:B0-----:R-:W-:Y:S01]  /*2c70*/  PRMT R65, R59, 0x5410, R60 ;  /* 0x000054103b417816 */ /* 0x001fe2000000003c */
[----:B-1----:R-:W-:-:S03]  /*2c80*/  IMAD.WIDE.U32 R58, R54, 0x8, R24 ;  /* 0x00000008363a7825 */ /* 0x002fc600078e0018 */
[----:B------:R-:W-:Y:S01]  /*2c90*/  LOP3.LUT R31, R65, R31, RZ, 0xfc, !PT ;  /* 0x0000001f411f7212 */ /* 0x000fe200078efcff */
[--C-:B------:R-:W-:Y:S01]  /*2ca0*/  IMAD.WIDE.U32 R54, R55, 0x8, R24.reuse ;  /* 0x0000000837367825 */ /* 0x100fe200078e0018 */
[----:B------:R4:W-:Y:S01]  /*2cb0*/  STG.E.64 desc[UR16][R58.64], R28 ;  /* 0x0000001c3a007986 */ /* 0x0009e2000c101b10 */
[----:B--2---:R-:W-:Y:S02]  /*2cc0*/  LOP3.LUT R30, R30, R57, RZ, 0xfc, !PT ;  /* 0x000000391e1e7212 */ /* 0x004fe400078efcff */
[----:B------:R-:W-:Y:S01]  /*2cd0*/  IMAD.WIDE.U32 R24, R56, 0x8, R24 ;  /* 0x0000000838187825 */ /* 0x000fe200078e0018 */
[----:B------:R4:W-:Y:S04]  /*2ce0*/  STG.E.64 desc[UR16][R54.64], R26 ;  /* 0x0000001a36007986 */ /* 0x0009e8000c101b10 */
[----:B------:R4:W-:Y:S01]  /*2cf0*/  STG.E.64 desc[UR16][R24.64], R30 ;  /* 0x0000001e18007986 */ /* 0x0009e2000c101b10 */
[----:B------:R-:W-:Y:S05]  /*2d00*/  BRA `(.L_x_342) ;  /* 0x0000000800a87947 */ /* 0x000fea0003800000 */
.L_x_343:
[----:B-----5:R-:W-:Y:S01]  /*2d10*/  MOV R24, R48 ;  /* 0x0000003000187202 */ /* 0x020fe20000000f00 */
[--C-:B------:R-:W-:Y:S01]  /*2d20*/  FFMA.FTZ R0, R0, UR7, R25.reuse ;  /* 0x0000000700007c23 */ /* 0x100fe20008010019 */
[----:B------:R-:W-:Y:S01]  /*2d30*/  MOV R26, R49 ;  /* 0x00000031001a7202 */ /* 0x000fe20000000f00 */
[--C-:B------:R-:W-:Y:S01]  /*2d40*/  FFMA.FTZ R72, R72, UR7, R25.reuse ;  /* 0x0000000748487c23 */ /* 0x100fe20008010019 */
[----:B------:R-:W-:Y:S01]  /*2d50*/  SHF.L.U32 R27, R24, 0x10, RZ ;  /* 0x00000010181b7819 */ /* 0x000fe200000006ff */
[----:B------:R-:W-:Y:S01]  /*2d60*/  FADD.FTZ R0, R79, -R0 ;  /* 0x800000004f007221 */ /* 0x000fe20000010000 */
[----:B------:R-:W-:Y:S01]  /*2d70*/  FFMA.FTZ R76, R76, UR7, R25 ;  /* 0x000000074c4c7c23 */ /* 0x000fe20008010019 */
[----:B------:R-:W-:Y:S01]  /*2d80*/  FADD.FTZ R72, R73, -R72 ;  /* 0x8000004849487221 */ /* 0x000fe20000010000 */
[----:B------:R-:W-:Y:S01]  /*2d90*/  MOV R28, R50 ;  /* 0x00000032001c7202 */ /* 0x000fe20000000f00 */
[----:B------:R-:W-:Y:S01]  /*2da0*/  FFMA.FTZ R24, R0, UR10, R27 ;  /* 0x0000000a00187c23 */ /* 0x000fe2000801001b */
[----:B------:R-:W-:Y:S01]  /*2db0*/  SHF.L.U32 R0, R26, 0x10, RZ ;  /* 0x000000101a007819 */ /* 0x000fe200000006ff */
[----:B------:R-:W-:Y:S01]  /*2dc0*/  FADD.FTZ R73, R77, -R76 ;  /* 0x8000004c4d497221 */ /* 0x000fe20000010000 */
[----:B------:R-:W-:Y:S01]  /*2dd0*/  SHF.R.U32.HI R26, RZ, 0x10, R49 ;  /* 0x00000010ff1a7819 */ /* 0x000fe20000011631 */
[--C-:B------:R-:W-:Y:S01]  /*2de0*/  FFMA.FTZ R69, R69, UR7, R25.reuse ;  /* 0x0000000745457c23 */ /* 0x100fe20008010019 */
[----:B------:R-:W-:Y:S01]  /*2df0*/  SHF.L.U32 R31, R28, 0x10, RZ ;  /* 0x000000101c1f7819 */ /* 0x000fe200000006ff */
[----:B------:R-:W-:Y:S01]  /*2e00*/  FFMA.FTZ R65, R65, UR7, R25 ;  /* 0x0000000741417c23 */ /* 0x000fe20008010019 */
[----:B------:R-:W-:Y:S01]  /*2e10*/  SHF.L.U32 R27, R26, 0x10, RZ ;  /* 0x000000101a1b7819 */ /* 0x000fe200000006ff */
[----:B------:R-:W-:Y:S01]  /*2e20*/  FADD.FTZ R74, R74, -R69 ;  /* 0x800000454a4a7221 */ /* 0x000fe20000010000 */
[----:B------:R-:W-:Y:S01]  /*2e30*/  SHF.R.U64 R26, R48, 0x10, R49 ;  /* 0x00000010301a7819 */ /* 0x000fe20000001231 */
[----:B------:R-:W-:Y:S01]  /*2e40*/  FADD.FTZ R65, R70, -R65 ;  /* 0x8000004146417221 */ /* 0x000fe20000010000 */
[----:B------:R-:W-:Y:S01]  /*2e50*/  FFMA.FTZ R30, R64, UR7, R25 ;  /* 0x00000007401e7c23 */ /* 0x000fe20008010019 */
[----:B------:R-:W-:Y:S01]  /*2e60*/  FFMA.FTZ R74, R74, UR10, R31 ;  /* 0x0000000a4a4a7c23 */ /* 0x000fe2000801001f */
[----:B------:R-:W-:Y:S01]  /*2e70*/  SHF.L.U32 R26, R26, 0x10, RZ ;  /* 0x000000101a1a7819 */ /* 0x000fe200000006ff */
[----:B------:R-:W-:Y:S01]  /*2e80*/  FFMA.FTZ R60, R60, UR7, R25 ;  /* 0x000000073c3c7c23 */ /* 0x000fe20008010019 */
[----:B------:R-:W-:Y:S01]  /*2e90*/  SHF.R.U32.HI R31, RZ, 0x10, R51 ;  /* 0x00000010ff1f7819 */ /* 0x000fe20000011633 */
[----:B------:R-:W-:Y:S01]  /*2ea0*/  FADD.FTZ R67, R67, -R30 ;  /* 0x8000001e43437221 */ /* 0x000fe20000010000 */
[--C-:B------:R-:W-:Y:S01]  /*2eb0*/  FFMA.FTZ R78, R78, UR7, R25.reuse ;  /* 0x000000074e4e7c23 */ /* 0x100fe20008010019 */
[----:B------:R-:W-:Y:S01]  /*2ec0*/  FFMA.FTZ R73, R73, UR10, R26 ;  /* 0x0000000a49497c23 */ /* 0x000fe2000801001a */
[----:B------:R-:W-:Y:S01]  /*2ed0*/  MOV R26, R51 ;  /* 0x00000033001a7202 */ /* 0x000fe20000000f00 */
[----:B------:R-:W-:Y:S01]  /*2ee0*/  FADD.FTZ R60, R63, -R60 ;  /* 0x8000003c3f3c7221 */ /* 0x000fe20000010000 */
[----:B------:R-:W-:Y:S01]  /*2ef0*/  SHF.L.U32 R70, R31, 0x10, RZ ;  /* 0x000000101f467819 */ /* 0x000fe200000006ff */
[----:B------:R-:W-:Y:S01]  /*2f00*/  FFMA.FTZ R57, R57, UR7, R25 ;  /* 0x0000000739397c23 */ /* 0x000fe20008010019 */
[----:B------:R-:W-:Y:S01]  /*2f10*/  SHF.L.U32 R26, R26, 0x10, RZ ;  /* 0x000000101a1a7819 */ /* 0x000fe200000006ff */
[----:B------:R-:W-:Y:S01]  /*2f20*/  FADD.FTZ R29, R75, -R78 ;  /* 0x8000004e4b1d7221 */ /* 0x000fe20000010000 */
[----:B------:R-:W-:Y:S01]  /*2f30*/  SHF.R.U64 R31, R50, 0x10, R51 ;  /* 0x00000010321f7819 */ /* 0x000fe20000001233 */
[----:B------:R0:W-:Y:S01]  /*2f40*/  F2F.BF16.F32 R75, R24 ;  /* 0x00000018004b7304 */ /* 0x0001e20000202000 */
[----:B------:R-:W-:Y:S01]  /*2f50*/  MOV R63, R53 ;  /* 0x00000035003f7202 */ /* 0x000fe20000000f00 */
[----:B------:R-:W-:Y:S01]  /*2f60*/  FFMA.FTZ R64, R65, UR10, R26 ;  /* 0x0000000a41407c23 */ /* 0x000fe2000801001a */
[--C-:B------:R-:W-:Y:S01]  /*2f70*/  FFMA.FTZ R26, R66, UR7, R25.reuse ;  /* 0x00000007421a7c23 */ /* 0x100fe20008010019 */
[----:B------:R-:W-:Y:S01]  /*2f80*/  SHF.L.U32 R31, R31, 0x10, RZ ;  /* 0x000000101f1f7819 */ /* 0x000fe200000006ff */
[----:B------:R-:W-:Y:S01]  /*2f90*/  FFMA.FTZ R66, R67, UR10, R70 ;  /* 0x0000000a43427c23 */ /* 0x000fe20008010046 */
[----:B------:R-:W-:Y:S01]  /*2fa0*/  FFMA.FTZ R67, R61, UR7, R25 ;  /* 0x000000073d437c23 */ /* 0x000fe20008010019 */
[----:B------:R-:W-:Y:S01]  /*2fb0*/  FADD.FTZ R26, R71, -R26 ;  /* 0x8000001a471a7221 */ /* 0x000fe20000010000 */
[----:B------:R-:W-:Y:S01]  /*2fc0*/  FADD.FTZ R57, R62, -R57 ;  /* 0x800000393e397221 */ /* 0x000fe20000010000 */
[----:B------:R-:W-:Y:S01]  /*2fd0*/  FFMA.FTZ R29, R29, UR10, R0 ;  /* 0x0000000a1d1d7c23 */ /* 0x000fe20008010000 */
[----:B0-----:R-:W-:Y:S01]  /*2fe0*/  FMUL.FTZ R24, R24, UR4 ;  /* 0x0000000418187c20 */ /* 0x001fe20008410000 */
[----:B------:R-:W-:Y:S01]  /*2ff0*/  FFMA.FTZ R61, R26, UR10, R31 ;  /* 0x0000000a1a3d7c23 */ /* 0x000fe2000801001f */
[----:B------:R-:W-:Y:S01]  /*3000*/  FADD.FTZ R31, R68, -R67 ;  /* 0x80000043441f7221 */ /* 0x000fe20000010000 */
[----:B------:R-:W-:Y:S01]  /*3010*/  SHF.R.U64 R67, R52, 0x10, R53 ;  /* 0x0000001034437819 */ /* 0x000fe20000001235 */
[----:B------:R-:W-:Y:S01]  /*3020*/  FFMA.FTZ R58, R58, UR7, R25 ;  /* 0x000000073a3a7c23 */ /* 0x000fe20008010019 */
[----:B------:R-:W-:Y:S01]  /*3030*/  SHF.L.U32 R68, R63, 0x10, RZ ;  /* 0x000000103f447819 */ /* 0x000fe200000006ff */
[----:B------:R0:W-:Y:S01]  /*3040*/  F2F.BF16.F32 R0, R29 ;  /* 0x0000001d00007304 */ /* 0x0001e20000202000 */
[----:B------:R-:W-:Y:S01]  /*3050*/  SHF.L.U32 R67, R67, 0x10, RZ ;  /* 0x0000001043437819 */ /* 0x000fe200000006ff */
[----:B------:R-:W-:Y:S01]  /*3060*/  FFMA.FTZ R72, R72, UR10, R27 ;  /* 0x0000000a48487c23 */ /* 0x000fe2000801001b */
[----:B------:R-:W-:Y:S01]  /*3070*/  SHF.R.U32.HI R25, RZ, 0x10, R53 ;  /* 0x00000010ff197819 */ /* 0x000fe20000011635 */
[----:B------:R-:W-:Y:S01]  /*3080*/  FFMA.FTZ R63, R57, UR10, R68 ;  /* 0x0000000a393f7c23 */ /* 0x000fe20008010044 */
[----:B------:R-:W-:Y:S01]  /*3090*/  FMUL.FTZ R57, R24, UR24 ;  /* 0x0000001818397c20 */ /* 0x000fe20008410000 */
[----:B------:R-:W-:Y:S01]  /*30a0*/  LOP3.LUT P0, RZ, R89, 0xff, RZ, 0xc0, !PT ;  /* 0x000000ff59ff7812 */ /* 0x000fe2000780c0ff */
[----:B------:R-:W-:Y:S01]  /*30b0*/  FFMA.FTZ R60, R60, UR10, R67 ;  /* 0x0000000a3c3c7c23 */ /* 0x000fe20008010043 */
[----:B------:R-:W-:Y:S01]  /*30c0*/  SHF.L.U32 R67, R25, 0x10, RZ ;  /* 0x0000001019437819 */ /* 0x000fe200000006ff */
[----:B0-----:R-:W-:Y:S01]  /*30d0*/  FMUL.FTZ R29, R29, UR4 ;  /* 0x000000041d1d7c20 */ /* 0x001fe20008410000 */
[----:B------:R0:W-:Y:S01]  /*30e0*/  F2F.BF16.F32 R27, R72 ;  /* 0x00000048001b7304 */ /* 0x0001e20000202000 */
[----:B------:R-:W-:Y:S01]  /*30f0*/  FADD.FTZ R58, R59, -R58 ;  /* 0x8000003a3b3a7221 */ /* 0x000fe20000010000 */
[----:B------:R-:W-:Y:S01]  /*3100*/  FSEL R57, R57, RZ, P0 ;  /* 0x000000ff39397208 */ /* 0x000fe20000000000 */
[----:B------:R-:W-:Y:S01]  /*3110*/  FMUL.FTZ R29, R29, UR24 ;  /* 0x000000181d1d7c20 */ /* 0x000fe20008410000 */
[----:B------:R-:W-:Y:S01]  /*3120*/  LOP3.LUT P0, RZ, R89, 0xff0000, RZ, 0xc0, !PT ;  /* 0x00ff000059ff7812 */ /* 0x000fe2000780c0ff */
[----:B------:R-:W-:Y:S01]  /*3130*/  FFMA.FTZ R67, R58, UR10, R67 ;  /* 0x0000000a3a437c23 */ /* 0x000fe20008010043 */
[----:B------:R-:W-:-:S02]  /*3140*/  MOV R70, R52 ;  /* 0x0000003400467202 */ /* 0x000fc40000000f00 */
[----:B------:R1:W-:Y:S01]  /*3150*/  F2F.BF16.F32 R28, R73 ;  /* 0x00000049001c7304 */ /* 0x0003e20000202000 */
[----:B0-----:R-:W-:Y:S01]  /*3160*/  FMUL.FTZ R72, R72, UR4 ;  /* 0x0000000448487c20 */ /* 0x001fe20008410000 */
[----:B------:R-:W-:Y:S02]  /*3170*/  FSEL R58, R29, RZ, P0 ;  /* 0x000000ff1d3a7208 */ /* 0x000fe40000000000 */
[----:B------:R-:W-:Y:S01]  /*3180*/  ISETP.GE.U32.AND P0, PT, R89, 0x1000000, PT ;  /* 0x010000005900780c */ /* 0x000fe20003f06070 */
[----:B------:R-:W-:Y:S01]  /*3190*/  FMUL.FTZ R72, R72, UR24 ;  /* 0x0000001848487c20 */ /* 0x000fe20008410000 */
[----:B------:R-:W-:Y:S02]  /*31a0*/  SHF.L.U32 R70, R70, 0x10, RZ ;  /* 0x0000001046467819 */ /* 0x000fe400000006ff */
[----:B------:R0:W-:Y:S01]  /*31b0*/  F2F.BF16.F32 R69, R74 ;  /* 0x0000004a00457304 */ /* 0x0001e20000202000 */
[----:B-1----:R-:W-:Y:S01]  /*31c0*/  FMUL.FTZ R73, R73, UR4 ;  /* 0x0000000449497c20 */ /* 0x002fe20008410000 */
[----:B------:R-:W-:Y:S01]  /*31d0*/  FSEL R72, R72, RZ, P0 ;  /* 0x000000ff48487208 */ /* 0x000fe20000000000 */
[----:B------:R-:W-:Y:S01]  /*31e0*/  FFMA.FTZ R31, R31, UR10, R70 ;  /* 0x0000000a1f1f7c23 */ /* 0x000fe20008010046 */
[----:B------:R-:W-:Y:S01]  /*31f0*/  LOP3.LUT P0, RZ, R89, 0xff00, RZ, 0xc0, !PT ;  /* 0x0000ff0059ff7812 */ /* 0x000fe2000780c0ff */
[----:B------:R-:W-:Y:S01]  /*3200*/  FMUL.FTZ R29, R73, UR24 ;  /* 0x00000018491d7c20 */ /* 0x000fe20008410000 */
[----:B------:R-:W-:-:S02]  /*3210*/  ISETP.GE.U32.AND P2, PT, R90, 0x1000000, PT ;  /* 0x010000005a00780c */ /* 0x000fc40003f46070 */
[----:B------:R1:W-:Y:S01]  /*3220*/  F2F.BF16.F32 R30, R64 ;  /* 0x00000040001e7304 */ /* 0x0003e20000202000 */
[----:B0-----:R-:W-:Y:S01]  /*3230*/  FMUL.FTZ R74, R74, UR4 ;  /* 0x000000044a4a7c20 */ /* 0x001fe20008410000 */
[----:B------:R-:W-:Y:S02]  /*3240*/  FSEL R29, R29, RZ, P0 ;  /* 0x000000ff1d1d7208 */ /* 0x000fe40000000000 */
[----:B------:R-:W-:Y:S01]  /*3250*/  LOP3.LUT P0, RZ, R87, 0xff, RZ, 0xc0, !PT ;  /* 0x000000ff57ff7812 */ /* 0x000fe2000780c0ff */
[----:B------:R-:W-:Y:S01]  /*3260*/  FMUL.FTZ R74, R74, UR24 ;  /* 0x000000184a4a7c20 */ /* 0x000fe20008410000 */
[----:B------:R-:W-:Y:S02]  /*3270*/  LOP3.LUT P1, RZ, R90, 0xff00, RZ, 0xc0, !PT ;  /* 0x0000ff005aff7812 */ /* 0x000fe4000782c0ff */
[----:B------:R0:W-:Y:S01]  /*3280*/  F2F.BF16.F32 R59, R57 ;  /* 0x00000039003b7304 */ /* 0x0001e20000202000 */
[----:B-1----:R-:W-:-:S04]  /*3290*/  FMUL.FTZ R64, R64, UR4 ;  /* 0x0000000440407c20 */ /* 0x002fc80008410000 */
[----:B------:R-:W-:-:S03]  /*32a0*/  FMUL.FTZ R64, R64, UR24 ;  /* 0x0000001840407c20 */ /* 0x000fc60008410000 */
[----:B------:R1:W2:Y:S01]  /*32b0*/  F2F.BF16.F32 R65, R66 ;  /* 0x0000004200417304 */ /* 0x0002a20000202000 */
[----:B0-----:R-:W-:Y:S02]  /*32c0*/  FSEL R57, R74, RZ, P0 ;  /* 0x000000ff4a397208 */ /* 0x001fe40000000000 */
[----:B------:R-:W-:-:S04]  /*32d0*/  LOP3.LUT P0, RZ, R87, 0xff0000, RZ, 0xc0, !PT ;  /* 0x00ff000057ff7812 */ /* 0x000fc8000780c0ff */
[----:B------:R-:W-:Y:S01]  /*32e0*/  FSEL R64, R64, RZ, P0 ;  /* 0x000000ff40407208 */ /* 0x000fe20000000000 */
[----:B------:R0:W-:Y:S01]  /*32f0*/  F2F.BF16.F32 R24, R67 ;  /* 0x0000004300187304 */ /* 0x0001e20000202000 */
[----:B-1----:R-:W-:Y:S01]  /*3300*/  FMUL.FTZ R66, R66, UR4 ;  /* 0x0000000442427c20 */ /* 0x002fe20008410000 */
[----:B------:R-:W-:-:S03]  /*3310*/  ISETP.GE.U32.AND P0, PT, R87, 0x1000000, PT ;  /* 0x010000005700780c */ /* 0x000fc60003f06070 */
[----:B------:R-:W-:Y:S01]  /*3320*/  FMUL.FTZ R66, R66, UR24 ;  /* 0x0000001842427c20 */ /* 0x000fe20008410000 */
[----:B--2---:R-:W-:Y:S02]  /*3330*/  PRMT R65, R30, 0x5410, R65 ;  /* 0x000054101e417816 */ /* 0x004fe40000000041 */
[----:B------:R1:W2:Y:S01]  /*3340*/  F2F.BF16.F32 R26, R61 ;  /* 0x0000003d001a7304 */ /* 0x0002a20000202000 */
[----:B0-----:R-:W-:Y:S01]  /*3350*/  FMUL.FTZ R67, R67, UR4 ;  /* 0x0000000443437c20 */ /* 0x001fe20008410000 */
[----:B------:R-:W-:Y:S02]  /*3360*/  FSEL R66, R66, RZ, P0 ;  /* 0x000000ff42427208 */ /* 0x000fe40000000000 */
[----:B------:R-:W-:Y:S01]  /*3370*/  LOP3.LUT P0, RZ, R87, 0xff00, RZ, 0xc0, !PT ;  /* 0x0000ff0057ff7812 */ /* 0x000fe2000780c0ff */
[----:B------:R-:W-:-:S03]  /*3380*/  FMUL.FTZ R67, R67, UR24 ;  /* 0x0000001843437c20 */ /* 0x000fc60008410000 */
[----:B------:R0:W-:Y:S01]  /*3390*/  F2F.BF16.F32 R62, R60 ;  /* 0x0000003c003e7304 */ /* 0x0001e20000202000 */
[----:B-1----:R-:W-:Y:S01]  /*33a0*/  FMUL.FTZ R61, R61, UR4 ;  /* 0x000000043d3d7c20 */ /* 0x002fe20008410000 */
[----:B------:R-:W-:Y:S02]  /*33b0*/  FSEL R79, R67, RZ, P2 ;  /* 0x000000ff434f7208 */ /* 0x000fe40001000000 */
[----:B------:R-:W-:Y:S01]  /*33c0*/  PRMT R67, R0, 0x5410, R27 ;  /* 0x0000541000437816 */ /* 0x000fe2000000001b */
[----:B------:R-:W-:Y:S01]  /*33d0*/  FMUL.FTZ R61, R61, UR24 ;  /* 0x000000183d3d7c20 */ /* 0x000fe20008410000 */
[----:B------:R-:W-:Y:S02]  /*33e0*/  FMUL.FTZ R0, R31, UR4 ;  /* 0x000000041f007c20 */ /* 0x000fe40008410000 */
[----:B------:R1:W3:Y:S01]  /*33f0*/  F2F.BF16.F32 R25, R63 ;  /* 0x0000003f00197304 */ /* 0x0002e20000202000 */
[----:B0-----:R-:W-:Y:S01]  /*3400*/  FMUL.FTZ R60, R60, UR4 ;  /* 0x000000043c3c7c20 */ /* 0x001fe20008410000 */
[----:B------:R-:W-:Y:S01]  /*3410*/  FSEL R61, R61, RZ, P0 ;  /* 0x000000ff3d3d7208 */ /* 0x000fe20000000000 */
[----:B------:R-:W-:Y:S01]  /*3420*/  FMUL.FTZ R0, R0, UR24 ;  /* 0x0000001800007c20 */ /* 0x000fe20008410000 */
[----:B------:R-:W-:Y:S01]  /*3430*/  LOP3.LUT P0, RZ, R90, 0xff0000, RZ, 0xc0, !PT ;  /* 0x00ff00005aff7812 */ /* 0x000fe2000780c0ff */
[----:B------:R-:W-:-:S03]  /*3440*/  FMUL.FTZ R27, R60, UR24 ;  /* 0x000000183c1b7c20 */ /* 0x000fc60008410000 */
[----:B------:R-:W-:Y:S01]  /*3450*/  F2F.BF16.F32 R73, R72 ;  /* 0x0000004800497304 */ /* 0x000fe20000202000 */
[----:B-1----:R-:W-:Y:S01]  /*3460*/  FMUL.FTZ R63, R63, UR4 ;  /* 0x000000043f3f7c20 */ /* 0x002fe20008410000 */
[----:B------:R-:W-:Y:S01]  /*3470*/  FSEL R76, R27, RZ, P1 ;  /* 0x000000ff1b4c7208 */ /* 0x000fe20000800000 */
[----:B--2---:R-:W-:-:S04]  /*3480*/  IMAD.WIDE.U32 R26, R26, 0x10000, RZ ;  /* 0x000100001a1a7825 */ /* 0x004fc800078e00ff */
[----:B------:R-:W-:Y:S01]  /*3490*/  FMUL.FTZ R63, R63, UR24 ;  /* 0x000000183f3f7c20 */ /* 0x000fe20008410000 */
[----:B------:R0:W-:Y:S01]  /*34a0*/  F2F.BF16.F32 R72, R61 ;  /* 0x0000003d00487304 */ /* 0x0001e20000202000 */
[----:B------:R-:W-:-:S03]  /*34b0*/  LOP3.LUT R65, R65, R27, RZ, 0xfc, !PT ;  /* 0x0000001b41417212 */ /* 0x000fc600078efcff */
[----:B------:R-:W-:Y:S02]  /*34c0*/  FSEL R74, R63, RZ, P0 ;  /* 0x000000ff3f4a7208 */ /* 0x000fe40000000000 */
[----:B------:R-:W-:Y:S02]  /*34d0*/  LOP3.LUT P0, RZ, R90, 0xff, RZ, 0xc0, !PT ;  /* 0x000000ff5aff7812 */ /* 0x000fe4000780c0ff */
[----:B---3--:R-:W-:Y:S01]  /*34e0*/  PRMT R63, R25, 0x5410, R24 ;  /* 0x00005410193f7816 */ /* 0x008fe20000000018 */
[----:B------:R1:W2:Y:S01]  /*34f0*/  F2F.BF16.F32 R71, R31 ;  /* 0x0000001f00477304 */ /* 0x0002a20000202000 */
[----:B0-----:R-:W0:Y:S01]  /*3500*/  LDC.64 R60, c[0x0][0x478] ;  /* 0x00011e00ff3c7b82 */ /* 0x001e220000000a00 */
[----:B------:R-:W-:Y:S01]  /*3510*/  FSEL R0, R0, RZ, P0 ;  /* 0x000000ff00007208 */ /* 0x000fe20000000000 */
[----:B------:R-:W-:-:S05]  /*3520*/  IMAD.WIDE.U32 R24, R62, 0x10000, RZ ;  /* 0x000100003e187825 */ /* 0x000fca00078e00ff */
[----:B------:R3:W-:Y:S01]  /*3530*/  F2F.BF16.F32 R68, R29 ;  /* 0x0000001d00447304 */ /* 0x0007e20000202000 */
[----:B-1----:R-:W1:Y:S01]  /*3540*/  LDC.64 R30, c[0x0][0x468] ;  /* 0x00011a00ff1e7b82 */ /* 0x002e620000000a00 */
[----:B------:R-:W-:Y:S02]  /*3550*/  LOP3.LUT R63, R63, R25, RZ, 0xfc, !PT ;  /* 0x000000193f3f7212 */ /* 0x000fe400078efcff */
[----:B--2---:R-:W-:-:S04]  /*3560*/  LOP3.LUT R62, R24, R71, RZ, 0xfc, !PT ;  /* 0x00000047183e7212 */ /* 0x004fc800078efcff */
[----:B------:R-:W-:Y:S01]  /*3570*/  F2F.BF16.F32 R76, R76 ;  /* 0x0000004c004c7304 */ /* 0x000fe20000202000 */
[----:B---3--:R-:W-:-:S04]  /*3580*/  IMAD.WIDE.U32 R28, R28, 0x10000, RZ ;  /* 0x000100001c1c7825 */ /* 0x008fc800078e00ff */
[----:B------:R-:W-:Y:S01]  /*3590*/  IMAD.WIDE.U32 R24, R72, 0x10000, RZ ;  /* 0x0001000048187825 */ /* 0x000fe200078e00ff */
[----:B------:R-:W-:Y:S02]  /*35a0*/  LOP3.LUT R67, R67, R29, RZ, 0xfc, !PT ;  /* 0x0000001d43437212 */ /* 0x000fe400078efcff */
[----:B------:R-:W2:Y:S08]  /*35b0*/  F2F.BF16.F32 R58, R58 ;  /* 0x0000003a003a7304 */ /* 0x000eb00000202000 */
[----:B------:R3:W-:Y:S01]  /*35c0*/  F2F.BF16.F32 R70, R64 ;  /* 0x0000004000467304 */ /* 0x0007e20000202000 */
[----:B--2---:R-:W-:-:S07]  /*35d0*/  PRMT R73, R58, 0x5410, R73 ;  /* 0x000054103a497816 */ /* 0x004fce0000000049 */
[----:B------:R2:W4:Y:S01]  /*35e0*/  F2F.BF16.F32 R77, R66 ;  /* 0x00000042004d7304 */ /* 0x0005220000202000 */
[----:B---3--:R-:W-:Y:S01]  /*35f0*/  LOP3.LUT R64, R26, R69, RZ, 0xfc, !PT ;  /* 0x000000451a407212 */ /* 0x008fe200078efcff */
[----:B------:R-:W-:-:S06]  /*3600*/  IMAD.WIDE.U32 R26, R76, 0x10000, RZ ;  /* 0x000100004c1a7825 */ /* 0x000fcc00078e00ff */
[----:B------:R-:W-:Y:S01]  /*3610*/  F2F.BF16.F32 R74, R74 ;  /* 0x0000004a004a7304 */ /* 0x000fe20000202000 */
[----:B--2---:R-:W-:Y:S01]  /*3620*/  LOP3.LUT R66, R28, R75, RZ, 0xfc, !PT ;  /* 0x0000004b1c427212 */ /* 0x004fe200078efcff */
[----:B------:R-:W-:Y:S01]  /*3630*/  IMAD.WIDE.U32 R28, R68, 0x10000, RZ ;  /* 0x00010000441c7825 */ /* 0x000fe200078e00ff */
[----:B----4-:R-:W-:-:S05]  /*3640*/  PRMT R77, R70, 0x5410, R77 ;  /* 0x00005410464d7816 */ /* 0x010fca000000004d */
[----:B------:R-:W2:Y:S01]  /*3650*/  F2F.BF16.F32 R79, R79 ;  /* 0x0000004f004f7304 */ /* 0x000ea20000202000 */
[----:B------:R-:W-:Y:S01]  /*3660*/  LOP3.LUT R28, R28, R59, RZ, 0xfc, !PT ;  /* 0x0000003b1c1c7212 */ /* 0x000fe200078efcff */
[C---:B0-----:R-:W-:Y:S01]  /*3670*/  IMAD.WIDE.U32 R58, R54.reuse, 0x8, R60 ;  /* 0x00000008363a7825 */ /* 0x041fe200078e003c */
[----:B------:R-:W-:Y:S02]  /*3680*/  LOP3.LUT R29, R73, R29, RZ, 0xfc, !PT ;  /* 0x0000001d491d7212 */ /* 0x000fe400078efcff */
[----:B------:R-:W-:Y:S01]  /*3690*/  LOP3.LUT R25, R77, R25, RZ, 0xfc, !PT ;  /* 0x000000194d197212 */ /* 0x000fe200078efcff */
[----:B-1----:R-:W-:Y:S01]  /*36a0*/  IMAD.WIDE.U32 R70, R54, 0x8, R30 ;  /* 0x0000000836467825 */ /* 0x002fe200078e001e */
[----:B------:R3:W-:Y:S01]  /*36b0*/  STG.E.64 desc[UR16][R58.64], R66 ;  /* 0x000000423a007986 */ /* 0x0007e2000c101b10 */
[----:B------:R-:W0:Y:S03]  /*36c0*/  F2F.BF16.F32 R69, R0 ;  /* 0x0000000000457304 */ /* 0x000e260000202000 */
[----:B------:R3:W-:Y:S01]  /*36d0*/  STG.E.64 desc[UR16][R70.64], R28 ;  /* 0x0000001c46007986 */ /* 0x0007e2000c101b10 */
[----:B--2---:R-:W-:-:S04]  /*36e0*/  PRMT R79, R74, 0x5410, R79 ;  /* 0x000054104a4f7816 */ /* 0x004fc8000000004f */
[----:B------:R-:W1:Y:S01]  /*36f0*/  F2F.BF16.F32 R57, R57 ;  /* 0x0000003900397304 */ /* 0x000e620000202000 */
[----:B------:R-:W-:Y:S02]  /*3700*/  LOP3.LUT R27, R79, R27, RZ, 0xfc, !PT ;  /* 0x0000001b4f1b7212 */ /* 0x000fe400078efcff */
[----:B0-----:R-:W-:Y:S01]  /*3710*/  LOP3.LUT R26, R26, R69, RZ, 0xfc, !PT ;  /* 0x000000451a1a7212 */ /* 0x001fe200078efcff */
[----:B------:R-:W-:-:S04]  /*3720*/  IMAD.WIDE.U32 R68, R55, 0x8, R60 ;  /* 0x0000000837447825 */ /* 0x000fc800078e003c */
[----:B------:R-:W-:Y:S01]  /*3730*/  IMAD.WIDE.U32 R54, R55, 0x8, R30 ;  /* 0x0000000837367825 */ /* 0x000fe200078e001e */
[----:B------:R3:W-:Y:S01]  /*3740*/  STG.E.64 desc[UR16][R68.64], R64 ;  /* 0x0000004044007986 */ /* 0x0007e2000c101b10 */
[----:B-1----:R-:W-:Y:S02]  /*3750*/  LOP3.LUT R24, R24, R57, RZ, 0xfc, !PT ;  /* 0x0000003918187212 */ /* 0x002fe400078efcff */
[----:B------:R-:W-:-:S04]  /*3760*/  IMAD.WIDE.U32 R60, R56, 0x8, R60 ;  /* 0x00000008383c7825 */ /* 0x000fc800078e003c */
[----:B------:R-:W-:Y:S01]  /*3770*/  IMAD.WIDE.U32 R30, R56, 0x8, R30 ;  /* 0x00000008381e7825 */ /* 0x000fe200078e001e */
[----:B------:R3:W-:Y:S04]  /*3780*/  STG.E.64 desc[UR16][R54.64], R24 ;  /* 0x0000001836007986 */ /* 0x0007e8000c101b10 */
[----:B------:R3:W-:Y:S04]  /*3790*/  STG.E.64 desc[UR16][R60.64], R62 ;  /* 0x0000003e3c007986 */ /* 0x0007e8000c101b10 */
[----:B------:R3:W-:Y:S02]  /*37a0*/  STG.E.64 desc[UR16][R30.64], R26 ;  /* 0x0000001a1e007986 */ /* 0x0007e4000c101b10 */
.L_x_342:
[----:B------:R-:W-:Y:S02]  /*37b0*/  UIADD3 UR6, UPT, UPT, UR6, UR26, URZ ;  /* 0x0000001a06067290 */ /* 0x000fe4000fffe0ff */
[----:B------:R-:W-:Y:S02]  /*37c0*/  UPLOP3.LUT UP2, UPT, UPT, UPT, UP2, 0x40, 0x4 ;  /* 0x000000000004789c */ /* 0x000fe40003f4e820 */
[----:B------:R-:W-:-:S09]  /*37d0*/  UISETP.GE.AND UP1, UPT, UR6, UR27, UPT ;  /* 0x0000001b0600728c */ /* 0x000fd2000bf26270 */
[----:B------:R-:W-:Y:S05]  /*37e0*/  BRA.U !UP1, `(.L_x_344) ;  /* 0xffffffcd091c7547 */ /* 0x000fea000b83ffff */
[----:B------:R-:W-:Y:S02]  /*37f0*/  MOV R34, R12 ;  /* 0x0000000c00227202 */ /* 0x000fe40000000f00 */
[----:B------:R-:W-:Y:S02]  /*3800*/  MOV R35, R13 ;  /* 0x0000000d00237202 */ /* 0x000fe40000000f00 */
[----:B01-34-:R-:W-:Y:S02]  /*3810*/  MOV R24, R33 ;  /* 0x0000002100187202 */ /* 0x01bfe40000000f00 */
        /* <DEDUP_REMOVED lines=21> */
.L_x_339:
[----:B------:R-:W0:Y:S01]  /*3970*/  S2R R7, SR_TID.X ;  /* 0x0000000000077919 */ /* 0x000e220000002100 */
[----:B------:R-:W2:Y:S08]  /*3980*/  LDC R0, c[0x0][0x388] ;  /* 0x0000e200ff007b82 */ /* 0x000eb00000000800 */
[----:B------:R-:W3:Y:S08]  /*3990*/  LDC.64 R2, c[0x0][0x440] ;  /* 0x00011000ff027b82 */ /* 0x000ef00000000a00 */
[----:B------:R-:W4:Y:S01]  /*39a0*/  LDC.64 R4, c[0x0][0x448] ;  /* 0x00011200ff047b82 */ /* 0x000f220000000a00 */
[----:B--2---:R-:W-:-:S05]  /*39b0*/  IMAD R0, R0, UR8, RZ ;  /* 0x0000000800007c24 */ /* 0x004fca000f8e02ff */
[----:B0-----:R-:W-:-:S05]  /*39c0*/  LEA.HI R7, R0, R7, RZ, 0x1e ;  /* 0x0000000700077211 */ /* 0x001fca00078ff0ff */
[----:B---3--:R-:W-:-:S04]  /*39d0*/  IMAD.WIDE.U32 R2, R7, 0x10, R2 ;  /* 0x0000001007027825 */ /* 0x008fc800078e0002 */
[----:B----4-:R-:W-:Y:S01]  /*39e0*/  IMAD.WIDE.U32 R4, R7, 0x10, R4 ;  /* 0x0000001007047825 */ /* 0x010fe200078e0004 */
[----:B-1----:R-:W-:Y:S04]  /*39f0*/  STG.E.128 desc[UR16][R2.64], R28 ;  /* 0x0000001c02007986 */ /* 0x002fe8000c101d10 */
[----:B------:R-:W-:Y:S04]  /*3a00*/  STG.E.128 desc[UR16][R4.64], R24 ;  /* 0x0000001804007986 */ /* 0x000fe8000c101d10 */
[----:B------:R-:W-:Y:S04]  /*3a10*/  STG.E.128 desc[UR16][R2.64+0x800], R32 ;  /* 0x0008002002007986 */ /* 0x000fe8000c101d10 */
[----:B------:R-:W-:Y:S04]  /*3a20*/  STG.E.128 desc[UR16][R4.64+0x800], R20 ;  /* 0x0008001404007986 */ /* 0x000fe8000c101d10 */
[----:B------:R-:W-:Y:S04]  /*3a30*/  STG.E.128 desc[UR16][R2.64+0x1000], R12 ;  /* 0x0010000c02007986 */ /* 0x000fe8000c101d10 */
[----:B------:R-:W-:Y:S01]  /*3a40*/  STG.E.128 desc[UR16][R4.64+0x1000], R36 ;  /* 0x0010002404007986 */ /* 0x000fe2000c101d10 */
[----:B------:R-:W-:Y:S05]  /*3a50*/  EXIT ;  /* 0x000000000000794d */ /* 0x000fea0003800000 */
.L_x_345:
        /* <DEDUP_REMOVED lines=10> */
.L_x_6661:


//--------------------- .text._ZN10layer_norm22ln_bwd_finalize_kernelINS_22Kernel_traits_finalizeILj1536E13__nv_bfloat16S2_S2_S2_fjLb0ELj1024ELj4ENS_18Kernel_traits_baseILj1536ES2_S2_S2_S2_fjLj1024EEEEELb0ELb0EEEvNS_9BwdParamsE --------------------------
	.section	.text._ZN10layer_norm22ln_bwd_finalize_kernelINS_22Kernel_traits_finalizeILj1536E13__nv_bfloat16S2_S2_S2_fjLb0ELj1024ELj4ENS_18Kernel_traits_baseILj1536ES2_S2_S2_S2_fjLj1024EEEEELb0ELb0EEEvNS_9BwdParamsE,"ax",@progbits
	.align	128
        .global         _ZN10layer_norm22ln_bwd_finalize_kernelINS_22Kernel_traits_finalizeILj1536E13__nv_bfloat16S2_S2_S2_fjLb0ELj1024ELj4ENS_18Kernel_traits_baseILj1536ES2_S2_S2_S2_fjLj1024EEEEELb0ELb0EEEvNS_9BwdParamsE
        .type           _ZN10layer_norm22ln_bwd_finalize_kernelINS_22Kernel_traits_finalizeILj1536E13__nv_bfloat16S2_S2_S2_fjLb0ELj1024ELj4ENS_18Kernel_traits_baseILj1536ES2_S2_S2_S2_fjLj1024EEEEELb0ELb0EEEvNS_9BwdParamsE,@function
        .size           _ZN10layer_norm22ln_bwd_finalize_kernelINS_22Kernel_traits_finalizeILj1536E13__nv_bfloat16S2_S2_S2_fjLb0ELj1024ELj4ENS_18Kernel_traits_baseILj1536ES2_S2_S2_S2_fjLj1024EEEEELb0ELb0EEEvNS_9BwdParamsE,(.L_x_6662 - _ZN10layer_norm22ln_bwd_finalize_kernelINS_22Kernel_traits_finalizeILj1536E13__nv_bfloat16S2_S2_S2_fjLb0ELj1024ELj4ENS_18Kernel_traits_baseILj1536ES2_S2_S2_S2_fjLj1024EEEEELb0ELb0EEEvNS_9BwdParamsE)
        .other          _ZN10layer_norm22ln_bwd_finalize_kernelINS_22Kernel_traits_finalizeILj1536E13__nv_bfloat16S2_S2_S2_fjLb0ELj1024ELj4ENS_18Kernel_traits_baseILj1536ES2_S2_S2_S2_fjLj1024EEEEELb0ELb0EEEvNS_9BwdParamsE,@"STO_CUDA_ENTRY STV_DEFAULT"
_ZN10layer_norm22ln_bwd_finalize_kernelINS_22Kernel_traits_finalizeILj1536E13__nv_bfloat16S2_S2_S2_fjLb0ELj1024ELj4ENS_18Kernel_traits_baseILj1536ES2_S2_S2_S2_fjLj1024EEEEELb0ELb0EEEvNS_9BwdParamsE:
.text._ZN10layer_norm22ln_bwd_finalize_kernelINS_22Kernel_traits_finalizeILj1536E13__nv_bfloat16S2_S2_S2_fjLb0ELj1024ELj4ENS_18Kernel_traits_baseILj1536ES2_S2_S2_S2_fjLj1024EEEEELb0ELb0EEEvNS_9BwdParamsE:
[----:B------:R-:W-:Y:S01]  /*0000*/  LDC R1, c[0x0][0x37c] ;  /* 0x0000df00ff017b82 */ /* 0x000fe20000000800 */
[----:B------:R-:W0:Y:S01]  /*0010*/  S2R R58, SR_CTAID.X ;  /* 0x00000000003a7919 */ /* 0x000e220000002500 */
[----:B------:R-:W1:Y:S01]  /*0020*/  S2R R0, SR_TID.X ;  /* 0x0000000000007919 */ /* 0x000e620000002100 */
[----:B0-----:R-:W-:-:S04]  /*0030*/  SHF.L.U32 R5, R58, 0x5, RZ ;  /* 0x000000053a057819 */ /* 0x001fc800000006ff */
[----:B-1----:R-:W-:-:S04]  /*0040*/  LOP3.LUT R3, R5, 0x1f, R0, 0xf8, !PT ;  /* 0x0000001f05037812 */ /* 0x002fc800078ef800 */
[----:B------:R-:W-:-:S13]  /*0050*/  ISETP.GT.U32.AND P0, PT, R3, 0x5ff, PT ;  /* 0x000005ff0300780c */ /* 0x000fda0003f04070 */
[----:B------:R-:W-:Y:S05]  /*0060*/  @P0 EXIT ;  /* 0x000000000000094d */ /* 0x000fea0003800000 */
[----:B------:R-:W0:Y:S01]  /*0070*/  LDC R54, c[0x0][0x388] ;  /* 0x0000e200ff367b82 */ /* 0x000e220000000800 */
[----:B------:R-:W1:Y:S01]  /*0080*/  LDCU UR8, c[0x0][0x380] ;  /* 0x00007000ff0877ac */ /* 0x000e620008000800 */
[----:B------:R-:W-:Y:S01]  /*0090*/  SHF.R.U32.HI R2, RZ, 0x5, R0 ;  /* 0x00000005ff027819 */ /* 0x000fe20000011600 */
[----:B------:R-:W-:Y:S01]  /*00a0*/  BSSY.RECONVERGENT B0, `(.L_x_346) ;  /* 0x0000136000007945 */ /* 0x000fe20003800200 */
[----:B------:R-:W-:Y:S01]  /*00b0*/  LOP3.LUT R57, R0, 0x1f, RZ, 0xc0, !PT ;  /* 0x0000001f00397812 */ /* 0x000fe200078ec0ff */
[----:B------:R-:W2:Y:S01]  /*00c0*/  LDCU.64 UR6, c[0x0][0x358] ;  /* 0x00006b00ff0677ac */ /* 0x000ea20008000a00 */
[----:B------:R-:W-:Y:S02]  /*00d0*/  MOV R43, RZ ;  /* 0x000000ff002b7202 */ /* 0x000fe40000000f00 */
[----:B-1----:R-:W-:-:S04]  /*00e0*/  ISETP.GE.U32.AND P0, PT, R2, UR8, PT ;  /* 0x0000000802007c0c */ /* 0x002fc8000bf06070 */
[----:B0-----:R-:W-:Y:S01]  /*00f0*/  ISETP.GE.U32.OR P0, PT, R3, R54, P0 ;  /* 0x000000360300720c */ /* 0x001fe20000706470 */
[----:B------:R-:W-:-:S12]  /*0100*/  HFMA2 R3, -RZ, RZ, 0, 0 ;  /* 0x00000000ff037431 */ /* 0x000fd800000001ff */
[----:B--2---:R-:W-:Y:S05]  /*0110*/  @P0 BRA `(.L_x_347) ;  /* 0x0000001000b80947 */ /* 0x004fea0003800000 */
[----:B------:R-:W-:Y:S01]  /*0120*/  LOP3.LUT R32, R2, 0x20, RZ, 0xfc, !PT ;  /* 0x0000002002207812 */ /* 0x000fe200078efcff */
[----:B------:R-:W-:Y:S01]  /*0130*/  BSSY.RECONVERGENT B1, `(.L_x_348) ;  /* 0x00000b1000017945 */ /* 0x000fe20003800200 */
[----:B------:R-:W-:Y:S02]  /*0140*/  LOP3.LUT R3, RZ, R2, RZ, 0x33, !PT ;  /* 0x00000002ff037212 */ /* 0x000fe400078e33ff */
[----:B------:R-:W-:Y:S02]  /*0150*/  VIMNMX.U32 R0, PT, PT, R32, UR8, !PT ;  /* 0x0000000820007c48 */ /* 0x000fe4000ffe0000 */
[----:B------:R-:W-:Y:S02]  /*0160*/  MOV R43, RZ ;  /* 0x000000ff002b7202 */ /* 0x000fe40000000f00 */
[----:B------:R-:W-:Y:S02]  /*0170*/  IADD3 R0, PT, PT, R0, R3, RZ ;  /* 0x0000000300007210 */ /* 0x000fe40007ffe0ff */
[----:B------:R-:W-:-:S02]  /*0180*/  MOV R3, RZ ;  /* 0x000000ff00037202 */ /* 0x000fc40000000f00 */
[C---:B------:R-:W-:Y:S02]  /*0190*/  ISETP.GE.U32.AND P1, PT, R0.reuse, 0x1e0, PT ;  /* 0x000001e00000780c */ /* 0x040fe40003f26070 */
[----:B------:R-:W-:-:S04]  /*01a0*/  LEA.HI R55, R0, 0x1, RZ, 0x1b ;  /* 0x0000000100377811 */ /* 0x000fc800078fd8ff */
[----:B------:R-:W-:-:S07]  /*01b0*/  LOP3.LUT P0, R56, R55, 0xf, RZ, 0xc0, !PT ;  /* 0x0000000f37387812 */ /* 0x000fce000780c0ff */
[----:B------:R-:W-:Y:S06]  /*01c0*/  @!P1 BRA `(.L_x_349) ;  /* 0x00000008009c9947 */ /* 0x000fec0003800000 */
[----:B------:R-:W-:Y:S01]  /*01d0*/  LOP3.LUT R7, R2, 0x140, RZ, 0xfc, !PT ;  /* 0x0000014002077812 */ /* 0x000fe200078efcff */
[-CC-:B------:R-:W-:Y:S01]  /*01e0*/  IMAD R32, R32, R54.reuse, R5.reuse ;  /* 0x0000003620207224 */ /* 0x180fe200078e0205 */
[C---:B------:R-:W-:Y:S01]  /*01f0*/  LOP3.LUT R9, R2.reuse, 0x160, RZ, 0xfc, !PT ;  /* 0x0000016002097812 */ /* 0x040fe200078efcff */
[----:B------:R-:W-:Y:S01]  /*0200*/  HFMA2 R43, -RZ, RZ, 0, 0 ;  /* 0x00000000ff2b7431 */ /* 0x000fe200000001ff */
[C---:B------:R-:W-:Y:S01]  /*0210*/  LOP3.LUT R11, R2.reuse, 0x180, RZ, 0xfc, !PT ;  /* 0x00000180020b7812 */ /* 0x040fe200078efcff */
[-CC-:B------:R-:W-:Y:S01]  /*0220*/  IMAD R8, R7, R54.reuse, R5.reuse ;  /* 0x0000003607087224 */ /* 0x180fe200078e0205 */
[C---:B------:R-:W-:Y:S01]  /*0230*/  LOP3.LUT R0, R2.reuse, 0x100, RZ, 0xfc, !PT ;  /* 0x0000010002007812 */ /* 0x040fe200078efcff */
[-CC-:B------:R-:W-:Y:S01]  /*0240*/  IMAD R10, R9, R54.reuse, R5.reuse ;  /* 0x00000036090a7224 */ /* 0x180fe200078e0205 */
[C---:B------:R-:W-:Y:S01]  /*0250*/  LOP3.LUT R13, R2.reuse, 0x1a0, RZ, 0xfc, !PT ;  /* 0x000001a0020d7812 */ /* 0x040fe200078efcff */
[-CC-:B------:R-:W-:Y:S01]  /*0260*/  IMAD R12, R11, R54.reuse, R5.reuse ;  /* 0x000000360b0c7224 */ /* 0x180fe200078e0205 */
[----:B------:R-:W-:Y:S01]  /*0270*/  LOP3.LUT R15, R2, 0x1c0, RZ, 0xfc, !PT ;  /* 0x000001c0020f7812 */ /* 0x000fe200078efcff */
[-CC-:B------:R-:W-:Y:S01]  /*0280*/  IMAD R4, R0, R54.reuse, R5.reuse ;  /* 0x0000003600047224 */ /* 0x180fe200078e0205 */
        /* <DEDUP_REMOVED lines=17> */
[--C-:B------:R-:W-:Y:S01]  /*03a0*/  IMAD R28, R27, R54, R5.reuse ;  /* 0x000000361b1c7224 */ /* 0x100fe200078e0205 */
[----:B------:R-:W-:Y:S01]  /*03b0*/  IADD3 R7, PT, PT, R57, R8, RZ ;  /* 0x0000000839077210 */ /* 0x000fe20007ffe0ff */
[--C-:B------:R-:W-:Y:S01]  /*03c0*/  IMAD R30, R29, R54, R5.reuse ;  /* 0x000000361d1e7224 */ /* 0x100fe200078e0205 */
[C---:B------:R-:W-:Y:S01]  /*03d0*/  IADD3 R8, PT, PT, R57.reuse, R10, RZ ;  /* 0x0000000a39087210 */ /* 0x040fe20007ffe0ff */
[----:B------:R-:W-:Y:S01]  /*03e0*/  IMAD R0, R2, R54, R5 ;  /* 0x0000003602007224 */ /* 0x000fe200078e0205 */
[----:B------:R-:W-:-:S02]  /*03f0*/  IADD3 R9, PT, PT, R57, R12, RZ ;  /* 0x0000000c39097210 */ /* 0x000fc40007ffe0ff */
[C---:B------:R-:W-:Y:S02]  /*0400*/  IADD3 R17, PT, PT, R57.reuse, R4, RZ ;  /* 0x0000000439117210 */ /* 0x040fe40007ffe0ff */
[C---:B------:R-:W-:Y:S02]  /*0410*/  IADD3 R10, PT, PT, R57.reuse, R14, RZ ;  /* 0x0000000e390a7210 */ /* 0x040fe40007ffe0ff */
[C---:B------:R-:W-:Y:S02]  /*0420*/  IADD3 R11, PT, PT, R57.reuse, R16, RZ ;  /* 0x00000010390b7210 */ /* 0x040fe40007ffe0ff */
[C---:B------:R-:W-:Y:S02]  /*0430*/  IADD3 R12, PT, PT, R57.reuse, R18, RZ ;  /* 0x00000012390c7210 */ /* 0x040fe40007ffe0ff */
[C---:B------:R-:W-:Y:S02]  /*0440*/  IADD3 R5, PT, PT, R57.reuse, R32, RZ ;  /* 0x0000002039057210 */ /* 0x040fe40007ffe0ff */
[----:B------:R-:W-:-:S02]  /*0450*/  IADD3 R0, PT, PT, R57, R0, RZ ;  /* 0x0000000039007210 */ /* 0x000fc40007ffe0ff */
[----:B------:R-:W-:Y:S02]  /*0460*/  IADD3 R19, PT, PT, -R19, RZ, RZ ;  /* 0x000000ff13137210 */ /* 0x000fe40007ffe1ff */
[C---:B------:R-:W-:Y:S02]  /*0470*/  IADD3 R6, PT, PT, R57.reuse, R6, RZ ;  /* 0x0000000639067210 */ /* 0x040fe40007ffe0ff */
[C---:B------:R-:W-:Y:S02]  /*0480*/  IADD3 R13, PT, PT, R57.reuse, R20, RZ ;  /* 0x00000014390d7210 */ /* 0x040fe40007ffe0ff */
[C---:B------:R-:W-:Y:S02]  /*0490*/  IADD3 R14, PT, PT, R57.reuse, R22, RZ ;  /* 0x00000016390e7210 */ /* 0x040fe40007ffe0ff */
[C---:B------:R-:W-:Y:S02]  /*04a0*/  IADD3 R15, PT, PT, R57.reuse, R24, RZ ;  /* 0x00000018390f7210 */ /* 0x040fe40007ffe0ff */
[----:B------:R-:W-:-:S02]  /*04b0*/  IADD3 R16, PT, PT, R57, R26, RZ ;  /* 0x0000001a39107210 */ /* 0x000fc40007ffe0ff */
[C---:B------:R-:W-:Y:S02]  /*04c0*/  IADD3 R4, PT, PT, R57.reuse, R28, RZ ;  /* 0x0000001c39047210 */ /* 0x040fe40007ffe0ff */
[----:B------:R-:W-:-:S07]  /*04d0*/  IADD3 R18, PT, PT, R57, R30, RZ ;  /* 0x0000001e39127210 */ /* 0x000fce0007ffe0ff */
.L_x_350:
[----:B------:R-:W0:Y:S08]  /*04e0*/  LDC.64 R50, c[0x0][0x440] ;  /* 0x00011000ff327b82 */ /* 0x000e300000000a00 */
[----:B------:R-:W1:Y:S01]  /*04f0*/  LDC.64 R52, c[0x0][0x448] ;  /* 0x00011200ff347b82 */ /* 0x000e620000000a00 */
[----:B0-----:R-:W-:-:S06]  /*0500*/  IMAD.WIDE.U32 R44, R0, 0x4, R50 ;  /* 0x00000004002c7825 */ /* 0x001fcc00078e0032 */
[----:B------:R-:W2:Y:S01]  /*0510*/  LDG.E R44, desc[UR6][R44.64] ;  /* 0x000000062c2c7981 */ /* 0x000ea2000c1e1900 */
[----:B------:R-:W-:-:S04]  /*0520*/  IMAD.WIDE.U32 R20, R4, 0x4, R50 ;  /* 0x0000000404147825 */ /* 0x000fc800078e0032 */
[----:B------:R-:W-:Y:S01]  /*0530*/  IMAD.WIDE.U32 R24, R15, 0x4, R50 ;  /* 0x000000040f187825 */ /* 0x000fe200078e0032 */
[----:B------:R0:W3:Y:S03]  /*0540*/  LDG.E R48, desc[UR6][R20.64] ;  /* 0x0000000614307981 */ /* 0x0000e6000c1e1900 */
[----:B-1----:R-:W-:Y:S02]  /*0550*/  IMAD.WIDE.U32 R40, R0, 0x4, R52 ;  /* 0x0000000400287825 */ /* 0x002fe400078e0034 */
[----:B------:R-:W4:Y:S02]  /*0560*/  LDG.E R25, desc[UR6][R24.64] ;  /* 0x0000000618197981 */ /* 0x000f24000c1e1900 */
[--C-:B------:R-:W-:Y:S02]  /*0570*/  IMAD.WIDE.U32 R22, R5, 0x4, R50.reuse ;  /* 0x0000000405167825 */ /* 0x100fe400078e0032 */
[----:B------:R-:W5:Y:S02]  /*0580*/  LDG.E R40, desc[UR6][R40.64] ;  /* 0x0000000628287981 */ /* 0x000f64000c1e1900 */
[----:B0-----:R-:W-:-:S02]  /*0590*/  IMAD.WIDE.U32 R20, R16, 0x4, R50 ;  /* 0x0000000410147825 */ /* 0x001fc400078e0032 */
[----:B------:R0:W3:Y:S02]  /*05a0*/  LDG.E R49, desc[UR6][R22.64] ;  /* 0x0000000616317981 */ /* 0x0000e4000c1e1900 */
[----:B------:R-:W-:Y:S02]  /*05b0*/  IMAD.WIDE.U32 R38, R5, 0x4, R52 ;  /* 0x0000000405267825 */ /* 0x000fe400078e0034 */
[----:B------:R1:W4:Y:S02]  /*05c0*/  LDG.E R24, desc[UR6][R20.64] ;  /* 0x0000000614187981 */ /* 0x000324000c1e1900 */
[--C-:B------:R-:W-:Y:S02]  /*05d0*/  IMAD.WIDE.U32 R26, R13, 0x4, R50.reuse ;  /* 0x000000040d1a7825 */ /* 0x100fe400078e0032 */
[----:B------:R-:W4:Y:S02]  /*05e0*/  LDG.E R38, desc[UR6][R38.64] ;  /* 0x0000000626267981 */ /* 0x000f24000c1e1900 */
[----:B0-----:R-:W-:-:S02]  /*05f0*/  IMAD.WIDE.U32 R22, R14, 0x4, R50 ;  /* 0x000000040e167825 */ /* 0x001fc400078e0032 */
[----:B------:R-:W4:Y:S02]  /*0600*/  LDG.E R27, desc[UR6][R26.64] ;  /* 0x000000061a1b7981 */ /* 0x000f24000c1e1900 */
[----:B-1----:R-:W-:-:S04]  /*0610*/  IMAD.WIDE.U32 R20, R7, 0x4, R50 ;  /* 0x0000000407147825 */ /* 0x002fc800078e0032 */
[--C-:B------:R-:W-:Y:S02]  /*0620*/  IMAD.WIDE.U32 R28, R8, 0x4, R50.reuse ;  /* 0x00000004081c7825 */ /* 0x100fe400078e0032 */
[----:B------:R-:W4:Y:S02]  /*0630*/  LDG.E R21, desc[UR6][R20.64] ;  /* 0x0000000614157981 */ /* 0x000f24000c1e1900 */
[----:B------:R-:W-:Y:S02]  /*0640*/  IMAD.WIDE.U32 R32, R9, 0x4, R50 ;  /* 0x0000000409207825 */ /* 0x000fe400078e0032 */
[----:B------:R0:W4:Y:S02]  /*0650*/  LDG.E R26, desc[UR6][R22.64] ;  /* 0x00000006161a7981 */ /* 0x000124000c1e1900 */
[----:B------:R-:W-:Y:S02]  /*0660*/  IMAD.WIDE.U32 R34, R4, 0x4, R52 ;  /* 0x0000000404227825 */ /* 0x000fe400078e0034 */
[----:B------:R-:W4:Y:S02]  /*0670*/  LDG.E R36, desc[UR6][R32.64] ;  /* 0x0000000620247981 */ /* 0x000f24000c1e1900 */
[----:B------:R-:W-:-:S02]  /*0680*/  IMAD.WIDE.U32 R46, R18, 0x4, R50 ;  /* 0x00000004122e7825 */ /* 0x000fc400078e0032 */
[----:B------:R1:W4:Y:S02]  /*0690*/  LDG.E R20, desc[UR6][R28.64] ;  /* 0x000000061c147981 */ /* 0x000324000c1e1900 */
[--C-:B0-----:R-:W-:Y:S02]  /*06a0*/  IMAD.WIDE.U32 R22, R17, 0x4, R50.reuse ;  /* 0x0000000411167825 */ /* 0x101fe400078e0032 */
[----:B------:R0:W4:Y:S02]  /*06b0*/  LDG.E R37, desc[UR6][R34.64] ;  /* 0x0000000622257981 */ /* 0x000124000c1e1900 */
[----:B------:R-:W-:Y:S02]  /*06c0*/  IMAD.WIDE.U32 R30, R6, 0x4, R50 ;  /* 0x00000004061e7825 */ /* 0x000fe400078e0032 */
[----:B------:R-:W4:Y:S02]  /*06d0*/  LDG.E R46, desc[UR6][R46.64] ;  /* 0x000000062e2e7981 */ /* 0x000f24000c1e1900 */
[----:B-1----:R-:W-:-:S02]  /*06e0*/  IMAD.WIDE.U32 R28, R18, 0x4, R52 ;  /* 0x00000004121c7825 */ /* 0x002fc400078e0034 */
[----:B------:R-:W4:Y:S02]  /*06f0*/  LDG.E R23, desc[UR6][R22.64] ;  /* 0x0000000616177981 */ /* 0x000f24000c1e1900 */
[--C-:B------:R-:W-:Y:S02]  /*0700*/  IMAD.WIDE.U32 R32, R13, 0x4, R52.reuse ;  /* 0x000000040d207825 */ /* 0x100fe400078e0034 */
[----:B------:R-:W4:Y:S04]  /*0710*/  LDG.E R41, desc[UR6][R28.64] ;  /* 0x000000061c297981 */ /* 0x000f28000c1e1900 */
[----:B------:R1:W4:Y:S04]  /*0720*/  LDG.E R42, desc[UR6][R32.64] ;  /* 0x00000006202a7981 */ /* 0x000328000c1e1900 */
[----:B------:R1:W4:Y:S01]  /*0730*/  LDG.E R22, desc[UR6][R30.64] ;  /* 0x000000061e167981 */ /* 0x000322000c1e1900 */
[----:B0-----:R-:W-:-:S04]  /*0740*/  IMAD.WIDE.U32 R34, R15, 0x4, R52 ;  /* 0x000000040f227825 */ /* 0x001fc800078e0034 */
[----:B-1----:R-:W-:Y:S02]  /*0750*/  IMAD.WIDE.U32 R32, R14, 0x4, R52 ;  /* 0x000000040e207825 */ /* 0x002fe400078e0034 */
[----:B------:R-:W4:Y:S02]  /*0760*/  LDG.E R34, desc[UR6][R34.64] ;  /* 0x0000000622227981 */ /* 0x000f24000c1e1900 */
[----:B------:R-:W-:-:S04]  /*0770*/  IMAD.WIDE.U32 R30, R10, 0x4, R50 ;  /* 0x000000040a1e7825 */ /* 0x000fc800078e0032 */
[--C-:B------:R-:W-:Y:S01]  /*0780*/  IMAD.WIDE.U32 R28, R12, 0x4, R50.reuse ;  /* 0x000000040c1c7825 */ /* 0x100fe200078e0032 */
[----:B------:R0:W4:Y:S04]  /*0790*/  LDG.E R39, desc[UR6][R30.64] ;  /* 0x000000061e277981 */ /* 0x000128000c1e1900 */
[----:B------:R1:W4:Y:S01]  /*07a0*/  LDG.E R47, desc[UR6][R28.64] ;  /* 0x000000061c2f7981 */ /* 0x000322000c1e1900 */
[----:B0-----:R-:W-:-:S04]  /*07b0*/  IMAD.WIDE.U32 R30, R11, 0x4, R50 ;  /* 0x000000040b1e7825 */ /* 0x001fc800078e0032 */
[--C-:B-1----:R-:W-:Y:S01]  /*07c0*/  IMAD.WIDE.U32 R28, R16, 0x4, R52.reuse ;  /* 0x00000004101c7825 */ /* 0x102fe200078e0034 */
[----:B------:R0:W4:Y:S04]  /*07d0*/  LDG.E R45, desc[UR6][R30.64] ;  /* 0x000000061e2d7981 */ /* 0x000128000c1e1900 */
[----:B------:R1:W4:Y:S01]  /*07e0*/  LDG.E R35, desc[UR6][R28.64] ;  /* 0x000000061c237981 */ /* 0x000322000c1e1900 */
[----:B0-----:R-:W-:-:S04]  /*07f0*/  IMAD.WIDE.U32 R30, R17, 0x4, R52 ;  /* 0x00000004111e7825 */ /* 0x001fc800078e0034 */
[--C-:B-1----:R-:W-:Y:S01]  /*0800*/  IMAD.WIDE.U32 R28, R7, 0x4, R52.reuse ;  /* 0x00000004071c7825 */ /* 0x102fe200078e0034 */
[----:B------:R0:W4:Y:S03]  /*0810*/  LDG.E R50, desc[UR6][R30.64] ;  /* 0x000000061e327981 */ /* 0x000126000c1e1900 */
[----:B0-----:R-:W-:-:S06]  /*0820*/  IMAD.WIDE.U32 R30, R8, 0x4, R52 ;  /* 0x00000004081e7825 */ /* 0x001fcc00078e0034 */
[----:B------:R-:W4:Y:S01]  /*0830*/  LDG.E R30, desc[UR6][R30.64] ;  /* 0x000000061e1e7981 */ /* 0x000f22000c1e1900 */
[----:B--2---:R-:W-:-:S03]  /*0840*/  FADD.FTZ R44, R44, R43 ;  /* 0x0000002b2c2c7221 */ /* 0x004fc60000010000 */
[----:B------:R0:W2:Y:S02]  /*0850*/  LDG.E R43, desc[UR6][R32.64] ;  /* 0x00000006202b7981 */ /* 0x0000a4000c1e1900 */
[----:B0-----:R-:W-:-:S06]  /*0860*/  IMAD.WIDE.U32 R32, R6, 0x4, R52 ;  /* 0x0000000406207825 */ /* 0x001fcc00078e0034 */
[----:B------:R-:W2:Y:S04]  /*0870*/  LDG.E R32, desc[UR6][R32.64] ;  /* 0x0000000620207981 */ /* 0x000ea8000c1e1900 */
[----:B------:R0:W2:Y:S02]  /*0880*/  LDG.E R33, desc[UR6][R28.64] ;  /* 0x000000061c217981 */ /* 0x0000a4000c1e1900 */
[----:B0-----:R-:W-:-:S05]  /*0890*/  IMAD.WIDE.U32 R28, R9, 0x4, R52 ;  /* 0x00000004091c7825 */ /* 0x001fca00078e0034 */
[----:B------:R0:W2:Y:S02]  /*08a0*/  LDG.E R51, desc[UR6][R28.64] ;  /* 0x000000061c337981 */ /* 0x0000a4000c1e1900 */
[----:B0-----:R-:W-:-:S05]  /*08b0*/  IMAD.WIDE.U32 R28, R10, 0x4, R52 ;  /* 0x000000040a1c7825 */ /* 0x001fca00078e0034 */
[----:B------:R0:W2:Y:S02]  /*08c0*/  LDG.E R59, desc[UR6][R28.64] ;  /* 0x000000061c3b7981 */ /* 0x0000a4000c1e1900 */
[----:B0-----:R-:W-:-:S05]  /*08d0*/  IMAD.WIDE.U32 R28, R11, 0x4, R52 ;  /* 0x000000040b1c7825 */ /* 0x001fca00078e0034 */
[----:B------:R0:W2:Y:S02]  /*08e0*/  LDG.E R60, desc[UR6][R28.64] ;  /* 0x000000061c3c7981 */ /* 0x0000a4000c1e1900 */
[----:B0-----:R-:W-:-:S05]  /*08f0*/  IMAD.WIDE.U32 R28, R12, 0x4, R52 ;  /* 0x000000040c1c7825 */ /* 0x001fca00078e0034 */
[----:B------:R-:W2:Y:S01]  /*0900*/  LDG.E R52, desc[UR6][R28.64] ;  /* 0x000000061c347981 */ /* 0x000ea2000c1e1900 */
[----:B-----5:R-:W-:Y:S01]  /*0910*/  FADD.FTZ R3, R40, R3 ;  /* 0x0000000328037221 */ /* 0x020fe20000010000 */
[----:B---3--:R-:W-:-:S03]  /*0920*/  FADD.FTZ R49, R44, R49 ;  /* 0x000000312c317221 */ /* 0x008fc60000010000 */
[----:B----4-:R-:W-:Y:S01]  /*0930*/  FADD.FTZ R38, R3, R38 ;  /* 0x0000002603267221 */ /* 0x010fe20000010000 */
[----:B------:R-:W-:-:S03]  /*0940*/  FADD.FTZ R49, R49, R48 ;  /* 0x0000003031317221 */ /* 0x000fc60000010000 */
[----:B------:R-:W-:Y:S01]  /*0950*/  FADD.FTZ R38, R38, R37 ;  /* 0x0000002526267221 */ /* 0x000fe20000010000 */
[----:B------:R-:W-:-:S03]  /*0960*/  FADD.FTZ R46, R49, R46 ;  /* 0x0000002e312e7221 */ /* 0x000fc60000010000 */
[----:B------:R-:W-:Y:S01]  /*0970*/  FADD.FTZ R41, R38, R41 ;  /* 0x0000002926297221 */ /* 0x000fe20000010000 */
[----:B------:R-:W-:-:S03]  /*0980*/  FADD.FTZ R27, R46, R27 ;  /* 0x0000001b2e1b7221 */ /* 0x000fc60000010000 */
[----:B------:R-:W-:Y:S01]  /*0990*/  FADD.FTZ R42, R41, R42 ;  /* 0x0000002a292a7221 */ /* 0x000fe20000010000 */
[----:B------:R-:W-:-:S04]  /*09a0*/  FADD.FTZ R26, R27, R26 ;  /* 0x0000001a1b1a7221 */ /* 0x000fc80000010000 */
[----:B------:R-:W-:-:S04]  /*09b0*/  FADD.FTZ R25, R26, R25 ;  /* 0x000000191a197221 */ /* 0x000fc80000010000 */
[----:B------:R-:W-:-:S04]  /*09c0*/  FADD.FTZ R24, R25, R24 ;  /* 0x0000001819187221 */ /* 0x000fc80000010000 */
[----:B------:R-:W-:-:S04]  /*09d0*/  FADD.FTZ R23, R24, R23 ;  /* 0x0000001718177221 */ /* 0x000fc80000010000 */
[----:B------:R-:W-:Y:S01]  /*09e0*/  FADD.FTZ R22, R23, R22 ;  /* 0x0000001617167221 */ /* 0x000fe20000010000 */
[----:B------:R-:W-:-:S03]  /*09f0*/  IADD3 R19, PT, PT, R19, 0x10, RZ ;  /* 0x0000001013137810 */ /* 0x000fc60007ffe0ff */
[----:B------:R-:W-:Y:S01]  /*0a00*/  FADD.FTZ R21, R22, R21 ;  /* 0x0000001516157221 */ /* 0x000fe20000010000 */
[----:B------:R-:W-:-:S03]  /*0a10*/  ISETP.NE.AND P1, PT, R19, RZ, PT ;  /* 0x000000ff1300720c */ /* 0x000fc60003f25270 */
[----:B------:R-:W-:-:S04]  /*0a20*/  FADD.FTZ R21, R21, R20 ;  /* 0x0000001415157221 */ /* 0x000fc80000010000 */
[----:B------:R-:W-:-:S04]  /*0a30*/  FADD.FTZ R36, R21, R36 ;  /* 0x0000002415247221 */ /* 0x000fc80000010000 */
[----:B------:R-:W-:-:S04]  /*0a40*/  FADD.FTZ R36, R36, R39 ;  /* 0x0000002724247221 */ /* 0x000fc80000010000 */
[----:B------:R-:W-:Y:S01]  /*0a50*/  FADD.FTZ R36, R36, R45 ;  /* 0x0000002d24247221 */ /* 0x000fe20000010000 */
[----:B------:R-:W-:Y:S02]  /*0a60*/  IADD3 R2, PT, PT, R2, 0x200, RZ ;  /* 0x0000020002027810 */ /* 0x000fe40007ffe0ff */
[C---:B------:R-:W-:Y:S02]  /*0a70*/  LEA R0, R54.reuse, R0, 0x9 ;  /* 0x0000000036007211 */ /* 0x040fe400078e48ff */
[C---:B------:R-:W-:Y:S02]  /*0a80*/  LEA R5, R54.reuse, R5, 0x9 ;  /* 0x0000000536057211 */ /* 0x040fe400078e48ff */
[C---:B------:R-:W-:Y:S02]  /*0a90*/  LEA R4, R54.reuse, R4, 0x9 ;  /* 0x0000000436047211 */ /* 0x040fe400078e48ff */
[C---:B------:R-:W-:Y:S02]  /*0aa0*/  LEA R18, R54.reuse, R18, 0x9 ;  /* 0x0000001236127211 */ /* 0x040fe400078e48ff */
[----:B------:R-:W-:-:S02]  /*0ab0*/  LEA R13, R54, R13, 0x9 ;  /* 0x0000000d360d7211 */ /* 0x000fc400078e48ff */
[C---:B------:R-:W-:Y:S02]  /*0ac0*/  LEA R14, R54.reuse, R14, 0x9 ;  /* 0x0000000e360e7211 */ /* 0x040fe400078e48ff */
        /* <DEDUP_REMOVED lines=9> */
[----:B------:R-:W-:Y:S01]  /*0b60*/  LEA R12, R54, R12, 0x9 ;  /* 0x0000000c360c7211 */ /* 0x000fe200078e48ff */
[----:B--2---:R-:W-:-:S04]  /*0b70*/  FADD.FTZ R43, R42, R43 ;  /* 0x0000002b2a2b7221 */ /* 0x004fc80000010000 */
[----:B------:R-:W-:-:S04]  /*0b80*/  FADD.FTZ R34, R43, R34 ;  /* 0x000000222b227221 */ /* 0x000fc80000010000 */
[----:B------:R-:W-:-:S04]  /*0b90*/  FADD.FTZ R35, R34, R35 ;  /* 0x0000002322237221 */ /* 0x000fc80000010000 */
[----:B------:R-:W-:-:S04]  /*0ba0*/  FADD.FTZ R35, R35, R50 ;  /* 0x0000003223237221 */ /* 0x000fc80000010000 */
[----:B------:R-:W-:-:S04]  /*0bb0*/  FADD.FTZ R32, R35, R32 ;  /* 0x0000002023207221 */ /* 0x000fc80000010000 */
[----:B------:R-:W-:-:S04]  /*0bc0*/  FADD.FTZ R33, R32, R33 ;  /* 0x0000002120217221 */ /* 0x000fc80000010000 */
[----:B------:R-:W-:-:S04]  /*0bd0*/  FADD.FTZ R30, R33, R30 ;  /* 0x0000001e211e7221 */ /* 0x000fc80000010000 */
[----:B------:R-:W-:Y:S01]  /*0be0*/  FADD.FTZ R30, R30, R51 ;  /* 0x000000331e1e7221 */ /* 0x000fe20000010000 */
[----:B------:R-:W-:-:S03]  /*0bf0*/  FADD.FTZ R43, R36, R47 ;  /* 0x0000002f242b7221 */ /* 0x000fc60000010000 */
[----:B------:R-:W-:-:S04]  /*0c00*/  FADD.FTZ R59, R30, R59 ;  /* 0x0000003b1e3b7221 */ /* 0x000fc80000010000 */
[----:B------:R-:W-:-:S04]  /*0c10*/  FADD.FTZ R59, R59, R60 ;  /* 0x0000003c3b3b7221 */ /* 0x000fc80000010000 */
[----:B------:R-:W-:Y:S01]  /*0c20*/  FADD.FTZ R3, R59, R52 ;  /* 0x000000343b037221 */ /* 0x000fe20000010000 */
[----:B------:R-:W-:Y:S06]  /*0c30*/  @P1 BRA `(.L_x_350) ;  /* 0xfffffff800281947 */ /* 0x000fec000383ffff */
.L_x_349:
[----:B------:R-:W-:Y:S05]  /*0c40*/  BSYNC.RECONVERGENT B1 ;  /* 0x0000000000017941 */ /* 0x000fea0003800200 */
.L_x_348:
[----:B------:R-:W-:Y:S05]  /*0c50*/  @!P0 BRA `(.L_x_347) ;  /* 0x0000000400e88947 */ /* 0x000fea0003800000 */
[----:B------:R-:W0:Y:S01]  /*0c60*/  S2R R0, SR_TID.X ;  /* 0x0000000000007919 */ /* 0x000e220000002100 */
[----:B------:R-:W-:Y:S01]  /*0c70*/  ISETP.GE.U32.AND P0, PT, R56, 0x8, PT ;  /* 0x000000083800780c */ /* 0x000fe20003f06070 */
[----:B------:R-:W-:Y:S01]  /*0c80*/  BSSY.RECONVERGENT B1, `(.L_x_351) ;  /* 0x0000041000017945 */ /* 0x000fe20003800200 */
[----:B------:R-:W-:Y:S02]  /*0c90*/  LOP3.LUT R34, R55, 0x7, RZ, 0xc0, !PT ;  /* 0x0000000737227812 */ /* 0x000fe400078ec0ff */
[----:B------:R-:W-:Y:S02]  /*0ca0*/  SHF.L.U32 R7, R58, 0x5, RZ ;  /* 0x000000053a077819 */ /* 0x000fe400000006ff */
[----:B------:R-:W-:Y:S02]  /*0cb0*/  ISETP.NE.AND P1, PT, R34, RZ, PT ;  /* 0x000000ff2200720c */ /* 0x000fe40003f25270 */
[----:B0-----:R-:W-:-:S05]  /*0cc0*/  LOP3.LUT R11, R7, 0x1f, R0, 0xf8, !PT ;  /* 0x0000001f070b7812 */ /* 0x001fca00078ef800 */
[----:B------:R-:W-:Y:S06]  /*0cd0*/  @!P0 BRA `(.L_x_352) ;  /* 0x0000000000ec8947 */ /* 0x000fec0003800000 */
[----:B------:R-:W0:Y:S01]  /*0ce0*/  LDC.64 R4, c[0x0][0x448] ;  /* 0x00011200ff047b82 */ /* 0x000e220000000a00 */
[----:B------:R-:W-:-:S05]  /*0cf0*/  IMAD R13, R2, R54, R11 ;  /* 0x00000036020d7224 */ /* 0x000fca00078e020b */
[CC--:B------:R-:W-:Y:S02]  /*0d00*/  LEA R21, R54.reuse, R13.reuse, 0x5 ;  /* 0x0000000d36157211 */ /* 0x0c0fe400078e28ff */
[----:B------:R-:W1:Y:S01]  /*0d10*/  LDC.64 R8, c[0x0][0x440] ;  /* 0x00011000ff087b82 */ /* 0x000e620000000a00 */
[CC--:B------:R-:W-:Y:S02]  /*0d20*/  LEA R23, R54.reuse, R13.reuse, 0x6 ;  /* 0x0000000d36177211 */ /* 0x0c0fe400078e30ff */
[C---:B------:R-:W-:Y:S02]  /*0d30*/  LEA R33, R54.reuse, R13, 0x7 ;  /* 0x0000000d36217211 */ /* 0x040fe400078e38ff */
[----:B------:R-:W-:Y:S01]  /*0d40*/  LEA R27, R54, R23, 0x5 ;  /* 0x00000017361b7211 */ /* 0x000fe200078e28ff */
[----:B0-----:R-:W-:-:S06]  /*0d50*/  IMAD.WIDE.U32 R14, R13, 0x4, R4 ;  /* 0x000000040d0e7825 */ /* 0x001fcc00078e0004 */
[----:B------:R0:W2:Y:S01]  /*0d60*/  LDG.E R14, desc[UR6][R14.64] ;  /* 0x000000060e0e7981 */ /* 0x0000a2000c1e1900 */
[----:B-1----:R-:W-:-:S04]  /*0d70*/  IMAD.WIDE.U32 R16, R13, 0x4, R8 ;  /* 0x000000040d107825 */ /* 0x002fc800078e0008 */
[C---:B------:R-:W-:Y:S01]  /*0d80*/  IMAD.WIDE.U32 R18, R21.reuse, 0x4, R8 ;  /* 0x0000000415127825 */ /* 0x040fe200078e0008 */
[----:B------:R-:W3:Y:S03]  /*0d90*/  LDG.E R0, desc[UR6][R16.64] ;  /* 0x0000000610007981 */ /* 0x000ee6000c1e1900 */
[----:B------:R-:W-:Y:S01]  /*0da0*/  IMAD.WIDE.U32 R20, R21, 0x4, R4 ;  /* 0x0000000415147825 */ /* 0x000fe200078e0004 */
[----:B------:R1:W4:Y:S03]  /*0db0*/  LDG.E R6, desc[UR6][R18.64] ;  /* 0x0000000612067981 */ /* 0x000326000c1e1900 */
[C---:B------:R-:W-:Y:S01]  /*0dc0*/  IMAD.WIDE.U32 R12, R23.reuse, 0x4, R8 ;  /* 0x00000004170c7825 */ /* 0x040fe200078e0008 */
[----:B------:R5:W4:Y:S03]  /*0dd0*/  LDG.E R35, desc[UR6][R20.64] ;  /* 0x0000000614237981 */ /* 0x000b26000c1e1900 */
[----:B------:R-:W-:-:S04]  /*0de0*/  IMAD.WIDE.U32 R22, R23, 0x4, R4 ;  /* 0x0000000417167825 */ /* 0x000fc800078e0004 */
[C---:B------:R-:W-:Y:S01]  /*0df0*/  IMAD.WIDE.U32 R24, R27.reuse, 0x4, R8 ;  /* 0x000000041b187825 */ /* 0x040fe200078e0008 */
[----:B------:R5:W4:Y:S03]  /*0e00*/  LDG.E R12, desc[UR6][R12.64] ;  /* 0x000000060c0c7981 */ /* 0x000b26000c1e1900 */
[--C-:B------:R-:W-:Y:S01]  /*0e10*/  IMAD.WIDE.U32 R26, R27, 0x4, R4.reuse ;  /* 0x000000041b1a7825 */ /* 0x100fe200078e0004 */
[----:B------:R-:W4:Y:S01]  /*0e20*/  LDG.E R23, desc[UR6][R22.64] ;  /* 0x0000000616177981 */ /* 0x000f22000c1e1900 */
[CC--:B0-----:R-:W-:Y:S02]  /*0e30*/  LEA R15, R54.reuse, R33.reuse, 0x5 ;  /* 0x00000021360f7211 */ /* 0x0c1fe400078e28ff */
[----:B------:R-:W-:Y:S01]  /*0e40*/  IMAD.WIDE.U32 R30, R33, 0x4, R4 ;  /* 0x00000004211e7825 */ /* 0x000fe200078e0004 */
[----:B------:R-:W4:Y:S01]  /*0e50*/  LDG.E R25, desc[UR6][R24.64] ;  /* 0x0000000618197981 */ /* 0x000f22000c1e1900 */
[----:B-1----:R-:W-:-:S02]  /*0e60*/  LEA R19, R54, R33, 0x6 ;  /* 0x0000002136137211 */ /* 0x002fc400078e30ff */
[--C-:B------:R-:W-:Y:S01]  /*0e70*/  IMAD.WIDE.U32 R28, R33, 0x4, R8.reuse ;  /* 0x00000004211c7825 */ /* 0x100fe200078e0008 */
[----:B------:R-:W4:Y:S03]  /*0e80*/  LDG.E R27, desc[UR6][R26.64] ;  /* 0x000000061a1b7981 */ /* 0x000f26000c1e1900 */
[C---:B------:R-:W-:Y:S01]  /*0e90*/  IMAD.WIDE.U32 R32, R15.reuse, 0x4, R8 ;  /* 0x000000040f207825 */ /* 0x040fe200078e0008 */
[----:B------:R-:W4:Y:S03]  /*0ea0*/  LDG.E R10, desc[UR6][R28.64] ;  /* 0x000000061c0a7981 */ /* 0x000f26000c1e1900 */
[----:B-----5:R-:W-:Y:S01]  /*0eb0*/  IMAD.WIDE.U32 R20, R15, 0x4, R4 ;  /* 0x000000040f147825 */ /* 0x020fe200078e0004 */
[----:B------:R-:W5:Y:S01]  /*0ec0*/  LDG.E R31, desc[UR6][R30.64] ;  /* 0x000000061e1f7981 */ /* 0x000f62000c1e1900 */
[----:B------:R-:W-:-:S02]  /*0ed0*/  LEA R13, R54, R19, 0x5 ;  /* 0x00000013360d7211 */ /* 0x000fc400078e28ff */
[C---:B------:R-:W-:Y:S01]  /*0ee0*/  IMAD.WIDE.U32 R16, R19.reuse, 0x4, R8 ;  /* 0x0000000413107825 */ /* 0x040fe200078e0008 */
[----:B------:R-:W5:Y:S03]  /*0ef0*/  LDG.E R33, desc[UR6][R32.64] ;  /* 0x0000000620217981 */ /* 0x000f66000c1e1900 */
[----:B------:R-:W-:Y:S01]  /*0f00*/  IMAD.WIDE.U32 R18, R19, 0x4, R4 ;  /* 0x0000000413127825 */ /* 0x000fe200078e0004 */
[----:B------:R-:W5:Y:S03]  /*0f10*/  LDG.E R21, desc[UR6][R20.64] ;  /* 0x0000000614157981 */ /* 0x000f66000c1e1900 */
[C---:B------:R-:W-:Y:S01]  /*0f20*/  IMAD.WIDE.U32 R8, R13.reuse, 0x4, R8 ;  /* 0x000000040d087825 */ /* 0x040fe200078e0008 */
[----:B------:R-:W5:Y:S03]  /*0f30*/  LDG.E R17, desc[UR6][R16.64] ;  /* 0x0000000610117981 */ /* 0x000f66000c1e1900 */
[----:B------:R-:W-:Y:S01]  /*0f40*/  IMAD.WIDE.U32 R4, R13, 0x4, R4 ;  /* 0x000000040d047825 */ /* 0x000fe200078e0004 */
[----:B------:R-:W5:Y:S04]  /*0f50*/  LDG.E R19, desc[UR6][R18.64] ;  /* 0x0000000612137981 */ /* 0x000f68000c1e1900 */
[----:B------:R-:W5:Y:S04]  /*0f60*/  LDG.E R9, desc[UR6][R8.64] ;  /* 0x0000000608097981 */ /* 0x000f68000c1e1900 */
[----:B------:R-:W5:Y:S01]  /*0f70*/  LDG.E R5, desc[UR6][R4.64] ;  /* 0x0000000604057981 */ /* 0x000f62000c1e1900 */
[----:B------:R-:W-:Y:S01]  /*0f80*/  IADD3 R2, PT, PT, R2, 0x100, RZ ;  /* 0x0000010002027810 */ /* 0x000fe20007ffe0ff */
[----:B--2---:R-:W-:Y:S01]  /*0f90*/  FADD.FTZ R14, R3, R14 ;  /* 0x0000000e030e7221 */ /* 0x004fe20000010000 */
[----:B---3--:R-:W-:-:S04]  /*0fa0*/  FADD.FTZ R43, R43, R0 ;  /* 0x000000002b2b7221 */ /* 0x008fc80000010000 */
[----:B----4-:R-:W-:Y:S01]  /*0fb0*/  FADD.FTZ R43, R43, R6 ;  /* 0x000000062b2b7221 */ /* 0x010fe20000010000 */
[----:B------:R-:W-:-:S03]  /*0fc0*/  FADD.FTZ R14, R14, R35 ;  /* 0x000000230e0e7221 */ /* 0x000fc60000010000 */
[----:B------:R-:W-:Y:S01]  /*0fd0*/  FADD.FTZ R12, R43, R12 ;  /* 0x0000000c2b0c7221 */ /* 0x000fe20000010000 */
[----:B------:R-:W-:-:S03]  /*0fe0*/  FADD.FTZ R14, R14, R23 ;  /* 0x000000170e0e7221 */ /* 0x000fc60000010000 */
[----:B------:R-:W-:Y:S01]  /*0ff0*/  FADD.FTZ R25, R12, R25 ;  /* 0x000000190c197221 */ /* 0x000fe20000010000 */
[----:B------:R-:W-:-:S03]  /*1000*/  FADD.FTZ R14, R14, R27 ;  /* 0x0000001b0e0e7221 */ /* 0x000fc60000010000 */
[----:B------:R-:W-:Y:S01]  /*1010*/  FADD.FTZ R10, R25, R10 ;  /* 0x0000000a190a7221 */ /* 0x000fe20000010000 */
[----:B-----5:R-:W-:-:S03]  /*1020*/  FADD.FTZ R14, R14, R31 ;  /* 0x0000001f0e0e7221 */ /* 0x020fc60000010000 */
[----:B------:R-:W-:Y:S01]  /*1030*/  FADD.FTZ R10, R10, R33 ;  /* 0x000000210a0a7221 */ /* 0x000fe20000010000 */
[----:B------:R-:W-:-:S03]  /*1040*/  FADD.FTZ R14, R14, R21 ;  /* 0x000000150e0e7221 */ /* 0x000fc60000010000 */
[----:B------:R-:W-:Y:S01]  /*1050*/  FADD.FTZ R10, R10, R17 ;  /* 0x000000110a0a7221 */ /* 0x000fe20000010000 */
[----:B------:R-:W-:-:S03]  /*1060*/  FADD.FTZ R14, R14, R19 ;  /* 0x000000130e0e7221 */ /* 0x000fc60000010000 */
[----:B------:R-:W-:Y:S01]  /*1070*/  FADD.FTZ R43, R10, R9 ;  /* 0x000000090a2b7221 */ /* 0x000fe20000010000 */
[----:B------:R-:W-:-:S07]  /*1080*/  FADD.FTZ R3, R14, R5 ;  /* 0x000000050e037221 */ /* 0x000fce0000010000 */
.L_x_352:
[----:B------:R-:W-:Y:S05]  /*1090*/  BSYNC.RECONVERGENT B1 ;  /* 0x0000000000017941 */ /* 0x000fea0003800200 */
.L_x_351:
[----:B------:R-:W-:Y:S05]  /*10a0*/  @!P1 BRA `(.L_x_347) ;  /* 0x0000000000d49947 */ /* 0x000fea0003800000 */
[----:B------:R-:W-:Y:S01]  /*10b0*/  ISETP.GE.U32.AND P0, PT, R34, 0x4, PT ;  /* 0x000000042200780c */ /* 0x000fe20003f06070 */
[----:B------:R-:W-:Y:S01]  /*10c0*/  BSSY.RECONVERGENT B1, `(.L_x_353) ;  /* 0x0000023000017945 */ /* 0x000fe20003800200 */
[----:B------:R-:W-:-:S04]  /*10d0*/  LOP3.LUT R0, R55, 0x3, RZ, 0xc0, !PT ;  /* 0x0000000337007812 */ /* 0x000fc800078ec0ff */
[----:B------:R-:W-:-:S07]  /*10e0*/  ISETP.NE.AND P1, PT, R0, RZ, PT ;  /* 0x000000ff0000720c */ /* 0x000fce0003f25270 */
[----:B------:R-:W-:Y:S06]  /*10f0*/  @!P0 BRA `(.L_x_354) ;  /* 0x00000000007c8947 */ /* 0x000fec0003800000 */
[----:B------:R-:W0:Y:S01]  /*1100*/  LDC.64 R4, c[0x0][0x440] ;  /* 0x00011000ff047b82 */ /* 0x000e220000000a00 */
[----:B------:R-:W-:-:S05]  /*1110*/  IMAD R15, R2, R54, R11 ;  /* 0x00000036020f7224 */ /* 0x000fca00078e020b */
[CC--:B------:R-:W-:Y:S02]  /*1120*/  LEA R17, R54.reuse, R15.reuse, 0x5 ;  /* 0x0000000f36117211 */ /* 0x0c0fe400078e28ff */
[----:B------:R-:W1:Y:S01]  /*1130*/  LDC.64 R12, c[0x0][0x448] ;  /* 0x00011200ff0c7b82 */ /* 0x000e620000000a00 */
[----:B------:R-:W-:-:S04]  /*1140*/  LEA R21, R54, R15, 0x6 ;  /* 0x0000000f36157211 */ /* 0x000fc800078e30ff */
[----:B------:R-:W-:Y:S01]  /*1150*/  LEA R23, R54, R21, 0x5 ;  /* 0x0000001536177211 */ /* 0x000fe200078e28ff */
[----:B0-----:R-:W-:-:S04]  /*1160*/  IMAD.WIDE.U32 R8, R15, 0x4, R4 ;  /* 0x000000040f087825 */ /* 0x001fc800078e0004 */
[----:B-1----:R-:W-:Y:S02]  /*1170*/  IMAD.WIDE.U32 R10, R15, 0x4, R12 ;  /* 0x000000040f0a7825 */ /* 0x002fe400078e000c */
[----:B------:R-:W2:Y:S02]  /*1180*/  LDG.E R8, desc[UR6][R8.64] ;  /* 0x0000000608087981 */ /* 0x000ea4000c1e1900 */
[C---:B------:R-:W-:Y:S02]  /*1190*/  IMAD.WIDE.U32 R14, R17.reuse, 0x4, R4 ;  /* 0x00000004110e7825 */ /* 0x040fe400078e0004 */
[----:B------:R-:W3:Y:S02]  /*11a0*/  LDG.E R10, desc[UR6][R10.64] ;  /* 0x000000060a0a7981 */ /* 0x000ee4000c1e1900 */
[----:B------:R-:W-:Y:S02]  /*11b0*/  IMAD.WIDE.U32 R16, R17, 0x4, R12 ;  /* 0x0000000411107825 */ /* 0x000fe400078e000c */
[----:B------:R-:W4:Y:S02]  /*11c0*/  LDG.E R15, desc[UR6][R14.64] ;  /* 0x000000060e0f7981 */ /* 0x000f24000c1e1900 */
[----:B------:R-:W-:-:S02]  /*11d0*/  IMAD.WIDE.U32 R18, R21, 0x4, R4 ;  /* 0x0000000415127825 */ /* 0x000fc400078e0004 */
[----:B------:R-:W5:Y:S02]  /*11e0*/  LDG.E R17, desc[UR6][R16.64] ;  /* 0x0000000610117981 */ /* 0x000f64000c1e1900 */
[----:B------:R-:W-:Y:S02]  /*11f0*/  IMAD.WIDE.U32 R20, R21, 0x4, R12 ;  /* 0x0000000415147825 */ /* 0x000fe400078e000c */
[----:B------:R-:W5:Y:S02]  /*1200*/  LDG.E R19, desc[UR6][R18.64] ;  /* 0x0000000612137981 */ /* 0x000f64000c1e1900 */
[C---:B------:R-:W-:Y:S02]  /*1210*/  IMAD.WIDE.U32 R4, R23.reuse, 0x4, R4 ;  /* 0x0000000417047825 */ /* 0x040fe400078e0004 */
[----:B------:R-:W5:Y:S02]  /*1220*/  LDG.E R21, desc[UR6][R20.64] ;  /* 0x0000000614157981 */ /* 0x000f64000c1e1900 */
[----:B------:R-:W-:-:S02]  /*1230*/  IMAD.WIDE.U32 R12, R23, 0x4, R12 ;  /* 0x00000004170c7825 */ /* 0x000fc400078e000c */
[----:B------:R-:W5:Y:S04]  /*1240*/  LDG.E R5, desc[UR6][R4.64] ;  /* 0x0000000604057981 */ /* 0x000f68000c1e1900 */
[----:B------:R-:W5:Y:S01]  /*1250*/  LDG.E R13, desc[UR6][R12.64] ;  /* 0x000000060c0d7981 */ /* 0x000f62000c1e1900 */
[----:B------:R-:W-:Y:S01]  /*1260*/  IADD3 R2, PT, PT, R2, 0x80, RZ ;  /* 0x0000008002027810 */ /* 0x000fe20007ffe0ff */
[----:B--2---:R-:W-:Y:S01]  /*1270*/  FADD.FTZ R8, R43, R8 ;  /* 0x000000082b087221 */ /* 0x004fe20000010000 */
[----:B---3--:R-:W-:-:S03]  /*1280*/  FADD.FTZ R10, R3, R10 ;  /* 0x0000000a030a7221 */ /* 0x008fc60000010000 */
[----:B----4-:R-:W-:Y:S01]  /*1290*/  FADD.FTZ R8, R8, R15 ;  /* 0x0000000f08087221 */ /* 0x010fe20000010000 */
[----:B-----5:R-:W-:-:S03]  /*12a0*/  FADD.FTZ R10, R10, R17 ;  /* 0x000000110a0a7221 */ /* 0x020fc60000010000 */
[----:B------:R-:W-:Y:S01]  /*12b0*/  FADD.FTZ R8, R8, R19 ;  /* 0x0000001308087221 */ /* 0x000fe20000010000 */
[----:B------:R-:W-:-:S03]  /*12c0*/  FADD.FTZ R10, R10, R21 ;  /* 0x000000150a0a7221 */ /* 0x000fc60000010000 */
[----:B------:R-:W-:Y:S01]  /*12d0*/  FADD.FTZ R43, R8, R5 ;  /* 0x00000005082b7221 */ /* 0x000fe20000010000 */
[----:B------:R-:W-:-:S07]  /*12e0*/  FADD.FTZ R3, R10, R13 ;  /* 0x0000000d0a037221 */ /* 0x000fce0000010000 */
.L_x_354:
[----:B------:R-:W-:Y:S05]  /*12f0*/  BSYNC.RECONVERGENT B1 ;  /* 0x0000000000017941 */ /* 0x000fea0003800200 */
.L_x_353:
[----:B------:R-:W-:Y:S05]  /*1300*/  @!P1 BRA `(.L_x_347) ;  /* 0x00000000003c9947 */ /* 0x000fea0003800000 */
[----:B------:R-:W0:Y:S01]  /*1310*/  LDC.64 R8, c[0x0][0x440] ;  /* 0x00011000ff087b82 */ /* 0x000e220000000a00 */
[----:B------:R-:W-:Y:S01]  /*1320*/  IMAD R2, R2, R54, R7 ;  /* 0x0000003602027224 */ /* 0x000fe200078e0207 */
[----:B------:R-:W-:-:S04]  /*1330*/  IADD3 R0, PT, PT, -R0, RZ, RZ ;  /* 0x000000ff00007210 */ /* 0x000fc80007ffe1ff */
[----:B------:R-:W-:Y:S02]  /*1340*/  IADD3 R13, PT, PT, R57, R2, RZ ;  /* 0x00000002390d7210 */ /* 0x000fe40007ffe0ff */
[----:B------:R-:W1:Y:S05]  /*1350*/  LDC.64 R10, c[0x0][0x448] ;  /* 0x00011200ff0a7b82 */ /* 0x000e6a0000000a00 */
.L_x_355:
[----:B0-----:R-:W-:-:S04]  /*1360*/  IMAD.WIDE.U32 R4, R13, 0x4, R8 ;  /* 0x000000040d047825 */ /* 0x001fc800078e0008 */
[----:B-1----:R-:W-:Y:S02]  /*1370*/  IMAD.WIDE.U32 R6, R13, 0x4, R10 ;  /* 0x000000040d067825 */ /* 0x002fe400078e000a */
[----:B------:R-:W2:Y:S04]  /*1380*/  LDG.E R4, desc[UR6][R4.64] ;  /* 0x0000000604047981 */ /* 0x000ea8000c1e1900 */
[----:B------:R-:W3:Y:S01]  /*1390*/  LDG.E R6, desc[UR6][R6.64] ;  /* 0x0000000606067981 */ /* 0x000ee2000c1e1900 */
[----:B------:R-:W-:Y:S02]  /*13a0*/  IADD3 R0, PT, PT, R0, 0x1, RZ ;  /* 0x0000000100007810 */ /* 0x000fe40007ffe0ff */
[----:B------:R-:W-:Y:S02]  /*13b0*/  LEA R13, R54, R13, 0x5 ;  /* 0x0000000d360d7211 */ /* 0x000fe400078e28ff */
[----:B------:R-:W-:Y:S01]  /*13c0*/  ISETP.NE.AND P0, PT, R0, RZ, PT ;  /* 0x000000ff0000720c */ /* 0x000fe20003f05270 */
[----:B--2---:R-:W-:Y:S01]  /*13d0*/  FADD.FTZ R43, R4, R43 ;  /* 0x0000002b042b7221 */ /* 0x004fe20000010000 */
[----:B---3--:R-:W-:-:S11]  /*13e0*/  FADD.FTZ R3, R6, R3 ;  /* 0x0000000306037221 */ /* 0x008fd60000010000 */
[----:B------:R-:W-:Y:S05]  /*13f0*/  @P0 BRA `(.L_x_355) ;  /* 0xfffffffc00d80947 */ /* 0x000fea000383ffff */
.L_x_347:
[----:B------:R-:W-:Y:S05]  /*1400*/  BSYNC.RECONVERGENT B0 ;  /* 0x0000000000007941 */ /* 0x000fea0003800200 */
.L_x_346:
[----:B------:R-:W0:Y:S01]  /*1410*/  S2R R5, SR_TID.X ;  /* 0x0000000000057919 */ /* 0x000e220000002100 */
[----:B------:R-:W1:Y:S01]  /*1420*/  S2UR UR5, SR_CgaCtaId ;  /* 0x00000000000579c3 */ /* 0x000e620000008800 */
[----:B------:R-:W-:Y:S01]  /*1430*/  UMOV UR4, 0x400 ;  /* 0x0000040000047882 */ /* 0x000fe20000000000 */
[----:B------:R-:W-:Y:S02]  /*1440*/  SHF.L.U32 R58, R58, 0x4, RZ ;  /* 0x000000043a3a7819 */ /* 0x000fe400000006ff */
[----:B------:R-:W-:Y:S02]  /*1450*/  ISETP.NE.AND P0, PT, R57, RZ, PT ;  /* 0x000000ff3900720c */ /* 0x000fe40003f05270 */
[----:B------:R-:W-:Y:S01]  /*1460*/  LOP3.LUT R58, R58, 0x7ffffff0, RZ, 0xc0, !PT ;  /* 0x7ffffff03a3a7812 */ /* 0x000fe200078ec0ff */
[----:B-1----:R-:W-:Y:S01]  /*1470*/  ULEA UR4, UR5, UR4, 0x18 ;  /* 0x0000000405047291 */ /* 0x002fe2000f8ec0ff */
[----:B0-----:R-:W-:-:S04]  /*1480*/  SHF.R.U32.HI R12, RZ, 0x5, R5 ;  /* 0x00000005ff0c7819 */ /* 0x001fc80000011605 */
[----:B------:R-:W-:-:S04]  /*1490*/  LOP3.LUT R0, R12, 0x1f, R5, 0x78, !PT ;  /* 0x0000001f0c007812 */ /* 0x000fc800078e7805 */
[----:B------:R-:W-:Y:S02]  /*14a0*/  LOP3.LUT R2, R0, 0x3e0, R5, 0xf8, !PT ;  /* 0x000003e000027812 */ /* 0x000fe400078ef805 */
[----:B------:R-:W-:Y:S02]  /*14b0*/  SHF.L.U32 R5, R57, 0x7, RZ ;  /* 0x0000000739057819 */ /* 0x000fe400000006ff */
[----:B------:R-:W-:Y:S02]  /*14c0*/  LEA R2, R2, UR4, 0x2 ;  /* 0x0000000402027c11 */ /* 0x000fe4000f8e10ff */
[----:B------:R-:W-:-:S03]  /*14d0*/  SHF.L.U32 R0, R0, 0x2, RZ ;  /* 0x0000000200007819 */ /* 0x000fc600000006ff */
[----:B------:R-:W-:Y:S01]  /*14e0*/  STS [R2], R3 ;  /* 0x0000000302007388 */ /* 0x000fe20000000800 */
[----:B------:R-:W-:-:S03]  /*14f0*/  LOP3.LUT R0, R5, R0, RZ, 0xfc, !PT ;  /* 0x0000000005007212 */ /* 0x000fc600078efcff */
[----:B------:R-:W-:Y:S01]  /*1500*/  STS [R2+0x1000], R43 ;  /* 0x0010002b02007388 */ /* 0x000fe20000000800 */
[----:B------:R-:W-:Y:S06]  /*1510*/  BAR.SYNC.DEFER_BLOCKING 0x0 ;  /* 0x0000000000007b1d */ /* 0x000fec0000010000 */
[----:B------:R-:W0:Y:S04]  /*1520*/  LDS R4, [R0+UR4] ;  /* 0x0000000400047984 */ /* 0x000e280008000800 */
[----:B------:R-:W1:Y:S04]  /*1530*/  LDS R5, [R0+UR4+0x1000] ;  /* 0x0010000400057984 */ /* 0x000e680008000800 */
[----:B0-----:R-:W0:Y:S04]  /*1540*/  SHFL.BFLY PT, R7, R4, 0x1, 0x1f ;  /* 0x0c201f0004077f89 */ /* 0x001e2800000e0000 */
[----:B-1----:R-:W1:Y:S01]  /*1550*/  SHFL.BFLY PT, R6, R5, 0x1, 0x1f ;  /* 0x0c201f0005067f89 */ /* 0x002e6200000e0000 */
[----:B0-----:R-:W-:Y:S01]  /*1560*/  FADD.FTZ R8, R4, R7 ;  /* 0x0000000704087221 */ /* 0x001fe20000010000 */
[----:B-1----:R-:W-:-:S04]  /*1570*/  FADD.FTZ R6, R5, R6 ;  /* 0x0000000605067221 */ /* 0x002fc80000010000 */
[----:B------:R-:W0:Y:S04]  /*1580*/  SHFL.BFLY PT, R9, R8, 0x2, 0x1f ;  /* 0x0c401f0008097f89 */ /* 0x000e2800000e0000 */
[----:B------:R-:W1:Y:S01]  /*1590*/  SHFL.BFLY PT, R7, R6, 0x2, 0x1f ;  /* 0x0c401f0006077f89 */ /* 0x000e6200000e0000 */
[----:B0-----:R-:W-:Y:S01]  /*15a0*/  FADD.FTZ R9, R8, R9 ;  /* 0x0000000908097221 */ /* 0x001fe20000010000 */
[----:B-1----:R-:W-:-:S04]  /*15b0*/  FADD.FTZ R7, R6, R7 ;  /* 0x0000000706077221 */ /* 0x002fc80000010000 */
[----:B------:R-:W0:Y:S04]  /*15c0*/  SHFL.BFLY PT, R10, R9, 0x4, 0x1f ;  /* 0x0c801f00090a7f89 */ /* 0x000e2800000e0000 */
[----:B------:R-:W1:Y:S01]  /*15d0*/  SHFL.BFLY PT, R2, R7, 0x4, 0x1f ;  /* 0x0c801f0007027f89 */ /* 0x000e6200000e0000 */
[----:B0-----:R-:W-:Y:S01]  /*15e0*/  FADD.FTZ R10, R9, R10 ;  /* 0x0000000a090a7221 */ /* 0x001fe20000010000 */
[----:B------:R-:W-:Y:S01]  /*15f0*/  IADD3 R9, PT, PT, R57, R58, RZ ;  /* 0x0000003a39097210 */ /* 0x000fe20007ffe0ff */
[----:B-1----:R-:W-:-:S03]  /*1600*/  FADD.FTZ R2, R7, R2 ;  /* 0x0000000207027221 */ /* 0x002fc60000010000 */
[----:B------:R-:W0:Y:S01]  /*1610*/  SHFL.BFLY PT, R5, R10, 0x8, 0x1f ;  /* 0x0d001f000a057f89 */ /* 0x000e2200000e0000 */
[----:B------:R-:W-:-:S03]  /*1620*/  SHF.L.U32 R7, R9, 0x1, RZ ;  /* 0x0000000109077819 */ /* 0x000fc600000006ff */
[----:B------:R-:W1:Y:S01]  /*1630*/  SHFL.BFLY PT, R3, R2, 0x8, 0x1f ;  /* 0x0d001f0002037f89 */ /* 0x000e6200000e0000 */
[----:B------:R-:W-:Y:S02]  /*1640*/  ISETP.GE.U32.AND P1, PT, R7, R54, PT ;  /* 0x000000360700720c */ /* 0x000fe40003f26070 */
[----:B------:R-:W-:Y:S01]  /*1650*/  @!P0 LEA R7, R12, UR4, 0x2 ;  /* 0x000000040c078c11 */ /* 0x000fe2000f8e10ff */
[----:B0-----:R-:W-:Y:S01]  /*1660*/  FADD.FTZ R5, R10, R5 ;  /* 0x000000050a057221 */ /* 0x001fe20000010000 */
[----:B-1----:R-:W-:-:S04]  /*1670*/  FADD.FTZ R3, R2, R3 ;  /* 0x0000000302037221 */ /* 0x002fc80000010000 */
[----:B------:R-:W0:Y:S04]  /*1680*/  SHFL.BFLY PT, R4, R5, 0x10, 0x1f ;  /* 0x0e001f0005047f89 */ /* 0x000e2800000e0000 */
[----:B------:R-:W1:Y:S01]  /*1690*/  SHFL.BFLY PT, R0, R3, 0x10, 0x1f ;  /* 0x0e001f0003007f89 */ /* 0x000e6200000e0000 */
[----:B0-----:R-:W-:Y:S01]  /*16a0*/  FADD.FTZ R4, R5, R4 ;  /* 0x0000000405047221 */ /* 0x001fe20000010000 */
[----:B-1----:R-:W-:-:S04]  /*16b0*/  FADD.FTZ R0, R3, R0 ;  /* 0x0000000003007221 */ /* 0x002fc80000010000 */
[----:B------:R0:W-:Y:S04]  /*16c0*/  @!P0 STS [R7+0x2000], R4 ;  /* 0x0020000407008388 */ /* 0x0001e80000000800 */
[----:B------:R0:W-:Y:S01]  /*16d0*/  @!P0 STS [R7+0x2080], R0 ;  /* 0x0020800007008388 */ /* 0x0001e20000000800 */
[----:B------:R-:W-:Y:S06]  /*16e0*/  BAR.SYNC.DEFER_BLOCKING 0x0 ;  /* 0x0000000000007b1d */ /* 0x000fec0000010000 */
[----:B------:R-:W-:Y:S05]  /*16f0*/  @P1 EXIT ;  /* 0x000000000000194d */ /* 0x000fea0003800000 */
[----:B------:R-:W-:-:S04]  /*1700*/  ISETP.GT.U32.AND P0, PT, R57, 0xf, PT ;  /* 0x0000000f3900780c */ /* 0x000fc80003f04070 */
[----:B------:R-:W-:-:S13]  /*1710*/  ISETP.NE.OR P0, PT, R12, 0x1f, P0 ;  /* 0x0000001f0c00780c */ /* 0x000fda0000705670 */
[----:B------:R-:W-:Y:S05]  /*1720*/  @P0 EXIT ;  /* 0x000000000000094d */ /* 0x000fea0003800000 */
[----:B------:R-:W-:Y:S01]  /*1730*/  LEA R57, R57, UR4, 0x3 ;  /* 0x0000000439397c11 */ /* 0x000fe2000f8e18ff */
[----:B------:R-:W1:Y:S04]  /*1740*/  LDC.64 R2, c[0x0][0x488] ;  /* 0x00012200ff027b82 */ /* 0x000e680000000a00 */
[----:B0-----:R-:W0:Y:S04]  /*1750*/  LDS.64 R6, [R57+0x2000] ;  /* 0x0020000039067984 */ /* 0x001e280000000a00 */
[----:B------:R-:W2:Y:S01]  /*1760*/  LDS.64 R10, [R57+0x2080] ;  /* 0x00208000390a7984 */ /* 0x000ea20000000a00 */
[----:B------:R-:W3:Y:S01]  /*1770*/  LDC.64 R4, c[0x0][0x480] ;  /* 0x00012000ff047b82 */ /* 0x000ee20000000a00 */
[----:B-1----:R-:W-:-:S04]  /*1780*/  IMAD.WIDE.U32 R2, R9, 0x4, R2 ;  /* 0x0000000409027825 */ /* 0x002fc800078e0002 */
[----:B---3--:R-:W-:Y:S01]  /*1790*/  IMAD.WIDE.U32 R4, R9, 0x4, R4 ;  /* 0x0000000409047825 */ /* 0x008fe200078e0004 */
[----:B0-----:R-:W-:Y:S02]  /*17a0*/  F2FP.BF16.F32.PACK_AB R7, R7, R6 ;  /* 0x000000060707723e */ /* 0x001fe400000010ff */
[----:B--2---:R-:W-:-:S03]  /*17b0*/  F2FP.BF16.F32.PACK_AB R11, R11, R10 ;  /* 0x0000000a0b0b723e */ /* 0x004fc600000010ff */
[----:B------:R-:W-:Y:S04]  /*17c0*/  STG.E desc[UR6][R2.64], R7 ;  /* 0x0000000702007986 */ /* 0x000fe8000c101906 */
[----:B------:R-:W-:Y:S01]  /*17d0*/  STG.E desc[UR6][R4.64], R11 ;  /* 0x0000000b04007986 */ /* 0x000fe2000c101906 */
[----:B------:R-:W-:Y:S05]  /*17e0*/  EXIT ;  /* 0x000000000000794d */ /* 0x000fea0003800000 */
.L_x_356:
        /* <DEDUP_REMOVED lines=9> */
.L_x_6662:


//--------------------- .text._ZN10layer_norm13ln_bwd_kernelINS_13Kernel_traitsI13__nv_bfloat16S2_S2_S2_fjLj1536ELj1ELj1ELj4ELj8ENS_18Kernel_traits_baseILj1536ES2_S2_S2_S2_fjLj128EEEEELb1ELb0ELb1ELb0EEEvNS_9BwdParamsE --------------------------
	.section	.text._ZN10layer_norm13ln_bwd_kernelINS_13Kernel_traitsI13__nv_bfloat16S2_S2_S2_fjLj1536ELj1ELj1ELj4ELj8ENS_18Kernel_traits_baseILj1536ES2_S2_S2_S2_fjLj128EEEEELb1ELb0ELb1ELb0EEEvNS_9BwdParamsE,"ax",@progbits
	.align	128
        .global         _ZN10layer_norm13ln_bwd_kernelINS_13Kernel_traitsI13__nv_bfloat16S2_S2_S2_fjLj1536ELj1ELj1ELj4ELj8ENS_18Kernel_traits_baseILj1536ES2_S2_S2_S2_fjLj128EEEEELb1ELb0ELb1ELb0EEEvNS_9BwdParamsE
        .type           _ZN10layer_norm13ln_bwd_kernelINS_13Kernel_traitsI13__nv_bfloat16S2_S2_S2_fjLj1536ELj1ELj1ELj4ELj8ENS_18Kernel_traits_baseILj1536ES2_S2_S2_S2_fjLj128EEEEELb1ELb0ELb1ELb0EEEvNS_9BwdParamsE,@function
        .size           _ZN10layer_norm13ln_bwd_kernelINS_13Kernel_traitsI13__nv_bfloat16S2_S2_S2_fjLj1536ELj1ELj1ELj4ELj8ENS_18Kernel_traits_baseILj1536ES2_S2_S2_S2_fjLj128EEEEELb1ELb0ELb1ELb0EEEvNS_9BwdParamsE,(.L_x_6663 - _ZN10layer_norm13ln_bwd_kernelINS_13Kernel_traitsI13__nv_bfloat16S2_S2_S2_fjLj1536ELj1ELj1ELj4ELj8ENS_18Kernel_traits_baseILj1536ES2_S2_S2_S2_fjLj128EEEEELb1ELb0ELb1ELb0EEEvNS_9BwdParamsE)
        .other          _ZN10layer_norm13ln_bwd_kernelINS_13Kernel_traitsI13__nv_bfloat16S2_S2_S2_fjLj1536ELj1ELj1ELj4ELj8ENS_18Kernel_traits_baseILj1536ES2_S2_S2_S2_fjLj128EEEEELb1ELb0ELb1ELb0EEEvNS_9BwdParamsE,@"STO_CUDA_ENTRY STV_DEFAULT"
_ZN10layer_norm13ln_bwd_kernelINS_13Kernel_traitsI13__nv_bfloat16S2_S2_S2_fjLj1536ELj1ELj1ELj4ELj8ENS_18Kernel_traits_baseILj1536ES2_S2_S2_S2_fjLj128EEEEELb1ELb0ELb1ELb0EEEvNS_9BwdParamsE:
.text._ZN10layer_norm13ln_bwd_kernelINS_13Kernel_traitsI13__nv_bfloat16S2_S2_S2_fjLj1536ELj1ELj1ELj4ELj8ENS_18Kernel_traits_baseILj1536ES2_S2_S2_S2_fjLj128EEEEELb1ELb0ELb1ELb0EEEvNS_9BwdParamsE:
[----:B------:R-:W-:Y:S01]  /*0000*/  LDC R1, c[0x0][0x37c] ;  /* 0x0000df00ff017b82 */ /* 0x000fe20000000800 */
[----:B------:R-:W0:Y:S01]  /*0010*/  S2R R49, SR_TID.X ;  /* 0x0000000000317919 */ /* 0x000e220000002100 */
[----:B------:R-:W1:Y:S01]  /*0020*/  LDCU UR8, c[0x0][0x388] ;  /* 0x00007100ff0877ac */ /* 0x000e620008000800 */
[----:B------:R-:W2:Y:S01]  /*0030*/  LDCU.64 UR24, c[0x0][0x358] ;  /* 0x00006b00ff1877ac */ /* 0x000ea20008000a00 */
[----:B-1----:R-:W-:-:S04]  /*0040*/  USHF.R.S32.HI UR4, URZ, 0x1f, UR8 ;  /* 0x0000001fff047899 */ /* 0x002fc80008011408 */
[----:B------:R-:W-:-:S06]  /*0050*/  ULEA.HI UR4, UR4, UR8, URZ, 0x2 ;  /* 0x0000000804047291 */ /* 0x000fcc000f8f10ff */
[----:B------:R-:W-:Y:S01]  /*0060*/  IMAD.U32 R3, RZ, RZ, UR4 ;  /* 0x00000004ff037e24 */ /* 0x000fe2000f8e00ff */
[----:B0-----:R-:W-:Y:S01]  /*0070*/  LOP3.LUT R48, R49, 0x7f, RZ, 0x3c, !PT ;  /* 0x0000007f31307812 */ /* 0x001fe200078e3cff */
[----:B------:R-:W-:Y:S01]  /*0080*/  IMAD.MOV.U32 R13, RZ, RZ, R49 ;  /* 0x000000ffff0d7224 */ /* 0x000fe200078e0031 */
[----:B------:R-:W0:Y:S02]  /*0090*/  S2UR UR6, SR_CTAID.X ;  /* 0x00000000000679c3 */ /* 0x000e240000002500 */
[----:B------:R-:W0:Y:S01]  /*00a0*/  LDCU UR4, c[0x0][0x384] ;  /* 0x00007080ff0477ac */ /* 0x000e220008000800 */
[----:B------:R-:W-:-:S04]  /*00b0*/  LEA.HI.SX32 R48, R3, R48, 0x1e ;  /* 0x0000003003307211 */ /* 0x000fc800078ff2ff */
[C---:B------:R-:W-:Y:S02]  /*00c0*/  ISETP.GE.U32.AND P1, PT, R48.reuse, 0x100, PT ;  /* 0x000001003000780c */ /* 0x040fe40003f26070 */
        /* <DEDUP_REMOVED lines=30> */
[--C-:B------:R-:W-:Y:S01]  /*02b0*/  IMAD.MOV.U32 R13, RZ, RZ, R7.reuse ;  /* 0x000000ffff0d7224 */ /* 0x100fe200078e0007 */
[----:B------:R-:W-:Y:S01]  /*02c0*/  SHF.R.U32.HI R12, RZ, 0x10, R7 ;  /* 0x00000010ff0c7819 */ /* 0x000fe20000011607 */
[--C-:B------:R-:W-:Y:S01]  /*02d0*/  IMAD.MOV.U32 R9, RZ, RZ, R11.reuse ;  /* 0x000000ffff097224 */ /* 0x100fe200078e000b */
[--C-:B------:R-:W-:Y:S02]  /*02e0*/  SHF.R.U64 R10, R10, 0x10, R11.reuse ;  /* 0x000000100a0a7819 */ /* 0x100fe4000000120b */
[----:B------:R-:W-:Y:S02]  /*02f0*/  CS2R R36, SRZ ;  /* 0x0000000000247805 */ /* 0x000fe4000001ff00 */
[----:B------:R-:W-:-:S02]  /*0300*/  SHF.R.U32.HI R8, RZ, 0x10, R11 ;  /* 0x00000010ff087819 */ /* 0x000fc4000001160b */
[----:B------:R-:W-:Y:S02]  /*0310*/  CS2R R38, SRZ ;  /* 0x0000000000267805 */ /* 0x000fe4000001ff00 */
[--C-:B------:R-:W-:Y:S02]  /*0320*/  SHF.R.U64 R7, R64, 0x10, R65.reuse ;  /* 0x0000001040077819 */ /* 0x100fe40000001241 */
[----:B------:R-:W-:Y:S02]  /*0330*/  CS2R R32, SRZ ;  /* 0x0000000000207805 */ /* 0x000fe4000001ff00 */
[----:B------:R-:W-:Y:S02]  /*0340*/  SHF.R.U32.HI R6, RZ, 0x10, R65 ;  /* 0x00000010ff067819 */ /* 0x000fe40000011641 */
        /* <DEDUP_REMOVED lines=9> */
[----:B------:R-:W-:Y:S01]  /*03e0*/  PRMT R11, R0, 0x7610, R11 ;  /* 0x00007610000b7816 */ /* 0x000fe2000000000b */
[----:B------:R-:W0:Y:S01]  /*03f0*/  LDCU.U8 UR32, c[0x0][0x410] ;  /* 0x00008200ff2077ac */ /* 0x000e220008000000 */
[----:B------:R-:W-:Y:S01]  /*0400*/  UPLOP3.LUT UP1, UPT, UPT, UPT, UPT, 0x40, 0x4 ;  /* 0x000000000004789c */ /* 0x000fe20003f2e870 */
[----:B------:R-:W1:Y:S01]  /*0410*/  LDCU UR8, c[0x0][0x388] ;  /* 0x00007100ff0877ac */ /* 0x000e620008000800 */
[----:B------:R-:W2:Y:S01]  /*0420*/  LDCU UR33, c[0x0][0x400] ;  /* 0x00008000ff2177ac */ /* 0x000ea20008000800 */
[----:B------:R-:W3:Y:S01]  /*0430*/  LDCU.64 UR26, c[0x0][0x408] ;  /* 0x00008100ff1a77ac */ /* 0x000ee20008000a00 */
[----:B------:R-:W4:Y:S01]  /*0440*/  LDCU.64 UR28, c[0x0][0x438] ;  /* 0x00008700ff1c77ac */ /* 0x000f220008000a00 */
[----:B------:R-:W0:Y:S01]  /*0450*/  LDCU.64 UR4, c[0x0][0x478] ;  /* 0x00008f00ff0477ac */ /* 0x000e220008000a00 */
[----:B------:R-:W0:Y:S01]  /*0460*/  LDCU.128 UR16, c[0x0][0x3c0] ;  /* 0x00007800ff1077ac */ /* 0x000e220008000c00 */
[----:B------:R-:W0:Y:S01]  /*0470*/  LDCU.128 UR20, c[0x0][0x3f0] ;  /* 0x00007e00ff1477ac */ /* 0x000e220008000c00 */
[----:B------:R-:W0:Y:S01]  /*0480*/  LDCU.64 UR30, c[0x0][0x380] ;  /* 0x00007000ff1e77ac */ /* 0x000e220008000a00 */
[----:B------:R-:W-:-:S05]  /*0490*/  UMOV UR7, UR6 ;  /* 0x0000000600077c82 */ /* 0x000fca0008000000 */
.L_x_400:
[----:B0-----:R-:W-:Y:S02]  /*04a0*/  UIMAD.WIDE UR10, UR7, 0x4, UR22 ;  /* 0x00000004070a78a5 */ /* 0x001fe4000f8e0216 */
[----:B------:R-:W-:-:S04]  /*04b0*/  UIMAD.WIDE UR12, UR7, 0x4, UR20 ;  /* 0x00000004070c78a5 */ /* 0x000fc8000f8e0214 */
[----:B------:R-:W-:Y:S01]  /*04c0*/  IMAD.U32 R44, RZ, RZ, UR10 ;  /* 0x0000000aff2c7e24 */ /* 0x000fe2000f8e00ff */
[----:B------:R-:W-:Y:S01]  /*04d0*/  MOV R45, UR11 ;  /* 0x0000000b002d7c02 */ /* 0x000fe20008000f00 */
[----:B------:R-:W-:-:S04]  /*04e0*/  UIMAD.WIDE UR10, UR7, 0x4, UR18 ;  /* 0x00000004070a78a5 */ /* 0x000fc8000f8e0212 */
[----:B-----5:R-:W5:Y:S01]  /*04f0*/  LDG.E R44, desc[UR24][R44.64] ;  /* 0x000000182c2c7981 */ /* 0x020f62000c1e1900 */
[----:B-1234-:R-:W-:Y:S01]  /*0500*/  MOV R40, UR12 ;  /* 0x0000000c00287c02 */ /* 0x01efe20008000f00 */
[----:B------:R-:W-:Y:S02]  /*0510*/  IMAD.U32 R42, RZ, RZ, UR10 ;  /* 0x0000000aff2a7e24 */ /* 0x000fe4000f8e00ff */
[----:B------:R-:W-:Y:S02]  /*0520*/  IMAD.U32 R43, RZ, RZ, UR11 ;  /* 0x0000000bff2b7e24 */ /* 0x000fe4000f8e00ff */
[----:B------:R-:W-:-:S03]  /*0530*/  IMAD.U32 R41, RZ, RZ, UR13 ;  /* 0x0000000dff297e24 */ /* 0x000fc6000f8e00ff */
[----:B------:R-:W2:Y:S04]  /*0540*/  LDG.E R42, desc[UR24][R42.64] ;  /* 0x000000182a2a7981 */ /* 0x000ea8000c1e1900 */
[----:B------:R-:W3:Y:S01]  /*0550*/  LDG.E R40, desc[UR24][R40.64] ;  /* 0x0000001828287981 */ /* 0x000ee2000c1e1900 */
[----:B------:R-:W-:Y:S01]  /*0560*/  BSSY.RECONVERGENT B0, `(.L_x_358) ;  /* 0x0000127000007945 */ /* 0x000fe20003800200 */
[----:B-----5:R-:W-:Y:S02]  /*0570*/  R2UR UR34, R44 ;  /* 0x000000002c2272ca */ /* 0x020fe400000e0000 */
[----:B--2---:R-:W-:-:S11]  /*0580*/  R2UR UR35, R42 ;  /* 0x000000002a2372ca */ /* 0x004fd600000e0000 */
[----:B------:R-:W-:Y:S01]  /*0590*/  UISETP.GE.AND UP2, UPT, UR34, 0x1, UPT ;  /* 0x000000012200788c */ /* 0x000fe2000bf46270 */
[----:B---3--:R-:W-:-:S08]  /*05a0*/  R2UR UR15, R40 ;  /* 0x00000000280f72ca */ /* 0x008fd000000e0000 */
[----:B------:R-:W-:Y:S07]  /*05b0*/  BRA.U !UP2, `(.L_x_359) ;  /* 0x0000000d0a887547 */ /* 0x000fee000b800000 */
[----:B------:R-:W-:-:S06]  /*05c0*/  UIMAD.WIDE UR10, UR7, 0x4, UR16 ;  /* 0x00000004070a78a5 */ /* 0x000fcc000f8e0210 */
[----:B------:R-:W-:Y:S01]  /*05d0*/  IMAD.U32 R40, RZ, RZ, UR10 ;  /* 0x0000000aff287e24 */ /* 0x000fe2000f8e00ff */
[----:B------:R-:W-:-:S05]  /*05e0*/  MOV R41, UR11 ;  /* 0x0000000b00297c02 */ /* 0x000fca0008000f00 */
[----:B------:R-:W2:Y:S01]  /*05f0*/  LDG.E R40, desc[UR24][R40.64] ;  /* 0x0000001828287981 */ /* 0x000ea2000c1e1900 */
[----:B------:R-:W-:Y:S01]  /*0600*/  UISETP.GE.AND UP3, UPT, UR15, 0x1, UPT ;  /* 0x000000010f00788c */ /* 0x000fe2000bf66270 */
[C---:B------:R-:W-:Y:S01]  /*0610*/  ISETP.GE.U32.AND P2, PT, R48.reuse, 0x80, PT ;  /* 0x000000803000780c */ /* 0x040fe20003f46070 */
[----:B------:R-:W-:Y:S01]  /*0620*/  UIADD3 UR10, UPT, UPT, UR34, -0x1, URZ ;  /* 0xffffffff220a7890 */ /* 0x000fe2000fffe0ff */
[----:B------:R-:W-:Y:S01]  /*0630*/  ISETP.NE.AND P0, PT, RZ, UR32, PT ;  /* 0x00000020ff007c0c */ /* 0x000fe2000bf05270 */
[----:B------:R-:W-:Y:S01]  /*0640*/  BSSY.RECONVERGENT B1, `(.L_x_360) ;  /* 0x0000059000017945 */ /* 0x000fe20003800200 */
[----:B------:R-:W-:Y:S01]  /*0650*/  IMAD.MOV.U32 R46, RZ, RZ, RZ ;  /* 0x000000ffff2e7224 */ /* 0x000fe200078e00ff */
[----:B-1----:R-:W-:Y:S01]  /*0660*/  UIMAD UR11, UR10, UR8, URZ ;  /* 0x000000080a0b72a4 */ /* 0x002fe2000f8e02ff */
[----:B------:R-:W-:Y:S01]  /*0670*/  PLOP3.LUT P4, PT, PT, PT, UP3, 0x80, 0x8 ;  /* 0x000000000008781c */ /* 0x000fe20003f8f038 */
[----:B------:R-:W-:Y:S01]  /*0680*/  IMAD.MOV.U32 R92, RZ, RZ, RZ ;  /* 0x000000ffff5c7224 */ /* 0x000fe200078e00ff */
[C---:B------:R-:W-:Y:S01]  /*0690*/  ISETP.GE.U32.AND P1, PT, R48.reuse, 0x100, PT ;  /* 0x000001003000780c */ /* 0x040fe20003f26070 */
[----:B------:R-:W-:Y:S01]  /*06a0*/  USHF.R.S32.HI UR12, URZ, 0x1f, UR11 ;  /* 0x0000001fff0c7899 */ /* 0x000fe2000801140b */
[----:B------:R-:W-:Y:S01]  /*06b0*/  ISETP.GE.U32.AND P3, PT, R48, 0x180, PT ;  /* 0x000001803000780c */ /* 0x000fe20003f66070 */
[----:B------:R-:W-:-:S02]  /*06c0*/  @UP3 UIADD3 UR9, UPT, UPT, UR15, -0x1, URZ ;  /* 0xffffffff0f093890 */ /* 0x000fc4000fffe0ff */
[----:B------:R-:W-:Y:S02]  /*06d0*/  ULEA.HI UR12, UR12, UR11, URZ, 0x2 ;  /* 0x0000000b0c0c7291 */ /* 0x000fe4000f8f10ff */
[----:B------:R-:W-:Y:S02]  /*06e0*/  @UP3 UIMAD UR13, UR9, UR8, URZ ;  /* 0x00000008090d32a4 */ /* 0x000fe4000f8e02ff */
[----:B------:R-:W-:Y:S02]  /*06f0*/  UIMAD UR9, UR7, UR8, URZ ;  /* 0x00000008070972a4 */ /* 0x000fe4000f8e02ff */
[----:B------:R-:W-:Y:S01]  /*0700*/  @UP3 USHF.R.S32.HI UR14, URZ, 0x1f, UR13 ;  /* 0x0000001fff0e3899 */ /* 0x000fe2000801140d */
[----:B------:R-:W-:Y:S01]  /*0710*/  IMAD.U32 R44, RZ, RZ, UR12 ;  /* 0x0000000cff2c7e24 */ /* 0x000fe2000f8e00ff */
[----:B------:R-:W-:Y:S02]  /*0720*/  USHF.R.S32.HI UR10, URZ, 0x1f, UR9 ;  /* 0x0000001fff0a7899 */ /* 0x000fe40008011409 */
[----:B------:R-:W-:-:S02]  /*0730*/  @UP3 ULEA.HI UR14, UR14, UR13, URZ, 0x2 ;  /* 0x0000000d0e0e3291 */ /* 0x000fc4000f8f10ff */
[----:B------:R-:W-:Y:S01]  /*0740*/  ULEA.HI UR10, UR10, UR9, URZ, 0x2 ;  /* 0x000000090a0a7291 */ /* 0x000fe2000f8f10ff */
[----:B------:R-:W-:Y:S01]  /*0750*/  LEA.HI.SX32 R89, R44, R49, 0x1e ;  /* 0x000000312c597211 */ /* 0x000fe200078ff2ff */
[----:B------:R-:W-:Y:S02]  /*0760*/  HFMA2 R44, -RZ, RZ, 0, 0 ;  /* 0x00000000ff2c7431 */ /* 0x000fe400000001ff */
[----:B------:R-:W-:Y:S02]  /*0770*/  IMAD.U32 R90, RZ, RZ, UR14 ;  /* 0x0000000eff5a7e24 */ /* 0x000fe4000f8e00ff */
[----:B------:R-:W-:-:S03]  /*0780*/  MOV R42, UR10 ;  /* 0x0000000a002a7c02 */ /* 0x000fc60008000f00 */
[-C--:B------:R-:W-:Y:S02]  /*0790*/  @P4 LEA.HI.SX32 R46, R90, R49.reuse, 0x1e ;  /* 0x000000315a2e4211 */ /* 0x080fe400078ff2ff */
[----:B------:R-:W-:-:S05]  /*07a0*/  LEA.HI.SX32 R5, R42, R49, 0x1e ;  /* 0x000000312a057211 */ /* 0x000fca00078ff2ff */
[----:B------:R-:W-:Y:S01]  /*07b0*/  IMAD.MOV.U32 R47, RZ, RZ, R5 ;  /* 0x000000ffff2f7224 */ /* 0x000fe200078e0005 */
[----:B--2---:R-:W-:Y:S01]  /*07c0*/  FSEL R45, R40, RZ, !P0 ;  /* 0x000000ff282d7208 */ /* 0x004fe20004000000 */
[----:B------:R-:W-:Y:S06]  /*07d0*/  @!P2 BRA `(.L_x_361) ;  /* 0x0000000000fca947 */ /* 0x000fec0003800000 */
[----:B------:R-:W0:Y:S08]  /*07e0*/  LDC.64 R42, c[0x0][0x428] ;  /* 0x00010a00ff2a7b82 */ /* 0x000e300000000a00 */
[----:B------:R-:W1:Y:S01]  /*07f0*/  LDC.64 R40, c[0x0][0x3a8] ;  /* 0x0000ea00ff287b82 */ /* 0x000e620000000a00 */
[----:B----4-:R-:W-:-:S07]  /*0800*/  ISETP.NE.U32.AND P0, PT, RZ, UR28, PT ;  /* 0x0000001cff007c0c */ /* 0x010fce000bf05070 */
[----:B------:R-:W2:Y:S01]  /*0810*/  LDC.64 R72, c[0x0][0x3b0] ;  /* 0x0000ec00ff487b82 */ /* 0x000ea20000000a00 */
[----:B0-----:R-:W-:-:S06]  /*0820*/  IMAD.WIDE.U32 R42, R89, 0x8, R42 ;  /* 0x00000008592a7825 */ /* 0x001fcc00078e002a */
[----:B------:R-:W3:Y:S01]  /*0830*/  LDG.E.64 R42, desc[UR24][R42.64] ;  /* 0x000000182a2a7981 */ /* 0x000ee2000c1e1b00 */
[----:B-1----:R-:W-:-:S06]  /*0840*/  IMAD.WIDE.U32 R40, R47, 0x8, R40 ;  /* 0x000000082f287825 */ /* 0x002fcc00078e0028 */
[----:B------:R-:W4:Y:S01]  /*0850*/  LDG.E.64 R40, desc[UR24][R40.64] ;  /* 0x0000001828287981 */ /* 0x000f22000c1e1b00 */
[----:B------:R-:W-:-:S13]  /*0860*/  ISETP.NE.AND.EX P0, PT, RZ, UR29, PT, P0 ;  /* 0x0000001dff007c0c */ /* 0x000fda000bf05300 */
[----:B------:R-:W0:Y:S01]  /*0870*/  @P0 LDC.64 R70, c[0x0][0x438] ;  /* 0x00010e00ff460b82 */ /* 0x000e220000000a00 */
[----:B--2---:R-:W-:-:S05]  /*0880*/  IMAD.WIDE.U32 R72, R46, 0x4, R72 ;  /* 0x000000042e487825 */ /* 0x004fca00078e0048 */
[----:B------:R1:W5:Y:S01]  /*0890*/  LDG.E R4, desc[UR24][R72.64] ;  /* 0x0000001848047981 */ /* 0x000362000c1e1900 */
[----:B0-----:R-:W-:-:S05]  /*08a0*/  @P0 IMAD.WIDE.U32 R70, R47, 0x8, R70 ;  /* 0x000000082f460825 */ /* 0x001fca00078e0046 */
[----:B------:R0:W5:Y:S01]  /*08b0*/  @P0 LDG.E.64 R62, desc[UR24][R70.64] ;  /* 0x00000018463e0981 */ /* 0x000162000c1e1b00 */
[----:B-1----:R-:W-:Y:S02]  /*08c0*/  SHF.L.U32 R73, R6, 0x10, RZ ;  /* 0x0000001006497819 */ /* 0x002fe400000006ff */
[----:B0-----:R-:W-:Y:S01]  /*08d0*/  SHF.L.U32 R70, R7, 0x10, RZ ;  /* 0x0000001007467819 */ /* 0x001fe200000006ff */
[----:B------:R-:W-:Y:S01]  /*08e0*/  IMAD.U32 R71, R65, 0x10000, RZ ;  /* 0x0001000041477824 */ /* 0x000fe200078e00ff */
[----:B------:R-:W-:Y:S01]  /*08f0*/  IADD3 R47, PT, PT, R47, 0x80, RZ ;  /* 0x000000802f2f7810 */ /* 0x000fe20007ffe0ff */
[----:B------:R-:W-:Y:S02]  /*0900*/  VIADD R46, R46, 0x80 ;  /* 0x000000802e2e7836 */ /* 0x000fe40000000000 */
[----:B------:R-:W-:Y:S02]  /*0910*/  VIADD R89, R89, 0x80 ;  /* 0x0000008059597836 */ /* 0x000fe40000000000 */
[----:B---3--:R-:W-:Y:S01]  /*0920*/  IMAD.MOV.U32 R76, RZ, RZ, R42 ;  /* 0x000000ffff4c7224 */ /* 0x008fe200078e002a */
[--C-:B------:R-:W-:Y:S01]  /*0930*/  SHF.R.U64 R87, R42, 0x10, R43.reuse ;  /* 0x000000102a577819 */ /* 0x100fe2000000122b */
[--C-:B------:R-:W-:Y:S01]  /*0940*/  IMAD.MOV.U32 R44, RZ, RZ, R43.reuse ;  /* 0x000000ffff2c7224 */ /* 0x100fe200078e002b */
[----:B------:R-:W-:-:S02]  /*0950*/  SHF.R.U32.HI R42, RZ, 0x10, R43 ;  /* 0x00000010ff2a7819 */ /* 0x000fc4000001162b */
[C---:B----4-:R-:W-:Y:S02]  /*0960*/  SHF.L.U32 R74, R40.reuse, 0x10, RZ ;  /* 0x00000010284a7819 */ /* 0x050fe400000006ff */
[--C-:B------:R-:W-:Y:S02]  /*0970*/  SHF.R.U64 R40, R40, 0x10, R41.reuse ;  /* 0x0000001028287819 */ /* 0x100fe40000001229 */
[----:B------:R-:W-:Y:S01]  /*0980*/  SHF.L.U32 R43, R76, 0x10, RZ ;  /* 0x000000104c2b7819 */ /* 0x000fe200000006ff */
[----:B------:R-:W-:Y:S01]  /*0990*/  FADD.FTZ R3, -R45, R74 ;  /* 0x0000004a2d037221 */ /* 0x000fe20000010100 */
[----:B------:R-:W-:Y:S01]  /*09a0*/  SHF.R.U32.HI R76, RZ, 0x10, R41 ;  /* 0x00000010ff4c7819 */ /* 0x000fe20000011629 */
[----:B------:R-:W-:Y:S02]  /*09b0*/  IMAD.U32 R40, R40, 0x10000, RZ ;  /* 0x0001000028287824 */ /* 0x000fe400078e00ff */
[----:B------:R-:W-:Y:S01]  /*09c0*/  FMUL.FTZ R3, R3, UR35 ;  /* 0x0000002303037c20 */ /* 0x000fe20008410000 */
[----:B------:R-:W-:-:S02]  /*09d0*/  IMAD.U32 R74, R64, 0x10000, RZ ;  /* 0x00010000404a7824 */ /* 0x000fc400078e00ff */
[----:B------:R-:W-:Y:S01]  /*09e0*/  FADD.FTZ R40, -R45, R40 ;  /* 0x000000282d287221 */ /* 0x000fe20000010100 */
[----:B------:R-:W-:Y:S02]  /*09f0*/  IMAD.U32 R76, R76, 0x10000, RZ ;  /* 0x000100004c4c7824 */ /* 0x000fe400078e00ff */
[----:B------:R-:W-:Y:S01]  /*0a00*/  FADD.FTZ R24, R24, R43 ;  /* 0x0000002b18187221 */ /* 0x000fe20000010000 */
[-C--:B------:R-:W-:Y:S01]  /*0a10*/  FFMA.FTZ R36, R3, R43.reuse, R36 ;  /* 0x0000002b03247223 */ /* 0x080fe20000010024 */
[----:B------:R-:W-:Y:S01]  /*0a20*/  FMUL.FTZ R74, R74, R43 ;  /* 0x0000002b4a4a7220 */ /* 0x000fe20000410000 */
[----:B------:R-:W-:Y:S01]  /*0a30*/  FMUL.FTZ R72, R40, UR35 ;  /* 0x0000002328487c20 */ /* 0x000fe20008410000 */
[----:B------:R-:W-:Y:S02]  /*0a40*/  IMAD.U32 R43, R87, 0x10000, RZ ;  /* 0x00010000572b7824 */ /* 0x000fe400078e00ff */
[----:B------:R-:W-:Y:S01]  /*0a50*/  FADD.FTZ R76, -R45, R76 ;  /* 0x0000004c2d4c7221 */ /* 0x000fe20000010100 */
[----:B------:R-:W-:Y:S01]  /*0a60*/  IMAD.U32 R40, R41, 0x10000, RZ ;  /* 0x0001000029287824 */ /* 0x000fe200078e00ff */
[----:B------:R-:W-:Y:S01]  /*0a70*/  SHF.L.U32 R44, R44, 0x10, RZ ;  /* 0x000000102c2c7819 */ /* 0x000fe200000006ff */
[----:B------:R-:W-:Y:S01]  /*0a80*/  FADD.FTZ R25, R25, R43 ;  /* 0x0000002b19197221 */ /* 0x000fe20000010000 */
[-C--:B------:R-:W-:Y:S01]  /*0a90*/  FFMA.FTZ R37, R72, R43.reuse, R37 ;  /* 0x0000002b48257223 */ /* 0x080fe20000010025 */
[----:B------:R-:W-:Y:S01]  /*0aa0*/  FMUL.FTZ R70, R70, R43 ;  /* 0x0000002b46467220 */ /* 0x000fe20000410000 */
[----:B------:R-:W-:Y:S01]  /*0ab0*/  FADD.FTZ R40, -R45, R40 ;  /* 0x000000282d287221 */ /* 0x000fe20000010100 */
[----:B------:R-:W-:-:S02]  /*0ac0*/  IMAD.U32 R42, R42, 0x10000, RZ ;  /* 0x000100002a2a7824 */ /* 0x000fc400078e00ff */
[----:B------:R-:W-:Y:S01]  /*0ad0*/  FMUL.FTZ R76, R76, UR35 ;  /* 0x000000234c4c7c20 */ /* 0x000fe20008410000 */
[----:B------:R-:W-:Y:S01]  /*0ae0*/  FADD.FTZ R41, RZ, R74 ;  /* 0x0000004aff297221 */ /* 0x000fe20000010000 */
[----:B------:R-:W-:Y:S01]  /*0af0*/  FFMA.FTZ R43, R3, R74, RZ ;  /* 0x0000004a032b7223 */ /* 0x000fe200000100ff */
[----:B------:R-:W-:Y:S01]  /*0b00*/  FMUL.FTZ R87, R40, UR35 ;  /* 0x0000002328577c20 */ /* 0x000fe20008410000 */
[----:B------:R-:W-:Y:S01]  /*0b10*/  FADD.FTZ R27, R27, R42 ;  /* 0x0000002a1b1b7221 */ /* 0x000fe20000010000 */
[-C--:B------:R-:W-:Y:S01]  /*0b20*/  FFMA.FTZ R39, R76, R42.reuse, R39 ;  /* 0x0000002a4c277223 */ /* 0x080fe20000010027 */
[----:B------:R-:W-:Y:S01]  /*0b30*/  FMUL.FTZ R73, R73, R42 ;  /* 0x0000002a49497220 */ /* 0x000fe20000410000 */
[----:B------:R-:W-:Y:S01]  /*0b40*/  FMUL.FTZ R71, R71, R44 ;  /* 0x0000002c47477220 */ /* 0x000fe20000410000 */
[----:B------:R-:W-:Y:S01]  /*0b50*/  FADD.FTZ R40, R41, R70 ;  /* 0x0000004629287221 */ /* 0x000fe20000010000 */
[----:B------:R-:W-:-:S03]  /*0b60*/  FFMA.FTZ R42, R72, R70, R43 ;  /* 0x00000046482a7223 */ /* 0x000fc6000001002b */
[----:B------:R-:W-:Y:S01]  /*0b70*/  FADD.FTZ R40, R40, R71 ;  /* 0x0000004728287221 */ /* 0x000fe20000010000 */
[C---:B------:R-:W-:Y:S01]  /*0b80*/  FFMA.FTZ R41, R87.reuse, R71, R42 ;  /* 0x0000004757297223 */ /* 0x040fe2000001002a */
[----:B------:R-:W-:Y:S01]  /*0b90*/  FADD.FTZ R26, R26, R44 ;  /* 0x0000002c1a1a7221 */ /* 0x000fe20000010000 */
[----:B------:R-:W-:Y:S01]  /*0ba0*/  FFMA.FTZ R38, R87, R44, R38 ;  /* 0x0000002c57267223 */ /* 0x000fe20000010026 */
[----:B------:R-:W-:Y:S01]  /*0bb0*/  FADD.FTZ R92, R40, R73 ;  /* 0x00000049285c7221 */ /* 0x000fe20000010000 */
[----:B------:R-:W-:-:S07]  /*0bc0*/  FFMA.FTZ R44, R76, R73, R41 ;  /* 0x000000494c2c7223 */ /* 0x000fce0000010029 */
.L_x_361:
[----:B----4-:R-:W-:Y:S05]  /*0bd0*/  BSYNC.RECONVERGENT B1 ;  /* 0x0000000000017941 */ /* 0x010fea0003800200 */
.L_x_360:
        /* <DEDUP_REMOVED lines=13> */
[----:B------:R1:W5:Y:S02]  /*0cb0*/  LDG.E R2, desc[UR24][R58.64] ;  /* 0x000000183a027981 */ /* 0x000364000c1e1900 */
[----:B-1----:R-:W-:Y:S01]  /*0cc0*/  SHF.L.U32 R59, R15, 0x10, RZ ;  /* 0x000000100f3b7819 */ /* 0x002fe200000006ff */
[----:B0-----:R-:W-:-:S05]  /*0cd0*/  @P0 IMAD.WIDE.U32 R68, R47, 0x8, R68 ;  /* 0x000000082f440825 */ /* 0x001fca00078e0044 */
[----:B------:R0:W5:Y:S01]  /*0ce0*/  @P0 LDG.E.64 R60, desc[UR24][R68.64] ;  /* 0x00000018443c0981 */ /* 0x000162000c1e1b00 */
[----:B------:R-:W-:Y:S01]  /*0cf0*/  IMAD.U32 R58, R14, 0x10000, RZ ;  /* 0x000100000e3a7824 */ /* 0x000fe200078e00ff */
[----:B------:R-:W-:Y:S01]  /*0d00*/  IADD3 R46, PT, PT, R46, 0x80, RZ ;  /* 0x000000802e2e7810 */ /* 0x000fe20007ffe0ff */
[----:B------:R-:W-:Y:S02]  /*0d10*/  VIADD R89, R89, 0x80 ;  /* 0x0000008059597836 */ /* 0x000fe40000000000 */
[----:B------:R-:W-:Y:S01]  /*0d20*/  VIADD R47, R47, 0x80 ;  /* 0x000000802f2f7836 */ /* 0x000fe20000000000 */
[C---:B---3--:R-:W-:Y:S02]  /*0d30*/  SHF.L.U32 R80, R40.reuse, 0x10, RZ ;  /* 0x0000001028507819 */ /* 0x048fe400000006ff */
[----:B------:R-:W-:-:S03]  /*0d40*/  SHF.R.U64 R40, R40, 0x10, R41 ;  /* 0x0000001028287819 */ /* 0x000fc60000001229 */
[----:B------:R-:W-:Y:S01]  /*0d50*/  FADD.FTZ R80, -R45, R80 ;  /* 0x000000502d507221 */ /* 0x000fe20000010100 */
[----:B----4-:R-:W-:-:S03]  /*0d60*/  IMAD.MOV.U32 R78, RZ, RZ, R42 ;  /* 0x000000ffff4e7224 */ /* 0x010fc600078e002a */
[----:B0-----:R-:W-:Y:S01]  /*0d70*/  FMUL.FTZ R69, R80, UR35 ;  /* 0x0000002350457c20 */ /* 0x001fe20008410000 */
[----:B------:R-:W-:Y:S02]  /*0d80*/  IMAD.U32 R40, R40, 0x10000, RZ ;  /* 0x0001000028287824 */ /* 0x000fe400078e00ff */
[----:B------:R-:W-:Y:S02]  /*0d90*/  IMAD.U32 R78, R78, 0x10000, RZ ;  /* 0x000100004e4e7824 */ /* 0x000fe400078e00ff */
[----:B------:R-:W-:Y:S02]  /*0da0*/  FADD.FTZ R40, -R45, R40 ;  /* 0x000000282d287221 */ /* 0x000fe40000010100 */
[----:B------:R-:W-:Y:S01]  /*0db0*/  FADD.FTZ R20, R20, R78 ;  /* 0x0000004e14147221 */ /* 0x000fe20000010000 */
[-C--:B------:R-:W-:Y:S01]  /*0dc0*/  FFMA.FTZ R32, R69, R78.reuse, R32 ;  /* 0x0000004e45207223 */ /* 0x080fe20000010020 */
[----:B------:R-:W-:Y:S01]  /*0dd0*/  FMUL.FTZ R59, R59, R78 ;  /* 0x0000004e3b3b7220 */ /* 0x000fe20000410000 */
[----:B------:R-:W-:Y:S01]  /*0de0*/  SHF.L.U32 R78, R41, 0x10, RZ ;  /* 0x00000010294e7819 */ /* 0x000fe200000006ff */
[----:B------:R-:W-:-:S02]  /*0df0*/  IMAD.MOV.U32 R75, RZ, RZ, R43 ;  /* 0x000000ffff4b7224 */ /* 0x000fc400078e002b */
[----:B------:R-:W-:Y:S01]  /*0e00*/  FMUL.FTZ R68, R40, UR35 ;  /* 0x0000002328447c20 */ /* 0x000fe20008410000 */
[----:B------:R-:W-:Y:S01]  /*0e10*/  SHF.R.U64 R77, R42, 0x10, R43 ;  /* 0x000000102a4d7819 */ /* 0x000fe2000000122b */
[----:B------:R-:W-:Y:S01]  /*0e20*/  FADD.FTZ R78, -R45, R78 ;  /* 0x0000004e2d4e7221 */ /* 0x000fe20000010100 */
[----:B------:R-:W-:Y:S01]  /*0e30*/  SHF.R.U32.HI R40, RZ, 0x10, R41 ;  /* 0x00000010ff287819 */ /* 0x000fe20000011629 */
[----:B------:R-:W-:Y:S02]  /*0e40*/  IMAD.U32 R41, R75, 0x10000, RZ ;  /* 0x000100004b297824 */ /* 0x000fe400078e00ff */
[----:B------:R-:W-:Y:S01]  /*0e50*/  FMUL.FTZ R75, R78, UR35 ;  /* 0x000000234e4b7c20 */ /* 0x000fe20008410000 */
[----:B------:R-:W-:Y:S02]  /*0e60*/  IMAD.U32 R78, R13, 0x10000, RZ ;  /* 0x000100000d4e7824 */ /* 0x000fe400078e00ff */
[----:B------:R-:W-:Y:S02]  /*0e70*/  IMAD.U32 R77, R77, 0x10000, RZ ;  /* 0x000100004d4d7824 */ /* 0x000fe400078e00ff */
[----:B------:R-:W-:-:S02]  /*0e80*/  IMAD.U32 R40, R40, 0x10000, RZ ;  /* 0x0001000028287824 */ /* 0x000fc400078e00ff */
[----:B------:R-:W-:Y:S01]  /*0e90*/  FADD.FTZ R22, R22, R41 ;  /* 0x0000002916167221 */ /* 0x000fe20000010000 */
[-C--:B------:R-:W-:Y:S01]  /*0ea0*/  FFMA.FTZ R34, R75, R41.reuse, R34 ;  /* 0x000000294b227223 */ /* 0x080fe20000010022 */
[----:B------:R-:W-:Y:S01]  /*0eb0*/  FMUL.FTZ R78, R78, R41 ;  /* 0x000000294e4e7220 */ /* 0x000fe20000410000 */
[----:B------:R-:W-:Y:S01]  /*0ec0*/  SHF.R.U32.HI R42, RZ, 0x10, R43 ;  /* 0x00000010ff2a7819 */ /* 0x000fe2000001162b */
[----:B------:R-:W-:Y:S01]  /*0ed0*/  FMUL.FTZ R58, R58, R77 ;  /* 0x0000004d3a3a7220 */ /* 0x000fe20000410000 */
[----:B------:R-:W-:Y:S01]  /*0ee0*/  FADD.FTZ R40, -R45, R40 ;  /* 0x000000282d287221 */ /* 0x000fe20000010100 */
[----:B------:R-:W-:Y:S01]  /*0ef0*/  FADD.FTZ R41, R92, R59 ;  /* 0x0000003b5c297221 */ /* 0x000fe20000010000 */
[----:B------:R-:W-:Y:S01]  /*0f00*/  FFMA.FTZ R43, R69, R59, R44 ;  /* 0x0000003b452b7223 */ /* 0x000fe2000001002c */
[----:B------:R-:W-:Y:S01]  /*0f10*/  FADD.FTZ R21, R21, R77 ;  /* 0x0000004d15157221 */ /* 0x000fe20000010000 */
[----:B------:R-:W-:Y:S01]  /*0f20*/  FFMA.FTZ R33, R68, R77, R33 ;  /* 0x0000004d44217223 */ /* 0x000fe20000010021 */
[----:B------:R-:W-:Y:S01]  /*0f30*/  SHF.L.U32 R42, R42, 0x10, RZ ;  /* 0x000000102a2a7819 */ /* 0x000fe200000006ff */
[----:B------:R-:W-:Y:S01]  /*0f40*/  FMUL.FTZ R80, R40, UR35 ;  /* 0x0000002328507c20 */ /* 0x000fe20008410000 */
[----:B------:R-:W-:Y:S01]  /*0f50*/  FADD.FTZ R41, R41, R58 ;  /* 0x0000003a29297221 */ /* 0x000fe20000010000 */
[----:B------:R-:W-:-:S02]  /*0f60*/  IMAD.U32 R77, R12, 0x10000, RZ ;  /* 0x000100000c4d7824 */ /* 0x000fc400078e00ff */
[----:B------:R-:W-:Y:S01]  /*0f70*/  FFMA.FTZ R40, R68, R58, R43 ;  /* 0x0000003a44287223 */ /* 0x000fe2000001002b */
[----:B------:R-:W-:Y:S01]  /*0f80*/  FADD.FTZ R92, R41, R78 ;  /* 0x0000004e295c7221 */ /* 0x000fe20000010000 */
[----:B------:R-:W-:Y:S02]  /*0f90*/  FMUL.FTZ R77, R77, R42 ;  /* 0x0000002a4d4d7220 */ /* 0x000fe40000410000 */
[----:B------:R-:W-:Y:S01]  /*0fa0*/  FFMA.FTZ R41, R75, R78, R40 ;  /* 0x0000004e4b297223 */ /* 0x000fe20000010028 */
[----:B------:R-:W-:Y:S01]  /*0fb0*/  FADD.FTZ R23, R23, R42 ;  /* 0x0000002a17177221 */ /* 0x000fe20000010000 */
[----:B------:R-:W-:Y:S01]  /*0fc0*/  FFMA.FTZ R35, R80, R42, R35 ;  /* 0x0000002a50237223 */ /* 0x000fe20000010023 */
[----:B------:R-:W-:Y:S01]  /*0fd0*/  FADD.FTZ R92, R92, R77 ;  /* 0x0000004d5c5c7221 */ /* 0x000fe20000010000 */
[----:B------:R-:W-:-:S07]  /*0fe0*/  FFMA.FTZ R44, R80, R77, R41 ;  /* 0x0000004d502c7223 */ /* 0x000fce0000010029 */
.L_x_363:
[----:B------:R-:W-:Y:S05]  /*0ff0*/  BSYNC.RECONVERGENT B1 ;  /* 0x0000000000017941 */ /* 0x000fea0003800200 */
.L_x_362:
        /* <DEDUP_REMOVED lines=12> */
[----:B------:R-:W5:Y:S01]  /*10c0*/  LDG.E R0, desc[UR24][R82.64] ;  /* 0x0000001852007981 */ /* 0x000f62000c1e1900 */
[----:B------:R-:W-:Y:S01]  /*10d0*/  SHF.L.U32 R81, R10, 0x10, RZ ;  /* 0x000000100a517819 */ /* 0x000fe200000006ff */
[----:B0-----:R-:W-:-:S05]  /*10e0*/  @P0 IMAD.WIDE.U32 R84, R47, 0x8, R84 ;  /* 0x000000082f540825 */ /* 0x001fca00078e0054 */
[----:B------:R0:W5:Y:S02]  /*10f0*/  @P0 LDG.E.64 R66, desc[UR24][R84.64] ;  /* 0x0000001854420981 */ /* 0x000164000c1e1b00 */
[----:B0-----:R-:W-:Y:S01]  /*1100*/  IMAD.U32 R85, R8, 0x10000, RZ ;  /* 0x0001000008557824 */ /* 0x001fe200078e00ff */
[----:B---3--:R-:W-:Y:S01]  /*1110*/  MOV R79, R42 ;  /* 0x0000002a004f7202 */ /* 0x008fe20000000f00 */
[--C-:B------:R-:W-:Y:S01]  /*1120*/  IMAD.MOV.U32 R46, RZ, RZ, R43.reuse ;  /* 0x000000ffff2e7224 */ /* 0x100fe200078e002b */
[--C-:B------:R-:W-:Y:S02]  /*1130*/  SHF.R.U64 R47, R42, 0x10, R43.reuse ;  /* 0x000000102a2f7819 */ /* 0x100fe4000000122b */
[----:B------:R-:W-:Y:S02]  /*1140*/  SHF.R.U32.HI R42, RZ, 0x10, R43 ;  /* 0x00000010ff2a7819 */ /* 0x000fe4000001162b */
[----:B----4-:R-:W-:Y:S02]  /*1150*/  SHF.R.U32.HI R43, RZ, 0x10, R41 ;  /* 0x00000010ff2b7819 */ /* 0x010fe40000011629 */
[----:B------:R-:W-:-:S02]  /*1160*/  SHF.L.U32 R88, R41, 0x10, RZ ;  /* 0x0000001029587819 */ /* 0x000fc400000006ff */
[C---:B------:R-:W-:Y:S01]  /*1170*/  SHF.R.U64 R86, R40.reuse, 0x10, R41 ;  /* 0x0000001028567819 */ /* 0x040fe20000001229 */
[----:B------:R-:W-:Y:S02]  /*1180*/  IMAD.U32 R40, R40, 0x10000, RZ ;  /* 0x0001000028287824 */ /* 0x000fe400078e00ff */
[----:B------:R-:W-:Y:S02]  /*1190*/  IMAD.U32 R82, R43, 0x10000, RZ ;  /* 0x000100002b527824 */ /* 0x000fe400078e00ff */
[----:B------:R-:W-:Y:S01]  /*11a0*/  FADD.FTZ R83, -R45, R88 ;  /* 0x000000582d537221 */ /* 0x000fe20000010100 */
[----:B------:R-:W-:Y:S01]  /*11b0*/  IMAD.U32 R86, R86, 0x10000, RZ ;  /* 0x0001000056567824 */ /* 0x000fe200078e00ff */
[----:B------:R-:W-:Y:S01]  /*11c0*/  SHF.L.U32 R41, R79, 0x10, RZ ;  /* 0x000000104f297819 */ /* 0x000fe200000006ff */
[C---:B------:R-:W-:Y:S01]  /*11d0*/  FADD.FTZ R40, -R45.reuse, R40 ;  /* 0x000000282d287221 */ /* 0x040fe20000010100 */
[----:B------:R-:W-:Y:S01]  /*11e0*/  FADD.FTZ R88, -R45, R82 ;  /* 0x000000522d587221 */ /* 0x000fe20000010100 */
[----:B------:R-:W-:-:S02]  /*11f0*/  IMAD.U32 R82, R11, 0x10000, RZ ;  /* 0x000100000b527824 */ /* 0x000fc400078e00ff */
[----:B------:R-:W-:Y:S01]  /*1200*/  FADD.FTZ R84, -R45, R86 ;  /* 0x000000562d547221 */ /* 0x000fe20000010100 */
[----:B------:R-:W-:Y:S01]  /*1210*/  FMUL.FTZ R79, R40, UR35 ;  /* 0x00000023284f7c20 */ /* 0x000fe20008410000 */
[----:B------:R-:W-:Y:S02]  /*1220*/  IMAD.U32 R40, R47, 0x10000, RZ ;  /* 0x000100002f287824 */ /* 0x000fe400078e00ff */
[-C--:B------:R-:W-:Y:S01]  /*1230*/  FMUL.FTZ R82, R82, R41.reuse ;  /* 0x0000002952527220 */ /* 0x080fe20000410000 */
[----:B------:R-:W-:Y:S01]  /*1240*/  FADD.FTZ R16, R16, R41 ;  /* 0x0000002910107221 */ /* 0x000fe20000010000 */
[----:B------:R-:W-:Y:S01]  /*1250*/  FFMA.FTZ R28, R79, R41, R28 ;  /* 0x000000294f1c7223 */ /* 0x000fe2000001001c */
[----:B------:R-:W-:Y:S01]  /*1260*/  FMUL.FTZ R84, R84, UR35 ;  /* 0x0000002354547c20 */ /* 0x000fe20008410000 */
[----:B------:R-:W-:Y:S02]  /*1270*/  IMAD.U32 R43, R46, 0x10000, RZ ;  /* 0x000100002e2b7824 */ /* 0x000fe400078e00ff */
[----:B------:R-:W-:Y:S01]  /*1280*/  FMUL.FTZ R83, R83, UR35 ;  /* 0x0000002353537c20 */ /* 0x000fe20008410000 */
[----:B------:R-:W-:-:S02]  /*1290*/  IMAD.U32 R86, R9, 0x10000, RZ ;  /* 0x0001000009567824 */ /* 0x000fc400078e00ff */
[----:B------:R-:W-:Y:S01]  /*12a0*/  FMUL.FTZ R81, R81, R40 ;  /* 0x0000002851517220 */ /* 0x000fe20000410000 */
[----:B------:R-:W-:Y:S01]  /*12b0*/  FADD.FTZ R92, R92, R82 ;  /* 0x000000525c5c7221 */ /* 0x000fe20000010000 */
[----:B------:R-:W-:Y:S01]  /*12c0*/  FFMA.FTZ R41, R79, R82, R44 ;  /* 0x000000524f297223 */ /* 0x000fe2000001002c */
[----:B------:R-:W-:Y:S01]  /*12d0*/  FADD.FTZ R17, R17, R40 ;  /* 0x0000002811117221 */ /* 0x000fe20000010000 */
[----:B------:R-:W-:Y:S01]  /*12e0*/  FFMA.FTZ R29, R84, R40, R29 ;  /* 0x00000028541d7223 */ /* 0x000fe2000001001d */
[----:B------:R-:W-:Y:S01]  /*12f0*/  SHF.L.U32 R42, R42, 0x10, RZ ;  /* 0x000000102a2a7819 */ /* 0x000fe200000006ff */
[----:B------:R-:W-:Y:S01]  /*1300*/  FADD.FTZ R18, R18, R43 ;  /* 0x0000002b12127221 */ /* 0x000fe20000010000 */
[-C--:B------:R-:W-:Y:S01]  /*1310*/  FFMA.FTZ R30, R83, R43.reuse, R30 ;  /* 0x0000002b531e7223 */ /* 0x080fe2000001001e */
        /* <DEDUP_REMOVED lines=11> */
[----:B------:R-:W-:Y:S06]  /*13d0*/  BRA `(.L_x_364) ;  /* 0x0000000000fc7947 */ /* 0x000fec0003800000 */
.L_x_359:
[----:B------:R-:W-:Y:S01]  /*13e0*/  UISETP.GE.AND UP3, UPT, UR15, 0x1, UPT ;  /* 0x000000010f00788c */ /* 0x000fe2000bf66270 */
[----:B------:R-:W-:Y:S01]  /*13f0*/  IMAD.MOV.U32 R89, RZ, RZ, RZ ;  /* 0x000000ffff597224 */ /* 0x000fe200078e00ff */
[----:B-1----:R-:W-:Y:S02]  /*1400*/  UIMAD UR9, UR7, UR8, URZ ;  /* 0x00000008070972a4 */ /* 0x002fe4000f8e02ff */
[----:B----4-:R-:W-:Y:S02]  /*1410*/  UISETP.NE.U32.AND UP0, UPT, UR28, URZ, UPT ;  /* 0x000000ff1c00728c */ /* 0x010fe4000bf05070 */
[----:B------:R-:W-:Y:S02]  /*1420*/  PLOP3.LUT P0, PT, PT, PT, UP3, 0x80, 0x8 ;  /* 0x000000000008781c */ /* 0x000fe40003f0f038 */
[----:B------:R-:W-:-:S03]  /*1430*/  UISETP.NE.AND.EX UP0, UPT, UR29, URZ, UPT, UP0 ;  /* 0x000000ff1d00728c */ /* 0x000fc6000bf05300 */
[----:B------:R-:W-:-:S04]  /*1440*/  @UP3 UIADD3 UR10, UPT, UPT, UR15, -0x1, URZ ;  /* 0xffffffff0f0a3890 */ /* 0x000fc8000fffe0ff */
[----:B------:R-:W-:Y:S02]  /*1450*/  @UP3 UIMAD UR11, UR10, UR8, URZ ;  /* 0x000000080a0b32a4 */ /* 0x000fe4000f8e02ff */
[----:B------:R-:W-:Y:S02]  /*1460*/  USHF.R.S32.HI UR10, URZ, 0x1f, UR9 ;  /* 0x0000001fff0a7899 */ /* 0x000fe40008011409 */
[----:B------:R-:W-:Y:S02]  /*1470*/  @UP3 USHF.R.S32.HI UR12, URZ, 0x1f, UR11 ;  /* 0x0000001fff0c3899 */ /* 0x000fe4000801140b */
[----:B------:R-:W-:Y:S02]  /*1480*/  ULEA.HI UR10, UR10, UR9, URZ, 0x2 ;  /* 0x000000090a0a7291 */ /* 0x000fe4000f8f10ff */
[----:B------:R-:W-:-:S04]  /*1490*/  @UP3 ULEA.HI UR12, UR12, UR11, URZ, 0x2 ;  /* 0x0000000b0c0c3291 */ /* 0x000fc8000f8f10ff */
[----:B------:R-:W-:Y:S02]  /*14a0*/  MOV R40, UR10 ;  /* 0x0000000a00287c02 */ /* 0x000fe40008000f00 */
[----:B------:R-:W-:Y:S02]  /*14b0*/  MOV R42, UR12 ;  /* 0x0000000c002a7c02 */ /* 0x000fe40008000f00 */
[-C--:B------:R-:W-:Y:S02]  /*14c0*/  LEA.HI.SX32 R5, R40, R49.reuse, 0x1e ;  /* 0x0000003128057211 */ /* 0x080fe400078ff2ff */
[----:B------:R-:W-:-:S03]  /*14d0*/  @P0 LEA.HI.SX32 R89, R42, R49, 0x1e ;  /* 0x000000312a590211 */ /* 0x000fc600078ff2ff */
[----:B------:R-:W-:Y:S01]  /*14e0*/  IMAD.MOV.U32 R41, RZ, RZ, R5 ;  /* 0x000000ffff297224 */ /* 0x000fe200078e0005 */
[----:B------:R-:W-:Y:S06]  /*14f0*/  BRA.U UP0, `(.L_x_365) ;  /* 0x0000000100487547 */ /* 0x000fec000b800000 */
[C---:B------:R-:W-:Y:S02]  /*1500*/  ISETP.GE.U32.AND P2, PT, R48.reuse, 0x80, PT ;  /* 0x000000803000780c */ /* 0x040fe40003f46070 */
[----:B------:R-:W-:-:S11]  /*1510*/  ISETP.GE.U32.AND P1, PT, R48, 0x100, PT ;  /* 0x000001003000780c */ /* 0x000fd60003f26070 */
[----:B------:R-:W0:Y:S08]  /*1520*/  @P2 LDC.64 R42, c[0x0][0x3b0] ;  /* 0x0000ec00ff2a2b82 */ /* 0x000e300000000a00 */
[----:B------:R-:W1:Y:S01]  /*1530*/  @P1 LDC.64 R40, c[0x0][0x3b0] ;  /* 0x0000ec00ff281b82 */ /* 0x000e620000000a00 */
[C---:B0-----:R-:W-:Y:S01]  /*1540*/  @P2 IMAD.WIDE.U32 R42, R89.reuse, 0x4, R42 ;  /* 0x00000004592a2825 */ /* 0x041fe200078e002a */
[----:B------:R-:W-:-:S04]  /*1550*/  @P2 IADD3 R89, PT, PT, R89, 0x80, RZ ;  /* 0x0000008059592810 */ /* 0x000fc80007ffe0ff */
[----:B------:R0:W5:Y:S01]  /*1560*/  @P2 LDG.E R4, desc[UR24][R42.64] ;  /* 0x000000182a042981 */ /* 0x000162000c1e1900 */
[----:B-1----:R-:W-:-:S05]  /*1570*/  @P1 IMAD.WIDE.U32 R40, R89, 0x4, R40 ;  /* 0x0000000459281825 */ /* 0x002fca00078e0028 */
[----:B------:R0:W5:Y:S01]  /*1580*/  @P1 LDG.E R2, desc[UR24][R40.64] ;  /* 0x0000001828021981 */ /* 0x000162000c1e1900 */
[----:B------:R-:W-:Y:S01]  /*1590*/  ISETP.GE.U32.AND P3, PT, R48, 0x180, PT ;  /* 0x000001803000780c */ /* 0x000fe20003f66070 */
[----:B------:R-:W-:Y:S02]  /*15a0*/  HFMA2 R44, -RZ, RZ, 0, 0 ;  /* 0x00000000ff2c7431 */ /* 0x000fe400000001ff */
[----:B------:R-:W-:Y:S02]  /*15b0*/  IMAD.MOV.U32 R92, RZ, RZ, RZ ;  /* 0x000000ffff5c7224 */ /* 0x000fe400078e00ff */
[----:B------:R-:W-:-:S08]  /*15c0*/  @P1 VIADD R89, R89, 0x80 ;  /* 0x0000008059591836 */ /* 0x000fd00000000000 */
[----:B0-----:R-:W-:Y:S05]  /*15d0*/  @!P3 BRA `(.L_x_364) ;  /* 0x00000000007cb947 */ /* 0x001fea0003800000 */
[----:B------:R-:W0:Y:S02]  /*15e0*/  LDC.64 R40, c[0x0][0x3b0] ;  /* 0x0000ec00ff287b82 */ /* 0x000e240000000a00 */
[----:B0-----:R-:W-:-:S05]  /*15f0*/  IMAD.WIDE.U32 R40, R89, 0x4, R40 ;  /* 0x0000000459287825 */ /* 0x001fca00078e0028 */
[----:B------:R0:W5:Y:S01]  /*1600*/  LDG.E R0, desc[UR24][R40.64] ;  /* 0x0000001828007981 */ /* 0x000162000c1e1900 */
[----:B------:R-:W-:Y:S05]  /*1610*/  BRA `(.L_x_364) ;  /* 0x00000000006c7947 */ /* 0x000fea0003800000 */
.L_x_365:
[C---:B------:R-:W-:Y:S02]  /*1620*/  ISETP.GE.U32.AND P2, PT, R48.reuse, 0x80, PT ;  /* 0x000000803000780c */ /* 0x040fe40003f46070 */
[C---:B------:R-:W-:Y:S02]  /*1630*/  ISETP.GE.U32.AND P1, PT, R48.reuse, 0x100, PT ;  /* 0x000001003000780c */ /* 0x040fe40003f26070 */
[----:B------:R-:W-:-:S09]  /*1640*/  ISETP.GE.U32.AND P3, PT, R48, 0x180, PT ;  /* 0x000001803000780c */ /* 0x000fd20003f66070 */
[----:B------:R-:W0:Y:S08]  /*1650*/  @P2 LDC.64 R46, c[0x0][0x438] ;  /* 0x00010e00ff2e2b82 */ /* 0x000e300000000a00 */
[----:B------:R-:W1:Y:S08]  /*1660*/  @P1 LDC.64 R42, c[0x0][0x438] ;  /* 0x00010e00ff2a1b82 */ /* 0x000e700000000a00 */
[----:B------:R-:W2:Y:S01]  /*1670*/  @P3 LDC.64 R44, c[0x0][0x438] ;  /* 0x00010e00ff2c3b82 */ /* 0x000ea20000000a00 */
[C---:B0-----:R-:W-:Y:S01]  /*1680*/  @P2 IMAD.WIDE.U32 R46, R41.reuse, 0x8, R46 ;  /* 0x00000008292e2825 */ /* 0x041fe200078e002e */
[----:B------:R-:W-:-:S06]  /*1690*/  @P2 IADD3 R41, PT, PT, R41, 0x80, RZ ;  /* 0x0000008029292810 */ /* 0x000fcc0007ffe0ff */
[----:B------:R-:W0:Y:S01]  /*16a0*/  @P2 LDC.64 R92, c[0x0][0x3b0] ;  /* 0x0000ec00ff5c2b82 */ /* 0x000e220000000a00 */
[----:B------:R-:W5:Y:S01]  /*16b0*/  @P2 LDG.E.64 R62, desc[UR24][R46.64] ;  /* 0x000000182e3e2981 */ /* 0x000f62000c1e1b00 */
[----:B-1----:R-:W-:-:S06]  /*16c0*/  @P1 IMAD.WIDE.U32 R42, R41, 0x8, R42 ;  /* 0x00000008292a1825 */ /* 0x002fcc00078e002a */
[----:B------:R-:W1:Y:S01]  /*16d0*/  @P1 LDC.64 R90, c[0x0][0x3b0] ;  /* 0x0000ec00ff5a1b82 */ /* 0x000e620000000a00 */
[----:B------:R-:W-:Y:S01]  /*16e0*/  @P1 VIADD R41, R41, 0x80 ;  /* 0x0000008029291836 */ /* 0x000fe20000000000 */
[----:B------:R-:W5:Y:S03]  /*16f0*/  @P1 LDG.E.64 R60, desc[UR24][R42.64] ;  /* 0x000000182a3c1981 */ /* 0x000f66000c1e1b00 */
[----:B--2---:R-:W-:-:S03]  /*1700*/  @P3 IMAD.WIDE.U32 R44, R41, 0x8, R44 ;  /* 0x00000008292c3825 */ /* 0x004fc600078e002c */
[----:B------:R-:W2:Y:S02]  /*1710*/  @P3 LDC.64 R40, c[0x0][0x3b0] ;  /* 0x0000ec00ff283b82 */ /* 0x000ea40000000a00 */
[----:B------:R-:W5:Y:S01]  /*1720*/  @P3 LDG.E.64 R66, desc[UR24][R44.64] ;  /* 0x000000182c423981 */ /* 0x000f62000c1e1b00 */
[C---:B0-----:R-:W-:Y:S01]  /*1730*/  @P2 IMAD.WIDE.U32 R92, R89.reuse, 0x4, R92 ;  /* 0x00000004595c2825 */ /* 0x041fe200078e005c */
[----:B------:R-:W-:-:S04]  /*1740*/  @P2 IADD3 R89, PT, PT, R89, 0x80, RZ ;  /* 0x0000008059592810 */ /* 0x000fc80007ffe0ff */
[----:B------:R0:W5:Y:S01]  /*1750*/  @P2 LDG.E R4, desc[UR24][R92.64] ;  /* 0x000000185c042981 */ /* 0x000162000c1e1900 */
[----:B-1----:R-:W-:-:S04]  /*1760*/  @P1 IMAD.WIDE.U32 R90, R89, 0x4, R90 ;  /* 0x00000004595a1825 */ /* 0x002fc800078e005a */
[----:B------:R-:W-:Y:S01]  /*1770*/  @P1 VIADD R89, R89, 0x80 ;  /* 0x0000008059591836 */ /* 0x000fe20000000000 */
[----:B------:R1:W5:Y:S03]  /*1780*/  @P1 LDG.E R2, desc[UR24][R90.64] ;  /* 0x000000185a021981 */ /* 0x000366000c1e1900 */
[----:B--2---:R-:W-:-:S05]  /*1790*/  @P3 IMAD.WIDE.U32 R40, R89, 0x4, R40 ;  /* 0x0000000459283825 */ /* 0x004fca00078e0028 */
[----:B------:R1:W5:Y:S01]  /*17a0*/  @P3 LDG.E R0, desc[UR24][R40.64] ;  /* 0x0000001828003981 */ /* 0x000362000c1e1900 */
[----:B0-----:R-:W-:Y:S01]  /*17b0*/  MOV R92, RZ ;  /* 0x000000ff005c7202 */ /* 0x001fe20000000f00 */
[----:B------:R-:W-:-:S07]  /*17c0*/  IMAD.MOV.U32 R44, RZ, RZ, RZ ;  /* 0x000000ffff2c7224 */ /* 0x000fce00078e00ff */
.L_x_364:
[----:B------:R-:W-:Y:S05]  /*17d0*/  BSYNC.RECONVERGENT B0 ;  /* 0x0000000000007941 */ /* 0x000fea0003800200 */
.L_x_358:
[----:B01----:R-:W0:Y:S01]  /*17e0*/  SHFL.DOWN PT, R41, R92, 0x10, 0x1f ;  /* 0x0a001f005c297f89 */ /* 0x003e2200000e0000 */
        /* <DEDUP_REMOVED lines=31> */
.L_x_367:
[----:B------:R-:W-:Y:S05]  /*19e0*/  BSYNC.RECONVERGENT B0 ;  /* 0x0000000000007941 */ /* 0x000fea0003800200 */
.L_x_366:
[----:B------:R-:W1:Y:S08]  /*19f0*/  S2UR UR10, SR_CgaCtaId ;  /* 0x00000000000a79c3 */ /* 0x000e700000008800 */
[----:B------:R-:W-:Y:S01]  /*1a00*/  BAR.SYNC.DEFER_BLOCKING 0x0 ;  /* 0x0000000000007b1d */ /* 0x000fe20000010000 */
[----:B------:R-:W-:Y:S01]  /*1a10*/  @UP3 UIADD3 UR15, UPT, UPT, UR15, -0x1, URZ ;  /* 0xffffffff0f0f3890 */ /* 0x000fe2000fffe0ff */
[----:B------:R-:W-:-:S02]  /*1a20*/  PLOP3.LUT P4, PT, PT, PT, UP3, 0x80, 0x8 ;  /* 0x000000000008781c */ /* 0x000fc40003f8f038 */
[----:B------:R-:W-:Y:S01]  /*1a30*/  ISETP.NE.AND P0, PT, RZ, UR32, PT ;  /* 0x00000020ff007c0c */ /* 0x000fe2000bf05270 */
[----:B------:R-:W-:Y:S01]  /*1a40*/  @UP3 UIMAD UR15, UR15, UR8, URZ ;  /* 0x000000080f0f32a4 */ /* 0x000fe2000f8e02ff */
[----:B------:R-:W-:Y:S01]  /*1a50*/  BSSY.RECONVERGENT B0, `(.L_x_368) ;  /* 0x000010b000007945 */ /* 0x000fe20003800200 */
[----:B------:R-:W-:Y:S02]  /*1a60*/  UMOV UR9, 0x400 ;  /* 0x0000040000097882 */ /* 0x000fe40000000000 */
[----:B-1----:R-:W-:-:S04]  /*1a70*/  ULEA UR9, UR10, UR9, 0x18 ;  /* 0x000000090a097291 */ /* 0x002fc8000f8ec0ff */
[----:B------:R-:W-:Y:S02]  /*1a80*/  UIADD3 UR10, UPT, UPT, UR9, 0x1820, URZ ;  /* 0x00001820090a7890 */ /* 0x000fe4000fffe0ff */
[----:B------:R-:W-:Y:S02]  /*1a90*/  @!UP1 UIADD3 UR10, UPT, UPT, UR9, 0x1800, URZ ;  /* 0x00001800090a9890 */ /* 0x000fe4000fffe0ff */
[----:B------:R-:W-:Y:S02]  /*1aa0*/  UIADD3 UR11, UPT, UPT, UR9, 0x1830, URZ ;  /* 0x00001830090b7890 */ /* 0x000fe4000fffe0ff */
[----:B------:R-:W-:Y:S02]  /*1ab0*/  @!UP1 UIADD3 UR11, UPT, UPT, UR9, 0x1810, URZ ;  /* 0x00001810090b9890 */ /* 0x000fe4000fffe0ff */
[----:B------:R-:W-:-:S03]  /*1ac0*/  @UP3 USHF.R.S32.HI UR9, URZ, 0x1f, UR15 ;  /* 0x0000001fff093899 */ /* 0x000fc6000801140f */
[----:B0-----:R-:W0:Y:S01]  /*1ad0*/  LDS.128 R40, [UR10] ;  /* 0x0000000aff287984 */ /* 0x001e220008000c00 */
[----:B------:R-:W-:-:S03]  /*1ae0*/  @UP3 ULEA.HI UR9, UR9, UR15, URZ, 0x2 ;  /* 0x0000000f09093291 */ /* 0x000fc6000f8f10ff */
[----:B------:R-:W1:Y:S01]  /*1af0*/  LDS.128 R44, [UR11] ;  /* 0x0000000bff2c7984 */ /* 0x000e620008000c00 */
[----:B0-----:R-:W-:Y:S01]  /*1b00*/  FADD.FTZ R90, RZ, R41 ;  /* 0x00000029ff5a7221 */ /* 0x001fe20000010000 */
[----:B------:R-:W-:Y:S01]  /*1b10*/  FADD.FTZ R41, RZ, R40 ;  /* 0x00000028ff297221 */ /* 0x000fe20000010000 */
[----:B------:R-:W-:Y:S02]  /*1b20*/  IMAD.U32 R40, RZ, RZ, UR9 ;  /* 0x00000009ff287e24 */ /* 0x000fe4000f8e00ff */
[----:B------:R-:W-:Y:S01]  /*1b30*/  FADD.FTZ R90, R43, R90 ;  /* 0x0000005a2b5a7221 */ /* 0x000fe20000010000 */
[----:B------:R-:W-:-:S03]  /*1b40*/  FADD.FTZ R41, R42, R41 ;  /* 0x000000292a297221 */ /* 0x000fc60000010000 */
[----:B-1----:R-:W-:Y:S01]  /*1b50*/  FADD.FTZ R90, R90, R45 ;  /* 0x0000002d5a5a7221 */ /* 0x002fe20000010000 */
[----:B------:R-:W-:Y:S01]  /*1b60*/  FADD.FTZ R41, R41, R44 ;  /* 0x0000002c29297221 */ /* 0x000fe20000010000 */
[----:B------:R-:W-:Y:S02]  /*1b70*/  HFMA2 R45, -RZ, RZ, 0, 0 ;  /* 0x00000000ff2d7431 */ /* 0x000fe400000001ff */
        /* <DEDUP_REMOVED lines=19> */
[----:B------:R-:W-:Y:S02]  /*1cb0*/  FSEL R40, R40, RZ, P0 ;  /* 0x000000ff28287208 */ /* 0x000fe40000000000 */
[----:B-----5:R-:W-:-:S03]  /*1cc0*/  LOP3.LUT P0, RZ, R4, 0xff, RZ, 0xc0, !PT ;  /* 0x000000ff04ff7812 */ /* 0x020fc6000780c0ff */
[----:B------:R-:W-:-:S04]  /*1cd0*/  FMUL.FTZ R40, R40, UR27 ;  /* 0x0000001b28287c20 */ /* 0x000fc80008410000 */
[----:B------:R-:W-:-:S05]  /*1ce0*/  FMUL.FTZ R40, R40, UR26 ;  /* 0x0000001a28287c20 */ /* 0x000fca0008410000 */
[----:B------:R-:W-:-:S04]  /*1cf0*/  FSEL R40, R40, RZ, P0 ;  /* 0x000000ff28287208 */ /* 0x000fc80000000000 */
[----:B------:R-:W-:-:S04]  /*1d00*/  F2FP.BF16.F32.PACK_AB R40, RZ, R40 ;  /* 0x00000028ff28723e */ /* 0x000fc800000010ff */
[----:B------:R-:W-:-:S07]  /*1d10*/  PRMT R50, R40, 0x7610, R50 ;  /* 0x0000761028327816 */ /* 0x000fce0000000032 */
.L_x_372:
        /* <DEDUP_REMOVED lines=12> */
.L_x_373:
        /* <DEDUP_REMOVED lines=12> */
.L_x_374:
[----:B------:R-:W-:Y:S05]  /*1ea0*/  BRA.U !UP3, `(.L_x_375) ;  /* 0x000000090bbc7547 */ /* 0x000fea000b800000 */
[----:B------:R-:W-:Y:S01]  /*1eb0*/  FFMA.FTZ R40, R76, UR10, R44 ;  /* 0x0000000a4c287c23 */ /* 0x000fe2000801002c */
[----:B------:R-:W-:-:S03]  /*1ec0*/  ISETP.LT.AND P0, PT, RZ, UR34, PT ;  /* 0x00000022ff007c0c */ /* 0x000fc6000bf01270 */
[----:B------:R-:W-:-:S04]  /*1ed0*/  FADD.FTZ R40, R73, -R40 ;  /* 0x8000002849287221 */ /* 0x000fc80000010000 */
[----:B------:R-:W-:-:S05]  /*1ee0*/  FMUL.FTZ R40, R40, UR35 ;  /* 0x0000002328287c20 */ /* 0x000fca0008410000 */
[----:B------:R-:W-:Y:S02]  /*1ef0*/  FSEL R40, R40, RZ, P0 ;  /* 0x000000ff28287208 */ /* 0x000fe40000000000 */
[----:B-----5:R-:W-:-:S03]  /*1f00*/  ISETP.GE.U32.AND P0, PT, R4, 0x1000000, PT ;  /* 0x010000000400780c */ /* 0x020fc60003f06070 */
[----:B------:R-:W-:-:S04]  /*1f10*/  FMUL.FTZ R40, R40, UR27 ;  /* 0x0000001b28287c20 */ /* 0x000fc80008410000 */
[----:B------:R-:W-:-:S05]  /*1f20*/  FMUL.FTZ R40, R40, UR26 ;  /* 0x0000001a28287c20 */ /* 0x000fca0008410000 */
[----:B------:R-:W-:-:S04]  /*1f30*/  FSEL R40, R40, RZ, P0 ;  /* 0x000000ff28287208 */ /* 0x000fc80000000000 */
[----:B------:R-:W-:-:S04]  /*1f40*/  F2FP.BF16.F32.PACK_AB R40, RZ, R40 ;  /* 0x00000028ff28723e */ /* 0x000fc800000010ff */
[----:B------:R-:W-:Y:S01]  /*1f50*/  PRMT R53, R40, 0x7610, R53 ;  /* 0x0000761028357816 */ /* 0x000fe20000000035 */
[----:B------:R-:W-:Y:S06]  /*1f60*/  BRA `(.L_x_375) ;  /* 0x00000008008c7947 */ /* 0x000fec0003800000 */
.L_x_371:
[--C-:B------:R-:W-:Y:S01]  /*1f70*/  FFMA.FTZ R41, R3, UR10, R44.reuse ;  /* 0x0000000a03297c23 */ /* 0x100fe2000801002c */
[--C-:B------:R-:W-:Y:S01]  /*1f80*/  FFMA.FTZ R43, R72, UR10, R44.reuse ;  /* 0x0000000a482b7c23 */ /* 0x100fe2000801002c */
[----:B------:R-:W0:Y:S01]  /*1f90*/  @UP3 LDCU.64 UR14, c[0x0][0x408] ;  /* 0x00008100ff0e37ac */ /* 0x000e220008000a00 */
[----:B------:R-:W-:Y:S01]  /*1fa0*/  PLOP3.LUT P4, PT, PT, PT, UP3, 0x80, 0x8 ;  /* 0x000000000008781c */ /* 0x000fe20003f8f038 */
[----:B------:R-:W-:Y:S01]  /*1fb0*/  FADD.FTZ R40, R74, -R41 ;  /* 0x800000294a287221 */ /* 0x000fe20000010000 */
[----:B------:R-:W-:Y:S01]  /*1fc0*/  FADD.FTZ R41, R70, -R43 ;  /* 0x8000002b46297221 */ /* 0x000fe20000010000 */
[----:B------:R-:W1:Y:S01]  /*1fd0*/  @UP3 LDCU.64 UR12, c[0x0][0x408] ;  /* 0x00008100ff0c37ac */ /* 0x000e620008000a00 */
[----:B------:R-:W-:Y:S01]  /*1fe0*/  ISETP.LT.AND P0, PT, RZ, UR34, PT ;  /* 0x00000022ff007c0c */ /* 0x000fe2000bf01270 */
[----:B------:R-:W-:Y:S01]  /*1ff0*/  FMUL.FTZ R40, R40, UR35 ;  /* 0x0000002328287c20 */ /* 0x000fe20008410000 */
[----:B------:R-:W-:Y:S01]  /*2000*/  FMUL.FTZ R41, R41, UR35 ;  /* 0x0000002329297c20 */ /* 0x000fe20008410000 */
[----:B------:R-:W-:Y:S01]  /*2010*/  FFMA.FTZ R42, R87, UR10, R44 ;  /* 0x0000000a572a7c23 */ /* 0x000fe2000801002c */
[----:B------:R-:W2:Y:S02]  /*2020*/  @UP3 LDCU.64 UR36, c[0x0][0x408] ;  /* 0x00008100ff2437ac */ /* 0x000ea40008000a00 */
[----:B------:R-:W-:Y:S01]  /*2030*/  FSEL R40, R40, RZ, P0 ;  /* 0x000000ff28287208 */ /* 0x000fe20000000000 */
[----:B------:R-:W-:Y:S01]  /*2040*/  FADD.FTZ R43, R71, -R42 ;  /* 0x8000002a472b7221 */ /* 0x000fe20000010000 */
[----:B------:R-:W-:-:S02]  /*2050*/  FSEL R41, R41, RZ, P0 ;  /* 0x000000ff29297208 */ /* 0x000fc40000000000 */
[C---:B-----5:R-:W-:Y:S01]  /*2060*/  @P4 LOP3.LUT P6, RZ, R4.reuse, 0xff00, RZ, 0xc0, !PT ;  /* 0x0000ff0004ff4812 */ /* 0x060fe200078cc0ff */
[----:B------:R-:W-:Y:S01]  /*2070*/  FMUL.FTZ R47, R43, UR35 ;  /* 0x000000232b2f7c20 */ /* 0x000fe20008410000 */
[----:B------:R-:W-:Y:S01]  /*2080*/  @P4 LOP3.LUT P5, RZ, R4, 0xff, RZ, 0xc0, !PT ;  /* 0x000000ff04ff4812 */ /* 0x000fe200078ac0ff */
[----:B0-----:R-:W-:Y:S01]  /*2090*/  @P4 FMUL.FTZ R46, R41, UR15 ;  /* 0x0000000f292e4c20 */ /* 0x001fe20008410000 */
[----:B------:R-:W-:Y:S01]  /*20a0*/  F2FP.BF16.F32.PACK_AB R41, RZ, R41 ;  /* 0x00000029ff29723e */ /* 0x000fe200000010ff */
[----:B-1----:R-:W-:Y:S02]  /*20b0*/  @P4 FMUL.FTZ R42, R40, UR13 ;  /* 0x0000000d282a4c20 */ /* 0x002fe40008410000 */
[----:B------:R-:W-:Y:S01]  /*20c0*/  @P4 FMUL.FTZ R46, R46, UR14 ;  /* 0x0000000e2e2e4c20 */ /* 0x000fe20008410000 */
[----:B------:R-:W-:Y:S01]  /*20d0*/  F2FP.BF16.F32.PACK_AB R40, RZ, R40 ;  /* 0x00000028ff28723e */ /* 0x000fe200000010ff */
[----:B------:R-:W-:Y:S01]  /*20e0*/  @P4 FMUL.FTZ R43, R42, UR12 ;  /* 0x0000000c2a2b4c20 */ /* 0x000fe20008410000 */
[----:B------:R-:W-:-:S02]  /*20f0*/  FSEL R42, R47, RZ, P0 ;  /* 0x000000ff2f2a7208 */ /* 0x000fc40000000000 */
[----:B------:R-:W-:Y:S02]  /*2100*/  @P4 FSEL R46, R46, RZ, P6 ;  /* 0x000000ff2e2e4208 */ /* 0x000fe40003000000 */
[----:B------:R-:W-:Y:S01]  /*2110*/  @P4 FSEL R43, R43, RZ, P5 ;  /* 0x000000ff2b2b4208 */ /* 0x000fe20002800000 */
[----:B--2---:R-:W-:Y:S01]  /*2120*/  @P4 FMUL.FTZ R47, R42, UR37 ;  /* 0x000000252a2f4c20 */ /* 0x004fe20008410000 */
[----:B------:R-:W-:Y:S01]  /*2130*/  @P4 F2FP.BF16.F32.PACK_AB R55, RZ, R46 ;  /* 0x0000002eff37423e */ /* 0x000fe200000010ff */
[----:B------:R-:W-:Y:S01]  /*2140*/  FFMA.FTZ R46, R76, UR10, R44 ;  /* 0x0000000a4c2e7c23 */ /* 0x000fe2000801002c */
[----:B------:R-:W-:Y:S01]  /*2150*/  @P4 F2FP.BF16.F32.PACK_AB R54, RZ, R43 ;  /* 0x0000002bff36423e */ /* 0x000fe200000010ff */
[----:B------:R-:W-:Y:S01]  /*2160*/  @P4 FMUL.FTZ R47, R47, UR36 ;  /* 0x000000242f2f4c20 */ /* 0x000fe20008410000 */
[----:B------:R-:W-:Y:S01]  /*2170*/  @P4 LOP3.LUT P5, RZ, R4, 0xff0000, RZ, 0xc0, !PT ;  /* 0x00ff000004ff4812 */ /* 0x000fe200078ac0ff */
[----:B------:R-:W-:Y:S01]  /*2180*/  FADD.FTZ R43, R73, -R46 ;  /* 0x8000002e492b7221 */ /* 0x000fe20000010000 */
[----:B------:R-:W-:-:S02]  /*2190*/  F2FP.BF16.F32.PACK_AB R42, RZ, R42 ;  /* 0x0000002aff2a723e */ /* 0x000fc400000010ff */
[----:B------:R-:W-:Y:S01]  /*21a0*/  @P4 FSEL R47, R47, RZ, P5 ;  /* 0x000000ff2f2f4208 */ /* 0x000fe20002800000 */
[----:B------:R-:W-:Y:S01]  /*21b0*/  FMUL.FTZ R43, R43, UR35 ;  /* 0x000000232b2b7c20 */ /* 0x000fe20008410000 */
[----:B------:R-:W-:Y:S02]  /*21c0*/  @P4 PRMT R50, R54, 0x7610, R50 ;  /* 0x0000761036324816 */ /* 0x000fe40000000032 */
[----:B------:R-:W-:Y:S02]  /*21d0*/  @P4 F2FP.BF16.F32.PACK_AB R47, RZ, R47 ;  /* 0x0000002fff2f423e */ /* 0x000fe400000010ff */
[----:B------:R-:W-:Y:S02]  /*21e0*/  FSEL R43, R43, RZ, P0 ;  /* 0x000000ff2b2b7208 */ /* 0x000fe40000000000 */
[----:B------:R-:W-:Y:S02]  /*21f0*/  @P4 PRMT R51, R55, 0x7610, R51 ;  /* 0x0000761037334816 */ /* 0x000fe40000000033 */
[----:B------:R-:W-:-:S02]  /*2200*/  @P4 PRMT R52, R47, 0x7610, R52 ;  /* 0x000076102f344816 */ /* 0x000fc40000000034 */
[----:B------:R-:W-:Y:S02]  /*2210*/  F2FP.BF16.F32.PACK_AB R57, RZ, R43 ;  /* 0x0000002bff39723e */ /* 0x000fe400000010ff */
[----:B------:R-:W-:Y:S02]  /*2220*/  PRMT R54, R40, 0x7610, R54 ;  /* 0x0000761028367816 */ /* 0x000fe40000000036 */
[----:B------:R-:W-:Y:S02]  /*2230*/  PRMT R55, R41, 0x7610, R55 ;  /* 0x0000761029377816 */ /* 0x000fe40000000037 */
[----:B------:R-:W-:Y:S01]  /*2240*/  PRMT R56, R42, 0x7610, R56 ;  /* 0x000076102a387816 */ /* 0x000fe20000000038 */
[----:B------:R-:W-:Y:S06]  /*2250*/  BRA.U !UP3, `(.L_x_375) ;  /* 0x000000050bd07547 */ /* 0x000fec000b800000 */
[----:B------:R-:W-:Y:S01]  /*2260*/  FMUL.FTZ R40, R43, UR27 ;  /* 0x0000001b2b287c20 */ /* 0x000fe20008410000 */
[----:B------:R-:W-:-:S03]  /*2270*/  ISETP.GE.U32.AND P0, PT, R4, 0x1000000, PT ;  /* 0x010000000400780c */ /* 0x000fc60003f06070 */
[----:B------:R-:W-:-:S05]  /*2280*/  FMUL.FTZ R40, R40, UR26 ;  /* 0x0000001a28287c20 */ /* 0x000fca0008410000 */
[----:B------:R-:W-:-:S04]  /*2290*/  FSEL R40, R40, RZ, P0 ;  /* 0x000000ff28287208 */ /* 0x000fc80000000000 */
[----:B------:R-:W-:-:S04]  /*22a0*/  F2FP.BF16.F32.PACK_AB R40, RZ, R40 ;  /* 0x00000028ff28723e */ /* 0x000fc800000010ff */
[----:B------:R-:W-:Y:S01]  /*22b0*/  PRMT R53, R40, 0x7610, R53 ;  /* 0x0000761028357816 */ /* 0x000fe20000000035 */
[----:B------:R-:W-:Y:S06]  /*22c0*/  BRA `(.L_x_375) ;  /* 0x0000000400b47947 */ /* 0x000fec0003800000 */
.L_x_370:
[----:B------:R-:W-:-:S04]  /*22d0*/  UISETP.NE.U32.AND UP0, UPT, UR4, URZ, UPT ;  /* 0x000000ff0400728c */ /* 0x000fc8000bf05070 */
[----:B------:R-:W-:-:S09]  /*22e0*/  UISETP.NE.AND.EX UP0, UPT, UR5, URZ, UPT, UP0 ;  /* 0x000000ff0500728c */ /* 0x000fd2000bf05300 */
[----:B------:R-:W-:Y:S05]  /*22f0*/  BRA.U UP0, `(.L_x_376) ;  /* 0x0000000100c47547 */ /* 0x000fea000b800000 */
[----:B------:R-:W-:Y:S01]  /*2300*/  ISETP.LT.AND P0, PT, RZ, UR34, PT ;  /* 0x00000022ff007c0c */ /* 0x000fe2000bf01270 */
[----:B------:R-:W0:Y:S01]  /*2310*/  @UP3 LDCU.64 UR12, c[0x0][0x408] ;  /* 0x00008100ff0c37ac */ /* 0x000e220008000a00 */
[----:B-----5:R-:W-:Y:S02]  /*2320*/  SHF.L.U32 R40, R62, 0x10, RZ ;  /* 0x000000103e287819 */ /* 0x020fe400000006ff */
[----:B------:R-:W-:Y:S01]  /*2330*/  PLOP3.LUT P4, PT, PT, PT, UP3, 0x80, 0x8 ;  /* 0x000000000008781c */ /* 0x000fe20003f8f038 */
[----:B------:R-:W1:Y:S01]  /*2340*/  @UP3 LDCU.64 UR14, c[0x0][0x408] ;  /* 0x00008100ff0e37ac */ /* 0x000e620008000a00 */
[----:B------:R-:W2:Y:S07]  /*2350*/  @UP3 LDCU.64 UR36, c[0x0][0x408] ;  /* 0x00008100ff2437ac */ /* 0x000eae0008000a00 */
[--C-:B------:R-:W-:Y:S01]  /*2360*/  @P0 FFMA.FTZ R41, R3, UR10, R44.reuse ;  /* 0x0000000a03290c23 */ /* 0x100fe2000801002c */
[----:B------:R-:W-:-:S03]  /*2370*/  @P0 FFMA.FTZ R43, R72, UR10, R44 ;  /* 0x0000000a482b0c23 */ /* 0x000fc6000801002c */
[----:B------:R-:W-:Y:S01]  /*2380*/  @P0 FADD.FTZ R41, R74, -R41 ;  /* 0x800000294a290221 */ /* 0x000fe20000010000 */
[----:B------:R-:W-:Y:S01]  /*2390*/  @P0 FADD.FTZ R42, R70, -R43 ;  /* 0x8000002b462a0221 */ /* 0x000fe20000010000 */
[----:B------:R-:W-:Y:S02]  /*23a0*/  @P4 LOP3.LUT P6, RZ, R4, 0xff, RZ, 0xc0, !PT ;  /* 0x000000ff04ff4812 */ /* 0x000fe400078cc0ff */
[----:B------:R-:W-:Y:S01]  /*23b0*/  @P0 FFMA.FTZ R40, R41, UR35, R40 ;  /* 0x0000002329280c23 */ /* 0x000fe20008010028 */
[----:B------:R-:W-:Y:S02]  /*23c0*/  SHF.R.U64 R41, R62, 0x10, R63 ;  /* 0x000000103e297819 */ /* 0x000fe4000000123f */
[----:B------:R-:W-:Y:S01]  /*23d0*/  @P4 LOP3.LUT P5, RZ, R4, 0xff00, RZ, 0xc0, !PT ;  /* 0x0000ff0004ff4812 */ /* 0x000fe200078ac0ff */
[----:B0-----:R-:W-:Y:S02]  /*23e0*/  @P4 FMUL.FTZ R40, R40, UR13 ;  /* 0x0000000d28284c20 */ /* 0x001fe40008410000 */
[----:B------:R-:W-:-:S02]  /*23f0*/  IMAD.U32 R41, R41, 0x10000, RZ ;  /* 0x0001000029297824 */ /* 0x000fc400078e00ff */
[----:B------:R-:W-:Y:S02]  /*2400*/  @P4 FMUL.FTZ R40, R40, UR12 ;  /* 0x0000000c28284c20 */ /* 0x000fe40008410000 */
[----:B------:R-:W-:Y:S01]  /*2410*/  @P0 FFMA.FTZ R41, R42, UR35, R41 ;  /* 0x000000232a290c23 */ /* 0x000fe20008010029 */
[----:B------:R-:W-:Y:S02]  /*2420*/  @P0 FFMA.FTZ R42, R87, UR10, R44 ;  /* 0x0000000a572a0c23 */ /* 0x000fe4000801002c */
[----:B------:R-:W-:Y:S01]  /*2430*/  @P4 FSEL R40, R40, RZ, P6 ;  /* 0x000000ff28284208 */ /* 0x000fe20003000000 */
[----:B-1----:R-:W-:Y:S01]  /*2440*/  @P4 FMUL.FTZ R41, R41, UR15 ;  /* 0x0000000f29294c20 */ /* 0x002fe20008410000 */
[----:B------:R-:W-:Y:S01]  /*2450*/  @P0 FADD.FTZ R43, R71, -R42 ;  /* 0x8000002a472b0221 */ /* 0x000fe20000010000 */
[----:B------:R-:W-:Y:S02]  /*2460*/  SHF.L.U32 R42, R63, 0x10, RZ ;  /* 0x000000103f2a7819 */ /* 0x000fe400000006ff */
[----:B------:R-:W-:Y:S01]  /*2470*/  @P4 FMUL.FTZ R41, R41, UR14 ;  /* 0x0000000e29294c20 */ /* 0x000fe20008410000 */
[----:B------:R-:W-:-:S02]  /*2480*/  @P4 LOP3.LUT P6, RZ, R4, 0xff0000, RZ, 0xc0, !PT ;  /* 0x00ff000004ff4812 */ /* 0x000fc400078cc0ff */
[----:B------:R-:W-:Y:S01]  /*2490*/  @P0 FFMA.FTZ R42, R43, UR35, R42 ;  /* 0x000000232b2a0c23 */ /* 0x000fe2000801002a */
[----:B------:R-:W-:Y:S02]  /*24a0*/  @P4 F2FP.BF16.F32.PACK_AB R40, RZ, R40 ;  /* 0x00000028ff28423e */ /* 0x000fe400000010ff */
[----:B------:R-:W-:Y:S01]  /*24b0*/  @P4 FSEL R41, R41, RZ, P5 ;  /* 0x000000ff29294208 */ /* 0x000fe20002800000 */
[----:B--2---:R-:W-:Y:S01]  /*24c0*/  @P4 FMUL.FTZ R42, R42, UR37 ;  /* 0x000000252a2a4c20 */ /* 0x004fe20008410000 */
[----:B------:R-:W-:Y:S02]  /*24d0*/  @P4 PRMT R50, R40, 0x7610, R50 ;  /* 0x0000761028324816 */ /* 0x000fe40000000032 */
[----:B------:R-:W-:Y:S01]  /*24e0*/  @P4 F2FP.BF16.F32.PACK_AB R41, RZ, R41 ;  /* 0x00000029ff29423e */ /* 0x000fe200000010ff */
[----:B------:R-:W-:-:S03]  /*24f0*/  @P4 FMUL.FTZ R42, R42, UR36 ;  /* 0x000000242a2a4c20 */ /* 0x000fc60008410000 */
[----:B------:R-:W-:Y:S02]  /*2500*/  @P4 PRMT R51, R41, 0x7610, R51 ;  /* 0x0000761029334816 */ /* 0x000fe40000000033 */
[----:B------:R-:W-:-:S04]  /*2510*/  @P4 FSEL R42, R42, RZ, P6 ;  /* 0x000000ff2a2a4208 */ /* 0x000fc80003000000 */
[----:B------:R-:W-:-:S04]  /*2520*/  @P4 F2FP.BF16.F32.PACK_AB R42, RZ, R42 ;  /* 0x0000002aff2a423e */ /* 0x000fc800000010ff */
[----:B------:R-:W-:Y:S01]  /*2530*/  @P4 PRMT R52, R42, 0x7610, R52 ;  /* 0x000076102a344816 */ /* 0x000fe20000000034 */
[----:B------:R-:W-:Y:S06]  /*2540*/  BRA.U !UP3, `(.L_x_375) ;  /* 0x000000050b147547 */ /* 0x000fec000b800000 */
[----:B------:R-:W-:Y:S01]  /*2550*/  SHF.R.U32.HI R40, RZ, 0x10, R63 ;  /* 0x00000010ff287819 */ /* 0x000fe2000001163f */
[----:B------:R-:W-:-:S04]  /*2560*/  @P0 FFMA.FTZ R42, R76, UR10, R44 ;  /* 0x0000000a4c2a0c23 */ /* 0x000fc8000801002c */
[----:B------:R-:W-:Y:S02]  /*2570*/  IMAD.U32 R40, R40, 0x10000, RZ ;  /* 0x0001000028287824 */ /* 0x000fe400078e00ff */
[----:B------:R-:W-:-:S04]  /*2580*/  @P0 FADD.FTZ R41, R73, -R42 ;  /* 0x8000002a49290221 */ /* 0x000fc80000010000 */
[----:B------:R-:W-:Y:S01]  /*2590*/  @P0 FFMA.FTZ R40, R41, UR35, R40 ;  /* 0x0000002329280c23 */ /* 0x000fe20008010028 */
[----:B------:R-:W-:-:S03]  /*25a0*/  ISETP.GE.U32.AND P0, PT, R4, 0x1000000, PT ;  /* 0x010000000400780c */ /* 0x000fc60003f06070 */
[----:B------:R-:W-:-:S04]  /*25b0*/  FMUL.FTZ R40, R40, UR27 ;  /* 0x0000001b28287c20 */ /* 0x000fc80008410000 */
[----:B------:R-:W-:-:S05]  /*25c0*/  FMUL.FTZ R40, R40, UR26 ;  /* 0x0000001a28287c20 */ /* 0x000fca0008410000 */
[----:B------:R-:W-:-:S04]  /*25d0*/  FSEL R40, R40, RZ, P0 ;  /* 0x000000ff28287208 */ /* 0x000fc80000000000 */
[----:B------:R-:W-:-:S04]  /*25e0*/  F2FP.BF16.F32.PACK_AB R40, RZ, R40 ;  /* 0x00000028ff28723e */ /* 0x000fc800000010ff */
[----:B------:R-:W-:Y:S01]  /*25f0*/  PRMT R53, R40, 0x7610, R53 ;  /* 0x0000761028357816 */ /* 0x000fe20000000035 */
[----:B------:R-:W-:Y:S06]  /*2600*/  BRA `(.L_x_375) ;  /* 0x0000000000e47947 */ /* 0x000fec0003800000 */
.L_x_376:
[----:B------:R-:W-:Y:S01]  /*2610*/  PLOP3.LUT P0, PT, PT, PT, UP2, 0x80, 0x8 ;  /* 0x000000000008781c */ /* 0x000fe20003f0f028 */
[----:B------:R-:W0:Y:S01]  /*2620*/  @UP3 LDCU.64 UR12, c[0x0][0x408] ;  /* 0x00008100ff0c37ac */ /* 0x000e220008000a00 */
[----:B------:R-:W-:Y:S02]  /*2630*/  ISETP.LT.AND P4, PT, RZ, UR34, PT ;  /* 0x00000022ff007c0c */ /* 0x000fe4000bf81270 */
[C---:B-----5:R-:W-:Y:S01]  /*2640*/  SHF.L.U32 R43, R62.reuse, 0x10, RZ ;  /* 0x000000103e2b7819 */ /* 0x060fe200000006ff */
[----:B------:R-:W1:Y:S01]  /*2650*/  @UP3 LDCU.64 UR14, c[0x0][0x408] ;  /* 0x00008100ff0e37ac */ /* 0x000e620008000a00 */
[----:B------:R-:W-:Y:S01]  /*2660*/  SHF.R.U64 R42, R62, 0x10, R63 ;  /* 0x000000103e2a7819 */ /* 0x000fe2000000123f */
[----:B------:R-:W2:Y:S04]  /*2670*/  @UP3 LDCU.64 UR36, c[0x0][0x408] ;  /* 0x00008100ff2437ac */ /* 0x000ea80008000a00 */
[----:B------:R-:W-:-:S02]  /*2680*/  IMAD.U32 R42, R42, 0x10000, RZ ;  /* 0x000100002a2a7824 */ /* 0x000fc400078e00ff */
[--C-:B------:R-:W-:Y:S01]  /*2690*/  @P0 FFMA.FTZ R41, R3, UR10, R44.reuse ;  /* 0x0000000a03290c23 */ /* 0x100fe2000801002c */
[----:B------:R-:W3:Y:S01]  /*26a0*/  @UP3 LDCU.64 UR38, c[0x0][0x408] ;  /* 0x00008100ff2637ac */ /* 0x000ee20008000a00 */
[--C-:B------:R-:W-:Y:S01]  /*26b0*/  @P4 FFMA.FTZ R47, R72, UR10, R44.reuse ;  /* 0x0000000a482f4c23 */ /* 0x100fe2000801002c */
[--C-:B------:R-:W-:Y:S01]  /*26c0*/  @P4 FFMA.FTZ R46, R87, UR10, R44.reuse ;  /* 0x0000000a572e4c23 */ /* 0x100fe2000801002c */
[----:B------:R-:W-:Y:S01]  /*26d0*/  @P0 FADD.FTZ R40, R74, -R41 ;  /* 0x800000294a280221 */ /* 0x000fe20000010000 */
[----:B------:R-:W-:Y:S01]  /*26e0*/  SHF.R.U32.HI R41, RZ, 0x10, R63 ;  /* 0x00000010ff297819 */ /* 0x000fe2000001163f */
[----:B------:R-:W-:Y:S01]  /*26f0*/  @P4 FADD.FTZ R47, R70, -R47 ;  /* 0x8000002f462f4221 */ /* 0x000fe20000010000 */
[----:B------:R-:W-:Y:S01]  /*2700*/  @P4 FFMA.FTZ R54, R76, UR10, R44 ;  /* 0x0000000a4c364c23 */ /* 0x000fe2000801002c */
[----:B------:R-:W-:Y:S01]  /*2710*/  @P0 FFMA.FTZ R43, R40, UR35, R43 ;  /* 0x00000023282b0c23 */ /* 0x000fe2000801002b */
[----:B------:R-:W-:Y:S01]  /*2720*/  PLOP3.LUT P0, PT, PT, PT, UP3, 0x80, 0x8 ;  /* 0x000000000008781c */ /* 0x000fe20003f0f038 */
[----:B------:R-:W-:Y:S01]  /*2730*/  @P4 FFMA.FTZ R42, R47, UR35, R42 ;  /* 0x000000232f2a4c23 */ /* 0x000fe2000801002a */
[----:B------:R-:W-:-:S02]  /*2740*/  IMAD.U32 R40, R63, 0x10000, RZ ;  /* 0x000100003f287824 */ /* 0x000fc400078e00ff */
[----:B------:R-:W-:Y:S01]  /*2750*/  @P4 FADD.FTZ R47, R71, -R46 ;  /* 0x8000002e472f4221 */ /* 0x000fe20000010000 */
[----:B------:R-:W-:Y:S01]  /*2760*/  SHF.L.U32 R41, R41, 0x10, RZ ;  /* 0x0000001029297819 */ /* 0x000fe200000006ff */
[----:B------:R-:W-:Y:S02]  /*2770*/  @P4 FADD.FTZ R54, R73, -R54 ;  /* 0x8000003649364221 */ /* 0x000fe40000010000 */
[----:B------:R-:W-:Y:S02]  /*2780*/  @P4 FFMA.FTZ R40, R47, UR35, R40 ;  /* 0x000000232f284c23 */ /* 0x000fe40008010028 */
[----:B------:R-:W-:-:S03]  /*2790*/  @P4 FFMA.FTZ R41, R54, UR35, R41 ;  /* 0x0000002336294c23 */ /* 0x000fc60008010029 */
[----:B0-----:R-:W-:Y:S01]  /*27a0*/  @P0 FMUL.FTZ R46, R43, UR13 ;  /* 0x0000000d2b2e0c20 */ /* 0x001fe20008410000 */
[----:B-1----:R-:W-:Y:S01]  /*27b0*/  @P0 FMUL.FTZ R47, R42, UR15 ;  /* 0x0000000f2a2f0c20 */ /* 0x002fe20008410000 */
[----:B------:R-:W-:Y:S02]  /*27c0*/  @P0 LOP3.LUT P4, RZ, R4, 0xff, RZ, 0xc0, !PT ;  /* 0x000000ff04ff0812 */ /* 0x000fe4000788c0ff */
[----:B------:R-:W-:Y:S01]  /*27d0*/  @P0 FMUL.FTZ R46, R46, UR12 ;  /* 0x0000000c2e2e0c20 */ /* 0x000fe20008410000 */
[----:B------:R-:W-:Y:S01]  /*27e0*/  @P0 FMUL.FTZ R47, R47, UR14 ;  /* 0x0000000e2f2f0c20 */ /* 0x000fe20008410000 */
[----:B------:R-:W-:Y:S02]  /*27f0*/  @P0 LOP3.LUT P5, RZ, R4, 0xff00, RZ, 0xc0, !PT ;  /* 0x0000ff0004ff0812 */ /* 0x000fe400078ac0ff */
[----:B------:R-:W-:Y:S02]  /*2800*/  F2FP.BF16.F32.PACK_AB R43, RZ, R43 ;  /* 0x0000002bff2b723e */ /* 0x000fe400000010ff */
[----:B------:R-:W-:-:S02]  /*2810*/  @P0 FSEL R46, R46, RZ, P4 ;  /* 0x000000ff2e2e0208 */ /* 0x000fc40002000000 */
[----:B------:R-:W-:Y:S02]  /*2820*/  @P0 FSEL R47, R47, RZ, P5 ;  /* 0x000000ff2f2f0208 */ /* 0x000fe40002800000 */
[----:B------:R-:W-:Y:S01]  /*2830*/  @P0 F2FP.BF16.F32.PACK_AB R54, RZ, R46 ;  /* 0x0000002eff36023e */ /* 0x000fe200000010ff */
[----:B--2---:R-:W-:Y:S01]  /*2840*/  @P0 FMUL.FTZ R46, R40, UR37 ;  /* 0x00000025282e0c20 */ /* 0x004fe20008410000 */
[----:B------:R-:W-:Y:S01]  /*2850*/  @P0 F2FP.BF16.F32.PACK_AB R55, RZ, R47 ;  /* 0x0000002fff37023e */ /* 0x000fe200000010ff */
[----:B---3--:R-:W-:Y:S01]  /*2860*/  @P0 FMUL.FTZ R47, R41, UR39 ;  /* 0x00000027292f0c20 */ /* 0x008fe20008410000 */
[----:B------:R-:W-:Y:S01]  /*2870*/  @P0 LOP3.LUT P4, RZ, R4, 0xff0000, RZ, 0xc0, !PT ;  /* 0x00ff000004ff0812 */ /* 0x000fe2000788c0ff */
[----:B------:R-:W-:Y:S01]  /*2880*/  @P0 FMUL.FTZ R46, R46, UR36 ;  /* 0x000000242e2e0c20 */ /* 0x000fe20008410000 */
[----:B------:R-:W-:Y:S01]  /*2890*/  @P0 ISETP.GE.U32.AND P5, PT, R4, 0x1000000, PT ;  /* 0x010000000400080c */ /* 0x000fe20003fa6070 */
[----:B------:R-:W-:Y:S01]  /*28a0*/  @P0 FMUL.FTZ R47, R47, UR38 ;  /* 0x000000262f2f0c20 */ /* 0x000fe20008410000 */
[----:B------:R-:W-:-:S02]  /*28b0*/  F2FP.BF16.F32.PACK_AB R42, RZ, R42 ;  /* 0x0000002aff2a723e */ /* 0x000fc400000010ff */
[----:B------:R-:W-:Y:S02]  /*28c0*/  @P0 FSEL R46, R46, RZ, P4 ;  /* 0x000000ff2e2e0208 */ /* 0x000fe40002000000 */
[----:B------:R-:W-:Y:S02]  /*28d0*/  @P0 FSEL R47, R47, RZ, P5 ;  /* 0x000000ff2f2f0208 */ /* 0x000fe40002800000 */
[----:B------:R-:W-:Y:S02]  /*28e0*/  @P0 F2FP.BF16.F32.PACK_AB R46, RZ, R46 ;  /* 0x0000002eff2e023e */ /* 0x000fe400000010ff */
[----:B------:R-:W-:Y:S02]  /*28f0*/  @P0 F2FP.BF16.F32.PACK_AB R47, RZ, R47 ;  /* 0x0000002fff2f023e */ /* 0x000fe400000010ff */
        /* <DEDUP_REMOVED lines=10> */
.L_x_375:
        /* <DEDUP_REMOVED lines=11> */
.L_x_377:
        /* <DEDUP_REMOVED lines=9> */
.L_x_378:
[----:B------:R-:W-:Y:S01]  /*2ae0*/  IADD3 R5, PT, PT, R5, 0x80, RZ ;  /* 0x0000008005057810 */ /* 0x000fe20007ffe0ff */
[----:B------:R-:W-:-:S07]  /*2af0*/  VIADD R45, R45, 0x80 ;  /* 0x000000802d2d7836 */ /* 0x000fce0000000000 */
.L_x_369:
[----:B------:R-:W-:Y:S05]  /*2b00*/  BSYNC.RECONVERGENT B0 ;  /* 0x0000000000007941 */ /* 0x000fea0003800200 */
.L_x_368:
[----:B------:R-:W-:Y:S04]  /*2b10*/  BSSY.RECONVERGENT B0, `(.L_x_379) ;  /* 0x00000ee000007945 */ /* 0x000fe80003800200 */
        /* <DEDUP_REMOVED lines=8> */
[----:B------:R-:W2:Y:S01]  /*2ba0*/  @UP3 LDCU.64 UR12, c[0x0][0x408] ;  /* 0x00008100ff0c37ac */ /* 0x000ea20008000a00 */
[C---:B01---5:R-:W-:Y:S02]  /*2bb0*/  SHF.R.U64 R40, R60.reuse, 0x10, R61 ;  /* 0x000000103c287819 */ /* 0x063fe4000000123d */
[----:B------:R-:W-:Y:S01]  /*2bc0*/  SHF.L.U32 R41, R60, 0x10, RZ ;  /* 0x000000103c297819 */ /* 0x000fe200000006ff */
[----:B------:R-:W0:Y:S01]  /*2bd0*/  @UP3 LDCU.64 UR36, c[0x0][0x408] ;  /* 0x00008100ff2437ac */ /* 0x000e220008000a00 */
[----:B------:R-:W-:Y:S01]  /*2be0*/  PLOP3.LUT P0, PT, PT, PT, UP3, 0x80, 0x8 ;  /* 0x000000000008781c */ /* 0x000fe20003f0f038 */
[----:B------:R-:W-:Y:S01]  /*2bf0*/  IMAD.U32 R40, R40, 0x10000, RZ ;  /* 0x0001000028287824 */ /* 0x000fe200078e00ff */
[----:B------:R-:W1:Y:S05]  /*2c00*/  @UP3 LDCU.64 UR14, c[0x0][0x408] ;  /* 0x00008100ff0e37ac */ /* 0x000e6a0008000a00 */
[--C-:B------:R-:W-:Y:S01]  /*2c10*/  @P4 FFMA.FTZ R42, R69, UR10, R44.reuse ;  /* 0x0000000a452a4c23 */ /* 0x100fe2000801002c */
[--C-:B------:R-:W-:Y:S01]  /*2c20*/  @P4 FFMA.FTZ R43, R68, UR10, R44.reuse ;  /* 0x0000000a442b4c23 */ /* 0x100fe2000801002c */
[--C-:B------:R-:W-:Y:S01]  /*2c30*/  @P4 FFMA.FTZ R47, R75, UR10, R44.reuse ;  /* 0x0000000a4b2f4c23 */ /* 0x100fe2000801002c */
[----:B------:R-:W-:Y:S01]  /*2c40*/  @P4 FFMA.FTZ R46, R80, UR10, R44 ;  /* 0x0000000a502e4c23 */ /* 0x000fe2000801002c */
[----:B------:R-:W-:Y:S01]  /*2c50*/  @P4 FADD.FTZ R42, R59, -R42 ;  /* 0x8000002a3b2a4221 */ /* 0x000fe20000010000 */
[----:B------:R-:W-:Y:S01]  /*2c60*/  @P4 FADD.FTZ R43, R58, -R43 ;  /* 0x8000002b3a2b4221 */ /* 0x000fe20000010000 */
[----:B------:R-:W-:-:S02]  /*2c70*/  @P0 LOP3.LUT P5, RZ, R2, 0xff00, RZ, 0xc0, !PT ;  /* 0x0000ff0002ff0812 */ /* 0x000fc400078ac0ff */
[----:B------:R-:W-:Y:S01]  /*2c80*/  @P4 FFMA.FTZ R41, R42, UR35, R41 ;  /* 0x000000232a294c23 */ /* 0x000fe20008010029 */
[----:B------:R-:W-:Y:S01]  /*2c90*/  @P4 FFMA.FTZ R40, R43, UR35, R40 ;  /* 0x000000232b284c23 */ /* 0x000fe20008010028 */
[----:B------:R-:W-:Y:S01]  /*2ca0*/  SHF.L.U32 R43, R61, 0x10, RZ ;  /* 0x000000103d2b7819 */ /* 0x000fe200000006ff */
[----:B------:R-:W-:Y:S01]  /*2cb0*/  @P4 FADD.FTZ R42, R78, -R47 ;  /* 0x8000002f4e2a4221 */ /* 0x000fe20000010000 */
[----:B------:R-:W-:-:S03]  /*2cc0*/  SHF.R.U32.HI R47, RZ, 0x10, R61 ;  /* 0x00000010ff2f7819 */ /* 0x000fc6000001163d */
[----:B------:R-:W-:Y:S02]  /*2cd0*/  @P4 FFMA.FTZ R43, R42, UR35, R43 ;  /* 0x000000232a2b4c23 */ /* 0x000fe4000801002b */
[----:B------:R-:W-:Y:S02]  /*2ce0*/  IMAD.U32 R42, R47, 0x10000, RZ ;  /* 0x000100002f2a7824 */ /* 0x000fe400078e00ff */
[----:B------:R-:W-:Y:S01]  /*2cf0*/  @P4 FADD.FTZ R47, R77, -R46 ;  /* 0x8000002e4d2f4221 */ /* 0x000fe20000010000 */
[----:B--2---:R-:W-:Y:S01]  /*2d00*/  @P0 FMUL.FTZ R46, R41, UR13 ;  /* 0x0000000d292e0c20 */ /* 0x004fe20008410000 */
[----:B0-----:R-:W-:Y:S01]  /*2d10*/  @P0 FMUL.FTZ R54, R43, UR37 ;  /* 0x000000252b360c20 */ /* 0x001fe20008410000 */
[----:B------:R-:W-:Y:S01]  /*2d20*/  F2FP.BF16.F32.PACK_AB R41, RZ, R41 ;  /* 0x00000029ff29723e */ /* 0x000fe200000010ff */
[----:B------:R-:W-:Y:S01]  /*2d30*/  @P4 FFMA.FTZ R42, R47, UR35, R42 ;  /* 0x000000232f2a4c23 */ /* 0x000fe2000801002a */
[----:B------:R-:W-:Y:S01]  /*2d40*/  @P0 FMUL.FTZ R46, R46, UR12 ;  /* 0x0000000c2e2e0c20 */ /* 0x000fe20008410000 */
[----:B------:R-:W-:Y:S01]  /*2d50*/  @P0 LOP3.LUT P4, RZ, R2, 0xff, RZ, 0xc0, !PT ;  /* 0x000000ff02ff0812 */ /* 0x000fe2000788c0ff */
[----:B-1----:R-:W-:Y:S01]  /*2d60*/  @P0 FMUL.FTZ R47, R40, UR15 ;  /* 0x0000000f282f0c20 */ /* 0x002fe20008410000 */
[----:B------:R-:W-:Y:S01]  /*2d70*/  @P0 FMUL.FTZ R54, R54, UR36 ;  /* 0x0000002436360c20 */ /* 0x000fe20008410000 */
[----:B------:R-:W-:-:S02]  /*2d80*/  F2FP.BF16.F32.PACK_AB R40, RZ, R40 ;  /* 0x00000028ff28723e */ /* 0x000fc400000010ff */
[----:B------:R-:W-:Y:S01]  /*2d90*/  @P0 FSEL R46, R46, RZ, P4 ;  /* 0x000000ff2e2e0208 */ /* 0x000fe20002000000 */
[----:B------:R-:W-:Y:S01]  /*2da0*/  @P0 FMUL.FTZ R47, R47, UR14 ;  /* 0x0000000e2f2f0c20 */ /* 0x000fe20008410000 */
[----:B------:R-:W-:Y:S02]  /*2db0*/  @P0 LOP3.LUT P4, RZ, R2, 0xff0000, RZ, 0xc0, !PT ;  /* 0x00ff000002ff0812 */ /* 0x000fe4000788c0ff */
[----:B------:R-:W-:Y:S02]  /*2dc0*/  @P0 F2FP.BF16.F32.PACK_AB R46, RZ, R46 ;  /* 0x0000002eff2e023e */ /* 0x000fe400000010ff */
[----:B------:R-:W-:Y:S02]  /*2dd0*/  @P0 FSEL R54, R54, RZ, P4 ;  /* 0x000000ff36360208 */ /* 0x000fe40002000000 */
[----:B------:R-:W-:Y:S02]  /*2de0*/  @P0 FSEL R47, R47, RZ, P5 ;  /* 0x000000ff2f2f0208 */ /* 0x000fe40002800000 */
[----:B------:R-:W-:-:S02]  /*2df0*/  @P0 F2FP.BF16.F32.PACK_AB R54, RZ, R54 ;  /* 0x00000036ff36023e */ /* 0x000fc400000010ff */
[----:B------:R-:W-:Y:S02]  /*2e00*/  @P0 F2FP.BF16.F32.PACK_AB R47, RZ, R47 ;  /* 0x0000002fff2f023e */ /* 0x000fe400000010ff */
        /* <DEDUP_REMOVED lines=16> */
.L_x_382:
[----:B------:R-:W-:Y:S01]  /*2f10*/  ISETP.LT.AND P0, PT, RZ, UR34, PT ;  /* 0x00000022ff007c0c */ /* 0x000fe2000bf01270 */
[----:B------:R-:W2:Y:S01]  /*2f20*/  @UP3 LDCU.64 UR12, c[0x0][0x408] ;  /* 0x00008100ff0c37ac */ /* 0x000ea20008000a00 */
[----:B01---5:R-:W-:Y:S02]  /*2f30*/  SHF.L.U32 R40, R60, 0x10, RZ ;  /* 0x000000103c287819 */ /* 0x023fe400000006ff */
[----:B------:R-:W-:Y:S01]  /*2f40*/  PLOP3.LUT P4, PT, PT, PT, UP3, 0x80, 0x8 ;  /* 0x000000000008781c */ /* 0x000fe20003f8f038 */
[----:B------:R-:W0:Y:S01]  /*2f50*/  @UP3 LDCU.64 UR14, c[0x0][0x408] ;  /* 0x00008100ff0e37ac */ /* 0x000e220008000a00 */
[----:B------:R-:W1:Y:S07]  /*2f60*/  @UP3 LDCU.64 UR36, c[0x0][0x408] ;  /* 0x00008100ff2437ac */ /* 0x000e6e0008000a00 */
[--C-:B------:R-:W-:Y:S01]  /*2f70*/  @P0 FFMA.FTZ R42, R69, UR10, R44.reuse ;  /* 0x0000000a452a0c23 */ /* 0x100fe2000801002c */
[----:B------:R-:W-:-:S03]  /*2f80*/  @P0 FFMA.FTZ R43, R68, UR10, R44 ;  /* 0x0000000a442b0c23 */ /* 0x000fc6000801002c */
[----:B------:R-:W-:Y:S01]  /*2f90*/  @P0 FADD.FTZ R41, R59, -R42 ;  /* 0x8000002a3b290221 */ /* 0x000fe20000010000 */
[----:B------:R-:W-:Y:S01]  /*2fa0*/  @P0 FADD.FTZ R42, R58, -R43 ;  /* 0x8000002b3a2a0221 */ /* 0x000fe20000010000 */
[----:B------:R-:W-:Y:S01]  /*2fb0*/  @P0 FFMA.FTZ R43, R75, UR10, R44 ;  /* 0x0000000a4b2b0c23 */ /* 0x000fe2000801002c */
[----:B------:R-:W-:Y:S01]  /*2fc0*/  @P4 LOP3.LUT P6, RZ, R2, 0xff, RZ, 0xc0, !PT ;  /* 0x000000ff02ff4812 */ /* 0x000fe200078cc0ff */
[----:B------:R-:W-:Y:S01]  /*2fd0*/  @P0 FFMA.FTZ R40, R41, UR35, R40 ;  /* 0x0000002329280c23 */ /* 0x000fe20008010028 */
[----:B------:R-:W-:Y:S01]  /*2fe0*/  SHF.R.U64 R41, R60, 0x10, R61 ;  /* 0x000000103c297819 */ /* 0x000fe2000000123d */
[----:B------:R-:W-:Y:S01]  /*2ff0*/  @P0 FADD.FTZ R43, R78, -R43 ;  /* 0x8000002b4e2b0221 */ /* 0x000fe20000010000 */
[----:B------:R-:W-:Y:S01]  /*3000*/  @P4 LOP3.LUT P5, RZ, R2, 0xff00, RZ, 0xc0, !PT ;  /* 0x0000ff0002ff4812 */ /* 0x000fe200078ac0ff */
[----:B--2---:R-:W-:Y:S02]  /*3010*/  @P4 FMUL.FTZ R40, R40, UR13 ;  /* 0x0000000d28284c20 */ /* 0x004fe40008410000 */
[----:B------:R-:W-:-:S02]  /*3020*/  IMAD.U32 R41, R41, 0x10000, RZ ;  /* 0x0001000029297824 */ /* 0x000fc400078e00ff */
[----:B------:R-:W-:Y:S02]  /*3030*/  @P4 FMUL.FTZ R40, R40, UR12 ;  /* 0x0000000c28284c20 */ /* 0x000fe40008410000 */
[----:B------:R-:W-:Y:S01]  /*3040*/  @P0 FFMA.FTZ R41, R42, UR35, R41 ;  /* 0x000000232a290c23 */ /* 0x000fe20008010029 */
[----:B------:R-:W-:Y:S02]  /*3050*/  SHF.L.U32 R42, R61, 0x10, RZ ;  /* 0x000000103d2a7819 */ /* 0x000fe400000006ff */
[----:B------:R-:W-:Y:S01]  /*3060*/  @P4 FSEL R40, R40, RZ, P6 ;  /* 0x000000ff28284208 */ /* 0x000fe20003000000 */
[----:B0-----:R-:W-:Y:S01]  /*3070*/  @P4 FMUL.FTZ R41, R41, UR15 ;  /* 0x0000000f29294c20 */ /* 0x001fe20008410000 */
[----:B------:R-:W-:Y:S01]  /*3080*/  @P4 LOP3.LUT P6, RZ, R2, 0xff0000, RZ, 0xc0, !PT ;  /* 0x00ff000002ff4812 */ /* 0x000fe200078cc0ff */
[----:B------:R-:W-:Y:S01]  /*3090*/  @P0 FFMA.FTZ R42, R43, UR35, R42 ;  /* 0x000000232b2a0c23 */ /* 0x000fe2000801002a */
[----:B------:R-:W-:Y:S01]  /*30a0*/  @P4 F2FP.BF16.F32.PACK_AB R40, RZ, R40 ;  /* 0x00000028ff28423e */ /* 0x000fe200000010ff */
[----:B------:R-:W-:-:S02]  /*30b0*/  @P4 FMUL.FTZ R41, R41, UR14 ;  /* 0x0000000e29294c20 */ /* 0x000fc40008410000 */
[----:B-1----:R-:W-:Y:S01]  /*30c0*/  @P4 FMUL.FTZ R42, R42, UR37 ;  /* 0x000000252a2a4c20 */ /* 0x002fe20008410000 */
[----:B------:R-:W-:Y:S02]  /*30d0*/  @P4 PRMT R50, R40, 0x7610, R50 ;  /* 0x0000761028324816 */ /* 0x000fe40000000032 */
[----:B------:R-:W-:Y:S01]  /*30e0*/  @P4 FSEL R41, R41, RZ, P5 ;  /* 0x000000ff29294208 */ /* 0x000fe20002800000 */
[----:B------:R-:W-:-:S03]  /*30f0*/  @P4 FMUL.FTZ R42, R42, UR36 ;  /* 0x000000242a2a4c20 */ /* 0x000fc60008410000 */
[----:B------:R-:W-:Y:S02]  /*3100*/  @P4 F2FP.BF16.F32.PACK_AB R41, RZ, R41 ;  /* 0x00000029ff29423e */ /* 0x000fe400000010ff */
[----:B------:R-:W-:Y:S02]  /*3110*/  @P4 FSEL R42, R42, RZ, P6 ;  /* 0x000000ff2a2a4208 */ /* 0x000fe40003000000 */
[----:B------:R-:W-:Y:S02]  /*3120*/  @P4 PRMT R51, R41, 0x7610, R51 ;  /* 0x0000761029334816 */ /* 0x000fe40000000033 */
        /* <DEDUP_REMOVED lines=15> */
.L_x_381:
[----:B------:R-:W-:-:S04]  /*3220*/  UISETP.NE.U32.AND UP0, UPT, UR4, URZ, UPT ;  /* 0x000000ff0400728c */ /* 0x000fc8000bf05070 */
[----:B------:R-:W-:-:S09]  /*3230*/  UISETP.NE.AND.EX UP0, UPT, UR5, URZ, UPT, UP0 ;  /* 0x000000ff0500728c */ /* 0x000fd2000bf05300 */
[----:B------:R-:W-:Y:S05]  /*3240*/  BRA.U !UP0, `(.L_x_384) ;  /* 0x0000000108d87547 */ /* 0x000fea000b800000 */
[--C-:B01----:R-:W-:Y:S01]  /*3250*/  FFMA.FTZ R41, R68, UR10, R44.reuse ;  /* 0x0000000a44297c23 */ /* 0x103fe2000801002c */
[----:B------:R-:W0:Y:S01]  /*3260*/  @UP3 LDCU.64 UR14, c[0x0][0x408] ;  /* 0x00008100ff0e37ac */ /* 0x000e220008000a00 */
[----:B------:R-:W-:Y:S01]  /*3270*/  FFMA.FTZ R40, R69, UR10, R44 ;  /* 0x0000000a45287c23 */ /* 0x000fe2000801002c */
[----:B------:R-:W-:Y:S01]  /*3280*/  PLOP3.LUT P4, PT, PT, PT, UP3, 0x80, 0x8 ;  /* 0x000000000008781c */ /* 0x000fe20003f8f038 */
[----:B------:R-:W-:Y:S01]  /*3290*/  FADD.FTZ R41, R58, -R41 ;  /* 0x800000293a297221 */ /* 0x000fe20000010000 */
[----:B------:R-:W1:Y:S01]  /*32a0*/  @UP3 LDCU.64 UR12, c[0x0][0x408] ;  /* 0x00008100ff0c37ac */ /* 0x000e620008000a00 */
[----:B------:R-:W-:Y:S01]  /*32b0*/  FADD.FTZ R40, R59, -R40 ;  /* 0x800000283b287221 */ /* 0x000fe20000010000 */
[----:B------:R-:W-:Y:S01]  /*32c0*/  ISETP.LT.AND P0, PT, RZ, UR34, PT ;  /* 0x00000022ff007c0c */ /* 0x000fe2000bf01270 */
[----:B------:R-:W-:Y:S01]  /*32d0*/  FMUL.FTZ R41, R41, UR35 ;  /* 0x0000002329297c20 */ /* 0x000fe20008410000 */
[----:B------:R-:W-:Y:S01]  /*32e0*/  FFMA.FTZ R43, R75, UR10, R44 ;  /* 0x0000000a4b2b7c23 */ /* 0x000fe2000801002c */
[----:B------:R-:W-:Y:S01]  /*32f0*/  FMUL.FTZ R40, R40, UR35 ;  /* 0x0000002328287c20 */ /* 0x000fe20008410000 */
[----:B------:R-:W2:Y:S02]  /*3300*/  @UP3 LDCU.64 UR36, c[0x0][0x408] ;  /* 0x00008100ff2437ac */ /* 0x000ea40008000a00 */
[----:B------:R-:W-:Y:S01]  /*3310*/  FSEL R41, R41, RZ, P0 ;  /* 0x000000ff29297208 */ /* 0x000fe20000000000 */
[----:B------:R-:W-:Y:S01]  /*3320*/  FADD.FTZ R43, R78, -R43 ;  /* 0x8000002b4e2b7221 */ /* 0x000fe20000010000 */
[----:B------:R-:W-:-:S02]  /*3330*/  FSEL R40, R40, RZ, P0 ;  /* 0x000000ff28287208 */ /* 0x000fc40000000000 */
[C---:B-----5:R-:W-:Y:S01]  /*3340*/  @P4 LOP3.LUT P6, RZ, R2.reuse, 0xff00, RZ, 0xc0, !PT ;  /* 0x0000ff0002ff4812 */ /* 0x060fe200078cc0ff */
[----:B------:R-:W-:Y:S01]  /*3350*/  FMUL.FTZ R47, R43, UR35 ;  /* 0x000000232b2f7c20 */ /* 0x000fe20008410000 */
[----:B0-----:R-:W-:Y:S01]  /*3360*/  @P4 FMUL.FTZ R46, R41, UR15 ;  /* 0x0000000f292e4c20 */ /* 0x001fe20008410000 */
[----:B------:R-:W-:Y:S02]  /*3370*/  @P4 LOP3.LUT P5, RZ, R2, 0xff, RZ, 0xc0, !PT ;  /* 0x000000ff02ff4812 */ /* 0x000fe400078ac0ff */
[----:B------:R-:W-:Y:S01]  /*3380*/  F2FP.BF16.F32.PACK_AB R41, RZ, R41 ;  /* 0x00000029ff29723e */ /* 0x000fe200000010ff */
[----:B-1----:R-:W-:Y:S01]  /*3390*/  @P4 FMUL.FTZ R42, R40, UR13 ;  /* 0x0000000d282a4c20 */ /* 0x002fe20008410000 */
[----:B------:R-:W-:Y:S01]  /*33a0*/  @P4 FMUL.FTZ R46, R46, UR14 ;  /* 0x0000000e2e2e4c20 */ /* 0x000fe20008410000 */
[----:B------:R-:W-:Y:S02]  /*33b0*/  F2FP.BF16.F32.PACK_AB R40, RZ, R40 ;  /* 0x00000028ff28723e */ /* 0x000fe400000010ff */
        /* <DEDUP_REMOVED lines=31> */
.L_x_384:
[----:B------:R-:W-:Y:S05]  /*35b0*/  BRA.U !UP3, `(.L_x_385) ;  /* 0x000000010b2c7547 */ /* 0x000fea000b800000 */
[----:B01----:R-:W-:Y:S01]  /*35c0*/  FFMA.FTZ R40, R69, UR10, R44 ;  /* 0x0000000a45287c23 */ /* 0x003fe2000801002c */
        /* <DEDUP_REMOVED lines=10> */
.L_x_385:
        /* <DEDUP_REMOVED lines=12> */
.L_x_386:
        /* <DEDUP_REMOVED lines=12> */
.L_x_387:
[----:B------:R-:W-:Y:S05]  /*37f0*/  BRA.U !UP3, `(.L_x_383) ;  /* 0x000000010b2c7547 */ /* 0x000fea000b800000 */
[----:B01----:R-:W-:Y:S01]  /*3800*/  FFMA.FTZ R40, R80, UR10, R44 ;  /* 0x0000000a50287c23 */ /* 0x003fe2000801002c */
        /* <DEDUP_REMOVED lines=9> */
[----:B------:R-:W-:-:S07]  /*38a0*/  PRMT R53, R40, 0x7610, R53 ;  /* 0x0000761028357816 */ /* 0x000fce0000000035 */
.L_x_383:
        /* <DEDUP_REMOVED lines=9> */
.L_x_388:
        /* <DEDUP_REMOVED lines=9> */
.L_x_389:
[----:B------:R-:W-:Y:S01]  /*39d0*/  IADD3 R5, PT, PT, R5, 0x80, RZ ;  /* 0x0000008005057810 */ /* 0x000fe20007ffe0ff */
[----:B------:R-:W-:-:S07]  /*39e0*/  VIADD R45, R45, 0x80 ;  /* 0x000000802d2d7836 */ /* 0x000fce0000000000 */
.L_x_380:
[----:B------:R-:W-:Y:S05]  /*39f0*/  BSYNC.RECONVERGENT B0 ;  /* 0x0000000000007941 */ /* 0x000fea0003800200 */
.L_x_379:
        /* <DEDUP_REMOVED lines=9> */
[----:B------:R-:W4:Y:S01]  /*3a90*/  @UP3 LDCU.64 UR12, c[0x0][0x408] ;  /* 0x00008100ff0c37ac */ /* 0x000f220008000a00 */
[C---:B0123-5:R-:W-:Y:S02]  /*3aa0*/  SHF.R.U64 R40, R66.reuse, 0x10, R67 ;  /* 0x0000001042287819 */ /* 0x06ffe40000001243 */
[----:B------:R-:W-:Y:S01]  /*3ab0*/  PLOP3.LUT P0, PT, PT, PT, UP3, 0x80, 0x8 ;  /* 0x000000000008781c */ /* 0x000fe20003f0f038 */
[----:B------:R-:W0:Y:S01]  /*3ac0*/  @UP3 LDCU.64 UR14, c[0x0][0x408] ;  /* 0x00008100ff0e37ac */ /* 0x000e220008000a00 */
[----:B------:R-:W-:Y:S01]  /*3ad0*/  SHF.L.U32 R41, R66, 0x10, RZ ;  /* 0x0000001042297819 */ /* 0x000fe200000006ff */
[----:B------:R-:W-:Y:S01]  /*3ae0*/  IMAD.U32 R40, R40, 0x10000, RZ ;  /* 0x0001000028287824 */ /* 0x000fe200078e00ff */
[----:B------:R-:W1:Y:S05]  /*3af0*/  @UP3 LDCU.64 UR36, c[0x0][0x408] ;  /* 0x00008100ff2437ac */ /* 0x000e6a0008000a00 */
[--C-:B------:R-:W-:Y:S01]  /*3b00*/  @P4 FFMA.FTZ R43, R79, UR10, R44.reuse ;  /* 0x0000000a4f2b4c23 */ /* 0x100fe2000801002c */
[--C-:B------:R-:W-:Y:S01]  /*3b10*/  @P4 FFMA.FTZ R46, R84, UR10, R44.reuse ;  /* 0x0000000a542e4c23 */ /* 0x100fe2000801002c */
[----:B------:R-:W-:-:S02]  /*3b20*/  @P4 FFMA.FTZ R47, R83, UR10, R44 ;  /* 0x0000000a532f4c23 */ /* 0x000fc4000801002c */
[----:B------:R-:W-:Y:S01]  /*3b30*/  @P4 FADD.FTZ R42, R82, -R43 ;  /* 0x8000002b522a4221 */ /* 0x000fe20000010000 */
[----:B------:R-:W-:Y:S01]  /*3b40*/  @P4 FADD.FTZ R43, R81, -R46 ;  /* 0x8000002e512b4221 */ /* 0x000fe20000010000 */
[----:B------:R-:W-:Y:S01]  /*3b50*/  @P4 FFMA.FTZ R46, R88, UR10, R44 ;  /* 0x0000000a582e4c23 */ /* 0x000fe2000801002c */
[----:B------:R-:W-:Y:S01]  /*3b60*/  @P4 FADD.FTZ R44, R86, -R47 ;  /* 0x8000002f562c4221 */ /* 0x000fe20000010000 */
[----:B------:R-:W-:Y:S01]  /*3b70*/  @P4 FFMA.FTZ R41, R42, UR35, R41 ;  /* 0x000000232a294c23 */ /* 0x000fe20008010029 */
[----:B------:R-:W-:Y:S01]  /*3b80*/  @P4 FFMA.FTZ R40, R43, UR35, R40 ;  /* 0x000000232b284c23 */ /* 0x000fe20008010028 */
[----:B------:R-:W-:Y:S01]  /*3b90*/  SHF.L.U32 R43, R67, 0x10, RZ ;  /* 0x00000010432b7819 */ /* 0x000fe200000006ff */
[----:B------:R-:W-:Y:S01]  /*3ba0*/  @P4 FADD.FTZ R47, R85, -R46 ;  /* 0x8000002e552f4221 */ /* 0x000fe20000010000 */
[----:B------:R-:W-:Y:S01]  /*3bb0*/  SHF.R.U32.HI R42, RZ, 0x10, R67 ;  /* 0x00000010ff2a7819 */ /* 0x000fe20000011643 */
[----:B0-----:R-:W-:Y:S01]  /*3bc0*/  @P0 FMUL.FTZ R46, R40, UR15 ;  /* 0x0000000f282e0c20 */ /* 0x001fe20008410000 */
[----:B------:R-:W-:Y:S01]  /*3bd0*/  @P0 LOP3.LUT P5, RZ, R0, 0xff00, RZ, 0xc0, !PT ;  /* 0x0000ff0000ff0812 */ /* 0x000fe200078ac0ff */
[----:B------:R-:W-:Y:S01]  /*3be0*/  @P4 FFMA.FTZ R43, R44, UR35, R43 ;  /* 0x000000232c2b4c23 */ /* 0x000fe2000801002b */
[----:B----4-:R-:W-:Y:S01]  /*3bf0*/  @P0 FMUL.FTZ R44, R41, UR13 ;  /* 0x0000000d292c0c20 */ /* 0x010fe20008410000 */
[----:B------:R-:W-:-:S02]  /*3c00*/  IMAD.U32 R42, R42, 0x10000, RZ ;  /* 0x000100002a2a7824 */ /* 0x000fc400078e00ff */
[----:B------:R-:W-:Y:S01]  /*3c10*/  @P0 FMUL.FTZ R46, R46, UR14 ;  /* 0x0000000e2e2e0c20 */ /* 0x000fe20008410000 */
[----:B------:R-:W-:Y:S01]  /*3c20*/  F2FP.BF16.F32.PACK_AB R41, RZ, R41 ;  /* 0x00000029ff29723e */ /* 0x000fe200000010ff */
[----:B------:R-:W-:Y:S01]  /*3c30*/  @P0 FMUL.FTZ R44, R44, UR12 ;  /* 0x0000000c2c2c0c20 */ /* 0x000fe20008410000 */
[----:B------:R-:W-:Y:S01]  /*3c40*/  @P4 FFMA.FTZ R42, R47, UR35, R42 ;  /* 0x000000232f2a4c23 */ /* 0x000fe2000801002a */
[----:B-1----:R-:W-:Y:S01]  /*3c50*/  @P0 FMUL.FTZ R47, R43, UR37 ;  /* 0x000000252b2f0c20 */ /* 0x002fe20008410000 */
[----:B------:R-:W-:Y:S02]  /*3c60*/  @P0 LOP3.LUT P4, RZ, R0, 0xff, RZ, 0xc0, !PT ;  /* 0x000000ff00ff0812 */ /* 0x000fe4000788c0ff */
[----:B------:R-:W-:Y:S01]  /*3c70*/  @P0 FSEL R46, R46, RZ, P5 ;  /* 0x000000ff2e2e0208 */ /* 0x000fe20002800000 */
[----:B------:R-:W-:Y:S01]  /*3c80*/  @P0 FMUL.FTZ R47, R47, UR36 ;  /* 0x000000242f2f0c20 */ /* 0x000fe20008410000 */
[----:B------:R-:W-:Y:S02]  /*3c90*/  @P0 FSEL R44, R44, RZ, P4 ;  /* 0x000000ff2c2c0208 */ /* 0x000fe40002000000 */
[----:B------:R-:W-:-:S02]  /*3ca0*/  @P0 LOP3.LUT P4, RZ, R0, 0xff0000, RZ, 0xc0, !PT ;  /* 0x00ff000000ff0812 */ /* 0x000fc4000788c0ff */
[----:B------:R-:W-:Y:S02]  /*3cb0*/  @P0 F2FP.BF16.F32.PACK_AB R44, RZ, R44 ;  /* 0x0000002cff2c023e */ /* 0x000fe400000010ff */
        /* <DEDUP_REMOVED lines=8> */
[----:B------:R-:W-:Y:S02]  /*3d40*/  F2FP.BF16.F32.PACK_AB R57, RZ, R42 ;  /* 0x0000002aff39723e */ /* 0x000fe400000010ff */
[----:B------:R-:W-:Y:S02]  /*3d50*/  PRMT R54, R41, 0x7610, R54 ;  /* 0x0000761029367816 */ /* 0x000fe40000000036 */
[----:B------:R-:W-:-:S02]  /*3d60*/  PRMT R55, R40, 0x7610, R55 ;  /* 0x0000761028377816 */ /* 0x000fc40000000037 */
        /* <DEDUP_REMOVED lines=9> */
.L_x_393:
[----:B------:R-:W-:Y:S01]  /*3e00*/  ISETP.LT.AND P0, PT, RZ, UR34, PT ;  /* 0x00000022ff007c0c */ /* 0x000fe2000bf01270 */
[----:B------:R-:W4:Y:S01]  /*3e10*/  @UP3 LDCU.64 UR12, c[0x0][0x408] ;  /* 0x00008100ff0c37ac */ /* 0x000f220008000a00 */
[----:B0123-5:R-:W-:Y:S02]  /*3e20*/  SHF.L.U32 R40, R66, 0x10, RZ ;  /* 0x0000001042287819 */ /* 0x02ffe400000006ff */
[----:B------:R-:W-:Y:S01]  /*3e30*/  PLOP3.LUT P4, PT, PT, PT, UP3, 0x80, 0x8 ;  /* 0x000000000008781c */ /* 0x000fe20003f8f038 */
[----:B------:R-:W0:Y:S01]  /*3e40*/  @UP3 LDCU.64 UR14, c[0x0][0x408] ;  /* 0x00008100ff0e37ac */ /* 0x000e220008000a00 */
[----:B------:R-:W1:Y:S07]  /*3e50*/  @UP3 LDCU.64 UR36, c[0x0][0x408] ;  /* 0x00008100ff2437ac */ /* 0x000e6e0008000a00 */
[--C-:B------:R-:W-:Y:S01]  /*3e60*/  @P0 FFMA.FTZ R41, R79, UR10, R44.reuse ;  /* 0x0000000a4f290c23 */ /* 0x100fe2000801002c */
[--C-:B------:R-:W-:Y:S01]  /*3e70*/  @P0 FFMA.FTZ R42, R84, UR10, R44.reuse ;  /* 0x0000000a542a0c23 */ /* 0x100fe2000801002c */
[----:B------:R-:W-:-:S02]  /*3e80*/  @P0 FFMA.FTZ R43, R83, UR10, R44 ;  /* 0x0000000a532b0c23 */ /* 0x000fc4000801002c */
[----:B------:R-:W-:Y:S01]  /*3e90*/  @P0 FADD.FTZ R41, R82, -R41 ;  /* 0x8000002952290221 */ /* 0x000fe20000010000 */
[----:B------:R-:W-:Y:S01]  /*3ea0*/  @P0 FADD.FTZ R42, R81, -R42 ;  /* 0x8000002a512a0221 */ /* 0x000fe20000010000 */
[----:B------:R-:W-:Y:S01]  /*3eb0*/  @P0 FADD.FTZ R43, R86, -R43 ;  /* 0x8000002b562b0221 */ /* 0x000fe20000010000 */
[----:B------:R-:W-:Y:S01]  /*3ec0*/  @P4 LOP3.LUT P6, RZ, R0, 0xff, RZ, 0xc0, !PT ;  /* 0x000000ff00ff4812 */ /* 0x000fe200078cc0ff */
[----:B------:R-:W-:Y:S01]  /*3ed0*/  @P0 FFMA.FTZ R40, R41, UR35, R40 ;  /* 0x0000002329280c23 */ /* 0x000fe20008010028 */
[----:B------:R-:W-:Y:S02]  /*3ee0*/  SHF.R.U64 R41, R66, 0x10, R67 ;  /* 0x0000001042297819 */ /* 0x000fe40000001243 */
[----:B------:R-:W-:Y:S01]  /*3ef0*/  @P4 LOP3.LUT P5, RZ, R0, 0xff00, RZ, 0xc0, !PT ;  /* 0x0000ff0000ff4812 */ /* 0x000fe200078ac0ff */
[----:B----4-:R-:W-:Y:S02]  /*3f00*/  @P4 FMUL.FTZ R40, R40, UR13 ;  /* 0x0000000d28284c20 */ /* 0x010fe40008410000 */
        /* <DEDUP_REMOVED lines=32> */
.L_x_392:
[----:B------:R-:W-:-:S04]  /*4110*/  UISETP.NE.U32.AND UP0, UPT, UR4, URZ, UPT ;  /* 0x000000ff0400728c */ /* 0x000fc8000bf05070 */
[----:B------:R-:W-:-:S09]  /*4120*/  UISETP.NE.AND.EX UP0, UPT, UR5, URZ, UPT, UP0 ;  /* 0x000000ff0500728c */ /* 0x000fd2000bf05300 */
[----:B------:R-:W-:Y:S05]  /*4130*/  BRA.U !UP0, `(.L_x_395) ;  /* 0x0000000108d87547 */ /* 0x000fea000b800000 */
[----:B------:R-:W4:Y:S01]  /*4140*/  @UP3 LDCU.64 UR12, c[0x0][0x408] ;  /* 0x00008100ff0c37ac */ /* 0x000f220008000a00 */
[--C-:B0123--:R-:W-:Y:S01]  /*4150*/  FFMA.FTZ R41, R79, UR10, R44.reuse ;  /* 0x0000000a4f297c23 */ /* 0x10ffe2000801002c */
[--C-:B------:R-:W-:Y:S01]  /*4160*/  FFMA.FTZ R42, R84, UR10, R44.reuse ;  /* 0x0000000a542a7c23 */ /* 0x100fe2000801002c */
[----:B------:R-:W-:Y:S01]  /*4170*/  PLOP3.LUT P4, PT, PT, PT, UP3, 0x80, 0x8 ;  /* 0x000000000008781c */ /* 0x000fe20003f8f038 */
[----:B------:R-:W0:Y:S01]  /*4180*/  @UP3 LDCU.64 UR14, c[0x0][0x408] ;  /* 0x00008100ff0e37ac */ /* 0x000e220008000a00 */
[----:B------:R-:W-:Y:S01]  /*4190*/  FADD.FTZ R40, R82, -R41 ;  /* 0x8000002952287221 */ /* 0x000fe20000010000 */
[----:B------:R-:W-:Y:S01]  /*41a0*/  FFMA.FTZ R43, R83, UR10, R44 ;  /* 0x0000000a532b7c23 */ /* 0x000fe2000801002c */
[----:B------:R-:W-:Y:S01]  /*41b0*/  FADD.FTZ R41, R81, -R42 ;  /* 0x8000002a51297221 */ /* 0x000fe20000010000 */
[----:B------:R-:W1:Y:S01]  /*41c0*/  @UP3 LDCU.64 UR36, c[0x0][0x408] ;  /* 0x00008100ff2437ac */ /* 0x000e620008000a00 */
[----:B------:R-:W-:Y:S01]  /*41d0*/  FMUL.FTZ R40, R40, UR35 ;  /* 0x0000002328287c20 */ /* 0x000fe20008410000 */
[----:B------:R-:W-:Y:S01]  /*41e0*/  ISETP.LT.AND P0, PT, RZ, UR34, PT ;  /* 0x00000022ff007c0c */ /* 0x000fe2000bf01270 */
[----:B------:R-:W-:Y:S01]  /*41f0*/  FADD.FTZ R42, R86, -R43 ;  /* 0x8000002b562a7221 */ /* 0x000fe20000010000 */
[----:B------:R-:W-:Y:S01]  /*4200*/  FMUL.FTZ R41, R41, UR35 ;  /* 0x0000002329297c20 */ /* 0x000fe20008410000 */
[----:B------:R-:W-:Y:S01]  /*4210*/  FFMA.FTZ R44, R88, UR10, R44 ;  /* 0x0000000a582c7c23 */ /* 0x000fe2000801002c */
[----:B------:R-:W-:Y:S01]  /*4220*/  FSEL R40, R40, RZ, P0 ;  /* 0x000000ff28287208 */ /* 0x000fe20000000000 */
[----:B------:R-:W-:Y:S01]  /*4230*/  FMUL.FTZ R42, R42, UR35 ;  /* 0x000000232a2a7c20 */ /* 0x000fe20008410000 */
[----:B-----5:R-:W-:Y:S01]  /*4240*/  @P4 LOP3.LUT P6, RZ, R0, 0xff, RZ, 0xc0, !PT ;  /* 0x000000ff00ff4812 */ /* 0x020fe200078cc0ff */
[----:B------:R-:W-:Y:S01]  /*4250*/  FADD.FTZ R44, R85, -R44 ;  /* 0x8000002c552c7221 */ /* 0x000fe20000010000 */
[----:B------:R-:W-:Y:S01]  /*4260*/  FSEL R41, R41, RZ, P0 ;  /* 0x000000ff29297208 */ /* 0x000fe20000000000 */
[----:B----4-:R-:W-:Y:S01]  /*4270*/  @P4 FMUL.FTZ R43, R40, UR13 ;  /* 0x0000000d282b4c20 */ /* 0x010fe20008410000 */
[----:B------:R-:W-:-:S02]  /*4280*/  FSEL R42, R42, RZ, P0 ;  /* 0x000000ff2a2a7208 */ /* 0x000fc40000000000 */
[----:B------:R-:W-:Y:S01]  /*4290*/  @P4 LOP3.LUT P5, RZ, R0, 0xff00, RZ, 0xc0, !PT ;  /* 0x0000ff0000ff4812 */ /* 0x000fe200078ac0ff */
[----:B------:R-:W-:Y:S01]  /*42a0*/  @P4 FMUL.FTZ R43, R43, UR12 ;  /* 0x0000000c2b2b4c20 */ /* 0x000fe20008410000 */
[----:B0-----:R-:W-:Y:S01]  /*42b0*/  @P4 FMUL.FTZ R46, R41, UR15 ;  /* 0x0000000f292e4c20 */ /* 0x001fe20008410000 */
[----:B------:R-:W-:Y:S01]  /*42c0*/  F2FP.BF16.F32.PACK_AB R40, RZ, R40 ;  /* 0x00000028ff28723e */ /* 0x000fe200000010ff */
[----:B-1----:R-:W-:Y:S01]  /*42d0*/  @P4 FMUL.FTZ R47, R42, UR37 ;  /* 0x000000252a2f4c20 */ /* 0x002fe20008410000 */
[----:B------:R-:W-:Y:S01]  /*42e0*/  F2FP.BF16.F32.PACK_AB R41, RZ, R41 ;  /* 0x00000029ff29723e */ /* 0x000fe200000010ff */
[----:B------:R-:W-:Y:S01]  /*42f0*/  @P4 FMUL.FTZ R46, R46, UR14 ;  /* 0x0000000e2e2e4c20 */ /* 0x000fe20008410000 */
[----:B------:R-:W-:Y:S01]  /*4300*/  @P4 FSEL R43, R43, RZ, P6 ;  /* 0x000000ff2b2b4208 */ /* 0x000fe20003000000 */
[----:B------:R-:W-:Y:S01]  /*4310*/  @P4 FMUL.FTZ R47, R47, UR36 ;  /* 0x000000242f2f4c20 */ /* 0x000fe20008410000 */
[----:B------:R-:W-:Y:S02]  /*4320*/  @P4 LOP3.LUT P6, RZ, R0, 0xff0000, RZ, 0xc0, !PT ;  /* 0x00ff000000ff4812 */ /* 0x000fe400078cc0ff */
[----:B------:R-:W-:Y:S01]  /*4330*/  @P4 F2FP.BF16.F32.PACK_AB R54, RZ, R43 ;  /* 0x0000002bff36423e */ /* 0x000fe200000010ff */
[----:B------:R-:W-:Y:S01]  /*4340*/  FMUL.FTZ R43, R44, UR35 ;  /* 0x000000232c2b7c20 */ /* 0x000fe20008410000 */
[----:B------:R-:W-:-:S02]  /*4350*/  @P4 FSEL R46, R46, RZ, P5 ;  /* 0x000000ff2e2e4208 */ /* 0x000fc40002800000 */
[----:B------:R-:W-:Y:S02]  /*4360*/  @P4 FSEL R47, R47, RZ, P6 ;  /* 0x000000ff2f2f4208 */ /* 0x000fe40003000000 */
[----:B------:R-:W-:Y:S02]  /*4370*/  @P4 F2FP.BF16.F32.PACK_AB R46, RZ, R46 ;  /* 0x0000002eff2e423e */ /* 0x000fe400000010ff */
[----:B------:R-:W-:Y:S02]  /*4380*/  @P4 F2FP.BF16.F32.PACK_AB R47, RZ, R47 ;  /* 0x0000002fff2f423e */ /* 0x000fe400000010ff */
[----:B------:R-:W-:Y:S02]  /*4390*/  FSEL R43, R43, RZ, P0 ;  /* 0x000000ff2b2b7208 */ /* 0x000fe40000000000 */
        /* <DEDUP_REMOVED lines=16> */
.L_x_395:
[----:B0123--:R-:W-:Y:S01]  /*44a0*/  FFMA.FTZ R40, R88, UR10, R44 ;  /* 0x0000000a58287c23 */ /* 0x00ffe2000801002c */
[----:B------:R-:W0:Y:S01]  /*44b0*/  @UP3 LDCU.64 UR12, c[0x0][0x408] ;  /* 0x00008100ff0c37ac */ /* 0x000e220008000a00 */
[----:B------:R-:W-:Y:S02]  /*44c0*/  PLOP3.LUT P0, PT, PT, PT, UP3, 0x80, 0x8 ;  /* 0x000000000008781c */ /* 0x000fe40003f0f038 */
[----:B------:R-:W-:Y:S01]  /*44d0*/  FADD.FTZ R40, R85, -R40 ;  /* 0x8000002855287221 */ /* 0x000fe20000010000 */
[----:B------:R-:W-:-:S03]  /*44e0*/  ISETP.LT.AND P4, PT, RZ, UR34, PT ;  /* 0x00000022ff007c0c */ /* 0x000fc6000bf81270 */
[----:B------:R-:W-:-:S05]  /*44f0*/  FMUL.FTZ R40, R40, UR35 ;  /* 0x0000002328287c20 */ /* 0x000fca0008410000 */
[----:B------:R-:W-:Y:S02]  /*4500*/  FSEL R40, R40, RZ, P4 ;  /* 0x000000ff28287208 */ /* 0x000fe40002000000 */
[----:B-----5:R-:W-:-:S03]  /*4510*/  @P0 ISETP.GE.U32.AND P4, PT, R0, 0x1000000, PT ;  /* 0x010000000000080c */ /* 0x020fc60003f86070 */
[----:B0-----:R-:W-:-:S04]  /*4520*/  @P0 FMUL.FTZ R40, R40, UR13 ;  /* 0x0000000d28280c20 */ /* 0x001fc80008410000 */
[----:B------:R-:W-:-:S05]  /*4530*/  @P0 FMUL.FTZ R40, R40, UR12 ;  /* 0x0000000c28280c20 */ /* 0x000fca0008410000 */
[----:B------:R-:W-:-:S04]  /*4540*/  @P0 FSEL R40, R40, RZ, P4 ;  /* 0x000000ff28280208 */ /* 0x000fc80002000000 */
[----:B------:R-:W-:Y:S01]  /*4550*/  @P0 F2FP.BF16.F32.PACK_AB R40, RZ, R40 ;  /* 0x00000028ff28023e */ /* 0x000fe200000010ff */
[----:B------:R-:W-:Y:S06]  /*4560*/  BRA.U !UP3, `(.L_x_396) ;  /* 0x000000010b2c7547 */ /* 0x000fec000b800000 */
[----:B------:R-:W-:Y:S01]  /*4570*/  FFMA.FTZ R41, R79, UR10, R44 ;  /* 0x0000000a4f297c23 */ /* 0x000fe2000801002c */
[----:B------:R-:W-:-:S03]  /*4580*/  ISETP.LT.AND P4, PT, RZ, UR34, PT ;  /* 0x00000022ff007c0c */ /* 0x000fc6000bf81270 */
[----:B------:R-:W-:-:S04]  /*4590*/  FADD.FTZ R41, R82, -R41 ;  /* 0x8000002952297221 */ /* 0x000fc80000010000 */
[----:B------:R-:W-:-:S05]  /*45a0*/  FMUL.FTZ R41, R41, UR35 ;  /* 0x0000002329297c20 */ /* 0x000fca0008410000 */
[----:B------:R-:W-:Y:S02]  /*45b0*/  FSEL R41, R41, RZ, P4 ;  /* 0x000000ff29297208 */ /* 0x000fe40002000000 */
[----:B------:R-:W-:-:S03]  /*45c0*/  LOP3.LUT P4, RZ, R0, 0xff, RZ, 0xc0, !PT ;  /* 0x000000ff00ff7812 */ /* 0x000fc6000788c0ff */
[----:B------:R-:W-:-:S04]  /*45d0*/  FMUL.FTZ R41, R41, UR27 ;  /* 0x0000001b29297c20 */ /* 0x000fc80008410000 */
[----:B------:R-:W-:-:S05]  /*45e0*/  FMUL.FTZ R41, R41, UR26 ;  /* 0x0000001a29297c20 */ /* 0x000fca0008410000 */
[----:B------:R-:W-:-:S04]  /*45f0*/  FSEL R41, R41, RZ, P4 ;  /* 0x000000ff29297208 */ /* 0x000fc80002000000 */
[----:B------:R-:W-:-:S04]  /*4600*/  F2FP.BF16.F32.PACK_AB R41, RZ, R41 ;  /* 0x00000029ff29723e */ /* 0x000fc800000010ff */
[----:B------:R-:W-:-:S07]  /*4610*/  PRMT R50, R41, 0x7610, R50 ;  /* 0x0000761029327816 */ /* 0x000fce0000000032 */
.L_x_396:
[----:B------:R-:W-:Y:S05]  /*4620*/  BRA.U !UP3, `(.L_x_397) ;  /* 0x000000010b2c7547 */ /* 0x000fea000b800000 */
        /* <DEDUP_REMOVED lines=11> */
.L_x_397:
        /* <DEDUP_REMOVED lines=12> */
.L_x_398:
[----:B------:R-:W-:-:S07]  /*47a0*/  @P0 PRMT R53, R40, 0x7610, R53 ;  /* 0x0000761028350816 */ /* 0x000fce0000000035 */
.L_x_394:
        /* <DEDUP_REMOVED lines=9> */
.L_x_399:
        /* <DEDUP_REMOVED lines=9> */
.L_x_391:
[----:B------:R-:W-:Y:S05]  /*48d0*/  BSYNC.RECONVERGENT B0 ;  /* 0x0000000000007941 */ /* 0x000fea0003800200 */
.L_x_390:
[----:B------:R-:W-:Y:S02]  /*48e0*/  UIADD3 UR7, UPT, UPT, UR7, UR30, URZ ;  /* 0x0000001e07077290 */ /* 0x000fe4000fffe0ff */
[----:B------:R-:W-:Y:S02]  /*48f0*/  UPLOP3.LUT UP1, UPT, UPT, UPT, UP1, 0x40, 0x4 ;  /* 0x000000000004789c */ /* 0x000fe40003f2e810 */
[----:B------:R-:W-:-:S09]  /*4900*/  UISETP.GE.AND UP0, UPT, UR7, UR31, UPT ;  /* 0x0000001f0700728c */ /* 0x000fd2000bf06270 */
[----:B------:R-:W-:Y:S05]  /*4910*/  BRA.U !UP0, `(.L_x_400) ;  /* 0xffffffb908e07547 */ /* 0x000fea000b83ffff */
.L_x_357:
[----:B-----5:R-:W0:Y:S01]  /*4920*/  LDC.64 R2, c[0x0][0x440] ;  /* 0x00011000ff027b82 */ /* 0x020e220000000a00 */
[----:B------:R-:W-:-:S06]  /*4930*/  UIMAD UR9, UR6, UR8, URZ ;  /* 0x00000008060972a4 */ /* 0x000fcc000f8e02ff */
[----:B------:R-:W-:Y:S01]  /*4940*/  MOV R0, UR9 ;  /* 0x0000000900007c02 */ /* 0x000fe20008000f00 */
[----:B------:R-:W1:Y:S03]  /*4950*/  LDC.64 R4, c[0x0][0x448] ;  /* 0x00011200ff047b82 */ /* 0x000e660000000a00 */
[----:B------:R-:W-:-:S05]  /*4960*/  LEA.HI R49, R0, R49, RZ, 0x1e ;  /* 0x0000003100317211 */ /* 0x000fca00078ff0ff */
[----:B------:R-:W2:Y:S08]  /*4970*/  LDC.64 R6, c[0x0][0x440] ;  /* 0x00011000ff067b82 */ /* 0x000eb00000000a00 */
[----:B------:R-:W3:Y:S01]  /*4980*/  LDC.64 R8, c[0x0][0x448] ;  /* 0x00011200ff087b82 */ /* 0x000ee20000000a00 */
[----:B0-----:R-:W-:-:S05]  /*4990*/  @P2 IMAD.WIDE.U32 R2, R49, 0x10, R2 ;  /* 0x0000001031022825 */ /* 0x001fca00078e0002 */
[----:B------:R0:W-:Y:S01]  /*49a0*/  @P2 STG.E.128 desc[UR24][R2.64], R24 ;  /* 0x0000001802002986 */ /* 0x0001e2000c101d18 */
[----:B-1----:R-:W-:-:S04]  /*49b0*/  @P2 IMAD.WIDE.U32 R4, R49, 0x10, R4 ;  /* 0x0000001031042825 */ /* 0x002fc800078e0004 */
[----:B------:R-:W-:Y:S01]  /*49c0*/  @P2 VIADD R49, R49, 0x80 ;  /* 0x0000008031312836 */ /* 0x000fe20000000000 */
[----:B------:R0:W-:Y:S03]  /*49d0*/  @P2 STG.E.128 desc[UR24][R4.64], R36 ;  /* 0x0000002404002986 */ /* 0x0001e6000c101d18 */
[----:B--2---:R-:W-:-:S05]  /*49e0*/  @P1 IMAD.WIDE.U32 R6, R49, 0x10, R6 ;  /* 0x0000001031061825 */ /* 0x004fca00078e0006 */
[----:B------:R0:W-:Y:S01]  /*49f0*/  @P1 STG.E.128 desc[UR24][R6.64], R20 ;  /* 0x0000001406001986 */ /* 0x0001e2000c101d18 */
[----:B---3--:R-:W-:-:S05]  /*4a00*/  @P1 IMAD.WIDE.U32 R8, R49, 0x10, R8 ;  /* 0x0000001031081825 */ /* 0x008fca00078e0008 */
[----:B------:R0:W-:Y:S01]  /*4a10*/  @P1 STG.E.128 desc[UR24][R8.64], R32 ;  /* 0x0000002008001986 */ /* 0x0001e2000c101d18 */
[----:B------:R-:W-:Y:S05]  /*4a20*/  @!P3 EXIT ;  /* 0x000000000000b94d */ /* 0x000fea0003800000 */
[----:B0-----:R-:W0:Y:S01]  /*4a30*/  LDC.64 R2, c[0x0][0x440] ;  /* 0x00011000ff027b82 */ /* 0x001e220000000a00 */
[----:B------:R-:W-:-:S07]  /*4a40*/  @P1 IADD3 R49, PT, PT, R49, 0x80, RZ ;  /* 0x0000008031311810 */ /* 0x000fce0007ffe0ff */
[----:B------:R-:W1:Y:S01]  /*4a50*/  LDC.64 R4, c[0x0][0x448] ;  /* 0x00011200ff047b82 */ /* 0x000e620000000a00 */
[----:B0-----:R-:W-:-:S05]  /*4a60*/  IMAD.WIDE.U32 R2, R49, 0x10, R2 ;  /* 0x0000001031027825 */ /* 0x001fca00078e0002 */
[----:B------:R-:W-:Y:S01]  /*4a70*/  STG.E.128 desc[UR24][R2.64], R16 ;  /* 0x0000001002007986 */ /* 0x000fe2000c101d18 */
[----:B-1----:R-:W-:-:S05]  /*4a80*/  IMAD.WIDE.U32 R4, R49, 0x10, R4 ;  /* 0x0000001031047825 */ /* 0x002fca00078e0004 */
[----:B------:R-:W-:Y:S01]  /*4a90*/  STG.E.128 desc[UR24][R4.64], R28 ;  /* 0x0000001c04007986 */ /* 0x000fe2000c101d18 */
[----:B------:R-:W-:Y:S05]  /*4aa0*/  EXIT ;  /* 0x000000000000794d */ /* 0x000fea0003800000 */
.L_x_401:
        /* <DEDUP_REMOVED lines=13> */
.L_x_6663:


//--------------------- .text._ZN10layer_norm22ln_bwd_finalize_kernelINS_22Kernel_traits_finalizeILj1536E13__nv_bfloat16S2_S2_S2_fjLb0ELj1024ELj4ENS_18Kernel_traits_baseILj1536ES2_S2_S2_S2_fjLj1024EEEEELb0ELb1EEEvNS_9BwdParamsE --------------------------
	.section	.text._ZN10layer_norm22ln_bwd_finalize_kernelINS_22Kernel_traits_finalizeILj1536E13__nv_bfloat16S2_S2_S2_fjLb0ELj1024ELj4ENS_18Kernel_traits_baseILj1536ES2_S2_S2_S2_fjLj1024EEEEELb0ELb1EEEvNS_9BwdParamsE,"ax",@progbits
	.align	128
        .global         _ZN10layer_norm22ln_bwd_finalize_kernelINS_22Kernel_traits_finalizeILj1536E13__nv_bfloat16S2_S2_S2_fjLb0ELj1024ELj4ENS_18Kernel_traits_baseILj1536ES2_S2_S2_S2_fjLj1024EEEEELb0ELb1EEEvNS_9BwdParamsE
        .type           _ZN10layer_norm22ln_bwd_finalize_kernelINS_22Kernel_traits_finalizeILj1536E13__nv_bfloat16S2_S2_S2_fjLb0ELj1024ELj4ENS_18Kernel_traits_baseILj1536ES2_S2_S2_S2_fjLj1024EEEEELb0ELb1EEEvNS_9BwdParamsE,@function
        .size           _ZN10layer_norm22ln_bwd_finalize_kernelINS_22Kernel_traits_finalizeILj1536E13__nv_bfloat16S2_S2_S2_fjLb0ELj1024ELj4ENS_18Kernel_traits_baseILj1536ES2_S2_S2_S2_fjLj1024EEEEELb0ELb1EEEvNS_9BwdParamsE,(.L_x_6664 - _ZN10layer_norm22ln_bwd_finalize_kernelINS_22Kernel_traits_finalizeILj1536E13__nv_bfloat16S2_S2_S2_fjLb0ELj1024ELj4ENS_18Kernel_traits_baseILj1536ES2_S2_S2_S2_fjLj1024EEEEELb0ELb1EEEvNS_9BwdParamsE)
        .other          _ZN10layer_norm22ln_bwd_finalize_kernelINS_22Kernel_traits_finalizeILj1536E13__nv_bfloat16S2_S2_S2_fjLb0ELj1024ELj4ENS_18Kernel_traits_baseILj1536ES2_S2_S2_S2_fjLj1024EEEEELb0ELb1EEEvNS_9BwdParamsE,@"STO_CUDA_ENTRY STV_DEFAULT"
_ZN10layer_norm22ln_bwd_finalize_kernelINS_22Kernel_traits_finalizeILj1536E13__nv_bfloat16S2_S2_S2_fjLb0ELj1024ELj4ENS_18Kernel_traits_baseILj1536ES2_S2_S2_S2_fjLj1024EEEEELb0ELb1EEEvNS_9BwdParamsE:
.text._ZN10layer_norm22ln_bwd_finalize_kernelINS_22Kernel_traits_finalizeILj1536E13__nv_bfloat16S2_S2_S2_fjLb0ELj1024ELj4ENS_18Kernel_traits_baseILj1536ES2_S2_S2_S2_fjLj1024EEEEELb0ELb1EEEvNS_9BwdParamsE:
[----:B------:R-:W-:Y:S01]  /*0000*/  LDC R1, c[0x0][0x37c] ;  /* 0x0000df00ff017b82 */ /* 0x000fe20000000800 */
[----:B------:R-:W0:Y:S01]  /*0010*/  S2R R58, SR_CTAID.X ;  /* 0x00000000003a7919 */ /* 0x000e220000002500 */
[----:B------:R-:W1:Y:S01]  /*0020*/  S2R R57, SR_TID.X ;  /* 0x0000000000397919 */ /* 0x000e620000002100 */
[----:B0-----:R-:W-:-:S04]  /*0030*/  SHF.L.U32 R0, R58, 0x5, RZ ;  /* 0x000000053a007819 */ /* 0x001fc800000006ff */
[----:B-1----:R-:W-:-:S04]  /*0040*/  LOP3.LUT R2, R0, 0x1f, R57, 0xf8, !PT ;  /* 0x0000001f00027812 */ /* 0x002fc800078ef839 */
[----:B------:R-:W-:-:S13]  /*0050*/  ISETP.GT.U32.AND P0, PT, R2, 0x5ff, PT ;  /* 0x000005ff0200780c */ /* 0x000fda0003f04070 */
[----:B------:R-:W-:Y:S05]  /*0060*/  @P0 EXIT ;  /* 0x000000000000094d */ /* 0x000fea0003800000 */
[----:B------:R-:W0:Y:S01]  /*0070*/  LDCU UR8, c[0x0][0x380] ;  /* 0x00007000ff0877ac */ /* 0x000e220008000800 */
[----:B------:R-:W-:Y:S01]  /*0080*/  SHF.R.U32.HI R2, RZ, 0x5, R57 ;  /* 0x00000005ff027819 */ /* 0x000fe20000011639 */
[----:B------:R-:W-:Y:S01]  /*0090*/  BSSY.RECONVERGENT B0, `(.L_x_402) ;  /* 0x0000139000007945 */ /* 0x000fe20003800200 */
[----:B------:R-:W-:Y:S01]  /*00a0*/  HFMA2 R3, -RZ, RZ, 0, 0 ;  /* 0x00000000ff037431 */ /* 0x000fe200000001ff */
[----:B------:R-:W1:Y:S01]  /*00b0*/  LDCU.64 UR6, c[0x0][0x358] ;  /* 0x00006b00ff0677ac */ /* 0x000e620008000a00 */
[----:B------:R-:W-:Y:S02]  /*00c0*/  LOP3.LUT R57, R57, 0x1f, RZ, 0xc0, !PT ;  /* 0x0000001f39397812 */ /* 0x000fe400078ec0ff */
[----:B------:R-:W-:Y:S02]  /*00d0*/  MOV R43, RZ ;  /* 0x000000ff002b7202 */ /* 0x000fe40000000f00 */
[----:B0-----:R-:W-:-:S13]  /*00e0*/  ISETP.GE.U32.AND P0, PT, R2, UR8, PT ;  /* 0x0000000802007c0c */ /* 0x001fda000bf06070 */
[----:B-1----:R-:W-:Y:S05]  /*00f0*/  @P0 BRA `(.L_x_403) ;  /* 0x0000001000c80947 */ /* 0x002fea0003800000 */
[----:B------:R-:W-:Y:S01]  /*0100*/  LOP3.LUT R36, R2, 0x20, RZ, 0xfc, !PT ;  /* 0x0000002002247812 */ /* 0x000fe200078efcff */
[----:B------:R-:W-:Y:S01]  /*0110*/  BSSY.RECONVERGENT B1, `(.L_x_404) ;  /* 0x00000b2000017945 */ /* 0x000fe20003800200 */
[----:B------:R-:W-:Y:S02]  /*0120*/  LOP3.LUT R4, RZ, R2, RZ, 0x33, !PT ;  /* 0x00000002ff047212 */ /* 0x000fe400078e33ff */
[----:B------:R-:W-:Y:S02]  /*0130*/  VIMNMX.U32 R3, PT, PT, R36, UR8, !PT ;  /* 0x0000000824037c48 */ /* 0x000fe4000ffe0000 */
[----:B------:R-:W-:Y:S02]  /*0140*/  MOV R43, RZ ;  /* 0x000000ff002b7202 */ /* 0x000fe40000000f00 */
[----:B------:R-:W-:-:S04]  /*0150*/  IADD3 R3, PT, PT, R3, R4, RZ ;  /* 0x0000000403037210 */ /* 0x000fc80007ffe0ff */
[C---:B------:R-:W-:Y:S02]  /*0160*/  ISETP.GE.U32.AND P1, PT, R3.reuse, 0x1e0, PT ;  /* 0x000001e00300780c */ /* 0x040fe40003f26070 */
[----:B------:R-:W-:Y:S02]  /*0170*/  LEA.HI R54, R3, 0x1, RZ, 0x1b ;  /* 0x0000000103367811 */ /* 0x000fe400078fd8ff */
[----:B------:R-:W-:Y:S02]  /*0180*/  MOV R3, RZ ;  /* 0x000000ff00037202 */ /* 0x000fe40000000f00 */
[----:B------:R-:W-:-:S07]  /*0190*/  LOP3.LUT P0, R56, R54, 0xf, RZ, 0xc0, !PT ;  /* 0x0000000f36387812 */ /* 0x000fce000780c0ff */
[----:B------:R-:W-:Y:S06]  /*01a0*/  @!P1 BRA `(.L_x_405) ;  /* 0x0000000800a09947 */ /* 0x000fec0003800000 */
[----:B------:R-:W0:Y:S01]  /*01b0*/  LDC R55, c[0x0][0x388] ;  /* 0x0000e200ff377b82 */ /* 0x000e220000000800 */
[C---:B------:R-:W-:Y:S01]  /*01c0*/  LOP3.LUT R5, R2.reuse, 0x120, RZ, 0xfc, !PT ;  /* 0x0000012002057812 */ /* 0x040fe200078efcff */
[----:B------:R-:W-:Y:S01]  /*01d0*/  HFMA2 R43, -RZ, RZ, 0, 0 ;  /* 0x00000000ff2b7431 */ /* 0x000fe200000001ff */
[C---:B------:R-:W-:Y:S02]  /*01e0*/  LOP3.LUT R7, R2.reuse, 0x140, RZ, 0xfc, !PT ;  /* 0x0000014002077812 */ /* 0x040fe400078efcff */
[C---:B------:R-:W-:Y:S02]  /*01f0*/  LOP3.LUT R4, R2.reuse, 0x100, RZ, 0xfc, !PT ;  /* 0x0000010002047812 */ /* 0x040fe400078efcff */
[C---:B------:R-:W-:Y:S02]  /*0200*/  LOP3.LUT R9, R2.reuse, 0x160, RZ, 0xfc, !PT ;  /* 0x0000016002097812 */ /* 0x040fe400078efcff */
[C---:B------:R-:W-:Y:S02]  /*0210*/  LOP3.LUT R11, R2.reuse, 0x180, RZ, 0xfc, !PT ;  /* 0x00000180020b7812 */ /* 0x040fe400078efcff */
[----:B------:R-:W-:-:S02]  /*0220*/  LOP3.LUT R12, R2, 0x1a0, RZ, 0xfc, !PT ;  /* 0x000001a0020c7812 */ /* 0x000fc400078efcff */
[C---:B------:R-:W-:Y:S02]  /*0230*/  LOP3.LUT R13, R2.reuse, 0x1c0, RZ, 0xfc, !PT ;  /* 0x000001c0020d7812 */ /* 0x040fe400078efcff */
[C---:B------:R-:W-:Y:S02]  /*0240*/  LOP3.LUT R15, R2.reuse, 0x1e0, RZ, 0xfc, !PT ;  /* 0x000001e0020f7812 */ /* 0x040fe400078efcff */
[C---:B------:R-:W-:Y:S02]  /*0250*/  LOP3.LUT R16, R2.reuse, 0x80, RZ, 0xfc, !PT ;  /* 0x0000008002107812 */ /* 0x040fe400078efcff */
[C---:B------:R-:W-:Y:S02]  /*0260*/  LOP3.LUT R17, R2.reuse, 0xa0, RZ, 0xfc, !PT ;  /* 0x000000a002117812 */ /* 0x040fe400078efcff */
[C---:B------:R-:W-:Y:S02]  /*0270*/  LOP3.LUT R19, R2.reuse, 0xc0, RZ, 0xfc, !PT ;  /* 0x000000c002137812 */ /* 0x040fe400078efcff */
[C---:B------:R-:W-:Y:S01]  /*0280*/  LOP3.LUT R21, R2.reuse, 0xe0, RZ, 0xfc, !PT ;  /* 0x000000e002157812 */ /* 0x040fe200078efcff */
[-CC-:B0-----:R-:W-:Y:S01]  /*0290*/  IMAD R6, R5, R55.reuse, R0.reuse ;  /* 0x0000003705067224 */ /* 0x181fe200078e0200 */
[C---:B------:R-:W-:Y:S01]  /*02a0*/  LOP3.LUT R23, R2.reuse, 0x40, RZ, 0xfc, !PT ;  /* 0x0000004002177812 */ /* 0x040fe200078efcff */
[-CC-:B------:R-:W-:Y:S01]  /*02b0*/  IMAD R8, R7, R55.reuse, R0.reuse ;  /* 0x0000003707087224 */ /* 0x180fe200078e0200 */
[----:B------:R-:W-:Y:S01]  /*02c0*/  LOP3.LUT R25, R2, 0x60, RZ, 0xfc, !PT ;  /* 0x0000006002197812 */ /* 0x000fe200078efcff */
[-CC-:B------:R-:W-:Y:S01]  /*02d0*/  IMAD R36, R36, R55.reuse, R0.reuse ;  /* 0x0000003724247224 */ /* 0x180fe200078e0200 */
[----:B------:R-:W-:Y:S01]  /*02e0*/  LOP3.LUT R27, R54, 0xffffff0, RZ, 0xc0, !PT ;  /* 0x0ffffff0361b7812 */ /* 0x000fe200078ec0ff */
[-CC-:B------:R-:W-:Y:S01]  /*02f0*/  IMAD R4, R4, R55.reuse, R0.reuse ;  /* 0x0000003704047224 */ /* 0x180fe200078e0200 */
[----:B------:R-:W-:Y:S01]  /*0300*/  IADD3 R5, PT, PT, R57, R6, RZ ;  /* 0x0000000639057210 */ /* 0x000fe20007ffe0ff */
[-CC-:B------:R-:W-:Y:S01]  /*0310*/  IMAD R10, R9, R55.reuse, R0.reuse ;  /* 0x00000037090a7224 */ /* 0x180fe200078e0200 */
[----:B------:R-:W-:Y:S01]  /*0320*/  IADD3 R6, PT, PT, R57, R8, RZ ;  /* 0x0000000839067210 */ /* 0x000fe20007ffe0ff */
[----:B------:R-:W-:-:S02]  /*0330*/  IMAD R14, R11, R55, R0 ;  /* 0x000000370b0e7224 */ /* 0x000fc400078e0200 */
[-CC-:B------:R-:W-:Y:S01]  /*0340*/  IMAD R18, R12, R55.reuse, R0.reuse ;  /* 0x000000370c127224 */ /* 0x180fe200078e0200 */
[----:B------:R-:W-:Y:S01]  /*0350*/  IADD3 R7, PT, PT, R57, R10, RZ ;  /* 0x0000000a39077210 */ /* 0x000fe20007ffe0ff */
[-CC-:B------:R-:W-:Y:S01]  /*0360*/  IMAD R20, R13, R55.reuse, R0.reuse ;  /* 0x000000370d147224 */ /* 0x180fe200078e0200 */
[----:B------:R-:W-:Y:S01]  /*0370*/  IADD3 R8, PT, PT, R57, R14, RZ ;  /* 0x0000000e39087210 */ /* 0x000fe20007ffe0ff */
[-CC-:B------:R-:W-:Y:S01]  /*0380*/  IMAD R22, R15, R55.reuse, R0.reuse ;  /* 0x000000370f167224 */ /* 0x180fe200078e0200 */
[C---:B------:R-:W-:Y:S01]  /*0390*/  IADD3 R9, PT, PT, R57.reuse, R18, RZ ;  /* 0x0000001239097210 */ /* 0x040fe20007ffe0ff */
[-CC-:B------:R-:W-:Y:S01]  /*03a0*/  IMAD R24, R16, R55.reuse, R0.reuse ;  /* 0x0000003710187224 */ /* 0x180fe200078e0200 */
[----:B------:R-:W-:Y:S01]  /*03b0*/  IADD3 R16, PT, PT, R57, R4, RZ ;  /* 0x0000000439107210 */ /* 0x000fe20007ffe0ff */
[-CC-:B------:R-:W-:Y:S01]  /*03c0*/  IMAD R26, R17, R55.reuse, R0.reuse ;  /* 0x00000037111a7224 */ /* 0x180fe200078e0200 */
[----:B------:R-:W-:Y:S01]  /*03d0*/  IADD3 R12, PT, PT, R57, R36, RZ ;  /* 0x00000024390c7210 */ /* 0x000fe20007ffe0ff */
[-CC-:B------:R-:W-:Y:S01]  /*03e0*/  IMAD R28, R19, R55.reuse, R0.reuse ;  /* 0x00000037131c7224 */ /* 0x180fe200078e0200 */
[----:B------:R-:W-:Y:S01]  /*03f0*/  IADD3 R19, PT, PT, -R27, RZ, RZ ;  /* 0x000000ff1b137210 */ /* 0x000fe20007ffe1ff */
[-CC-:B------:R-:W-:Y:S01]  /*0400*/  IMAD R30, R21, R55.reuse, R0.reuse ;  /* 0x00000037151e7224 */ /* 0x180fe200078e0200 */
[----:B------:R-:W-:Y:S01]  /*0410*/  IADD3 R10, PT, PT, R57, R20, RZ ;  /* 0x00000014390a7210 */ /* 0x000fe20007ffe0ff */
[-CC-:B------:R-:W-:Y:S01]  /*0420*/  IMAD R32, R23, R55.reuse, R0.reuse ;  /* 0x0000003717207224 */ /* 0x180fe200078e0200 */
[----:B------:R-:W-:Y:S01]  /*0430*/  IADD3 R11, PT, PT, R57, R22, RZ ;  /* 0x00000016390b7210 */ /* 0x000fe20007ffe0ff */
[-CC-:B------:R-:W-:Y:S01]  /*0440*/  IMAD R34, R25, R55.reuse, R0.reuse ;  /* 0x0000003719227224 */ /* 0x180fe200078e0200 */
[C---:B------:R-:W-:Y:S01]  /*0450*/  IADD3 R18, PT, PT, R57.reuse, R24, RZ ;  /* 0x0000001839127210 */ /* 0x040fe20007ffe0ff */
[----:B------:R-:W-:Y:S01]  /*0460*/  IMAD R0, R2, R55, R0 ;  /* 0x0000003702007224 */ /* 0x000fe200078e0200 */
[----:B------:R-:W-:-:S02]  /*0470*/  IADD3 R13, PT, PT, R57, R26, RZ ;  /* 0x0000001a390d7210 */ /* 0x000fc40007ffe0ff */
[C---:B------:R-:W-:Y:S02]  /*0480*/  IADD3 R14, PT, PT, R57.reuse, R28, RZ ;  /* 0x0000001c390e7210 */ /* 0x040fe40007ffe0ff */
[C---:B------:R-:W-:Y:S02]  /*0490*/  IADD3 R15, PT, PT, R57.reuse, R30, RZ ;  /* 0x0000001e390f7210 */ /* 0x040fe40007ffe0ff */
[C---:B------:R-:W-:Y:S02]  /*04a0*/  IADD3 R4, PT, PT, R57.reuse, R32, RZ ;  /* 0x0000002039047210 */ /* 0x040fe40007ffe0ff */
[C---:B------:R-:W-:Y:S02]  /*04b0*/  IADD3 R17, PT, PT, R57.reuse, R34, RZ ;  /* 0x0000002239117210 */ /* 0x040fe40007ffe0ff */
[----:B------:R-:W-:-:S07]  /*04c0*/  IADD3 R0, PT, PT, R57, R0, RZ ;  /* 0x0000000039007210 */ /* 0x000fce0007ffe0ff */
.L_x_406:
        /* <DEDUP_REMOVED lines=118> */
.L_x_405:
[----:B------:R-:W-:Y:S05]  /*0c30*/  BSYNC.RECONVERGENT B1 ;  /* 0x0000000000017941 */ /* 0x000fea0003800200 */
.L_x_404:
        /* <DEDUP_REMOVED lines=9> */
[----:B------:R-:W0:Y:S08]  /*0cd0*/  LDC R32, c[0x0][0x388] ;  /* 0x0000e200ff207b82 */ /* 0x000e300000000800 */
[----:B------:R-:W1:Y:S08]  /*0ce0*/  LDC.64 R6, c[0x0][0x448] ;  /* 0x00011200ff067b82 */ /* 0x000e700000000a00 */
[----:B------:R-:W2:Y:S01]  /*0cf0*/  LDC.64 R8, c[0x0][0x440] ;  /* 0x00011000ff087b82 */ /* 0x000ea20000000a00 */
[----:B0-----:R-:W-:-:S05]  /*0d00*/  IMAD R13, R2, R32, R11 ;  /* 0x00000020020d7224 */ /* 0x001fca00078e020b */
[CC--:B------:R-:W-:Y:S02]  /*0d10*/  LEA R21, R32.reuse, R13.reuse, 0x5 ;  /* 0x0000000d20157211 */ /* 0x0c0fe400078e28ff */
[CC--:B------:R-:W-:Y:S01]  /*0d20*/  LEA R23, R32.reuse, R13.reuse, 0x6 ;  /* 0x0000000d20177211 */ /* 0x0c0fe200078e30ff */
[----:B-1----:R-:W-:Y:S01]  /*0d30*/  IMAD.WIDE.U32 R14, R13, 0x4, R6 ;  /* 0x000000040d0e7825 */ /* 0x002fe200078e0006 */
[----:B------:R-:W-:-:S03]  /*0d40*/  LEA R29, R32, R13, 0x7 ;  /* 0x0000000d201d7211 */ /* 0x000fc600078e38ff */
[--C-:B--2---:R-:W-:Y:S02]  /*0d50*/  IMAD.WIDE.U32 R16, R13, 0x4, R8.reuse ;  /* 0x000000040d107825 */ /* 0x104fe400078e0008 */
[----:B------:R0:W2:Y:S02]  /*0d60*/  LDG.E R14, desc[UR6][R14.64] ;  /* 0x000000060e0e7981 */ /* 0x0000a4000c1e1900 */
[C---:B------:R-:W-:Y:S02]  /*0d70*/  IMAD.WIDE.U32 R18, R21.reuse, 0x4, R8 ;  /* 0x0000000415127825 */ /* 0x040fe400078e0008 */
[----:B------:R1:W3:Y:S01]  /*0d80*/  LDG.E R0, desc[UR6][R16.64] ;  /* 0x0000000610007981 */ /* 0x0002e2000c1e1900 */
[----:B------:R-:W-:Y:S01]  /*0d90*/  LEA R27, R32, R23, 0x5 ;  /* 0x00000017201b7211 */ /* 0x000fe200078e28ff */
[----:B------:R-:W-:Y:S02]  /*0da0*/  IMAD.WIDE.U32 R20, R21, 0x4, R6 ;  /* 0x0000000415147825 */ /* 0x000fe400078e0006 */
[----:B------:R4:W5:Y:S02]  /*0db0*/  LDG.E R4, desc[UR6][R18.64] ;  /* 0x0000000612047981 */ /* 0x000964000c1e1900 */
[----:B------:R-:W-:-:S02]  /*0dc0*/  IMAD.WIDE.U32 R12, R23, 0x4, R8 ;  /* 0x00000004170c7825 */ /* 0x000fc400078e0008 */
[----:B------:R-:W5:Y:S02]  /*0dd0*/  LDG.E R31, desc[UR6][R20.64] ;  /* 0x00000006141f7981 */ /* 0x000f64000c1e1900 */
[----:B------:R-:W-:Y:S01]  /*0de0*/  IMAD.WIDE.U32 R22, R23, 0x4, R6 ;  /* 0x0000000417167825 */ /* 0x000fe200078e0006 */
[----:B0-----:R-:W-:Y:S01]  /*0df0*/  LEA R15, R32, R29, 0x5 ;  /* 0x0000001d200f7211 */ /* 0x001fe200078e28ff */
[----:B------:R0:W5:Y:S02]  /*0e00*/  LDG.E R12, desc[UR6][R12.64] ;  /* 0x000000060c0c7981 */ /* 0x000164000c1e1900 */
[C---:B-1----:R-:W-:Y:S02]  /*0e10*/  IMAD.WIDE.U32 R16, R27.reuse, 0x4, R8 ;  /* 0x000000041b107825 */ /* 0x042fe400078e0008 */
[----:B------:R1:W5:Y:S02]  /*0e20*/  LDG.E R33, desc[UR6][R22.64] ;  /* 0x0000000616217981 */ /* 0x000364000c1e1900 */
[----:B----4-:R-:W-:-:S02]  /*0e30*/  IMAD.WIDE.U32 R18, R27, 0x4, R6 ;  /* 0x000000041b127825 */ /* 0x010fc400078e0006 */
[----:B------:R-:W4:Y:S02]  /*0e40*/  LDG.E R17, desc[UR6][R16.64] ;  /* 0x0000000610117981 */ /* 0x000f24000c1e1900 */
[C---:B------:R-:W-:Y:S01]  /*0e50*/  IMAD.WIDE.U32 R26, R29.reuse, 0x4, R6 ;  /* 0x000000041d1a7825 */ /* 0x040fe200078e0006 */
[----:B0-----:R-:W-:Y:S01]  /*0e60*/  LEA R13, R32, R29, 0x6 ;  /* 0x0000001d200d7211 */ /* 0x001fe200078e30ff */
[----:B------:R-:W4:Y:S02]  /*0e70*/  LDG.E R19, desc[UR6][R18.64] ;  /* 0x0000000612137981 */ /* 0x000f24000c1e1900 */
[--C-:B------:R-:W-:Y:S02]  /*0e80*/  IMAD.WIDE.U32 R24, R29, 0x4, R8.reuse ;  /* 0x000000041d187825 */ /* 0x100fe400078e0008 */
[----:B------:R-:W4:Y:S02]  /*0e90*/  LDG.E R27, desc[UR6][R26.64] ;  /* 0x000000061a1b7981 */ /* 0x000f24000c1e1900 */
[----:B------:R-:W-:-:S02]  /*0ea0*/  IMAD.WIDE.U32 R28, R15, 0x4, R8 ;  /* 0x000000040f1c7825 */ /* 0x000fc400078e0008 */
[----:B------:R0:W4:Y:S02]  /*0eb0*/  LDG.E R10, desc[UR6][R24.64] ;  /* 0x00000006180a7981 */ /* 0x000124000c1e1900 */
[--C-:B------:R-:W-:Y:S01]  /*0ec0*/  IMAD.WIDE.U32 R20, R15, 0x4, R6.reuse ;  /* 0x000000040f147825 */ /* 0x100fe200078e0006 */
[----:B------:R-:W-:Y:S01]  /*0ed0*/  LEA R15, R32, R13, 0x5 ;  /* 0x0000000d200f7211 */ /* 0x000fe200078e28ff */
[----:B------:R-:W4:Y:S02]  /*0ee0*/  LDG.E R29, desc[UR6][R28.64] ;  /* 0x000000061c1d7981 */ /* 0x000f24000c1e1900 */
[C---:B-1----:R-:W-:Y:S02]  /*0ef0*/  IMAD.WIDE.U32 R22, R13.reuse, 0x4, R6 ;  /* 0x000000040d167825 */ /* 0x042fe400078e0006 */
[----:B------:R-:W4:Y:S02]  /*0f00*/  LDG.E R21, desc[UR6][R20.64] ;  /* 0x0000000614157981 */ /* 0x000f24000c1e1900 */
[----:B0-----:R-:W-:-:S02]  /*0f10*/  IMAD.WIDE.U32 R24, R13, 0x4, R8 ;  /* 0x000000040d187825 */ /* 0x001fc400078e0008 */
[----:B------:R-:W4:Y:S02]  /*0f20*/  LDG.E R23, desc[UR6][R22.64] ;  /* 0x0000000616177981 */ /* 0x000f24000c1e1900 */
[C---:B------:R-:W-:Y:S02]  /*0f30*/  IMAD.WIDE.U32 R8, R15.reuse, 0x4, R8 ;  /* 0x000000040f087825 */ /* 0x040fe400078e0008 */
[----:B------:R-:W4:Y:S02]  /*0f40*/  LDG.E R25, desc[UR6][R24.64] ;  /* 0x0000000618197981 */ /* 0x000f24000c1e1900 */
[----:B------:R-:W-:Y:S02]  /*0f50*/  IMAD.WIDE.U32 R6, R15, 0x4, R6 ;  /* 0x000000040f067825 */ /* 0x000fe400078e0006 */
[----:B------:R-:W4:Y:S04]  /*0f60*/  LDG.E R9, desc[UR6][R8.64] ;  /* 0x0000000608097981 */ /* 0x000f28000c1e1900 */
[----:B------:R-:W4:Y:S01]  /*0f70*/  LDG.E R7, desc[UR6][R6.64] ;  /* 0x0000000606077981 */ /* 0x000f22000c1e1900 */
[----:B------:R-:W-:Y:S01]  /*0f80*/  IADD3 R2, PT, PT, R2, 0x100, RZ ;  /* 0x0000010002027810 */ /* 0x000fe20007ffe0ff */
[----:B--2---:R-:W-:Y:S01]  /*0f90*/  FADD.FTZ R14, R3, R14 ;  /* 0x0000000e030e7221 */ /* 0x004fe20000010000 */
[----:B---3--:R-:W-:-:S04]  /*0fa0*/  FADD.FTZ R43, R43, R0 ;  /* 0x000000002b2b7221 */ /* 0x008fc80000010000 */
[----:B-----5:R-:W-:Y:S01]  /*0fb0*/  FADD.FTZ R43, R43, R4 ;  /* 0x000000042b2b7221 */ /* 0x020fe20000010000 */
[----:B------:R-:W-:-:S03]  /*0fc0*/  FADD.FTZ R14, R14, R31 ;  /* 0x0000001f0e0e7221 */ /* 0x000fc60000010000 */
[----:B------:R-:W-:Y:S01]  /*0fd0*/  FADD.FTZ R12, R43, R12 ;  /* 0x0000000c2b0c7221 */ /* 0x000fe20000010000 */
[----:B------:R-:W-:-:S03]  /*0fe0*/  FADD.FTZ R14, R14, R33 ;  /* 0x000000210e0e7221 */ /* 0x000fc60000010000 */
[----:B----4-:R-:W-:Y:S01]  /*0ff0*/  FADD.FTZ R17, R12, R17 ;  /* 0x000000110c117221 */ /* 0x010fe20000010000 */
[----:B------:R-:W-:-:S04]  /*1000*/  FADD.FTZ R14, R14, R19 ;  /* 0x000000130e0e7221 */ /* 0x000fc80000010000 */
[----:B------:R-:W-:Y:S01]  /*1010*/  FADD.FTZ R14, R14, R27 ;  /* 0x0000001b0e0e7221 */ /* 0x000fe20000010000 */
[----:B------:R-:W-:-:S04]  /*1020*/  FADD.FTZ R10, R17, R10 ;  /* 0x0000000a110a7221 */ /* 0x000fc80000010000 */
[----:B------:R-:W-:Y:S01]  /*1030*/  FADD.FTZ R10, R10, R29 ;  /* 0x0000001d0a0a7221 */ /* 0x000fe20000010000 */
[----:B------:R-:W-:-:S04]  /*1040*/  FADD.FTZ R14, R14, R21 ;  /* 0x000000150e0e7221 */ /* 0x000fc80000010000 */
[----:B------:R-:W-:Y:S01]  /*1050*/  FADD.FTZ R14, R14, R23 ;  /* 0x000000170e0e7221 */ /* 0x000fe20000010000 */
[----:B------:R-:W-:-:S04]  /*1060*/  FADD.FTZ R10, R10, R25 ;  /* 0x000000190a0a7221 */ /* 0x000fc80000010000 */
[----:B------:R-:W-:Y:S01]  /*1070*/  FADD.FTZ R43, R10, R9 ;  /* 0x000000090a2b7221 */ /* 0x000fe20000010000 */
[----:B------:R-:W-:-:S07]  /*1080*/  FADD.FTZ R3, R14, R7 ;  /* 0x000000070e037221 */ /* 0x000fce0000010000 */
.L_x_408:
[----:B------:R-:W-:Y:S05]  /*1090*/  BSYNC.RECONVERGENT B1 ;  /* 0x0000000000017941 */ /* 0x000fea0003800200 */
.L_x_407:
[----:B------:R-:W-:Y:S05]  /*10a0*/  @!P1 BRA `(.L_x_403) ;  /* 0x0000000000dc9947 */ /* 0x000fea0003800000 */
[----:B------:R-:W-:Y:S01]  /*10b0*/  ISETP.GE.U32.AND P0, PT, R30, 0x4, PT ;  /* 0x000000041e00780c */ /* 0x000fe20003f06070 */
[----:B------:R-:W-:Y:S01]  /*10c0*/  BSSY.RECONVERGENT B1, `(.L_x_409) ;  /* 0x0000024000017945 */ /* 0x000fe20003800200 */
[----:B------:R-:W-:-:S04]  /*10d0*/  LOP3.LUT R0, R54, 0x3, RZ, 0xc0, !PT ;  /* 0x0000000336007812 */ /* 0x000fc800078ec0ff */
[----:B------:R-:W-:-:S07]  /*10e0*/  ISETP.NE.AND P1, PT, R0, RZ, PT ;  /* 0x000000ff0000720c */ /* 0x000fce0003f25270 */
[----:B------:R-:W-:Y:S06]  /*10f0*/  @!P0 BRA `(.L_x_410) ;  /* 0x0000000000808947 */ /* 0x000fec0003800000 */
[----:B------:R-:W0:Y:S08]  /*1100*/  LDC R4, c[0x0][0x388] ;  /* 0x0000e200ff047b82 */ /* 0x000e300000000800 */
[----:B------:R-:W1:Y:S08]  /*1110*/  LDC.64 R6, c[0x0][0x440] ;  /* 0x00011000ff067b82 */ /* 0x000e700000000a00 */
[----:B------:R-:W2:Y:S01]  /*1120*/  LDC.64 R12, c[0x0][0x448] ;  /* 0x00011200ff0c7b82 */ /* 0x000ea20000000a00 */
[----:B0-----:R-:W-:-:S05]  /*1130*/  IMAD R15, R2, R4, R11 ;  /* 0x00000004020f7224 */ /* 0x001fca00078e020b */
[CC--:B------:R-:W-:Y:S01]  /*1140*/  LEA R17, R4.reuse, R15.reuse, 0x5 ;  /* 0x0000000f04117211 */ /* 0x0c0fe200078e28ff */
[----:B-1----:R-:W-:Y:S01]  /*1150*/  IMAD.WIDE.U32 R8, R15, 0x4, R6 ;  /* 0x000000040f087825 */ /* 0x002fe200078e0006 */
[----:B------:R-:W-:-:S03]  /*1160*/  LEA R21, R4, R15, 0x6 ;  /* 0x0000000f04157211 */ /* 0x000fc600078e30ff */
[----:B--2---:R-:W-:Y:S02]  /*1170*/  IMAD.WIDE.U32 R10, R15, 0x4, R12 ;  /* 0x000000040f0a7825 */ /* 0x004fe400078e000c */
[----:B------:R-:W2:Y:S02]  /*1180*/  LDG.E R8, desc[UR6][R8.64] ;  /* 0x0000000608087981 */ /* 0x000ea4000c1e1900 */
[C---:B------:R-:W-:Y:S01]  /*1190*/  IMAD.WIDE.U32 R14, R17.reuse, 0x4, R6 ;  /* 0x00000004110e7825 */ /* 0x040fe200078e0006 */
[----:B------:R-:W-:Y:S01]  /*11a0*/  LEA R23, R4, R21, 0x5 ;  /* 0x0000001504177211 */ /* 0x000fe200078e28ff */
        /* <DEDUP_REMOVED lines=21> */
.L_x_410:
[----:B------:R-:W-:Y:S05]  /*1300*/  BSYNC.RECONVERGENT B1 ;  /* 0x0000000000017941 */ /* 0x000fea0003800200 */
.L_x_409:
[----:B------:R-:W-:Y:S05]  /*1310*/  @!P1 BRA `(.L_x_403) ;  /* 0x0000000000409947 */ /* 0x000fea0003800000 */
[----:B------:R-:W0:Y:S01]  /*1320*/  LDC R12, c[0x0][0x388] ;  /* 0x0000e200ff0c7b82 */ /* 0x000e220000000800 */
[----:B------:R-:W-:-:S07]  /*1330*/  IADD3 R0, PT, PT, -R0, RZ, RZ ;  /* 0x000000ff00007210 */ /* 0x000fce0007ffe1ff */
[----:B------:R-:W1:Y:S08]  /*1340*/  LDC.64 R8, c[0x0][0x440] ;  /* 0x00011000ff087b82 */ /* 0x000e700000000a00 */
[----:B------:R-:W2:Y:S01]  /*1350*/  LDC.64 R10, c[0x0][0x448] ;  /* 0x00011200ff0a7b82 */ /* 0x000ea20000000a00 */
[----:B0-----:R-:W-:-:S05]  /*1360*/  IMAD R2, R2, R12, R5 ;  /* 0x0000000c02027224 */ /* 0x001fca00078e0205 */
[----:B------:R-:W-:-:S07]  /*1370*/  IADD3 R13, PT, PT, R57, R2, RZ ;  /* 0x00000002390d7210 */ /* 0x000fce0007ffe0ff */
.L_x_411:
[----:B-1----:R-:W-:-:S04]  /*1380*/  IMAD.WIDE.U32 R4, R13, 0x4, R8 ;  /* 0x000000040d047825 */ /* 0x002fc800078e0008 */
[----:B--2---:R-:W-:Y:S02]  /*1390*/  IMAD.WIDE.U32 R6, R13, 0x4, R10 ;  /* 0x000000040d067825 */ /* 0x004fe400078e000a */
        /* <DEDUP_REMOVED lines=8> */
.L_x_403:
[----:B------:R-:W-:Y:S05]  /*1420*/  BSYNC.RECONVERGENT B0 ;  /* 0x0000000000007941 */ /* 0x000fea0003800200 */
.L_x_402:
[----:B------:R-:W0:Y:S01]  /*1430*/  S2R R5, SR_TID.X ;  /* 0x0000000000057919 */ /* 0x000e220000002100 */
[----:B------:R-:W1:Y:S01]  /*1440*/  S2UR UR5, SR_CgaCtaId ;  /* 0x00000000000579c3 */ /* 0x000e620000008800 */
[----:B------:R-:W-:Y:S01]  /*1450*/  UMOV UR4, 0x400 ;  /* 0x0000040000047882 */ /* 0x000fe20000000000 */
[C---:B------:R-:W-:Y:S02]  /*1460*/  ISETP.NE.AND P1, PT, R57.reuse, RZ, PT ;  /* 0x000000ff3900720c */ /* 0x040fe40003f25270 */
[----:B------:R-:W-:Y:S01]  /*1470*/  ISETP.GT.U32.AND P0, PT, R57, 0xf, PT ;  /* 0x0000000f3900780c */ /* 0x000fe20003f04070 */
[----:B-1----:R-:W-:Y:S01]  /*1480*/  ULEA UR4, UR5, UR4, 0x18 ;  /* 0x0000000405047291 */ /* 0x002fe2000f8ec0ff */
[----:B0-----:R-:W-:-:S04]  /*1490*/  SHF.R.U32.HI R12, RZ, 0x5, R5 ;  /* 0x00000005ff0c7819 */ /* 0x001fc80000011605 */
[C-C-:B------:R-:W-:Y:S02]  /*14a0*/  LOP3.LUT R0, R12.reuse, 0x1f, R5.reuse, 0x78, !PT ;  /* 0x0000001f0c007812 */ /* 0x140fe400078e7805 */
[----:B------:R-:W-:Y:S02]  /*14b0*/  ISETP.NE.OR P0, PT, R12, 0x1f, P0 ;  /* 0x0000001f0c00780c */ /* 0x000fe40000705670 */
        /* <DEDUP_REMOVED lines=21> */
[----:B-1----:R-:W-:-:S04]  /*1610*/  FADD.FTZ R2, R7, R2 ;  /* 0x0000000207027221 */ /* 0x002fc80000010000 */
[----:B------:R-:W0:Y:S01]  /*1620*/  SHFL.BFLY PT, R5, R10, 0x8, 0x1f ;  /* 0x0d001f000a057f89 */ /* 0x000e2200000e0000 */
[----:B------:R-:W-:-:S03]  /*1630*/  @!P1 LEA R7, R12, UR4, 0x2 ;  /* 0x000000040c079c11 */ /* 0x000fc6000f8e10ff */
[----:B------:R-:W1:Y:S01]  /*1640*/  SHFL.BFLY PT, R3, R2, 0x8, 0x1f ;  /* 0x0d001f0002037f89 */ /* 0x000e6200000e0000 */
        /* <DEDUP_REMOVED lines=10> */
[----:B0-----:R-:W-:Y:S01]  /*16f0*/  LEA R0, R57, UR4, 0x3 ;  /* 0x0000000439007c11 */ /* 0x001fe2000f8e18ff */
[----:B------:R-:W0:Y:S01]  /*1700*/  LDC.64 R2, c[0x0][0x488] ;  /* 0x00012200ff027b82 */ /* 0x000e220000000a00 */
[----:B------:R-:W-:-:S03]  /*1710*/  SHF.L.U32 R58, R58, 0x4, RZ ;  /* 0x000000043a3a7819 */ /* 0x000fc600000006ff */
[----:B------:R-:W1:Y:S01]  /*1720*/  LDS.64 R6, [R0+0x2000] ;  /* 0x0020000000067984 */ /* 0x000e620000000a00 */
[----:B------:R-:W-:-:S03]  /*1730*/  LOP3.LUT R58, R58, 0x7ffffff0, RZ, 0xc0, !PT ;  /* 0x7ffffff03a3a7812 */ /* 0x000fc600078ec0ff */
[----:B------:R-:W2:Y:S01]  /*1740*/  LDS.64 R8, [R0+0x2080] ;  /* 0x0020800000087984 */ /* 0x000ea20000000a00 */
[----:B------:R-:W3:Y:S01]  /*1750*/  LDC.64 R4, c[0x0][0x480] ;  /* 0x00012000ff047b82 */ /* 0x000ee20000000a00 */
[----:B------:R-:W-:-:S05]  /*1760*/  IADD3 R57, PT, PT, R57, R58, RZ ;  /* 0x0000003a39397210 */ /* 0x000fca0007ffe0ff */
[----:B0-----:R-:W-:-:S04]  /*1770*/  IMAD.WIDE.U32 R2, R57, 0x4, R2 ;  /* 0x0000000439027825 */ /* 0x001fc800078e0002 */
[----:B---3--:R-:W-:Y:S01]  /*1780*/  IMAD.WIDE.U32 R4, R57, 0x4, R4 ;  /* 0x0000000439047825 */ /* 0x008fe200078e0004 */
[----:B-1----:R-:W-:Y:S02]  /*1790*/  F2FP.BF16.F32.PACK_AB R7, R7, R6 ;  /* 0x000000060707723e */ /* 0x002fe400000010ff */
[----:B--2---:R-:W-:-:S03]  /*17a0*/  F2FP.BF16.F32.PACK_AB R9, R9, R8 ;  /* 0x000000080909723e */ /* 0x004fc600000010ff */
[----:B------:R-:W-:Y:S04]  /*17b0*/  STG.E desc[UR6][R2.64], R7 ;  /* 0x0000000702007986 */ /* 0x000fe8000c101906 */
[----:B------:R-:W-:Y:S01]  /*17c0*/  STG.E desc[UR6][R4.64], R9 ;  /* 0x0000000904007986 */ /* 0x000fe2000c101906 */
[----:B------:R-:W-:Y:S05]  /*17d0*/  EXIT ;  /* 0x000000000000794d */ /* 0x000fea0003800000 */
.L_x_412:
        /* <DEDUP_REMOVED lines=10> */
.L_x_6664:


//--------------------- .text._ZN10layer_norm13ln_bwd_kernelINS_13Kernel_traitsI13__nv_bfloat16S2_S2_S2_fjLj1536ELj1ELj1ELj4ELj8ENS_18Kernel_traits_baseILj1536ES2_S2_S2_S2_fjLj128EEEEELb1ELb0ELb1ELb1EEEvNS_9BwdParamsE --------------------------
	.section	.text._ZN10layer_norm13ln_bwd_kernelINS_13Kernel_traitsI13__nv_bfloat16S2_S2_S2_fjLj1536ELj1ELj1ELj4ELj8ENS_18Kernel_traits_baseILj1536ES2_S2_S2_S2_fjLj128EEEEELb1ELb0ELb1ELb1EEEvNS_9BwdParamsE,"ax",@progbits
	.align	128
        .global         _ZN10layer_norm13ln_bwd_kernelINS_13Kernel_traitsI13__nv_bfloat16S2_S2_S2_fjLj1536ELj1ELj1ELj4ELj8ENS_18Kernel_traits_baseILj1536ES2_S2_S2_S2_fjLj128EEEEELb1ELb0ELb1ELb1EEEvNS_9BwdParamsE
        .type           _ZN10layer_norm13ln_bwd_kernelINS_13Kernel_traitsI13__nv_bfloat16S2_S2_S2_fjLj1536ELj1ELj1ELj4ELj8ENS_18Kernel_traits_baseILj1536ES2_S2_S2_S2_fjLj128EEEEELb1ELb0ELb1ELb1EEEvNS_9BwdParamsE,@function
        .size           _ZN10layer_norm13ln_bwd_kernelINS_13Kernel_traitsI13__nv_bfloat16S2_S2_S2_fjLj1536ELj1ELj1ELj4ELj8ENS_18Kernel_traits_baseILj1536ES2_S2_S2_S2_fjLj128EEEEELb1ELb0ELb1ELb1EEEvNS_9BwdParamsE,(.L_x_6665 - _ZN10layer_norm13ln_bwd_kernelINS_13Kernel_traitsI13__nv_bfloat16S2_S2_S2_fjLj1536ELj1ELj1ELj4ELj8ENS_18Kernel_traits_baseILj1536ES2_S2_S2_S2_fjLj128EEEEELb1ELb0ELb1ELb1EEEvNS_9BwdParamsE)
        .other          _ZN10layer_norm13ln_bwd_kernelINS_13Kernel_traitsI13__nv_bfloat16S2_S2_S2_fjLj1536ELj1ELj1ELj4ELj8ENS_18Kernel_traits_baseILj1536ES2_S2_S2_S2_fjLj128EEEEELb1ELb0ELb1ELb1EEEvNS_9BwdParamsE,@"STO_CUDA_ENTRY STV_DEFAULT"
_ZN10layer_norm13ln_bwd_kernelINS_13Kernel_traitsI13__nv_bfloat16S2_S2_S2_fjLj1536ELj1ELj1ELj4ELj8ENS_18Kernel_traits_baseILj1536ES2_S2_S2_S2_fjLj128EEEEELb1ELb0ELb1ELb1EEEvNS_9BwdParamsE:
.text._ZN10layer_norm13ln_bwd_kernelINS_13Kernel_traitsI13__nv_bfloat16S2_S2_S2_fjLj1536ELj1ELj1ELj4ELj8ENS_18Kernel_traits_baseILj1536ES2_S2_S2_S2_fjLj128EEEEELb1ELb0ELb1ELb1EEEvNS_9BwdParamsE:
        /* <DEDUP_REMOVED lines=22> */
[----:B------:R-:W3:Y:S01]  /*0160*/  LDCU.U8 UR28, c[0x0][0x410] ;  /* 0x00008200ff1c77ac */ /* 0x000ee20008000000 */
[----:B------:R-:W4:Y:S01]  /*0170*/  LDCU UR29, c[0x0][0x400] ;  /* 0x00008000ff1d77ac */ /* 0x000f220008000800 */
[----:B------:R-:W0:Y:S01]  /*0180*/  LDCU.64 UR22, c[0x0][0x408] ;  /* 0x00008100ff1677ac */ /* 0x000e220008000a00 */
[----:B------:R-:W0:Y:S01]  /*0190*/  LDCU.64 UR4, c[0x0][0x438] ;  /* 0x00008700ff0477ac */ /* 0x000e220008000a00 */
[----:B------:R-:W0:Y:S02]  /*01a0*/  LDCU.64 UR6, c[0x0][0x478] ;  /* 0x00008f00ff0677ac */ /* 0x000e240008000a00 */
[----:B0-----:R-:W-:Y:S01]  /*01b0*/  IMAD.WIDE.U32 R2, R0, 0x8, R2 ;  /* 0x0000000800027825 */ /* 0x001fe200078e0002 */
[----:B------:R-:W0:Y:S04]  /*01c0*/  LDCU.128 UR12, c[0x0][0x3c0] ;  /* 0x00007800ff0c77ac */ /* 0x000e280008000c00 */
[----:B--2---:R-:W2:Y:S01]  /*01d0*/  LDG.E.64 R70, desc[UR20][R2.64+0x800] ;  /* 0x0008001402467981 */ /* 0x004ea2000c1e1b00 */
[----:B------:R-:W0:Y:S03]  /*01e0*/  LDCU.128 UR16, c[0x0][0x3f0] ;  /* 0x00007e00ff1077ac */ /* 0x000e260008000c00 */
[----:B------:R-:W5:Y:S01]  /*01f0*/  LDG.E.64 R68, desc[UR20][R2.64+0x400] ;  /* 0x0004001402447981 */ /* 0x000f62000c1e1b00 */
[----:B------:R-:W0:Y:S03]  /*0200*/  LDCU.64 UR24, c[0x0][0x380] ;  /* 0x00007000ff1877ac */ /* 0x000e260008000a00 */
[----:B------:R2:W3:Y:S01]  /*0210*/  LDG.E.64 R66, desc[UR20][R2.64] ;  /* 0x0000001402427981 */ /* 0x0004e2000c1e1b00 */
[----:B------:R-:W-:Y:S01]  /*0220*/  IMAD.MOV.U32 R43, RZ, RZ, RZ ;  /* 0x000000ffff2b7224 */ /* 0x000fe200078e00ff */
[----:B--2---:R-:W-:-:S02]  /*0230*/  SHF.R.U64 R2, R70, 0x10, R71 ;  /* 0x0000001046027819 */ /* 0x004fc40000001247 */
[----:B------:R-:W-:Y:S02]  /*0240*/  SHF.R.U32.HI R4, RZ, 0x10, R71 ;  /* 0x00000010ff047819 */ /* 0x000fe40000011647 */
[--C-:B-----5:R-:W-:Y:S02]  /*0250*/  SHF.R.U64 R5, R68, 0x10, R69.reuse ;  /* 0x0000001044057819 */ /* 0x120fe40000001245 */
[----:B------:R-:W-:Y:S02]  /*0260*/  SHF.R.U32.HI R6, RZ, 0x10, R69 ;  /* 0x00000010ff067819 */ /* 0x000fe40000011645 */
[--C-:B---3--:R-:W-:Y:S02]  /*0270*/  SHF.R.U64 R7, R66, 0x10, R67.reuse ;  /* 0x0000001042077819 */ /* 0x108fe40000001243 */
[----:B01--4-:R-:W-:-:S07]  /*0280*/  SHF.R.U32.HI R8, RZ, 0x10, R67 ;  /* 0x00000010ff087819 */ /* 0x013fce0000011643 */
.L_x_446:
[----:B------:R-:W-:Y:S02]  /*0290*/  UIMAD.WIDE UR10, UR8, 0x4, UR18 ;  /* 0x00000004080a78a5 */ /* 0x000fe4000f8e0212 */
[----:B------:R-:W-:-:S04]  /*02a0*/  UIMAD.WIDE UR30, UR8, 0x4, UR16 ;  /* 0x00000004081e78a5 */ /* 0x000fc8000f8e0210 */
[----:B------:R-:W-:Y:S01]  /*02b0*/  MOV R48, UR10 ;  /* 0x0000000a00307c02 */ /* 0x000fe20008000f00 */
[----:B------:R-:W-:Y:S01]  /*02c0*/  IMAD.U32 R49, RZ, RZ, UR11 ;  /* 0x0000000bff317e24 */ /* 0x000fe2000f8e00ff */
[----:B------:R-:W-:-:S04]  /*02d0*/  UIMAD.WIDE UR10, UR8, 0x4, UR14 ;  /* 0x00000004080a78a5 */ /* 0x000fc8000f8e020e */
[----:B------:R-:W2:Y:S01]  /*02e0*/  LDG.E R48, desc[UR20][R48.64] ;  /* 0x0000001430307981 */ /* 0x000ea2000c1e1900 */
[----:B01----:R-:W-:Y:S01]  /*02f0*/  MOV R44, UR30 ;  /* 0x0000001e002c7c02 */ /* 0x003fe20008000f00 */
[----:B------:R-:W-:Y:S01]  /*0300*/  IMAD.U32 R47, RZ, RZ, UR11 ;  /* 0x0000000bff2f7e24 */ /* 0x000fe2000f8e00ff */
[----:B------:R-:W-:Y:S01]  /*0310*/  MOV R46, UR10 ;  /* 0x0000000a002e7c02 */ /* 0x000fe20008000f00 */
[----:B------:R-:W-:-:S05]  /*0320*/  IMAD.U32 R45, RZ, RZ, UR31 ;  /* 0x0000001fff2d7e24 */ /* 0x000fca000f8e00ff */
[----:B------:R-:W3:Y:S04]  /*0330*/  LDG.E R46, desc[UR20][R46.64] ;  /* 0x000000142e2e7981 */ /* 0x000ee8000c1e1900 */
[----:B------:R-:W4:Y:S01]  /*0340*/  LDG.E R44, desc[UR20][R44.64] ;  /* 0x000000142c2c7981 */ /* 0x000f22000c1e1900 */
[----:B--2---:R-:W-:Y:S02]  /*0350*/  R2UR UR30, R48 ;  /* 0x00000000301e72ca */ /* 0x004fe400000e0000 */
[----:B---3--:R-:W-:-:S11]  /*0360*/  R2UR UR31, R46 ;  /* 0x000000002e1f72ca */ /* 0x008fd600000e0000 */
[----:B------:R-:W-:Y:S01]  /*0370*/  UISETP.GE.AND UP1, UPT, UR30, 0x1, UPT ;  /* 0x000000011e00788c */ /* 0x000fe2000bf26270 */
[----:B----4-:R-:W-:-:S08]  /*0380*/  R2UR UR11, R44 ;  /* 0x000000002c0b72ca */ /* 0x010fd000000e0000 */
[----:B------:R-:W-:Y:S07]  /*0390*/  BRA.U !UP1, `(.L_x_414) ;  /* 0x0000000d09307547 */ /* 0x000fee000b800000 */
[----:B------:R-:W0:Y:S01]  /*03a0*/  S2R R52, SR_TID.X ;  /* 0x0000000000347919 */ /* 0x000e220000002100 */
[----:B------:R-:W-:Y:S01]  /*03b0*/  UIADD3 UR9, UPT, UPT, UR30, -0x1, URZ ;  /* 0xffffffff1e097890 */ /* 0x000fe2000fffe0ff */
[----:B------:R-:W1:Y:S03]  /*03c0*/  LDC.64 R12, c[0x0][0x428] ;  /* 0x00010a00ff0c7b82 */ /* 0x000e660000000a00 */
[----:B------:R-:W-:-:S04]  /*03d0*/  UIMAD UR9, UR9, UR27, URZ ;  /* 0x0000001b090972a4 */ /* 0x000fc8000f8e02ff */
[----:B------:R-:W-:Y:S01]  /*03e0*/  USHF.R.S32.HI UR10, URZ, 0x1f, UR9 ;  /* 0x0000001fff0a7899 */ /* 0x000fe20008011409 */
[----:B------:R-:W2:Y:S03]  /*03f0*/  LDC.64 R10, c[0x0][0x3a8] ;  /* 0x0000ea00ff0a7b82 */ /* 0x000ea60000000a00 */
[----:B------:R-:W-:Y:S02]  /*0400*/  ULEA.HI UR10, UR10, UR9, URZ, 0x2 ;  /* 0x000000090a0a7291 */ /* 0x000fe4000f8f10ff */
[----:B------:R-:W-:-:S04]  /*0410*/  UIMAD UR9, UR8, UR27, URZ ;  /* 0x0000001b080972a4 */ /* 0x000fc8000f8e02ff */
[----:B------:R-:W-:Y:S01]  /*0420*/  MOV R9, UR10 ;  /* 0x0000000a00097c02 */ /* 0x000fe20008000f00 */
[----:B------:R-:W-:-:S04]  /*0430*/  USHF.R.S32.HI UR10, URZ, 0x1f, UR9 ;  /* 0x0000001fff0a7899 */ /* 0x000fc80008011409 */
[----:B------:R-:W-:-:S06]  /*0440*/  ULEA.HI UR10, UR10, UR9, URZ, 0x2 ;  /* 0x000000090a0a7291 */ /* 0x000fcc000f8f10ff */
[----:B------:R-:W-:Y:S02]  /*0450*/  MOV R3, UR10 ;  /* 0x0000000a00037c02 */ /* 0x000fe40008000f00 */
[-C--:B0-----:R-:W-:Y:S02]  /*0460*/  LEA.HI.SX32 R9, R9, R52.reuse, 0x1e ;  /* 0x0000003409097211 */ /* 0x081fe400078ff2ff */
[----:B------:R-:W-:-:S03]  /*0470*/  LEA.HI.SX32 R3, R3, R52, 0x1e ;  /* 0x0000003403037211 */ /* 0x000fc600078ff2ff */
[C---:B------:R-:W-:Y:S02]  /*0480*/  VIADD R45, R9.reuse, 0x80 ;  /* 0x00000080092d7836 */ /* 0x040fe40000000000 */
[----:B-1----:R-:W-:Y:S01]  /*0490*/  IMAD.WIDE.U32 R14, R9, 0x8, R12 ;  /* 0x00000008090e7825 */ /* 0x002fe200078e000c */
[----:B------:R-:W-:-:S03]  /*04a0*/  IADD3 R57, PT, PT, R3, 0x80, RZ ;  /* 0x0000008003397810 */ /* 0x000fc60007ffe0ff */
[----:B------:R-:W-:Y:S01]  /*04b0*/  VIADD R9, R9, 0x100 ;  /* 0x0000010009097836 */ /* 0x000fe20000000000 */
[----:B------:R-:W-:Y:S01]  /*04c0*/  UIMAD.WIDE UR32, UR8, 0x4, UR12 ;  /* 0x00000004082078a5 */ /* 0x000fe2000f8e020c */
[--C-:B------:R-:W-:Y:S01]  /*04d0*/  IMAD.WIDE.U32 R44, R45, 0x8, R12.reuse ;  /* 0x000000082d2c7825 */ /* 0x100fe200078e000c */
[----:B------:R-:W3:Y:S03]  /*04e0*/  LDG.E.64 R14, desc[UR20][R14.64] ;  /* 0x000000140e0e7981 */ /* 0x000ee6000c1e1b00 */
[----:B------:R-:W-:-:S04]  /*04f0*/  IMAD.WIDE.U32 R12, R9, 0x8, R12 ;  /* 0x00000008090c7825 */ /* 0x000fc800078e000c */
[C-C-:B--2---:R-:W-:Y:S01]  /*0500*/  IMAD.WIDE.U32 R18, R3.reuse, 0x8, R10.reuse ;  /* 0x0000000803127825 */ /* 0x144fe200078e000a */
[----:B------:R-:W2:Y:S03]  /*0510*/  LDG.E.64 R44, desc[UR20][R44.64] ;  /* 0x000000142c2c7981 */ /* 0x000ea6000c1e1b00 */
[----:B------:R-:W-:Y:S01]  /*0520*/  VIADD R9, R3, 0x100 ;  /* 0x0000010003097836 */ /* 0x000fe20000000000 */
[----:B------:R-:W4:Y:S01]  /*0530*/  LDG.E.64 R12, desc[UR20][R12.64] ;  /* 0x000000140c0c7981 */ /* 0x000f22000c1e1b00 */
[----:B------:R-:W-:Y:S01]  /*0540*/  IMAD.WIDE.U32 R46, R57, 0x8, R10 ;  /* 0x00000008392e7825 */ /* 0x000fe200078e000a */
[----:B------:R-:W-:Y:S02]  /*0550*/  MOV R16, UR32 ;  /* 0x0000002000107c02 */ /* 0x000fe40008000f00 */
[----:B------:R-:W4:Y:S01]  /*0560*/  LDG.E.64 R18, desc[UR20][R18.64] ;  /* 0x0000001412127981 */ /* 0x000f22000c1e1b00 */
[----:B------:R-:W-:-:S02]  /*0570*/  IMAD.U32 R17, RZ, RZ, UR33 ;  /* 0x00000021ff117e24 */ /* 0x000fc4000f8e00ff */
[----:B------:R-:W-:Y:S01]  /*0580*/  IMAD.WIDE.U32 R48, R9, 0x8, R10 ;  /* 0x0000000809307825 */ /* 0x000fe200078e000a */
[----:B------:R-:W4:Y:S01]  /*0590*/  LDG.E.64 R46, desc[UR20][R46.64] ;  /* 0x000000142e2e7981 */ /* 0x000f22000c1e1b00 */
[----:B------:R-:W-:Y:S01]  /*05a0*/  UISETP.GE.AND UP3, UPT, UR11, 0x1, UPT ;  /* 0x000000010b00788c */ /* 0x000fe2000bf66270 */
[----:B------:R-:W0:Y:S02]  /*05b0*/  LDC.64 R10, c[0x0][0x3b0] ;  /* 0x0000ec00ff0a7b82 */ /* 0x000e240000000a00 */
[----:B------:R1:W4:Y:S04]  /*05c0*/  LDG.E R0, desc[UR20][R16.64] ;  /* 0x0000001410007981 */ /* 0x000328000c1e1900 */
[----:B------:R-:W4:Y:S01]  /*05d0*/  LDG.E.64 R48, desc[UR20][R48.64] ;  /* 0x0000001430307981 */ /* 0x000f22000c1e1b00 */
[----:B------:R-:W-:Y:S01]  /*05e0*/  PLOP3.LUT P1, PT, PT, PT, UP3, 0x80, 0x8 ;  /* 0x000000000008781c */ /* 0x000fe20003f2f038 */
[----:B------:R-:W-:Y:S01]  /*05f0*/  HFMA2 R53, -RZ, RZ, 0, 0 ;  /* 0x00000000ff357431 */ /* 0x000fe200000001ff */
[----:B------:R-:W-:Y:S01]  /*0600*/  ISETP.NE.U32.AND P0, PT, RZ, UR4, PT ;  /* 0x00000004ff007c0c */ /* 0x000fe2000bf05070 */
[----:B------:R-:W-:-:S03]  /*0610*/  @UP3 UIADD3 UR9, UPT, UPT, UR11, -0x1, URZ ;  /* 0xffffffff0b093890 */ /* 0x000fc6000fffe0ff */
[----:B------:R-:W-:Y:S01]  /*0620*/  ISETP.NE.AND.EX P0, PT, RZ, UR5, PT, P0 ;  /* 0x00000005ff007c0c */ /* 0x000fe2000bf05300 */
[----:B------:R-:W-:-:S04]  /*0630*/  @UP3 UIMAD UR9, UR9, UR27, URZ ;  /* 0x0000001b090932a4 */ /* 0x000fc8000f8e02ff */
[----:B------:R-:W-:-:S04]  /*0640*/  @UP3 USHF.R.S32.HI UR10, URZ, 0x1f, UR9 ;  /* 0x0000001fff0a3899 */ /* 0x000fc80008011409 */
[----:B------:R-:W-:-:S04]  /*0650*/  @UP3 ULEA.HI UR10, UR10, UR9, URZ, 0x2 ;  /* 0x000000090a0a3291 */ /* 0x000fc8000f8f10ff */
[----:B-1----:R-:W1:Y:S02]  /*0660*/  @P0 LDC.64 R16, c[0x0][0x438] ;  /* 0x00010e00ff100b82 */ /* 0x002e640000000a00 */
[----:B------:R-:W-:-:S05]  /*0670*/  IMAD.U32 R59, RZ, RZ, UR10 ;  /* 0x0000000aff3b7e24 */ /* 0x000fca000f8e00ff */
[----:B------:R-:W-:Y:S01]  /*0680*/  @P1 LEA.HI.SX32 R53, R59, R52, 0x1e ;  /* 0x000000343b351211 */ /* 0x000fe200078ff2ff */
[----:B------:R-:W1:Y:S03]  /*0690*/  @P0 LDC.64 R50, c[0x0][0x438] ;  /* 0x00010e00ff320b82 */ /* 0x000e660000000a00 */
[C---:B------:R-:W-:Y:S01]  /*06a0*/  IADD3 R59, PT, PT, R53.reuse, 0x80, RZ ;  /* 0x00000080353b7810 */ /* 0x040fe20007ffe0ff */
[----:B0-----:R-:W-:-:S04]  /*06b0*/  IMAD.WIDE.U32 R86, R53, 0x4, R10 ;  /* 0x0000000435567825 */ /* 0x001fc800078e000a */
[----:B------:R-:W0:Y:S01]  /*06c0*/  @P0 LDC.64 R54, c[0x0][0x438] ;  /* 0x00010e00ff360b82 */ /* 0x000e220000000a00 */
[----:B------:R-:W-:Y:S01]  /*06d0*/  VIADD R73, R53, 0x100 ;  /* 0x0000010035497836 */ /* 0x000fe20000000000 */
[----:B------:R-:W5:Y:S01]  /*06e0*/  LDG.E R86, desc[UR20][R86.64] ;  /* 0x0000001456567981 */ /* 0x000f62000c1e1900 */
[----:B------:R-:W-:-:S04]  /*06f0*/  IMAD.WIDE.U32 R52, R59, 0x4, R10 ;  /* 0x000000043b347825 */ /* 0x000fc800078e000a */
[----:B------:R-:W-:-:S04]  /*0700*/  IMAD.WIDE.U32 R10, R73, 0x4, R10 ;  /* 0x00000004490a7825 */ /* 0x000fc800078e000a */
[----:B-1----:R-:W-:Y:S02]  /*0710*/  @P0 IMAD.WIDE.U32 R16, R3, 0x8, R16 ;  /* 0x0000000803100825 */ /* 0x002fe400078e0010 */
[----:B------:R-:W5:Y:S02]  /*0720*/  LDG.E R10, desc[UR20][R10.64] ;  /* 0x000000140a0a7981 */ /* 0x000f64000c1e1900 */
[----:B------:R-:W-:Y:S02]  /*0730*/  @P0 IMAD.WIDE.U32 R50, R57, 0x8, R50 ;  /* 0x0000000839320825 */ /* 0x000fe400078e0032 */
[----:B------:R-:W5:Y:S04]  /*0740*/  @P0 LDG.E.64 R64, desc[UR20][R16.64] ;  /* 0x0000001410400981 */ /* 0x000f68000c1e1b00 */
[----:B------:R-:W5:Y:S01]  /*0750*/  @P0 LDG.E.64 R62, desc[UR20][R50.64] ;  /* 0x00000014323e0981 */ /* 0x000f62000c1e1b00 */
[----:B0-----:R-:W-:-:S03]  /*0760*/  @P0 IMAD.WIDE.U32 R54, R9, 0x8, R54 ;  /* 0x0000000809360825 */ /* 0x001fc600078e0036 */
[----:B------:R0:W5:Y:S04]  /*0770*/  LDG.E R9, desc[UR20][R52.64] ;  /* 0x0000001434097981 */ /* 0x000168000c1e1900 */
[----:B------:R1:W5:Y:S01]  /*0780*/  @P0 LDG.E.64 R60, desc[UR20][R54.64] ;  /* 0x00000014363c0981 */ /* 0x000362000c1e1b00 */
[----:B------:R-:W-:Y:S02]  /*0790*/  ISETP.NE.AND P0, PT, RZ, UR28, PT ;  /* 0x0000001cff007c0c */ /* 0x000fe4000bf05270 */
[----:B---3--:R-:W-:Y:S02]  /*07a0*/  MOV R3, R14 ;  /* 0x0000000e00037202 */ /* 0x008fe40000000f00 */
[----:B--2---:R-:W-:Y:S02]  /*07b0*/  MOV R58, R44 ;  /* 0x0000002c003a7202 */ /* 0x004fe40000000f00 */
[----:B------:R-:W-:-:S02]  /*07c0*/  SHF.R.U64 R56, R44, 0x10, R45 ;  /* 0x000000102c387819 */ /* 0x000fc4000000122d */
[----:B----4-:R-:W-:Y:S02]  /*07d0*/  MOV R57, R12 ;  /* 0x0000000c00397202 */ /* 0x010fe40000000f00 */
[----:B------:R-:W-:Y:S02]  /*07e0*/  SHF.R.U64 R44, R12, 0x10, R13 ;  /* 0x000000100c2c7819 */ /* 0x000fe4000000120d */
[----:B------:R-:W-:Y:S01]  /*07f0*/  SHF.R.U32.HI R12, RZ, 0x10, R19 ;  /* 0x00000010ff0c7819 */ /* 0x000fe20000011613 */
[--C-:B0-----:R-:W-:Y:S01]  /*0800*/  IMAD.MOV.U32 R52, RZ, RZ, R45.reuse ;  /* 0x000000ffff347224 */ /* 0x101fe200078e002d */
[----:B------:R-:W-:Y:S01]  /*0810*/  SHF.R.U32.HI R53, RZ, 0x10, R45 ;  /* 0x00000010ff357819 */ /* 0x000fe2000001162d */
[--C-:B------:R-:W-:Y:S01]  /*0820*/  IMAD.MOV.U32 R50, RZ, RZ, R13.reuse ;  /* 0x000000ffff327224 */ /* 0x100fe200078e000d */
[----:B------:R-:W-:Y:S01]  /*0830*/  SHF.R.U32.HI R45, RZ, 0x10, R13 ;  /* 0x00000010ff2d7819 */ /* 0x000fe2000001160d */
[----:B------:R-:W-:Y:S01]  /*0840*/  IMAD.U32 R11, R19, 0x10000, RZ ;  /* 0x00010000130b7824 */ /* 0x000fe200078e00ff */
[----:B------:R-:W-:-:S02]  /*0850*/  SHF.R.U32.HI R74, RZ, 0x10, R47 ;  /* 0x00000010ff4a7819 */ /* 0x000fc4000001162f */
[----:B------:R-:W-:Y:S01]  /*0860*/  SHF.R.U64 R17, R18, 0x10, R19 ;  /* 0x0000001012117819 */ /* 0x000fe20000001213 */
[----:B------:R-:W-:Y:S01]  /*0870*/  IMAD.U32 R19, R12, 0x10000, RZ ;  /* 0x000100000c137824 */ /* 0x000fe200078e00ff */
[----:B------:R-:W-:Y:S02]  /*0880*/  SHF.L.U32 R13, R18, 0x10, RZ ;  /* 0x00000010120d7819 */ /* 0x000fe400000006ff */
[----:B------:R-:W-:Y:S01]  /*0890*/  FSEL R78, R0, RZ, !P0 ;  /* 0x000000ff004e7208 */ /* 0x000fe20004000000 */
[----:B-1----:R-:W-:Y:S01]  /*08a0*/  IMAD.U32 R55, R47, 0x10000, RZ ;  /* 0x000100002f377824 */ /* 0x002fe200078e00ff */
[C---:B------:R-:W-:Y:S01]  /*08b0*/  SHF.R.U64 R75, R46.reuse, 0x10, R47 ;  /* 0x000000102e4b7819 */ /* 0x040fe2000000122f */
[----:B------:R-:W-:Y:S01]  /*08c0*/  IMAD.U32 R73, R49, 0x10000, RZ ;  /* 0x0001000031497824 */ /* 0x000fe200078e00ff */
[----:B------:R-:W-:Y:S02]  /*08d0*/  SHF.L.U32 R51, R46, 0x10, RZ ;  /* 0x000000102e337819 */ /* 0x000fe400000006ff */
[----:B------:R-:W-:-:S02]  /*08e0*/  SHF.R.U64 R54, R48, 0x10, R49 ;  /* 0x0000001030367819 */ /* 0x000fc40000001231 */
[----:B------:R-:W-:Y:S01]  /*08f0*/  SHF.R.U32.HI R46, RZ, 0x10, R49 ;  /* 0x00000010ff2e7819 */ /* 0x000fe20000011631 */
[----:B------:R-:W-:Y:S01]  /*0900*/  IMAD.U32 R49, R3, 0x10000, RZ ;  /* 0x0001000003317824 */ /* 0x000fe200078e00ff */
[----:B------:R-:W-:Y:S01]  /*0910*/  SHF.L.U32 R17, R17, 0x10, RZ ;  /* 0x0000001011117819 */ /* 0x000fe200000006ff */
[----:B------:R-:W-:Y:S02]  /*0920*/  IMAD.U32 R3, R74, 0x10000, RZ ;  /* 0x000100004a037824 */ /* 0x000fe400078e00ff */
[C---:B------:R-:W-:Y:S01]  /*0930*/  FADD.FTZ R13, -R78.reuse, R13 ;  /* 0x0000000d4e0d7221 */ /* 0x040fe20000010100 */
[C---:B------:R-:W-:Y:S01]  /*0940*/  FADD.FTZ R18, -R78.reuse, R19 ;  /* 0x000000134e127221 */ /* 0x040fe20000010100 */
[----:B------:R-:W-:Y:S01]  /*0950*/  FADD.FTZ R19, -R78, R55 ;  /* 0x000000374e137221 */ /* 0x000fe20000010100 */
[----:B------:R-:W-:Y:S01]  /*0960*/  IMAD.U32 R55, R46, 0x10000, RZ ;  /* 0x000100002e377824 */ /* 0x000fe200078e00ff */
[----:B------:R-:W-:Y:S01]  /*0970*/  SHF.L.U32 R12, R66, 0x10, RZ ;  /* 0x00000010420c7819 */ /* 0x000fe200000006ff */
[----:B------:R-:W-:Y:S01]  /*0980*/  FADD.FTZ R46, -R78, R3 ;  /* 0x000000034e2e7221 */ /* 0x000fe20000010100 */
[--C-:B------:R-:W-:Y:S01]  /*0990*/  SHF.R.U64 R14, R14, 0x10, R15.reuse ;  /* 0x000000100e0e7819 */ /* 0x100fe2000000120f */
[----:B------:R-:W-:-:S02]  /*09a0*/  IMAD.MOV.U32 R72, RZ, RZ, R15 ;  /* 0x000000ffff487224 */ /* 0x000fc400078e000f */
[C---:B------:R-:W-:Y:S01]  /*09b0*/  FADD.FTZ R16, -R78.reuse, R17 ;  /* 0x000000114e107221 */ /* 0x040fe20000010100 */
[----:B------:R-:W-:Y:S01]  /*09c0*/  FMUL.FTZ R3, R13, UR31 ;  /* 0x0000001f0d037c20 */ /* 0x000fe20008410000 */
[----:B------:R-:W-:Y:S01]  /*09d0*/  SHF.R.U32.HI R15, RZ, 0x10, R15 ;  /* 0x00000010ff0f7819 */ /* 0x000fe2000001160f */
[----:B------:R-:W-:Y:S01]  /*09e0*/  FADD.FTZ R17, -R78, R51 ;  /* 0x000000334e117221 */ /* 0x000fe20000010100 */
[----:B------:R-:W-:Y:S01]  /*09f0*/  SHF.L.U32 R51, R54, 0x10, RZ ;  /* 0x0000001036337819 */ /* 0x000fe200000006ff */
[-C--:B------:R-:W-:Y:S01]  /*0a00*/  FMUL.FTZ R12, R12, R49.reuse ;  /* 0x000000310c0c7220 */ /* 0x080fe20000410000 */
[----:B------:R-:W-:Y:S01]  /*0a10*/  SHF.L.U32 R59, R48, 0x10, RZ ;  /* 0x00000010303b7819 */ /* 0x000fe200000006ff */
[----:B------:R-:W-:Y:S01]  /*0a20*/  FFMA.FTZ R40, R3, R49, R40 ;  /* 0x0000003103287223 */ /* 0x000fe20000010028 */
[----:B------:R-:W-:Y:S01]  /*0a30*/  FADD.FTZ R28, R28, R49 ;  /* 0x000000311c1c7221 */ /* 0x000fe20000010000 */
[----:B------:R-:W-:Y:S01]  /*0a40*/  SHF.L.U32 R13, R7, 0x10, RZ ;  /* 0x00000010070d7819 */ /* 0x000fe200000006ff */
[----:B------:R-:W-:Y:S01]  /*0a50*/  IMAD.U32 R48, R14, 0x10000, RZ ;  /* 0x000100000e307824 */ /* 0x000fe200078e00ff */
[----:B------:R-:W-:Y:S01]  /*0a60*/  SHF.L.U32 R49, R8, 0x10, RZ ;  /* 0x0000001008317819 */ /* 0x000fe200000006ff */
[----:B------:R-:W-:Y:S01]  /*0a70*/  FMUL.FTZ R16, R16, UR31 ;  /* 0x0000001f10107c20 */ /* 0x000fe20008410000 */
[----:B------:R-:W-:-:S02]  /*0a80*/  IMAD.U32 R54, R15, 0x10000, RZ ;  /* 0x000100000f367824 */ /* 0x000fc400078e00ff */
[----:B------:R-:W-:Y:S01]  /*0a90*/  FADD.FTZ R76, -R78, R51 ;  /* 0x000000334e4c7221 */ /* 0x000fe20000010100 */
[----:B------:R-:W-:Y:S01]  /*0aa0*/  SHF.L.U32 R47, R75, 0x10, RZ ;  /* 0x000000104b2f7819 */ /* 0x000fe200000006ff */
[----:B------:R-:W-:Y:S01]  /*0ab0*/  FMUL.FTZ R18, R18, UR31 ;  /* 0x0000001f12127c20 */ /* 0x000fe20008410000 */
[----:B------:R-:W-:Y:S01]  /*0ac0*/  SHF.L.U32 R51, R67, 0x10, RZ ;  /* 0x0000001043337819 */ /* 0x000fe200000006ff */
[----:B------:R-:W-:Y:S02]  /*0ad0*/  IMAD.U32 R72, R72, 0x10000, RZ ;  /* 0x0001000048487824 */ /* 0x000fe400078e00ff */
[-C--:B------:R-:W-:Y:S01]  /*0ae0*/  FMUL.FTZ R13, R13, R48.reuse ;  /* 0x000000300d0d7220 */ /* 0x080fe20000410000 */
[----:B------:R-:W-:Y:S01]  /*0af0*/  FADD.FTZ R29, R29, R48 ;  /* 0x000000301d1d7221 */ /* 0x000fe20000010000 */
[----:B------:R-:W-:Y:S01]  /*0b00*/  FFMA.FTZ R41, R16, R48, R41 ;  /* 0x0000003010297223 */ /* 0x000fe20000010029 */
[----:B------:R-:W-:Y:S01]  /*0b10*/  FADD.FTZ R11, -R78, R11 ;  /* 0x0000000b4e0b7221 */ /* 0x000fe20000010100 */
[----:B------:R-:W-:Y:S01]  /*0b20*/  SHF.L.U32 R48, R68, 0x10, RZ ;  /* 0x0000001044307819 */ /* 0x000fe200000006ff */
[----:B------:R-:W-:Y:S01]  /*0b30*/  FMUL.FTZ R15, R49, R54 ;  /* 0x00000036310f7220 */ /* 0x000fe20000410000 */
[----:B------:R-:W-:-:S02]  /*0b40*/  IMAD.U32 R49, R58, 0x10000, RZ ;  /* 0x000100003a317824 */ /* 0x000fc400078e00ff */
[----:B------:R-:W-:Y:S01]  /*0b50*/  FMUL.FTZ R17, R17, UR31 ;  /* 0x0000001f11117c20 */ /* 0x000fe20008410000 */
[----:B------:R-:W-:Y:S01]  /*0b60*/  FADD.FTZ R31, R31, R54 ;  /* 0x000000361f1f7221 */ /* 0x000fe20000010000 */
[----:B------:R-:W-:Y:S01]  /*0b70*/  FFMA.FTZ R43, R18, R54, R43 ;  /* 0x00000036122b7223 */ /* 0x000fe2000001002b */
[----:B------:R-:W-:Y:S01]  /*0b80*/  FADD.FTZ R47, -R78, R47 ;  /* 0x0000002f4e2f7221 */ /* 0x000fe20000010100 */
[----:B------:R-:W-:Y:S01]  /*0b90*/  FMUL.FTZ R14, R51, R72 ;  /* 0x00000048330e7220 */ /* 0x000fe20000410000 */
[----:B------:R-:W-:Y:S01]  /*0ba0*/  SHF.L.U32 R54, R69, 0x10, RZ ;  /* 0x0000001045367819 */ /* 0x000fe200000006ff */
[----:B------:R-:W-:Y:S01]  /*0bb0*/  FMUL.FTZ R11, R11, UR31 ;  /* 0x0000001f0b0b7c20 */ /* 0x000fe20008410000 */
[----:B------:R-:W-:Y:S02]  /*0bc0*/  IMAD.U32 R51, R52, 0x10000, RZ ;  /* 0x0001000034337824 */ /* 0x000fe400078e00ff */
[----:B------:R-:W-:Y:S01]  /*0bd0*/  FMUL.FTZ R19, R19, UR31 ;  /* 0x0000001f13137c20 */ /* 0x000fe20008410000 */
[----:B------:R-:W-:Y:S01]  /*0be0*/  FADD.FTZ R0, -R78, R59 ;  /* 0x0000003b4e007221 */ /* 0x000fe20000010100 */
[-C--:B------:R-:W-:Y:S01]  /*0bf0*/  FMUL.FTZ R52, R48, R49.reuse ;  /* 0x0000003130347220 */ /* 0x080fe20000410000 */
[----:B------:R-:W-:Y:S01]  /*0c00*/  FADD.FTZ R24, R24, R49 ;  /* 0x0000003118187221 */ /* 0x000fe20000010000 */
[----:B------:R-:W-:Y:S01]  /*0c10*/  FFMA.FTZ R36, R17, R49, R36 ;  /* 0x0000003111247223 */ /* 0x000fe20000010024 */
[----:B------:R-:W-:Y:S01]  /*0c20*/  FADD.FTZ R59, -R78, R73 ;  /* 0x000000494e3b7221 */ /* 0x000fe20000010100 */
[----:B------:R-:W-:Y:S01]  /*0c30*/  SHF.L.U32 R48, R5, 0x10, RZ ;  /* 0x0000001005307819 */ /* 0x000fe200000006ff */
[----:B------:R-:W-:-:S02]  /*0c40*/  IMAD.U32 R49, R56, 0x10000, RZ ;  /* 0x0001000038317824 */ /* 0x000fc400078e00ff */
[----:B------:R-:W-:Y:S01]  /*0c50*/  FADD.FTZ R78, -R78, R55 ;  /* 0x000000374e4e7221 */ /* 0x000fe20000010100 */
[----:B------:R-:W-:Y:S01]  /*0c60*/  FMUL.FTZ R56, R47, UR31 ;  /* 0x0000001f2f387c20 */ /* 0x000fe20008410000 */
[----:B------:R-:W-:Y:S01]  /*0c70*/  FMUL.FTZ R58, R46, UR31 ;  /* 0x0000001f2e3a7c20 */ /* 0x000fe20008410000 */
[----:B------:R-:W-:Y:S01]  /*0c80*/  FFMA.FTZ R42, R11, R72, R42 ;  /* 0x000000480b2a7223 */ /* 0x000fe2000001002a */
[----:B------:R-:W-:Y:S01]  /*0c90*/  FADD.FTZ R30, R30, R72 ;  /* 0x000000481e1e7221 */ /* 0x000fe20000010000 */
[-C--:B------:R-:W-:Y:S01]  /*0ca0*/  FMUL.FTZ R54, R54, R51.reuse ;  /* 0x0000003336367220 */ /* 0x080fe20000410000 */
[----:B------:R-:W-:Y:S01]  /*0cb0*/  FADD.FTZ R26, R26, R51 ;  /* 0x000000331a1a7221 */ /* 0x000fe20000010000 */
[----:B------:R-:W-:Y:S01]  /*0cc0*/  FFMA.FTZ R38, R19, R51, R38 ;  /* 0x0000003313267223 */ /* 0x000fe20000010026 */
[----:B------:R-:W-:Y:S01]  /*0cd0*/  SHF.L.U32 R55, R6, 0x10, RZ ;  /* 0x0000001006377819 */ /* 0x000fe200000006ff */
[----:B------:R-:W-:Y:S01]  /*0ce0*/  FADD.FTZ R46, RZ, R12 ;  /* 0x0000000cff2e7221 */ /* 0x000fe20000010000 */
[----:B------:R-:W-:-:S02]  /*0cf0*/  IMAD.U32 R72, R53, 0x10000, RZ ;  /* 0x0001000035487824 */ /* 0x000fc400078e00ff */
[----:B------:R-:W-:Y:S01]  /*0d00*/  FFMA.FTZ R51, R3, R12, RZ ;  /* 0x0000000c03337223 */ /* 0x000fe200000100ff */
[-C--:B------:R-:W-:Y:S01]  /*0d10*/  FMUL.FTZ R53, R48, R49.reuse ;  /* 0x0000003130357220 */ /* 0x080fe20000410000 */
[----:B------:R-:W-:Y:S01]  /*0d20*/  FADD.FTZ R25, R25, R49 ;  /* 0x0000003119197221 */ /* 0x000fe20000010000 */
[----:B------:R-:W-:Y:S01]  /*0d30*/  FFMA.FTZ R37, R56, R49, R37 ;  /* 0x0000003138257223 */ /* 0x000fe20000010025 */
[----:B------:R-:W-:Y:S01]  /*0d40*/  FADD.FTZ R49, R13, R46 ;  /* 0x0000002e0d317221 */ /* 0x000fe20000010000 */
[-C--:B------:R-:W-:Y:S01]  /*0d50*/  FMUL.FTZ R55, R55, R72.reuse ;  /* 0x0000004837377220 */ /* 0x080fe20000410000 */
[----:B------:R-:W-:Y:S01]  /*0d60*/  FADD.FTZ R27, R27, R72 ;  /* 0x000000481b1b7221 */ /* 0x000fe20000010000 */
[----:B------:R-:W-:Y:S01]  /*0d70*/  FFMA.FTZ R39, R58, R72, R39 ;  /* 0x000000483a277223 */ /* 0x000fe20000010027 */
[----:B------:R-:W-:Y:S01]  /*0d80*/  FFMA.FTZ R46, R16, R13, R51 ;  /* 0x0000000d102e7223 */ /* 0x000fe20000010033 */
[----:B------:R-:W-:Y:S02]  /*0d90*/  SHF.L.U32 R72, R70, 0x10, RZ ;  /* 0x0000001046487819 */ /* 0x000fe400000006ff */
[----:B------:R-:W-:Y:S01]  /*0da0*/  SHF.L.U32 R47, R57, 0x10, RZ ;  /* 0x00000010392f7819 */ /* 0x000fe200000006ff */
[----:B------:R-:W-:Y:S01]  /*0db0*/  FMUL.FTZ R57, R0, UR31 ;  /* 0x0000001f00397c20 */ /* 0x000fe20008410000 */
[----:B------:R-:W-:Y:S01]  /*0dc0*/  FADD.FTZ R0, R14, R49 ;  /* 0x000000310e007221 */ /* 0x000fe20000010000 */
[----:B------:R-:W-:-:S02]  /*0dd0*/  FFMA.FTZ R49, R11, R14, R46 ;  /* 0x0000000e0b317223 */ /* 0x000fc4000001002e */
[-C--:B------:R-:W-:Y:S01]  /*0de0*/  FMUL.FTZ R72, R72, R47.reuse ;  /* 0x0000002f48487220 */ /* 0x080fe20000410000 */
[----:B------:R-:W-:Y:S01]  /*0df0*/  FADD.FTZ R20, R20, R47 ;  /* 0x0000002f14147221 */ /* 0x000fe20000010000 */
[----:B------:R-:W-:Y:S01]  /*0e00*/  FFMA.FTZ R32, R57, R47, R32 ;  /* 0x0000002f39207223 */ /* 0x000fe20000010020 */
[----:B------:R-:W-:Y:S01]  /*0e10*/  FADD.FTZ R47, R15, R0 ;  /* 0x000000000f2f7221 */ /* 0x000fe20000010000 */
[----:B------:R-:W-:-:S03]  /*0e20*/  FFMA.FTZ R46, R18, R15, R49 ;  /* 0x0000000f122e7223 */ /* 0x000fc60000010031 */
[----:B------:R-:W-:Y:S01]  /*0e30*/  FADD.FTZ R0, R52, R47 ;  /* 0x0000002f34007221 */ /* 0x000fe20000010000 */
[----:B------:R-:W-:-:S03]  /*0e40*/  FFMA.FTZ R49, R17, R52, R46 ;  /* 0x0000003411317223 */ /* 0x000fc6000001002e */
[----:B------:R-:W-:Y:S01]  /*0e50*/  FADD.FTZ R47, R53, R0 ;  /* 0x00000000352f7221 */ /* 0x000fe20000010000 */
[----:B------:R-:W-:Y:S01]  /*0e60*/  FFMA.FTZ R46, R56, R53, R49 ;  /* 0x00000035382e7223 */ /* 0x000fe20000010031 */
[----:B------:R-:W-:Y:S02]  /*0e70*/  IMAD.U32 R74, R71, 0x10000, RZ ;  /* 0x00010000474a7824 */ /* 0x000fe400078e00ff */
[----:B------:R-:W-:Y:S01]  /*0e80*/  FMUL.FTZ R59, R59, UR31 ;  /* 0x0000001f3b3b7c20 */ /* 0x000fe20008410000 */
[----:B------:R-:W-:Y:S02]  /*0e90*/  IMAD.U32 R73, R50, 0x10000, RZ ;  /* 0x0001000032497824 */ /* 0x000fe400078e00ff */
[----:B------:R-:W-:Y:S01]  /*0ea0*/  FADD.FTZ R0, R54, R47 ;  /* 0x0000002f36007221 */ /* 0x000fe20000010000 */
[----:B------:R-:W-:Y:S01]  /*0eb0*/  FFMA.FTZ R47, R19, R54, R46 ;  /* 0x00000036132f7223 */ /* 0x000fe2000001002e */
[----:B------:R-:W-:Y:S02]  /*0ec0*/  IMAD.U32 R48, R44, 0x10000, RZ ;  /* 0x000100002c307824 */ /* 0x000fe400078e00ff */
[-C--:B------:R-:W-:Y:S01]  /*0ed0*/  FMUL.FTZ R74, R74, R73.reuse ;  /* 0x000000494a4a7220 */ /* 0x080fe20000410000 */
        /* <DEDUP_REMOVED lines=9> */
[----:B------:R-:W-:Y:S01]  /*0f70*/  FFMA.FTZ R44, R57, R72, R44 ;  /* 0x00000048392c7223 */ /* 0x000fe2000001002c */
[----:B------:R-:W-:Y:S02]  /*0f80*/  SHF.L.U32 R75, R4, 0x10, RZ ;  /* 0x00000010044b7819 */ /* 0x000fe400000006ff */
        /* <DEDUP_REMOVED lines=13> */
.L_x_414:
[----:B------:R-:W-:Y:S01]  /*1060*/  ISETP.NE.U32.AND P0, PT, RZ, UR4, PT ;  /* 0x00000004ff007c0c */ /* 0x000fe2000bf05070 */
[----:B------:R-:W-:Y:S01]  /*1070*/  UISETP.GE.AND UP3, UPT, UR11, 0x1, UPT ;  /* 0x000000010b00788c */ /* 0x000fe2000bf66270 */
[----:B------:R-:W-:Y:S02]  /*1080*/  HFMA2 R49, -RZ, RZ, 0, 0 ;  /* 0x00000000ff317431 */ /* 0x000fe400000001ff */
[----:B------:R-:W-:-:S13]  /*1090*/  ISETP.NE.AND.EX P0, PT, RZ, UR5, PT, P0 ;  /* 0x00000005ff007c0c */ /* 0x000fda000bf05300 */
[----:B------:R-:W0:Y:S01]  /*10a0*/  @!P0 LDC.64 R44, c[0x0][0x3b0] ;  /* 0x0000ec00ff2c8b82 */ /* 0x000e220000000a00 */
[----:B------:R-:W-:Y:S05]  /*10b0*/  BRA.U !UP3, `(.L_x_416) ;  /* 0x000000010b1c7547 */ /* 0x000fea000b800000 */
[----:B------:R-:W1:Y:S01]  /*10c0*/  S2R R49, SR_TID.X ;  /* 0x0000000000317919 */ /* 0x000e620000002100 */
[----:B------:R-:W-:-:S04]  /*10d0*/  UIADD3 UR9, UPT, UPT, UR11, -0x1, URZ ;  /* 0xffffffff0b097890 */ /* 0x000fc8000fffe0ff */
[----:B------:R-:W-:-:S04]  /*10e0*/  UIMAD UR9, UR9, UR27, URZ ;  /* 0x0000001b090972a4 */ /* 0x000fc8000f8e02ff */
[----:B------:R-:W-:-:S04]  /*10f0*/  USHF.R.S32.HI UR10, URZ, 0x1f, UR9 ;  /* 0x0000001fff0a7899 */ /* 0x000fc80008011409 */
[----:B------:R-:W-:-:S06]  /*1100*/  ULEA.HI UR10, UR10, UR9, URZ, 0x2 ;  /* 0x000000090a0a7291 */ /* 0x000fcc000f8f10ff */
[----:B------:R-:W-:-:S05]  /*1110*/  IMAD.U32 R0, RZ, RZ, UR10 ;  /* 0x0000000aff007e24 */ /* 0x000fca000f8e00ff */
[----:B-1----:R-:W-:-:S07]  /*1120*/  LEA.HI.SX32 R49, R0, R49, 0x1e ;  /* 0x0000003100317211 */ /* 0x002fce00078ff2ff */
.L_x_416:
[C---:B------:R-:W-:Y:S01]  /*1130*/  @!P0 IADD3 R47, PT, PT, R49.reuse, 0x80, RZ ;  /* 0x00000080312f8810 */ /* 0x040fe20007ffe0ff */
[C---:B------:R-:W-:Y:S02]  /*1140*/  @!P0 VIADD R9, R49.reuse, 0x100 ;  /* 0x0000010031098836 */ /* 0x040fe40000000000 */
[----:B0-----:R-:W-:-:S04]  /*1150*/  @!P0 IMAD.WIDE.U32 R86, R49, 0x4, R44 ;  /* 0x0000000431568825 */ /* 0x001fc800078e002c */
[--C-:B------:R-:W-:Y:S02]  /*1160*/  @!P0 IMAD.WIDE.U32 R46, R47, 0x4, R44.reuse ;  /* 0x000000042f2e8825 */ /* 0x100fe400078e002c */
[----:B------:R0:W5:Y:S02]  /*1170*/  @!P0 LDG.E R86, desc[UR20][R86.64] ;  /* 0x0000001456568981 */ /* 0x000164000c1e1900 */
[----:B------:R-:W-:Y:S02]  /*1180*/  @!P0 IMAD.WIDE.U32 R44, R9, 0x4, R44 ;  /* 0x00000004092c8825 */ /* 0x000fe400078e002c */
[----:B------:R0:W5:Y:S04]  /*1190*/  @!P0 LDG.E R9, desc[UR20][R46.64] ;  /* 0x000000142e098981 */ /* 0x000168000c1e1900 */
[----:B------:R0:W5:Y:S01]  /*11a0*/  @!P0 LDG.E R10, desc[UR20][R44.64] ;  /* 0x000000142c0a8981 */ /* 0x000162000c1e1900 */
[----:B------:R-:W-:Y:S01]  /*11b0*/  MOV R0, RZ ;  /* 0x000000ff00007202 */ /* 0x000fe20000000f00 */
[----:B------:R-:W-:Y:S01]  /*11c0*/  IMAD.MOV.U32 R48, RZ, RZ, RZ ;  /* 0x000000ffff307224 */ /* 0x000fe200078e00ff */
[----:B------:R-:W-:Y:S06]  /*11d0*/  @!P0 BRA `(.L_x_415) ;  /* 0x0000000000608947 */ /* 0x000fec0003800000 */
[----:B-----5:R-:W1:Y:S01]  /*11e0*/  S2R R9, SR_TID.X ;  /* 0x0000000000097919 */ /* 0x020e620000002100 */
[----:B0-----:R-:W0:Y:S01]  /*11f0*/  LDC.64 R44, c[0x0][0x3b0] ;  /* 0x0000ec00ff2c7b82 */ /* 0x001e220000000a00 */
[----:B------:R-:W-:Y:S01]  /*1200*/  UIMAD UR9, UR8, UR27, URZ ;  /* 0x0000001b080972a4 */ /* 0x000fe2000f8e02ff */
[----:B------:R-:W-:-:S03]  /*1210*/  VIADD R47, R49, 0x80 ;  /* 0x00000080312f7836 */ /* 0x000fc60000000000 */
[----:B------:R-:W-:-:S03]  /*1220*/  USHF.R.S32.HI UR10, URZ, 0x1f, UR9 ;  /* 0x0000001fff0a7899 */ /* 0x000fc60008011409 */
[----:B------:R-:W2:Y:S01]  /*1230*/  LDC.64 R60, c[0x0][0x438] ;  /* 0x00010e00ff3c7b82 */ /* 0x000ea20000000a00 */
[----:B------:R-:W-:-:S06]  /*1240*/  ULEA.HI UR10, UR10, UR9, URZ, 0x2 ;  /* 0x000000090a0a7291 */ /* 0x000fcc000f8f10ff */
[----:B------:R-:W-:Y:S01]  /*1250*/  MOV R10, UR10 ;  /* 0x0000000a000a7c02 */ /* 0x000fe20008000f00 */
[----:B0-----:R-:W-:-:S04]  /*1260*/  IMAD.WIDE.U32 R86, R49, 0x4, R44 ;  /* 0x0000000431567825 */ /* 0x001fc800078e002c */
[----:B------:R-:W-:Y:S02]  /*1270*/  IMAD.WIDE.U32 R46, R47, 0x4, R44 ;  /* 0x000000042f2e7825 */ /* 0x000fe400078e002c */
[----:B------:R3:W5:Y:S01]  /*1280*/  LDG.E R86, desc[UR20][R86.64] ;  /* 0x0000001456567981 */ /* 0x000762000c1e1900 */
[----:B-1----:R-:W-:Y:S02]  /*1290*/  LEA.HI.SX32 R65, R10, R9, 0x1e ;  /* 0x000000090a417211 */ /* 0x002fe400078ff2ff */
[----:B------:R-:W-:Y:S02]  /*12a0*/  IADD3 R9, PT, PT, R49, 0x100, RZ ;  /* 0x0000010031097810 */ /* 0x000fe40007ffe0ff */
[C---:B------:R-:W-:Y:S01]  /*12b0*/  IADD3 R49, PT, PT, R65.reuse, 0x100, RZ ;  /* 0x0000010041317810 */ /* 0x040fe20007ffe0ff */
[C---:B------:R-:W-:Y:S02]  /*12c0*/  VIADD R63, R65.reuse, 0x80 ;  /* 0x00000080413f7836 */ /* 0x040fe40000000000 */
[----:B--2---:R-:W-:-:S04]  /*12d0*/  IMAD.WIDE.U32 R64, R65, 0x8, R60 ;  /* 0x0000000841407825 */ /* 0x004fc800078e003c */
[--C-:B------:R-:W-:Y:S02]  /*12e0*/  IMAD.WIDE.U32 R62, R63, 0x8, R60.reuse ;  /* 0x000000083f3e7825 */ /* 0x100fe400078e003c */
[----:B------:R-:W5:Y:S02]  /*12f0*/  LDG.E.64 R64, desc[UR20][R64.64] ;  /* 0x0000001440407981 */ /* 0x000f64000c1e1b00 */
[----:B------:R-:W-:Y:S02]  /*1300*/  IMAD.WIDE.U32 R60, R49, 0x8, R60 ;  /* 0x00000008313c7825 */ /* 0x000fe400078e003c */
[----:B------:R-:W5:Y:S02]  /*1310*/  LDG.E.64 R62, desc[UR20][R62.64] ;  /* 0x000000143e3e7981 */ /* 0x000f64000c1e1b00 */
[----:B------:R-:W-:Y:S02]  /*1320*/  IMAD.WIDE.U32 R44, R9, 0x4, R44 ;  /* 0x00000004092c7825 */ /* 0x000fe400078e002c */
[----:B------:R3:W5:Y:S04]  /*1330*/  LDG.E R9, desc[UR20][R46.64] ;  /* 0x000000142e097981 */ /* 0x000768000c1e1900 */
[----:B------:R3:W5:Y:S04]  /*1340*/  LDG.E R10, desc[UR20][R44.64] ;  /* 0x000000142c0a7981 */ /* 0x000768000c1e1900 */
[----:B------:R-:W5:Y:S02]  /*1350*/  LDG.E.64 R60, desc[UR20][R60.64] ;  /* 0x000000143c3c7981 */ /* 0x000f64000c1e1b00 */
.L_x_415:
[----:B0--3--:R-:W0:Y:S01]  /*1360*/  SHFL.DOWN PT, R45, R0, 0x10, 0x1f ;  /* 0x0a001f00002d7f89 */ /* 0x009e2200000e0000 */
[----:B------:R-:W-:Y:S03]  /*1370*/  BSSY.RECONVERGENT B0, `(.L_x_417) ;  /* 0x000001f000007945 */ /* 0x000fe60003800200 */
[----:B------:R-:W1:Y:S01]  /*1380*/  SHFL.DOWN PT, R47, R48, 0x10, 0x1f ;  /* 0x0a001f00302f7f89 */ /* 0x000e6200000e0000 */
[----:B0-----:R-:W-:Y:S02]  /*1390*/  FADD.FTZ R45, R45, R0 ;  /* 0x000000002d2d7221 */ /* 0x001fe40000010000 */
[----:B------:R-:W0:Y:S01]  /*13a0*/  S2R R0, SR_TID.X ;  /* 0x0000000000007919 */ /* 0x000e220000002100 */
[----:B-1----:R-:W-:Y:S02]  /*13b0*/  FADD.FTZ R47, R47, R48 ;  /* 0x000000302f2f7221 */ /* 0x002fe40000010000 */
[----:B------:R-:W1:Y:S04]  /*13c0*/  SHFL.DOWN PT, R44, R45, 0x8, 0x1f ;  /* 0x09001f002d2c7f89 */ /* 0x000e6800000e0000 */
[----:B------:R-:W2:Y:S01]  /*13d0*/  SHFL.DOWN PT, R46, R47, 0x8, 0x1f ;  /* 0x09001f002f2e7f89 */ /* 0x000ea200000e0000 */
[----:B-1----:R-:W-:Y:S01]  /*13e0*/  FADD.FTZ R44, R45, R44 ;  /* 0x0000002c2d2c7221 */ /* 0x002fe20000010000 */
[----:B--2---:R-:W-:-:S04]  /*13f0*/  FADD.FTZ R46, R47, R46 ;  /* 0x0000002e2f2e7221 */ /* 0x004fc80000010000 */
[----:B------:R-:W1:Y:S01]  /*1400*/  SHFL.DOWN PT, R49, R44, 0x4, 0x1f ;  /* 0x08801f002c317f89 */ /* 0x000e6200000e0000 */
[----:B0-----:R-:W-:-:S03]  /*1410*/  LOP3.LUT P0, RZ, R0, 0x1f, RZ, 0xc0, !PT ;  /* 0x0000001f00ff7812 */ /* 0x001fc6000780c0ff */
[----:B------:R-:W0:Y:S01]  /*1420*/  SHFL.DOWN PT, R51, R46, 0x4, 0x1f ;  /* 0x08801f002e337f89 */ /* 0x000e2200000e0000 */
[----:B-1----:R-:W-:Y:S01]  /*1430*/  FADD.FTZ R49, R44, R49 ;  /* 0x000000312c317221 */ /* 0x002fe20000010000 */
[----:B0-----:R-:W-:-:S04]  /*1440*/  FADD.FTZ R51, R46, R51 ;  /* 0x000000332e337221 */ /* 0x001fc80000010000 */
        /* <DEDUP_REMOVED lines=17> */
.L_x_418:
[----:B------:R-:W-:Y:S05]  /*1560*/  BSYNC.RECONVERGENT B0 ;  /* 0x0000000000007941 */ /* 0x000fea0003800200 */
.L_x_417:
[----:B------:R-:W1:Y:S08]  /*1570*/  S2UR UR10, SR_CgaCtaId ;  /* 0x00000000000a79c3 */ /* 0x000e700000008800 */
[----:B------:R-:W-:Y:S01]  /*1580*/  BAR.SYNC.DEFER_BLOCKING 0x0 ;  /* 0x0000000000007b1d */ /* 0x000fe20000010000 */
[----:B------:R-:W-:Y:S01]  /*1590*/  @UP3 UIADD3 UR11, UPT, UPT, UR11, -0x1, URZ ;  /* 0xffffffff0b0b3890 */ /* 0x000fe2000fffe0ff */
[----:B------:R-:W-:Y:S01]  /*15a0*/  PLOP3.LUT P1, PT, PT, PT, UP3, 0x80, 0x8 ;  /* 0x000000000008781c */ /* 0x000fe20003f2f038 */
[----:B------:R-:W-:Y:S01]  /*15b0*/  UISETP.NE.U32.AND UP0, UPT, UR4, URZ, UPT ;  /* 0x000000ff0400728c */ /* 0x000fe2000bf05070 */
[----:B------:R-:W-:Y:S01]  /*15c0*/  ISETP.NE.AND P0, PT, RZ, UR28, PT ;  /* 0x0000001cff007c0c */ /* 0x000fe2000bf05270 */
[----:B------:R-:W-:Y:S01]  /*15d0*/  @UP3 UIMAD UR11, UR11, UR27, URZ ;  /* 0x0000001b0b0b32a4 */ /* 0x000fe2000f8e02ff */
[----:B------:R-:W-:Y:S01]  /*15e0*/  UMOV UR9, 0x400 ;  /* 0x0000040000097882 */ /* 0x000fe20000000000 */
[----:B------:R-:W-:-:S02]  /*15f0*/  UISETP.NE.AND.EX UP0, UPT, UR5, URZ, UPT, UP0 ;  /* 0x000000ff0500728c */ /* 0x000fc4000bf05300 */
[----:B-1----:R-:W-:-:S04]  /*1600*/  ULEA UR9, UR10, UR9, 0x18 ;  /* 0x000000090a097291 */ /* 0x002fc8000f8ec0ff */
[----:B------:R-:W-:Y:S02]  /*1610*/  UIADD3 UR10, UPT, UPT, UR9, 0x1820, URZ ;  /* 0x00001820090a7890 */ /* 0x000fe4000fffe0ff */
[----:B------:R-:W-:Y:S02]  /*1620*/  @!UP2 UIADD3 UR10, UPT, UPT, UR9, 0x1800, URZ ;  /* 0x00001800090aa890 */ /* 0x000fe4000fffe0ff */
[----:B------:R-:W-:Y:S02]  /*1630*/  UIADD3 UR26, UPT, UPT, UR9, 0x1830, URZ ;  /* 0x00001830091a7890 */ /* 0x000fe4000fffe0ff */
[----:B------:R-:W-:Y:S02]  /*1640*/  @!UP2 UIADD3 UR26, UPT, UPT, UR9, 0x1810, URZ ;  /* 0x00001810091aa890 */ /* 0x000fe4000fffe0ff */
[----:B------:R-:W-:-:S03]  /*1650*/  UIMAD UR9, UR8, UR27, URZ ;  /* 0x0000001b080972a4 */ /* 0x000fc6000f8e02ff */
[----:B0-----:R-:W0:Y:S01]  /*1660*/  LDS.128 R44, [UR10] ;  /* 0x0000000aff2c7984 */ /* 0x001e220008000c00 */
[----:B------:R-:W-:-:S03]  /*1670*/  USHF.R.S32.HI UR10, URZ, 0x1f, UR9 ;  /* 0x0000001fff0a7899 */ /* 0x000fc60008011409 */
[----:B------:R-:W1:Y:S01]  /*1680*/  LDS.128 R48, [UR26] ;  /* 0x0000001aff307984 */ /* 0x000e620008000c00 */
[----:B------:R-:W-:Y:S02]  /*1690*/  @UP3 USHF.R.S32.HI UR26, URZ, 0x1f, UR11 ;  /* 0x0000001fff1a3899 */ /* 0x000fe4000801140b */
[----:B------:R-:W-:Y:S02]  /*16a0*/  ULEA.HI UR10, UR10, UR9, URZ, 0x2 ;  /* 0x000000090a0a7291 */ /* 0x000fe4000f8f10ff */
[----:B------:R-:W-:Y:S01]  /*16b0*/  @UP3 ULEA.HI UR26, UR26, UR11, URZ, 0x2 ;  /* 0x0000000b1a1a3291 */ /* 0x000fe2000f8f10ff */
[----:B0-----:R-:W-:Y:S01]  /*16c0*/  FADD.FTZ R88, RZ, R45 ;  /* 0x0000002dff587221 */ /* 0x001fe20000010000 */
[----:B------:R-:W-:-:S03]  /*16d0*/  FADD.FTZ R45, RZ, R44 ;  /* 0x0000002cff2d7221 */ /* 0x000fc60000010000 */
[----:B------:R-:W-:Y:S01]  /*16e0*/  FADD.FTZ R88, R47, R88 ;  /* 0x000000582f587221 */ /* 0x000fe20000010000 */
[----:B------:R-:W-:Y:S01]  /*16f0*/  FADD.FTZ R45, R46, R45 ;  /* 0x0000002d2e2d7221 */ /* 0x000fe20000010000 */
[----:B------:R-:W-:Y:S02]  /*1700*/  IMAD.U32 R47, RZ, RZ, UR26 ;  /* 0x0000001aff2f7e24 */ /* 0x000fe4000f8e00ff */
        /* <DEDUP_REMOVED lines=9> */
[----:B------:R-:W-:Y:S02]  /*17a0*/  MOV R51, UR10 ;  /* 0x0000000a00337c02 */ /* 0x000fe40008000f00 */
[----:B------:R-:W-:Y:S02]  /*17b0*/  FSEL R48, R48, RZ, !P0 ;  /* 0x000000ff30307208 */ /* 0x000fe40004000000 */
[----:B------:R-:W-:Y:S01]  /*17c0*/  LEA.HI.SX32 R51, R51, R0, 0x1e ;  /* 0x0000000033337211 */ /* 0x000fe200078ff2ff */
[----:B------:R-:W-:Y:S08]  /*17d0*/  BRA.U UP0, `(.L_x_419) ;  /* 0x0000000500a87547 */ /* 0x000ff0000b800000 */
        /* <DEDUP_REMOVED lines=15> */
.L_x_421:
        /* <DEDUP_REMOVED lines=12> */
.L_x_422:
        /* <DEDUP_REMOVED lines=12> */
.L_x_423:
        /* <DEDUP_REMOVED lines=13> */
.L_x_420:
[----:B------:R-:W0:Y:S01]  /*1b20*/  @UP3 LDCU.64 UR10, c[0x0][0x408] ;  /* 0x00008100ff0a37ac */ /* 0x000e220008000a00 */
[--C-:B------:R-:W-:Y:S01]  /*1b30*/  FFMA.FTZ R45, R3, UR9, R48.reuse ;  /* 0x00000009032d7c23 */ /* 0x100fe20008010030 */
[--C-:B------:R-:W-:Y:S01]  /*1b40*/  FFMA.FTZ R44, R16, UR9, R48.reuse ;  /* 0x00000009102c7c23 */ /* 0x100fe20008010030 */
[----:B------:R-:W-:Y:S01]  /*1b50*/  FFMA.FTZ R47, R11, UR9, R48 ;  /* 0x000000090b2f7c23 */ /* 0x000fe20008010030 */
[----:B------:R-:W1:Y:S01]  /*1b60*/  @UP3 LDCU.64 UR34, c[0x0][0x408] ;  /* 0x00008100ff2237ac */ /* 0x000e620008000a00 */
[----:B------:R-:W-:Y:S01]  /*1b70*/  FADD.FTZ R45, R12, -R45 ;  /* 0x8000002d0c2d7221 */ /* 0x000fe20000010000 */
[----:B------:R-:W-:Y:S01]  /*1b80*/  PLOP3.LUT P4, PT, PT, PT, UP3, 0x80, 0x8 ;  /* 0x000000000008781c */ /* 0x000fe20003f8f038 */
[----:B------:R-:W-:Y:S01]  /*1b90*/  FADD.FTZ R46, R13, -R44 ;  /* 0x8000002c0d2e7221 */ /* 0x000fe20000010000 */
[----:B------:R-:W2:Y:S01]  /*1ba0*/  @UP3 LDCU.64 UR32, c[0x0][0x408] ;  /* 0x00008100ff2037ac */ /* 0x000ea20008000a00 */
[----:B------:R-:W-:Y:S01]  /*1bb0*/  FMUL.FTZ R44, R45, UR31 ;  /* 0x0000001f2d2c7c20 */ /* 0x000fe20008410000 */
[----:B------:R-:W-:Y:S01]  /*1bc0*/  FADD.FTZ R47, R14, -R47 ;  /* 0x8000002f0e2f7221 */ /* 0x000fe20000010000 */
[----:B------:R-:W-:Y:S01]  /*1bd0*/  ISETP.LT.AND P0, PT, RZ, UR30, PT ;  /* 0x0000001eff007c0c */ /* 0x000fe2000bf01270 */
[----:B------:R-:W-:Y:S01]  /*1be0*/  FMUL.FTZ R45, R46, UR31 ;  /* 0x0000001f2e2d7c20 */ /* 0x000fe20008410000 */
[----:B------:R-:W-:Y:S01]  /*1bf0*/  FFMA.FTZ R84, R18, UR9, R48 ;  /* 0x0000000912547c23 */ /* 0x000fe20008010030 */
[----:B------:R-:W-:Y:S01]  /*1c00*/  FMUL.FTZ R46, R47, UR31 ;  /* 0x0000001f2f2e7c20 */ /* 0x000fe20008410000 */
[----:B------:R-:W-:-:S02]  /*1c10*/  FSEL R44, R44, RZ, P0 ;  /* 0x000000ff2c2c7208 */ /* 0x000fc40000000000 */
[----:B------:R-:W-:Y:S01]  /*1c20*/  FSEL R45, R45, RZ, P0 ;  /* 0x000000ff2d2d7208 */ /* 0x000fe20000000000 */
[----:B------:R-:W-:Y:S01]  /*1c30*/  FADD.FTZ R84, R15, -R84 ;  /* 0x800000540f547221 */ /* 0x000fe20000010000 */
[----:B------:R-:W-:Y:S01]  /*1c40*/  FSEL R46, R46, RZ, P0 ;  /* 0x000000ff2e2e7208 */ /* 0x000fe20000000000 */
[----:B0-----:R-:W-:Y:S01]  /*1c50*/  @P4 FMUL.FTZ R47, R44, UR11 ;  /* 0x0000000b2c2f4c20 */ /* 0x001fe20008410000 */
[C---:B-----5:R-:W-:Y:S02]  /*1c60*/  @P4 LOP3.LUT P1, RZ, R86.reuse, 0xff, RZ, 0xc0, !PT ;  /* 0x000000ff56ff4812 */ /* 0x060fe4000782c0ff */
[----:B------:R-:W-:Y:S01]  /*1c70*/  @P4 LOP3.LUT P3, RZ, R86, 0xff0000, RZ, 0xc0, !PT ;  /* 0x00ff000056ff4812 */ /* 0x000fe2000786c0ff */
[----:B------:R-:W-:Y:S01]  /*1c80*/  @P4 FMUL.FTZ R47, R47, UR10 ;  /* 0x0000000a2f2f4c20 */ /* 0x000fe20008410000 */
[----:B-1----:R-:W-:Y:S01]  /*1c90*/  @P4 FMUL.FTZ R82, R46, UR35 ;  /* 0x000000232e524c20 */ /* 0x002fe20008410000 */
[----:B--2---:R-:W-:Y:S01]  /*1ca0*/  @P4 FMUL.FTZ R50, R45, UR33 ;  /* 0x000000212d324c20 */ /* 0x004fe20008410000 */
[----:B------:R-:W-:-:S02]  /*1cb0*/  @P4 LOP3.LUT P2, RZ, R86, 0xff00, RZ, 0xc0, !PT ;  /* 0x0000ff0056ff4812 */ /* 0x000fc4000784c0ff */
[----:B------:R-:W-:Y:S01]  /*1cc0*/  @P4 FMUL.FTZ R82, R82, UR34 ;  /* 0x0000002252524c20 */ /* 0x000fe20008410000 */
[----:B------:R-:W-:Y:S01]  /*1cd0*/  @P4 FSEL R47, R47, RZ, P1 ;  /* 0x000000ff2f2f4208 */ /* 0x000fe20000800000 */
[----:B------:R-:W-:Y:S01]  /*1ce0*/  @P4 FMUL.FTZ R50, R50, UR32 ;  /* 0x0000002032324c20 */ /* 0x000fe20008410000 */
[----:B------:R-:W-:Y:S02]  /*1cf0*/  F2FP.BF16.F32.PACK_AB R44, RZ, R44 ;  /* 0x0000002cff2c723e */ /* 0x000fe400000010ff */
[----:B------:R-:W-:Y:S01]  /*1d00*/  @P4 F2FP.BF16.F32.PACK_AB R83, RZ, R47 ;  /* 0x0000002fff53423e */ /* 0x000fe200000010ff */
[----:B------:R-:W-:Y:S01]  /*1d10*/  FMUL.FTZ R47, R84, UR31 ;  /* 0x0000001f542f7c20 */ /* 0x000fe20008410000 */
[----:B------:R-:W-:Y:S02]  /*1d20*/  @P4 FSEL R82, R82, RZ, P3 ;  /* 0x000000ff52524208 */ /* 0x000fe40001800000 */
[----:B------:R-:W-:Y:S02]  /*1d30*/  @P4 FSEL R50, R50, RZ, P2 ;  /* 0x000000ff32324208 */ /* 0x000fe40001000000 */
[----:B------:R-:W-:-:S02]  /*1d40*/  @P4 F2FP.BF16.F32.PACK_AB R82, RZ, R82 ;  /* 0x00000052ff52423e */ /* 0x000fc400000010ff */
[----:B------:R-:W-:Y:S02]  /*1d50*/  @P4 F2FP.BF16.F32.PACK_AB R50, RZ, R50 ;  /* 0x00000032ff32423e */ /* 0x000fe400000010ff */
[----:B------:R-:W-:Y:S02]  /*1d60*/  FSEL R47, R47, RZ, P0 ;  /* 0x000000ff2f2f7208 */ /* 0x000fe40000000000 */
[----:B------:R-:W-:Y:S02]  /*1d70*/  F2FP.BF16.F32.PACK_AB R45, RZ, R45 ;  /* 0x0000002dff2d723e */ /* 0x000fe400000010ff */
        /* <DEDUP_REMOVED lines=16> */
.L_x_419:
        /* <DEDUP_REMOVED lines=19> */
[----:B0-----:R-:W-:Y:S01]  /*1fb0*/  @P4 FMUL.FTZ R44, R44, UR11 ;  /* 0x0000000b2c2c4c20 */ /* 0x001fe20008410000 */
[----:B------:R-:W-:Y:S01]  /*1fc0*/  @P4 LOP3.LUT P3, RZ, R86, 0xff0000, RZ, 0xc0, !PT ;  /* 0x00ff000056ff4812 */ /* 0x000fe2000786c0ff */
[----:B------:R-:W-:-:S02]  /*1fd0*/  IMAD.U32 R45, R45, 0x10000, RZ ;  /* 0x000100002d2d7824 */ /* 0x000fc400078e00ff */
[----:B------:R-:W-:Y:S02]  /*1fe0*/  @P4 FMUL.FTZ R44, R44, UR10 ;  /* 0x0000000a2c2c4c20 */ /* 0x000fe40008410000 */
[----:B------:R-:W-:Y:S01]  /*1ff0*/  @P0 FFMA.FTZ R45, R46, UR31, R45 ;  /* 0x0000001f2e2d0c23 */ /* 0x000fe2000801002d */
[----:B------:R-:W-:Y:S02]  /*2000*/  SHF.L.U32 R46, R65, 0x10, RZ ;  /* 0x00000010412e7819 */ /* 0x000fe400000006ff */
[----:B------:R-:W-:Y:S01]  /*2010*/  @P4 FSEL R44, R44, RZ, P1 ;  /* 0x000000ff2c2c4208 */ /* 0x000fe20000800000 */
[----:B-1----:R-:W-:Y:S02]  /*2020*/  @P4 FMUL.FTZ R45, R45, UR33 ;  /* 0x000000212d2d4c20 */ /* 0x002fe40008410000 */
[----:B------:R-:W-:Y:S01]  /*2030*/  @P0 FFMA.FTZ R46, R47, UR31, R46 ;  /* 0x0000001f2f2e0c23 */ /* 0x000fe2000801002e */
[----:B------:R-:W-:Y:S01]  /*2040*/  @P4 F2FP.BF16.F32.PACK_AB R44, RZ, R44 ;  /* 0x0000002cff2c423e */ /* 0x000fe200000010ff */
[----:B------:R-:W-:-:S02]  /*2050*/  @P4 FMUL.FTZ R45, R45, UR32 ;  /* 0x000000202d2d4c20 */ /* 0x000fc40008410000 */
[----:B--2---:R-:W-:Y:S01]  /*2060*/  @P4 FMUL.FTZ R46, R46, UR35 ;  /* 0x000000232e2e4c20 */ /* 0x004fe20008410000 */
        /* <DEDUP_REMOVED lines=21> */
.L_x_425:
[----:B------:R-:W-:Y:S01]  /*21c0*/  PLOP3.LUT P5, PT, PT, PT, UP1, 0x80, 0x8 ;  /* 0x000000000008781c */ /* 0x000fe20003faf018 */
[----:B------:R-:W0:Y:S01]  /*21d0*/  @UP3 LDCU.64 UR32, c[0x0][0x408] ;  /* 0x00008100ff2037ac */ /* 0x000e220008000a00 */
[----:B------:R-:W-:Y:S02]  /*21e0*/  ISETP.LT.AND P1, PT, RZ, UR30, PT ;  /* 0x0000001eff007c0c */ /* 0x000fe4000bf21270 */
[C---:B-----5:R-:W-:Y:S01]  /*21f0*/  SHF.L.U32 R44, R64.reuse, 0x10, RZ ;  /* 0x00000010402c7819 */ /* 0x060fe200000006ff */
[----:B------:R-:W1:Y:S01]  /*2200*/  @UP3 LDCU.64 UR34, c[0x0][0x408] ;  /* 0x00008100ff2237ac */ /* 0x000e620008000a00 */
[----:B------:R-:W-:Y:S02]  /*2210*/  PLOP3.LUT P6, PT, PT, PT, UP3, 0x80, 0x8 ;  /* 0x000000000008781c */ /* 0x000fe40003fcf038 */
[--C-:B------:R-:W-:Y:S01]  /*2220*/  SHF.R.U64 R47, R64, 0x10, R65.reuse ;  /* 0x00000010402f7819 */ /* 0x100fe20000001241 */
[----:B------:R-:W2:Y:S01]  /*2230*/  @UP3 LDCU.64 UR36, c[0x0][0x408] ;  /* 0x00008100ff2437ac */ /* 0x000ea20008000a00 */
[----:B------:R-:W-:-:S02]  /*2240*/  SHF.R.U32.HI R46, RZ, 0x10, R65 ;  /* 0x00000010ff2e7819 */ /* 0x000fc40000011641 */
[----:B------:R-:W-:Y:S01]  /*2250*/  SHF.L.U32 R47, R47, 0x10, RZ ;  /* 0x000000102f2f7819 */ /* 0x000fe200000006ff */
[----:B------:R-:W3:Y:S01]  /*2260*/  @UP3 LDCU.64 UR10, c[0x0][0x408] ;  /* 0x00008100ff0a37ac */ /* 0x000ee20008000a00 */
[--C-:B------:R-:W-:Y:S01]  /*2270*/  @P5 FFMA.FTZ R45, R3, UR9, R48.reuse ;  /* 0x00000009032d5c23 */ /* 0x100fe20008010030 */
[--C-:B------:R-:W-:Y:S01]  /*2280*/  @P1 FFMA.FTZ R83, R11, UR9, R48.reuse ;  /* 0x000000090b531c23 */ /* 0x100fe20008010030 */
[--C-:B------:R-:W-:Y:S01]  /*2290*/  @P1 FFMA.FTZ R50, R16, UR9, R48.reuse ;  /* 0x0000000910321c23 */ /* 0x100fe20008010030 */
[----:B------:R-:W-:Y:S01]  /*22a0*/  @P1 FFMA.FTZ R84, R18, UR9, R48 ;  /* 0x0000000912541c23 */ /* 0x000fe20008010030 */
[----:B------:R-:W-:Y:S01]  /*22b0*/  @P5 FADD.FTZ R45, R12, -R45 ;  /* 0x8000002d0c2d5221 */ /* 0x000fe20000010000 */
[----:B------:R-:W-:Y:S01]  /*22c0*/  @P1 FADD.FTZ R82, R14, -R83 ;  /* 0x800000530e521221 */ /* 0x000fe20000010000 */
[----:B------:R-:W-:Y:S02]  /*22d0*/  IMAD.U32 R46, R46, 0x10000, RZ ;  /* 0x000100002e2e7824 */ /* 0x000fe400078e00ff */
[----:B------:R-:W-:Y:S01]  /*22e0*/  @P1 FADD.FTZ R50, R13, -R50 ;  /* 0x800000320d321221 */ /* 0x000fe20000010000 */
[----:B------:R-:W-:Y:S01]  /*22f0*/  @P5 FFMA.FTZ R44, R45, UR31, R44 ;  /* 0x0000001f2d2c5c23 */ /* 0x000fe2000801002c */
[----:B------:R-:W-:-:S02]  /*2300*/  IMAD.U32 R45, R65, 0x10000, RZ ;  /* 0x00010000412d7824 */ /* 0x000fc400078e00ff */
[----:B------:R-:W-:Y:S01]  /*2310*/  @P1 FADD.FTZ R83, R15, -R84 ;  /* 0x800000540f531221 */ /* 0x000fe20000010000 */
[----:B------:R-:W-:Y:S01]  /*2320*/  @P1 FFMA.FTZ R47, R50, UR31, R47 ;  /* 0x0000001f322f1c23 */ /* 0x000fe2000801002f */
[----:B------:R-:W-:Y:S01]  /*2330*/  @P6 LOP3.LUT P2, RZ, R86, 0xff00, RZ, 0xc0, !PT ;  /* 0x0000ff0056ff6812 */ /* 0x000fe2000784c0ff */
[----:B------:R-:W-:Y:S01]  /*2340*/  @P1 FFMA.FTZ R45, R82, UR31, R45 ;  /* 0x0000001f522d1c23 */ /* 0x000fe2000801002d */
[----:B------:R-:W-:Y:S01]  /*2350*/  @P1 FFMA.FTZ R46, R83, UR31, R46 ;  /* 0x0000001f532e1c23 */ /* 0x000fe2000801002e */
[----:B0-----:R-:W-:Y:S01]  /*2360*/  @P6 FMUL.FTZ R82, R47, UR33 ;  /* 0x000000212f526c20 */ /* 0x001fe20008410000 */
[----:B------:R-:W-:Y:S01]  /*2370*/  @P6 LOP3.LUT P3, RZ, R86, 0xff0000, RZ, 0xc0, !PT ;  /* 0x00ff000056ff6812 */ /* 0x000fe2000786c0ff */
[----:B-1----:R-:W-:Y:S01]  /*2380*/  @P6 FMUL.FTZ R83, R45, UR35 ;  /* 0x000000232d536c20 */ /* 0x002fe20008410000 */
[----:B--2---:R-:W-:Y:S01]  /*2390*/  @P6 FMUL.FTZ R84, R46, UR37 ;  /* 0x000000252e546c20 */ /* 0x004fe20008410000 */
[----:B---3--:R-:W-:Y:S01]  /*23a0*/  @P6 FMUL.FTZ R50, R44, UR11 ;  /* 0x0000000b2c326c20 */ /* 0x008fe20008410000 */
[----:B------:R-:W-:Y:S01]  /*23b0*/  @P6 FMUL.FTZ R82, R82, UR32 ;  /* 0x0000002052526c20 */ /* 0x000fe20008410000 */
[----:B------:R-:W-:Y:S01]  /*23c0*/  @P6 FMUL.FTZ R83, R83, UR34 ;  /* 0x0000002253536c20 */ /* 0x000fe20008410000 */
[----:B------:R-:W-:Y:S01]  /*23d0*/  @P6 FMUL.FTZ R84, R84, UR36 ;  /* 0x0000002454546c20 */ /* 0x000fe20008410000 */
[----:B------:R-:W-:Y:S01]  /*23e0*/  @P6 ISETP.GE.U32.AND P4, PT, R86, 0x1000000, PT ;  /* 0x010000005600680c */ /* 0x000fe20003f86070 */
[----:B------:R-:W-:Y:S01]  /*23f0*/  @P6 FMUL.FTZ R50, R50, UR10 ;  /* 0x0000000a32326c20 */ /* 0x000fe20008410000 */
[----:B------:R-:W-:-:S02]  /*2400*/  @P6 LOP3.LUT P0, RZ, R86, 0xff, RZ, 0xc0, !PT ;  /* 0x000000ff56ff6812 */ /* 0x000fc4000780c0ff */
[----:B------:R-:W-:Y:S02]  /*2410*/  @P6 FSEL R82, R82, RZ, P2 ;  /* 0x000000ff52526208 */ /* 0x000fe40001000000 */
[----:B------:R-:W-:Y:S02]  /*2420*/  @P6 FSEL R83, R83, RZ, P3 ;  /* 0x000000ff53536208 */ /* 0x000fe40001800000 */
[----:B------:R-:W-:Y:S02]  /*2430*/  @P6 FSEL R84, R84, RZ, P4 ;  /* 0x000000ff54546208 */ /* 0x000fe40002000000 */
[----:B------:R-:W-:Y:S02]  /*2440*/  @P6 FSEL R50, R50, RZ, P0 ;  /* 0x000000ff32326208 */ /* 0x000fe40000000000 */
[----:B------:R-:W-:Y:S02]  /*2450*/  @P6 F2FP.BF16.F32.PACK_AB R82, RZ, R82 ;  /* 0x00000052ff52623e */ /* 0x000fe400000010ff */
[----:B------:R-:W-:-:S02]  /*2460*/  @P6 F2FP.BF16.F32.PACK_AB R83, RZ, R83 ;  /* 0x00000053ff53623e */ /* 0x000fc400000010ff */
[----:B------:R-:W-:Y:S02]  /*2470*/  @P6 F2FP.BF16.F32.PACK_AB R84, RZ, R84 ;  /* 0x00000054ff54623e */ /* 0x000fe400000010ff */
[----:B------:R-:W-:Y:S02]  /*2480*/  @P6 F2FP.BF16.F32.PACK_AB R50, RZ, R50 ;  /* 0x00000032ff32623e */ /* 0x000fe400000010ff */
[----:B------:R-:W-:Y:S02]  /*2490*/  F2FP.BF16.F32.PACK_AB R44, RZ, R44 ;  /* 0x0000002cff2c723e */ /* 0x000fe400000010ff */
        /* <DEDUP_REMOVED lines=11> */
.L_x_424:
[----:B------:R-:W-:Y:S02]  /*2550*/  UISETP.NE.U32.AND UP1, UPT, UR6, URZ, UPT ;  /* 0x000000ff0600728c */ /* 0x000fe4000bf25070 */
[----:B------:R-:W-:Y:S02]  /*2560*/  UISETP.NE.U32.AND UP0, UPT, UR4, URZ, UPT ;  /* 0x000000ff0400728c */ /* 0x000fe4000bf05070 */
[----:B------:R-:W-:Y:S02]  /*2570*/  UISETP.NE.AND.EX UP1, UPT, UR7, URZ, UPT, UP1 ;  /* 0x000000ff0700728c */ /* 0x000fe4000bf25310 */
[----:B------:R-:W-:-:S07]  /*2580*/  UISETP.NE.AND.EX UP0, UPT, UR5, URZ, UPT, UP0 ;  /* 0x000000ff0500728c */ /* 0x000fce000bf05300 */
        /* <DEDUP_REMOVED lines=9> */
.L_x_426:
        /* <DEDUP_REMOVED lines=9> */
.L_x_427:
[----:B------:R-:W-:Y:S05]  /*26b0*/  BRA.U !UP0, `(.L_x_428) ;  /* 0x0000000508a87547 */ /* 0x000fea000b800000 */
[----:B------:R-:W-:Y:S05]  /*26c0*/  BRA.U !UP1, `(.L_x_429) ;  /* 0x0000000109e07547 */ /* 0x000fea000b800000 */
[----:B------:R-:W-:Y:S01]  /*26d0*/  ISETP.LT.AND P3, PT, RZ, UR30, PT ;  /* 0x0000001eff007c0c */ /* 0x000fe2000bf61270 */
[----:B------:R-:W2:Y:S01]  /*26e0*/  @UP3 LDCU.64 UR10, c[0x0][0x408] ;  /* 0x00008100ff0a37ac */ /* 0x000ea20008000a00 */
[----:B------:R-:W-:Y:S01]  /*26f0*/  PLOP3.LUT P4, PT, PT, PT, UP3, 0x80, 0x8 ;  /* 0x000000000008781c */ /* 0x000fe20003f8f038 */
[----:B01---5:R-:W-:Y:S01]  /*2700*/  IMAD.U32 R44, R63, 0x10000, RZ ;  /* 0x000100003f2c7824 */ /* 0x023fe200078e00ff */
[C---:B------:R-:W-:Y:S01]  /*2710*/  SHF.R.U64 R45, R62.reuse, 0x10, R63 ;  /* 0x000000103e2d7819 */ /* 0x040fe2000000123f */
[----:B------:R-:W0:Y:S01]  /*2720*/  @UP3 LDCU.64 UR32, c[0x0][0x408] ;  /* 0x00008100ff2037ac */ /* 0x000e220008000a00 */
[----:B------:R-:W-:Y:S02]  /*2730*/  SHF.L.U32 R46, R62, 0x10, RZ ;  /* 0x000000103e2e7819 */ /* 0x000fe400000006ff */
[----:B------:R-:W-:Y:S01]  /*2740*/  SHF.L.U32 R45, R45, 0x10, RZ ;  /* 0x000000102d2d7819 */ /* 0x000fe200000006ff */
[----:B------:R-:W1:Y:S04]  /*2750*/  @UP3 LDCU.64 UR34, c[0x0][0x408] ;  /* 0x00008100ff2237ac */ /* 0x000e680008000a00 */
[--C-:B------:R-:W-:Y:S01]  /*2760*/  @P3 FFMA.FTZ R47, R17, UR9, R48.reuse ;  /* 0x00000009112f3c23 */ /* 0x100fe20008010030 */
[--C-:B------:R-:W-:Y:S01]  /*2770*/  @P3 FFMA.FTZ R50, R56, UR9, R48.reuse ;  /* 0x0000000938323c23 */ /* 0x100fe20008010030 */
[----:B------:R-:W-:Y:S01]  /*2780*/  @P3 FFMA.FTZ R83, R19, UR9, R48 ;  /* 0x0000000913533c23 */ /* 0x000fe20008010030 */
[----:B------:R-:W-:Y:S01]  /*2790*/  @P4 LOP3.LUT P1, RZ, R9, 0xff00, RZ, 0xc0, !PT ;  /* 0x0000ff0009ff4812 */ /* 0x000fe2000782c0ff */
[----:B------:R-:W-:Y:S01]  /*27a0*/  @P3 FADD.FTZ R47, R52, -R47 ;  /* 0x8000002f342f3221 */ /* 0x000fe20000010000 */
[----:B------:R-:W-:Y:S01]  /*27b0*/  @P3 FADD.FTZ R50, R53, -R50 ;  /* 0x8000003235323221 */ /* 0x000fe20000010000 */
[----:B------:R-:W-:Y:S01]  /*27c0*/  @P3 FADD.FTZ R83, R54, -R83 ;  /* 0x8000005336533221 */ /* 0x000fe20000010000 */
[----:B------:R-:W-:Y:S01]  /*27d0*/  @P4 LOP3.LUT P2, RZ, R9, 0xff0000, RZ, 0xc0, !PT ;  /* 0x00ff000009ff4812 */ /* 0x000fe2000784c0ff */
[----:B------:R-:W-:Y:S01]  /*27e0*/  @P3 FFMA.FTZ R46, R47, UR31, R46 ;  /* 0x0000001f2f2e3c23 */ /* 0x000fe2000801002e */
[----:B------:R-:W-:Y:S01]  /*27f0*/  @P3 FFMA.FTZ R45, R50, UR31, R45 ;  /* 0x0000001f322d3c23 */ /* 0x000fe2000801002d */
[----:B------:R-:W-:Y:S01]  /*2800*/  @P3 FFMA.FTZ R44, R83, UR31, R44 ;  /* 0x0000001f532c3c23 */ /* 0x000fe2000801002c */
[----:B------:R-:W-:Y:S01]  /*2810*/  @P3 FFMA.FTZ R84, R58, UR9, R48 ;  /* 0x000000093a543c23 */ /* 0x000fe20008010030 */
[----:B--2---:R-:W-:Y:S01]  /*2820*/  @P4 FMUL.FTZ R47, R46, UR11 ;  /* 0x0000000b2e2f4c20 */ /* 0x004fe20008410000 */
[----:B0-----:R-:W-:Y:S01]  /*2830*/  @P4 FMUL.FTZ R82, R45, UR33 ;  /* 0x000000212d524c20 */ /* 0x001fe20008410000 */
[----:B-1----:R-:W-:Y:S01]  /*2840*/  @P4 FMUL.FTZ R83, R44, UR35 ;  /* 0x000000232c534c20 */ /* 0x002fe20008410000 */
[----:B------:R-:W-:Y:S01]  /*2850*/  @P4 LOP3.LUT P0, RZ, R9, 0xff, RZ, 0xc0, !PT ;  /* 0x000000ff09ff4812 */ /* 0x000fe2000780c0ff */
[----:B------:R-:W-:Y:S01]  /*2860*/  @P4 FMUL.FTZ R50, R47, UR10 ;  /* 0x0000000a2f324c20 */ /* 0x000fe20008410000 */
[----:B------:R-:W-:Y:S01]  /*2870*/  @P4 FMUL.FTZ R82, R82, UR32 ;  /* 0x0000002052524c20 */ /* 0x000fe20008410000 */
[----:B------:R-:W-:Y:S01]  /*2880*/  @P4 FMUL.FTZ R83, R83, UR34 ;  /* 0x0000002253534c20 */ /* 0x000fe20008410000 */
[----:B------:R-:W-:Y:S01]  /*2890*/  SHF.R.U32.HI R47, RZ, 0x10, R63 ;  /* 0x00000010ff2f7819 */ /* 0x000fe2000001163f */
[----:B------:R-:W-:Y:S01]  /*28a0*/  @P3 FADD.FTZ R84, R55, -R84 ;  /* 0x8000005437543221 */ /* 0x000fe20000010000 */
[----:B------:R-:W-:-:S02]  /*28b0*/  @P4 FSEL R50, R50, RZ, P0 ;  /* 0x000000ff32324208 */ /* 0x000fc40000000000 */
[----:B------:R-:W-:Y:S01]  /*28c0*/  @P4 FSEL R82, R82, RZ, P1 ;  /* 0x000000ff52524208 */ /* 0x000fe20000800000 */
[----:B------:R-:W-:Y:S01]  /*28d0*/  IMAD.U32 R47, R47, 0x10000, RZ ;  /* 0x000100002f2f7824 */ /* 0x000fe200078e00ff */
[----:B------:R-:W-:Y:S02]  /*28e0*/  @P4 FSEL R83, R83, RZ, P2 ;  /* 0x000000ff53534208 */ /* 0x000fe40001000000 */
[----:B------:R-:W-:Y:S01]  /*28f0*/  @P4 F2FP.BF16.F32.PACK_AB R82, RZ, R82 ;  /* 0x00000052ff52423e */ /* 0x000fe200000010ff */
[----:B------:R-:W-:Y:S01]  /*2900*/  @P3 FFMA.FTZ R47, R84, UR31, R47 ;  /* 0x0000001f542f3c23 */ /* 0x000fe2000801002f */
[----:B------:R-:W-:Y:S02]  /*2910*/  @P4 F2FP.BF16.F32.PACK_AB R83, RZ, R83 ;  /* 0x00000053ff53423e */ /* 0x000fe400000010ff */
[----:B------:R-:W-:Y:S02]  /*2920*/  @P4 F2FP.BF16.F32.PACK_AB R50, RZ, R50 ;  /* 0x00000032ff32423e */ /* 0x000fe400000010ff */
[----:B------:R-:W-:-:S02]  /*2930*/  F2FP.BF16.F32.PACK_AB R46, RZ, R46 ;  /* 0x0000002eff2e723e */ /* 0x000fc400000010ff */
        /* <DEDUP_REMOVED lines=17> */
.L_x_429:
[----:B------:R-:W-:Y:S01]  /*2a50*/  ISETP.LT.AND P0, PT, RZ, UR30, PT ;  /* 0x0000001eff007c0c */ /* 0x000fe2000bf01270 */
[----:B------:R-:W2:Y:S01]  /*2a60*/  @UP3 LDCU.64 UR10, c[0x0][0x408] ;  /* 0x00008100ff0a37ac */ /* 0x000ea20008000a00 */
[----:B01---5:R-:W-:Y:S02]  /*2a70*/  SHF.L.U32 R44, R62, 0x10, RZ ;  /* 0x000000103e2c7819 */ /* 0x023fe400000006ff */
        /* <DEDUP_REMOVED lines=8> */
[----:B------:R-:W-:Y:S01]  /*2b00*/  SHF.L.U32 R46, R63, 0x10, RZ ;  /* 0x000000103f2e7819 */ /* 0x000fe200000006ff */
[----:B------:R-:W-:Y:S01]  /*2b10*/  @P0 FADD.FTZ R47, R54, -R47 ;  /* 0x8000002f362f0221 */ /* 0x000fe20000010000 */
[----:B------:R-:W-:Y:S01]  /*2b20*/  @P0 FFMA.FTZ R44, R45, UR31, R44 ;  /* 0x0000001f2d2c0c23 */ /* 0x000fe2000801002c */
[----:B------:R-:W-:Y:S02]  /*2b30*/  SHF.R.U64 R45, R62, 0x10, R63 ;  /* 0x000000103e2d7819 */ /* 0x000fe4000000123f */
[----:B------:R-:W-:Y:S01]  /*2b40*/  @P0 FFMA.FTZ R46, R47, UR31, R46 ;  /* 0x0000001f2f2e0c23 */ /* 0x000fe2000801002e */
[----:B--2---:R-:W-:Y:S01]  /*2b50*/  @P4 FMUL.FTZ R44, R44, UR11 ;  /* 0x0000000b2c2c4c20 */ /* 0x004fe20008410000 */
[----:B------:R-:W-:Y:S01]  /*2b60*/  @P4 LOP3.LUT P1, RZ, R9, 0xff, RZ, 0xc0, !PT ;  /* 0x000000ff09ff4812 */ /* 0x000fe2000782c0ff */
[----:B------:R-:W-:-:S02]  /*2b70*/  IMAD.U32 R45, R45, 0x10000, RZ ;  /* 0x000100002d2d7824 */ /* 0x000fc400078e00ff */
[----:B-1----:R-:W-:Y:S01]  /*2b80*/  @P4 FMUL.FTZ R46, R46, UR35 ;  /* 0x000000232e2e4c20 */ /* 0x002fe20008410000 */
[----:B------:R-:W-:Y:S01]  /*2b90*/  @P4 FMUL.FTZ R44, R44, UR10 ;  /* 0x0000000a2c2c4c20 */ /* 0x000fe20008410000 */
[C---:B------:R-:W-:Y:S01]  /*2ba0*/  @P4 LOP3.LUT P2, RZ, R9.reuse, 0xff00, RZ, 0xc0, !PT ;  /* 0x0000ff0009ff4812 */ /* 0x040fe2000784c0ff */
[----:B------:R-:W-:Y:S01]  /*2bb0*/  @P0 FFMA.FTZ R45, R50, UR31, R45 ;  /* 0x0000001f322d0c23 */ /* 0x000fe2000801002d */
[----:B------:R-:W-:Y:S01]  /*2bc0*/  @P4 FMUL.FTZ R46, R46, UR34 ;  /* 0x000000222e2e4c20 */ /* 0x000fe20008410000 */
[----:B------:R-:W-:Y:S02]  /*2bd0*/  @P4 LOP3.LUT P3, RZ, R9, 0xff0000, RZ, 0xc0, !PT ;  /* 0x00ff000009ff4812 */ /* 0x000fe4000786c0ff */
[----:B0-----:R-:W-:Y:S01]  /*2be0*/  @P4 FMUL.FTZ R45, R45, UR33 ;  /* 0x000000212d2d4c20 */ /* 0x001fe20008410000 */
[----:B------:R-:W-:Y:S02]  /*2bf0*/  @P4 FSEL R44, R44, RZ, P1 ;  /* 0x000000ff2c2c4208 */ /* 0x000fe40000800000 */
[----:B------:R-:W-:Y:S01]  /*2c00*/  @P4 FSEL R46, R46, RZ, P3 ;  /* 0x000000ff2e2e4208 */ /* 0x000fe20001800000 */
[----:B------:R-:W-:Y:S01]  /*2c10*/  @P4 FMUL.FTZ R45, R45, UR32 ;  /* 0x000000202d2d4c20 */ /* 0x000fe20008410000 */
[----:B------:R-:W-:-:S02]  /*2c20*/  @P4 F2FP.BF16.F32.PACK_AB R44, RZ, R44 ;  /* 0x0000002cff2c423e */ /* 0x000fc400000010ff */
[----:B------:R-:W-:Y:S02]  /*2c30*/  @P4 F2FP.BF16.F32.PACK_AB R46, RZ, R46 ;  /* 0x0000002eff2e423e */ /* 0x000fe400000010ff */
[----:B------:R-:W-:Y:S02]  /*2c40*/  @P4 FSEL R45, R45, RZ, P2 ;  /* 0x000000ff2d2d4208 */ /* 0x000fe40001000000 */
[----:B------:R-:W-:Y:S02]  /*2c50*/  @P4 PRMT R77, R44, 0x7610, R77 ;  /* 0x000076102c4d4816 */ /* 0x000fe4000000004d */
[----:B------:R-:W-:Y:S02]  /*2c60*/  @P4 F2FP.BF16.F32.PACK_AB R45, RZ, R45 ;  /* 0x0000002dff2d423e */ /* 0x000fe400000010ff */
[----:B------:R-:W-:Y:S02]  /*2c70*/  @P4 PRMT R80, R46, 0x7610, R80 ;  /* 0x000076102e504816 */ /* 0x000fe40000000050 */
        /* <DEDUP_REMOVED lines=14> */
.L_x_428:
[----:B------:R-:W-:Y:S05]  /*2d60*/  BRA.U !UP1, `(.L_x_431) ;  /* 0x0000000109d87547 */ /* 0x000fea000b800000 */
[----:B------:R-:W2:Y:S01]  /*2d70*/  @UP3 LDCU.64 UR10, c[0x0][0x408] ;  /* 0x00008100ff0a37ac */ /* 0x000ea20008000a00 */
[--C-:B01----:R-:W-:Y:S01]  /*2d80*/  FFMA.FTZ R45, R17, UR9, R48.reuse ;  /* 0x00000009112d7c23 */ /* 0x103fe20008010030 */
[--C-:B------:R-:W-:Y:S01]  /*2d90*/  FFMA.FTZ R46, R56, UR9, R48.reuse ;  /* 0x00000009382e7c23 */ /* 0x100fe20008010030 */
[----:B------:R-:W-:Y:S01]  /*2da0*/  FFMA.FTZ R47, R19, UR9, R48 ;  /* 0x00000009132f7c23 */ /* 0x000fe20008010030 */
[----:B------:R-:W0:Y:S01]  /*2db0*/  @UP3 LDCU.64 UR34, c[0x0][0x408] ;  /* 0x00008100ff2237ac */ /* 0x000e220008000a00 */
[----:B------:R-:W-:Y:S01]  /*2dc0*/  FADD.FTZ R44, R52, -R45 ;  /* 0x8000002d342c7221 */ /* 0x000fe20000010000 */
[----:B------:R-:W-:Y:S01]  /*2dd0*/  PLOP3.LUT P4, PT, PT, PT, UP3, 0x80, 0x8 ;  /* 0x000000000008781c */ /* 0x000fe20003f8f038 */
[----:B------:R-:W-:Y:S01]  /*2de0*/  FADD.FTZ R45, R53, -R46 ;  /* 0x8000002e352d7221 */ /* 0x000fe20000010000 */
[----:B------:R-:W1:Y:S01]  /*2df0*/  @UP3 LDCU.64 UR32, c[0x0][0x408] ;  /* 0x00008100ff2037ac */ /* 0x000e620008000a00 */
        /* <DEDUP_REMOVED lines=10> */
[----:B--2---:R-:W-:Y:S01]  /*2ea0*/  @P4 FMUL.FTZ R47, R44, UR11 ;  /* 0x0000000b2c2f4c20 */ /* 0x004fe20008410000 */
[C---:B-----5:R-:W-:Y:S02]  /*2eb0*/  @P4 LOP3.LUT P1, RZ, R9.reuse, 0xff, RZ, 0xc0, !PT ;  /* 0x000000ff09ff4812 */ /* 0x060fe4000782c0ff */
[----:B------:R-:W-:Y:S01]  /*2ec0*/  @P4 LOP3.LUT P3, RZ, R9, 0xff0000, RZ, 0xc0, !PT ;  /* 0x00ff000009ff4812 */ /* 0x000fe2000786c0ff */
[----:B------:R-:W-:Y:S01]  /*2ed0*/  @P4 FMUL.FTZ R47, R47, UR10 ;  /* 0x0000000a2f2f4c20 */ /* 0x000fe20008410000 */
[----:B0-----:R-:W-:Y:S01]  /*2ee0*/  @P4 FMUL.FTZ R82, R46, UR35 ;  /* 0x000000232e524c20 */ /* 0x001fe20008410000 */
[----:B-1----:R-:W-:Y:S01]  /*2ef0*/  @P4 FMUL.FTZ R50, R45, UR33 ;  /* 0x000000212d324c20 */ /* 0x002fe20008410000 */
        /* <DEDUP_REMOVED lines=29> */
.L_x_431:
        /* <DEDUP_REMOVED lines=12> */
.L_x_432:
        /* <DEDUP_REMOVED lines=12> */
.L_x_433:
        /* <DEDUP_REMOVED lines=12> */
.L_x_434:
        /* <DEDUP_REMOVED lines=12> */
.L_x_430:
[----:B------:R-:W-:Y:S05]  /*33d0*/  BRA.U !UP1, `(.L_x_435) ;  /* 0x0000000109247547 */ /* 0x000fea000b800000 */
[----:B01----:R-:W0:Y:S01]  /*33e0*/  LDC.64 R46, c[0x0][0x478] ;  /* 0x00011e00ff2e7b82 */ /* 0x003e220000000a00 */
[----:B------:R-:W-:Y:S02]  /*33f0*/  LOP3.LUT R44, R83, 0xffff, RZ, 0xc0, !PT ;  /* 0x0000ffff532c7812 */ /* 0x000fe400078ec0ff */
[----:B-----5:R-:W-:Y:S02]  /*3400*/  IADD3 R9, PT, PT, R51, 0x80, RZ ;  /* 0x0000008033097810 */ /* 0x020fe40007ffe0ff */
[----:B------:R-:W-:Y:S01]  /*3410*/  PRMT R87, R84, 0x5410, R85 ;  /* 0x0000541054577816 */ /* 0x000fe20000000055 */
[----:B------:R-:W-:-:S05]  /*3420*/  IMAD.WIDE.U32 R44, R44, 0x10000, RZ ;  /* 0x000100002c2c7825 */ /* 0x000fca00078e00ff */
[----:B------:R-:W-:Y:S02]  /*3430*/  LOP3.LUT R45, R87, R45, RZ, 0xfc, !PT ;  /* 0x0000002d572d7212 */ /* 0x000fe400078efcff */
[----:B------:R-:W-:Y:S01]  /*3440*/  LOP3.LUT R44, R44, 0xffff, R82, 0xf8, !PT ;  /* 0x0000ffff2c2c7812 */ /* 0x000fe200078ef852 */
[----:B0-----:R-:W-:-:S05]  /*3450*/  IMAD.WIDE.U32 R46, R9, 0x8, R46 ;  /* 0x00000008092e7825 */ /* 0x001fca00078e002e */
[----:B------:R2:W-:Y:S02]  /*3460*/  STG.E.64 desc[UR20][R46.64], R44 ;  /* 0x0000002c2e007986 */ /* 0x0005e4000c101b14 */
.L_x_435:
[----:B------:R-:W-:Y:S05]  /*3470*/  BRA.U !UP3, `(.L_x_436) ;  /* 0x000000010b247547 */ /* 0x000fea000b800000 */
[----:B012---:R-:W0:Y:S01]  /*3480*/  LDC.64 R46, c[0x0][0x468] ;  /* 0x00011a00ff2e7b82 */ /* 0x007e220000000a00 */
[----:B------:R-:W-:Y:S01]  /*3490*/  LOP3.LUT R44, R79, 0xffff, RZ, 0xc0, !PT ;  /* 0x0000ffff4f2c7812 */ /* 0x000fe200078ec0ff */
[----:B-----5:R-:W-:Y:S01]  /*34a0*/  VIADD R9, R49, 0x80 ;  /* 0x0000008031097836 */ /* 0x020fe20000000000 */
[----:B------:R-:W-:-:S03]  /*34b0*/  PRMT R87, R80, 0x5410, R81 ;  /* 0x0000541050577816 */ /* 0x000fc60000000051 */
[----:B------:R-:W-:-:S05]  /*34c0*/  IMAD.WIDE.U32 R44, R44, 0x10000, RZ ;  /* 0x000100002c2c7825 */ /* 0x000fca00078e00ff */
[----:B------:R-:W-:Y:S02]  /*34d0*/  LOP3.LUT R45, R87, R45, RZ, 0xfc, !PT ;  /* 0x0000002d572d7212 */ /* 0x000fe400078efcff */
[----:B------:R-:W-:Y:S01]  /*34e0*/  LOP3.LUT R44, R44, 0xffff, R77, 0xf8, !PT ;  /* 0x0000ffff2c2c7812 */ /* 0x000fe200078ef84d */
[----:B0-----:R-:W-:-:S05]  /*34f0*/  IMAD.WIDE.U32 R46, R9, 0x8, R46 ;  /* 0x00000008092e7825 */ /* 0x001fca00078e002e */
[----:B------:R3:W-:Y:S02]  /*3500*/  STG.E.64 desc[UR20][R46.64], R44 ;  /* 0x0000002c2e007986 */ /* 0x0007e4000c101b14 */
.L_x_436:
[----:B------:R-:W-:Y:S05]  /*3510*/  BRA.U !UP0, `(.L_x_437) ;  /* 0x0000000508a87547 */ /* 0x000fea000b800000 */
[----:B------:R-:W-:Y:S05]  /*3520*/  BRA.U !UP1, `(.L_x_438) ;  /* 0x0000000109e07547 */ /* 0x000fea000b800000 */
[----:B------:R-:W-:Y:S01]  /*3530*/  ISETP.LT.AND P3, PT, RZ, UR30, PT ;  /* 0x0000001eff007c0c */ /* 0x000fe2000bf61270 */
[----:B------:R-:W4:Y:S01]  /*3540*/  @UP3 LDCU.64 UR10, c[0x0][0x408] ;  /* 0x00008100ff0a37ac */ /* 0x000f220008000a00 */
[----:B------:R-:W-:Y:S01]  /*3550*/  PLOP3.LUT P4, PT, PT, PT, UP3, 0x80, 0x8 ;  /* 0x000000000008781c */ /* 0x000fe20003f8f038 */
[----:B-----5:R-:W-:Y:S01]  /*3560*/  IMAD.U32 R9, R61, 0x10000, RZ ;  /* 0x000100003d097824 */ /* 0x020fe200078e00ff */
[C---:B0123--:R-:W-:Y:S01]  /*3570*/  SHF.R.U64 R44, R60.reuse, 0x10, R61 ;  /* 0x000000103c2c7819 */ /* 0x04ffe2000000123d */
        /* <DEDUP_REMOVED lines=11> */
[----:B------:R-:W-:Y:S01]  /*3630*/  @P3 FFMA.FTZ R48, R78, UR9, R48 ;  /* 0x000000094e303c23 */ /* 0x000fe20008010030 */
[----:B------:R-:W-:Y:S01]  /*3640*/  @P3 FFMA.FTZ R45, R46, UR31, R45 ;  /* 0x0000001f2e2d3c23 */ /* 0x000fe2000801002d */
[----:B------:R-:W-:Y:S01]  /*3650*/  @P3 FFMA.FTZ R44, R47, UR31, R44 ;  /* 0x0000001f2f2c3c23 */ /* 0x000fe2000801002c */
[----:B------:R-:W-:Y:S01]  /*3660*/  @P3 FFMA.FTZ R9, R50, UR31, R9 ;  /* 0x0000001f32093c23 */ /* 0x000fe20008010009 */
[C---:B------:R-:W-:Y:S01]  /*3670*/  @P4 LOP3.LUT P0, RZ, R10.reuse, 0xff, RZ, 0xc0, !PT ;  /* 0x000000ff0aff4812 */ /* 0x040fe2000780c0ff */
[----:B----4-:R-:W-:Y:S01]  /*3680*/  @P4 FMUL.FTZ R46, R45, UR11 ;  /* 0x0000000b2d2e4c20 */ /* 0x010fe20008410000 */
[----:B------:R-:W-:Y:S01]  /*3690*/  @P4 LOP3.LUT P1, RZ, R10, 0xff00, RZ, 0xc0, !PT ;  /* 0x0000ff000aff4812 */ /* 0x000fe2000782c0ff */
[----:B0-----:R-:W-:Y:S01]  /*36a0*/  @P4 FMUL.FTZ R82, R9, UR35 ;  /* 0x0000002309524c20 */ /* 0x001fe20008410000 */
[----:B-1----:R-:W-:Y:S01]  /*36b0*/  @P4 FMUL.FTZ R50, R44, UR33 ;  /* 0x000000212c324c20 */ /* 0x002fe20008410000 */
[----:B------:R-:W-:Y:S01]  /*36c0*/  @P4 FMUL.FTZ R47, R46, UR10 ;  /* 0x0000000a2e2f4c20 */ /* 0x000fe20008410000 */
[----:B------:R-:W-:Y:S01]  /*36d0*/  SHF.R.U32.HI R46, RZ, 0x10, R61 ;  /* 0x00000010ff2e7819 */ /* 0x000fe2000001163d */
[----:B------:R-:W-:Y:S01]  /*36e0*/  @P4 FMUL.FTZ R82, R82, UR34 ;  /* 0x0000002252524c20 */ /* 0x000fe20008410000 */
[----:B------:R-:W-:Y:S01]  /*36f0*/  @P4 FMUL.FTZ R50, R50, UR32 ;  /* 0x0000002032324c20 */ /* 0x000fe20008410000 */
[----:B------:R-:W-:Y:S01]  /*3700*/  @P3 FADD.FTZ R83, R75, -R48 ;  /* 0x800000304b533221 */ /* 0x000fe20000010000 */
[----:B------:R-:W-:Y:S01]  /*3710*/  @P4 FSEL R47, R47, RZ, P0 ;  /* 0x000000ff2f2f4208 */ /* 0x000fe20000000000 */
[----:B------:R-:W-:Y:S01]  /*3720*/  IMAD.U32 R46, R46, 0x10000, RZ ;  /* 0x000100002e2e7824 */ /* 0x000fe200078e00ff */
[----:B------:R-:W-:-:S02]  /*3730*/  @P4 FSEL R82, R82, RZ, P2 ;  /* 0x000000ff52524208 */ /* 0x000fc40001000000 */
[----:B------:R-:W-:Y:S01]  /*3740*/  @P4 FSEL R50, R50, RZ, P1 ;  /* 0x000000ff32324208 */ /* 0x000fe20000800000 */
[----:B------:R-:W-:Y:S01]  /*3750*/  @P3 FFMA.FTZ R46, R83, UR31, R46 ;  /* 0x0000001f532e3c23 */ /* 0x000fe2000801002e */
[----:B------:R-:W-:Y:S02]  /*3760*/  @P4 F2FP.BF16.F32.PACK_AB R82, RZ, R82 ;  /* 0x00000052ff52423e */ /* 0x000fe400000010ff */
[----:B------:R-:W-:Y:S02]  /*3770*/  @P4 F2FP.BF16.F32.PACK_AB R47, RZ, R47 ;  /* 0x0000002fff2f423e */ /* 0x000fe400000010ff */
[----:B------:R-:W-:Y:S02]  /*3780*/  @P4 F2FP.BF16.F32.PACK_AB R50, RZ, R50 ;  /* 0x00000032ff32423e */ /* 0x000fe400000010ff */
[----:B------:R-:W-:Y:S02]  /*3790*/  F2FP.BF16.F32.PACK_AB R45, RZ, R45 ;  /* 0x0000002dff2d723e */ /* 0x000fe400000010ff */
[----:B------:R-:W-:-:S02]  /*37a0*/  F2FP.BF16.F32.PACK_AB R44, RZ, R44 ;  /* 0x0000002cff2c723e */ /* 0x000fc400000010ff */
[----:B------:R-:W-:Y:S02]  /*37b0*/  F2FP.BF16.F32.PACK_AB R9, RZ, R9 ;  /* 0x00000009ff09723e */ /* 0x000fe400000010ff */
[----:B------:R-:W-:Y:S02]  /*37c0*/  @P4 PRMT R80, R82, 0x7610, R80 ;  /* 0x0000761052504816 */ /* 0x000fe40000000050 */
[----:B------:R-:W-:Y:S02]  /*37d0*/  @P4 PRMT R77, R47, 0x7610, R77 ;  /* 0x000076102f4d4816 */ /* 0x000fe4000000004d */
[----:B------:R-:W-:Y:S02]  /*37e0*/  @P4 PRMT R79, R50, 0x7610, R79 ;  /* 0x00007610324f4816 */ /* 0x000fe4000000004f */
[----:B------:R-:W-:Y:S02]  /*37f0*/  F2FP.BF16.F32.PACK_AB R85, RZ, R46 ;  /* 0x0000002eff55723e */ /* 0x000fe400000010ff */
[----:B------:R-:W-:-:S02]  /*3800*/  PRMT R82, R45, 0x7610, R82 ;  /* 0x000076102d527816 */ /* 0x000fc40000000052 */
        /* <DEDUP_REMOVED lines=10> */
.L_x_438:
[----:B------:R-:W-:Y:S01]  /*38b0*/  ISETP.LT.AND P0, PT, RZ, UR30, PT ;  /* 0x0000001eff007c0c */ /* 0x000fe2000bf01270 */
[----:B------:R-:W4:Y:S01]  /*38c0*/  @UP3 LDCU.64 UR10, c[0x0][0x408] ;  /* 0x00008100ff0a37ac */ /* 0x000f220008000a00 */
[----:B-----5:R-:W-:Y:S02]  /*38d0*/  SHF.L.U32 R9, R60, 0x10, RZ ;  /* 0x000000103c097819 */ /* 0x020fe400000006ff */
[----:B------:R-:W-:Y:S01]  /*38e0*/  PLOP3.LUT P4, PT, PT, PT, UP3, 0x80, 0x8 ;  /* 0x000000000008781c */ /* 0x000fe20003f8f038 */
[----:B------:R-:W4:Y:S01]  /*38f0*/  @UP3 LDCU.64 UR32, c[0x0][0x408] ;  /* 0x00008100ff2037ac */ /* 0x000f220008000a00 */
[----:B------:R-:W4:Y:S07]  /*3900*/  @UP3 LDCU.64 UR34, c[0x0][0x408] ;  /* 0x00008100ff2237ac */ /* 0x000f2e0008000a00 */
[--C-:B0123--:R-:W-:Y:S01]  /*3910*/  @P0 FFMA.FTZ R45, R57, UR9, R48.reuse ;  /* 0x00000009392d0c23 */ /* 0x10ffe20008010030 */
[--C-:B------:R-:W-:Y:S01]  /*3920*/  @P0 FFMA.FTZ R46, R76, UR9, R48.reuse ;  /* 0x000000094c2e0c23 */ /* 0x100fe20008010030 */
[----:B------:R-:W-:-:S02]  /*3930*/  @P0 FFMA.FTZ R87, R59, UR9, R48 ;  /* 0x000000093b570c23 */ /* 0x000fc40008010030 */
[----:B------:R-:W-:Y:S01]  /*3940*/  @P0 FADD.FTZ R44, R72, -R45 ;  /* 0x8000002d482c0221 */ /* 0x000fe20000010000 */
[----:B------:R-:W-:Y:S01]  /*3950*/  SHF.R.U64 R45, R60, 0x10, R61 ;  /* 0x000000103c2d7819 */ /* 0x000fe2000000123d */
[----:B------:R-:W-:Y:S01]  /*3960*/  @P0 FADD.FTZ R47, R73, -R46 ;  /* 0x8000002e492f0221 */ /* 0x000fe20000010000 */
[----:B------:R-:W-:Y:S01]  /*3970*/  @P0 FADD.FTZ R46, R74, -R87 ;  /* 0x800000574a2e0221 */ /* 0x000fe20000010000 */
[----:B------:R-:W-:Y:S01]  /*3980*/  @P0 FFMA.FTZ R9, R44, UR31, R9 ;  /* 0x0000001f2c090c23 */ /* 0x000fe20008010009 */
[C---:B------:R-:W-:Y:S01]  /*3990*/  @P4 LOP3.LUT P1, RZ, R10.reuse, 0xff, RZ, 0xc0, !PT ;  /* 0x000000ff0aff4812 */ /* 0x040fe2000782c0ff */
[----:B------:R-:W-:Y:S01]  /*39a0*/  IMAD.U32 R44, R45, 0x10000, RZ ;  /* 0x000100002d2c7824 */ /* 0x000fe200078e00ff */
[----:B------:R-:W-:Y:S01]  /*39b0*/  SHF.L.U32 R45, R61, 0x10, RZ ;  /* 0x000000103d2d7819 */ /* 0x000fe200000006ff */
[----:B----4-:R-:W-:Y:S01]  /*39c0*/  @P4 FMUL.FTZ R9, R9, UR11 ;  /* 0x0000000b09094c20 */ /* 0x010fe20008410000 */
[C---:B------:R-:W-:Y:S01]  /*39d0*/  @P4 LOP3.LUT P2, RZ, R10.reuse, 0xff00, RZ, 0xc0, !PT ;  /* 0x0000ff000aff4812 */ /* 0x040fe2000784c0ff */
[----:B------:R-:W-:Y:S01]  /*39e0*/  @P0 FFMA.FTZ R44, R47, UR31, R44 ;  /* 0x0000001f2f2c0c23 */ /* 0x000fe2000801002c */
[----:B------:R-:W-:Y:S01]  /*39f0*/  @P4 LOP3.LUT P3, RZ, R10, 0xff0000, RZ, 0xc0, !PT ;  /* 0x00ff00000aff4812 */ /* 0x000fe2000786c0ff */
[----:B------:R-:W-:Y:S01]  /*3a00*/  @P0 FFMA.FTZ R45, R46, UR31, R45 ;  /* 0x0000001f2e2d0c23 */ /* 0x000fe2000801002d */
[----:B------:R-:W-:Y:S01]  /*3a10*/  @P4 FMUL.FTZ R9, R9, UR10 ;  /* 0x0000000a09094c20 */ /* 0x000fe20008410000 */
[----:B------:R-:W-:-:S02]  /*3a20*/  @P4 FMUL.FTZ R44, R44, UR33 ;  /* 0x000000212c2c4c20 */ /* 0x000fc40008410000 */
[----:B------:R-:W-:Y:S02]  /*3a30*/  @P4 FMUL.FTZ R45, R45, UR35 ;  /* 0x000000232d2d4c20 */ /* 0x000fe40008410000 */
[----:B------:R-:W-:Y:S01]  /*3a40*/  @P4 FMUL.FTZ R44, R44, UR32 ;  /* 0x000000202c2c4c20 */ /* 0x000fe20008410000 */
[----:B------:R-:W-:Y:S01]  /*3a50*/  @P4 FSEL R9, R9, RZ, P1 ;  /* 0x000000ff09094208 */ /* 0x000fe20000800000 */
[----:B------:R-:W-:-:S03]  /*3a60*/  @P4 FMUL.FTZ R45, R45, UR34 ;  /* 0x000000222d2d4c20 */ /* 0x000fc60008410000 */
[----:B------:R-:W-:Y:S02]  /*3a70*/  @P4 FSEL R44, R44, RZ, P2 ;  /* 0x000000ff2c2c4208 */ /* 0x000fe40001000000 */
[----:B------:R-:W-:Y:S02]  /*3a80*/  @P4 FSEL R45, R45, RZ, P3 ;  /* 0x000000ff2d2d4208 */ /* 0x000fe40001800000 */
[----:B------:R-:W-:Y:S02]  /*3a90*/  @P4 F2FP.BF16.F32.PACK_AB R9, RZ, R9 ;  /* 0x00000009ff09423e */ /* 0x000fe400000010ff */
[----:B------:R-:W-:Y:S02]  /*3aa0*/  @P4 F2FP.BF16.F32.PACK_AB R44, RZ, R44 ;  /* 0x0000002cff2c423e */ /* 0x000fe400000010ff */
[----:B------:R-:W-:Y:S02]  /*3ab0*/  @P4 F2FP.BF16.F32.PACK_AB R45, RZ, R45 ;  /* 0x0000002dff2d423e */ /* 0x000fe400000010ff */
[----:B------:R-:W-:-:S02]  /*3ac0*/  @P4 PRMT R77, R9, 0x7610, R77 ;  /* 0x00007610094d4816 */ /* 0x000fc4000000004d */
        /* <DEDUP_REMOVED lines=15> */
.L_x_437:
[----:B------:R-:W-:Y:S05]  /*3bc0*/  BRA.U !UP1, `(.L_x_440) ;  /* 0x0000000109d87547 */ /* 0x000fea000b800000 */
[----:B------:R-:W4:Y:S01]  /*3bd0*/  @UP3 LDCU.64 UR10, c[0x0][0x408] ;  /* 0x00008100ff0a37ac */ /* 0x000f220008000a00 */
[--C-:B-----5:R-:W-:Y:S01]  /*3be0*/  FFMA.FTZ R9, R57, UR9, R48.reuse ;  /* 0x0000000939097c23 */ /* 0x120fe20008010030 */
[----:B------:R-:W-:Y:S01]  /*3bf0*/  PLOP3.LUT P4, PT, PT, PT, UP3, 0x80, 0x8 ;  /* 0x000000000008781c */ /* 0x000fe20003f8f038 */
[--C-:B0123--:R-:W-:Y:S01]  /*3c00*/  FFMA.FTZ R44, R76, UR9, R48.reuse ;  /* 0x000000094c2c7c23 */ /* 0x10ffe20008010030 */
[----:B------:R-:W0:Y:S01]  /*3c10*/  @UP3 LDCU.64 UR32, c[0x0][0x408] ;  /* 0x00008100ff2037ac */ /* 0x000e220008000a00 */
[----:B------:R-:W-:Y:S01]  /*3c20*/  FADD.FTZ R9, R72, -R9 ;  /* 0x8000000948097221 */ /* 0x000fe20000010000 */
[----:B------:R-:W-:Y:S01]  /*3c30*/  FFMA.FTZ R45, R59, UR9, R48 ;  /* 0x000000093b2d7c23 */ /* 0x000fe20008010030 */
[----:B------:R-:W-:Y:S01]  /*3c40*/  ISETP.LT.AND P0, PT, RZ, UR30, PT ;  /* 0x0000001eff007c0c */ /* 0x000fe2000bf01270 */
[----:B------:R-:W1:Y:S01]  /*3c50*/  @UP3 LDCU.64 UR34, c[0x0][0x408] ;  /* 0x00008100ff2237ac */ /* 0x000e620008000a00 */
[----:B------:R-:W-:Y:S01]  /*3c60*/  FMUL.FTZ R9, R9, UR31 ;  /* 0x0000001f09097c20 */ /* 0x000fe20008410000 */
[----:B------:R-:W-:Y:S01]  /*3c70*/  FADD.FTZ R44, R73, -R44 ;  /* 0x8000002c492c7221 */ /* 0x000fe20000010000 */
[----:B------:R-:W-:Y:S01]  /*3c80*/  FADD.FTZ R45, R74, -R45 ;  /* 0x8000002d4a2d7221 */ /* 0x000fe20000010000 */
[----:B------:R-:W-:-:S02]  /*3c90*/  FFMA.FTZ R48, R78, UR9, R48 ;  /* 0x000000094e307c23 */ /* 0x000fc40008010030 */
[----:B------:R-:W-:Y:S01]  /*3ca0*/  FSEL R9, R9, RZ, P0 ;  /* 0x000000ff09097208 */ /* 0x000fe20000000000 */
[----:B------:R-:W-:Y:S01]  /*3cb0*/  FMUL.FTZ R44, R44, UR31 ;  /* 0x0000001f2c2c7c20 */ /* 0x000fe20008410000 */
[----:B------:R-:W-:Y:S01]  /*3cc0*/  FMUL.FTZ R45, R45, UR31 ;  /* 0x0000001f2d2d7c20 */ /* 0x000fe20008410000 */
[----:B------:R-:W-:Y:S01]  /*3cd0*/  @P4 LOP3.LUT P1, RZ, R10, 0xff, RZ, 0xc0, !PT ;  /* 0x000000ff0aff4812 */ /* 0x000fe2000782c0ff */
[----:B------:R-:W-:Y:S01]  /*3ce0*/  FADD.FTZ R48, R75, -R48 ;  /* 0x800000304b307221 */ /* 0x000fe20000010000 */
[----:B----4-:R-:W-:Y:S01]  /*3cf0*/  @P4 FMUL.FTZ R46, R9, UR11 ;  /* 0x0000000b092e4c20 */ /* 0x010fe20008410000 */
[----:B------:R-:W-:Y:S02]  /*3d00*/  FSEL R44, R44, RZ, P0 ;  /* 0x000000ff2c2c7208 */ /* 0x000fe40000000000 */
[----:B------:R-:W-:Y:S01]  /*3d10*/  FSEL R45, R45, RZ, P0 ;  /* 0x000000ff2d2d7208 */ /* 0x000fe20000000000 */
[----:B------:R-:W-:Y:S01]  /*3d20*/  @P4 FMUL.FTZ R46, R46, UR10 ;  /* 0x0000000a2e2e4c20 */ /* 0x000fe20008410000 */
[----:B------:R-:W-:Y:S01]  /*3d30*/  @P4 LOP3.LUT P2, RZ, R10, 0xff00, RZ, 0xc0, !PT ;  /* 0x0000ff000aff4812 */ /* 0x000fe2000784c0ff */
[----:B0-----:R-:W-:Y:S01]  /*3d40*/  @P4 FMUL.FTZ R47, R44, UR33 ;  /* 0x000000212c2f4c20 */ /* 0x001fe20008410000 */
[----:B------:R-:W-:Y:S01]  /*3d50*/  @P4 LOP3.LUT P3, RZ, R10, 0xff0000, RZ, 0xc0, !PT ;  /* 0x00ff00000aff4812 */ /* 0x000fe2000786c0ff */
[----:B-1----:R-:W-:Y:S01]  /*3d60*/  @P4 FMUL.FTZ R50, R45, UR35 ;  /* 0x000000232d324c20 */ /* 0x002fe20008410000 */
[----:B------:R-:W-:Y:S01]  /*3d70*/  @P4 FSEL R46, R46, RZ, P1 ;  /* 0x000000ff2e2e4208 */ /* 0x000fe20000800000 */
[----:B------:R-:W-:Y:S01]  /*3d80*/  @P4 FMUL.FTZ R47, R47, UR32 ;  /* 0x000000202f2f4c20 */ /* 0x000fe20008410000 */
[----:B------:R-:W-:Y:S01]  /*3d90*/  F2FP.BF16.F32.PACK_AB R9, RZ, R9 ;  /* 0x00000009ff09723e */ /* 0x000fe200000010ff */
[----:B------:R-:W-:Y:S01]  /*3da0*/  @P4 FMUL.FTZ R50, R50, UR34 ;  /* 0x0000002232324c20 */ /* 0x000fe20008410000 */
        /* <DEDUP_REMOVED lines=24> */
.L_x_440:
[----:B0123--:R-:W-:Y:S01]  /*3f30*/  FFMA.FTZ R44, R78, UR9, R48 ;  /* 0x000000094e2c7c23 */ /* 0x00ffe20008010030 */
[----:B------:R-:W0:Y:S01]  /*3f40*/  @UP3 LDCU.64 UR10, c[0x0][0x408] ;  /* 0x00008100ff0a37ac */ /* 0x000e220008000a00 */
[----:B------:R-:W-:Y:S02]  /*3f50*/  PLOP3.LUT P0, PT, PT, PT, UP3, 0x80, 0x8 ;  /* 0x000000000008781c */ /* 0x000fe40003f0f038 */
[----:B------:R-:W-:Y:S01]  /*3f60*/  FADD.FTZ R44, R75, -R44 ;  /* 0x8000002c4b2c7221 */ /* 0x000fe20000010000 */
[----:B------:R-:W-:-:S03]  /*3f70*/  ISETP.LT.AND P1, PT, RZ, UR30, PT ;  /* 0x0000001eff007c0c */ /* 0x000fc6000bf21270 */
[----:B-----5:R-:W-:-:S05]  /*3f80*/  FMUL.FTZ R9, R44, UR31 ;  /* 0x0000001f2c097c20 */ /* 0x020fca0008410000 */
[----:B------:R-:W-:Y:S02]  /*3f90*/  FSEL R9, R9, RZ, P1 ;  /* 0x000000ff09097208 */ /* 0x000fe40000800000 */
[----:B------:R-:W-:-:S03]  /*3fa0*/  @P0 ISETP.GE.U32.AND P1, PT, R10, 0x1000000, PT ;  /* 0x010000000a00080c */ /* 0x000fc60003f26070 */
        /* <DEDUP_REMOVED lines=16> */
.L_x_441:
        /* <DEDUP_REMOVED lines=12> */
.L_x_442:
        /* <DEDUP_REMOVED lines=12> */
.L_x_443:
[----:B------:R-:W-:-:S07]  /*4230*/  @P0 PRMT R81, R9, 0x7610, R81 ;  /* 0x0000761009510816 */ /* 0x000fce0000000051 */
.L_x_439:
        /* <DEDUP_REMOVED lines=10> */
.L_x_444:
[----:B------:R-:W-:Y:S05]  /*42e0*/  BRA.U !UP3, `(.L_x_445) ;  /* 0x000000010b247547 */ /* 0x000fea000b800000 */
[----:B0-----:R-:W0:Y:S01]  /*42f0*/  LDC.64 R44, c[0x0][0x468] ;  /* 0x00011a00ff2c7b82 */ /* 0x001e220000000a00 */
        /* <DEDUP_REMOVED lines=8> */
.L_x_445:
[----:B------:R-:W-:Y:S02]  /*4380*/  UIADD3 UR8, UPT, UPT, UR8, UR24, URZ ;  /* 0x0000001808087290 */ /* 0x000fe4000fffe0ff */
[----:B------:R-:W-:Y:S02]  /*4390*/  UPLOP3.LUT UP2, UPT, UPT, UPT, UP2, 0x40, 0x4 ;  /* 0x000000000004789c */ /* 0x000fe40003f4e820 */
[----:B------:R-:W-:-:S09]  /*43a0*/  UISETP.GE.AND UP0, UPT, UR8, UR25, UPT ;  /* 0x000000190800728c */ /* 0x000fd2000bf06270 */
[----:B------:R-:W-:Y:S05]  /*43b0*/  BRA.U !UP0, `(.L_x_446) ;  /* 0xffffffbd08b47547 */ /* 0x000fea000b83ffff */
.L_x_413:
[----:B------:R-:W3:Y:S08]  /*43c0*/  S2UR UR9, SR_CTAID.X ;  /* 0x00000000000979c3 */ /* 0x000ef00000002500 */
[----:B------:R-:W3:Y:S08]  /*43d0*/  LDC R7, c[0x0][0x388] ;  /* 0x0000e200ff077b82 */ /* 0x000ef00000000800 */
[----:B------:R-:W4:Y:S08]  /*43e0*/  LDC.64 R2, c[0x0][0x440] ;  /* 0x00011000ff027b82 */ /* 0x000f300000000a00 */
[----:B------:R-:W5:Y:S01]  /*43f0*/  LDC.64 R4, c[0x0][0x448] ;  /* 0x00011200ff047b82 */ /* 0x000f620000000a00 */
[----:B---3--:R-:W-:-:S05]  /*4400*/  IMAD R7, R7, UR9, RZ ;  /* 0x0000000907077c24 */ /* 0x008fca000f8e02ff */
[----:B------:R-:W-:-:S05]  /*4410*/  LEA.HI R7, R7, R0, RZ, 0x1e ;  /* 0x0000000007077211 */ /* 0x000fca00078ff0ff */
[----:B----4-:R-:W-:-:S05]  /*4420*/  IMAD.WIDE.U32 R2, R7, 0x10, R2 ;  /* 0x0000001007027825 */ /* 0x010fca00078e0002 */
[----:B--2---:R-:W-:Y:S01]  /*4430*/  STG.E.128 desc[UR20][R2.64], R28 ;  /* 0x0000001c02007986 */ /* 0x004fe2000c101d14 */
[----:B-----5:R-:W-:-:S05]  /*4440*/  IMAD.WIDE.U32 R4, R7, 0x10, R4 ;  /* 0x0000001007047825 */ /* 0x020fca00078e0004 */
[----:B------:R-:W-:Y:S04]  /*4450*/  STG.E.128 desc[UR20][R4.64], R40 ;  /* 0x0000002804007986 */ /* 0x000fe8000c101d14 */
[----:B------:R-:W-:Y:S04]  /*4460*/  STG.E.128 desc[UR20][R2.64+0x800], R24 ;  /* 0x0008001802007986 */ /* 0x000fe8000c101d14 */
[----:B------:R-:W-:Y:S04]  /*4470*/  STG.E.128 desc[UR20][R4.64+0x800], R36 ;  /* 0x0008002404007986 */ /* 0x000fe8000c101d14 */
[----:B------:R-:W-:Y:S04]  /*4480*/  STG.E.128 desc[UR20][R2.64+0x1000], R20 ;  /* 0x0010001402007986 */ /* 0x000fe8000c101d14 */
[----:B------:R-:W-:Y:S01]  /*4490*/  STG.E.128 desc[UR20][R4.64+0x1000], R32 ;  /* 0x0010002004007986 */ /* 0x000fe2000c101d14 */
[----:B------:R-:W-:Y:S05]  /*44a0*/  EXIT ;  /* 0x000000000000794d */ /* 0x000fea0003800000 */
.L_x_447:
        /* <DEDUP_REMOVED lines=13> */
.L_x_6665:


//--------------------- .text._ZN10layer_norm13ln_bwd_kernelINS_13Kernel_traitsI13__nv_bfloat16S2_S2_S2_fjLj1536ELj1ELj1ELj4ELj8ENS_18Kernel_traits_baseILj1536ES2_S2_S2_S2_fjLj128EEEEELb1ELb1ELb0ELb0EEEvNS_9BwdParamsE --------------------------
	.section	.text._ZN10layer_norm13ln_bwd_kernelINS_13Kernel_traitsI13__nv_bfloat16S2_S2_S2_fjLj1536ELj1ELj1ELj4ELj8ENS_18Kernel_traits_baseILj1536ES2_S2_S2_S2_fjLj128EEEEELb1ELb1ELb0ELb0EEEvNS_9BwdParamsE,"ax",@progbits
	.align	128
        .global         _ZN10layer_norm13ln_bwd_kernelINS_13Kernel_traitsI13__nv_bfloat16S2_S2_S2_fjLj1536ELj1ELj1ELj4ELj8ENS_18Kernel_traits_baseILj1536ES2_S2_S2_S2_fjLj128EEEEELb1ELb1ELb0ELb0EEEvNS_9BwdParamsE
        .type           _ZN10layer_norm13ln_bwd_kernelINS_13Kernel_traitsI13__nv_bfloat16S2_S2_S2_fjLj1536ELj1ELj1ELj4ELj8ENS_18Kernel_traits_baseILj1536ES2_S2_S2_S2_fjLj128EEEEELb1ELb1ELb0ELb0EEEvNS_9BwdParamsE,@function
        .size           _ZN10layer_norm13ln_bwd_kernelINS_13Kernel_traitsI13__nv_bfloat16S2_S2_S2_fjLj1536ELj1ELj1ELj4ELj8ENS_18Kernel_traits_baseILj1536ES2_S2_S2_S2_fjLj128EEEEELb1ELb1ELb0ELb0EEEvNS_9BwdParamsE,(.L_x_6666 - _ZN10layer_norm13ln_bwd_kernelINS_13Kernel_traitsI13__nv_bfloat16S2_S2_S2_fjLj1536ELj1ELj1ELj4ELj8ENS_18Kernel_traits_baseILj1536ES2_S2_S2_S2_fjLj128EEEEELb1ELb1ELb0ELb0EEEvNS_9BwdParamsE)
        .other          _ZN10layer_norm13ln_bwd_kernelINS_13Kernel_traitsI13__nv_bfloat16S2_S2_S2_fjLj1536ELj1ELj1ELj4ELj8ENS_18Kernel_traits_baseILj1536ES2_S2_S2_S2_fjLj128EEEEELb1ELb1ELb0ELb0EEEvNS_9BwdParamsE,@"STO_CUDA_ENTRY STV_DEFAULT"
_ZN10layer_norm13ln_bwd_kernelINS_13Kernel_traitsI13__nv_bfloat16S2_S2_S2_fjLj1536ELj1ELj1ELj4ELj8ENS_18Kernel_traits_baseILj1536ES2_S2_S2_S2_fjLj128EEEEELb1ELb1ELb0ELb0EEEvNS_9BwdParamsE:
.text._ZN10layer_norm13ln_bwd_kernelINS_13Kernel_traitsI13__nv_bfloat16S2_S2_S2_fjLj1536ELj1ELj1ELj4ELj8ENS_18Kernel_traits_baseILj1536ES2_S2_S2_S2_fjLj128EEEEELb1ELb1ELb0ELb0EEEvNS_9BwdParamsE:
        /* <DEDUP_REMOVED lines=8> */
[----:B0-----:R-:W-:Y:S02]  /*0080*/  LOP3.LUT R70, R107, 0x7f, RZ, 0x3c, !PT ;  /* 0x0000007f6b467812 */ /* 0x001fe400078e3cff */
[----:B------:R-:W-:Y:S02]  /*0090*/  MOV R21, R107 ;  /* 0x0000006b00157202 */ /* 0x000fe40000000f00 */
[----:B------:R-:W-:-:S04]  /*00a0*/  LEA.HI.SX32 R70, R3, R70, 0x1e ;  /* 0x0000004603467211 */ /* 0x000fc800078ff2ff */
        /* <DEDUP_REMOVED lines=9> */
[----:B--2---:R0:W5:Y:S02]  /*0140*/  @P2 LDG.E.64 R8, desc[UR8][R6.64] ;  /* 0x0000000806082981 */ /* 0x004164000c1e1b00 */
[----:B------:R-:W2:Y:S01]  /*0150*/  @P4 LDC.64 R2, c[0x0][0x3d0] ;  /* 0x0000f400ff024b82 */ /* 0x000ea20000000a00 */
[C---:B-1----:R-:W-:Y:S01]  /*0160*/  @P2 IMAD.WIDE.U32 R10, R21.reuse, 0x8, R10 ;  /* 0x00000008150a2825 */ /* 0x042fe200078e000a */
[----:B------:R-:W-:-:S04]  /*0170*/  @P2 IADD3 R21, PT, PT, R21, 0x80, RZ ;  /* 0x0000008015152810 */ /* 0x000fc80007ffe0ff */
[----:B------:R0:W5:Y:S02]  /*0180*/  @P2 LDG.E.64 R12, desc[UR8][R10.64] ;  /* 0x000000080a0c2981 */ /* 0x000164000c1e1b00 */
[----:B------:R-:W1:Y:S01]  /*0190*/  @P4 LDC.64 R4, c[0x0][0x3e8] ;  /* 0x0000fa00ff044b82 */ /* 0x000e620000000a00 */
[----:B----4-:R-:W-:-:S05]  /*01a0*/  @P3 IMAD.WIDE.U32 R14, R21, 0x8, R14 ;  /* 0x00000008150e3825 */ /* 0x010fca00078e000e */
[----:B------:R0:W5:Y:S01]  /*01b0*/  @P3 LDG.E.64 R16, desc[UR8][R14.64] ;  /* 0x000000080e103981 */ /* 0x000162000c1e1b00 */
[----:B---3--:R-:W-:-:S05]  /*01c0*/  @P3 IMAD.WIDE.U32 R18, R21, 0x8, R18 ;  /* 0x0000000815123825 */ /* 0x008fca00078e0012 */
[----:B------:R0:W5:Y:S01]  /*01d0*/  @P3 LDG.E.64 R56, desc[UR8][R18.64] ;  /* 0x0000000812383981 */ /* 0x000162000c1e1b00 */
[----:B--2---:R-:W-:-:S05]  /*01e0*/  @P4 IMAD.WIDE.U32 R2, R107, 0x8, R2 ;  /* 0x000000086b024825 */ /* 0x004fca00078e0002 */
[----:B------:R0:W5:Y:S01]  /*01f0*/  @P4 LDG.E.64 R88, desc[UR8][R2.64] ;  /* 0x0000000802584981 */ /* 0x000162000c1e1b00 */
[----:B-1----:R-:W-:-:S05]  /*0200*/  @P4 IMAD.WIDE.U32 R4, R107, 0x8, R4 ;  /* 0x000000086b044825 */ /* 0x002fca00078e0004 */
[----:B------:R0:W5:Y:S01]  /*0210*/  @P4 LDG.E.64 R86, desc[UR8][R4.64] ;  /* 0x0000000804564981 */ /* 0x000162000c1e1b00 */
[----:B------:R-:W1:Y:S01]  /*0220*/  S2UR UR4, SR_CTAID.X ;  /* 0x00000000000479c3 */ /* 0x000e620000002500 */
[----:B------:R-:W-:Y:S02]  /*0230*/  CS2R R52, SRZ ;  /* 0x0000000000347805 */ /* 0x000fe4000001ff00 */
[----:B------:R-:W-:Y:S02]  /*0240*/  CS2R R54, SRZ ;  /* 0x0000000000367805 */ /* 0x000fe4000001ff00 */
[----:B------:R-:W-:Y:S02]  /*0250*/  CS2R R48, SRZ ;  /* 0x0000000000307805 */ /* 0x000fe4000001ff00 */
[----:B------:R-:W-:Y:S02]  /*0260*/  CS2R R50, SRZ ;  /* 0x0000000000327805 */ /* 0x000fe4000001ff00 */
[----:B------:R-:W-:-:S02]  /*0270*/  CS2R R44, SRZ ;  /* 0x00000000002c7805 */ /* 0x000fc4000001ff00 */
[----:B-1----:R-:W-:-:S04]  /*0280*/  MOV R69, UR4 ;  /* 0x0000000400457c02 */ /* 0x002fc80008000f00 */
[----:B------:R-:W-:Y:S02]  /*0290*/  ISETP.GE.AND P0, PT, R69, UR5, PT ;  /* 0x0000000545007c0c */ /* 0x000fe4000bf06270 */
        /* <DEDUP_REMOVED lines=12> */
[----:B------:R-:W-:Y:S01]  /*0360*/  CS2R R22, SRZ ;  /* 0x0000000000167805 */ /* 0x000fe2000001ff00 */
[----:B0-----:R-:W-:Y:S06]  /*0370*/  @P0 BRA `(.L_x_448) ;  /* 0x0000005000880947 */ /* 0x001fec0003800000 */
[----:B------:R-:W0:Y:S01]  /*0380*/  LDC.64 R2, c[0x0][0x3e0] ;  /* 0x0000f800ff027b82 */ /* 0x000e220000000a00 */
[----:B-----5:R-:W-:Y:S02]  /*0390*/  MOV R64, R16 ;  /* 0x0000001000407202 */ /* 0x020fe40000000f00 */
[----:B------:R-:W-:Y:S02]  /*03a0*/  CS2R R52, SRZ ;  /* 0x0000000000347805 */ /* 0x000fe4000001ff00 */
[----:B------:R-:W-:Y:S02]  /*03b0*/  SHF.R.U64 R19, R16, 0x10, R17 ;  /* 0x0000001010137819 */ /* 0x000fe40000001211 */
        /* <DEDUP_REMOVED lines=19> */
[----:B------:R-:W-:Y:S02]  /*04f0*/  SHF.R.U32.HI R13, RZ, 0x10, R13 ;  /* 0x00000010ff0d7819 */ /* 0x000fe4000001160d */
        /* <DEDUP_REMOVED lines=16> */
[----:B------:R-:W0:Y:S01]  /*0600*/  LDCU UR13, c[0x0][0x408] ;  /* 0x00008100ff0d77ac */ /* 0x000e220008000800 */
[--C-:B------:R-:W-:Y:S02]  /*0610*/  SHF.R.U64 R6, R86, 0x10, R87.reuse ;  /* 0x0000001056067819 */ /* 0x100fe40000001257 */
[----:B------:R-:W-:Y:S01]  /*0620*/  SHF.R.U32.HI R5, RZ, 0x10, R87 ;  /* 0x00000010ff057819 */ /* 0x000fe20000011657 */
[----:B------:R-:W1:Y:S01]  /*0630*/  LDCU.U8 UR7, c[0x0][0x410] ;  /* 0x00008200ff0777ac */ /* 0x000e620008000000 */
[----:B------:R-:W2:Y:S01]  /*0640*/  LDCU UR12, c[0x0][0x400] ;  /* 0x00008000ff0c77ac */ /* 0x000ea20008000800 */
[----:B------:R-:W3:Y:S01]  /*0650*/  LDCU.64 UR10, c[0x0][0x438] ;  /* 0x00008700ff0a77ac */ /* 0x000ee20008000a00 */
[----:B------:R-:W4:Y:S03]  /*0660*/  LDCU.64 UR14, c[0x0][0x478] ;  /* 0x00008f00ff0e77ac */ /* 0x000f260008000a00 */
.L_x_478:
[----:B------:R-:W0:Y:S08]  /*0670*/  @P0 LDC.64 R56, c[0x0][0x3e0] ;  /* 0x0000f800ff380b82 */ /* 0x000e300000000a00 */
[----:B--234-:R-:W2:Y:S08]  /*0680*/  LDC.64 R58, c[0x0][0x3c0] ;  /* 0x0000f000ff3a7b82 */ /* 0x01ceb00000000a00 */
[----:B------:R-:W3:Y:S01]  /*0690*/  LDC R72, c[0x0][0x388] ;  /* 0x0000e200ff487b82 */ /* 0x000ee20000000800 */
[----:B0-----:R-:W-:-:S07]  /*06a0*/  @P0 IMAD.WIDE R108, R69, 0x2, R56 ;  /* 0x00000002456c0825 */ /* 0x001fce00078e0238 */
[----:B------:R-:W0:Y:S01]  /*06b0*/  LDC.64 R56, c[0x0][0x3c8] ;  /* 0x0000f200ff387b82 */ /* 0x000e220000000a00 */
[----:B------:R-:W-:Y:S01]  /*06c0*/  ISETP.GE.U32.AND P4, PT, R70, 0x80, PT ;  /* 0x000000804600780c */ /* 0x000fe20003f86070 */
[----:B------:R-:W-:Y:S01]  /*06d0*/  BSSY.RECONVERGENT B0, `(.L_x_449) ;  /* 0x000004f000007945 */ /* 0x000fe20003800200 */
[----:B-1----:R-:W-:Y:S01]  /*06e0*/  ISETP.NE.AND P5, PT, RZ, UR7, PT ;  /* 0x00000007ff007c0c */ /* 0x002fe2000bfa5270 */
[----:B------:R1:W5:Y:S01]  /*06f0*/  @P0 LDG.E.U16 R108, desc[UR8][R108.64] ;  /* 0x000000086c6c0981 */ /* 0x000362000c1e1500 */
[----:B--2---:R-:W-:-:S06]  /*0700*/  IMAD.WIDE R58, R69, 0x4, R58 ;  /* 0x00000004453a7825 */ /* 0x004fcc00078e023a */
[----:B------:R-:W2:Y:S01]  /*0710*/  LDG.E R58, desc[UR8][R58.64] ;  /* 0x000000083a3a7981 */ /* 0x000ea2000c1e1900 */
[----:B0-----:R-:W-:-:S05]  /*0720*/  IMAD.WIDE R56, R69, 0x4, R56 ;  /* 0x0000000445387825 */ /* 0x001fca00078e0238 */
[----:B------:R0:W5:Y:S01]  /*0730*/  LDG.E R97, desc[UR8][R56.64] ;  /* 0x0000000838617981 */ /* 0x000162000c1e1900 */
[----:B---3--:R-:W-:-:S05]  /*0740*/  IMAD R60, R69, R72, RZ ;  /* 0x00000048453c7224 */ /* 0x008fca00078e02ff */
[----:B------:R-:W-:-:S04]  /*0750*/  SHF.R.S32.HI R61, RZ, 0x1f, R60 ;  /* 0x0000001fff3d7819 */ /* 0x000fc8000001143c */
[----:B------:R-:W-:Y:S01]  /*0760*/  LEA.HI R60, R61, R60, RZ, 0x2 ;  /* 0x0000003c3d3c7211 */ /* 0x000fe200078f10ff */
[----:B-1----:R-:W-:-:S03]  /*0770*/  HFMA2 R109, -RZ, RZ, 0, 0 ;  /* 0x00000000ff6d7431 */ /* 0x002fc600000001ff */
[----:B------:R-:W-:Y:S02]  /*0780*/  LEA.HI.SX32 R95, R60, R107, 0x1e ;  /* 0x0000006b3c5f7211 */ /* 0x000fe400078ff2ff */
[C---:B------:R-:W-:Y:S02]  /*0790*/  ISETP.GE.U32.AND P2, PT, R70.reuse, 0x100, PT ;  /* 0x000001004600780c */ /* 0x040fe40003f46070 */
[----:B------:R-:W-:Y:S02]  /*07a0*/  ISETP.GE.U32.AND P3, PT, R70, 0x180, PT ;  /* 0x000001804600780c */ /* 0x000fe40003f66070 */
[----:B------:R-:W-:Y:S02]  /*07b0*/  MOV R110, RZ ;  /* 0x000000ff006e7202 */ /* 0x000fe40000000f00 */
[----:B------:R-:W-:Y:S02]  /*07c0*/  MOV R111, R95 ;  /* 0x0000005f006f7202 */ /* 0x000fe40000000f00 */
[----:B--2---:R-:W-:Y:S01]  /*07d0*/  FSEL R107, R58, RZ, !P5 ;  /* 0x000000ff3a6b7208 */ /* 0x004fe20006800000 */
[----:B0-----:R-:W-:Y:S06]  /*07e0*/  @!P4 BRA `(.L_x_450) ;  /* 0x0000000000f4c947 */ /* 0x001fec0003800000 */
        /* <DEDUP_REMOVED lines=10> */
[----:B------:R-:W-:Y:S01]  /*0890*/  SHF.L.U32 R74, R88, 0x10, RZ ;  /* 0x00000010584a7819 */ /* 0x000fe200000006ff */
[----:B--2---:R-:W-:Y:S01]  /*08a0*/  IMAD.WIDE.U32 R60, R95, 0x4, R60 ;  /* 0x000000045f3c7825 */ /* 0x004fe200078e003c */
[----:B------:R-:W-:-:S04]  /*08b0*/  SHF.L.U32 R76, R89, 0x10, RZ ;  /* 0x00000010594c7819 */ /* 0x000fc800000006ff */
[----:B------:R-:W5:Y:S01]  /*08c0*/  LDG.E R4, desc[UR8][R60.64] ;  /* 0x000000083c047981 */ /* 0x000f62000c1e1900 */
[----:B0-----:R-:W-:-:S05]  /*08d0*/  @P1 IMAD.WIDE.U32 R62, R95, 0x8, R62 ;  /* 0x000000085f3e1825 */ /* 0x001fca00078e003e */
[----:B------:R0:W5:Y:S01]  /*08e0*/  @P1 LDG.E.64 R84, desc[UR8][R62.64] ;  /* 0x000000083e541981 */ /* 0x000162000c1e1b00 */
[----:B------:R-:W-:Y:S02]  /*08f0*/  IADD3 R111, PT, PT, R95, 0x80, RZ ;  /* 0x000000805f6f7810 */ /* 0x000fe40007ffe0ff */
[----:B---3--:R-:W-:Y:S02]  /*0900*/  MOV R3, R58 ;  /* 0x0000003a00037202 */ /* 0x008fe40000000f00 */
[----:B------:R-:W-:Y:S02]  /*0910*/  SHF.R.U64 R75, R58, 0x10, R59 ;  /* 0x000000103a4b7819 */ /* 0x000fe4000000123b */
[C---:B----4-:R-:W-:Y:S02]  /*0920*/  SHF.L.U32 R58, R56.reuse, 0x10, RZ ;  /* 0x00000010383a7819 */ /* 0x050fe400000006ff */
[----:B------:R-:W-:Y:S02]  /*0930*/  SHF.R.U64 R73, R56, 0x10, R57 ;  /* 0x0000001038497819 */ /* 0x000fe40000001239 */
[----:B------:R-:W-:-:S02]  /*0940*/  SHF.L.U32 R56, R57, 0x10, RZ ;  /* 0x0000001039387819 */ /* 0x000fc400000006ff */
[----:B------:R-:W-:-:S03]  /*0950*/  MOV R71, R59 ;  /* 0x0000003b00477202 */ /* 0x000fc60000000f00 */
[----:B------:R-:W-:Y:S01]  /*0960*/  FADD.FTZ R56, -R107, R56 ;  /* 0x000000386b387221 */ /* 0x000fe20000010100 */
[----:B------:R-:W-:Y:S02]  /*0970*/  SHF.R.U32.HI R78, RZ, 0x10, R59 ;  /* 0x00000010ff4e7819 */ /* 0x000fe4000001163b */
[----:B------:R-:W-:Y:S01]  /*0980*/  SHF.L.U32 R59, R71, 0x10, RZ ;  /* 0x00000010473b7819 */ /* 0x000fe200000006ff */
[----:B-----5:R-:W-:Y:S01]  /*0990*/  FMUL.FTZ R71, R97, R56 ;  /* 0x0000003861477220 */ /* 0x020fe20000410000 */
[----:B------:R-:W-:Y:S01]  /*09a0*/  SHF.R.U32.HI R80, RZ, 0x10, R57 ;  /* 0x00000010ff507819 */ /* 0x000fe20000011639 */
[----:B------:R-:W-:Y:S01]  /*09b0*/  FADD.FTZ R58, -R107, R58 ;  /* 0x0000003a6b3a7221 */ /* 0x000fe20000010100 */
[----:B------:R-:W-:Y:S02]  /*09c0*/  SHF.L.U32 R56, R73, 0x10, RZ ;  /* 0x0000001049387819 */ /* 0x000fe400000006ff */
[----:B------:R-:W-:Y:S01]  /*09d0*/  SHF.L.U32 R57, R3, 0x10, RZ ;  /* 0x0000001003397819 */ /* 0x000fe200000006ff */
[----:B------:R-:W-:Y:S01]  /*09e0*/  FMUL.FTZ R3, R97, R58 ;  /* 0x0000003a61037220 */ /* 0x000fe20000410000 */
[----:B------:R-:W-:Y:S01]  /*09f0*/  SHF.L.U32 R73, R8, 0x10, RZ ;  /* 0x0000001008497819 */ /* 0x000fe200000006ff */
[----:B------:R-:W-:Y:S01]  /*0a00*/  FADD.FTZ R56, -R107, R56 ;  /* 0x000000386b387221 */ /* 0x000fe20000010100 */
[----:B------:R-:W-:Y:S01]  /*0a10*/  SHF.L.U32 R58, R75, 0x10, RZ ;  /* 0x000000104b3a7819 */ /* 0x000fe200000006ff */
[-C--:B------:R-:W-:Y:S01]  /*0a20*/  FMUL.FTZ R74, R74, R57.reuse ;  /* 0x000000394a4a7220 */ /* 0x080fe20000410000 */
[----:B0-----:R-:W-:Y:S01]  /*0a30*/  SHF.L.U32 R62, R78, 0x10, RZ ;  /* 0x000000104e3e7819 */ /* 0x001fe200000006ff */
[----:B------:R-:W-:Y:S01]  /*0a40*/  FMUL.FTZ R78, R97, R56 ;  /* 0x00000038614e7220 */ /* 0x000fe20000410000 */
[----:B------:R-:W-:Y:S01]  /*0a50*/  FADD.FTZ R40, R40, R57 ;  /* 0x0000003928287221 */ /* 0x000fe20000010000 */
[----:B------:R-:W-:Y:S01]  /*0a60*/  FFMA.FTZ R52, R3, R57, R52 ;  /* 0x0000003903347223 */ /* 0x000fe20000010034 */
[----:B------:R-:W-:Y:S01]  /*0a70*/  SHF.L.U32 R60, R80, 0x10, RZ ;  /* 0x00000010503c7819 */ /* 0x000fe200000006ff */
[----:B------:R-:W-:Y:S01]  /*0a80*/  FMUL.FTZ R73, R73, R58 ;  /* 0x0000003a49497220 */ /* 0x000fe20000410000 */
[----:B------:R-:W-:Y:S01]  /*0a90*/  FADD.FTZ R56, RZ, R74 ;  /* 0x0000004aff387221 */ /* 0x000fe20000010000 */
[----:B------:R-:W-:Y:S01]  /*0aa0*/  FFMA.FTZ R57, R3, R74, RZ ;  /* 0x0000004a03397223 */ /* 0x000fe200000100ff */
[-C--:B------:R-:W-:Y:S01]  /*0ab0*/  FMUL.FTZ R76, R76, R59.reuse ;  /* 0x0000003b4c4c7220 */ /* 0x080fe20000410000 */
[----:B------:R-:W-:Y:S01]  /*0ac0*/  FADD.FTZ R42, R42, R59 ;  /* 0x0000003b2a2a7221 */ /* 0x000fe20000010000 */
[----:B------:R-:W-:Y:S01]  /*0ad0*/  FFMA.FTZ R54, R71, R59, R54 ;  /* 0x0000003b47367223 */ /* 0x000fe20000010036 */
[----:B------:R-:W-:Y:S01]  /*0ae0*/  SHF.L.U32 R75, R7, 0x10, RZ ;  /* 0x00000010074b7819 */ /* 0x000fe200000006ff */
[----:B------:R-:W-:Y:S01]  /*0af0*/  FADD.FTZ R59, R56, R73 ;  /* 0x00000049383b7221 */ /* 0x000fe20000010000 */
[----:B------:R-:W-:Y:S01]  /*0b00*/  FADD.FTZ R60, -R107, R60 ;  /* 0x0000003c6b3c7221 */ /* 0x000fe20000010100 */
[C---:B------:R-:W-:Y:S01]  /*0b10*/  FFMA.FTZ R56, R78.reuse, R73, R57 ;  /* 0x000000494e387223 */ /* 0x040fe20000010039 */
[----:B------:R-:W-:Y:S01]  /*0b20*/  FADD.FTZ R41, R41, R58 ;  /* 0x0000003a29297221 */ /* 0x000fe20000010000 */
[----:B------:R-:W-:Y:S01]  /*0b30*/  FFMA.FTZ R53, R78, R58, R53 ;  /* 0x0000003a4e357223 */ /* 0x000fe20000010035 */
[----:B------:R-:W-:Y:S01]  /*0b40*/  FMUL.FTZ R75, R75, R62 ;  /* 0x0000003e4b4b7220 */ /* 0x000fe20000410000 */
[----:B------:R-:W-:Y:S01]  /*0b50*/  FMUL.FTZ R80, R97, R60 ;  /* 0x0000003c61507220 */ /* 0x000fe20000410000 */
[----:B------:R-:W-:Y:S01]  /*0b60*/  FADD.FTZ R58, R59, R76 ;  /* 0x0000004c3b3a7221 */ /* 0x000fe20000010000 */
[----:B------:R-:W-:Y:S01]  /*0b70*/  FFMA.FTZ R56, R71, R76, R56 ;  /* 0x0000004c47387223 */ /* 0x000fe20000010038 */
[----:B------:R-:W-:Y:S01]  /*0b80*/  FADD.FTZ R43, R43, R62 ;  /* 0x0000003e2b2b7221 */ /* 0x000fe20000010000 */
[----:B------:R-:W-:Y:S01]  /*0b90*/  FFMA.FTZ R55, R80, R62, R55 ;  /* 0x0000003e50377223 */ /* 0x000fe20000010037 */
[----:B------:R-:W-:Y:S01]  /*0ba0*/  FADD.FTZ R109, R58, R75 ;  /* 0x0000004b3a6d7221 */ /* 0x000fe20000010000 */
[----:B------:R-:W-:-:S07]  /*0bb0*/  FFMA.FTZ R110, R80, R75, R56 ;  /* 0x0000004b506e7223 */ /* 0x000fce0000010038 */
.L_x_450:
[----:B----4-:R-:W-:Y:S05]  /*0bc0*/  BSYNC.RECONVERGENT B0 ;  /* 0x0000000000007941 */ /* 0x010fea0003800200 */
.L_x_449:
        /* <DEDUP_REMOVED lines=44> */
[----:B------:R-:W-:Y:S01]  /*0e90*/  FADD.FTZ R56, R109, R92 ;  /* 0x0000005c6d387221 */ /* 0x000fe20000010000 */
[----:B------:R-:W-:Y:S01]  /*0ea0*/  FFMA.FTZ R57, R77, R92, R110 ;  /* 0x0000005c4d397223 */ /* 0x000fe2000001006e */
        /* <DEDUP_REMOVED lines=17> */
.L_x_452:
[----:B------:R-:W-:Y:S05]  /*0fc0*/  BSYNC.RECONVERGENT B0 ;  /* 0x0000000000007941 */ /* 0x000fea0003800200 */
.L_x_451:
        /* <DEDUP_REMOVED lines=15> */
[----:B------:R-:W-:Y:S01]  /*10c0*/  SHF.L.U32 R103, R19, 0x10, RZ ;  /* 0x0000001013677819 */ /* 0x000fe200000006ff */
[----:B0-----:R-:W-:-:S05]  /*10d0*/  @P1 IMAD.WIDE.U32 R62, R111, 0x8, R62 ;  /* 0x000000086f3e1825 */ /* 0x001fca00078e003e */
[----:B------:R0:W5:Y:S01]  /*10e0*/  @P1 LDG.E.64 R90, desc[UR8][R62.64] ;  /* 0x000000083e5a1981 */ /* 0x000162000c1e1b00 */
[----:B---3--:R-:W-:Y:S02]  /*10f0*/  MOV R99, R58 ;  /* 0x0000003a00637202 */ /* 0x008fe40000000f00 */
[--C-:B------:R-:W-:Y:S02]  /*1100*/  SHF.R.U64 R105, R58, 0x10, R59.reuse ;  /* 0x000000103a697819 */ /* 0x100fe4000000123b */
[----:B------:R-:W-:Y:S02]  /*1110*/  MOV R101, R59 ;  /* 0x0000003b00657202 */ /* 0x000fe40000000f00 */
[----:B------:R-:W-:Y:S02]  /*1120*/  SHF.R.U32.HI R104, RZ, 0x10, R59 ;  /* 0x00000010ff687819 */ /* 0x000fe4000001163b */
[C---:B----4-:R-:W-:Y:S02]  /*1130*/  SHF.R.U64 R58, R56.reuse, 0x10, R57 ;  /* 0x00000010383a7819 */ /* 0x050fe40000001239 */
[----:B------:R-:W-:-:S02]  /*1140*/  SHF.L.U32 R56, R56, 0x10, RZ ;  /* 0x0000001038387819 */ /* 0x000fc400000006ff */
[----:B------:R-:W-:Y:S02]  /*1150*/  SHF.R.U32.HI R59, RZ, 0x10, R57 ;  /* 0x00000010ff3b7819 */ /* 0x000fe40000011639 */
[----:B------:R-:W-:Y:S01]  /*1160*/  SHF.L.U32 R102, R57, 0x10, RZ ;  /* 0x0000001039667819 */ /* 0x000fe200000006ff */
[----:B------:R-:W-:Y:S01]  /*1170*/  FADD.FTZ R56, -R107, R56 ;  /* 0x000000386b387221 */ /* 0x000fe20000010100 */
[----:B-1----:R-:W-:Y:S02]  /*1180*/  SHF.L.U32 R60, R59, 0x10, RZ ;  /* 0x000000103b3c7819 */ /* 0x002fe400000006ff */
[----:B------:R-:W-:Y:S01]  /*1190*/  SHF.L.U32 R58, R58, 0x10, RZ ;  /* 0x000000103a3a7819 */ /* 0x000fe200000006ff */
[----:B------:R-:W-:Y:S01]  /*11a0*/  FADD.FTZ R102, -R107, R102 ;  /* 0x000000666b667221 */ /* 0x000fe20000010100 */
[----:B------:R-:W-:Y:S01]  /*11b0*/  SHF.L.U32 R57, R99, 0x10, RZ ;  /* 0x0000001063397819 */ /* 0x000fe200000006ff */
[----:B-----5:R-:W-:Y:S01]  /*11c0*/  FMUL.FTZ R99, R97, R56 ;  /* 0x0000003861637220 */ /* 0x020fe20000410000 */
[----:B------:R-:W-:Y:S01]  /*11d0*/  FADD.FTZ R106, -R107, R60 ;  /* 0x0000003c6b6a7221 */ /* 0x000fe20000010100 */
[----:B------:R-:W-:-:S02]  /*11e0*/  SHF.L.U32 R59, R18, 0x10, RZ ;  /* 0x00000010123b7819 */ /* 0x000fc400000006ff */
[----:B------:R-:W-:Y:S01]  /*11f0*/  SHF.L.U32 R56, R101, 0x10, RZ ;  /* 0x0000001065387819 */ /* 0x000fe200000006ff */
[----:B------:R-:W-:Y:S01]  /*1200*/  FMUL.FTZ R101, R97, R102 ;  /* 0x0000006661657220 */ /* 0x000fe20000410000 */
[----:B------:R-:W-:Y:S01]  /*1210*/  SHF.L.U32 R60, R105, 0x10, RZ ;  /* 0x00000010693c7819 */ /* 0x000fe200000006ff */
[----:B------:R-:W-:Y:S01]  /*1220*/  FADD.FTZ R58, -R107, R58 ;  /* 0x0000003a6b3a7221 */ /* 0x000fe20000010100 */
[-C--:B------:R-:W-:Y:S01]  /*1230*/  FMUL.FTZ R100, R100, R57.reuse ;  /* 0x0000003964647220 */ /* 0x080fe20000410000 */
[-C--:B------:R-:W-:Y:S01]  /*1240*/  FMUL.FTZ R102, R59, R56.reuse ;  /* 0x000000383b667220 */ /* 0x080fe20000410000 */
[----:B------:R-:W-:Y:S01]  /*1250*/  FADD.FTZ R34, R34, R56 ;  /* 0x0000003822227221 */ /* 0x000fe20000010000 */
[----:B------:R-:W-:Y:S01]  /*1260*/  FFMA.FTZ R46, R101, R56, R46 ;  /* 0x00000038652e7223 */ /* 0x000fe2000001002e */
[----:B0-----:R-:W-:Y:S01]  /*1270*/  SHF.L.U32 R62, R104, 0x10, RZ ;  /* 0x00000010683e7819 */ /* 0x001fe200000006ff */
[----:B------:R-:W-:Y:S01]  /*1280*/  FMUL.FTZ R103, R103, R60 ;  /* 0x0000003c67677220 */ /* 0x000fe20000410000 */
[----:B------:R-:W-:Y:S01]  /*1290*/  FMUL.FTZ R104, R97, R58 ;  /* 0x0000003a61687220 */ /* 0x000fe20000410000 */
[----:B------:R-:W-:Y:S01]  /*12a0*/  FADD.FTZ R56, R109, R100 ;  /* 0x000000646d387221 */ /* 0x000fe20000010000 */
[C---:B------:R-:W-:Y:S01]  /*12b0*/  FFMA.FTZ R110, R99.reuse, R100, R110 ;  /* 0x00000064636e7223 */ /* 0x040fe2000001006e */
[----:B------:R-:W-:Y:S01]  /*12c0*/  FADD.FTZ R32, R32, R57 ;  /* 0x0000003920207221 */ /* 0x000fe20000010000 */
[----:B------:R-:W-:Y:S01]  /*12d0*/  FFMA.FTZ R44, R99, R57, R44 ;  /* 0x00000039632c7223 */ /* 0x000fe2000001002c */
        /* <DEDUP_REMOVED lines=13> */
.L_x_454:
[----:B------:R-:W-:Y:S05]  /*13b0*/  BSYNC.RECONVERGENT B0 ;  /* 0x0000000000007941 */ /* 0x000fea0003800200 */
.L_x_453:
        /* <DEDUP_REMOVED lines=32> */
.L_x_456:
[----:B------:R-:W-:Y:S05]  /*15c0*/  BSYNC.RECONVERGENT B0 ;  /* 0x0000000000007941 */ /* 0x000fea0003800200 */
.L_x_455:
        /* <DEDUP_REMOVED lines=20> */
[----:B------:R-:W-:Y:S01]  /*1710*/  FADD.FTZ R56, R63, R56 ;  /* 0x000000383f387221 */ /* 0x000fe20000010000 */
[----:B------:R-:W-:Y:S02]  /*1720*/  HFMA2 R63, -RZ, RZ, 1.875, 0 ;  /* 0x3f800000ff3f7431 */ /* 0x000fe400000001ff */
[----:B------:R-:W-:Y:S01]  /*1730*/  FMUL.FTZ R62, R62, UR12 ;  /* 0x0000000c3e3e7c20 */ /* 0x000fe20008410000 */
[----:B------:R-:W-:Y:S01]  /*1740*/  FMUL.FTZ R109, R56, UR12 ;  /* 0x0000000c386d7c20 */ /* 0x000fe20008410000 */
[----:B-----5:R-:W-:-:S03]  /*1750*/  @P0 SHF.L.U32 R63, R108, 0x10, RZ ;  /* 0x000000106c3f0819 */ /* 0x020fc600000006ff */
        /* <DEDUP_REMOVED lines=10> */
[----:B------:R-:W-:Y:S01]  /*1800*/  LOP3.LUT P5, RZ, R4, 0xff, RZ, 0xc0, !PT ;  /* 0x000000ff04ff7812 */ /* 0x000fe200078ac0ff */
[-CC-:B------:R-:W-:Y:S01]  /*1810*/  FFMA.FTZ R59, R3, R109.reuse, R62.reuse ;  /* 0x0000006d033b7223 */ /* 0x180fe2000001003e */
[-C--:B------:R-:W-:Y:S01]  /*1820*/  FFMA.FTZ R60, R78, R109.reuse, R62 ;  /* 0x0000006d4e3c7223 */ /* 0x080fe2000001003e */
[----:B------:R-:W-:Y:S01]  /*1830*/  HFMA2 R108, -RZ, RZ, 0, 0 ;  /* 0x00000000ff6c7431 */ /* 0x000fe200000001ff */
[----:B------:R-:W-:Y:S01]  /*1840*/  LOP3.LUT P1, RZ, R4, 0xff00, RZ, 0xc0, !PT ;  /* 0x0000ff0004ff7812 */ /* 0x000fe2000782c0ff */
[----:B------:R-:W-:Y:S01]  /*1850*/  FADD.FTZ R58, R74, -R59 ;  /* 0x8000003b4a3a7221 */ /* 0x000fe20000010000 */
[----:B------:R-:W-:Y:S01]  /*1860*/  FADD.FTZ R110, R73, -R60 ;  /* 0x8000003c496e7221 */ /* 0x000fe20000010000 */
[----:B------:R-:W-:Y:S01]  /*1870*/  MOV R111, RZ ;  /* 0x000000ff006f7202 */ /* 0x000fe20000000f00 */
[----:B------:R-:W-:Y:S01]  /*1880*/  FFMA.FTZ R112, R80, R109, R62 ;  /* 0x0000006d50707223 */ /* 0x000fe2000001003e */
[C---:B------:R-:W-:Y:S01]  /*1890*/  FMUL.FTZ R58, R97.reuse, R58 ;  /* 0x0000003a613a7220 */ /* 0x040fe20000410000 */
[----:B------:R-:W-:Y:S01]  /*18a0*/  FMUL.FTZ R110, R97, R110 ;  /* 0x0000006e616e7220 */ /* 0x000fe20000410000 */
[----:B------:R-:W-:Y:S01]  /*18b0*/  ISETP.GE.U32.AND P6, PT, R4, 0x1000000, PT ;  /* 0x010000000400780c */ /* 0x000fe20003fc6070 */
[----:B------:R-:W-:Y:S01]  /*18c0*/  FADD.FTZ R112, R75, -R112 ;  /* 0x800000704b707221 */ /* 0x000fe20000010000 */
[-C--:B------:R-:W-:Y:S01]  /*18d0*/  FMUL.FTZ R58, R58, R63.reuse ;  /* 0x0000003f3a3a7220 */ /* 0x080fe20000410000 */
[----:B------:R-:W-:Y:S01]  /*18e0*/  @P5 SHF.L.U32 R60, R86, 0x10, RZ ;  /* 0x00000010563c5819 */ /* 0x000fe200000006ff */
[-C--:B------:R-:W-:Y:S01]  /*18f0*/  FMUL.FTZ R110, R110, R63.reuse ;  /* 0x0000003f6e6e7220 */ /* 0x080fe20000410000 */
[----:B------:R-:W-:Y:S01]  /*1900*/  FMUL.FTZ R116, R97, R112 ;  /* 0x0000007061747220 */ /* 0x000fe20000410000 */
[----:B------:R-:W-:Y:S01]  /*1910*/  FMUL.FTZ R61, R58, UR13 ;  /* 0x0000000d3a3d7c20 */ /* 0x000fe20008410000 */
[----:B------:R-:W-:Y:S01]  /*1920*/  CS2R R114, SRZ ;  /* 0x0000000000727805 */ /* 0x000fe2000001ff00 */
[----:B------:R-:W-:Y:S01]  /*1930*/  FMUL.FTZ R110, R110, UR13 ;  /* 0x0000000d6e6e7c20 */ /* 0x000fe20008410000 */
[----:B------:R-:W-:Y:S01]  /*1940*/  FMUL.FTZ R113, R116, R63 ;  /* 0x0000003f74717220 */ /* 0x000fe20000410000 */
[----:B------:R-:W-:Y:S01]  /*1950*/  @P5 FMUL.FTZ R108, R61, R60 ;  /* 0x0000003c3d6c5220 */ /* 0x000fe20000410000 */
[----:B------:R-:W-:-:S02]  /*1960*/  HFMA2 R60, -RZ, RZ, 0, 0 ;  /* 0x00000000ff3c7431 */ /* 0x000fc400000001ff */
[----:B------:R-:W-:Y:S01]  /*1970*/  FMUL.FTZ R113, R113, UR13 ;  /* 0x0000000d71717c20 */ /* 0x000fe20008410000 */
[----:B------:R0:W-:Y:S02]  /*1980*/  F2F.BF16.F32 R119, R108 ;  /* 0x0000006c00777304 */ /* 0x0001e40000202000 */
[----:B0-----:R-:W-:Y:S01]  /*1990*/  HFMA2 R108, -RZ, RZ, 0, 0 ;  /* 0x00000000ff6c7431 */ /* 0x001fe200000001ff */
[----:B--2---:R-:W-:Y:S02]  /*19a0*/  @P5 MOV R59, R56 ;  /* 0x00000038003b5202 */ /* 0x004fe40000000f00 */
[----:B------:R-:W-:Y:S02]  /*19b0*/  @P6 SHF.R.U32.HI R116, RZ, 0x10, R57 ;  /* 0x00000010ff746819 */ /* 0x000fe40000011639 */
[----:B------:R-:W-:Y:S01]  /*19c0*/  @P5 SHF.L.U32 R58, R59, 0x10, RZ ;  /* 0x000000103b3a5819 */ /* 0x000fe200000006ff */
[----:B------:R-:W-:-:S04]  /*19d0*/  FFMA.FTZ R59, R71, R109, R62 ;  /* 0x0000006d473b7223 */ /* 0x000fc8000001003e */
[----:B------:R-:W-:Y:S01]  /*19e0*/  @P5 FMUL.FTZ R111, R61, R58 ;  /* 0x0000003a3d6f5220 */ /* 0x000fe20000410000 */
[----:B------:R-:W-:Y:S01]  /*19f0*/  LOP3.LUT P5, RZ, R4, 0xff0000, RZ, 0xc0, !PT ;  /* 0x00ff000004ff7812 */ /* 0x000fe200078ac0ff */
[----:B------:R-:W-:Y:S01]  /*1a00*/  FADD.FTZ R58, R76, -R59 ;  /* 0x8000003b4c3a7221 */ /* 0x000fe20000010000 */
[----:B------:R-:W-:Y:S01]  /*1a10*/  @P1 SHF.L.U32 R59, R6, 0x10, RZ ;  /* 0x00000010063b1819 */ /* 0x000fe200000006ff */
[----:B------:R-:W-:Y:S02]  /*1a20*/  FADD.FTZ R28, R28, R111 ;  /* 0x0000006f1c1c7221 */ /* 0x000fe40000010000 */
[----:B------:R-:W-:Y:S02]  /*1a30*/  FMUL.FTZ R58, R97, R58 ;  /* 0x0000003a613a7220 */ /* 0x000fe40000410000 */
[----:B------:R-:W-:Y:S02]  /*1a40*/  @P1 FMUL.FTZ R60, R110, R59 ;  /* 0x0000003b6e3c1220 */ /* 0x000fe40000410000 */
[----:B------:R-:W-:-:S04]  /*1a50*/  FMUL.FTZ R58, R58, R63 ;  /* 0x0000003f3a3a7220 */ /* 0x000fc80000410000 */
[----:B------:R-:W-:Y:S01]  /*1a60*/  FMUL.FTZ R112, R58, UR13 ;  /* 0x0000000d3a707c20 */ /* 0x000fe20008410000 */
[----:B------:R-:W-:Y:S01]  /*1a70*/  @P5 SHF.L.U32 R59, R87, 0x10, RZ ;  /* 0x00000010573b5819 */ /* 0x000fe200000006ff */
[----:B------:R-:W0:Y:S01]  /*1a80*/  F2F.BF16.F32 R60, R60 ;  /* 0x0000003c003c7304 */ /* 0x000e220000202000 */
[----:B------:R-:W-:-:S03]  /*1a90*/  @P6 SHF.L.U32 R58, R5, 0x10, RZ ;  /* 0x00000010053a6819 */ /* 0x000fc600000006ff */
[----:B------:R-:W-:Y:S02]  /*1aa0*/  @P5 FMUL.FTZ R114, R112, R59 ;  /* 0x0000003b70725220 */ /* 0x000fe40000410000 */
[----:B------:R-:W-:Y:S02]  /*1ab0*/  @P6 FMUL.FTZ R115, R113, R58 ;  /* 0x0000003a71736220 */ /* 0x000fe40000410000 */
[----:B------:R-:W1:Y:S02]  /*1ac0*/  LDC.64 R58, c[0x0][0x468] ;  /* 0x00011a00ff3a7b82 */ /* 0x000e640000000a00 */
[----:B------:R-:W-:Y:S01]  /*1ad0*/  F2F.BF16.F32 R114, R114 ;  /* 0x0000007200727304 */ /* 0x000fe20000202000 */
[----:B0-----:R-:W-:-:S07]  /*1ae0*/  IMAD.WIDE.U32 R60, R60, 0x10000, RZ ;  /* 0x000100003c3c7825 */ /* 0x001fce00078e00ff */
[----:B------:R-:W0:Y:S01]  /*1af0*/  F2F.BF16.F32 R115, R115 ;  /* 0x0000007300737304 */ /* 0x000e220000202000 */
[----:B------:R-:W-:Y:S01]  /*1b00*/  LOP3.LUT R60, R60, R119, RZ, 0xfc, !PT ;  /* 0x000000773c3c7212 */ /* 0x000fe200078efcff */
[----:B-1----:R-:W-:Y:S01]  /*1b10*/  IMAD.WIDE.U32 R58, R95, 0x8, R58 ;  /* 0x000000085f3a7825 */ /* 0x002fe200078e003a */
[----:B0-----:R-:W-:Y:S02]  /*1b20*/  SHF.L.U32 R117, R115, 0x10, RZ ;  /* 0x0000001073757819 */ /* 0x001fe400000006ff */
[----:B------:R-:W-:Y:S02]  /*1b30*/  MOV R115, RZ ;  /* 0x000000ff00737202 */ /* 0x000fe40000000f00 */
[----:B------:R-:W-:Y:S02]  /*1b40*/  LOP3.LUT R61, R61, R117, R114, 0xfe, !PT ;  /* 0x000000753d3d7212 */ /* 0x000fe400078efe72 */
[----:B------:R-:W-:Y:S01]  /*1b50*/  @P1 SHF.R.U64 R117, R56, 0x10, R57 ;  /* 0x0000001038751819 */ /* 0x000fe20000001239 */
[----:B------:R-:W-:Y:S01]  /*1b60*/  HFMA2 R56, -RZ, RZ, 0, 0 ;  /* 0x00000000ff387431 */ /* 0x000fe200000001ff */
[----:B------:R-:W-:Y:S01]  /*1b70*/  @P5 MOV R114, R57 ;  /* 0x0000003900725202 */ /* 0x000fe20000000f00 */
[----:B------:R0:W-:Y:S01]  /*1b80*/  STG.E.64 desc[UR8][R58.64], R60 ;  /* 0x0000003c3a007986 */ /* 0x0001e2000c101b08 */
[----:B------:R-:W-:-:S02]  /*1b90*/  @P1 SHF.L.U32 R57, R117, 0x10, RZ ;  /* 0x0000001075391819 */ /* 0x000fc400000006ff */
[----:B------:R-:W-:Y:S02]  /*1ba0*/  @P5 SHF.L.U32 R117, R114, 0x10, RZ ;  /* 0x0000001072755819 */ /* 0x000fe400000006ff */
[----:B------:R-:W-:Y:S01]  /*1bb0*/  @P6 SHF.L.U32 R114, R116, 0x10, RZ ;  /* 0x0000001074726819 */ /* 0x000fe200000006ff */
[----:B------:R-:W-:Y:S01]  /*1bc0*/  @P1 FMUL.FTZ R56, R110, R57 ;  /* 0x000000396e381220 */ /* 0x000fe20000410000 */
[----:B------:R-:W-:Y:S01]  /*1bd0*/  IADD3 R95, PT, PT, R95, 0x80, RZ ;  /* 0x000000805f5f7810 */ /* 0x000fe20007ffe0ff */
[----:B------:R-:W-:Y:S02]  /*1be0*/  @P5 FMUL.FTZ R115, R112, R117 ;  /* 0x0000007570735220 */ /* 0x000fe40000410000 */
[----:B------:R-:W-:Y:S01]  /*1bf0*/  @P6 FMUL.FTZ R108, R113, R114 ;  /* 0x00000072716c6220 */ /* 0x000fe20000410000 */
[----:B------:R-:W-:Y:S01]  /*1c00*/  FADD.FTZ R29, R29, R56 ;  /* 0x000000381d1d7221 */ /* 0x000fe20000010000 */
[----:B------:R-:W-:Y:S02]  /*1c10*/  FADD.FTZ R30, R30, R115 ;  /* 0x000000731e1e7221 */ /* 0x000fe40000010000 */
[----:B0-----:R-:W-:-:S07]  /*1c20*/  FADD.FTZ R31, R31, R108 ;  /* 0x0000006c1f1f7221 */ /* 0x001fce0000010000 */
.L_x_461:
[----:B------:R-:W-:Y:S05]  /*1c30*/  BSYNC.RECONVERGENT B1 ;  /* 0x0000000000017941 */ /* 0x000fea0003800200 */
.L_x_460:
        /* <DEDUP_REMOVED lines=72> */
.L_x_463:
[----:B------:R-:W-:Y:S05]  /*20c0*/  BSYNC.RECONVERGENT B1 ;  /* 0x0000000000017941 */ /* 0x000fea0003800200 */
.L_x_462:
[----:B------:R-:W-:Y:S05]  /*20d0*/  @!P3 BRA `(.L_x_464) ;  /* 0x000000340018b947 */ /* 0x000fea0003800000 */
[----:B------:R-:W0:Y:S02]  /*20e0*/  LDC.64 R56, c[0x0][0x390] ;  /* 0x0000e400ff387b82 */ /* 0x000e240000000a00 */
[----:B0-----:R-:W-:-:S06]  /*20f0*/  IMAD.WIDE.U32 R56, R95, 0x8, R56 ;  /* 0x000000085f387825 */ /* 0x001fcc00078e0038 */
[----:B------:R-:W2:Y:S01]  /*2100*/  LDG.E.64 R56, desc[UR8][R56.64] ;  /* 0x0000000838387981 */ /* 0x000ea2000c1e1b00 */
[----:B------:R-:W-:Y:S01]  /*2110*/  LOP3.LUT P5, RZ, R0, 0xff, RZ, 0xc0, !PT ;  /* 0x000000ff00ff7812 */ /* 0x000fe200078ac0ff */
[-CC-:B------:R-:W-:Y:S01]  /*2120*/  FFMA.FTZ R59, R99, R109.reuse, R62.reuse ;  /* 0x0000006d633b7223 */ /* 0x180fe2000001003e */
[----:B------:R-:W-:Y:S01]  /*2130*/  HFMA2 R108, -RZ, RZ, 0, 0 ;  /* 0x00000000ff6c7431 */ /* 0x000fe200000001ff */
[----:B------:R-:W-:Y:S01]  /*2140*/  MOV R111, RZ ;  /* 0x000000ff006f7202 */ /* 0x000fe20000000f00 */
[-CC-:B------:R-:W-:Y:S01]  /*2150*/  FFMA.FTZ R110, R104, R109.reuse, R62.reuse ;  /* 0x0000006d686e7223 */ /* 0x180fe2000001003e */
[----:B------:R-:W-:Y:S01]  /*2160*/  FADD.FTZ R58, R100, -R59 ;  /* 0x8000003b643a7221 */ /* 0x000fe20000010000 */
[----:B------:R-:W-:Y:S01]  /*2170*/  FFMA.FTZ R112, R106, R109, R62 ;  /* 0x0000006d6a707223 */ /* 0x000fe2000001003e */
[C---:B------:R-:W-:Y:S01]  /*2180*/  LOP3.LUT P1, RZ, R0.reuse, 0xff00, RZ, 0xc0, !PT ;  /* 0x0000ff0000ff7812 */ /* 0x040fe2000782c0ff */
[----:B------:R-:W-:Y:S01]  /*2190*/  FADD.FTZ R110, R103, -R110 ;  /* 0x8000006e676e7221 */ /* 0x000fe20000010000 */
[----:B------:R-:W-:Y:S01]  /*21a0*/  FMUL.FTZ R58, R97, R58 ;  /* 0x0000003a613a7220 */ /* 0x000fe20000410000 */
[----:B------:R-:W-:Y:S01]  /*21b0*/  ISETP.GE.U32.AND P6, PT, R0, 0x1000000, PT ;  /* 0x010000000000780c */ /* 0x000fe20003fc6070 */
[----:B------:R-:W-:Y:S01]  /*21c0*/  FADD.FTZ R112, R105, -R112 ;  /* 0x8000007069707221 */ /* 0x000fe20000010000 */
[C---:B------:R-:W-:Y:S01]  /*21d0*/  FMUL.FTZ R110, R97.reuse, R110 ;  /* 0x0000006e616e7220 */ /* 0x040fe20000410000 */
[----:B------:R-:W-:Y:S01]  /*21e0*/  FMUL.FTZ R58, R58, R63 ;  /* 0x0000003f3a3a7220 */ /* 0x000fe20000410000 */
[----:B------:R-:W-:Y:S01]  /*21f0*/  @P5 SHF.L.U32 R60, R12, 0x10, RZ ;  /* 0x000000100c3c5819 */ /* 0x000fe200000006ff */
[----:B------:R-:W-:-:S02]  /*2200*/  FMUL.FTZ R112, R97, R112 ;  /* 0x0000007061707220 */ /* 0x000fc40000410000 */
[----:B------:R-:W-:-:S04]  /*2210*/  FMUL.FTZ R61, R58, UR13 ;  /* 0x0000000d3a3d7c20 */ /* 0x000fc80008410000 */
[----:B------:R-:W-:Y:S01]  /*2220*/  @P5 FMUL.FTZ R108, R61, R60 ;  /* 0x0000003c3d6c5220 */ /* 0x000fe20000410000 */
[----:B------:R-:W-:-:S03]  /*2230*/  HFMA2 R60, -RZ, RZ, 0, 0 ;  /* 0x00000000ff3c7431 */ /* 0x000fc600000001ff */
[----:B------:R-:W-:Y:S01]  /*2240*/  F2F.BF16.F32 R115, R108 ;  /* 0x0000006c00737304 */ /* 0x000fe20000202000 */
[----:B--2---:R-:W-:-:S04]  /*2250*/  @P5 MOV R59, R56 ;  /* 0x00000038003b5202 */ /* 0x004fc80000000f00 */
[----:B------:R-:W-:Y:S01]  /*2260*/  @P5 SHF.L.U32 R58, R59, 0x10, RZ ;  /* 0x000000103b3a5819 */ /* 0x000fe200000006ff */
[----:B------:R-:W-:Y:S01]  /*2270*/  FFMA.FTZ R59, R101, R109, R62 ;  /* 0x0000006d653b7223 */ /* 0x000fe2000001003e */
[----:B------:R-:W-:Y:S01]  /*2280*/  FMUL.FTZ R62, R110, R63 ;  /* 0x0000003f6e3e7220 */ /* 0x000fe20000410000 */
[----:B------:R-:W-:Y:S02]  /*2290*/  MOV R109, RZ ;  /* 0x000000ff006d7202 */ /* 0x000fe40000000f00 */
[----:B------:R-:W-:Y:S01]  /*22a0*/  @P5 FMUL.FTZ R111, R61, R58 ;  /* 0x0000003a3d6f5220 */ /* 0x000fe20000410000 */
[----:B------:R-:W-:Y:S01]  /*22b0*/  LOP3.LUT P5, RZ, R0, 0xff0000, RZ, 0xc0, !PT ;  /* 0x00ff000000ff7812 */ /* 0x000fe200078ac0ff */
[----:B------:R-:W-:Y:S01]  /*22c0*/  FADD.FTZ R58, R102, -R59 ;  /* 0x8000003b663a7221 */ /* 0x000fe20000010000 */
[----:B------:R-:W-:Y:S01]  /*22d0*/  @P1 SHF.L.U32 R59, R11, 0x10, RZ ;  /* 0x000000100b3b1819 */ /* 0x000fe200000006ff */
[----:B------:R-:W-:Y:S01]  /*22e0*/  FMUL.FTZ R62, R62, UR13 ;  /* 0x0000000d3e3e7c20 */ /* 0x000fe20008410000 */
[----:B------:R-:W-:Y:S01]  /*22f0*/  FADD.FTZ R20, R20, R111 ;  /* 0x0000006f14147221 */ /* 0x000fe20000010000 */
[----:B------:R-:W-:-:S02]  /*2300*/  FMUL.FTZ R58, R97, R58 ;  /* 0x0000003a613a7220 */ /* 0x000fc40000410000 */
[----:B------:R-:W-:Y:S02]  /*2310*/  @P1 FMUL.FTZ R60, R62, R59 ;  /* 0x0000003b3e3c1220 */ /* 0x000fe40000410000 */
[-C--:B------:R-:W-:Y:S01]  /*2320*/  FMUL.FTZ R58, R58, R63.reuse ;  /* 0x0000003f3a3a7220 */ /* 0x080fe20000410000 */
[----:B------:R-:W-:Y:S01]  /*2330*/  FMUL.FTZ R63, R112, R63 ;  /* 0x0000003f703f7220 */ /* 0x000fe20000410000 */
[----:B------:R-:W-:Y:S02]  /*2340*/  @P6 SHF.R.U32.HI R112, RZ, 0x10, R57 ;  /* 0x00000010ff706819 */ /* 0x000fe40000011639 */
[----:B------:R-:W-:Y:S01]  /*2350*/  @P5 SHF.L.U32 R110, R10, 0x10, RZ ;  /* 0x000000100a6e5819 */ /* 0x000fe200000006ff */
[----:B------:R-:W-:Y:S01]  /*2360*/  FMUL.FTZ R97, R58, UR13 ;  /* 0x0000000d3a617c20 */ /* 0x000fe20008410000 */
[----:B------:R-:W-:Y:S01]  /*2370*/  @P6 SHF.L.U32 R58, R9, 0x10, RZ ;  /* 0x00000010093a6819 */ /* 0x000fe200000006ff */
[----:B------:R-:W-:Y:S01]  /*2380*/  FMUL.FTZ R63, R63, UR13 ;  /* 0x0000000d3f3f7c20 */ /* 0x000fe20008410000 */
[----:B------:R-:W0:Y:S01]  /*2390*/  F2F.BF16.F32 R60, R60 ;  /* 0x0000003c003c7304 */ /* 0x000e220000202000 */
[----:B------:R-:W-:Y:S01]  /*23a0*/  @P5 FMUL.FTZ R109, R97, R110 ;  /* 0x0000006e616d5220 */ /* 0x000fe20000410000 */
[----:B------:R-:W-:Y:S01]  /*23b0*/  HFMA2 R110, -RZ, RZ, 0, 0 ;  /* 0x00000000ff6e7431 */ /* 0x000fe200000001ff */
[----:B------:R-:W-:Y:S01]  /*23c0*/  @P6 SHF.L.U32 R112, R112, 0x10, RZ ;  /* 0x0000001070706819 */ /* 0x000fe200000006ff */
[----:B------:R-:W-:-:S04]  /*23d0*/  @P6 FMUL.FTZ R110, R63, R58 ;  /* 0x0000003a3f6e6220 */ /* 0x000fc80000410000 */
[----:B------:R-:W-:Y:S01]  /*23e0*/  F2F.BF16.F32 R109, R109 ;  /* 0x0000006d006d7304 */ /* 0x000fe20000202000 */
[----:B------:R-:W1:Y:S01]  /*23f0*/  LDC.64 R58, c[0x0][0x468] ;  /* 0x00011a00ff3a7b82 */ /* 0x000e620000000a00 */
[----:B0-----:R-:W-:-:S06]  /*2400*/  IMAD.WIDE.U32 R60, R60, 0x10000, RZ ;  /* 0x000100003c3c7825 */ /* 0x001fcc00078e00ff */
[----:B------:R-:W0:Y:S01]  /*2410*/  F2F.BF16.F32 R110, R110 ;  /* 0x0000006e006e7304 */ /* 0x000e220000202000 */
[----:B------:R-:W-:Y:S02]  /*2420*/  LOP3.LUT R60, R60, R115, RZ, 0xfc, !PT ;  /* 0x000000733c3c7212 */ /* 0x000fe400078efcff */
[----:B0-----:R-:W-:Y:S01]  /*2430*/  SHF.L.U32 R113, R110, 0x10, RZ ;  /* 0x000000106e717819 */ /* 0x001fe200000006ff */
[----:B------:R-:W-:Y:S02]  /*2440*/  HFMA2 R110, -RZ, RZ, 0, 0 ;  /* 0x00000000ff6e7431 */ /* 0x000fe400000001ff */
[----:B-1----:R-:W-:Y:S01]  /*2450*/  IMAD.WIDE.U32 R58, R95, 0x8, R58 ;  /* 0x000000085f3a7825 */ /* 0x002fe200078e003a */
[----:B------:R-:W-:Y:S02]  /*2460*/  MOV R95, RZ ;  /* 0x000000ff005f7202 */ /* 0x000fe40000000f00 */
[----:B------:R-:W-:Y:S02]  /*2470*/  LOP3.LUT R61, R61, R113, R109, 0xfe, !PT ;  /* 0x000000713d3d7212 */ /* 0x000fe400078efe6d */
[----:B------:R-:W-:Y:S01]  /*2480*/  @P1 SHF.R.U64 R113, R56, 0x10, R57 ;  /* 0x0000001038711819 */ /* 0x000fe20000001239 */
[----:B------:R-:W-:Y:S01]  /*2490*/  HFMA2 R56, -RZ, RZ, 0, 0 ;  /* 0x00000000ff387431 */ /* 0x000fe200000001ff */
[----:B------:R-:W-:Y:S01]  /*24a0*/  @P5 MOV R109, R57 ;  /* 0x00000039006d5202 */ /* 0x000fe20000000f00 */
[----:B------:R0:W-:Y:S01]  /*24b0*/  STG.E.64 desc[UR8][R58.64], R60 ;  /* 0x0000003c3a007986 */ /* 0x0001e2000c101b08 */
[----:B------:R-:W-:Y:S01]  /*24c0*/  @P1 SHF.L.U32 R57, R113, 0x10, RZ ;  /* 0x0000001071391819 */ /* 0x000fe200000006ff */
[----:B------:R-:W-:Y:S01]  /*24d0*/  @P6 FMUL.FTZ R110, R63, R112 ;  /* 0x000000703f6e6220 */ /* 0x000fe20000410000 */
[----:B------:R-:W-:-:S03]  /*24e0*/  @P5 SHF.L.U32 R108, R109, 0x10, RZ ;  /* 0x000000106d6c5819 */ /* 0x000fc600000006ff */
[----:B------:R-:W-:Y:S01]  /*24f0*/  @P1 FMUL.FTZ R56, R62, R57 ;  /* 0x000000393e381220 */ /* 0x000fe20000410000 */
[----:B------:R-:W-:Y:S01]  /*2500*/  FADD.FTZ R23, R23, R110 ;  /* 0x0000006e17177221 */ /* 0x000fe20000010000 */
[----:B------:R-:W-:Y:S02]  /*2510*/  @P5 FMUL.FTZ R95, R97, R108 ;  /* 0x0000006c615f5220 */ /* 0x000fe40000410000 */
[----:B------:R-:W-:Y:S02]  /*2520*/  FADD.FTZ R21, R21, R56 ;  /* 0x0000003815157221 */ /* 0x000fe40000010000 */
[----:B------:R-:W-:Y:S01]  /*2530*/  FADD.FTZ R22, R22, R95 ;  /* 0x0000005f16167221 */ /* 0x000fe20000010000 */
[----:B------:R-:W-:Y:S06]  /*2540*/  BRA `(.L_x_464) ;  /* 0x0000002c00fc7947 */ /* 0x000fec0003800000 */
.L_x_459:
[----:B------:R-:W-:Y:S04]  /*2550*/  BSSY.RECONVERGENT B1, `(.L_x_465) ;  /* 0x0000054000017945 */ /* 0x000fe80003800200 */
[----:B------:R-:W-:Y:S05]  /*2560*/  @!P4 BRA `(.L_x_466) ;  /* 0x000000040048c947 */ /* 0x000fea0003800000 */
[----:B------:R-:W0:Y:S02]  /*2570*/  LDC.64 R58, c[0x0][0x390] ;  /* 0x0000e400ff3a7b82 */ /* 0x000e240000000a00 */
[----:B0-----:R-:W-:-:S06]  /*2580*/  IMAD.WIDE.U32 R58, R95, 0x8, R58 ;  /* 0x000000085f3a7825 */ /* 0x001fcc00078e003a */
[----:B------:R-:W2:Y:S01]  /*2590*/  LDG.E.64 R58, desc[UR8][R58.64] ;  /* 0x000000083a3a7981 */ /* 0x000ea2000c1e1b00 */
[-CC-:B------:R-:W-:Y:S01]  /*25a0*/  FFMA.FTZ R56, R78, R109.reuse, R62.reuse ;  /* 0x0000006d4e387223 */ /* 0x180fe2000001003e */
[-C--:B------:R-:W-:Y:S01]  /*25b0*/  FFMA.FTZ R57, R71, R109.reuse, R62 ;  /* 0x0000006d47397223 */ /* 0x080fe2000001003e */
[----:B------:R-:W-:Y:S02]  /*25c0*/  LOP3.LUT P1, RZ, R4, 0xff, RZ, 0xc0, !PT ;  /* 0x000000ff04ff7812 */ /* 0x000fe4000782c0ff */
[----:B------:R-:W-:Y:S01]  /*25d0*/  FADD.FTZ R56, R73, -R56 ;  /* 0x8000003849387221 */ /* 0x000fe20000010000 */
[----:B------:R-:W-:Y:S01]  /*25e0*/  FADD.FTZ R110, R76, -R57 ;  /* 0x800000394c6e7221 */ /* 0x000fe20000010000 */
[-CC-:B------:R-:W-:Y:S01]  /*25f0*/  FFMA.FTZ R57, R3, R109.reuse, R62.reuse ;  /* 0x0000006d03397223 */ /* 0x180fe2000001003e */
[----:B------:R-:W-:Y:S01]  /*2600*/  ISETP.GE.U32.AND P6, PT, R4, 0x1000000, PT ;  /* 0x010000000400780c */ /* 0x000fe20003fc6070 */
[C---:B------:R-:W-:Y:S01]  /*2610*/  FMUL.FTZ R108, R97.reuse, R56 ;  /* 0x00000038616c7220 */ /* 0x040fe20000410000 */
[----:B------:R-:W-:Y:S01]  /*2620*/  FFMA.FTZ R56, R80, R109, R62 ;  /* 0x0000006d50387223 */ /* 0x000fe2000001003e */
[----:B------:R-:W-:Y:S01]  /*2630*/  FMUL.FTZ R110, R97, R110 ;  /* 0x0000006e616e7220 */ /* 0x000fe20000410000 */
[----:B------:R-:W-:Y:S01]  /*2640*/  LOP3.LUT P5, RZ, R4, 0xff0000, RZ, 0xc0, !PT ;  /* 0x00ff000004ff7812 */ /* 0x000fe200078ac0ff */
[----:B------:R0:W1:Y:S01]  /*2650*/  F2F.BF16.F32 R60, R108 ;  /* 0x0000006c003c7304 */ /* 0x0000620000202000 */
[----:B------:R-:W-:-:S04]  /*2660*/  FADD.FTZ R56, R75, -R56 ;  /* 0x800000384b387221 */ /* 0x000fc80000010000 */
[C---:B------:R-:W-:Y:S01]  /*2670*/  FMUL.FTZ R112, R97.reuse, R56 ;  /* 0x0000003861707220 */ /* 0x040fe20000410000 */
[----:B------:R-:W-:Y:S02]  /*2680*/  FADD.FTZ R56, R74, -R57 ;  /* 0x800000394a387221 */ /* 0x000fe40000010000 */
[----:B------:R3:W-:Y:S01]  /*2690*/  F2F.BF16.F32 R114, R110 ;  /* 0x0000006e00727304 */ /* 0x0007e20000202000 */
[-C--:B0-----:R-:W-:Y:S01]  /*26a0*/  FMUL.FTZ R108, R108, R63.reuse ;  /* 0x0000003f6c6c7220 */ /* 0x081fe20000410000 */
[----:B------:R-:W-:Y:S02]  /*26b0*/  FMUL.FTZ R116, R97, R56 ;  /* 0x0000003861747220 */ /* 0x000fe40000410000 */
[----:B------:R-:W0:Y:S01]  /*26c0*/  LDC.64 R56, c[0x0][0x478] ;  /* 0x00011e00ff387b82 */ /* 0x000e220000000a00 */
[----:B------:R-:W-:Y:S01]  /*26d0*/  FMUL.FTZ R108, R108, UR13 ;  /* 0x0000000d6c6c7c20 */ /* 0x000fe20008410000 */
[----:B------:R-:W-:Y:S01]  /*26e0*/  @P5 SHF.L.U32 R117, R87, 0x10, RZ ;  /* 0x0000001057755819 */ /* 0x000fe200000006ff */
[----:B-1----:R-:W-:Y:S01]  /*26f0*/  IMAD.WIDE.U32 R60, R60, 0x10000, RZ ;  /* 0x000100003c3c7825 */ /* 0x002fe200078e00ff */
[----:B------:R1:W4:Y:S03]  /*2700*/  F2F.BF16.F32 R111, R112 ;  /* 0x00000070006f7304 */ /* 0x0003260000202000 */
[----:B---3--:R-:W-:-:S04]  /*2710*/  FMUL.FTZ R110, R110, R63 ;  /* 0x0000003f6e6e7220 */ /* 0x008fc80000410000 */
[----:B------:R-:W-:Y:S01]  /*2720*/  FMUL.FTZ R110, R110, UR13 ;  /* 0x0000000d6e6e7c20 */ /* 0x000fe20008410000 */
[----:B------:R-:W3:Y:S01]  /*2730*/  F2F.BF16.F32 R113, R116 ;  /* 0x0000007400717304 */ /* 0x000ee20000202000 */
[----:B-1----:R-:W-:-:S04]  /*2740*/  FMUL.FTZ R112, R112, R63 ;  /* 0x0000003f70707220 */ /* 0x002fc80000410000 */
[----:B------:R-:W-:Y:S01]  /*2750*/  FMUL.FTZ R112, R112, UR13 ;  /* 0x0000000d70707c20 */ /* 0x000fe20008410000 */
[----:B----4-:R-:W-:-:S04]  /*2760*/  SHF.L.U32 R111, R111, 0x10, RZ ;  /* 0x000000106f6f7819 */ /* 0x010fc800000006ff */
[----:B------:R-:W-:Y:S01]  /*2770*/  LOP3.LUT R61, R61, R111, R114, 0xfe, !PT ;  /* 0x0000006f3d3d7212 */ /* 0x000fe200078efe72 */
[----:B0-----:R-:W-:Y:S01]  /*2780*/  IMAD.WIDE.U32 R56, R95, 0x8, R56 ;  /* 0x000000085f387825 */ /* 0x001fe200078e0038 */
[----:B---3--:R-:W-:-:S03]  /*2790*/  LOP3.LUT R60, R60, R113, RZ, 0xfc, !PT ;  /* 0x000000713c3c7212 */ /* 0x008fc600078efcff */
[----:B------:R-:W-:Y:S01]  /*27a0*/  FMUL.FTZ R113, R116, R63 ;  /* 0x0000003f74717220 */ /* 0x000fe20000410000 */
[----:B------:R-:W-:-:S03]  /*27b0*/  @P1 SHF.L.U32 R116, R86, 0x10, RZ ;  /* 0x0000001056741819 */ /* 0x000fc600000006ff */
[----:B------:R-:W-:Y:S01]  /*27c0*/  FMUL.FTZ R115, R113, UR13 ;  /* 0x0000000d71737c20 */ /* 0x000fe20008410000 */
[----:B------:R-:W-:Y:S01]  /*27d0*/  HFMA2 R113, -RZ, RZ, 0, 0 ;  /* 0x00000000ff717431 */ /* 0x000fe200000001ff */
[----:B------:R0:W-:Y:S02]  /*27e0*/  STG.E.64 desc[UR8][R56.64], R60 ;  /* 0x0000003c38007986 */ /* 0x0001e4000c101b08 */
[----:B------:R-:W-:Y:S01]  /*27f0*/  @P1 FMUL.FTZ R113, R116, R115 ;  /* 0x0000007374711220 */ /* 0x000fe20000410000 */
[----:B------:R-:W-:-:S05]  /*2800*/  HFMA2 R116, -RZ, RZ, 0, 0 ;  /* 0x00000000ff747431 */ /* 0x000fca00000001ff */
[----:B------:R-:W-:Y:S01]  /*2810*/  F2F.BF16.F32 R113, R113 ;  /* 0x0000007100717304 */ /* 0x000fe20000202000 */
[----:B0-----:R-:W-:-:S05]  /*2820*/  @P6 SHF.L.U32 R57, R5, 0x10, RZ ;  /* 0x0000001005396819 */ /* 0x001fca00000006ff */
[----:B------:R-:W-:Y:S02]  /*2830*/  @P6 FMUL.FTZ R116, R57, R112 ;  /* 0x0000007039746220 */ /* 0x000fe40000410000 */
[----:B------:R-:W0:Y:S04]  /*2840*/  LDC.64 R56, c[0x0][0x468] ;  /* 0x00011a00ff387b82 */ /* 0x000e280000000a00 */
[----:B------:R-:W1:Y:S01]  /*2850*/  F2F.BF16.F32 R116, R116 ;  /* 0x0000007400747304 */ /* 0x000e620000202000 */
[C---:B0-----:R-:W-:Y:S01]  /*2860*/  IMAD.WIDE.U32 R56, R95.reuse, 0x8, R56 ;  /* 0x000000085f387825 */ /* 0x041fe200078e0038 */
[----:B------:R-:W-:Y:S02]  /*2870*/  IADD3 R95, PT, PT, R95, 0x80, RZ ;  /* 0x000000805f5f7810 */ /* 0x000fe40007ffe0ff */
[----:B--2---:R-:W-:-:S04]  /*2880*/  @P1 MOV R111, R58 ;  /* 0x0000003a006f1202 */ /* 0x004fc80000000f00 */
[----:B------:R-:W-:Y:S02]  /*2890*/  @P1 SHF.L.U32 R114, R111, 0x10, RZ ;  /* 0x000000106f721819 */ /* 0x000fe400000006ff */
[----:B------:R-:W-:-:S03]  /*28a0*/  MOV R111, RZ ;  /* 0x000000ff006f7202 */ /* 0x000fc60000000f00 */
[----:B------:R-:W-:Y:S01]  /*28b0*/  @P1 FMUL.FTZ R111, R115, R114 ;  /* 0x00000072736f1220 */ /* 0x000fe20000410000 */
[----:B------:R-:W-:Y:S01]  /*28c0*/  LOP3.LUT P1, RZ, R4, 0xff00, RZ, 0xc0, !PT ;  /* 0x0000ff0004ff7812 */ /* 0x000fe2000782c0ff */
[----:B------:R-:W-:Y:S02]  /*28d0*/  HFMA2 R114, -RZ, RZ, 0, 0 ;  /* 0x00000000ff727431 */ /* 0x000fe400000001ff */
[----:B------:R-:W-:-:S10]  /*28e0*/  FADD.FTZ R28, R28, R111 ;  /* 0x0000006f1c1c7221 */ /* 0x000fd40000010000 */
[----:B------:R-:W-:Y:S02]  /*28f0*/  @P1 SHF.L.U32 R115, R6, 0x10, RZ ;  /* 0x0000001006731819 */ /* 0x000fe400000006ff */
[----:B------:R-:W-:Y:S01]  /*2900*/  @P1 SHF.R.U64 R118, R58, 0x10, R59 ;  /* 0x000000103a761819 */ /* 0x000fe2000000123b */
[----:B------:R-:W-:Y:S02]  /*2910*/  HFMA2 R58, -RZ, RZ, 0, 0 ;  /* 0x00000000ff3a7431 */ /* 0x000fe400000001ff */
[----:B------:R-:W-:Y:S01]  /*2920*/  @P1 FMUL.FTZ R114, R115, R108 ;  /* 0x0000006c73721220 */ /* 0x000fe20000410000 */
[----:B------:R-:W-:Y:S01]  /*2930*/  MOV R115, RZ ;  /* 0x000000ff00737202 */ /* 0x000fe20000000f00 */
[----:B------:R-:W-:Y:S01]  /*2940*/  @P5 FMUL.FTZ R115, R117, R110 ;  /* 0x0000006e75735220 */ /* 0x000fe20000410000 */
[----:B-1----:R-:W-:Y:S01]  /*2950*/  SHF.L.U32 R117, R116, 0x10, RZ ;  /* 0x0000001074757819 */ /* 0x002fe200000006ff */
[----:B------:R0:W1:Y:S01]  /*2960*/  F2F.BF16.F32 R60, R114 ;  /* 0x00000072003c7304 */ /* 0x0000620000202000 */
[----:B------:R-:W-:-:S07]  /*2970*/  HFMA2 R116, -RZ, RZ, 0, 0 ;  /* 0x00000000ff747431 */ /* 0x000fce00000001ff */
[----:B------:R-:W2:Y:S01]  /*2980*/  F2F.BF16.F32 R115, R115 ;  /* 0x0000007300737304 */ /* 0x000ea20000202000 */
[----:B0-----:R-:W-:Y:S01]  /*2990*/  @P5 MOV R114, R59 ;  /* 0x0000003b00725202 */ /* 0x001fe20000000f00 */
[----:B-1----:R-:W-:-:S03]  /*29a0*/  IMAD.WIDE.U32 R60, R60, 0x10000, RZ ;  /* 0x000100003c3c7825 */ /* 0x002fc600078e00ff */
[----:B------:R-:W-:Y:S02]  /*29b0*/  LOP3.LUT R60, R60, R113, RZ, 0xfc, !PT ;  /* 0x000000713c3c7212 */ /* 0x000fe400078efcff */
[----:B------:R-:W-:Y:S02]  /*29c0*/  MOV R113, RZ ;  /* 0x000000ff00717202 */ /* 0x000fe40000000f00 */
[----:B--2---:R-:W-:Y:S02]  /*29d0*/  LOP3.LUT R61, R61, R117, R115, 0xfe, !PT ;  /* 0x000000753d3d7212 */ /* 0x004fe400078efe73 */
[----:B------:R-:W-:Y:S02]  /*29e0*/  @P6 SHF.R.U32.HI R117, RZ, 0x10, R59 ;  /* 0x00000010ff756819 */ /* 0x000fe4000001163b */
[----:B------:R-:W-:Y:S01]  /*29f0*/  @P1 SHF.L.U32 R59, R118, 0x10, RZ ;  /* 0x00000010763b1819 */ /* 0x000fe200000006ff */
[----:B------:R0:W-:Y:S01]  /*2a00*/  STG.E.64 desc[UR8][R56.64], R60 ;  /* 0x0000003c38007986 */ /* 0x0001e2000c101b08 */
[----:B------:R-:W-:-:S02]  /*2a10*/  @P5 SHF.L.U32 R115, R114, 0x10, RZ ;  /* 0x0000001072735819 */ /* 0x000fc400000006ff */
[----:B------:R-:W-:Y:S01]  /*2a20*/  @P6 SHF.L.U32 R117, R117, 0x10, RZ ;  /* 0x0000001075756819 */ /* 0x000fe200000006ff */
[----:B------:R-:W-:Y:S02]  /*2a30*/  @P1 FMUL.FTZ R58, R108, R59 ;  /* 0x0000003b6c3a1220 */ /* 0x000fe40000410000 */
[----:B------:R-:W-:Y:S02]  /*2a40*/  @P5 FMUL.FTZ R113, R110, R115 ;  /* 0x000000736e715220 */ /* 0x000fe40000410000 */
[----:B------:R-:W-:Y:S01]  /*2a50*/  @P6 FMUL.FTZ R116, R112, R117 ;  /* 0x0000007570746220 */ /* 0x000fe20000410000 */
[----:B------:R-:W-:Y:S01]  /*2a60*/  FADD.FTZ R29, R29, R58 ;  /* 0x0000003a1d1d7221 */ /* 0x000fe20000010000 */
[----:B------:R-:W-:Y:S02]  /*2a70*/  FADD.FTZ R30, R30, R113 ;  /* 0x000000711e1e7221 */ /* 0x000fe40000010000 */
[----:B------:R-:W-:-:S07]  /*2a80*/  FADD.FTZ R31, R31, R116 ;  /* 0x000000741f1f7221 */ /* 0x000fce0000010000 */
.L_x_466:
[----:B------:R-:W-:Y:S05]  /*2a90*/  BSYNC.RECONVERGENT B1 ;  /* 0x0000000000017941 */ /* 0x000fea0003800200 */
.L_x_465:
[----:B------:R-:W-:Y:S04]  /*2aa0*/  BSSY.RECONVERGENT B1, `(.L_x_467) ;  /* 0x0000054000017945 */ /* 0x000fe80003800200 */
[----:B------:R-:W-:Y:S05]  /*2ab0*/  @!P2 BRA `(.L_x_468) ;  /* 0x000000040048a947 */ /* 0x000fea0003800000 */
[----:B------:R-:W1:Y:S02]  /*2ac0*/  LDC.64 R58, c[0x0][0x390] ;  /* 0x0000e400ff3a7b82 */ /* 0x000e640000000a00 */
[----:B-1----:R-:W-:-:S06]  /*2ad0*/  IMAD.WIDE.U32 R58, R95, 0x8, R58 ;  /* 0x000000085f3a7825 */ /* 0x002fcc00078e003a */
[----:B------:R-:W2:Y:S01]  /*2ae0*/  LDG.E.64 R58, desc[UR8][R58.64] ;  /* 0x000000083a3a7981 */ /* 0x000ea2000c1e1b00 */
[-CC-:B0-----:R-:W-:Y:S01]  /*2af0*/  FFMA.FTZ R56, R96, R109.reuse, R62.reuse ;  /* 0x0000006d60387223 */ /* 0x181fe2000001003e */
        /* <DEDUP_REMOVED lines=78> */
.L_x_468:
[----:B------:R-:W-:Y:S05]  /*2fe0*/  BSYNC.RECONVERGENT B1 ;  /* 0x0000000000017941 */ /* 0x000fea0003800200 */
.L_x_467:
[----:B------:R-:W-:Y:S05]  /*2ff0*/  @!P3 BRA `(.L_x_464) ;  /* 0x000000240050b947 */ /* 0x000fea0003800000 */
[----:B01----:R-:W0:Y:S02]  /*3000*/  LDC.64 R56, c[0x0][0x390] ;  /* 0x0000e400ff387b82 */ /* 0x003e240000000a00 */
[----:B0-----:R-:W-:-:S06]  /*3010*/  IMAD.WIDE.U32 R56, R95, 0x8, R56 ;  /* 0x000000085f387825 */ /* 0x001fcc00078e0038 */
[----:B------:R-:W2:Y:S01]  /*3020*/  LDG.E.64 R56, desc[UR8][R56.64] ;  /* 0x0000000838387981 */ /* 0x000ea2000c1e1b00 */
[----:B------:R-:W-:Y:S01]  /*3030*/  LOP3.LUT P6, RZ, R0, 0xff, RZ, 0xc0, !PT ;  /* 0x000000ff00ff7812 */ /* 0x000fe200078cc0ff */
[-CC-:B------:R-:W-:Y:S01]  /*3040*/  FFMA.FTZ R59, R99, R109.reuse, R62.reuse ;  /* 0x0000006d633b7223 */ /* 0x180fe2000001003e */
[-CC-:B------:R-:W-:Y:S01]  /*3050*/  FFMA.FTZ R108, R104, R109.reuse, R62.reuse ;  /* 0x0000006d686c7223 */ /* 0x180fe2000001003e */
[----:B------:R-:W-:Y:S02]  /*3060*/  CS2R R114, SRZ ;  /* 0x0000000000727805 */ /* 0x000fe4000001ff00 */
[----:B------:R-:W-:Y:S01]  /*3070*/  MOV R111, RZ ;  /* 0x000000ff006f7202 */ /* 0x000fe20000000f00 */
[----:B------:R-:W-:Y:S01]  /*3080*/  FADD.FTZ R58, R100, -R59 ;  /* 0x8000003b643a7221 */ /* 0x000fe20000010000 */
[-CC-:B------:R-:W-:Y:S01]  /*3090*/  FFMA.FTZ R59, R101, R109.reuse, R62.reuse ;  /* 0x0000006d653b7223 */ /* 0x180fe2000001003e */
[----:B------:R-:W-:Y:S01]  /*30a0*/  FFMA.FTZ R62, R106, R109, R62 ;  /* 0x0000006d6a3e7223 */ /* 0x000fe2000001003e */
[----:B------:R-:W-:Y:S01]  /*30b0*/  LOP3.LUT P5, RZ, R0, 0xff00, RZ, 0xc0, !PT ;  /* 0x0000ff0000ff7812 */ /* 0x000fe200078ac0ff */
[----:B------:R-:W-:Y:S01]  /*30c0*/  FMUL.FTZ R60, R97, R58 ;  /* 0x0000003a613c7220 */ /* 0x000fe20000410000 */
[----:B------:R-:W-:Y:S01]  /*30d0*/  FADD.FTZ R110, R102, -R59 ;  /* 0x8000003b666e7221 */ /* 0x000fe20000010000 */
[----:B------:R-:W-:Y:S01]  /*30e0*/  LOP3.LUT P1, RZ, R0, 0xff0000, RZ, 0xc0, !PT ;  /* 0x00ff000000ff7812 */ /* 0x000fe2000782c0ff */
[----:B------:R-:W-:Y:S01]  /*30f0*/  FADD.FTZ R108, R103, -R108 ;  /* 0x8000006c676c7221 */ /* 0x000fe20000010000 */
[----:B------:R-:W-:Y:S01]  /*3100*/  FMUL.FTZ R59, R60, R63 ;  /* 0x0000003f3c3b7220 */ /* 0x000fe20000410000 */
[----:B------:R0:W-:Y:S01]  /*3110*/  F2F.BF16.F32 R113, R60 ;  /* 0x0000003c00717304 */ /* 0x0001e20000202000 */
[----:B------:R-:W-:Y:S01]  /*3120*/  FADD.FTZ R112, R105, -R62 ;  /* 0x8000003e69707221 */ /* 0x000fe20000010000 */
[----:B------:R-:W-:Y:S01]  /*3130*/  FMUL.FTZ R110, R97, R110 ;  /* 0x0000006e616e7220 */ /* 0x000fe20000410000 */
[----:B------:R-:W-:Y:S01]  /*3140*/  FMUL.FTZ R59, R59, UR13 ;  /* 0x0000000d3b3b7c20 */ /* 0x000fe20008410000 */
[C---:B------:R-:W-:Y:S01]  /*3150*/  FMUL.FTZ R108, R97.reuse, R108 ;  /* 0x0000006c616c7220 */ /* 0x040fe20000410000 */
[----:B------:R-:W-:Y:S01]  /*3160*/  FMUL.FTZ R112, R97, R112 ;  /* 0x0000007061707220 */ /* 0x000fe20000410000 */
[----:B------:R-:W-:-:S02]  /*3170*/  CS2R R116, SRZ ;  /* 0x0000000000747805 */ /* 0x000fc4000001ff00 */
[----:B------:R-:W-:Y:S01]  /*3180*/  FMUL.FTZ R97, R108, R63 ;  /* 0x0000003f6c617220 */ /* 0x000fe20000410000 */
[----:B0-----:R-:W-:Y:S01]  /*3190*/  @P6 SHF.L.U32 R60, R12, 0x10, RZ ;  /* 0x000000100c3c6819 */ /* 0x001fe200000006ff */
[----:B------:R-:W-:Y:S01]  /*31a0*/  F2F.BF16.F32 R109, R110 ;  /* 0x0000006e006d7304 */ /* 0x000fe20000202000 */
[----:B------:R-:W-:Y:S01]  /*31b0*/  @P1 SHF.L.U32 R61, R10, 0x10, RZ ;  /* 0x000000100a3d1819 */ /* 0x000fe200000006ff */
[----:B------:R-:W-:Y:S02]  /*31c0*/  FMUL.FTZ R97, R97, UR13 ;  /* 0x0000000d61617c20 */ /* 0x000fe40008410000 */
[----:B------:R-:W-:-:S04]  /*31d0*/  @P6 FMUL.FTZ R115, R60, R59 ;  /* 0x0000003b3c736220 */ /* 0x000fc80000410000 */
[----:B------:R-:W-:Y:S08]  /*31e0*/  F2F.BF16.F32 R62, R108 ;  /* 0x0000006c003e7304 */ /* 0x000ff00000202000 */
[----:B------:R-:W0:Y:S08]  /*31f0*/  F2F.BF16.F32 R108, R112 ;  /* 0x00000070006c7304 */ /* 0x000e300000202000 */
[----:B------:R-:W-:Y:S01]  /*3200*/  F2F.BF16.F32 R115, R115 ;  /* 0x0000007300737304 */ /* 0x000fe20000202000 */
[----:B0-----:R-:W-:-:S02]  /*3210*/  SHF.L.U32 R108, R108, 0x10, RZ ;  /* 0x000000106c6c7819 */ /* 0x001fc400000006ff */
[----:B--2---:R-:W-:-:S04]  /*3220*/  @P6 MOV R58, R56 ;  /* 0x00000038003a6202 */ /* 0x004fc80000000f00 */
[----:B------:R-:W-:-:S05]  /*3230*/  @P6 SHF.L.U32 R58, R58, 0x10, RZ ;  /* 0x000000103a3a6819 */ /* 0x000fca00000006ff */
[----:B------:R-:W-:Y:S01]  /*3240*/  @P6 FMUL.FTZ R111, R59, R58 ;  /* 0x0000003a3b6f6220 */ /* 0x000fe20000410000 */
[----:B------:R-:W-:Y:S01]  /*3250*/  ISETP.GE.U32.AND P6, PT, R0, 0x1000000, PT ;  /* 0x010000000000780c */ /* 0x000fe20003fc6070 */
[-C--:B------:R-:W-:Y:S01]  /*3260*/  FMUL.FTZ R59, R110, R63.reuse ;  /* 0x0000003f6e3b7220 */ /* 0x080fe20000410000 */
[----:B------:R-:W-:Y:S01]  /*3270*/  FMUL.FTZ R63, R112, R63 ;  /* 0x0000003f703f7220 */ /* 0x000fe20000410000 */
[----:B------:R-:W-:Y:S01]  /*3280*/  @P5 SHF.L.U32 R58, R11, 0x10, RZ ;  /* 0x000000100b3a5819 */ /* 0x000fe200000006ff */
[----:B------:R-:W-:Y:S01]  /*3290*/  FADD.FTZ R20, R20, R111 ;  /* 0x0000006f14147221 */ /* 0x000fe20000010000 */
[----:B------:R-:W-:Y:S01]  /*32a0*/  FMUL.FTZ R110, R59, UR13 ;  /* 0x0000000d3b6e7c20 */ /* 0x000fe20008410000 */
[----:B------:R-:W-:Y:S01]  /*32b0*/  FMUL.FTZ R112, R63, UR13 ;  /* 0x0000000d3f707c20 */ /* 0x000fe20008410000 */
[----:B------:R-:W-:-:S04]  /*32c0*/  IMAD.WIDE.U32 R62, R62, 0x10000, RZ ;  /* 0x000100003e3e7825 */ /* 0x000fc800078e00ff */
[----:B------:R-:W-:Y:S01]  /*32d0*/  @P5 FMUL.FTZ R114, R58, R97 ;  /* 0x000000613a725220 */ /* 0x000fe20000410000 */
[----:B------:R-:W-:Y:S02]  /*32e0*/  @P1 FMUL.FTZ R117, R61, R110 ;  /* 0x0000006e3d751220 */ /* 0x000fe40000410000 */
[----:B------:R-:W0:Y:S01]  /*32f0*/  LDC.64 R60, c[0x0][0x478] ;  /* 0x00011e00ff3c7b82 */ /* 0x000e220000000a00 */
[----:B------:R-:W-:Y:S02]  /*3300*/  LOP3.LUT R109, R63, R108, R109, 0xfe, !PT ;  /* 0x0000006c3f6d7212 */ /* 0x000fe400078efe6d */
[----:B------:R-:W-:Y:S01]  /*3310*/  @P6 SHF.L.U32 R59, R9, 0x10, RZ ;  /* 0x00000010093b6819 */ /* 0x000fe200000006ff */
[----:B------:R-:W1:Y:S01]  /*3320*/  F2F.BF16.F32 R114, R114 ;  /* 0x0000007200727304 */ /* 0x000e620000202000 */
[----:B------:R-:W-:-:S03]  /*3330*/  LOP3.LUT R108, R62, R113, RZ, 0xfc, !PT ;  /* 0x000000713e6c7212 */ /* 0x000fc600078efcff */
[----:B------:R-:W-:Y:S02]  /*3340*/  @P6 FMUL.FTZ R116, R59, R112 ;  /* 0x000000703b746220 */ /* 0x000fe40000410000 */
[----:B------:R-:W2:Y:S02]  /*3350*/  LDC.64 R58, c[0x0][0x468] ;  /* 0x00011a00ff3a7b82 */ /* 0x000ea40000000a00 */
[----:B------:R-:W-:Y:S01]  /*3360*/  F2F.BF16.F32 R117, R117 ;  /* 0x0000007500757304 */ /* 0x000fe20000202000 */
[----:B-1----:R-:W-:-:S07]  /*3370*/  IMAD.WIDE.U32 R62, R114, 0x10000, RZ ;  /* 0x00010000723e7825 */ /* 0x002fce00078e00ff */
[----:B------:R-:W1:Y:S01]  /*3380*/  F2F.BF16.F32 R116, R116 ;  /* 0x0000007400747304 */ /* 0x000e620000202000 */
[----:B------:R-:W-:Y:S01]  /*3390*/  @P5 SHF.R.U64 R114, R56, 0x10, R57 ;  /* 0x0000001038725819 */ /* 0x000fe20000001239 */
[C---:B0-----:R-:W-:Y:S01]  /*33a0*/  IMAD.WIDE.U32 R60, R95.reuse, 0x8, R60 ;  /* 0x000000085f3c7825 */ /* 0x041fe200078e003c */
[----:B------:R-:W-:Y:S02]  /*33b0*/  LOP3.LUT R62, R62, R115, RZ, 0xfc, !PT ;  /* 0x000000733e3e7212 */ /* 0x000fe400078efcff */
[----:B------:R-:W-:Y:S02]  /*33c0*/  @P5 SHF.L.U32 R114, R114, 0x10, RZ ;  /* 0x0000001072725819 */ /* 0x000fe400000006ff */
[----:B------:R4:W-:Y:S01]  /*33d0*/  STG.E.64 desc[UR8][R60.64], R108 ;  /* 0x0000006c3c007986 */ /* 0x0009e2000c101b08 */
[----:B--2---:R-:W-:Y:S01]  /*33e0*/  IMAD.WIDE.U32 R58, R95, 0x8, R58 ;  /* 0x000000085f3a7825 */ /* 0x004fe200078e003a */
[----:B-1----:R-:W-:-:S03]  /*33f0*/  SHF.L.U32 R113, R116, 0x10, RZ ;  /* 0x0000001074717819 */ /* 0x002fc600000006ff */
[----:B------:R-:W-:Y:S01]  /*3400*/  HFMA2 R116, -RZ, RZ, 0, 0 ;  /* 0x00000000ff747431 */ /* 0x000fe200000001ff */
[----:B------:R-:W-:Y:S02]  /*3410*/  @P1 MOV R95, R57 ;  /* 0x00000039005f1202 */ /* 0x000fe40000000f00 */
[----:B------:R-:W-:Y:S02]  /*3420*/  LOP3.LUT R63, R63, R113, R117, 0xfe, !PT ;  /* 0x000000713f3f7212 */ /* 0x000fe400078efe75 */
[----:B------:R-:W-:Y:S02]  /*3430*/  @P6 SHF.R.U32.HI R113, RZ, 0x10, R57 ;  /* 0x00000010ff716819 */ /* 0x000fe40000011639 */
[----:B------:R-:W-:Y:S02]  /*3440*/  CS2R R56, SRZ ;  /* 0x0000000000387805 */ /* 0x000fe4000001ff00 */
[----:B------:R-:W-:Y:S01]  /*3450*/  @P1 SHF.L.U32 R95, R95, 0x10, RZ ;  /* 0x000000105f5f1819 */ /* 0x000fe200000006ff */
[----:B------:R4:W-:Y:S01]  /*3460*/  STG.E.64 desc[UR8][R58.64], R62 ;  /* 0x0000003e3a007986 */ /* 0x0009e2000c101b08 */
[----:B------:R-:W-:Y:S01]  /*3470*/  @P6 SHF.L.U32 R113, R113, 0x10, RZ ;  /* 0x0000001071716819 */ /* 0x000fe200000006ff */
[----:B------:R-:W-:-:S02]  /*3480*/  @P5 FMUL.FTZ R56, R97, R114 ;  /* 0x0000007261385220 */ /* 0x000fc40000410000 */
[----:B------:R-:W-:Y:S02]  /*3490*/  @P1 FMUL.FTZ R57, R110, R95 ;  /* 0x0000005f6e391220 */ /* 0x000fe40000410000 */
[----:B------:R-:W-:Y:S01]  /*34a0*/  @P6 FMUL.FTZ R116, R112, R113 ;  /* 0x0000007170746220 */ /* 0x000fe20000410000 */
[----:B------:R-:W-:Y:S01]  /*34b0*/  FADD.FTZ R21, R21, R56 ;  /* 0x0000003815157221 */ /* 0x000fe20000010000 */
[----:B------:R-:W-:Y:S02]  /*34c0*/  FADD.FTZ R22, R22, R57 ;  /* 0x0000003916167221 */ /* 0x000fe40000010000 */
[----:B------:R-:W-:Y:S01]  /*34d0*/  FADD.FTZ R23, R23, R116 ;  /* 0x0000007417177221 */ /* 0x000fe20000010000 */
[----:B------:R-:W-:Y:S06]  /*34e0*/  BRA `(.L_x_464) ;  /* 0x0000002000147947 */ /* 0x000fec0003800000 */
.L_x_458:
        /* <DEDUP_REMOVED lines=10> */
[----:B------:R-:W-:Y:S01]  /*3590*/  LOP3.LUT P5, RZ, R4, 0xff, RZ, 0xc0, !PT ;  /* 0x000000ff04ff7812 */ /* 0x000fe200078ac0ff */
[----:B------:R-:W-:Y:S01]  /*35a0*/  FFMA.FTZ R108, R78, R109, R62 ;  /* 0x0000006d4e6c7223 */ /* 0x000fe2000001003e */
[----:B------:R-:W-:Y:S01]  /*35b0*/  SHF.L.U32 R56, R56, 0x10, RZ ;  /* 0x0000001038387819 */ /* 0x000fe200000006ff */
[----:B------:R-:W-:Y:S01]  /*35c0*/  FADD.FTZ R57, R74, -R57 ;  /* 0x800000394a397221 */ /* 0x000fe20000010000 */
[----:B------:R-:W-:Y:S01]  /*35d0*/  MOV R61, R85 ;  /* 0x00000055003d7202 */ /* 0x000fe20000000f00 */
[----:B------:R-:W-:Y:S01]  /*35e0*/  FADD.FTZ R112, R73, -R108 ;  /* 0x8000006c49707221 */ /* 0x000fe20000010000 */
[----:B------:R-:W-:Y:S01]  /*35f0*/  SHF.R.U64 R60, R84, 0x10, R85 ;  /* 0x00000010543c7819 */ /* 0x000fe20000001255 */
[----:B------:R-:W-:Y:S01]  /*3600*/  FFMA.FTZ R56, R97, R57, R56 ;  /* 0x0000003961387223 */ /* 0x000fe20000010038 */
[----:B------:R-:W-:Y:S01]  /*3610*/  FFMA.FTZ R57, R71, R109, R62 ;  /* 0x0000006d47397223 */ /* 0x000fe2000001003e */
[----:B------:R-:W-:-:S02]  /*3620*/  SHF.L.U32 R108, R61, 0x10, RZ ;  /* 0x000000103d6c7819 */ /* 0x000fc400000006ff */
[----:B------:R-:W-:Y:S01]  /*3630*/  CS2R R110, SRZ ;  /* 0x00000000006e7805 */ /* 0x000fe2000001ff00 */
[----:B------:R-:W-:Y:S01]  /*3640*/  FMUL.FTZ R56, R56, R63 ;  /* 0x0000003f38387220 */ /* 0x000fe20000410000 */
[----:B------:R-:W-:Y:S01]  /*3650*/  FADD.FTZ R113, R76, -R57 ;  /* 0x800000394c717221 */ /* 0x000fe20000010000 */
[----:B------:R-:W-:Y:S02]  /*3660*/  SHF.L.U32 R60, R60, 0x10, RZ ;  /* 0x000000103c3c7819 */ /* 0x000fe400000006ff */
[----:B------:R-:W-:Y:S01]  /*3670*/  FMUL.FTZ R61, R56, UR13 ;  /* 0x0000000d383d7c20 */ /* 0x000fe20008410000 */
[----:B------:R-:W-:Y:S02]  /*3680*/  @P5 SHF.L.U32 R114, R86, 0x10, RZ ;  /* 0x0000001056725819 */ /* 0x000fe400000006ff */
[----:B------:R-:W-:Y:S01]  /*3690*/  LOP3.LUT P1, RZ, R4, 0xff00, RZ, 0xc0, !PT ;  /* 0x0000ff0004ff7812 */ /* 0x000fe2000782c0ff */
[C---:B------:R-:W-:Y:S01]  /*36a0*/  FFMA.FTZ R60, R97.reuse, R112, R60 ;  /* 0x00000070613c7223 */ /* 0x040fe2000001003c */
[----:B------:R-:W-:Y:S01]  /*36b0*/  FFMA.FTZ R112, R97, R113, R108 ;  /* 0x0000007161707223 */ /* 0x000fe2000001006c */
[----:B------:R-:W-:Y:S01]  /*36c0*/  FFMA.FTZ R108, R80, R109, R62 ;  /* 0x0000006d506c7223 */ /* 0x000fe2000001003e */
[----:B------:R-:W-:Y:S01]  /*36d0*/  @P5 FMUL.FTZ R110, R114, R61 ;  /* 0x0000003d726e5220 */ /* 0x000fe20000410000 */
[----:B------:R-:W-:Y:S01]  /*36e0*/  ISETP.GE.U32.AND P6, PT, R4, 0x1000000, PT ;  /* 0x010000000400780c */ /* 0x000fe20003fc6070 */
[-C--:B------:R-:W-:Y:S01]  /*36f0*/  FMUL.FTZ R60, R60, R63.reuse ;  /* 0x0000003f3c3c7220 */ /* 0x080fe20000410000 */
[----:B------:R-:W-:Y:S01]  /*3700*/  FADD.FTZ R113, R75, -R108 ;  /* 0x8000006c4b717221 */ /* 0x000fe20000010000 */
[----:B------:R-:W-:Y:S01]  /*3710*/  FMUL.FTZ R112, R112, R63 ;  /* 0x0000003f70707220 */ /* 0x000fe20000410000 */
[----:B------:R-:W-:Y:S01]  /*3720*/  CS2R R114, SRZ ;  /* 0x0000000000727805 */ /* 0x000fe2000001ff00 */
[----:B------:R-:W-:Y:S01]  /*3730*/  FMUL.FTZ R108, R60, UR13 ;  /* 0x0000000d3c6c7c20 */ /* 0x000fe20008410000 */
[----:B------:R0:W-:Y:S01]  /*3740*/  F2F.BF16.F32 R119, R110 ;  /* 0x0000006e00777304 */ /* 0x0001e20000202000 */
[----:B------:R-:W-:-:S06]  /*3750*/  FMUL.FTZ R112, R112, UR13 ;  /* 0x0000000d70707c20 */ /* 0x000fcc0008410000 */
[----:B------:R-:W-:Y:S01]  /*3760*/  @P6 SHF.L.U32 R60, R5, 0x10, RZ ;  /* 0x00000010053c6819 */ /* 0x000fe200000006ff */
[----:B0-----:R-:W-:Y:S01]  /*3770*/  HFMA2 R110, -RZ, RZ, 0, 0 ;  /* 0x00000000ff6e7431 */ /* 0x001fe200000001ff */
[----:B--2---:R-:W-:Y:S02]  /*3780*/  @P5 MOV R57, R58 ;  /* 0x0000003a00395202 */ /* 0x004fe40000000f00 */
[----:B------:R-:W-:Y:S02]  /*3790*/  @P6 SHF.R.U32.HI R116, RZ, 0x10, R59 ;  /* 0x00000010ff746819 */ /* 0x000fe4000001163b */
[----:B------:R-:W-:Y:S02]  /*37a0*/  @P5 SHF.L.U32 R56, R57, 0x10, RZ ;  /* 0x0000001039385819 */ /* 0x000fe400000006ff */
[----:B------:R-:W-:-:S03]  /*37b0*/  @P1 SHF.L.U32 R57, R6, 0x10, RZ ;  /* 0x0000001006391819 */ /* 0x000fc600000006ff */
[----:B------:R-:W-:Y:S01]  /*37c0*/  @P5 FMUL.FTZ R111, R61, R56 ;  /* 0x000000383d6f5220 */ /* 0x000fe20000410000 */
[----:B------:R-:W-:Y:S01]  /*37d0*/  SHF.R.U32.HI R56, RZ, 0x10, R85 ;  /* 0x00000010ff387819 */ /* 0x000fe20000011655 */
[----:B------:R-:W-:Y:S01]  /*37e0*/  HFMA2 R61, -RZ, RZ, 0, 0 ;  /* 0x00000000ff3d7431 */ /* 0x000fe200000001ff */
[----:B------:R-:W-:Y:S01]  /*37f0*/  LOP3.LUT P5, RZ, R4, 0xff0000, RZ, 0xc0, !PT ;  /* 0x00ff000004ff7812 */ /* 0x000fe200078ac0ff */
[----:B------:R-:W-:Y:S01]  /*3800*/  FADD.FTZ R28, R28, R111 ;  /* 0x0000006f1c1c7221 */ /* 0x000fe20000010000 */
[----:B------:R-:W-:Y:S01]  /*3810*/  SHF.L.U32 R56, R56, 0x10, RZ ;  /* 0x0000001038387819 */ /* 0x000fe200000006ff */
[----:B------:R-:W-:-:S04]  /*3820*/  @P1 FMUL.FTZ R61, R57, R108 ;  /* 0x0000006c393d1220 */ /* 0x000fc80000410000 */
[----:B------:R-:W-:-:S04]  /*3830*/  FFMA.FTZ R56, R97, R113, R56 ;  /* 0x0000007161387223 */ /* 0x000fc80000010038 */
[----:B------:R-:W-:Y:S01]  /*3840*/  FMUL.FTZ R56, R56, R63 ;  /* 0x0000003f38387220 */ /* 0x000fe20000410000 */
[----:B------:R-:W0:Y:S01]  /*3850*/  F2F.BF16.F32 R61, R61 ;  /* 0x0000003d003d7304 */ /* 0x000e220000202000 */
[----:B------:R-:W-:Y:S02]  /*3860*/  @P5 SHF.L.U32 R57, R87, 0x10, RZ ;  /* 0x0000001057395819 */ /* 0x000fe400000006ff */
[----:B------:R-:W-:-:S03]  /*3870*/  FMUL.FTZ R113, R56, UR13 ;  /* 0x0000000d38717c20 */ /* 0x000fc60008410000 */
[----:B------:R-:W-:Y:S01]  /*3880*/  @P5 FMUL.FTZ R114, R57, R112 ;  /* 0x0000007039725220 */ /* 0x000fe20000410000 */
[----:B------:R-:W-:Y:S01]  /*3890*/  @P6 FMUL.FTZ R115, R60, R113 ;  /* 0x000000713c736220 */ /* 0x000fe20000410000 */
[----:B------:R-:W1:Y:S04]  /*38a0*/  LDC.64 R56, c[0x0][0x468] ;  /* 0x00011a00ff387b82 */ /* 0x000e680000000a00 */
[----:B------:R-:W-:Y:S01]  /*38b0*/  F2F.BF16.F32 R114, R114 ;  /* 0x0000007200727304 */ /* 0x000fe20000202000 */
[----:B0-----:R-:W-:-:S07]  /*38c0*/  IMAD.WIDE.U32 R60, R61, 0x10000, RZ ;  /* 0x000100003d3c7825 */ /* 0x001fce00078e00ff */
[----:B------:R-:W0:Y:S01]  /*38d0*/  F2F.BF16.F32 R115, R115 ;  /* 0x0000007300737304 */ /* 0x000e220000202000 */
[----:B------:R-:W-:Y:S01]  /*38e0*/  LOP3.LUT R60, R60, R119, RZ, 0xfc, !PT ;  /* 0x000000773c3c7212 */ /* 0x000fe200078efcff */
[C---:B-1----:R-:W-:Y:S01]  /*38f0*/  IMAD.WIDE.U32 R56, R95.reuse, 0x8, R56 ;  /* 0x000000085f387825 */ /* 0x042fe200078e0038 */
[----:B------:R-:W-:Y:S02]  /*3900*/  IADD3 R95, PT, PT, R95, 0x80, RZ ;  /* 0x000000805f5f7810 */ /* 0x000fe40007ffe0ff */
        /* <DEDUP_REMOVED lines=10> */
[----:B------:R-:W-:Y:S02]  /*39b0*/  @P1 FMUL.FTZ R58, R108, R59 ;  /* 0x0000003b6c3a1220 */ /* 0x000fe40000410000 */
[----:B------:R-:W-:Y:S02]  /*39c0*/  @P5 FMUL.FTZ R115, R112, R117 ;  /* 0x0000007570735220 */ /* 0x000fe40000410000 */
[----:B------:R-:W-:Y:S01]  /*39d0*/  @P6 FMUL.FTZ R110, R113, R114 ;  /* 0x00000072716e6220 */ /* 0x000fe20000410000 */
[----:B------:R-:W-:Y:S01]  /*39e0*/  FADD.FTZ R29, R29, R58 ;  /* 0x0000003a1d1d7221 */ /* 0x000fe20000010000 */
[----:B------:R-:W-:Y:S02]  /*39f0*/  FADD.FTZ R30, R30, R115 ;  /* 0x000000731e1e7221 */ /* 0x000fe40000010000 */
[----:B0-----:R-:W-:-:S07]  /*3a00*/  FADD.FTZ R31, R31, R110 ;  /* 0x0000006e1f1f7221 */ /* 0x001fce0000010000 */
.L_x_471:
[----:B------:R-:W-:Y:S05]  /*3a10*/  BSYNC.RECONVERGENT B1 ;  /* 0x0000000000017941 */ /* 0x000fea0003800200 */
.L_x_470:
        /* <DEDUP_REMOVED lines=79> */
.L_x_473:
[----:B------:R-:W-:Y:S05]  /*3f10*/  BSYNC.RECONVERGENT B1 ;  /* 0x0000000000017941 */ /* 0x000fea0003800200 */
.L_x_472:
        /* <DEDUP_REMOVED lines=12> */
[----:B------:R-:W-:Y:S02]  /*3fe0*/  HFMA2 R111, -RZ, RZ, 0, 0 ;  /* 0x00000000ff6f7431 */ /* 0x000fe400000001ff */
[----:B------:R-:W-:Y:S01]  /*3ff0*/  FFMA.FTZ R58, R97, R59, R58 ;  /* 0x0000003b613a7223 */ /* 0x000fe2000001003a */
[-CC-:B------:R-:W-:Y:S01]  /*4000*/  FFMA.FTZ R59, R101, R109.reuse, R62.reuse ;  /* 0x0000006d653b7223 */ /* 0x180fe2000001003e */
[----:B------:R-:W-:Y:S01]  /*4010*/  SHF.L.U32 R110, R61, 0x10, RZ ;  /* 0x000000103d6e7819 */ /* 0x000fe200000006ff */
[----:B------:R-:W-:Y:S01]  /*4020*/  FFMA.FTZ R62, R106, R109, R62 ;  /* 0x0000006d6a3e7223 */ /* 0x000fe2000001003e */
[----:B------:R-:W-:Y:S01]  /*4030*/  FMUL.FTZ R58, R58, R63 ;  /* 0x0000003f3a3a7220 */ /* 0x000fe20000410000 */
[----:B------:R-:W-:Y:S01]  /*4040*/  FADD.FTZ R115, R102, -R59 ;  /* 0x8000003b66737221 */ /* 0x000fe20000010000 */
[----:B------:R-:W-:Y:S01]  /*4050*/  SHF.R.U64 R60, R90, 0x10, R91 ;  /* 0x000000105a3c7819 */ /* 0x000fe2000000125b */
[----:B------:R-:W-:Y:S01]  /*4060*/  FADD.FTZ R109, R105, -R62 ;  /* 0x8000003e696d7221 */ /* 0x000fe20000010000 */
[----:B------:R-:W-:Y:S01]  /*4070*/  FMUL.FTZ R61, R58, UR13 ;  /* 0x0000000d3a3d7c20 */ /* 0x000fe20008410000 */
[----:B------:R-:W-:Y:S01]  /*4080*/  @P5 SHF.L.U32 R112, R12, 0x10, RZ ;  /* 0x000000100c705819 */ /* 0x000fe200000006ff */
[----:B------:R-:W-:Y:S01]  /*4090*/  FFMA.FTZ R110, R97, R115, R110 ;  /* 0x00000073616e7223 */ /* 0x000fe2000001006e */
[----:B------:R-:W-:-:S02]  /*40a0*/  LOP3.LUT P1, RZ, R0, 0xff00, RZ, 0xc0, !PT ;  /* 0x0000ff0000ff7812 */ /* 0x000fc4000782c0ff */
[----:B------:R-:W-:Y:S02]  /*40b0*/  SHF.L.U32 R60, R60, 0x10, RZ ;  /* 0x000000103c3c7819 */ /* 0x000fe400000006ff */
[----:B------:R-:W-:Y:S02]  /*40c0*/  ISETP.GE.U32.AND P6, PT, R0, 0x1000000, PT ;  /* 0x010000000000780c */ /* 0x000fe40003fc6070 */
[----:B------:R-:W-:Y:S01]  /*40d0*/  MOV R108, RZ ;  /* 0x000000ff006c7202 */ /* 0x000fe20000000f00 */
[----:B------:R-:W-:Y:S01]  /*40e0*/  @P5 FMUL.FTZ R108, R112, R61 ;  /* 0x0000003d706c5220 */ /* 0x000fe20000410000 */
[----:B------:R-:W-:-:S03]  /*40f0*/  FFMA.FTZ R60, R97, R113, R60 ;  /* 0x00000071613c7223 */ /* 0x000fc6000001003c */
[----:B------:R-:W-:Y:S01]  /*4100*/  F2F.BF16.F32 R115, R108 ;  /* 0x0000006c00737304 */ /* 0x000fe20000202000 */
[----:B------:R-:W-:-:S04]  /*4110*/  FMUL.FTZ R60, R60, R63 ;  /* 0x0000003f3c3c7220 */ /* 0x000fc80000410000 */
[----:B------:R-:W-:Y:S01]  /*4120*/  FMUL.FTZ R62, R60, UR13 ;  /* 0x0000000d3c3e7c20 */ /* 0x000fe20008410000 */
[----:B--2---:R-:W-:Y:S02]  /*4130*/  @P5 MOV R59, R56 ;  /* 0x00000038003b5202 */ /* 0x004fe40000000f00 */
[----:B------:R-:W-:Y:S02]  /*4140*/  @P6 SHF.R.U32.HI R112, RZ, 0x10, R57 ;  /* 0x00000010ff706819 */ /* 0x000fe40000011639 */
[----:B------:R-:W-:Y:S02]  /*4150*/  @P5 SHF.L.U32 R58, R59, 0x10, RZ ;  /* 0x000000103b3a5819 */ /* 0x000fe400000006ff */
[----:B------:R-:W-:Y:S02]  /*4160*/  @P1 SHF.L.U32 R59, R11, 0x10, RZ ;  /* 0x000000100b3b1819 */ /* 0x000fe400000006ff */
[----:B------:R-:W-:Y:S01]  /*4170*/  @P6 SHF.L.U32 R112, R112, 0x10, RZ ;  /* 0x0000001070706819 */ /* 0x000fe200000006ff */
[----:B------:R-:W-:Y:S01]  /*4180*/  @P5 FMUL.FTZ R111, R61, R58 ;  /* 0x0000003a3d6f5220 */ /* 0x000fe20000410000 */
[----:B------:R-:W-:Y:S01]  /*4190*/  SHF.R.U32.HI R58, RZ, 0x10, R91 ;  /* 0x00000010ff3a7819 */ /* 0x000fe2000001165b */
[----:B------:R-:W-:Y:S01]  /*41a0*/  HFMA2 R61, -RZ, RZ, 0, 0 ;  /* 0x00000000ff3d7431 */ /* 0x000fe200000001ff */
[----:B------:R-:W-:Y:S01]  /*41b0*/  LOP3.LUT P5, RZ, R0, 0xff0000, RZ, 0xc0, !PT ;  /* 0x00ff000000ff7812 */ /* 0x000fe200078ac0ff */
[----:B------:R-:W-:Y:S01]  /*41c0*/  FADD.FTZ R20, R20, R111 ;  /* 0x0000006f14147221 */ /* 0x000fe20000010000 */
[----:B------:R-:W-:Y:S01]  /*41d0*/  SHF.L.U32 R58, R58, 0x10, RZ ;  /* 0x000000103a3a7819 */ /* 0x000fe200000006ff */
[----:B------:R-:W-:-:S04]  /*41e0*/  @P1 FMUL.FTZ R61, R59, R62 ;  /* 0x0000003e3b3d1220 */ /* 0x000fc80000410000 */
[----:B------:R-:W-:Y:S01]  /*41f0*/  FFMA.FTZ R58, R97, R109, R58 ;  /* 0x0000006d613a7223 */ /* 0x000fe2000001003a */
[-C--:B------:R-:W-:Y:S01]  /*4200*/  FMUL.FTZ R97, R110, R63.reuse ;  /* 0x0000003f6e617220 */ /* 0x080fe20000410000 */
[----:B------:R-:W-:Y:S01]  /*4210*/  HFMA2 R110, -RZ, RZ, 0, 0 ;  /* 0x00000000ff6e7431 */ /* 0x000fe200000001ff */
[----:B------:R-:W-:Y:S01]  /*4220*/  MOV R109, RZ ;  /* 0x000000ff006d7202 */ /* 0x000fe20000000f00 */
[----:B------:R-:W-:Y:S01]  /*4230*/  FMUL.FTZ R63, R58, R63 ;  /* 0x0000003f3a3f7220 */ /* 0x000fe20000410000 */
[----:B------:R-:W-:Y:S01]  /*4240*/  @P6 SHF.L.U32 R58, R9, 0x10, RZ ;  /* 0x00000010093a6819 */ /* 0x000fe200000006ff */
[----:B------:R-:W-:Y:S01]  /*4250*/  FMUL.FTZ R97, R97, UR13 ;  /* 0x0000000d61617c20 */ /* 0x000fe20008410000 */
[----:B------:R-:W-:Y:S01]  /*4260*/  @P5 SHF.L.U32 R60, R10, 0x10, RZ ;  /* 0x000000100a3c5819 */ /* 0x000fe200000006ff */
[----:B------:R-:W-:Y:S01]  /*4270*/  FMUL.FTZ R63, R63, UR13 ;  /* 0x0000000d3f3f7c20 */ /* 0x000fe20008410000 */
[----:B------:R-:W0:Y:S03]  /*4280*/  F2F.BF16.F32 R61, R61 ;  /* 0x0000003d003d7304 */ /* 0x000e260000202000 */
[----:B------:R-:W-:Y:S01]  /*4290*/  @P6 FMUL.FTZ R110, R58, R63 ;  /* 0x0000003f3a6e6220 */ /* 0x000fe20000410000 */
[----:B------:R-:W-:Y:S01]  /*42a0*/  @P5 FMUL.FTZ R109, R60, R97 ;  /* 0x000000613c6d5220 */ /* 0x000fe20000410000 */
[----:B------:R-:W1:Y:S04]  /*42b0*/  LDC.64 R58, c[0x0][0x468] ;  /* 0x00011a00ff3a7b82 */ /* 0x000e680000000a00 */
[----:B------:R-:W2:Y:S01]  /*42c0*/  F2F.BF16.F32 R110, R110 ;  /* 0x0000006e006e7304 */ /* 0x000ea20000202000 */
[----:B0-----:R-:W-:-:S07]  /*42d0*/  IMAD.WIDE.U32 R60, R61, 0x10000, RZ ;  /* 0x000100003d3c7825 */ /* 0x001fce00078e00ff */
[----:B------:R-:W0:Y:S01]  /*42e0*/  F2F.BF16.F32 R109, R109 ;  /* 0x0000006d006d7304 */ /* 0x000e220000202000 */
[----:B------:R-:W-:Y:S02]  /*42f0*/  LOP3.LUT R60, R60, R115, RZ, 0xfc, !PT ;  /* 0x000000733c3c7212 */ /* 0x000fe400078efcff */
[----:B--2---:R-:W-:Y:S01]  /*4300*/  SHF.L.U32 R113, R110, 0x10, RZ ;  /* 0x000000106e717819 */ /* 0x004fe200000006ff */
[----:B------:R-:W-:Y:S02]  /*4310*/  HFMA2 R110, -RZ, RZ, 0, 0 ;  /* 0x00000000ff6e7431 */ /* 0x000fe400000001ff */
[----:B-1----:R-:W-:Y:S01]  /*4320*/  IMAD.WIDE.U32 R58, R95, 0x8, R58 ;  /* 0x000000085f3a7825 */ /* 0x002fe200078e003a */
[----:B------:R-:W-:-:S03]  /*4330*/  MOV R95, RZ ;  /* 0x000000ff005f7202 */ /* 0x000fc60000000f00 */
[----:B------:R-:W-:Y:S01]  /*4340*/  @P6 FMUL.FTZ R110, R63, R112 ;  /* 0x000000703f6e6220 */ /* 0x000fe20000410000 */
[----:B0-----:R-:W-:Y:S02]  /*4350*/  LOP3.LUT R61, R61, R113, R109, 0xfe, !PT ;  /* 0x000000713d3d7212 */ /* 0x001fe400078efe6d */
[----:B------:R-:W-:Y:S01]  /*4360*/  @P1 SHF.R.U64 R113, R56, 0x10, R57 ;  /* 0x0000001038711819 */ /* 0x000fe20000001239 */
[----:B------:R-:W-:Y:S01]  /*4370*/  HFMA2 R56, -RZ, RZ, 0, 0 ;  /* 0x00000000ff387431 */ /* 0x000fe200000001ff */
[----:B------:R-:W-:Y:S01]  /*4380*/  @P5 MOV R109, R57 ;  /* 0x00000039006d5202 */ /* 0x000fe20000000f00 */
[----:B------:R2:W-:Y:S01]  /*4390*/  STG.E.64 desc[UR8][R58.64], R60 ;  /* 0x0000003c3a007986 */ /* 0x0005e2000c101b08 */
[----:B------:R-:W-:Y:S01]  /*43a0*/  @P1 SHF.L.U32 R57, R113, 0x10, RZ ;  /* 0x0000001071391819 */ /* 0x000fe200000006ff */
[----:B------:R-:W-:Y:S01]  /*43b0*/  FADD.FTZ R23, R23, R110 ;  /* 0x0000006e17177221 */ /* 0x000fe20000010000 */
[----:B------:R-:W-:-:S03]  /*43c0*/  @P5 SHF.L.U32 R108, R109, 0x10, RZ ;  /* 0x000000106d6c5819 */ /* 0x000fc600000006ff */
[----:B------:R-:W-:Y:S02]  /*43d0*/  @P1 FMUL.FTZ R56, R62, R57 ;  /* 0x000000393e381220 */ /* 0x000fe40000410000 */
[----:B------:R-:W-:Y:S02]  /*43e0*/  @P5 FMUL.FTZ R95, R97, R108 ;  /* 0x0000006c615f5220 */ /* 0x000fe40000410000 */
[----:B------:R-:W-:Y:S02]  /*43f0*/  FADD.FTZ R21, R21, R56 ;  /* 0x0000003815157221 */ /* 0x000fe40000010000 */
[----:B------:R-:W-:Y:S01]  /*4400*/  FADD.FTZ R22, R22, R95 ;  /* 0x0000005f16167221 */ /* 0x000fe20000010000 */
[----:B------:R-:W-:Y:S06]  /*4410*/  BRA `(.L_x_464) ;  /* 0x0000001000487947 */ /* 0x000fec0003800000 */
.L_x_469:
[----:B------:R-:W-:Y:S04]  /*4420*/  BSSY.RECONVERGENT B1, `(.L_x_474) ;  /* 0x000005c000017945 */ /* 0x000fe80003800200 */
[----:B------:R-:W-:Y:S05]  /*4430*/  @!P4 BRA `(.L_x_475) ;  /* 0x000000040068c947 */ /* 0x000fea0003800000 */
[----:B------:R-:W0:Y:S02]  /*4440*/  LDC.64 R58, c[0x0][0x390] ;  /* 0x0000e400ff3a7b82 */ /* 0x000e240000000a00 */
[----:B0-----:R-:W-:-:S06]  /*4450*/  IMAD.WIDE.U32 R58, R95, 0x8, R58 ;  /* 0x000000085f3a7825 */ /* 0x001fcc00078e003a */
[----:B------:R-:W2:Y:S01]  /*4460*/  LDG.E.64 R58, desc[UR8][R58.64] ;  /* 0x000000083a3a7981 */ /* 0x000ea2000c1e1b00 */
[----:B------:R-:W-:Y:S01]  /*4470*/  SHF.R.U64 R57, R84, 0x10, R85 ;  /* 0x0000001054397819 */ /* 0x000fe20000001255 */
[--C-:B------:R-:W-:Y:S01]  /*4480*/  FFMA.FTZ R56, R78, R109, R62.reuse ;  /* 0x0000006d4e387223 */ /* 0x100fe2000001003e */
[----:B------:R-:W-:Y:S01]  /*4490*/  MOV R60, R85 ;  /* 0x00000055003c7202 */ /* 0x000fe20000000f00 */
[-C--:B------:R-:W-:Y:S01]  /*44a0*/  FFMA.FTZ R112, R80, R109.reuse, R62 ;  /* 0x0000006d50707223 */ /* 0x080fe2000001003e */
[----:B------:R-:W-:Y:S01]  /*44b0*/  SHF.L.U32 R108, R57, 0x10, RZ ;  /* 0x00000010396c7819 */ /* 0x000fe200000006ff */
[----:B------:R-:W-:Y:S01]  /*44c0*/  FADD.FTZ R56, R73, -R56 ;  /* 0x8000003849387221 */ /* 0x000fe20000010000 */
[----:B------:R-:W-:Y:S01]  /*44d0*/  FFMA.FTZ R57, R71, R109, R62 ;  /* 0x0000006d47397223 */ /* 0x000fe2000001003e */
[----:B------:R-:W-:Y:S01]  /*44e0*/  FADD.FTZ R112, R75, -R112 ;  /* 0x800000704b707221 */ /* 0x000fe20000010000 */
[----:B------:R-:W-:Y:S01]  /*44f0*/  LOP3.LUT P1, RZ, R4, 0xff, RZ, 0xc0, !PT ;  /* 0x000000ff04ff7812 */ /* 0x000fe2000782c0ff */
[----:B------:R-:W-:Y:S01]  /*4500*/  FFMA.FTZ R108, R97, R56, R108 ;  /* 0x00000038616c7223 */ /* 0x000fe2000001006c */
[----:B------:R-:W-:Y:S01]  /*4510*/  FADD.FTZ R110, R76, -R57 ;  /* 0x800000394c6e7221 */ /* 0x000fe20000010000 */
[----:B------:R-:W-:-:S02]  /*4520*/  SHF.L.U32 R56, R60, 0x10, RZ ;  /* 0x000000103c387819 */ /* 0x000fc400000006ff */
[----:B------:R-:W-:Y:S01]  /*4530*/  SHF.R.U32.HI R57, RZ, 0x10, R85 ;  /* 0x00000010ff397819 */ /* 0x000fe20000011655 */
[----:B------:R0:W1:Y:S01]  /*4540*/  F2F.BF16.F32 R60, R108 ;  /* 0x0000006c003c7304 */ /* 0x0000620000202000 */
[C---:B------:R-:W-:Y:S01]  /*4550*/  ISETP.GE.U32.AND P6, PT, R4.reuse, 0x1000000, PT ;  /* 0x010000000400780c */ /* 0x040fe20003fc6070 */
[----:B------:R-:W-:Y:S01]  /*4560*/  FFMA.FTZ R110, R97, R110, R56 ;  /* 0x0000006e616e7223 */ /* 0x000fe20000010038 */
[----:B------:R-:W-:Y:S01]  /*4570*/  SHF.L.U32 R116, R57, 0x10, RZ ;  /* 0x0000001039747819 */ /* 0x000fe200000006ff */
[----:B------:R-:W-:Y:S01]  /*4580*/  FFMA.FTZ R57, R3, R109, R62 ;  /* 0x0000006d03397223 */ /* 0x000fe2000001003e */
[----:B------:R-:W-:Y:S02]  /*4590*/  MOV R56, R84 ;  /* 0x0000005400387202 */ /* 0x000fe40000000f00 */
[----:B------:R-:W-:Y:S01]  /*45a0*/  LOP3.LUT P5, RZ, R4, 0xff0000, RZ, 0xc0, !PT ;  /* 0x00ff000004ff7812 */ /* 0x000fe200078ac0ff */
[----:B------:R-:W-:Y:S01]  /*45b0*/  FFMA.FTZ R112, R97, R112, R116 ;  /* 0x0000007061707223 */ /* 0x000fe20000010074 */
[----:B------:R-:W-:Y:S01]  /*45c0*/  SHF.L.U32 R116, R56, 0x10, RZ ;  /* 0x0000001038747819 */ /* 0x000fe200000006ff */
[----:B------:R-:W-:Y:S01]  /*45d0*/  FADD.FTZ R56, R74, -R57 ;  /* 0x800000394a387221 */ /* 0x000fe20000010000 */
[----:B------:R3:W-:Y:S01]  /*45e0*/  F2F.BF16.F32 R114, R110 ;  /* 0x0000006e00727304 */ /* 0x0007e20000202000 */
[----:B0-----:R-:W-:-:S02]  /*45f0*/  FMUL.FTZ R108, R108, R63 ;  /* 0x0000003f6c6c7220 */ /* 0x001fc40000410000 */
[----:B------:R-:W-:Y:S01]  /*4600*/  FFMA.FTZ R116, R97, R56, R116 ;  /* 0x0000003861747223 */ /* 0x000fe20000010074 */
[----:B-1----:R-:W-:Y:S01]  /*4610*/  IMAD.WIDE.U32 R60, R60, 0x10000, RZ ;  /* 0x000100003c3c7825 */ /* 0x002fe200078e00ff */
[----:B------:R-:W0:Y:S03]  /*4620*/  LDC.64 R56, c[0x0][0x478] ;  /* 0x00011e00ff387b82 */ /* 0x000e260000000a00 */
[----:B------:R-:W-:Y:S01]  /*4630*/  FMUL.FTZ R108, R108, UR13 ;  /* 0x0000000d6c6c7c20 */ /* 0x000fe20008410000 */
[----:B------:R1:W4:Y:S01]  /*4640*/  F2F.BF16.F32 R111, R112 ;  /* 0x00000070006f7304 */ /* 0x0003220000202000 */
[----:B---3--:R-:W-:Y:S01]  /*4650*/  FMUL.FTZ R110, R110, R63 ;  /* 0x0000003f6e6e7220 */ /* 0x008fe20000410000 */
[----:B------:R-:W-:-:S03]  /*4660*/  @P5 SHF.L.U32 R117, R87, 0x10, RZ ;  /* 0x0000001057755819 */ /* 0x000fc600000006ff */
[----:B------:R-:W-:-:S03]  /*4670*/  FMUL.FTZ R110, R110, UR13 ;  /* 0x0000000d6e6e7c20 */ /* 0x000fc60008410000 */
        /* <DEDUP_REMOVED lines=54> */
.L_x_475:
[----:B------:R-:W-:Y:S05]  /*49e0*/  BSYNC.RECONVERGENT B1 ;  /* 0x0000000000017941 */ /* 0x000fea0003800200 */
.L_x_474:
[----:B------:R-:W-:Y:S04]  /*49f0*/  BSSY.RECONVERGENT B1, `(.L_x_476) ;  /* 0x000005c000017945 */ /* 0x000fe80003800200 */
[----:B------:R-:W-:Y:S05]  /*4a00*/  @!P2 BRA `(.L_x_477) ;  /* 0x000000040068a947 */ /* 0x000fea0003800000 */
[----:B0-----:R-:W0:Y:S02]  /*4a10*/  LDC.64 R56, c[0x0][0x390] ;  /* 0x0000e400ff387b82 */ /* 0x001e240000000a00 */
        /* <DEDUP_REMOVED lines=50> */
[----:B0-----:R-:W-:Y:S01]  /*4d40*/  @P6 SHF.L.U32 R59, R13, 0x10, RZ ;  /* 0x000000100d3b6819 */ /* 0x001fe200000006ff */
[----:B------:R-:W0:Y:S04]  /*4d50*/  LDC.64 R60, c[0x0][0x468] ;  /* 0x00011a00ff3c7b82 */ /* 0x000e280000000a00 */
[----:B------:R-:W-:-:S06]  /*4d60*/  @P6 FMUL.FTZ R116, R59, R112 ;  /* 0x000000703b746220 */ /* 0x000fcc0000410000 */
        /* <DEDUP_REMOVED lines=36> */
.L_x_477:
[----:B------:R-:W-:Y:S05]  /*4fb0*/  BSYNC.RECONVERGENT B1 ;  /* 0x0000000000017941 */ /* 0x000fea0003800200 */
.L_x_476:
[----:B------:R-:W-:Y:S05]  /*4fc0*/  @!P3 BRA `(.L_x_464) ;  /* 0x00000004005cb947 */ /* 0x000fea0003800000 */
[----:B0-----:R-:W0:Y:S02]  /*4fd0*/  LDC.64 R56, c[0x0][0x390] ;  /* 0x0000e400ff387b82 */ /* 0x001e240000000a00 */
[----:B0-----:R-:W-:-:S06]  /*4fe0*/  IMAD.WIDE.U32 R56, R95, 0x8, R56 ;  /* 0x000000085f387825 */ /* 0x001fcc00078e0038 */
[----:B------:R-:W2:Y:S01]  /*4ff0*/  LDG.E.64 R56, desc[UR8][R56.64] ;  /* 0x0000000838387981 */ /* 0x000ea2000c1e1b00 */
[----:B------:R-:W-:Y:S01]  /*5000*/  LOP3.LUT P6, RZ, R0, 0xff, RZ, 0xc0, !PT ;  /* 0x000000ff00ff7812 */ /* 0x000fe200078cc0ff */
[-CC-:B-1----:R-:W-:Y:S01]  /*5010*/  FFMA.FTZ R59, R99, R109.reuse, R62.reuse ;  /* 0x0000006d633b7223 */ /* 0x182fe2000001003e */
[----:B------:R-:W-:Y:S01]  /*5020*/  MOV R60, R90 ;  /* 0x0000005a003c7202 */ /* 0x000fe20000000f00 */
[--C-:B------:R-:W-:Y:S01]  /*5030*/  FFMA.FTZ R111, R101, R109, R62.reuse ;  /* 0x0000006d656f7223 */ /* 0x100fe2000001003e */
[----:B------:R-:W-:Y:S01]  /*5040*/  MOV R110, R91 ;  /* 0x0000005b006e7202 */ /* 0x000fe20000000f00 */
[----:B------:R-:W-:Y:S01]  /*5050*/  FADD.FTZ R58, R100, -R59 ;  /* 0x8000003b643a7221 */ /* 0x000fe20000010000 */
[----:B------:R-:W-:Y:S01]  /*5060*/  SHF.L.U32 R60, R60, 0x10, RZ ;  /* 0x000000103c3c7819 */ /* 0x000fe200000006ff */
[----:B------:R-:W-:Y:S01]  /*5070*/  FFMA.FTZ R108, R104, R109, R62 ;  /* 0x0000006d686c7223 */ /* 0x000fe2000001003e */
[----:B------:R-:W-:Y:S01]  /*5080*/  SHF.L.U32 R59, R110, 0x10, RZ ;  /* 0x000000106e3b7819 */ /* 0x000fe200000006ff */
[----:B------:R-:W-:Y:S01]  /*5090*/  FADD.FTZ R110, R102, -R111 ;  /* 0x8000006f666e7221 */ /* 0x000fe20000010000 */
[----:B------:R-:W-:Y:S01]  /*50a0*/  SHF.R.U64 R61, R90, 0x10, R91 ;  /* 0x000000105a3d7819 */ /* 0x000fe2000000125b */
[----:B------:R-:W-:Y:S01]  /*50b0*/  FFMA.FTZ R60, R97, R58, R60 ;  /* 0x0000003a613c7223 */ /* 0x000fe2000001003c */
[----:B------:R-:W-:Y:S01]  /*50c0*/  FADD.FTZ R108, R103, -R108 ;  /* 0x8000006c676c7221 */ /* 0x000fe20000010000 */
[----:B------:R-:W-:Y:S01]  /*50d0*/  FFMA.FTZ R110, R97, R110, R59 ;  /* 0x0000006e616e7223 */ /* 0x000fe2000001003b */
[----:B------:R-:W-:Y:S01]  /*50e0*/  SHF.L.U32 R61, R61, 0x10, RZ ;  /* 0x000000103d3d7819 */ /* 0x000fe200000006ff */
[----:B------:R-:W-:Y:S01]  /*50f0*/  FMUL.FTZ R59, R60, R63 ;  /* 0x0000003f3c3b7220 */ /* 0x000fe20000410000 */
[----:B------:R0:W-:Y:S01]  /*5100*/  F2F.BF16.F32 R113, R60 ;  /* 0x0000003c00717304 */ /* 0x0001e20000202000 */
[----:B------:R-:W-:-:S02]  /*5110*/  HFMA2 R111, -RZ, RZ, 0, 0 ;  /* 0x00000000ff6f7431 */ /* 0x000fc400000001ff */
[----:B------:R-:W-:Y:S01]  /*5120*/  FFMA.FTZ R62, R106, R109, R62 ;  /* 0x0000006d6a3e7223 */ /* 0x000fe2000001003e */
[----:B------:R-:W-:Y:S02]  /*5130*/  HFMA2 R115, -RZ, RZ, 0, 0 ;  /* 0x00000000ff737431 */ /* 0x000fe400000001ff */
[----:B------:R-:W-:Y:S01]  /*5140*/  FMUL.FTZ R59, R59, UR13 ;  /* 0x0000000d3b3b7c20 */ /* 0x000fe20008410000 */
[----:B------:R-:W-:Y:S01]  /*5150*/  FFMA.FTZ R108, R97, R108, R61 ;  /* 0x0000006c616c7223 */ /* 0x000fe2000001003d */
[----:B------:R-:W-:Y:S01]  /*5160*/  SHF.R.U32.HI R61, RZ, 0x10, R91 ;  /* 0x00000010ff3d7819 */ /* 0x000fe2000001165b */
[----:B------:R-:W-:Y:S01]  /*5170*/  FADD.FTZ R112, R105, -R62 ;  /* 0x8000003e69707221 */ /* 0x000fe20000010000 */
[----:B------:R-:W-:Y:S01]  /*5180*/  LOP3.LUT P5, RZ, R0, 0xff00, RZ, 0xc0, !PT ;  /* 0x0000ff0000ff7812 */ /* 0x000fe200078ac0ff */
[----:B------:R-:W-:Y:S01]  /*5190*/  F2F.BF16.F32 R109, R110 ;  /* 0x0000006e006d7304 */ /* 0x000fe20000202000 */
[----:B0-----:R-:W-:Y:S02]  /*51a0*/  @P6 SHF.L.U32 R60, R12, 0x10, RZ ;  /* 0x000000100c3c6819 */ /* 0x001fe400000006ff */
[----:B------:R-:W-:-:S02]  /*51b0*/  CS2R R116, SRZ ;  /* 0x0000000000747805 */ /* 0x000fc4000001ff00 */
[----:B------:R-:W-:Y:S02]  /*51c0*/  LOP3.LUT P1, RZ, R0, 0xff0000, RZ, 0xc0, !PT ;  /* 0x00ff000000ff7812 */ /* 0x000fe4000782c0ff */
[----:B------:R-:W-:Y:S01]  /*51d0*/  SHF.L.U32 R114, R61, 0x10, RZ ;  /* 0x000000103d727819 */ /* 0x000fe200000006ff */
[----:B------:R-:W-:Y:S01]  /*51e0*/  @P6 FMUL.FTZ R115, R60, R59 ;  /* 0x0000003b3c736220 */ /* 0x000fe20000410000 */
[----:B------:R-:W-:Y:S03]  /*51f0*/  F2F.BF16.F32 R62, R108 ;  /* 0x0000006c003e7304 */ /* 0x000fe60000202000 */
[----:B------:R-:W-:Y:S01]  /*5200*/  FFMA.FTZ R112, R97, R112, R114 ;  /* 0x0000007061707223 */ /* 0x000fe20000010072 */
[----:B------:R-:W-:Y:S01]  /*5210*/  FMUL.FTZ R97, R108, R63 ;  /* 0x0000003f6c617220 */ /* 0x000fe20000410000 */
[----:B------:R-:W-:-:S03]  /*5220*/  MOV R114, RZ ;  /* 0x000000ff00727202 */ /* 0x000fc60000000f00 */
[----:B------:R-:W-:Y:S01]  /*5230*/  FMUL.FTZ R97, R97, UR13 ;  /* 0x0000000d61617c20 */ /* 0x000fe20008410000 */
[----:B------:R-:W-:Y:S01]  /*5240*/  @P1 SHF.L.U32 R61, R10, 0x10, RZ ;  /* 0x000000100a3d1819 */ /* 0x000fe200000006ff */
        /* <DEDUP_REMOVED lines=46> */
[----:B------:R-:W-:-:S07]  /*5530*/  FADD.FTZ R23, R23, R116 ;  /* 0x0000007417177221 */ /* 0x000fce0000010000 */
.L_x_464:
[----:B------:R-:W-:Y:S05]  /*5540*/  BSYNC.RECONVERGENT B0 ;  /* 0x0000000000007941 */ /* 0x000fea0003800200 */
.L_x_457:
[----:B01----:R-:W0:Y:S01]  /*5550*/  LDC.64 R56, c[0x0][0x380] ;  /* 0x0000e000ff387b82 */ /* 0x003e220000000a00 */
[----:B------:R-:W-:Y:S01]  /*5560*/  UPLOP3.LUT UP1, UPT, UPT, UPT, UP1, 0x40, 0x4 ;  /* 0x000000000004789c */ /* 0x000fe20003f2e810 */
[----:B0-----:R-:W-:-:S04]  /*5570*/  IADD3 R69, PT, PT, R69, R56, RZ ;  /* 0x0000003845457210 */ /* 0x001fc80007ffe0ff */
[----:B------:R-:W-:-:S13]  /*5580*/  ISETP.GE.AND P1, PT, R69, R57, PT ;  /* 0x000000394500720c */ /* 0x000fda0003f26270 */
[----:B------:R-:W-:Y:S05]  /*5590*/  @!P1 BRA `(.L_x_478) ;  /* 0xffffffb000349947 */ /* 0x000fea000383ffff */
.L_x_448:
        /* <DEDUP_REMOVED lines=15> */
.L_x_480:
[----:B------:R-:W-:Y:S05]  /*5690*/  BSYNC.RECONVERGENT B0 ;  /* 0x0000000000007941 */ /* 0x000fea0003800200 */
.L_x_479:
        /* <DEDUP_REMOVED lines=12> */
.L_x_482:
[----:B------:R-:W-:Y:S05]  /*5760*/  BSYNC.RECONVERGENT B0 ;  /* 0x0000000000007941 */ /* 0x000fea0003800200 */
.L_x_481:
        /* <DEDUP_REMOVED lines=11> */
.L_x_483:
        /* <DEDUP_REMOVED lines=14> */
.L_x_6666:


//--------------------- .text._ZN10layer_norm13ln_bwd_kernelINS_13Kernel_traitsI13__nv_bfloat16S2_S2_S2_fjLj1536ELj1ELj1ELj4ELj8ENS_18Kernel_traits_baseILj1536ES2_S2_S2_S2_fjLj128EEEEELb1ELb1ELb0ELb1EEEvNS_9BwdParamsE --------------------------
	.section	.text._ZN10layer_norm13ln_bwd_kernelINS_13Kernel_traitsI13__nv_bfloat16S2_S2_S2_fjLj1536ELj1ELj1ELj4ELj8ENS_18Kernel_traits_baseILj1536ES2_S2_S2_S2_fjLj128EEEEELb1ELb1ELb0ELb1EEEvNS_9BwdParamsE,"ax",@progbits
	.align	128
        .global         _ZN10layer_norm13ln_bwd_kernelINS_13Kernel_traitsI13__nv_bfloat16S2_S2_S2_fjLj1536ELj1ELj1ELj4ELj8ENS_18Kernel_traits_baseILj1536ES2_S2_S2_S2_fjLj128EEEEELb1ELb1ELb0ELb1EEEvNS_9BwdParamsE
        .type           _ZN10layer_norm13ln_bwd_kernelINS_13Kernel_traitsI13__nv_bfloat16S2_S2_S2_fjLj1536ELj1ELj1ELj4ELj8ENS_18Kernel_traits_baseILj1536ES2_S2_S2_S2_fjLj128EEEEELb1ELb1ELb0ELb1EEEvNS_9BwdParamsE,@function
        .size           _ZN10layer_norm13ln_bwd_kernelINS_13Kernel_traitsI13__nv_bfloat16S2_S2_S2_fjLj1536ELj1ELj1ELj4ELj8ENS_18Kernel_traits_baseILj1536ES2_S2_S2_S2_fjLj128EEEEELb1ELb1ELb0ELb1EEEvNS_9BwdParamsE,(.L_x_6667 - _ZN10layer_norm13ln_bwd_kernelINS_13Kernel_traitsI13__nv_bfloat16S2_S2_S2_fjLj1536ELj1ELj1ELj4ELj8ENS_18Kernel_traits_baseILj1536ES2_S2_S2_S2_fjLj128EEEEELb1ELb1ELb0ELb1EEEvNS_9BwdParamsE)
        .other          _ZN10layer_norm13ln_bwd_kernelINS_13Kernel_traitsI13__nv_bfloat16S2_S2_S2_fjLj1536ELj1ELj1ELj4ELj8ENS_18Kernel_traits_baseILj1536ES2_S2_S2_S2_fjLj128EEEEELb1ELb1ELb0ELb1EEEvNS_9BwdParamsE,@"STO_CUDA_ENTRY STV_DEFAULT"
_ZN10layer_norm13ln_bwd_kernelINS_13Kernel_traitsI13__nv_bfloat16S2_S2_S2_fjLj1536ELj1ELj1ELj4ELj8ENS_18Kernel_traits_baseILj1536ES2_S2_S2_S2_fjLj128EEEEELb1ELb1ELb0ELb1EEEvNS_9BwdParamsE:
.text._ZN10layer_norm13ln_bwd_kernelINS_13Kernel_traitsI13__nv_bfloat16S2_S2_S2_fjLj1536ELj1ELj1ELj4ELj8ENS_18Kernel_traits_baseILj1536ES2_S2_S2_S2_fjLj128EEEEELb1ELb1ELb0ELb1EEEvNS_9BwdParamsE:
        /* <DEDUP_REMOVED lines=26> */
[----:B------:R-:W1:Y:S08]  /*01a0*/  LDC.64 R4, c[0x0][0x3e8] ;  /* 0x0000fa00ff047b82 */ /* 0x000e700000000a00 */
[----:B------:R-:W3:Y:S01]  /*01b0*/  LDC.64 R6, c[0x0][0x3e0] ;  /* 0x0000f800ff067b82 */ /* 0x000ee20000000a00 */
[----:B------:R-:W-:Y:S01]  /*01c0*/  HFMA2 R59, -RZ, RZ, 0, 0 ;  /* 0x00000000ff3b7431 */ /* 0x000fe200000001ff */
[----:B------:R-:W-:Y:S01]  /*01d0*/  PLOP3.LUT P2, PT, PT, PT, PT, 0x8, 0x80 ;  /* 0x000000000080781c */ /* 0x000fe20003f4e170 */
[----:B------:R-:W-:Y:S01]  /*01e0*/  HFMA2 R46, -RZ, RZ, 0, 0 ;  /* 0x00000000ff2e7431 */ /* 0x000fe200000001ff */
[----:B------:R-:W-:-:S02]  /*01f0*/  CS2R R42, SRZ ;  /* 0x00000000002a7805 */ /* 0x000fc4000001ff00 */
[----:B------:R-:W-:Y:S02]  /*0200*/  CS2R R44, SRZ ;  /* 0x00000000002c7805 */ /* 0x000fe4000001ff00 */
[----:B------:R-:W-:Y:S02]  /*0210*/  CS2R R30, SRZ ;  /* 0x00000000001e7805 */ /* 0x000fe4000001ff00 */
[----:B------:R-:W-:Y:S01]  /*0220*/  MOV R29, RZ ;  /* 0x000000ff001d7202 */ /* 0x000fe20000000f00 */
[----:B0-----:R-:W-:Y:S01]  /*0230*/  IMAD.WIDE.U32 R2, R28, 0x8, R2 ;  /* 0x000000081c027825 */ /* 0x001fe200078e0002 */
[----:B------:R-:W-:Y:S02]  /*0240*/  CS2R R26, SRZ ;  /* 0x00000000001a7805 */ /* 0x000fe4000001ff00 */
[----:B------:R-:W-:Y:S02]  /*0250*/  CS2R R24, SRZ ;  /* 0x0000000000187805 */ /* 0x000fe4000001ff00 */
[----:B------:R-:W-:-:S02]  /*0260*/  CS2R R22, SRZ ;  /* 0x0000000000167805 */ /* 0x000fc4000001ff00 */
[----:B------:R-:W-:Y:S01]  /*0270*/  CS2R R20, SRZ ;  /* 0x0000000000147805 */ /* 0x000fe2000001ff00 */
[----:B--2---:R-:W2:Y:S01]  /*0280*/  LDG.E.64 R40, desc[UR4][R2.64] ;  /* 0x0000000402287981 */ /* 0x004ea2000c1e1b00 */
[----:B------:R-:W-:Y:S02]  /*0290*/  CS2R R18, SRZ ;  /* 0x0000000000127805 */ /* 0x000fe4000001ff00 */
[----:B------:R-:W-:Y:S01]  /*02a0*/  CS2R R16, SRZ ;  /* 0x0000000000107805 */ /* 0x000fe2000001ff00 */
[----:B-1----:R-:W-:Y:S01]  /*02b0*/  IMAD.WIDE.U32 R4, R28, 0x8, R4 ;  /* 0x000000081c047825 */ /* 0x002fe200078e0004 */
[----:B------:R-:W4:Y:S01]  /*02c0*/  LDG.E.64 R8, desc[UR4][R2.64+0x800] ;  /* 0x0008000402087981 */ /* 0x000f22000c1e1b00 */
[----:B------:R-:W-:Y:S02]  /*02d0*/  CS2R R14, SRZ ;  /* 0x00000000000e7805 */ /* 0x000fe4000001ff00 */
[----:B------:R-:W-:Y:S02]  /*02e0*/  CS2R R12, SRZ ;  /* 0x00000000000c7805 */ /* 0x000fe4000001ff00 */
[----:B------:R-:W-:Y:S01]  /*02f0*/  MOV R58, UR6 ;  /* 0x00000006003a7c02 */ /* 0x000fe20008000f00 */
[----:B------:R0:W5:Y:S01]  /*0300*/  LDG.E.64 R10, desc[UR4][R2.64+0x400] ;  /* 0x00040004020a7981 */ /* 0x000162000c1e1b00 */
[----:B------:R-:W1:Y:S03]  /*0310*/  LDCU UR14, c[0x0][0x408] ;  /* 0x00008100ff0e77ac */ /* 0x000e660008000800 */
[----:B------:R-:W5:Y:S01]  /*0320*/  LDG.E.64 R66, desc[UR4][R4.64+0x800] ;  /* 0x0008000404427981 */ /* 0x000f62000c1e1b00 */
[----:B------:R-:W1:Y:S03]  /*0330*/  LDCU UR10, c[0x0][0x388] ;  /* 0x00007100ff0a77ac */ /* 0x000e660008000800 */
[----:B------:R-:W5:Y:S01]  /*0340*/  LDG.E.64 R64, desc[UR4][R4.64+0x400] ;  /* 0x0004000404407981 */ /* 0x000f62000c1e1b00 */
[----:B------:R-:W1:Y:S03]  /*0350*/  LDCU.U8 UR7, c[0x0][0x410] ;  /* 0x00008200ff0777ac */ /* 0x000e660008000000 */
[----:B------:R1:W5:Y:S01]  /*0360*/  LDG.E.64 R62, desc[UR4][R4.64] ;  /* 0x00000004043e7981 */ /* 0x000362000c1e1b00 */
[----:B---3--:R-:W-:-:S02]  /*0370*/  ISETP.NE.U32.AND P1, PT, R6, RZ, PT ;  /* 0x000000ff0600720c */ /* 0x008fc40003f25070 */
[----:B0-----:R-:W-:Y:S01]  /*0380*/  CS2R R2, SRZ ;  /* 0x0000000000027805 */ /* 0x001fe2000001ff00 */
[----:B------:R-:W0:Y:S01]  /*0390*/  LDCU UR11, c[0x0][0x400] ;  /* 0x00008000ff0b77ac */ /* 0x000e220008000800 */
[----:B------:R-:W-:Y:S02]  /*03a0*/  ISETP.NE.AND.EX P1, PT, R7, RZ, PT, P1 ;  /* 0x000000ff0700720c */ /* 0x000fe40003f25310 */
[----:B------:R-:W-:Y:S01]  /*03b0*/  CS2R R6, SRZ ;  /* 0x0000000000067805 */ /* 0x000fe2000001ff00 */
[----:B------:R-:W3:Y:S01]  /*03c0*/  LDCU.64 UR12, c[0x0][0x478] ;  /* 0x00008f00ff0c77ac */ /* 0x000ee20008000a00 */
[----:B-1----:R-:W-:Y:S01]  /*03d0*/  CS2R R4, SRZ ;  /* 0x0000000000047805 */ /* 0x002fe2000001ff00 */
[----:B------:R-:W1:Y:S01]  /*03e0*/  LDCU.64 UR8, c[0x0][0x438] ;  /* 0x00008700ff0877ac */ /* 0x000e620008000a00 */
[----:B--2---:R-:W-:Y:S02]  /*03f0*/  SHF.R.U64 R47, R40, 0x10, R41 ;  /* 0x00000010282f7819 */ /* 0x004fe40000001229 */
[----:B------:R-:W-:-:S02]  /*0400*/  SHF.L.U32 R60, R41, 0x10, RZ ;  /* 0x00000010293c7819 */ /* 0x000fc400000006ff */
[--C-:B----4-:R-:W-:Y:S02]  /*0410*/  SHF.R.U64 R51, R8, 0x10, R9.reuse ;  /* 0x0000001008337819 */ /* 0x110fe40000001209 */
[----:B------:R-:W-:Y:S02]  /*0420*/  SHF.R.U32.HI R50, RZ, 0x10, R9 ;  /* 0x00000010ff327819 */ /* 0x000fe40000011609 */
[--C-:B-----5:R-:W-:Y:S02]  /*0430*/  SHF.R.U64 R49, R10, 0x10, R11.reuse ;  /* 0x000000100a317819 */ /* 0x120fe4000000120b */
[----:B------:R-:W-:Y:S02]  /*0440*/  SHF.R.U32.HI R48, RZ, 0x10, R11 ;  /* 0x00000010ff307819 */ /* 0x000fe4000001160b */
[----:B------:R-:W-:Y:S02]  /*0450*/  SHF.R.U32.HI R41, RZ, 0x10, R41 ;  /* 0x00000010ff297819 */ /* 0x000fe40000011629 */
[----:B------:R-:W-:-:S02]  /*0460*/  SHF.L.U32 R79, R8, 0x10, RZ ;  /* 0x00000010084f7819 */ /* 0x000fc400000006ff */
[----:B------:R-:W-:Y:S02]  /*0470*/  SHF.L.U32 R78, R9, 0x10, RZ ;  /* 0x00000010094e7819 */ /* 0x000fe400000006ff */
[----:B------:R-:W-:Y:S02]  /*0480*/  CS2R R8, SRZ ;  /* 0x0000000000087805 */ /* 0x000fe4000001ff00 */
[----:B------:R-:W-:Y:S02]  /*0490*/  SHF.L.U32 R75, R10, 0x10, RZ ;  /* 0x000000100a4b7819 */ /* 0x000fe400000006ff */
[----:B------:R-:W-:Y:S02]  /*04a0*/  SHF.L.U32 R74, R11, 0x10, RZ ;  /* 0x000000100b4a7819 */ /* 0x000fe400000006ff */
[----:B------:R-:W-:Y:S02]  /*04b0*/  CS2R R10, SRZ ;  /* 0x00000000000a7805 */ /* 0x000fe4000001ff00 */
[----:B------:R-:W-:-:S02]  /*04c0*/  SHF.L.U32 R61, R40, 0x10, RZ ;  /* 0x00000010283d7819 */ /* 0x000fc400000006ff */
[----:B------:R-:W-:Y:S02]  /*04d0*/  MOV R40, RZ ;  /* 0x000000ff00287202 */ /* 0x000fe40000000f00 */
[--C-:B------:R-:W-:Y:S02]  /*04e0*/  SHF.R.U64 R57, R66, 0x10, R67.reuse ;  /* 0x0000001042397819 */ /* 0x100fe40000001243 */
[----:B------:R-:W-:Y:S02]  /*04f0*/  SHF.R.U32.HI R56, RZ, 0x10, R67 ;  /* 0x00000010ff387819 */ /* 0x000fe40000011643 */
[--C-:B------:R-:W-:Y:S02]  /*0500*/  SHF.R.U64 R55, R64, 0x10, R65.reuse ;  /* 0x0000001040377819 */ /* 0x100fe40000001241 */
[----:B------:R-:W-:Y:S02]  /*0510*/  SHF.R.U32.HI R54, RZ, 0x10, R65 ;  /* 0x00000010ff367819 */ /* 0x000fe40000011641 */
[----:B------:R-:W-:-:S02]  /*0520*/  SHF.R.U64 R53, R62, 0x10, R63 ;  /* 0x000000103e357819 */ /* 0x000fc4000000123f */
[----:B------:R-:W-:Y:S02]  /*0530*/  SHF.R.U32.HI R52, RZ, 0x10, R63 ;  /* 0x00000010ff347819 */ /* 0x000fe4000001163f */
[----:B------:R-:W-:Y:S02]  /*0540*/  SHF.L.U32 R51, R51, 0x10, RZ ;  /* 0x0000001033337819 */ /* 0x000fe400000006ff */
[----:B------:R-:W-:Y:S02]  /*0550*/  SHF.L.U32 R50, R50, 0x10, RZ ;  /* 0x0000001032327819 */ /* 0x000fe400000006ff */
[----:B------:R-:W-:Y:S02]  /*0560*/  SHF.L.U32 R49, R49, 0x10, RZ ;  /* 0x0000001031317819 */ /* 0x000fe400000006ff */
[----:B------:R-:W-:Y:S02]  /*0570*/  SHF.L.U32 R48, R48, 0x10, RZ ;  /* 0x0000001030307819 */ /* 0x000fe400000006ff */
[----:B------:R-:W-:-:S02]  /*0580*/  SHF.L.U32 R47, R47, 0x10, RZ ;  /* 0x000000102f2f7819 */ /* 0x000fc400000006ff */
[----:B01-3--:R-:W-:-:S07]  /*0590*/  SHF.L.U32 R41, R41, 0x10, RZ ;  /* 0x0000001029297819 */ /* 0x00bfce00000006ff */
.L_x_489:
[----:B------:R-:W0:Y:S01]  /*05a0*/  LDC.64 R32, c[0x0][0x428] ;  /* 0x00010a00ff207b82 */ /* 0x000e220000000a00 */
[----:B------:R-:W-:-:S05]  /*05b0*/  IMAD R0, R58, UR10, RZ ;  /* 0x0000000a3a007c24 */ /* 0x000fca000f8e02ff */
[----:B------:R-:W-:Y:S02]  /*05c0*/  SHF.R.S32.HI R35, RZ, 0x1f, R0 ;  /* 0x0000001fff237819 */ /* 0x000fe40000011400 */
[----:B------:R-:W1:Y:S02]  /*05d0*/  LDC.64 R36, c[0x0][0x3a8] ;  /* 0x0000ea00ff247b82 */ /* 0x000e640000000a00 */
[----:B------:R-:W-:-:S04]  /*05e0*/  LEA.HI R35, R35, R0, RZ, 0x2 ;  /* 0x0000000023237211 */ /* 0x000fc800078f10ff */
[----:B------:R-:W-:Y:S02]  /*05f0*/  LEA.HI.SX32 R89, R35, R28, 0x1e ;  /* 0x0000001c23597211 */ /* 0x000fe400078ff2ff */
[----:B------:R-:W2:Y:S02]  /*0600*/  LDC.64 R100, c[0x0][0x3c0] ;  /* 0x0000f000ff647b82 */ /* 0x000ea40000000a00 */
[C---:B------:R-:W-:Y:S02]  /*0610*/  IADD3 R87, PT, PT, R89.reuse, 0x80, RZ ;  /* 0x0000008059577810 */ /* 0x040fe40007ffe0ff */
[----:B------:R-:W-:-:S04]  /*0620*/  IADD3 R85, PT, PT, R89, 0x100, RZ ;  /* 0x0000010059557810 */ /* 0x000fc80007ffe0ff */
[----:B------:R-:W3:Y:S01]  /*0630*/  LDC.64 R38, c[0x0][0x3c8] ;  /* 0x0000f200ff267b82 */ /* 0x000ee20000000a00 */
[----:B0-----:R-:W-:-:S04]  /*0640*/  IMAD.WIDE.U32 R92, R89, 0x8, R32 ;  /* 0x00000008595c7825 */ /* 0x001fc800078e0020 */
[--C-:B------:R-:W-:Y:S02]  /*0650*/  IMAD.WIDE.U32 R90, R87, 0x8, R32.reuse ;  /* 0x00000008575a7825 */ /* 0x100fe400078e0020 */
[----:B------:R-:W4:Y:S01]  /*0660*/  LDG.E.64 R92, desc[UR4][R92.64] ;  /* 0x000000045c5c7981 */ /* 0x000f22000c1e1b00 */
[----:B------:R-:W-:Y:S01]  /*0670*/  ISETP.NE.U32.AND P0, PT, RZ, UR8, PT ;  /* 0x00000008ff007c0c */ /* 0x000fe2000bf05070 */
[----:B------:R-:W-:Y:S01]  /*0680*/  IMAD.WIDE.U32 R80, R85, 0x8, R32 ;  /* 0x0000000855507825 */ /* 0x000fe200078e0020 */
[----:B------:R-:W0:Y:S01]  /*0690*/  @P1 LDC.64 R98, c[0x0][0x3e0] ;  /* 0x0000f800ff621b82 */ /* 0x000e220000000a00 */
[----:B------:R-:W4:Y:S02]  /*06a0*/  LDG.E.64 R90, desc[UR4][R90.64] ;  /* 0x000000045a5a7981 */ /* 0x000f24000c1e1b00 */
[----:B-1----:R-:W-:Y:S02]  /*06b0*/  IMAD.WIDE.U32 R32, R89, 0x8, R36 ;  /* 0x0000000859207825 */ /* 0x002fe400078e0024 */
[----:B------:R-:W4:Y:S02]  /*06c0*/  LDG.E.64 R80, desc[UR4][R80.64] ;  /* 0x0000000450507981 */ /* 0x000f24000c1e1b00 */
[----:B--2---:R-:W-:Y:S01]  /*06d0*/  IMAD.WIDE R100, R58, 0x4, R100 ;  /* 0x000000043a647825 */ /* 0x004fe200078e0264 */
[----:B------:R-:W1:Y:S01]  /*06e0*/  LDC.64 R94, c[0x0][0x3b0] ;  /* 0x0000ec00ff5e7b82 */ /* 0x000e620000000a00 */
[----:B------:R-:W2:Y:S02]  /*06f0*/  LDG.E.64 R32, desc[UR4][R32.64] ;  /* 0x0000000420207981 */ /* 0x000ea4000c1e1b00 */
[----:B------:R-:W-:-:S02]  /*0700*/  IMAD.WIDE.U32 R34, R87, 0x8, R36 ;  /* 0x0000000857227825 */ /* 0x000fc400078e0024 */
[----:B------:R-:W2:Y:S02]  /*0710*/  LDG.E R100, desc[UR4][R100.64] ;  /* 0x0000000464647981 */ /* 0x000ea4000c1e1900 */
[----:B---3--:R-:W-:Y:S02]  /*0720*/  IMAD.WIDE R82, R58, 0x4, R38 ;  /* 0x000000043a527825 */ /* 0x008fe400078e0226 */
[----:B------:R-:W3:Y:S04]  /*0730*/  LDG.E.64 R34, desc[UR4][R34.64] ;  /* 0x0000000422227981 */ /* 0x000ee8000c1e1b00 */
[----:B------:R-:W3:Y:S01]  /*0740*/  LDG.E R83, desc[UR4][R82.64] ;  /* 0x0000000452537981 */ /* 0x000ee2000c1e1900 */
[----:B------:R-:W-:-:S06]  /*0750*/  IMAD.WIDE.U32 R36, R85, 0x8, R36 ;  /* 0x0000000855247825 */ /* 0x000fcc00078e0024 */
[----:B------:R-:W3:Y:S01]  /*0760*/  LDG.E.64 R36, desc[UR4][R36.64] ;  /* 0x0000000424247981 */ /* 0x000ee2000c1e1b00 */
[----:B------:R-:W-:-:S13]  /*0770*/  ISETP.NE.AND.EX P0, PT, RZ, UR9, PT, P0 ;  /* 0x00000009ff007c0c */ /* 0x000fda000bf05300 */
[----:B------:R-:W1:Y:S08]  /*0780*/  @P0 LDC.64 R76, c[0x0][0x438] ;  /* 0x00010e00ff4c0b82 */ /* 0x000e700000000a00 */
[----:B------:R-:W1:Y:S08]  /*0790*/  @P0 LDC.64 R38, c[0x0][0x438] ;  /* 0x00010e00ff260b82 */ /* 0x000e700000000a00 */
[----:B------:R-:W1:Y:S01]  /*07a0*/  @P0 LDC.64 R96, c[0x0][0x438] ;  /* 0x00010e00ff600b82 */ /* 0x000e620000000a00 */
[----:B0-----:R-:W-:Y:S01]  /*07b0*/  @P1 IMAD.WIDE R98, R58, 0x2, R98 ;  /* 0x000000023a621825 */ /* 0x001fe200078e0262 */
[----:B------:R-:W-:-:S04]  /*07c0*/  ISETP.NE.AND P4, PT, RZ, UR7, PT ;  /* 0x00000007ff007c0c */ /* 0x000fc8000bf85270 */
[----:B------:R-:W3:Y:S01]  /*07d0*/  @P1 LDG.E.U16 R110, desc[UR4][R98.64] ;  /* 0x00000004626e1981 */ /* 0x000ee2000c1e1500 */
[----:B-1----:R-:W-:-:S05]  /*07e0*/  @P0 IMAD.WIDE.U32 R38, R85, 0x8, R38 ;  /* 0x0000000855260825 */ /* 0x002fca00078e0026 */
[----:B------:R2:W5:Y:S01]  /*07f0*/  @P0 LDG.E.64 R72, desc[UR4][R38.64] ;  /* 0x0000000426480981 */ /* 0x000562000c1e1b00 */
[----:B------:R-:W-:-:S05]  /*0800*/  @P0 IMAD.WIDE.U32 R96, R89, 0x8, R96 ;  /* 0x0000000859600825 */ /* 0x000fca00078e0060 */
[----:B------:R-:W5:Y:S01]  /*0810*/  @P0 LDG.E.64 R68, desc[UR4][R96.64] ;  /* 0x0000000460440981 */ /* 0x000f62000c1e1b00 */
[----:B----4-:R-:W-:Y:S01]  /*0820*/  MOV R111, R92 ;  /* 0x0000005c006f7202 */ /* 0x010fe20000000f00 */
[--C-:B------:R-:W-:Y:S01]  /*0830*/  IMAD.MOV.U32 R113, RZ, RZ, R93.reuse ;  /* 0x000000ffff717224 */ /* 0x100fe200078e005d */
[--C-:B------:R-:W-:Y:S02]  /*0840*/  SHF.R.U64 R112, R92, 0x10, R93.reuse ;  /* 0x000000105c707819 */ /* 0x100fe4000000125d */
[----:B------:R-:W-:Y:S01]  /*0850*/  SHF.R.U32.HI R114, RZ, 0x10, R93 ;  /* 0x00000010ff727819 */ /* 0x000fe2000001165d */
[----:B------:R-:W-:Y:S01]  /*0860*/  @P0 IMAD.WIDE.U32 R92, R87, 0x8, R76 ;  /* 0x00000008575c0825 */ /* 0x000fe200078e004c */
[----:B------:R-:W-:-:S04]  /*0870*/  MOV R84, R90 ;  /* 0x0000005a00547202 */ /* 0x000fc80000000f00 */
[----:B------:R0:W5:Y:S01]  /*0880*/  @P0 LDG.E.64 R70, desc[UR4][R92.64] ;  /* 0x000000045c460981 */ /* 0x000162000c1e1b00 */
[--C-:B------:R-:W-:Y:S02]  /*0890*/  SHF.R.U64 R86, R90, 0x10, R91.reuse ;  /* 0x000000105a567819 */ /* 0x100fe4000000125b */
[----:B------:R-:W-:Y:S02]  /*08a0*/  MOV R28, R91 ;  /* 0x0000005b001c7202 */ /* 0x000fe40000000f00 */
[----:B------:R-:W-:Y:S02]  /*08b0*/  SHF.R.U32.HI R88, RZ, 0x10, R91 ;  /* 0x00000010ff587819 */ /* 0x000fe4000001165b */
[----:B--2---:R-:W-:Y:S02]  /*08c0*/  FSEL R39, R100, RZ, !P4 ;  /* 0x000000ff64277208 */ /* 0x004fe40006000000 */
[C---:B0-----:R-:W-:Y:S02]  /*08d0*/  SHF.R.U64 R92, R32.reuse, 0x10, R33 ;  /* 0x00000010205c7819 */ /* 0x041fe40000001221 */
[----:B------:R-:W-:Y:S01]  /*08e0*/  SHF.L.U32 R32, R32, 0x10, RZ ;  /* 0x0000001020207819 */ /* 0x000fe200000006ff */
[----:B------:R-:W-:Y:S01]  /*08f0*/  IMAD.WIDE.U32 R90, R89, 0x4, R94 ;  /* 0x00000004595a7825 */ /* 0x000fe200078e005e */
[----:B------:R-:W-:-:S02]  /*0900*/  SHF.L.U32 R111, R111, 0x10, RZ ;  /* 0x000000106f6f7819 */ /* 0x000fc400000006ff */
[----:B------:R-:W-:Y:S01]  /*0910*/  SHF.L.U32 R92, R92, 0x10, RZ ;  /* 0x000000105c5c7819 */ /* 0x000fe200000006ff */
[----:B------:R-:W-:Y:S01]  /*0920*/  FADD.FTZ R0, -R39, R32 ;  /* 0x0000002027007221 */ /* 0x000fe20000010100 */
[----:B------:R-:W-:Y:S01]  /*0930*/  IMAD.WIDE.U32 R76, R87, 0x4, R94 ;  /* 0x00000004574c7825 */ /* 0x000fe200078e005e */
[----:B------:R0:W5:Y:S01]  /*0940*/  LDG.E R82, desc[UR4][R90.64] ;  /* 0x000000045a527981 */ /* 0x000162000c1e1900 */
[----:B------:R-:W-:Y:S02]  /*0950*/  SHF.R.U32.HI R96, RZ, 0x10, R33 ;  /* 0x00000010ff607819 */ /* 0x000fe40000011621 */
[----:B------:R-:W-:Y:S01]  /*0960*/  IMAD.WIDE.U32 R94, R85, 0x4, R94 ;  /* 0x00000004555e7825 */ /* 0x000fe200078e005e */
[----:B------:R-:W-:-:S03]  /*0970*/  SHF.L.U32 R112, R112, 0x10, RZ ;  /* 0x0000001070707819 */ /* 0x000fc600000006ff */
[----:B------:R-:W-:Y:S01]  /*0980*/  FADD.FTZ R92, -R39, R92 ;  /* 0x0000005c275c7221 */ /* 0x000fe20000010100 */
[----:B------:R-:W-:Y:S01]  /*0990*/  SHF.L.U32 R33, R33, 0x10, RZ ;  /* 0x0000001021217819 */ /* 0x000fe200000006ff */
[----:B---3--:R-:W-:Y:S01]  /*09a0*/  FMUL.FTZ R0, R83, R0 ;  /* 0x0000000053007220 */ /* 0x008fe20000410000 */
[----:B0-----:R-:W-:Y:S01]  /*09b0*/  FMUL.FTZ R91, R61, R111 ;  /* 0x0000006f3d5b7220 */ /* 0x001fe20000410000 */
[----:B------:R-:W-:Y:S01]  /*09c0*/  MOV R104, R80 ;  /* 0x0000005000687202 */ /* 0x000fe20000000f00 */
[----:B------:R-:W-:Y:S01]  /*09d0*/  FMUL.FTZ R107, R47, R112 ;  /* 0x000000702f6b7220 */ /* 0x000fe20000410000 */
[----:B------:R-:W-:Y:S02]  /*09e0*/  SHF.R.U64 R101, R80, 0x10, R81 ;  /* 0x0000001050657819 */ /* 0x000fe40000001251 */
[----:B------:R-:W-:Y:S01]  /*09f0*/  SHF.L.U32 R113, R113, 0x10, RZ ;  /* 0x0000001071717819 */ /* 0x000fe200000006ff */
[----:B------:R0:W5:Y:S01]  /*0a00*/  LDG.E R80, desc[UR4][R94.64] ;  /* 0x000000045e507981 */ /* 0x000162000c1e1900 */
[----:B------:R-:W-:Y:S01]  /*0a10*/  SHF.L.U32 R117, R28, 0x10, RZ ;  /* 0x000000101c757819 */ /* 0x000fe200000006ff */
[----:B------:R-:W-:Y:S01]  /*0a20*/  FADD.FTZ R28, RZ, R91 ;  /* 0x0000005bff1c7221 */ /* 0x000fe20000010000 */
[----:B------:R-:W-:Y:S01]  /*0a30*/  SHF.L.U32 R96, R96, 0x10, RZ ;  /* 0x0000001060607819 */ /* 0x000fe200000006ff */
[----:B------:R-:W-:Y:S01]  /*0a40*/  FMUL.FTZ R109, R83, R92 ;  /* 0x0000005c536d7220 */ /* 0x000fe20000410000 */
[----:B------:R-:W-:Y:S01]  /*0a50*/  SHF.L.U32 R115, R84, 0x10, RZ ;  /* 0x0000001054737819 */ /* 0x000fe200000006ff */
[----:B------:R-:W-:Y:S01]  /*0a60*/  FFMA.FTZ R84, R0, R91, RZ ;  /* 0x0000005b00547223 */ /* 0x000fe200000100ff */
[----:B------:R-:W-:Y:S01]  /*0a70*/  SHF.L.U32 R90, R34, 0x10, RZ ;  /* 0x00000010225a7819 */ /* 0x000fe200000006ff */
[C---:B0-----:R-:W-:Y:S01]  /*0a80*/  FADD.FTZ R94, -R39.reuse, R33 ;  /* 0x00000021275e7221 */ /* 0x041fe20000010100 */
[----:B------:R-:W-:Y:S01]  /*0a90*/  MOV R102, R81 ;  /* 0x0000005100667202 */ /* 0x000fe20000000f00 */
[----:B------:R-:W-:Y:S01]  /*0aa0*/  IMAD.U32 R114, R114, 0x10000, RZ ;  /* 0x0001000072727824 */ /* 0x000fe200078e00ff */
[----:B------:R-:W-:Y:S01]  /*0ab0*/  SHF.R.U32.HI R105, RZ, 0x10, R81 ;  /* 0x00000010ff697819 */ /* 0x000fe20000011651 */
[----:B------:R-:W-:Y:S01]  /*0ac0*/  FMUL.FTZ R108, R60, R113 ;  /* 0x000000713c6c7220 */ /* 0x000fe20000410000 */
[----:B------:R-:W-:Y:S01]  /*0ad0*/  SHF.R.U64 R106, R34, 0x10, R35 ;  /* 0x00000010226a7819 */ /* 0x000fe20000001223 */
[----:B------:R-:W-:Y:S01]  /*0ae0*/  FADD.FTZ R33, R28, R107 ;  /* 0x0000006b1c217221 */ /* 0x000fe20000010000 */
[----:B------:R0:W5:Y:S01]  /*0af0*/  LDG.E R81, desc[UR4][R76.64] ;  /* 0x000000044c517981 */ /* 0x000162000c1e1900 */
[----:B------:R-:W-:Y:S01]  /*0b00*/  FADD.FTZ R96, -R39, R96 ;  /* 0x0000006027607221 */ /* 0x000fe20000010100 */
[----:B------:R-:W-:Y:S01]  /*0b10*/  FMUL.FTZ R93, R83, R94 ;  /* 0x0000005e535d7220 */ /* 0x000fe20000410000 */
[----:B------:R-:W-:Y:S01]  /*0b20*/  FFMA.FTZ R84, R109, R107, R84 ;  /* 0x0000006b6d547223 */ /* 0x000fe20000010054 */
[----:B------:R-:W-:Y:S01]  /*0b30*/  FADD.FTZ R90, -R39, R90 ;  /* 0x0000005a275a7221 */ /* 0x000fe20000010100 */
[----:B------:R-:W-:Y:S01]  /*0b40*/  SHF.L.U32 R106, R106, 0x10, RZ ;  /* 0x000000106a6a7819 */ /* 0x000fe200000006ff */
[----:B------:R-:W-:Y:S01]  /*0b50*/  FMUL.FTZ R103, R41, R114 ;  /* 0x0000007229677220 */ /* 0x000fe20000410000 */
[----:B------:R-:W-:Y:S01]  /*0b60*/  FADD.FTZ R28, R33, R108 ;  /* 0x0000006c211c7221 */ /* 0x000fe20000010000 */
[----:B0-----:R-:W-:-:S02]  /*0b70*/  SHF.R.U32.HI R77, RZ, 0x10, R35 ;  /* 0x00000010ff4d7819 */ /* 0x001fc40000011623 */
[----:B------:R-:W-:Y:S02]  /*0b80*/  SHF.L.U32 R76, R35, 0x10, RZ ;  /* 0x00000010234c7819 */ /* 0x000fe400000006ff */
[----:B------:R-:W-:Y:S01]  /*0b90*/  SHF.R.U32.HI R35, RZ, 0x10, R37 ;  /* 0x00000010ff237819 */ /* 0x000fe20000011625 */
[----:B------:R-:W-:Y:S01]  /*0ba0*/  FMUL.FTZ R96, R83, R96 ;  /* 0x0000006053607220 */ /* 0x000fe20000410000 */
[----:B------:R-:W-:Y:S01]  /*0bb0*/  FFMA.FTZ R33, R93, R108, R84 ;  /* 0x0000006c5d217223 */ /* 0x000fe20000010054 */
[----:B------:R-:W-:Y:S01]  /*0bc0*/  SHF.L.U32 R120, R101, 0x10, RZ ;  /* 0x0000001065787819 */ /* 0x000fe200000006ff */
[----:B------:R-:W-:Y:S01]  /*0bd0*/  FMUL.FTZ R101, R83, R90 ;  /* 0x0000005a53657220 */ /* 0x000fe20000410000 */
[----:B------:R-:W-:Y:S01]  /*0be0*/  SHF.L.U32 R32, R35, 0x10, RZ ;  /* 0x0000001023207819 */ /* 0x000fe200000006ff */
[----:B------:R-:W-:Y:S01]  /*0bf0*/  FMUL.FTZ R90, R75, R115 ;  /* 0x000000734b5a7220 */ /* 0x000fe20000410000 */
[----:B------:R-:W-:Y:S01]  /*0c00*/  SHF.L.U32 R116, R86, 0x10, RZ ;  /* 0x0000001056747819 */ /* 0x000fe200000006ff */
[----:B------:R-:W-:Y:S01]  /*0c10*/  FADD.FTZ R35, R28, R103 ;  /* 0x000000671c237221 */ /* 0x000fe20000010000 */
[----:B------:R-:W-:Y:S01]  /*0c20*/  FADD.FTZ R106, -R39, R106 ;  /* 0x0000006a276a7221 */ /* 0x000fe20000010100 */
[----:B------:R-:W-:Y:S01]  /*0c30*/  FFMA.FTZ R84, R96, R103, R33 ;  /* 0x0000006760547223 */ /* 0x000fe20000010021 */
[----:B------:R-:W-:Y:S01]  /*0c40*/  SHF.L.U32 R122, R105, 0x10, RZ ;  /* 0x00000010697a7819 */ /* 0x000fe200000006ff */
[----:B------:R-:W-:Y:S01]  /*0c50*/  FMUL.FTZ R105, R49, R116 ;  /* 0x0000007431697220 */ /* 0x000fe20000410000 */
[----:B------:R-:W-:Y:S01]  /*0c60*/  SHF.L.U32 R38, R77, 0x10, RZ ;  /* 0x000000104d267819 */ /* 0x000fe200000006ff */
[----:B------:R-:W-:Y:S01]  /*0c70*/  FADD.FTZ R28, R35, R90 ;  /* 0x0000005a231c7221 */ /* 0x000fe20000010000 */
[----:B------:R-:W-:Y:S01]  /*0c80*/  FADD.FTZ R76, -R39, R76 ;  /* 0x0000004c274c7221 */ /* 0x000fe20000010100 */
[----:B------:R-:W-:Y:S01]  /*0c90*/  FMUL.FTZ R106, R83, R106 ;  /* 0x0000006a536a7220 */ /* 0x000fe20000410000 */
[----:B------:R-:W-:Y:S01]  /*0ca0*/  FFMA.FTZ R33, R101, R90, R84 ;  /* 0x0000005a65217223 */ /* 0x000fe20000010054 */
[----:B------:R-:W-:Y:S01]  /*0cb0*/  SHF.R.U64 R98, R36, 0x10, R37 ;  /* 0x0000001024627819 */ /* 0x000fe20000001225 */
[----:B------:R-:W-:Y:S01]  /*0cc0*/  FMUL.FTZ R92, R74, R117 ;  /* 0x000000754a5c7220 */ /* 0x000fe20000410000 */
[----:B------:R-:W-:Y:S01]  /*0cd0*/  SHF.L.U32 R118, R88, 0x10, RZ ;  /* 0x0000001058767819 */ /* 0x000fe200000006ff */
[----:B------:R-:W-:Y:S01]  /*0ce0*/  FADD.FTZ R35, R28, R105 ;  /* 0x000000691c237221 */ /* 0x000fe20000010000 */
[----:B------:R-:W-:Y:S01]  /*0cf0*/  SHF.L.U32 R36, R36, 0x10, RZ ;  /* 0x0000001024247819 */ /* 0x000fe200000006ff */
[----:B------:R-:W-:Y:S01]  /*0d00*/  FADD.FTZ R38, -R39, R38 ;  /* 0x0000002627267221 */ /* 0x000fe20000010100 */
[----:B------:R-:W-:Y:S01]  /*0d10*/  FMUL.FTZ R97, R83, R76 ;  /* 0x0000004c53617220 */ /* 0x000fe20000410000 */
        /* <DEDUP_REMOVED lines=8> */
[----:B------:R-:W-:Y:S01]  /*0da0*/  SHF.L.U32 R34, R37, 0x10, RZ ;  /* 0x0000001025227819 */ /* 0x000fe200000006ff */
[----:B------:R-:W-:Y:S01]  /*0db0*/  FMUL.FTZ R94, R79, R119 ;  /* 0x000000774f5e7220 */ /* 0x000fe20000410000 */
[----:B------:R-:W-:Y:S01]  /*0dc0*/  FADD.FTZ R35, R35, R84 ;  /* 0x0000005423237221 */ /* 0x000fe20000010000 */
[----:B------:R-:W-:Y:S01]  /*0dd0*/  FADD.FTZ R98, -R39, R98 ;  /* 0x0000006227627221 */ /* 0x000fe20000010100 */
[----:B------:R-:W-:Y:S01]  /*0de0*/  FMUL.FTZ R99, R83, R36 ;  /* 0x0000002453637220 */ /* 0x000fe20000410000 */
[----:B------:R-:W-:Y:S01]  /*0df0*/  FFMA.FTZ R28, R104, R84, R33 ;  /* 0x00000054681c7223 */ /* 0x000fe20000010021 */
[----:B------:R-:W-:Y:S01]  /*0e00*/  SHF.L.U32 R121, R102, 0x10, RZ ;  /* 0x0000001066797819 */ /* 0x000fe200000006ff */
[----:B------:R-:W-:Y:S01]  /*0e10*/  FADD.FTZ R33, R35, R94 ;  /* 0x0000005e23217221 */ /* 0x000fe20000010000 */
[----:B------:R-:W-:Y:S01]  /*0e20*/  FADD.FTZ R34, -R39, R34 ;  /* 0x0000002227227221 */ /* 0x000fe20000010100 */
[----:B------:R-:W-:Y:S01]  /*0e30*/  FMUL.FTZ R86, R51, R120 ;  /* 0x0000007833567220 */ /* 0x000fe20000410000 */
[----:B------:R-:W-:Y:S01]  /*0e40*/  FMUL.FTZ R98, R83, R98 ;  /* 0x0000006253627220 */ /* 0x000fe20000410000 */
[----:B------:R-:W-:Y:S01]  /*0e50*/  FFMA.FTZ R35, R99, R94, R28 ;  /* 0x0000005e63237223 */ /* 0x000fe2000001001c */
[----:B------:R-:W-:Y:S01]  /*0e60*/  FADD.FTZ R32, -R39, R32 ;  /* 0x0000002027207221 */ /* 0x000fe20000010100 */
[----:B------:R-:W-:Y:S01]  /*0e70*/  FMUL.FTZ R100, R78, R121 ;  /* 0x000000794e647220 */ /* 0x000fe20000410000 */
[----:B------:R-:W-:Y:S01]  /*0e80*/  FMUL.FTZ R95, R83, R34 ;  /* 0x00000022535f7220 */ /* 0x000fe20000410000 */
[----:B------:R-:W-:Y:S01]  /*0e90*/  FADD.FTZ R33, R33, R86 ;  /* 0x0000005621217221 */ /* 0x000fe20000010000 */
[----:B------:R-:W-:Y:S01]  /*0ea0*/  FFMA.FTZ R28, R98, R86, R35 ;  /* 0x00000056621c7223 */ /* 0x000fe20000010023 */
[----:B------:R-:W-:Y:S01]  /*0eb0*/  FMUL.FTZ R88, R50, R122 ;  /* 0x0000007a32587220 */ /* 0x000fe20000410000 */
[----:B------:R-:W-:Y:S01]  /*0ec0*/  FMUL.FTZ R102, R83, R32 ;  /* 0x0000002053667220 */ /* 0x000fe20000410000 */
[----:B------:R-:W-:Y:S01]  /*0ed0*/  FADD.FTZ R33, R33, R100 ;  /* 0x0000006421217221 */ /* 0x000fe20000010000 */
[----:B------:R-:W-:-:S03]  /*0ee0*/  FFMA.FTZ R35, R95, R100, R28 ;  /* 0x000000645f237223 */ /* 0x000fc6000001001c */
[----:B------:R-:W-:Y:S01]  /*0ef0*/  FADD.FTZ R33, R33, R88 ;  /* 0x0000005821217221 */ /* 0x000fe20000010000 */
[----:B------:R-:W-:-:S04]  /*0f00*/  FFMA.FTZ R35, R102, R88, R35 ;  /* 0x0000005866237223 */ /* 0x000fc80000010023 */
        /* <DEDUP_REMOVED lines=15> */
[----:B------:R-:W3:Y:S01]  /*1000*/  S2R R76, SR_CgaCtaId ;  /* 0x00000000004c7919 */ /* 0x000ee20000008800 */
[----:B--2---:R-:W-:Y:S02]  /*1010*/  LOP3.LUT P3, RZ, R28, 0x1f, RZ, 0xc0, !PT ;  /* 0x0000001f1cff7812 */ /* 0x004fe4000786c0ff */
[----:B------:R-:W-:Y:S01]  /*1020*/  PLOP3.LUT P0, PT, PT, PT, PT, 0x80, 0x8 ;  /* 0x000000000008781c */ /* 0x000fe20003f0f070 */
[----:B0-----:R-:W-:Y:S01]  /*1030*/  FADD.FTZ R32, R36, R33 ;  /* 0x0000002124207221 */ /* 0x001fe20000010000 */
[----:B-1----:R-:W-:-:S04]  /*1040*/  FADD.FTZ R35, R38, R35 ;  /* 0x0000002326237221 */ /* 0x002fc80000010000 */
[----:B------:R-:W0:Y:S04]  /*1050*/  SHFL.DOWN PT, R37, R32, 0x1, 0x1f ;  /* 0x08201f0020257f89 */ /* 0x000e2800000e0000 */
[----:B------:R-:W1:Y:S01]  /*1060*/  SHFL.DOWN PT, R124, R35, 0x1, 0x1f ;  /* 0x08201f00237c7f89 */ /* 0x000e6200000e0000 */
[----:B------:R-:W-:Y:S02]  /*1070*/  MOV R33, 0x400 ;  /* 0x0000040000217802 */ /* 0x000fe40000000f00 */
[----:B------:R-:W-:Y:S02]  /*1080*/  @!P3 PLOP3.LUT P0, PT, P2, PT, PT, 0x80, 0x8 ;  /* 0x000000000008b81c */ /* 0x000fe4000170f070 */
[----:B---3--:R-:W-:Y:S02]  /*1090*/  LEA R33, R76, R33, 0x18 ;  /* 0x000000214c217211 */ /* 0x008fe400078ec0ff */
[----:B------:R-:W-:-:S02]  /*10a0*/  @!P3 SHF.R.U32.HI R38, RZ, 0x2, R28 ;  /* 0x00000002ff26b819 */ /* 0x000fc4000001161c */
[----:B------:R-:W-:Y:S02]  /*10b0*/  IADD3 R34, PT, PT, R33, 0x1820, RZ ;  /* 0x0000182021227810 */ /* 0x000fe40007ffe0ff */
[----:B------:R-:W-:Y:S02]  /*10c0*/  @!P3 LOP3.LUT R38, R38, 0x18, RZ, 0xc0, !PT ;  /* 0x000000182626b812 */ /* 0x000fe400078ec0ff */
[----:B------:R-:W-:-:S03]  /*10d0*/  @!P3 MOV R36, R34 ;  /* 0x000000220024b202 */ /* 0x000fc60000000f00 */
[----:B------:R-:W-:Y:S01]  /*10e0*/  @!P0 IADD3 R36, PT, PT, R33, 0x1800, RZ ;  /* 0x0000180021248810 */ /* 0x000fe20007ffe0ff */
[----:B0-----:R-:W-:-:S03]  /*10f0*/  FADD.FTZ R76, R32, R37 ;  /* 0x00000025204c7221 */ /* 0x001fc60000010000 */
[----:B------:R-:W-:Y:S01]  /*1100*/  @!P3 IADD3 R123, PT, PT, R38, R36, RZ ;  /* 0x00000024267bb210 */ /* 0x000fe20007ffe0ff */
[----:B-1----:R-:W-:-:S05]  /*1110*/  FADD.FTZ R77, R35, R124 ;  /* 0x0000007c234d7221 */ /* 0x002fca0000010000 */
[----:B------:R-:W-:Y:S01]  /*1120*/  @!P3 STS.64 [R123], R76 ;  /* 0x0000004c7b00b388 */ /* 0x000fe20000000a00 */
[C---:B------:R-:W-:Y:S02]  /*1130*/  @!P2 IADD3 R34, PT, PT, R33.reuse, 0x1800, RZ ;  /* 0x000018002122a810 */ /* 0x040fe40007ffe0ff */
[C---:B------:R-:W-:Y:S02]  /*1140*/  IADD3 R36, PT, PT, R33.reuse, 0x1830, RZ ;  /* 0x0000183021247810 */ /* 0x040fe40007ffe0ff */
[----:B------:R-:W-:Y:S01]  /*1150*/  @!P2 IADD3 R36, PT, PT, R33, 0x1810, RZ ;  /* 0x000018102124a810 */ /* 0x000fe20007ffe0ff */
[----:B------:R-:W-:Y:S06]  /*1160*/  BAR.SYNC.DEFER_BLOCKING 0x0 ;  /* 0x0000000000007b1d */ /* 0x000fec0000010000 */
[----:B------:R-:W0:Y:S04]  /*1170*/  LDS.128 R32, [R34] ;  /* 0x0000000022207984 */ /* 0x000e280000000c00 */
[----:B------:R-:W1:Y:S01]  /*1180*/  LDS.128 R36, [R36] ;  /* 0x0000000024247984 */ /* 0x000e620000000c00 */
[----:B------:R-:W-:-:S04]  /*1190*/  UISETP.NE.U32.AND UP0, UPT, UR8, URZ, UPT ;  /* 0x000000ff0800728c */ /* 0x000fc8000bf05070 */
        /* <DEDUP_REMOVED lines=20> */
[----:B------:R-:W-:Y:S01]  /*12e0*/  MOV R37, 0x3f800000 ;  /* 0x3f80000000257802 */ /* 0x000fe20000000f00 */
        /* <DEDUP_REMOVED lines=14> */
[----:B------:R-:W-:Y:S01]  /*13d0*/  @P1 SHF.L.U32 R37, R110, 0x10, RZ ;  /* 0x000000106e251819 */ /* 0x000fe200000006ff */
[----:B------:R-:W-:Y:S01]  /*13e0*/  FMUL.FTZ R39, R39, UR11 ;  /* 0x0000000b27277c20 */ /* 0x000fe20008410000 */
[----:B------:R-:W-:Y:S01]  /*13f0*/  FSEL R36, R36, RZ, !P4 ;  /* 0x000000ff24247208 */ /* 0x000fe20006000000 */
[----:B------:R-:W-:Y:S06]  /*1400*/  BRA.U UP0, `(.L_x_485) ;  /* 0x0000001900987547 */ /* 0x000fec000b800000 */
[----:B------:R-:W-:-:S04]  /*1410*/  UISETP.NE.U32.AND UP0, UPT, UR12, URZ, UPT ;  /* 0x000000ff0c00728c */ /* 0x000fc8000bf05070 */
[----:B------:R-:W-:-:S09]  /*1420*/  UISETP.NE.AND.EX UP0, UPT, UR13, URZ, UPT, UP0 ;  /* 0x000000ff0d00728c */ /* 0x000fd2000bf05300 */
[----:B------:R-:W-:Y:S05]  /*1430*/  BRA.U !UP0, `(.L_x_486) ;  /* 0x0000000d08847547 */ /* 0x000fea000b800000 */
[----:B------:R-:W0:Y:S02]  /*1440*/  LDC.64 R34, c[0x0][0x390] ;  /* 0x0000e400ff227b82 */ /* 0x000e240000000a00 */
[----:B0-----:R-:W-:-:S06]  /*1450*/  IMAD.WIDE.U32 R32, R89, 0x8, R34 ;  /* 0x0000000859207825 */ /* 0x001fcc00078e0022 */
[----:B------:R-:W2:Y:S01]  /*1460*/  LDG.E.64 R32, desc[UR4][R32.64] ;  /* 0x0000000420207981 */ /* 0x000ea2000c1e1b00 */
[-CC-:B------:R-:W-:Y:S01]  /*1470*/  FFMA.FTZ R38, R109, R39.reuse, R36.reuse ;  /* 0x000000276d267223 */ /* 0x180fe20000010024 */
[----:B-----5:R-:W-:Y:S01]  /*1480*/  LOP3.LUT P5, RZ, R82, 0xff00, RZ, 0xc0, !PT ;  /* 0x0000ff0052ff7812 */ /* 0x020fe200078ac0ff */
[-C--:B------:R-:W-:Y:S01]  /*1490*/  FFMA.FTZ R96, R96, R39.reuse, R36 ;  /* 0x0000002760607223 */ /* 0x080fe20000010024 */
[----:B------:R-:W-:Y:S01]  /*14a0*/  ISETP.GE.U32.AND P6, PT, R82, 0x1000000, PT ;  /* 0x010000005200780c */ /* 0x000fe20003fc6070 */
[----:B------:R-:W-:Y:S01]  /*14b0*/  FADD.FTZ R38, R107, -R38 ;  /* 0x800000266b267221 */ /* 0x000fe20000010000 */
[-C--:B------:R-:W-:Y:S01]  /*14c0*/  FFMA.FTZ R93, R93, R39.reuse, R36 ;  /* 0x000000275d5d7223 */ /* 0x080fe20000010024 */
[----:B------:R-:W-:Y:S01]  /*14d0*/  FADD.FTZ R96, R103, -R96 ;  /* 0x8000006067607221 */ /* 0x000fe20000010000 */
[----:B------:R-:W-:Y:S01]  /*14e0*/  FFMA.FTZ R0, R0, R39, R36 ;  /* 0x0000002700007223 */ /* 0x000fe20000010024 */
[----:B------:R-:W-:Y:S01]  /*14f0*/  FMUL.FTZ R38, R83, R38 ;  /* 0x0000002653267220 */ /* 0x000fe20000410000 */
[----:B------:R-:W-:Y:S01]  /*1500*/  LOP3.LUT P0, RZ, R82, 0xff0000, RZ, 0xc0, !PT ;  /* 0x00ff000052ff7812 */ /* 0x000fe2000780c0ff */
[----:B------:R-:W-:Y:S01]  /*1510*/  FADD.FTZ R108, R108, -R93 ;  /* 0x8000005d6c6c7221 */ /* 0x000fe20000010000 */
[----:B------:R-:W-:-:S02]  /*1520*/  HFMA2 R93, -RZ, RZ, 0, 0 ;  /* 0x00000000ff5d7431 */ /* 0x000fc400000001ff */
[-C--:B------:R-:W-:Y:S01]  /*1530*/  FMUL.FTZ R110, R38, R37.reuse ;  /* 0x00000025266e7220 */ /* 0x080fe20000410000 */
[----:B------:R-:W-:Y:S01]  /*1540*/  FMUL.FTZ R76, R83, R96 ;  /* 0x00000060534c7220 */ /* 0x000fe20000410000 */
[----:B------:R-:W-:Y:S01]  /*1550*/  LOP3.LUT P4, RZ, R82, 0xff, RZ, 0xc0, !PT ;  /* 0x000000ff52ff7812 */ /* 0x000fe2000788c0ff */
[----:B------:R-:W-:Y:S01]  /*1560*/  FADD.FTZ R0, R91, -R0 ;  /* 0x800000005b007221 */ /* 0x000fe20000010000 */
[----:B------:R-:W-:Y:S01]  /*1570*/  @P5 SHF.L.U32 R77, R53, 0x10, RZ ;  /* 0x00000010354d5819 */ /* 0x000fe200000006ff */
[----:B------:R-:W-:Y:S01]  /*1580*/  FMUL.FTZ R110, R110, UR14 ;  /* 0x0000000e6e6e7c20 */ /* 0x000fe20008410000 */
[C---:B------:R-:W-:Y:S01]  /*1590*/  FMUL.FTZ R108, R83.reuse, R108 ;  /* 0x0000006c536c7220 */ /* 0x040fe20000410000 */
[----:B------:R-:W-:Y:S01]  /*15a0*/  FMUL.FTZ R82, R76, R37 ;  /* 0x000000254c527220 */ /* 0x000fe20000410000 */
[----:B------:R-:W-:Y:S01]  /*15b0*/  FMUL.FTZ R0, R83, R0 ;  /* 0x0000000053007220 */ /* 0x000fe20000410000 */
[----:B------:R-:W-:Y:S01]  /*15c0*/  @P5 FMUL.FTZ R93, R110, R77 ;  /* 0x0000004d6e5d5220 */ /* 0x000fe20000410000 */
[----:B------:R-:W-:Y:S01]  /*15d0*/  @P6 SHF.L.U32 R77, R52, 0x10, RZ ;  /* 0x00000010344d6819 */ /* 0x000fe200000006ff */
[-C--:B------:R-:W-:Y:S01]  /*15e0*/  FMUL.FTZ R103, R108, R37.reuse ;  /* 0x000000256c677220 */ /* 0x080fe20000410000 */
[----:B------:R-:W-:Y:S01]  /*15f0*/  FMUL.FTZ R82, R82, UR14 ;  /* 0x0000000e52527c20 */ /* 0x000fe20008410000 */
[----:B------:R0:W1:Y:S01]  /*1600*/  F2F.BF16.F32 R91, R38 ;  /* 0x00000026005b7304 */ /* 0x0000620000202000 */
[----:B------:R-:W-:Y:S01]  /*1610*/  FMUL.FTZ R111, R0, R37 ;  /* 0x00000025006f7220 */ /* 0x000fe20000410000 */
[----:B------:R-:W-:Y:S01]  /*1620*/  MOV R114, RZ ;  /* 0x000000ff00727202 */ /* 0x000fe20000000f00 */
[----:B------:R-:W-:Y:S01]  /*1630*/  FMUL.FTZ R103, R103, UR14 ;  /* 0x0000000e67677c20 */ /* 0x000fe20008410000 */
[----:B------:R-:W-:Y:S01]  /*1640*/  @P6 FMUL.FTZ R114, R82, R77 ;  /* 0x0000004d52726220 */ /* 0x000fe20000410000 */
[----:B------:R-:W-:-:S02]  /*1650*/  HFMA2 R116, -RZ, RZ, 0, 0 ;  /* 0x00000000ff747431 */ /* 0x000fc400000001ff */
[----:B------:R-:W-:Y:S01]  /*1660*/  FMUL.FTZ R111, R111, UR14 ;  /* 0x0000000e6f6f7c20 */ /* 0x000fe20008410000 */
[----:B------:R-:W-:Y:S01]  /*1670*/  IMAD.MOV.U32 R113, RZ, RZ, RZ ;  /* 0x000000ffff717224 */ /* 0x000fe200078e00ff */
[----:B------:R3:W-:Y:S01]  /*1680*/  F2F.BF16.F32 R115, R108 ;  /* 0x0000006c00737304 */ /* 0x0007e20000202000 */
[----:B0-----:R-:W-:Y:S01]  /*1690*/  @P0 SHF.L.U32 R38, R63, 0x10, RZ ;  /* 0x000000103f260819 */ /* 0x001fe200000006ff */
[-CC-:B------:R-:W-:Y:S01]  /*16a0*/  FFMA.FTZ R117, R101, R39.reuse, R36.reuse ;  /* 0x0000002765757223 */ /* 0x180fe20000010024 */
[-CC-:B------:R-:W-:Y:S01]  /*16b0*/  FFMA.FTZ R97, R97, R39.reuse, R36.reuse ;  /* 0x0000002761617223 */ /* 0x180fe20000010024 */
[----:B------:R-:W-:Y:S02]  /*16c0*/  LOP3.LUT P3, RZ, R81, 0xff00, RZ, 0xc0, !PT ;  /* 0x0000ff0051ff7812 */ /* 0x000fe4000786c0ff */
[----:B------:R-:W-:Y:S01]  /*16d0*/  @P0 FMUL.FTZ R113, R103, R38 ;  /* 0x0000002667710220 */ /* 0x000fe20000410000 */
[-C--:B------:R-:W-:Y:S01]  /*16e0*/  FFMA.FTZ R38, R106, R39.reuse, R36 ;  /* 0x000000276a267223 */ /* 0x080fe20000010024 */
[----:B------:R0:W-:Y:S01]  /*16f0*/  F2F.BF16.F32 R107, R0 ;  /* 0x00000000006b7304 */ /* 0x0001e20000202000 */
[----:B---3--:R-:W3:Y:S01]  /*1700*/  LDC.64 R108, c[0x0][0x478] ;  /* 0x00011e00ff6c7b82 */ /* 0x008ee20000000a00 */
[----:B------:R-:W-:Y:S01]  /*1710*/  FADD.FTZ R112, R92, -R97 ;  /* 0x800000615c707221 */ /* 0x000fe20000010000 */
[----:B------:R-:W-:Y:S01]  /*1720*/  FADD.FTZ R38, R105, -R38 ;  /* 0x8000002669267221 */ /* 0x000fe20000010000 */
[----:B------:R-:W-:-:S04]  /*1730*/  FFMA.FTZ R105, R104, R39, R36 ;  /* 0x0000002768697223 */ /* 0x000fc80000010024 */
[----:B------:R4:W1:Y:S01]  /*1740*/  F2F.BF16.F32 R96, R76 ;  /* 0x0000004c00607304 */ /* 0x0008620000202000 */
[----:B0-----:R-:W-:Y:S01]  /*1750*/  @P4 SHF.L.U32 R0, R62, 0x10, RZ ;  /* 0x000000103e004819 */ /* 0x001fe200000006ff */
[----:B------:R-:W-:-:S04]  /*1760*/  FADD.FTZ R84, R84, -R105 ;  /* 0x8000006954547221 */ /* 0x000fc80000010000 */
[----:B------:R-:W-:Y:S01]  /*1770*/  @P4 FMUL.FTZ R116, R111, R0 ;  /* 0x000000006f744220 */ /* 0x000fe20000410000 */
[----:B------:R-:W-:Y:S01]  /*1780*/  FADD.FTZ R0, R90, -R117 ;  /* 0x800000755a007221 */ /* 0x000fe20000010000 */
[----:B------:R-:W0:Y:S01]  /*1790*/  F2F.BF16.F32 R93, R93 ;  /* 0x0000005d005d7304 */ /* 0x000e220000202000 */
[----:B----4-:R-:W4:Y:S01]  /*17a0*/  LDC.64 R76, c[0x0][0x468] ;  /* 0x00011a00ff4c7b82 */ /* 0x010f220000000a00 */
[----:B-1----:R-:W-:Y:S01]  /*17b0*/  IMAD.WIDE.U32 R90, R91, 0x10000, RZ ;  /* 0x000100005b5a7825 */ /* 0x002fe200078e00ff */
[----:B------:R-:W-:-:S05]  /*17c0*/  SHF.L.U32 R96, R96, 0x10, RZ ;  /* 0x0000001060607819 */ /* 0x000fca00000006ff */
[----:B------:R-:W1:Y:S01]  /*17d0*/  F2F.BF16.F32 R114, R114 ;  /* 0x0000007200727304 */ /* 0x000e620000202000 */
[----:B------:R-:W-:Y:S01]  /*17e0*/  LOP3.LUT R90, R90, R107, RZ, 0xfc, !PT ;  /* 0x0000006b5a5a7212 */ /* 0x000fe200078efcff */
[----:B------:R-:W-:Y:S01]  /*17f0*/  IMAD.WIDE.U32 R106, R87, 0x8, R34 ;  /* 0x00000008576a7825 */ /* 0x000fe200078e0022 */
[----:B------:R-:W-:-:S03]  /*1800*/  LOP3.LUT R91, R91, R96, R115, 0xfe, !PT ;  /* 0x000000605b5b7212 */ /* 0x000fc600078efe73 */
[----:B---3--:R-:W-:Y:S02]  /*1810*/  IMAD.WIDE.U32 R96, R89, 0x8, R108 ;  /* 0x0000000859607825 */ /* 0x008fe400078e006c */
[----:B------:R-:W3:Y:S02]  /*1820*/  F2F.BF16.F32 R113, R113 ;  /* 0x0000007100717304 */ /* 0x000ee40000202000 */
[----:B0-----:R-:W-:Y:S01]  /*1830*/  IMAD.WIDE.U32 R92, R93, 0x10000, RZ ;  /* 0x000100005d5c7825 */ /* 0x001fe200078e00ff */
[----:B------:R0:W-:Y:S01]  /*1840*/  STG.E.64 desc[UR4][R96.64], R90 ;  /* 0x0000005a60007986 */ /* 0x0001e2000c101b04 */
[----:B-1----:R-:W-:-:S04]  /*1850*/  SHF.L.U32 R114, R114, 0x10, RZ ;  /* 0x0000001072727819 */ /* 0x002fc800000006ff */
[----:B------:R1:W0:Y:S01]  /*1860*/  F2F.BF16.F32 R101, R116 ;  /* 0x0000007400657304 */ /* 0x0002220000202000 */
[----:B----4-:R-:W-:Y:S01]  /*1870*/  IMAD.WIDE.U32 R104, R89, 0x8, R76 ;  /* 0x0000000859687825 */ /* 0x010fe200078e004c */
[----:B------:R-:W-:Y:S02]  /*1880*/  MOV R89, RZ ;  /* 0x000000ff00597202 */ /* 0x000fe40000000f00 */
[----:B---3--:R-:W-:Y:S01]  /*1890*/  LOP3.LUT R93, R93, R114, R113, 0xfe, !PT ;  /* 0x000000725d5d7212 */ /* 0x008fe200078efe71 */
[C---:B------:R-:W-:Y:S01]  /*18a0*/  FMUL.FTZ R114, R83.reuse, R0 ;  /* 0x0000000053727220 */ /* 0x040fe20000410000 */
[C---:B-1----:R-:W-:Y:S01]  /*18b0*/  FMUL.FTZ R116, R83.reuse, R38 ;  /* 0x0000002653747220 */ /* 0x042fe20000410000 */
[----:B------:R-:W-:Y:S02]  /*18c0*/  HFMA2 R0, -RZ, RZ, 0, 0 ;  /* 0x00000000ff007431 */ /* 0x000fe400000001ff */
[----:B------:R-:W-:Y:S01]  /*18d0*/  FMUL.FTZ R112, R83, R112 ;  /* 0x0000007053707220 */ /* 0x000fe20000410000 */
[----:B------:R1:W-:Y:S01]  /*18e0*/  F2F.BF16.F32 R113, R114 ;  /* 0x0000007200717304 */ /* 0x0003e20000202000 */
[----:B0-----:R-:W-:-:S05]  /*18f0*/  LOP3.LUT R92, R92, R101, RZ, 0xfc, !PT ;  /* 0x000000655c5c7212 */ /* 0x001fca00078efcff */
[----:B------:R0:W-:Y:S04]  /*1900*/  STG.E.64 desc[UR4][R104.64], R92 ;  /* 0x0000005c68007986 */ /* 0x0001e8000c101b04 */
[----:B------:R3:W4:Y:S01]  /*1910*/  LDG.E.64 R90, desc[UR4][R106.64] ;  /* 0x000000046a5a7981 */ /* 0x000722000c1e1b00 */
[----:B-1----:R-:W-:Y:S01]  /*1920*/  FMUL.FTZ R114, R114, R37 ;  /* 0x0000002572727220 */ /* 0x002fe20000410000 */
[----:B0-----:R-:W-:Y:S01]  /*1930*/  HFMA2 R104, -RZ, RZ, 0, 0 ;  /* 0x00000000ff687431 */ /* 0x001fe200000001ff */
[----:B------:R-:W0:Y:S08]  /*1940*/  F2F.BF16.F32 R96, R116 ;  /* 0x0000007400607304 */ /* 0x000e300000202000 */
[----:B------:R-:W-:Y:S01]  /*1950*/  F2F.BF16.F32 R105, R112 ;  /* 0x0000007000697304 */ /* 0x000fe20000202000 */
[----:B0-----:R-:W-:-:S04]  /*1960*/  IMAD.WIDE.U32 R96, R96, 0x10000, RZ ;  /* 0x0001000060607825 */ /* 0x001fc800078e00ff */
[----:B------:R-:W-:Y:S01]  /*1970*/  IMAD.WIDE.U32 R34, R85, 0x8, R34 ;  /* 0x0000000855227825 */ /* 0x000fe200078e0022 */
[----:B------:R-:W-:Y:S02]  /*1980*/  LOP3.LUT R96, R96, R113, RZ, 0xfc, !PT ;  /* 0x0000007160607212 */ /* 0x000fe400078efcff */
[----:B--2---:R-:W-:Y:S02]  /*1990*/  @P4 MOV R38, R32 ;  /* 0x0000002000264202 */ /* 0x004fe40000000f00 */
[----:B------:R-:W-:Y:S02]  /*19a0*/  @P0 MOV R92, R33 ;  /* 0x00000021005c0202 */ /* 0x000fe40000000f00 */
[----:B------:R-:W-:Y:S02]  /*19b0*/  @P5 SHF.R.U64 R101, R32, 0x10, R33 ;  /* 0x0000001020655819 */ /* 0x000fe40000001221 */
[----:B------:R-:W-:Y:S01]  /*19c0*/  @P4 SHF.L.U32 R32, R38, 0x10, RZ ;  /* 0x0000001026204819 */ /* 0x000fe200000006ff */
[----:B------:R-:W-:Y:S01]  /*19d0*/  HFMA2 R38, -RZ, RZ, 0, 0 ;  /* 0x00000000ff267431 */ /* 0x000fe200000001ff */
[----:B------:R-:W-:-:S03]  /*19e0*/  @P0 SHF.L.U32 R92, R92, 0x10, RZ ;  /* 0x000000105c5c0819 */ /* 0x000fc600000006ff */
[----:B------:R-:W-:Y:S01]  /*19f0*/  @P4 FMUL.FTZ R89, R111, R32 ;  /* 0x000000206f594220 */ /* 0x000fe20000410000 */
[----:B------:R-:W-:Y:S01]  /*1a00*/  LOP3.LUT P4, RZ, R81, 0xff0000, RZ, 0xc0, !PT ;  /* 0x00ff000051ff7812 */ /* 0x000fe2000788c0ff */
[----:B------:R-:W-:Y:S01]  /*1a10*/  @P0 FMUL.FTZ R38, R103, R92 ;  /* 0x0000005c67260220 */ /* 0x000fe20000410000 */
[----:B------:R-:W-:Y:S02]  /*1a20*/  @P5 SHF.L.U32 R93, R101, 0x10, RZ ;  /* 0x00000010655d5819 */ /* 0x000fe400000006ff */
[----:B------:R-:W-:-:S03]  /*1a30*/  ISETP.GE.U32.AND P0, PT, R81, 0x1000000, PT ;  /* 0x010000005100780c */ /* 0x000fc60003f06070 */
[----:B------:R-:W-:Y:S01]  /*1a40*/  @P5 FMUL.FTZ R0, R110, R93 ;  /* 0x0000005d6e005220 */ /* 0x000fe20000410000 */
[----:B------:R-:W-:Y:S01]  /*1a50*/  FMUL.FTZ R110, R83, R84 ;  /* 0x00000054536e7220 */ /* 0x000fe20000410000 */
[----:B------:R-:W-:Y:S01]  /*1a60*/  LOP3.LUT P5, RZ, R81, 0xff, RZ, 0xc0, !PT ;  /* 0x000000ff51ff7812 */ /* 0x000fe200078ac0ff */
[-C--:B------:R-:W-:Y:S01]  /*1a70*/  FMUL.FTZ R103, R112, R37.reuse ;  /* 0x0000002570677220 */ /* 0x080fe20000410000 */
[-C--:B------:R-:W-:Y:S01]  /*1a80*/  FMUL.FTZ R32, R116, R37.reuse ;  /* 0x0000002574207220 */ /* 0x080fe20000410000 */
[----:B------:R-:W-:Y:S01]  /*1a90*/  FMUL.FTZ R101, R110, R37 ;  /* 0x000000256e657220 */ /* 0x000fe20000410000 */
[----:B---3--:R-:W-:Y:S01]  /*1aa0*/  @P4 SHF.L.U32 R106, R65, 0x10, RZ ;  /* 0x00000010416a4819 */ /* 0x008fe200000006ff */
[----:B------:R0:W-:Y:S01]  /*1ab0*/  F2F.BF16.F32 R84, R110 ;  /* 0x0000006e00547304 */ /* 0x0001e20000202000 */
[----:B------:R-:W-:Y:S01]  /*1ac0*/  @P3 SHF.L.U32 R93, R55, 0x10, RZ ;  /* 0x00000010375d3819 */ /* 0x000fe200000006ff */
[----:B------:R-:W-:Y:S01]  /*1ad0*/  FMUL.FTZ R103, R103, UR14 ;  /* 0x0000000e67677c20 */ /* 0x000fe20008410000 */
[----:B------:R-:W-:Y:S01]  /*1ae0*/  FMUL.FTZ R32, R32, UR14 ;  /* 0x0000000e20207c20 */ /* 0x000fe20008410000 */
[----:B------:R-:W-:Y:S01]  /*1af0*/  FMUL.FTZ R101, R101, UR14 ;  /* 0x0000000e65657c20 */ /* 0x000fe20008410000 */
[----:B------:R-:W-:Y:S01]  /*1b00*/  MOV R92, RZ ;  /* 0x000000ff005c7202 */ /* 0x000fe20000000f00 */
[----:B------:R-:W-:Y:S01]  /*1b10*/  @P4 FMUL.FTZ R104, R103, R106 ;  /* 0x0000006a67684220 */ /* 0x000fe20000410000 */
[----:B0-----:R-:W-:Y:S01]  /*1b20*/  @P0 SHF.L.U32 R110, R54, 0x10, RZ ;  /* 0x00000010366e0819 */ /* 0x001fe200000006ff */
[----:B------:R-:W-:Y:S01]  /*1b30*/  @P3 FMUL.FTZ R92, R32, R93 ;  /* 0x0000005d205c3220 */ /* 0x000fe20000410000 */
[----:B------:R-:W-:Y:S01]  /*1b40*/  IMAD.MOV.U32 R106, RZ, RZ, RZ ;  /* 0x000000ffff6a7224 */ /* 0x000fe200078e00ff */
[----:B------:R-:W-:-:S02]  /*1b50*/  @P5 SHF.L.U32 R93, R64, 0x10, RZ ;  /* 0x00000010405d5819 */ /* 0x000fc400000006ff */
[----:B------:R-:W-:Y:S01]  /*1b60*/  @P0 FMUL.FTZ R106, R101, R110 ;  /* 0x0000006e656a0220 */ /* 0x000fe20000410000 */
[----:B------:R-:W-:Y:S01]  /*1b70*/  FMUL.FTZ R110, R114, UR14 ;  /* 0x0000000e726e7c20 */ /* 0x000fe20008410000 */
[----:B------:R-:W0:Y:S01]  /*1b80*/  F2F.BF16.F32 R92, R92 ;  /* 0x0000005c005c7304 */ /* 0x000e220000202000 */
[----:B------:R-:W-:Y:S02]  /*1b90*/  MOV R81, RZ ;  /* 0x000000ff00517202 */ /* 0x000fe40000000f00 */
[----:B------:R-:W-:-:S05]  /*1ba0*/  @P5 FMUL.FTZ R81, R93, R110 ;  /* 0x0000006e5d515220 */ /* 0x000fca0000410000 */
[----:B------:R-:W1:Y:S08]  /*1bb0*/  F2F.BF16.F32 R106, R106 ;  /* 0x0000006a006a7304 */ /* 0x000e700000202000 */
[----:B------:R-:W2:Y:S08]  /*1bc0*/  F2F.BF16.F32 R104, R104 ;  /* 0x0000006800687304 */ /* 0x000eb00000202000 */
[----:B------:R-:W3:Y:S01]  /*1bd0*/  F2F.BF16.F32 R81, R81 ;  /* 0x0000005100517304 */ /* 0x000ee20000202000 */
[----:B0-----:R-:W-:Y:S01]  /*1be0*/  IMAD.WIDE.U32 R92, R92, 0x10000, RZ ;  /* 0x000100005c5c7825 */ /* 0x001fe200078e00ff */
[----:B------:R-:W-:-:S02]  /*1bf0*/  SHF.L.U32 R84, R84, 0x10, RZ ;  /* 0x0000001054547819 */ /* 0x000fc400000006ff */
[----:B-1----:R-:W-:Y:S02]  /*1c00*/  SHF.L.U32 R107, R106, 0x10, RZ ;  /* 0x000000106a6b7819 */ /* 0x002fe400000006ff */
[----:B------:R-:W-:Y:S02]  /*1c10*/  LOP3.LUT R97, R97, R84, R105, 0xfe, !PT ;  /* 0x0000005461617212 */ /* 0x000fe400078efe69 */
[----:B--2---:R-:W-:Y:S01]  /*1c20*/  LOP3.LUT R93, R93, R107, R104, 0xfe, !PT ;  /* 0x0000006b5d5d7212 */ /* 0x004fe200078efe68 */
[----:B------:R-:W-:-:S04]  /*1c30*/  IMAD.WIDE.U32 R104, R87, 0x8, R108 ;  /* 0x0000000857687825 */ /* 0x000fc800078e006c */
[----:B------:R-:W-:Y:S01]  /*1c40*/  IMAD.WIDE.U32 R106, R87, 0x8, R76 ;  /* 0x00000008576a7825 */ /* 0x000fe200078e004c */
[----:B---3--:R-:W-:Y:S01]  /*1c50*/  LOP3.LUT R92, R92, R81, RZ, 0xfc, !PT ;  /* 0x000000515c5c7212 */ /* 0x008fe200078efcff */
[----:B------:R0:W-:Y:S04]  /*1c60*/  STG.E.64 desc[UR4][R104.64], R96 ;  /* 0x0000006068007986 */ /* 0x0001e8000c101b04 */
[----:B------:R1:W-:Y:S04]  /*1c70*/  STG.E.64 desc[UR4][R106.64], R92 ;  /* 0x0000005c6a007986 */ /* 0x0003e8000c101b04 */
[----:B------:R-:W2:Y:S01]  /*1c80*/  LDG.E.64 R34, desc[UR4][R34.64] ;  /* 0x0000000422227981 */ /* 0x000ea2000c1e1b00 */
[----:B------:R-:W-:Y:S01]  /*1c90*/  FFMA.FTZ R81, R98, R39, R36 ;  /* 0x0000002762517223 */ /* 0x000fe20000010024 */
[----:B------:R-:W-:-:S03]  /*1ca0*/  @P6 SHF.R.U32.HI R33, RZ, 0x10, R33 ;  /* 0x00000010ff216819 */ /* 0x000fc60000011621 */
[----:B------:R-:W-:Y:S01]  /*1cb0*/  FADD.FTZ R86, R86, -R81 ;  /* 0x8000005156567221 */ /* 0x000fe20000010000 */
[----:B------:R-:W-:Y:S01]  /*1cc0*/  HFMA2 R81, -RZ, RZ, 0, 0 ;  /* 0x00000000ff517431 */ /* 0x000fe200000001ff */
[----:B------:R-:W-:Y:S01]  /*1cd0*/  @P6 SHF.L.U32 R33, R33, 0x10, RZ ;  /* 0x0000001021216819 */ /* 0x000fe200000006ff */
[-CC-:B------:R-:W-:Y:S01]  /*1ce0*/  FFMA.FTZ R99, R99, R39.reuse, R36.reuse ;  /* 0x0000002763637223 */ /* 0x180fe20000010024 */
[----:B------:R-:W-:-:S03]  /*1cf0*/  FFMA.FTZ R95, R95, R39, R36 ;  /* 0x000000275f5f7223 */ /* 0x000fc60000010024 */
[----:B------:R-:W-:Y:S01]  /*1d00*/  @P6 FMUL.FTZ R81, R82, R33 ;  /* 0x0000002152516220 */ /* 0x000fe20000410000 */
[----:B------:R-:W-:Y:S01]  /*1d10*/  FFMA.FTZ R39, R102, R39, R36 ;  /* 0x0000002766277223 */ /* 0x000fe20000010024 */
[----:B----4-:R-:W-:-:S03]  /*1d20*/  @P5 MOV R33, R90 ;  /* 0x0000005a00215202 */ /* 0x010fc60000000f00 */
[----:B------:R-:W-:Y:S01]  /*1d30*/  FADD.FTZ R88, R88, -R39 ;  /* 0x8000002758587221 */ /* 0x000fe20000010000 */
[----:B------:R-:W-:Y:S02]  /*1d40*/  @P4 MOV R82, R91 ;  /* 0x0000005b00524202 */ /* 0x000fe40000000f00 */
[----:B------:R-:W-:Y:S02]  /*1d50*/  @P5 SHF.L.U32 R33, R33, 0x10, RZ ;  /* 0x0000001021215819 */ /* 0x000fe400000006ff */
[----:B------:R-:W-:Y:S02]  /*1d60*/  LOP3.LUT P6, RZ, R80, 0xff00, RZ, 0xc0, !PT ;  /* 0x0000ff0050ff7812 */ /* 0x000fe400078cc0ff */
[----:B------:R-:W-:Y:S02]  /*1d70*/  @P3 SHF.R.U64 R39, R90, 0x10, R91 ;  /* 0x000000105a273819 */ /* 0x000fe4000000125b */
[----:B------:R-:W-:Y:S01]  /*1d80*/  MOV R84, RZ ;  /* 0x000000ff00547202 */ /* 0x000fe20000000f00 */
[----:B------:R-:W-:Y:S01]  /*1d90*/  @P5 FMUL.FTZ R84, R33, R110 ;  /* 0x0000006e21545220 */ /* 0x000fe20000410000 */
[----:B------:R-:W-:Y:S01]  /*1da0*/  HFMA2 R87, -RZ, RZ, 0, 0 ;  /* 0x00000000ff577431 */ /* 0x000fe200000001ff */
[----:B------:R-:W-:-:S02]  /*1db0*/  @P4 SHF.L.U32 R82, R82, 0x10, RZ ;  /* 0x0000001052524819 */ /* 0x000fc400000006ff */
[----:B------:R-:W-:Y:S01]  /*1dc0*/  LOP3.LUT P5, RZ, R80, 0xff0000, RZ, 0xc0, !PT ;  /* 0x00ff000050ff7812 */ /* 0x000fe200078ac0ff */
[----:B------:R-:W-:Y:S01]  /*1dd0*/  FADD.FTZ R100, R100, -R95 ;  /* 0x8000005f64647221 */ /* 0x000fe20000010000 */
[----:B------:R-:W-:Y:S01]  /*1de0*/  @P3 SHF.L.U32 R39, R39, 0x10, RZ ;  /* 0x0000001027273819 */ /* 0x000fe200000006ff */
[----:B------:R-:W-:Y:S01]  /*1df0*/  FMUL.FTZ R86, R83, R86 ;  /* 0x0000005653567220 */ /* 0x000fe20000410000 */
[----:B0-----:R-:W-:Y:S01]  /*1e00*/  MOV R96, RZ ;  /* 0x000000ff00607202 */ /* 0x001fe20000000f00 */
[----:B------:R-:W-:Y:S01]  /*1e10*/  @P4 FMUL.FTZ R96, R103, R82 ;  /* 0x0000005267604220 */ /* 0x000fe20000410000 */
[----:B------:R-:W-:Y:S01]  /*1e20*/  FMUL.FTZ R100, R83, R100 ;  /* 0x0000006453647220 */ /* 0x000fe20000410000 */
[----:B------:R-:W-:Y:S01]  /*1e30*/  @P3 FMUL.FTZ R87, R32, R39 ;  /* 0x0000002720573220 */ /* 0x000fe20000410000 */
[----:B------:R-:W-:Y:S01]  /*1e40*/  ISETP.GE.U32.AND P4, PT, R80, 0x1000000, PT ;  /* 0x010000005000780c */ /* 0x000fe20003f86070 */
[-C--:B------:R-:W-:Y:S01]  /*1e50*/  FMUL.FTZ R39, R86, R37.reuse ;  /* 0x0000002556277220 */ /* 0x080fe20000410000 */
[----:B------:R-:W-:Y:S01]  /*1e60*/  HFMA2 R32, -RZ, RZ, 0, 0 ;  /* 0x00000000ff207431 */ /* 0x000fe200000001ff */
[----:B------:R-:W-:Y:S01]  /*1e70*/  LOP3.LUT P3, RZ, R80, 0xff, RZ, 0xc0, !PT ;  /* 0x000000ff50ff7812 */ /* 0x000fe2000786c0ff */
[-C--:B------:R-:W-:Y:S01]  /*1e80*/  FMUL.FTZ R80, R100, R37.reuse ;  /* 0x0000002564507220 */ /* 0x080fe20000410000 */
[----:B------:R-:W-:Y:S01]  /*1e90*/  @P6 SHF.L.U32 R82, R57, 0x10, RZ ;  /* 0x0000001039526819 */ /* 0x000fe200000006ff */
[----:B------:R-:W-:Y:S01]  /*1ea0*/  FMUL.FTZ R39, R39, UR14 ;  /* 0x0000000e27277c20 */ /* 0x000fe20008410000 */
[----:B------:R-:W-:Y:S01]  /*1eb0*/  FADD.FTZ R36, R94, -R99 ;  /* 0x800000635e247221 */ /* 0x000fe20000010000 */
[----:B------:R-:W-:Y:S01]  /*1ec0*/  FMUL.FTZ R88, R83, R88 ;  /* 0x0000005853587220 */ /* 0x000fe20000410000 */
[----:B------:R-:W-:Y:S01]  /*1ed0*/  @P5 SHF.L.U32 R33, R67, 0x10, RZ ;  /* 0x0000001043215819 */ /* 0x000fe200000006ff */
[----:B------:R-:W-:Y:S01]  /*1ee0*/  FMUL.FTZ R80, R80, UR14 ;  /* 0x0000000e50507c20 */ /* 0x000fe20008410000 */
[----:B------:R-:W-:Y:S01]  /*1ef0*/  @P6 FMUL.FTZ R32, R39, R82 ;  /* 0x0000005227206220 */ /* 0x000fe20000410000 */
[----:B------:R-:W-:Y:S01]  /*1f00*/  FMUL.FTZ R36, R83, R36 ;  /* 0x0000002453247220 */ /* 0x000fe20000410000 */
[----:B------:R-:W-:Y:S01]  /*1f10*/  FMUL.FTZ R82, R88, R37 ;  /* 0x0000002558527220 */ /* 0x000fe20000410000 */
[----:B------:R-:W-:Y:S01]  /*1f20*/  MOV R83, RZ ;  /* 0x000000ff00537202 */ /* 0x000fe20000000f00 */
[----:B------:R-:W-:Y:S01]  /*1f30*/  @P5 FMUL.FTZ R83, R80, R33 ;  /* 0x0000002150535220 */ /* 0x000fe20000410000 */
[----:B------:R0:W-:Y:S01]  /*1f40*/  F2F.BF16.F32 R95, R88 ;  /* 0x00000058005f7304 */ /* 0x0001e20000202000 */
[----:B------:R-:W-:Y:S01]  /*1f50*/  @P4 SHF.L.U32 R33, R56, 0x10, RZ ;  /* 0x0000001038214819 */ /* 0x000fe200000006ff */
[----:B------:R-:W-:Y:S01]  /*1f60*/  FMUL.FTZ R90, R36, R37 ;  /* 0x00000025245a7220 */ /* 0x000fe20000410000 */
[----:B0-----:R-:W-:-:S05]  /*1f70*/  FMUL.FTZ R88, R82, UR14 ;  /* 0x0000000e52587c20 */ /* 0x001fca0008410000 */
[----:B-1----:R0:W1:Y:S01]  /*1f80*/  F2F.BF16.F32 R92, R86 ;  /* 0x00000056005c7304 */ /* 0x0020620000202000 */
[----:B------:R-:W-:Y:S02]  /*1f90*/  HFMA2 R82, -RZ, RZ, 0, 0 ;  /* 0x00000000ff527431 */ /* 0x000fe400000001ff */
[----:B------:R-:W-:Y:S01]  /*1fa0*/  FMUL.FTZ R90, R90, UR14 ;  /* 0x0000000e5a5a7c20 */ /* 0x000fe20008410000 */
[----:B0-----:R-:W-:Y:S02]  /*1fb0*/  IMAD.MOV.U32 R86, RZ, RZ, RZ ;  /* 0x000000ffff567224 */ /* 0x001fe400078e00ff */
[----:B------:R-:W-:Y:S01]  /*1fc0*/  @P4 FMUL.FTZ R86, R88, R33 ;  /* 0x0000002158564220 */ /* 0x000fe20000410000 */
[----:B------:R-:W-:Y:S01]  /*1fd0*/  @P3 SHF.L.U32 R33, R66, 0x10, RZ ;  /* 0x0000001042213819 */ /* 0x000fe200000006ff */
[----:B------:R-:W-:Y:S04]  /*1fe0*/  F2F.BF16.F32 R32, R32 ;  /* 0x0000002000207304 */ /* 0x000fe80000202000 */
[----:B------:R-:W-:-:S04]  /*1ff0*/  @P3 FMUL.FTZ R82, R90, R33 ;  /* 0x000000215a523220 */ /* 0x000fc80000410000 */
[----:B------:R-:W0:Y:S08]  /*2000*/  F2F.BF16.F32 R86, R86 ;  /* 0x0000005600567304 */ /* 0x000e300000202000 */
[----:B------:R1:W-:Y:S08]  /*2010*/  F2F.BF16.F32 R93, R36 ;  /* 0x00000024005d7304 */ /* 0x0003f00000202000 */
[----:B------:R-:W3:Y:S08]  /*2020*/  F2F.BF16.F32 R94, R100 ;  /* 0x00000064005e7304 */ /* 0x000ef00000202000 */
[----:B------:R0:W4:Y:S08]  /*2030*/  F2F.BF16.F32 R98, R83 ;  /* 0x0000005300627304 */ /* 0x0001300000202000 */
[----:B------:R-:W4:Y:S01]  /*2040*/  F2F.BF16.F32 R97, R82 ;  /* 0x0000005200617304 */ /* 0x000f220000202000 */
[----:B-1----:R-:W-:Y:S01]  /*2050*/  IMAD.WIDE.U32 R36, R92, 0x10000, RZ ;  /* 0x000100005c247825 */ /* 0x002fe200078e00ff */
[----:B------:R-:W-:-:S02]  /*2060*/  SHF.L.U32 R95, R95, 0x10, RZ ;  /* 0x000000105f5f7819 */ /* 0x000fc400000006ff */
[----:B0-----:R-:W-:Y:S01]  /*2070*/  SHF.L.U32 R83, R86, 0x10, RZ ;  /* 0x0000001056537819 */ /* 0x001fe200000006ff */
[----:B------:R-:W-:Y:S01]  /*2080*/  IMAD.WIDE.U32 R32, R32, 0x10000, RZ ;  /* 0x0001000020207825 */ /* 0x000fe200078e00ff */
[----:B---3--:R-:W-:Y:S02]  /*2090*/  LOP3.LUT R37, R37, R95, R94, 0xfe, !PT ;  /* 0x0000005f25257212 */ /* 0x008fe400078efe5e */
[----:B------:R-:W-:Y:S01]  /*20a0*/  LOP3.LUT R36, R36, R93, RZ, 0xfc, !PT ;  /* 0x0000005d24247212 */ /* 0x000fe200078efcff */
[----:B------:R-:W-:Y:S01]  /*20b0*/  IMAD.WIDE.U32 R108, R85, 0x8, R108 ;  /* 0x00000008556c7825 */ /* 0x000fe200078e006c */
[----:B----4-:R-:W-:Y:S02]  /*20c0*/  LOP3.LUT R33, R33, R83, R98, 0xfe, !PT ;  /* 0x0000005321217212 */ /* 0x010fe400078efe62 */
[----:B------:R-:W-:Y:S01]  /*20d0*/  @P0 SHF.R.U32.HI R95, RZ, 0x10, R91 ;  /* 0x00000010ff5f0819 */ /* 0x000fe2000001165b */
[----:B------:R-:W-:Y:S01]  /*20e0*/  IMAD.WIDE.U32 R76, R85, 0x8, R76 ;  /* 0x00000008554c7825 */ /* 0x000fe200078e004c */
[----:B------:R-:W-:Y:S01]  /*20f0*/  LOP3.LUT R32, R32, R97, RZ, 0xfc, !PT ;  /* 0x0000006120207212 */ /* 0x000fe200078efcff */
[----:B------:R-:W-:Y:S02]  /*2100*/  STG.E.64 desc[UR4][R108.64], R36 ;  /* 0x000000246c007986 */ /* 0x000fe4000c101b04 */
[----:B------:R-:W-:-:S02]  /*2110*/  HFMA2 R93, -RZ, RZ, 0, 0 ;  /* 0x00000000ff5d7431 */ /* 0x000fc400000001ff */
[----:B------:R-:W-:Y:S01]  /*2120*/  HFMA2 R86, -RZ, RZ, 0, 0 ;  /* 0x00000000ff567431 */ /* 0x000fe200000001ff */
[----:B------:R0:W-:Y:S01]  /*2130*/  STG.E.64 desc[UR4][R76.64], R32 ;  /* 0x000000204c007986 */ /* 0x0001e2000c101b04 */
[----:B------:R-:W-:Y:S02]  /*2140*/  CS2R R82, SRZ ;  /* 0x0000000000527805 */ /* 0x000fe4000001ff00 */
[----:B------:R-:W-:Y:S02]  /*2150*/  MOV R85, RZ ;  /* 0x000000ff00557202 */ /* 0x000fe40000000f00 */
[----:B--2---:R-:W-:Y:S02]  /*2160*/  @P6 SHF.R.U64 R94, R34, 0x10, R35 ;  /* 0x00000010225e6819 */ /* 0x004fe40000001223 */
[----:B------:R-:W-:Y:S02]  /*2170*/  @P5 MOV R92, R35 ;  /* 0x00000023005c5202 */ /* 0x000fe40000000f00 */
[----:B------:R-:W-:-:S02]  /*2180*/  @P3 MOV R91, R34 ;  /* 0x00000022005b3202 */ /* 0x000fc40000000f00 */
[----:B------:R-:W-:Y:S02]  /*2190*/  @P4 SHF.R.U32.HI R35, RZ, 0x10, R35 ;  /* 0x00000010ff234819 */ /* 0x000fe40000011623 */
[----:B------:R-:W-:Y:S02]  /*21a0*/  @P0 SHF.L.U32 R34, R95, 0x10, RZ ;  /* 0x000000105f220819 */ /* 0x000fe400000006ff */
[----:B------:R-:W-:Y:S02]  /*21b0*/  @P3 SHF.L.U32 R91, R91, 0x10, RZ ;  /* 0x000000105b5b3819 */ /* 0x000fe400000006ff */
[----:B0-----:R-:W-:Y:S02]  /*21c0*/  @P6 SHF.L.U32 R32, R94, 0x10, RZ ;  /* 0x000000105e206819 */ /* 0x001fe400000006ff */
[----:B------:R-:W-:Y:S02]  /*21d0*/  @P5 SHF.L.U32 R33, R92, 0x10, RZ ;  /* 0x000000105c215819 */ /* 0x000fe400000006ff */
[----:B------:R-:W-:Y:S01]  /*21e0*/  @P4 SHF.L.U32 R35, R35, 0x10, RZ ;  /* 0x0000001023234819 */ /* 0x000fe200000006ff */
[----:B------:R-:W-:Y:S01]  /*21f0*/  @P0 FMUL.FTZ R93, R101, R34 ;  /* 0x00000022655d0220 */ /* 0x000fe20000410000 */
[----:B------:R-:W-:Y:S01]  /*2200*/  @P3 FMUL.FTZ R85, R90, R91 ;  /* 0x0000005b5a553220 */ /* 0x000fe20000410000 */
[----:B------:R-:W-:Y:S01]  /*2210*/  @P6 FMUL.FTZ R82, R39, R32 ;  /* 0x0000002027526220 */ /* 0x000fe20000410000 */
[----:B------:R-:W-:Y:S01]  /*2220*/  @P5 FMUL.FTZ R83, R80, R33 ;  /* 0x0000002150535220 */ /* 0x000fe20000410000 */
[----:B------:R-:W-:Y:S01]  /*2230*/  @P4 FMUL.FTZ R86, R88, R35 ;  /* 0x0000002358564220 */ /* 0x000fe20000410000 */
[----:B------:R-:W-:Y:S06]  /*2240*/  BRA `(.L_x_487) ;  /* 0x0000002800547947 */ /* 0x000fec0003800000 */
.L_x_486:
[----:B------:R-:W0:Y:S02]  /*2250*/  LDC.64 R32, c[0x0][0x390] ;  /* 0x0000e400ff207b82 */ /* 0x000e240000000a00 */
[----:B0-----:R-:W-:-:S06]  /*2260*/  IMAD.WIDE.U32 R34, R89, 0x8, R32 ;  /* 0x0000000859227825 */ /* 0x001fcc00078e0020 */
[----:B------:R-:W2:Y:S01]  /*2270*/  LDG.E.64 R34, desc[UR4][R34.64] ;  /* 0x0000000422227981 */ /* 0x000ea2000c1e1b00 */
[-CC-:B------:R-:W-:Y:S01]  /*2280*/  FFMA.FTZ R38, R109, R39.reuse, R36.reuse ;  /* 0x000000276d267223 */ /* 0x180fe20000010024 */
[----:B-----5:R-:W-:Y:S01]  /*2290*/  LOP3.LUT P3, RZ, R82, 0xff00, RZ, 0xc0, !PT ;  /* 0x0000ff0052ff7812 */ /* 0x020fe2000786c0ff */
[-CC-:B------:R-:W-:Y:S01]  /*22a0*/  FFMA.FTZ R96, R96, R39.reuse, R36.reuse ;  /* 0x0000002760607223 */ /* 0x180fe20000010024 */
[-C--:B------:R-:W-:Y:S01]  /*22b0*/  FFMA.FTZ R93, R93, R39.reuse, R36 ;  /* 0x000000275d5d7223 */ /* 0x080fe20000010024 */
[----:B------:R-:W-:Y:S01]  /*22c0*/  FADD.FTZ R38, R107, -R38 ;  /* 0x800000266b267221 */ /* 0x000fe20000010000 */
[----:B------:R-:W-:Y:S01]  /*22d0*/  ISETP.GE.U32.AND P6, PT, R82, 0x1000000, PT ;  /* 0x010000005200780c */ /* 0x000fe20003fc6070 */
[----:B------:R-:W-:Y:S01]  /*22e0*/  FFMA.FTZ R0, R0, R39, R36 ;  /* 0x0000002700007223 */ /* 0x000fe20000010024 */
[C---:B------:R-:W-:Y:S01]  /*22f0*/  LOP3.LUT P0, RZ, R82.reuse, 0xff, RZ, 0xc0, !PT ;  /* 0x000000ff52ff7812 */ /* 0x040fe2000780c0ff */
[----:B------:R-:W-:Y:S01]  /*2300*/  FMUL.FTZ R38, R83, R38 ;  /* 0x0000002653267220 */ /* 0x000fe20000410000 */
[----:B------:R-:W-:Y:S01]  /*2310*/  LOP3.LUT P5, RZ, R82, 0xff0000, RZ, 0xc0, !PT ;  /* 0x00ff000052ff7812 */ /* 0x000fe200078ac0ff */
[----:B------:R-:W-:Y:S01]  /*2320*/  FADD.FTZ R82, R103, -R96 ;  /* 0x8000006067527221 */ /* 0x000fe20000010000 */
[----:B------:R-:W-:Y:S01]  /*2330*/  FADD.FTZ R108, R108, -R93 ;  /* 0x8000005d6c6c7221 */ /* 0x000fe20000010000 */
[-C--:B------:R-:W-:Y:S01]  /*2340*/  FMUL.FTZ R93, R38, R37.reuse ;  /* 0x00000025265d7220 */ /* 0x080fe20000410000 */
[----:B------:R-:W-:Y:S01]  /*2350*/  FADD.FTZ R0, R91, -R0 ;  /* 0x800000005b007221 */ /* 0x000fe20000010000 */
[C---:B------:R-:W-:Y:S01]  /*2360*/  FMUL.FTZ R82, R83.reuse, R82 ;  /* 0x0000005253527220 */ /* 0x040fe20000410000 */
[----:B------:R-:W-:Y:S01]  /*2370*/  FMUL.FTZ R108, R83, R108 ;  /* 0x0000006c536c7220 */ /* 0x000fe20000410000 */
[----:B------:R-:W-:Y:S01]  /*2380*/  @P3 SHF.L.U32 R76, R53, 0x10, RZ ;  /* 0x00000010354c3819 */ /* 0x000fe200000006ff */
[----:B------:R-:W-:Y:S01]  /*2390*/  FMUL.FTZ R93, R93, UR14 ;  /* 0x0000000e5d5d7c20 */ /* 0x000fe20008410000 */
[-C--:B------:R-:W-:Y:S01]  /*23a0*/  FMUL.FTZ R82, R82, R37.reuse ;  /* 0x0000002552527220 */ /* 0x080fe20000410000 */
[-C--:B------:R-:W-:Y:S01]  /*23b0*/  FMUL.FTZ R103, R108, R37.reuse ;  /* 0x000000256c677220 */ /* 0x080fe20000410000 */
[----:B------:R-:W-:Y:S01]  /*23c0*/  MOV R38, RZ ;  /* 0x000000ff00267202 */ /* 0x000fe20000000f00 */
[----:B------:R-:W-:Y:S01]  /*23d0*/  FMUL.FTZ R0, R83, R0 ;  /* 0x0000000053007220 */ /* 0x000fe20000410000 */
[----:B------:R-:W-:Y:S01]  /*23e0*/  @P3 FMUL.FTZ R38, R93, R76 ;  /* 0x0000004c5d263220 */ /* 0x000fe20000410000 */
[----:B------:R-:W-:Y:S01]  /*23f0*/  HFMA2 R96, -RZ, RZ, 0, 0 ;  /* 0x00000000ff607431 */ /* 0x000fe200000001ff */
[----:B------:R-:W-:Y:S01]  /*2400*/  @P6 SHF.L.U32 R77, R52, 0x10, RZ ;  /* 0x00000010344d6819 */ /* 0x000fe200000006ff */
[----:B------:R-:W-:Y:S01]  /*2410*/  FMUL.FTZ R82, R82, UR14 ;  /* 0x0000000e52527c20 */ /* 0x000fe20008410000 */
[----:B------:R-:W-:Y:S01]  /*2420*/  @P5 SHF.L.U32 R76, R63, 0x10, RZ ;  /* 0x000000103f4c5819 */ /* 0x000fe200000006ff */
[----:B------:R-:W-:Y:S01]  /*2430*/  FMUL.FTZ R103, R103, UR14 ;  /* 0x0000000e67677c20 */ /* 0x000fe20008410000 */
[----:B------:R-:W-:Y:S01]  /*2440*/  FMUL.FTZ R91, R0, R37 ;  /* 0x00000025005b7220 */ /* 0x000fe20000410000 */
[----:B------:R-:W-:-:S02]  /*2450*/  IMAD.MOV.U32 R110, RZ, RZ, RZ ;  /* 0x000000ffff6e7224 */ /* 0x000fc400078e00ff */
[----:B------:R-:W-:Y:S01]  /*2460*/  @P6 FMUL.FTZ R110, R82, R77 ;  /* 0x0000004d526e6220 */ /* 0x000fe20000410000 */
[----:B------:R-:W-:Y:S01]  /*2470*/  @P5 FMUL.FTZ R96, R103, R76 ;  /* 0x0000004c67605220 */ /* 0x000fe20000410000 */
[----:B------:R-:W-:Y:S01]  /*2480*/  @P0 SHF.L.U32 R108, R62, 0x10, RZ ;  /* 0x000000103e6c0819 */ /* 0x000fe200000006ff */
[----:B------:R-:W0:Y:S01]  /*2490*/  LDC.64 R76, c[0x0][0x468] ;  /* 0x00011a00ff4c7b82 */ /* 0x000e220000000a00 */
[----:B------:R-:W-:Y:S01]  /*24a0*/  FMUL.FTZ R91, R91, UR14 ;  /* 0x0000000e5b5b7c20 */ /* 0x000fe20008410000 */
[----:B------:R-:W1:Y:S01]  /*24b0*/  F2F.BF16.F32 R38, R38 ;  /* 0x0000002600267304 */ /* 0x000e620000202000 */
[----:B------:R-:W-:Y:S01]  /*24c0*/  MOV R0, RZ ;  /* 0x000000ff00007202 */ /* 0x000fe20000000f00 */
[----:B------:R-:W-:Y:S01]  /*24d0*/  FFMA.FTZ R113, R97, R39, R36 ;  /* 0x0000002761717223 */ /* 0x000fe20000010024 */
[----:B------:R-:W-:Y:S01]  /*24e0*/  @P0 FMUL.FTZ R0, R91, R108 ;  /* 0x0000006c5b000220 */ /* 0x000fe20000410000 */
[----:B------:R-:W-:-:S04]  /*24f0*/  LOP3.LUT P4, RZ, R81, 0xff00, RZ, 0xc0, !PT ;  /* 0x0000ff0051ff7812 */ /* 0x000fc8000788c0ff */
[----:B------:R-:W3:Y:S01]  /*2500*/  F2F.BF16.F32 R110, R110 ;  /* 0x0000006e006e7304 */ /* 0x000ee20000202000 */
[----:B-1----:R-:W-:-:S07]  /*2510*/  IMAD.WIDE.U32 R108, R38, 0x10000, RZ ;  /* 0x00010000266c7825 */ /* 0x002fce00078e00ff */
[----:B------:R-:W1:Y:S01]  /*2520*/  F2F.BF16.F32 R96, R96 ;  /* 0x0000006000607304 */ /* 0x000e620000202000 */
[----:B------:R-:W-:-:S04]  /*2530*/  FFMA.FTZ R38, R106, R39, R36 ;  /* 0x000000276a267223 */ /* 0x000fc80000010024 */
[----:B------:R-:W-:Y:S01]  /*2540*/  FADD.FTZ R114, R105, -R38 ;  /* 0x8000002669727221 */ /* 0x000fe20000010000 */
[----:B---3--:R-:W-:Y:S02]  /*2550*/  SHF.L.U32 R107, R110, 0x10, RZ ;  /* 0x000000106e6b7819 */ /* 0x008fe400000006ff */
[----:B------:R3:W4:Y:S02]  /*2560*/  F2F.BF16.F32 R111, R0 ;  /* 0x00000000006f7304 */ /* 0x0007240000202000 */
[----:B-1----:R-:W-:Y:S01]  /*2570*/  LOP3.LUT R107, R109, R107, R96, 0xfe, !PT ;  /* 0x0000006b6d6b7212 */ /* 0x002fe200078efe60 */
[----:B---3--:R-:W-:Y:S01]  /*2580*/  HFMA2 R0, -RZ, RZ, 0, 0 ;  /* 0x00000000ff007431 */ /* 0x008fe200000001ff */
[----:B----4-:R-:W-:Y:S01]  /*2590*/  LOP3.LUT R106, R108, R111, RZ, 0xfc, !PT ;  /* 0x0000006f6c6a7212 */ /* 0x010fe200078efcff */
[----:B0-----:R-:W-:-:S04]  /*25a0*/  IMAD.WIDE.U32 R108, R89, 0x8, R76 ;  /* 0x00000008596c7825 */ /* 0x001fc800078e004c */
[----:B------:R-:W-:Y:S02]  /*25b0*/  HFMA2 R89, -RZ, RZ, 0, 0 ;  /* 0x00000000ff597431 */ /* 0x000fe400000001ff */
[----:B------:R-:W-:Y:S01]  /*25c0*/  IMAD.WIDE.U32 R110, R87, 0x8, R32 ;  /* 0x00000008576e7825 */ /* 0x000fe200078e0020 */
[----:B------:R0:W-:Y:S04]  /*25d0*/  STG.E.64 desc[UR4][R108.64], R106 ;  /* 0x0000006a6c007986 */ /* 0x0001e8000c101b04 */
[----:B------:R-:W3:Y:S01]  /*25e0*/  LDG.E.64 R96, desc[UR4][R110.64] ;  /* 0x000000046e607981 */ /* 0x000ee2000c1e1b00 */
[----:B------:R-:W-:-:S04]  /*25f0*/  FADD.FTZ R92, R92, -R113 ;  /* 0x800000715c5c7221 */ /* 0x000fc80000010000 */
[C---:B------:R-:W-:Y:S01]  /*2600*/  FMUL.FTZ R92, R83.reuse, R92 ;  /* 0x0000005c535c7220 */ /* 0x040fe20000410000 */
[----:B------:R-:W-:Y:S01]  /*2610*/  FMUL.FTZ R114, R83, R114 ;  /* 0x0000007253727220 */ /* 0x000fe20000410000 */
[----:B------:R-:W-:Y:S02]  /*2620*/  FFMA.FTZ R101, R101, R39, R36 ;  /* 0x0000002765657223 */ /* 0x000fe40000010024 */
[----:B------:R-:W-:Y:S02]  /*2630*/  FMUL.FTZ R92, R92, R37 ;  /* 0x000000255c5c7220 */ /* 0x000fe40000410000 */
[----:B------:R-:W-:-:S04]  /*2640*/  FADD.FTZ R90, R90, -R101 ;  /* 0x800000655a5a7221 */ /* 0x000fc80000010000 */
[----:B------:R-:W-:-:S04]  /*2650*/  FMUL.FTZ R90, R83, R90 ;  /* 0x0000005a535a7220 */ /* 0x000fc80000410000 */
[----:B------:R-:W-:Y:S01]  /*2660*/  FMUL.FTZ R90, R90, R37 ;  /* 0x000000255a5a7220 */ /* 0x000fe20000410000 */
[----:B------:R-:W-:Y:S01]  /*2670*/  IMAD.WIDE.U32 R32, R85, 0x8, R32 ;  /* 0x0000000855207825 */ /* 0x000fe200078e0020 */
[----:B--2---:R-:W-:Y:S02]  /*2680*/  @P3 SHF.R.U64 R112, R34, 0x10, R35 ;  /* 0x0000001022703819 */ /* 0x004fe40000001223 */
[----:B------:R-:W-:Y:S02]  /*2690*/  @P0 MOV R38, R34 ;  /* 0x0000002200260202 */ /* 0x000fe40000000f00 */
[----:B------:R-:W-:Y:S02]  /*26a0*/  @P5 MOV R105, R35 ;  /* 0x0000002300695202 */ /* 0x000fe40000000f00 */
[----:B------:R-:W-:Y:S02]  /*26b0*/  @P3 SHF.L.U32 R112, R112, 0x10, RZ ;  /* 0x0000001070703819 */ /* 0x000fe400000006ff */
[----:B------:R-:W-:Y:S01]  /*26c0*/  @P0 SHF.L.U32 R34, R38, 0x10, RZ ;  /* 0x0000001026220819 */ /* 0x000fe200000006ff */
[----:B------:R-:W-:Y:S01]  /*26d0*/  HFMA2 R38, -RZ, RZ, 0, 0 ;  /* 0x00000000ff267431 */ /* 0x000fe200000001ff */
[----:B0-----:R-:W-:Y:S01]  /*26e0*/  @P5 SHF.L.U32 R106, R105, 0x10, RZ ;  /* 0x00000010696a5819 */ /* 0x001fe200000006ff */
[----:B------:R-:W-:Y:S01]  /*26f0*/  @P3 FMUL.FTZ R0, R93, R112 ;  /* 0x000000705d003220 */ /* 0x000fe20000410000 */
[----:B------:R-:W-:Y:S01]  /*2700*/  LOP3.LUT P3, RZ, R81, 0xff0000, RZ, 0xc0, !PT ;  /* 0x00ff000051ff7812 */ /* 0x000fe2000786c0ff */
[----:B------:R-:W-:-:S02]  /*2710*/  @P0 FMUL.FTZ R89, R91, R34 ;  /* 0x000000225b590220 */ /* 0x000fc40000410000 */
[----:B------:R-:W-:Y:S01]  /*2720*/  @P5 FMUL.FTZ R38, R103, R106 ;  /* 0x0000006a67265220 */ /* 0x000fe20000410000 */
[----:B------:R-:W-:Y:S01]  /*2730*/  FFMA.FTZ R103, R104, R39, R36 ;  /* 0x0000002768677223 */ /* 0x000fe20000010024 */
[----:B------:R-:W-:-:S03]  /*2740*/  ISETP.GE.U32.AND P0, PT, R81, 0x1000000, PT ;  /* 0x010000005100780c */ /* 0x000fc60003f06070 */
[----:B------:R-:W-:Y:S01]  /*2750*/  FADD.FTZ R104, R84, -R103 ;  /* 0x8000006754687221 */ /* 0x000fe20000010000 */
[----:B------:R-:W-:Y:S01]  /*2760*/  LOP3.LUT P5, RZ, R81, 0xff, RZ, 0xc0, !PT ;  /* 0x000000ff51ff7812 */ /* 0x000fe200078ac0ff */
[----:B------:R-:W-:Y:S02]  /*2770*/  HFMA2 R81, -RZ, RZ, 0, 0 ;  /* 0x00000000ff517431 */ /* 0x000fe400000001ff */
[----:B------:R-:W-:Y:S01]  /*2780*/  FMUL.FTZ R104, R83, R104 ;  /* 0x0000006853687220 */ /* 0x000fe20000410000 */
[----:B------:R-:W-:Y:S01]  /*2790*/  @P3 SHF.L.U32 R84, R65, 0x10, RZ ;  /* 0x0000001041543819 */ /* 0x000fe200000006ff */
[----:B------:R-:W-:Y:S01]  /*27a0*/  FMUL.FTZ R103, R92, UR14 ;  /* 0x0000000e5c677c20 */ /* 0x000fe20008410000 */
[-C--:B------:R-:W-:Y:S01]  /*27b0*/  FMUL.FTZ R34, R114, R37.reuse ;  /* 0x0000002572227220 */ /* 0x080fe20000410000 */
[----:B------:R-:W-:Y:S01]  /*27c0*/  FMUL.FTZ R101, R104, R37 ;  /* 0x0000002568657220 */ /* 0x000fe20000410000 */
[----:B------:R-:W-:Y:S01]  /*27d0*/  @P4 SHF.L.U32 R93, R55, 0x10, RZ ;  /* 0x00000010375d4819 */ /* 0x000fe200000006ff */
[----:B------:R-:W-:Y:S01]  /*27e0*/  @P3 FMUL.FTZ R81, R103, R84 ;  /* 0x0000005467513220 */ /* 0x000fe20000410000 */
[----:B------:R-:W-:Y:S01]  /*27f0*/  FMUL.FTZ R34, R34, UR14 ;  /* 0x0000000e22227c20 */ /* 0x000fe20008410000 */
[----:B------:R-:W-:Y:S01]  /*2800*/  @P0 SHF.L.U32 R84, R54, 0x10, RZ ;  /* 0x0000001036540819 */ /* 0x000fe200000006ff */
[----:B------:R-:W-:Y:S01]  /*2810*/  FMUL.FTZ R101, R101, UR14 ;  /* 0x0000000e65657c20 */ /* 0x000fe20008410000 */
[----:B------:R-:W-:Y:S01]  /*2820*/  MOV R91, RZ ;  /* 0x000000ff005b7202 */ /* 0x000fe20000000f00 */
[----:B------:R-:W-:Y:S01]  /*2830*/  @P4 FMUL.FTZ R91, R34, R93 ;  /* 0x0000005d225b4220 */ /* 0x000fe20000410000 */
[----:B------:R-:W-:Y:S01]  /*2840*/  MOV R105, RZ ;  /* 0x000000ff00697202 */ /* 0x000fe20000000f00 */
[----:B------:R-:W-:Y:S01]  /*2850*/  @P0 FMUL.FTZ R105, R101, R84 ;  /* 0x0000005465690220 */ /* 0x000fe20000410000 */
[----:B------:R-:W-:-:S02]  /*2860*/  HFMA2 R84, -RZ, RZ, 0, 0 ;  /* 0x00000000ff547431 */ /* 0x000fc400000001ff */
[----:B------:R-:W-:Y:S02]  /*2870*/  @P5 IMAD.U32 R93, R64, 0x10000, RZ ;  /* 0x00010000405d5824 */ /* 0x000fe400078e00ff */
[----:B------:R-:W-:Y:S01]  /*2880*/  FMUL.FTZ R104, R90, UR14 ;  /* 0x0000000e5a687c20 */ /* 0x000fe20008410000 */
[----:B------:R-:W0:Y:S03]  /*2890*/  F2F.BF16.F32 R91, R91 ;  /* 0x0000005b005b7304 */ /* 0x000e260000202000 */
[----:B------:R-:W-:-:S05]  /*28a0*/  @P5 FMUL.FTZ R84, R104, R93 ;  /* 0x0000005d68545220 */ /* 0x000fca0000410000 */
[----:B------:R-:W1:Y:S08]  /*28b0*/  F2F.BF16.F32 R105, R105 ;  /* 0x0000006900697304 */ /* 0x000e700000202000 */
[----:B------:R-:W2:Y:S08]  /*28c0*/  F2F.BF16.F32 R81, R81 ;  /* 0x0000005100517304 */ /* 0x000eb00000202000 */
[----:B------:R-:W4:Y:S01]  /*28d0*/  F2F.BF16.F32 R107, R84 ;  /* 0x00000054006b7304 */ /* 0x000f220000202000 */
[----:B0-----:R-:W-:Y:S01]  /*28e0*/  IMAD.WIDE.U32 R90, R91, 0x10000, RZ ;  /* 0x000100005b5a7825 */ /* 0x001fe200078e00ff */
[----:B-1----:R-:W-:-:S04]  /*28f0*/  SHF.L.U32 R93, R105, 0x10, RZ ;  /* 0x00000010695d7819 */ /* 0x002fc800000006ff */
[----:B--2---:R-:W-:Y:S01]  /*2900*/  LOP3.LUT R91, R91, R93, R81, 0xfe, !PT ;  /* 0x0000005d5b5b7212 */ /* 0x004fe200078efe51 */
[----:B------:R-:W-:Y:S01]  /*2910*/  IMAD.WIDE.U32 R92, R87, 0x8, R76 ;  /* 0x00000008575c7825 */ /* 0x000fe200078e004c */
[----:B----4-:R-:W-:-:S05]  /*2920*/  LOP3.LUT R90, R90, R107, RZ, 0xfc, !PT ;  /* 0x0000006b5a5a7212 */ /* 0x010fca00078efcff */
[----:B------:R3:W-:Y:S04]  /*2930*/  STG.E.64 desc[UR4][R92.64], R90 ;  /* 0x0000005a5c007986 */ /* 0x0007e8000c101b04 */
[----:B------:R-:W2:Y:S01]  /*2940*/  LDG.E.64 R32, desc[UR4][R32.64] ;  /* 0x0000000420207981 */ /* 0x000ea2000c1e1b00 */
[----:B------:R-:W-:-:S04]  /*2950*/  @P6 SHF.R.U32.HI R35, RZ, 0x10, R35 ;  /* 0x00000010ff236819 */ /* 0x000fc80000011623 */
[----:B------:R-:W-:Y:S02]  /*2960*/  @P6 SHF.L.U32 R35, R35, 0x10, RZ ;  /* 0x0000001023236819 */ /* 0x000fe400000006ff */
[----:B---3--:R-:W-:Y:S02]  /*2970*/  @P4 SHF.R.U64 R91, R96, 0x10, R97 ;  /* 0x00000010605b4819 */ /* 0x008fe40000001261 */
[----:B------:R-:W-:Y:S01]  /*2980*/  MOV R81, RZ ;  /* 0x000000ff00517202 */ /* 0x000fe20000000f00 */
[----:B------:R-:W-:Y:S01]  /*2990*/  @P6 FMUL.FTZ R81, R82, R35 ;  /* 0x0000002352516220 */ /* 0x000fe20000410000 */
[----:B------:R-:W-:Y:S02]  /*29a0*/  @P4 SHF.L.U32 R91, R91, 0x10, RZ ;  /* 0x000000105b5b4819 */ /* 0x000fe400000006ff */
[----:B------:R-:W-:Y:S01]  /*29b0*/  @P5 MOV R35, R96 ;  /* 0x0000006000235202 */ /* 0x000fe20000000f00 */
[----:B------:R-:W-:Y:S01]  /*29c0*/  FFMA.FTZ R95, R95, R39, R36 ;  /* 0x000000275f5f7223 */ /* 0x000fe20000010024 */
[----:B------:R-:W-:Y:S01]  /*29d0*/  MOV R87, RZ ;  /* 0x000000ff00577202 */ /* 0x000fe20000000f00 */
[----:B------:R-:W-:-:S02]  /*29e0*/  HFMA2 R84, -RZ, RZ, 0, 0 ;  /* 0x00000000ff547431 */ /* 0x000fc400000001ff */
[----:B------:R-:W-:Y:S01]  /*29f0*/  @P4 FMUL.FTZ R87, R34, R91 ;  /* 0x0000005b22574220 */ /* 0x000fe20000410000 */
[----:B------:R-:W-:Y:S02]  /*2a00*/  @P5 SHF.L.U32 R35, R35, 0x10, RZ ;  /* 0x0000001023235819 */ /* 0x000fe400000006ff */
[----:B------:R-:W-:Y:S01]  /*2a10*/  LOP3.LUT P4, RZ, R80, 0xff0000, RZ, 0xc0, !PT ;  /* 0x00ff000050ff7812 */ /* 0x000fe2000788c0ff */
[----:B------:R-:W-:Y:S01]  /*2a20*/  FADD.FTZ R100, R100, -R95 ;  /* 0x8000005f64647221 */ /* 0x000fe20000010000 */
[----:B------:R-:W-:Y:S01]  /*2a30*/  @P3 MOV R82, R97 ;  /* 0x0000006100523202 */ /* 0x000fe20000000f00 */
[-CC-:B------:R-:W-:Y:S01]  /*2a40*/  FFMA.FTZ R99, R99, R39.reuse, R36.reuse ;  /* 0x0000002763637223 */ /* 0x180fe20000010024 */
[-CC-:B------:R-:W-:Y:S01]  /*2a50*/  FFMA.FTZ R105, R98, R39.reuse, R36.reuse ;  /* 0x0000002762697223 */ /* 0x180fe20000010024 */
[----:B------:R-:W-:Y:S01]  /*2a60*/  FFMA.FTZ R39, R102, R39, R36 ;  /* 0x0000002766277223 */ /* 0x000fe20000010024 */
[----:B------:R-:W-:Y:S02]  /*2a70*/  HFMA2 R96, -RZ, RZ, 0, 0 ;  /* 0x00000000ff607431 */ /* 0x000fe400000001ff */
[----:B------:R-:W-:Y:S01]  /*2a80*/  @P5 FMUL.FTZ R84, R104, R35 ;  /* 0x0000002368545220 */ /* 0x000fe20000410000 */
[----:B------:R-:W-:Y:S01]  /*2a90*/  LOP3.LUT P6, RZ, R80, 0xff00, RZ, 0xc0, !PT ;  /* 0x0000ff0050ff7812 */ /* 0x000fe200078cc0ff */
[----:B------:R-:W-:Y:S01]  /*2aa0*/  FMUL.FTZ R100, R83, R100 ;  /* 0x0000006453647220 */ /* 0x000fe20000410000 */
[----:B------:R-:W-:-:S02]  /*2ab0*/  @P3 SHF.L.U32 R82, R82, 0x10, RZ ;  /* 0x0000001052523819 */ /* 0x000fc400000006ff */
[----:B------:R-:W-:Y:S01]  /*2ac0*/  ISETP.GE.U32.AND P5, PT, R80, 0x1000000, PT ;  /* 0x010000005000780c */ /* 0x000fe20003fa6070 */
[----:B------:R-:W-:Y:S01]  /*2ad0*/  FADD.FTZ R86, R86, -R105 ;  /* 0x8000006956567221 */ /* 0x000fe20000010000 */
[----:B------:R-:W-:Y:S01]  /*2ae0*/  FADD.FTZ R88, R88, -R39 ;  /* 0x8000002758587221 */ /* 0x000fe20000010000 */
[-C--:B------:R-:W-:Y:S01]  /*2af0*/  FMUL.FTZ R39, R100, R37.reuse ;  /* 0x0000002564277220 */ /* 0x080fe20000410000 */
[----:B------:R-:W-:Y:S01]  /*2b00*/  @P3 FMUL.FTZ R96, R103, R82 ;  /* 0x0000005267603220 */ /* 0x000fe20000410000 */
[C---:B------:R-:W-:Y:S01]  /*2b10*/  FMUL.FTZ R86, R83.reuse, R86 ;  /* 0x0000005653567220 */ /* 0x040fe20000410000 */
[----:B------:R-:W-:Y:S01]  /*2b20*/  LOP3.LUT P3, RZ, R80, 0xff, RZ, 0xc0, !PT ;  /* 0x000000ff50ff7812 */ /* 0x000fe2000786c0ff */
[----:B------:R-:W-:Y:S02]  /*2b30*/  HFMA2 R82, -RZ, RZ, 0, 0 ;  /* 0x00000000ff527431 */ /* 0x000fe400000001ff */
[----:B------:R-:W-:Y:S01]  /*2b40*/  FMUL.FTZ R88, R83, R88 ;  /* 0x0000005853587220 */ /* 0x000fe20000410000 */
[----:B------:R-:W-:Y:S01]  /*2b50*/  @P4 SHF.L.U32 R80, R67, 0x10, RZ ;  /* 0x0000001043504819 */ /* 0x000fe200000006ff */
[----:B------:R-:W-:Y:S01]  /*2b60*/  FMUL.FTZ R39, R39, UR14 ;  /* 0x0000000e27277c20 */ /* 0x000fe20008410000 */
[----:B------:R-:W-:Y:S01]  /*2b70*/  FADD.FTZ R94, R94, -R99 ;  /* 0x800000635e5e7221 */ /* 0x000fe20000010000 */
[-C--:B------:R-:W-:Y:S01]  /*2b80*/  FMUL.FTZ R36, R86, R37.reuse ;  /* 0x0000002556247220 */ /* 0x080fe20000410000 */
[-C--:B------:R-:W-:Y:S01]  /*2b90*/  FMUL.FTZ R88, R88, R37.reuse ;  /* 0x0000002558587220 */ /* 0x080fe20000410000 */
[----:B------:R-:W-:Y:S01]  /*2ba0*/  @P4 FMUL.FTZ R82, R39, R80 ;  /* 0x0000005027524220 */ /* 0x000fe20000410000 */
[----:B------:R-:W-:Y:S01]  /*2bb0*/  @P6 SHF.L.U32 R35, R57, 0x10, RZ ;  /* 0x0000001039236819 */ /* 0x000fe200000006ff */
[----:B------:R-:W-:Y:S01]  /*2bc0*/  FMUL.FTZ R94, R83, R94 ;  /* 0x0000005e535e7220 */ /* 0x000fe20000410000 */
[----:B------:R-:W-:Y:S01]  /*2bd0*/  @P5 SHF.L.U32 R80, R56, 0x10, RZ ;  /* 0x0000001038505819 */ /* 0x000fe200000006ff */
[----:B------:R-:W-:Y:S01]  /*2be0*/  FMUL.FTZ R36, R36, UR14 ;  /* 0x0000000e24247c20 */ /* 0x000fe20008410000 */
[----:B------:R-:W-:Y:S01]  /*2bf0*/  FMUL.FTZ R95, R88, UR14 ;  /* 0x0000000e585f7c20 */ /* 0x000fe20008410000 */
[----:B------:R-:W-:Y:S01]  /*2c00*/  MOV R34, RZ ;  /* 0x000000ff00227202 */ /* 0x000fe20000000f00 */
[----:B------:R-:W-:Y:S01]  /*2c10*/  FMUL.FTZ R94, R94, R37 ;  /* 0x000000255e5e7220 */ /* 0x000fe20000410000 */
[----:B------:R-:W-:Y:S01]  /*2c20*/  MOV R83, RZ ;  /* 0x000000ff00537202 */ /* 0x000fe20000000f00 */
[----:B------:R-:W-:Y:S01]  /*2c30*/  @P6 FMUL.FTZ R34, R36, R35 ;  /* 0x0000002324226220 */ /* 0x000fe20000410000 */
[----:B------:R-:W-:Y:S01]  /*2c40*/  @P5 FMUL.FTZ R83, R95, R80 ;  /* 0x000000505f535220 */ /* 0x000fe20000410000 */
[----:B------:R-:W-:Y:S01]  /*2c50*/  HFMA2 R80, -RZ, RZ, 0, 0 ;  /* 0x00000000ff507431 */ /* 0x000fe200000001ff */
[----:B------:R-:W-:Y:S01]  /*2c60*/  @P3 SHF.L.U32 R35, R66, 0x10, RZ ;  /* 0x0000001042233819 */ /* 0x000fe200000006ff */
[----:B------:R-:W-:-:S02]  /*2c70*/  FMUL.FTZ R94, R94, UR14 ;  /* 0x0000000e5e5e7c20 */ /* 0x000fc40008410000 */
[----:B------:R-:W0:Y:S02]  /*2c80*/  F2F.BF16.F32 R34, R34 ;  /* 0x0000002200227304 */ /* 0x000e240000202000 */
[----:B------:R-:W-:-:S06]  /*2c90*/  @P3 FMUL.FTZ R80, R94, R35 ;  /* 0x000000235e503220 */ /* 0x000fcc0000410000 */
[----:B------:R-:W1:Y:S08]  /*2ca0*/  F2F.BF16.F32 R83, R83 ;  /* 0x0000005300537304 */ /* 0x000e700000202000 */
[----:B------:R-:W3:Y:S08]  /*2cb0*/  F2F.BF16.F32 R82, R82 ;  /* 0x0000005200527304 */ /* 0x000ef00000202000 */
[----:B------:R-:W4:Y:S01]  /*2cc0*/  F2F.BF16.F32 R91, R80 ;  /* 0x00000050005b7304 */ /* 0x000f220000202000 */
[----:B0-----:R-:W-:Y:S01]  /*2cd0*/  IMAD.WIDE.U32 R34, R34, 0x10000, RZ ;  /* 0x0001000022227825 */ /* 0x001fe200078e00ff */
[----:B-1----:R-:W-:-:S03]  /*2ce0*/  SHF.L.U32 R37, R83, 0x10, RZ ;  /* 0x0000001053257819 */ /* 0x002fc600000006ff */
[----:B------:R-:W-:Y:S01]  /*2cf0*/  IMAD.WIDE.U32 R76, R85, 0x8, R76 ;  /* 0x00000008554c7825 */ /* 0x000fe200078e004c */
[----:B---3--:R-:W-:Y:S02]  /*2d00*/  LOP3.LUT R35, R35, R37, R82, 0xfe, !PT ;  /* 0x0000002523237212 */ /* 0x008fe400078efe52 */
[----:B------:R-:W-:Y:S01]  /*2d10*/  @P0 SHF.R.U32.HI R97, RZ, 0x10, R97 ;  /* 0x00000010ff610819 */ /* 0x000fe20000011661 */
[----:B------:R-:W-:Y:S01]  /*2d20*/  HFMA2 R93, -RZ, RZ, 0, 0 ;  /* 0x00000000ff5d7431 */ /* 0x000fe200000001ff */
[----:B----4-:R-:W-:Y:S01]  /*2d30*/  LOP3.LUT R34, R34, R91, RZ, 0xfc, !PT ;  /* 0x0000005b22227212 */ /* 0x010fe200078efcff */
[----:B------:R-:W-:-:S04]  /*2d40*/  HFMA2 R86, -RZ, RZ, 0, 0 ;  /* 0x00000000ff567431 */ /* 0x000fc800000001ff */
[----:B------:R0:W-:Y:S01]  /*2d50*/  STG.E.64 desc[UR4][R76.64], R34 ;  /* 0x000000224c007986 */ /* 0x0001e2000c101b04 */
[----:B------:R-:W-:Y:S02]  /*2d60*/  CS2R R82, SRZ ;  /* 0x0000000000527805 */ /* 0x000fe4000001ff00 */
[----:B------:R-:W-:Y:S01]  /*2d70*/  MOV R85, RZ ;  /* 0x000000ff00557202 */ /* 0x000fe20000000f00 */
[----:B--2---:R-:W-:Y:S01]  /*2d80*/  @P3 IMAD.MOV.U32 R37, RZ, RZ, R32 ;  /* 0x000000ffff253224 */ /* 0x004fe200078e0020 */
[--C-:B------:R-:W-:Y:S02]  /*2d90*/  @P6 SHF.R.U64 R90, R32, 0x10, R33.reuse ;  /* 0x00000010205a6819 */ /* 0x100fe40000001221 */
[----:B------:R-:W-:Y:S02]  /*2da0*/  @P4 MOV R88, R33 ;  /* 0x0000002100584202 */ /* 0x000fe40000000f00 */
[----:B------:R-:W-:Y:S02]  /*2db0*/  @P5 SHF.R.U32.HI R80, RZ, 0x10, R33 ;  /* 0x00000010ff505819 */ /* 0x000fe40000011621 */
[----:B------:R-:W-:-:S02]  /*2dc0*/  @P0 SHF.L.U32 R32, R97, 0x10, RZ ;  /* 0x0000001061200819 */ /* 0x000fc400000006ff */
[----:B------:R-:W-:Y:S02]  /*2dd0*/  @P3 SHF.L.U32 R37, R37, 0x10, RZ ;  /* 0x0000001025253819 */ /* 0x000fe400000006ff */
[----:B------:R-:W-:Y:S02]  /*2de0*/  @P6 SHF.L.U32 R33, R90, 0x10, RZ ;  /* 0x000000105a216819 */ /* 0x000fe400000006ff */
[----:B------:R-:W-:Y:S02]  /*2df0*/  @P4 SHF.L.U32 R88, R88, 0x10, RZ ;  /* 0x0000001058584819 */ /* 0x000fe400000006ff */
[----:B0-----:R-:W-:Y:S01]  /*2e00*/  @P5 SHF.L.U32 R34, R80, 0x10, RZ ;  /* 0x0000001050225819 */ /* 0x001fe200000006ff */
[----:B------:R-:W-:Y:S01]  /*2e10*/  @P0 FMUL.FTZ R93, R101, R32 ;  /* 0x00000020655d0220 */ /* 0x000fe20000410000 */
[----:B------:R-:W-:Y:S01]  /*2e20*/  @P3 FMUL.FTZ R85, R94, R37 ;  /* 0x000000255e553220 */ /* 0x000fe20000410000 */
[----:B------:R-:W-:Y:S01]  /*2e30*/  @P6 FMUL.FTZ R82, R36, R33 ;  /* 0x0000002124526220 */ /* 0x000fe20000410000 */
[----:B------:R-:W-:Y:S01]  /*2e40*/  @P4 FMUL.FTZ R83, R39, R88 ;  /* 0x0000005827534220 */ /* 0x000fe20000410000 */
[----:B------:R-:W-:Y:S01]  /*2e50*/  @P5 FMUL.FTZ R86, R95, R34 ;  /* 0x000000225f565220 */ /* 0x000fe20000410000 */
[----:B------:R-:W-:Y:S06]  /*2e60*/  BRA `(.L_x_487) ;  /* 0x0000001c004c7947 */ /* 0x000fec0003800000 */
.L_x_485:
[----:B------:R-:W-:-:S04]  /*2e70*/  UISETP.NE.U32.AND UP0, UPT, UR12, URZ, UPT ;  /* 0x000000ff0c00728c */ /* 0x000fc8000bf05070 */
[----:B------:R-:W-:-:S09]  /*2e80*/  UISETP.NE.AND.EX UP0, UPT, UR13, URZ, UPT, UP0 ;  /* 0x000000ff0d00728c */ /* 0x000fd2000bf05300 */
[----:B------:R-:W-:Y:S05]  /*2e90*/  BRA.U UP0, `(.L_x_488) ;  /* 0x0000000d00687547 */ /* 0x000fea000b800000 */
[----:B------:R-:W0:Y:S02]  /*2ea0*/  LDC.64 R32, c[0x0][0x390] ;  /* 0x0000e400ff207b82 */ /* 0x000e240000000a00 */
[----:B0-----:R-:W-:-:S06]  /*2eb0*/  IMAD.WIDE.U32 R34, R89, 0x8, R32 ;  /* 0x0000000859227825 */ /* 0x001fcc00078e0020 */
[----:B------:R-:W2:Y:S01]  /*2ec0*/  LDG.E.64 R34, desc[UR4][R34.64] ;  /* 0x0000000422227981 */ /* 0x000ea2000c1e1b00 */
[--C-:B-----5:R-:W-:Y:S01]  /*2ed0*/  SHF.R.U64 R38, R68, 0x10, R69.reuse ;  /* 0x0000001044267819 */ /* 0x120fe20000001245 */
[-CC-:B------:R-:W-:Y:S01]  /*2ee0*/  FFMA.FTZ R76, R109, R39.reuse, R36.reuse ;  /* 0x000000276d4c7223 */ /* 0x180fe20000010024 */
[----:B------:R-:W-:Y:S01]  /*2ef0*/  LOP3.LUT P3, RZ, R82, 0xff, RZ, 0xc0, !PT ;  /* 0x000000ff52ff7812 */ /* 0x000fe2000786c0ff */
[-C--:B------:R-:W-:Y:S01]  /*2f00*/  FFMA.FTZ R0, R0, R39.reuse, R36 ;  /* 0x0000002700007223 */ /* 0x080fe20000010024 */
[----:B------:R-:W-:Y:S01]  /*2f10*/  SHF.L.U32 R38, R38, 0x10, RZ ;  /* 0x0000001026267819 */ /* 0x000fe200000006ff */
[----:B------:R-:W-:Y:S01]  /*2f20*/  FADD.FTZ R107, R107, -R76 ;  /* 0x8000004c6b6b7221 */ /* 0x000fe20000010000 */
[----:B------:R-:W-:Y:S01]  /*2f30*/  LOP3.LUT P4, RZ, R82, 0xff00, RZ, 0xc0, !PT ;  /* 0x0000ff0052ff7812 */ /* 0x000fe2000788c0ff */
[----:B------:R-:W-:Y:S01]  /*2f40*/  FFMA.FTZ R96, R96, R39, R36 ;  /* 0x0000002760607223 */ /* 0x000fe20000010024 */
[C---:B------:R-:W-:Y:S01]  /*2f50*/  LOP3.LUT P5, RZ, R82.reuse, 0xff0000, RZ, 0xc0, !PT ;  /* 0x00ff000052ff7812 */ /* 0x040fe200078ac0ff */
[----:B------:R-:W-:Y:S01]  /*2f60*/  FFMA.FTZ R38, R83, R107, R38 ;  /* 0x0000006b53267223 */ /* 0x000fe20000010026 */
[----:B------:R-:W-:Y:S01]  /*2f70*/  ISETP.GE.U32.AND P0, PT, R82, 0x1000000, PT ;  /* 0x010000005200780c */ /* 0x000fe20003f06070 */
[----:B------:R-:W-:Y:S01]  /*2f80*/  FADD.FTZ R0, R91, -R0 ;  /* 0x800000005b007221 */ /* 0x000fe20000010000 */
[----:B------:R-:W-:Y:S01]  /*2f90*/  SHF.R.U32.HI R82, RZ, 0x10, R69 ;  /* 0x00000010ff527819 */ /* 0x000fe20000011645 */
[----:B------:R-:W-:Y:S01]  /*2fa0*/  FMUL.FTZ R38, R38, R37 ;  /* 0x0000002526267220 */ /* 0x000fe20000410000 */
[----:B------:R-:W-:Y:S01]  /*2fb0*/  MOV R76, R69 ;  /* 0x00000045004c7202 */ /* 0x000fe20000000f00 */
[----:B------:R-:W-:Y:S01]  /*2fc0*/  FFMA.FTZ R93, R93, R39, R36 ;  /* 0x000000275d5d7223 */ /* 0x000fe20000010024 */
[----:B------:R-:W-:Y:S01]  /*2fd0*/  SHF.L.U32 R82, R82, 0x10, RZ ;  /* 0x0000001052527819 */ /* 0x000fe200000006ff */
[----:B------:R-:W-:Y:S01]  /*2fe0*/  FADD.FTZ R103, R103, -R96 ;  /* 0x8000006067677221 */ /* 0x000fe20000010000 */
[----:B------:R-:W-:Y:S01]  /*2ff0*/  FMUL.FTZ R91, R38, UR14 ;  /* 0x0000000e265b7c20 */ /* 0x000fe20008410000 */
[----:B------:R-:W-:Y:S01]  /*3000*/  MOV R38, R68 ;  /* 0x0000004400267202 */ /* 0x000fe20000000f00 */
[----:B------:R-:W-:Y:S01]  /*3010*/  FADD.FTZ R93, R108, -R93 ;  /* 0x8000005d6c5d7221 */ /* 0x000fe20000010000 */
[----:B------:R-:W-:Y:S01]  /*3020*/  SHF.L.U32 R76, R76, 0x10, RZ ;  /* 0x000000104c4c7819 */ /* 0x000fe200000006ff */
[----:B------:R-:W-:Y:S01]  /*3030*/  FFMA.FTZ R82, R83, R103, R82 ;  /* 0x0000006753527223 */ /* 0x000fe20000010052 */
[----:B------:R-:W-:Y:S01]  /*3040*/  SHF.L.U32 R38, R38, 0x10, RZ ;  /* 0x0000001026267819 */ /* 0x000fe200000006ff */
[----:B------:R-:W-:Y:S01]  /*3050*/  HFMA2 R96, -RZ, RZ, 0, 0 ;  /* 0x00000000ff607431 */ /* 0x000fe200000001ff */
[----:B------:R-:W-:Y:S01]  /*3060*/  @P4 SHF.L.U32 R108, R53, 0x10, RZ ;  /* 0x00000010356c4819 */ /* 0x000fe200000006ff */
[C---:B------:R-:W-:Y:S01]  /*3070*/  FFMA.FTZ R76, R83.reuse, R93, R76 ;  /* 0x0000005d534c7223 */ /* 0x040fe2000001004c */
[----:B------:R-:W-:Y:S01]  /*3080*/  FMUL.FTZ R82, R82, R37 ;  /* 0x0000002552527220 */ /* 0x000fe20000410000 */
[----:B------:R-:W-:Y:S01]  /*3090*/  FFMA.FTZ R0, R83, R0, R38 ;  /* 0x0000000053007223 */ /* 0x000fe20000010026 */
[----:B------:R-:W-:-:S02]  /*30a0*/  @P0 IMAD.U32 R77, R52, 0x10000, RZ ;  /* 0x00010000344d0824 */ /* 0x000fc400078e00ff */
[----:B------:R-:W-:Y:S01]  /*30b0*/  FMUL.FTZ R76, R76, R37 ;  /* 0x000000254c4c7220 */ /* 0x000fe20000410000 */
[----:B------:R-:W-:Y:S01]  /*30c0*/  FMUL.FTZ R82, R82, UR14 ;  /* 0x0000000e52527c20 */ /* 0x000fe20008410000 */
[----:B------:R-:W-:Y:S01]  /*30d0*/  @P4 FMUL.FTZ R96, R108, R91 ;  /* 0x0000005b6c604220 */ /* 0x000fe20000410000 */
[----:B------:R-:W-:Y:S02]  /*30e0*/  HFMA2 R103, -RZ, RZ, 0, 0 ;  /* 0x00000000ff677431 */ /* 0x000fe400000001ff */
[----:B------:R-:W-:Y:S01]  /*30f0*/  FMUL.FTZ R0, R0, R37 ;  /* 0x0000002500007220 */ /* 0x000fe20000410000 */
[----:B------:R-:W-:Y:S01]  /*3100*/  @P5 SHF.L.U32 R110, R63, 0x10, RZ ;  /* 0x000000103f6e5819 */ /* 0x000fe200000006ff */
[----:B------:R-:W-:Y:S01]  /*3110*/  FMUL.FTZ R93, R76, UR14 ;  /* 0x0000000e4c5d7c20 */ /* 0x000fe20008410000 */
[----:B------:R-:W-:Y:S01]  /*3120*/  MOV R107, RZ ;  /* 0x000000ff006b7202 */ /* 0x000fe20000000f00 */
[----:B------:R-:W-:Y:S01]  /*3130*/  @P0 FMUL.FTZ R107, R77, R82 ;  /* 0x000000524d6b0220 */ /* 0x000fe20000410000 */
[----:B------:R-:W-:Y:S01]  /*3140*/  HFMA2 R38, -RZ, RZ, 0, 0 ;  /* 0x00000000ff267431 */ /* 0x000fe200000001ff */
[----:B------:R0:W1:Y:S01]  /*3150*/  F2F.BF16.F32 R108, R96 ;  /* 0x00000060006c7304 */ /* 0x0000620000202000 */
[----:B------:R-:W-:Y:S01]  /*3160*/  @P3 SHF.L.U32 R109, R62, 0x10, RZ ;  /* 0x000000103e6d3819 */ /* 0x000fe200000006ff */
[----:B------:R-:W3:Y:S01]  /*3170*/  LDC.64 R76, c[0x0][0x468] ;  /* 0x00011a00ff4c7b82 */ /* 0x000ee20000000a00 */
[----:B------:R-:W-:-:S05]  /*3180*/  @P5 FMUL.FTZ R103, R110, R93 ;  /* 0x0000005d6e675220 */ /* 0x000fca0000410000 */
[----:B------:R-:W4:Y:S01]  /*3190*/  F2F.BF16.F32 R107, R107 ;  /* 0x0000006b006b7304 */ /* 0x000f220000202000 */
[----:B0-----:R-:W-:Y:S01]  /*31a0*/  FMUL.FTZ R96, R0, UR14 ;  /* 0x0000000e00607c20 */ /* 0x001fe20008410000 */
[----:B------:R-:W-:-:S03]  /*31b0*/  HFMA2 R0, -RZ, RZ, 0, 0 ;  /* 0x00000000ff007431 */ /* 0x000fc600000001ff */
[----:B------:R-:W-:Y:S01]  /*31c0*/  @P3 FMUL.FTZ R38, R109, R96 ;  /* 0x000000606d263220 */ /* 0x000fe20000410000 */
[----:B-1----:R-:W-:Y:S02]  /*31d0*/  IMAD.WIDE.U32 R108, R108, 0x10000, RZ ;  /* 0x000100006c6c7825 */ /* 0x002fe400078e00ff */
[----:B------:R-:W0:Y:S01]  /*31e0*/  F2F.BF16.F32 R103, R103 ;  /* 0x0000006700677304 */ /* 0x000e220000202000 */
[----:B----4-:R-:W-:-:S07]  /*31f0*/  SHF.L.U32 R111, R107, 0x10, RZ ;  /* 0x000000106b6f7819 */ /* 0x010fce00000006ff */
[----:B------:R1:W4:Y:S01]  /*3200*/  F2F.BF16.F32 R113, R38 ;  /* 0x0000002600717304 */ /* 0x0003220000202000 */
[----:B0-----:R-:W-:Y:S01]  /*3210*/  LOP3.LUT R109, R109, R111, R103, 0xfe, !PT ;  /* 0x0000006f6d6d7212 */ /* 0x001fe200078efe67 */
[----:B---3--:R-:W-:-:S04]  /*3220*/  IMAD.WIDE.U32 R110, R89, 0x8, R76 ;  /* 0x00000008596e7825 */ /* 0x008fc800078e004c */
[----:B-1----:R-:W-:Y:S01]  /*3230*/  HFMA2 R38, -RZ, RZ, 0, 0 ;  /* 0x00000000ff267431 */ /* 0x002fe200000001ff */
[----:B------:R-:W-:Y:S02]  /*3240*/  MOV R89, RZ ;  /* 0x000000ff00597202 */ /* 0x000fe40000000f00 */
[----:B----4-:R-:W-:Y:S01]  /*3250*/  LOP3.LUT R108, R108, R113, RZ, 0xfc, !PT ;  /* 0x000000716c6c7212 */ /* 0x010fe200078efcff */
[----:B------:R-:W-:-:S04]  /*3260*/  IMAD.WIDE.U32 R112, R87, 0x8, R32 ;  /* 0x0000000857707825 */ /* 0x000fc800078e0020 */
[----:B------:R-:W-:Y:S04]  /*3270*/  STG.E.64 desc[UR4][R110.64], R108 ;  /* 0x0000006c6e007986 */ /* 0x000fe8000c101b04 */
[----:B------:R-:W3:Y:S01]  /*3280*/  LDG.E.64 R112, desc[UR4][R112.64] ;  /* 0x0000000470707981 */ /* 0x000ee2000c1e1b00 */
[-CC-:B------:R-:W-:Y:S01]  /*3290*/  FFMA.FTZ R101, R101, R39.reuse, R36.reuse ;  /* 0x0000002765657223 */ /* 0x180fe20000010024 */
[-CC-:B------:R-:W-:Y:S01]  /*32a0*/  FFMA.FTZ R97, R97, R39.reuse, R36.reuse ;  /* 0x0000002761617223 */ /* 0x180fe20000010024 */
[----:B------:R-:W-:Y:S02]  /*32b0*/  LOP3.LUT P6, RZ, R81, 0xff0000, RZ, 0xc0, !PT ;  /* 0x00ff000051ff7812 */ /* 0x000fe400078cc0ff */
[----:B------:R-:W-:Y:S01]  /*32c0*/  FADD.FTZ R90, R90, -R101 ;  /* 0x800000655a5a7221 */ /* 0x000fe20000010000 */
[----:B------:R-:W-:Y:S01]  /*32d0*/  FADD.FTZ R97, R92, -R97 ;  /* 0x800000615c617221 */ /* 0x000fe20000010000 */
[----:B------:R-:W-:Y:S01]  /*32e0*/  SHF.R.U32.HI R92, RZ, 0x10, R71 ;  /* 0x00000010ff5c7819 */ /* 0x000fe20000011647 */
[----:B------:R-:W-:-:S03]  /*32f0*/  FFMA.FTZ R106, R106, R39, R36 ;  /* 0x000000276a6a7223 */ /* 0x000fc60000010024 */
[----:B------:R-:W-:Y:S01]  /*3300*/  SHF.L.U32 R92, R92, 0x10, RZ ;  /* 0x000000105c5c7819 */ /* 0x000fe200000006ff */
[----:B------:R-:W-:Y:S01]  /*3310*/  FADD.FTZ R106, R105, -R106 ;  /* 0x8000006a696a7221 */ /* 0x000fe20000010000 */
[----:B------:R-:W-:Y:S01]  /*3320*/  IMAD.WIDE.U32 R32, R85, 0x8, R32 ;  /* 0x0000000855207825 */ /* 0x000fe200078e0020 */
[----:B--2---:R-:W-:Y:S02]  /*3330*/  @P3 MOV R103, R34 ;  /* 0x0000002200673202 */ /* 0x004fe40000000f00 */
[----:B------:R-:W-:Y:S02]  /*3340*/  @P4 SHF.R.U64 R34, R34, 0x10, R35 ;  /* 0x0000001022224819 */ /* 0x000fe40000001223 */
[----:B------:R-:W-:Y:S02]  /*3350*/  @P5 MOV R107, R35 ;  /* 0x00000023006b5202 */ /* 0x000fe40000000f00 */
[----:B------:R-:W-:Y:S02]  /*3360*/  @P3 SHF.L.U32 R103, R103, 0x10, RZ ;  /* 0x0000001067673819 */ /* 0x000fe400000006ff */
[----:B------:R-:W-:-:S02]  /*3370*/  @P4 SHF.L.U32 R34, R34, 0x10, RZ ;  /* 0x0000001022224819 */ /* 0x000fc400000006ff */
[----:B------:R-:W-:Y:S01]  /*3380*/  @P5 SHF.L.U32 R114, R107, 0x10, RZ ;  /* 0x000000106b725819 */ /* 0x000fe200000006ff */
[----:B------:R-:W-:Y:S01]  /*3390*/  @P3 FMUL.FTZ R89, R96, R103 ;  /* 0x0000006760593220 */ /* 0x000fe20000410000 */
[----:B------:R-:W-:Y:S01]  /*33a0*/  ISETP.GE.U32.AND P3, PT, R81, 0x1000000, PT ;  /* 0x010000005100780c */ /* 0x000fe20003f66070 */
[----:B------:R-:W-:Y:S01]  /*33b0*/  @P4 FMUL.FTZ R0, R91, R34 ;  /* 0x000000225b004220 */ /* 0x000fe20000410000 */
[----:B------:R-:W-:Y:S01]  /*33c0*/  LOP3.LUT P4, RZ, R81, 0xff, RZ, 0xc0, !PT ;  /* 0x000000ff51ff7812 */ /* 0x000fe2000788c0ff */
[----:B------:R-:W-:Y:S01]  /*33d0*/  @P5 FMUL.FTZ R38, R93, R114 ;  /* 0x000000725d265220 */ /* 0x000fe20000410000 */
[----:B------:R-:W-:Y:S01]  /*33e0*/  LOP3.LUT P5, RZ, R81, 0xff00, RZ, 0xc0, !PT ;  /* 0x0000ff0051ff7812 */ /* 0x000fe200078ac0ff */
[----:B------:R-:W-:Y:S01]  /*33f0*/  FFMA.FTZ R91, R104, R39, R36 ;  /* 0x00000027685b7223 */ /* 0x000fe20000010024 */
[----:B------:R-:W-:Y:S02]  /*3400*/  MOV R81, R71 ;  /* 0x0000004700517202 */ /* 0x000fe40000000f00 */
[----:B------:R-:W-:Y:S01]  /*3410*/  SHF.R.U64 R34, R70, 0x10, R71 ;  /* 0x0000001046227819 */ /* 0x000fe20000001247 */
[----:B------:R-:W-:Y:S01]  /*3420*/  FADD.FTZ R101, R84, -R91 ;  /* 0x8000005b54657221 */ /* 0x000fe20000010000 */
[----:B------:R-:W-:-:S02]  /*3430*/  SHF.L.U32 R84, R81, 0x10, RZ ;  /* 0x0000001051547819 */ /* 0x000fc400000006ff */
[----:B------:R-:W-:Y:S02]  /*3440*/  SHF.L.U32 R34, R34, 0x10, RZ ;  /* 0x0000001022227819 */ /* 0x000fe400000006ff */
[----:B------:R-:W-:Y:S01]  /*3450*/  MOV R81, R70 ;  /* 0x0000004600517202 */ /* 0x000fe20000000f00 */
[C---:B------:R-:W-:Y:S01]  /*3460*/  FFMA.FTZ R84, R83.reuse, R97, R84 ;  /* 0x0000006153547223 */ /* 0x040fe20000010054 */
[C---:B------:R-:W-:Y:S01]  /*3470*/  FFMA.FTZ R96, R83.reuse, R101, R92 ;  /* 0x0000006553607223 */ /* 0x040fe2000001005c */
[----:B------:R-:W-:Y:S02]  /*3480*/  FFMA.FTZ R34, R83, R106, R34 ;  /* 0x0000006a53227223 */ /* 0x000fe40000010022 */
[-C--:B------:R-:W-:Y:S01]  /*3490*/  FMUL.FTZ R101, R84, R37.reuse ;  /* 0x0000002554657220 */ /* 0x080fe20000410000 */
[----:B------:R-:W-:Y:S01]  /*34a0*/  SHF.L.U32 R84, R81, 0x10, RZ ;  /* 0x0000001051547819 */ /* 0x000fe200000006ff */
[----:B------:R-:W-:Y:S01]  /*34b0*/  FMUL.FTZ R34, R34, R37 ;  /* 0x0000002522227220 */ /* 0x000fe20000410000 */
[----:B------:R-:W-:-:S02]  /*34c0*/  HFMA2 R92, -RZ, RZ, 0, 0 ;  /* 0x00000000ff5c7431 */ /* 0x000fc400000001ff */
[----:B------:R-:W-:Y:S01]  /*34d0*/  FMUL.FTZ R96, R96, R37 ;  /* 0x0000002560607220 */ /* 0x000fe20000410000 */
[----:B------:R-:W-:Y:S02]  /*34e0*/  HFMA2 R91, -RZ, RZ, 0, 0 ;  /* 0x00000000ff5b7431 */ /* 0x000fe400000001ff */
[----:B------:R-:W-:Y:S02]  /*34f0*/  @P6 IMAD.U32 R104, R65, 0x10000, RZ ;  /* 0x0001000041686824 */ /* 0x000fe400078e00ff */
[----:B------:R-:W-:Y:S01]  /*3500*/  FMUL.FTZ R101, R101, UR14 ;  /* 0x0000000e65657c20 */ /* 0x000fe20008410000 */
[----:B------:R-:W-:Y:S01]  /*3510*/  FFMA.FTZ R84, R83, R90, R84 ;  /* 0x0000005a53547223 */ /* 0x000fe20000010054 */
[----:B------:R-:W-:Y:S01]  /*3520*/  @P5 SHF.L.U32 R93, R55, 0x10, RZ ;  /* 0x00000010375d5819 */ /* 0x000fe200000006ff */
[----:B------:R-:W-:Y:S01]  /*3530*/  FMUL.FTZ R34, R34, UR14 ;  /* 0x0000000e22227c20 */ /* 0x000fe20008410000 */
[----:B------:R-:W-:Y:S01]  /*3540*/  @P3 SHF.L.U32 R90, R54, 0x10, RZ ;  /* 0x00000010365a3819 */ /* 0x000fe200000006ff */
[----:B------:R-:W-:Y:S01]  /*3550*/  FMUL.FTZ R97, R96, UR14 ;  /* 0x0000000e60617c20 */ /* 0x000fe20008410000 */
[----:B------:R-:W-:Y:S01]  /*3560*/  @P6 FMUL.FTZ R92, R104, R101 ;  /* 0x00000065685c6220 */ /* 0x000fe20000410000 */
        /* <DEDUP_REMOVED lines=19> */
[----:B------:R-:W-:Y:S01]  /*36a0*/  FFMA.FTZ R107, R95, R39, R36 ;  /* 0x000000275f6b7223 */ /* 0x000fe20000010024 */
[----:B---3--:R-:W-:Y:S01]  /*36b0*/  @P4 MOV R95, R112 ;  /* 0x00000070005f4202 */ /* 0x008fe20000000f00 */
[----:B------:R-:W-:Y:S01]  /*36c0*/  HFMA2 R84, -RZ, RZ, 0, 0 ;  /* 0x00000000ff547431 */ /* 0x000fe200000001ff */
[----:B0-----:R-:W-:-:S04]  /*36d0*/  @P5 SHF.R.U64 R91, R112, 0x10, R113 ;  /* 0x00000010705b5819 */ /* 0x001fc80000001271 */
[----:B------:R-:W-:Y:S02]  /*36e0*/  @P5 SHF.L.U32 R91, R91, 0x10, RZ ;  /* 0x000000105b5b5819 */ /* 0x000fe400000006ff */
[----:B------:R-:W-:Y:S02]  /*36f0*/  MOV R87, RZ ;  /* 0x000000ff00577202 */ /* 0x000fe40000000f00 */
[----:B------:R-:W-:Y:S01]  /*3700*/  @P4 SHF.L.U32 R90, R95, 0x10, RZ ;  /* 0x000000105f5a4819 */ /* 0x000fe200000006ff */
[----:B------:R-:W-:Y:S01]  /*3710*/  @P5 FMUL.FTZ R87, R34, R91 ;  /* 0x0000005b22575220 */ /* 0x000fe20000410000 */
[----:B------:R-:W-:Y:S01]  /*3720*/  @P0 SHF.R.U32.HI R35, RZ, 0x10, R35 ;  /* 0x00000010ff230819 */ /* 0x000fe20000011623 */
[----:B------:R-:W-:Y:S01]  /*3730*/  FFMA.FTZ R105, R98, R39, R36 ;  /* 0x0000002762697223 */ /* 0x000fe20000010024 */
[----:B------:R-:W-:Y:S01]  /*3740*/  SHF.R.U64 R34, R72, 0x10, R73 ;  /* 0x0000001048227819 */ /* 0x000fe20000001249 */
[----:B------:R-:W-:Y:S01]  /*3750*/  @P4 FMUL.FTZ R84, R103, R90 ;  /* 0x0000005a67544220 */ /* 0x000fe20000410000 */
[----:B------:R-:W-:-:S02]  /*3760*/  @P6 MOV R92, R113 ;  /* 0x00000071005c6202 */ /* 0x000fc40000000f00 */
[----:B------:R-:W-:Y:S01]  /*3770*/  @P0 SHF.L.U32 R35, R35, 0x10, RZ ;  /* 0x0000001023230819 */ /* 0x000fe200000006ff */
[----:B------:R-:W-:Y:S01]  /*3780*/  HFMA2 R96, -RZ, RZ, 0, 0 ;  /* 0x00000000ff607431 */ /* 0x000fe200000001ff */
[----:B------:R-:W-:Y:S01]  /*3790*/  LOP3.LUT P4, RZ, R80, 0xff00, RZ, 0xc0, !PT ;  /* 0x0000ff0050ff7812 */ /* 0x000fe2000788c0ff */
[----:B------:R-:W-:Y:S01]  /*37a0*/  FADD.FTZ R105, R86, -R105 ;  /* 0x8000006956697221 */ /* 0x000fe20000010000 */
[----:B------:R-:W-:Y:S02]  /*37b0*/  SHF.L.U32 R34, R34, 0x10, RZ ;  /* 0x0000001022227819 */ /* 0x000fe400000006ff */
[----:B------:R-:W-:Y:S02]  /*37c0*/  @P6 SHF.L.U32 R92, R92, 0x10, RZ ;  /* 0x000000105c5c6819 */ /* 0x000fe400000006ff */
[----:B------:R-:W-:Y:S01]  /*37d0*/  MOV R81, RZ ;  /* 0x000000ff00517202 */ /* 0x000fe20000000f00 */
[----:B------:R-:W-:Y:S01]  /*37e0*/  @P0 FMUL.FTZ R81, R82, R35 ;  /* 0x0000002352510220 */ /* 0x000fe20000410000 */
[----:B------:R-:W-:Y:S01]  /*37f0*/  MOV R35, R73 ;  /* 0x0000004900237202 */ /* 0x000fe20000000f00 */
[----:B------:R-:W-:Y:S01]  /*3800*/  FFMA.FTZ R34, R83, R105, R34 ;  /* 0x0000006953227223 */ /* 0x000fe20000010022 */
[-CC-:B------:R-:W-:Y:S01]  /*3810*/  FFMA.FTZ R99, R99, R39.reuse, R36.reuse ;  /* 0x0000002763637223 */ /* 0x180fe20000010024 */
[----:B------:R-:W-:Y:S01]  /*3820*/  @P6 FMUL.FTZ R96, R101, R92 ;  /* 0x0000005c65606220 */ /* 0x000fe20000410000 */
[----:B------:R-:W-:Y:S01]  /*3830*/  FFMA.FTZ R39, R102, R39, R36 ;  /* 0x0000002766277223 */ /* 0x000fe20000010024 */
[----:B------:R-:W-:Y:S01]  /*3840*/  LOP3.LUT P0, RZ, R80, 0xff, RZ, 0xc0, !PT ;  /* 0x000000ff50ff7812 */ /* 0x000fe2000780c0ff */
[----:B------:R-:W-:Y:S01]  /*3850*/  FMUL.FTZ R34, R34, R37 ;  /* 0x0000002522227220 */ /* 0x000fe20000410000 */
[----:B------:R-:W-:-:S02]  /*3860*/  LOP3.LUT P5, RZ, R80, 0xff0000, RZ, 0xc0, !PT ;  /* 0x00ff000050ff7812 */ /* 0x000fc400078ac0ff */
[----:B------:R-:W-:Y:S01]  /*3870*/  ISETP.GE.U32.AND P6, PT, R80, 0x1000000, PT ;  /* 0x010000005000780c */ /* 0x000fe20003fc6070 */
[----:B------:R-:W-:Y:S01]  /*3880*/  FADD.FTZ R107, R100, -R107 ;  /* 0x8000006b646b7221 */ /* 0x000fe20000010000 */
[----:B------:R-:W-:Y:S01]  /*3890*/  SHF.L.U32 R80, R35, 0x10, RZ ;  /* 0x0000001023507819 */ /* 0x000fe200000006ff */
[----:B------:R-:W-:Y:S01]  /*38a0*/  HFMA2 R35, -RZ, RZ, 0, 0 ;  /* 0x00000000ff237431 */ /* 0x000fe200000001ff */
[----:B------:R-:W-:Y:S01]  /*38b0*/  SHF.R.U32.HI R82, RZ, 0x10, R73 ;  /* 0x00000010ff527819 */ /* 0x000fe20000011649 */
[----:B------:R-:W-:Y:S01]  /*38c0*/  FADD.FTZ R91, R88, -R39 ;  /* 0x80000027585b7221 */ /* 0x000fe20000010000 */
[----:B------:R-:W-:Y:S02]  /*38d0*/  @P4 IMAD.U32 R39, R57, 0x10000, RZ ;  /* 0x0001000039274824 */ /* 0x000fe400078e00ff */
[----:B------:R-:W-:Y:S01]  /*38e0*/  FMUL.FTZ R36, R34, UR14 ;  /* 0x0000000e22247c20 */ /* 0x000fe20008410000 */
[----:B------:R-:W-:Y:S01]  /*38f0*/  SHF.L.U32 R82, R82, 0x10, RZ ;  /* 0x0000001052527819 */ /* 0x000fe200000006ff */
[----:B------:R-:W-:Y:S01]  /*3900*/  FFMA.FTZ R80, R83, R107, R80 ;  /* 0x0000006b53507223 */ /* 0x000fe20000010050 */
[----:B------:R-:W-:Y:S01]  /*3910*/  MOV R34, R72 ;  /* 0x0000004800227202 */ /* 0x000fe20000000f00 */
[----:B------:R-:W-:-:S02]  /*3920*/  @P4 FMUL.FTZ R35, R39, R36 ;  /* 0x0000002427234220 */ /* 0x000fc40000410000 */
[----:B------:R-:W-:Y:S01]  /*3930*/  FMUL.FTZ R39, R80, R37 ;  /* 0x0000002550277220 */ /* 0x000fe20000410000 */
[----:B------:R-:W-:Y:S01]  /*3940*/  FFMA.FTZ R86, R83, R91, R82 ;  /* 0x0000005b53567223 */ /* 0x000fe20000010052 */
[----:B------:R-:W-:Y:S01]  /*3950*/  HFMA2 R82, -RZ, RZ, 0, 0 ;  /* 0x00000000ff527431 */ /* 0x000fe200000001ff */
[----:B------:R-:W-:Y:S01]  /*3960*/  @P5 SHF.L.U32 R80, R67, 0x10, RZ ;  /* 0x0000001043505819 */ /* 0x000fe200000006ff */
[----:B------:R-:W-:Y:S01]  /*3970*/  FMUL.FTZ R39, R39, UR14 ;  /* 0x0000000e27277c20 */ /* 0x000fe20008410000 */
[----:B------:R-:W-:Y:S01]  /*3980*/  SHF.L.U32 R34, R34, 0x10, RZ ;  /* 0x0000001022227819 */ /* 0x000fe200000006ff */
[----:B------:R-:W-:Y:S01]  /*3990*/  FADD.FTZ R99, R94, -R99 ;  /* 0x800000635e637221 */ /* 0x000fe20000010000 */
[----:B------:R-:W-:Y:S01]  /*39a0*/  FMUL.FTZ R86, R86, R37 ;  /* 0x0000002556567220 */ /* 0x000fe20000410000 */
[----:B------:R-:W-:Y:S01]  /*39b0*/  @P5 FMUL.FTZ R82, R80, R39 ;  /* 0x0000002750525220 */ /* 0x000fe20000410000 */
[----:B------:R-:W-:Y:S01]  /*39c0*/  @P6 SHF.L.U32 R80, R56, 0x10, RZ ;  /* 0x0000001038506819 */ /* 0x000fe200000006ff */
[----:B------:R-:W-:Y:S01]  /*39d0*/  FFMA.FTZ R34, R83, R99, R34 ;  /* 0x0000006353227223 */ /* 0x000fe20000010022 */
[----:B------:R-:W-:Y:S01]  /*39e0*/  FMUL.FTZ R95, R86, UR14 ;  /* 0x0000000e565f7c20 */ /* 0x000fe20008410000 */
[----:B------:R-:W-:-:S02]  /*39f0*/  MOV R83, RZ ;  /* 0x000000ff00537202 */ /* 0x000fc40000000f00 */
[----:B------:R-:W-:Y:S01]  /*3a00*/  FMUL.FTZ R34, R34, R37 ;  /* 0x0000002522227220 */ /* 0x000fe20000410000 */
[----:B------:R-:W-:Y:S01]  /*3a10*/  @P6 FMUL.FTZ R83, R80, R95 ;  /* 0x0000005f50536220 */ /* 0x000fe20000410000 */
[----:B------:R-:W-:Y:S01]  /*3a20*/  HFMA2 R80, -RZ, RZ, 0, 0 ;  /* 0x00000000ff507431 */ /* 0x000fe200000001ff */
[----:B------:R-:W-:Y:S01]  /*3a30*/  @P0 SHF.L.U32 R37, R66, 0x10, RZ ;  /* 0x0000001042250819 */ /* 0x000fe200000006ff */
[----:B------:R-:W-:Y:S01]  /*3a40*/  FMUL.FTZ R92, R34, UR14 ;  /* 0x0000000e225c7c20 */ /* 0x000fe20008410000 */
[----:B------:R-:W0:Y:S03]  /*3a50*/  F2F.BF16.F32 R35, R35 ;  /* 0x0000002300237304 */ /* 0x000e260000202000 */
[----:B------:R-:W-:-:S05]  /*3a60*/  @P0 FMUL.FTZ R80, R37, R92 ;  /* 0x0000005c25500220 */ /* 0x000fca0000410000 */
        /* <DEDUP_REMOVED lines=13> */
[----:B------:R-:W-:Y:S02]  /*3b40*/  MOV R85, RZ ;  /* 0x000000ff00557202 */ /* 0x000fe40000000f00 */
[----:B--2---:R-:W-:Y:S02]  /*3b50*/  @P0 MOV R37, R32 ;  /* 0x0000002000250202 */ /* 0x004fe40000000f00 */
[--C-:B------:R-:W-:Y:S02]  /*3b60*/  @P4 SHF.R.U64 R90, R32, 0x10, R33.reuse ;  /* 0x00000010205a4819 */ /* 0x100fe40000001221 */
[----:B------:R-:W-:Y:S02]  /*3b70*/  @P5 MOV R88, R33 ;  /* 0x0000002100585202 */ /* 0x000fe40000000f00 */
[----:B------:R-:W-:-:S02]  /*3b80*/  @P6 SHF.R.U32.HI R80, RZ, 0x10, R33 ;  /* 0x00000010ff506819 */ /* 0x000fc40000011621 */
[----:B------:R-:W-:Y:S02]  /*3b90*/  @P3 SHF.L.U32 R32, R112, 0x10, RZ ;  /* 0x0000001070203819 */ /* 0x000fe400000006ff */
        /* <DEDUP_REMOVED lines=10> */
.L_x_488:
[----:B------:R-:W0:Y:S02]  /*3c40*/  LDC.64 R32, c[0x0][0x390] ;  /* 0x0000e400ff207b82 */ /* 0x000e240000000a00 */
[----:B0-----:R-:W-:-:S06]  /*3c50*/  IMAD.WIDE.U32 R34, R89, 0x8, R32 ;  /* 0x0000000859227825 */ /* 0x001fcc00078e0020 */
[----:B------:R-:W2:Y:S01]  /*3c60*/  LDG.E.64 R34, desc[UR4][R34.64] ;  /* 0x0000000422227981 */ /* 0x000ea2000c1e1b00 */
[----:B-----5:R-:W-:Y:S01]  /*3c70*/  MOV R38, R68 ;  /* 0x0000004400267202 */ /* 0x020fe20000000f00 */
[--C-:B------:R-:W-:Y:S01]  /*3c80*/  FFMA.FTZ R0, R0, R39, R36.reuse ;  /* 0x0000002700007223 */ /* 0x100fe20000010024 */
[----:B------:R-:W-:Y:S01]  /*3c90*/  MOV R77, R69 ;  /* 0x00000045004d7202 */ /* 0x000fe20000000f00 */
[-CC-:B------:R-:W-:Y:S01]  /*3ca0*/  FFMA.FTZ R93, R93, R39.reuse, R36.reuse ;  /* 0x000000275d5d7223 */ /* 0x180fe20000010024 */
[-C--:B------:R-:W-:Y:S01]  /*3cb0*/  FFMA.FTZ R76, R109, R39.reuse, R36 ;  /* 0x000000276d4c7223 */ /* 0x080fe20000010024 */
[----:B------:R-:W-:Y:S02]  /*3cc0*/  IMAD.U32 R38, R38, 0x10000, RZ ;  /* 0x0001000026267824 */ /* 0x000fe400078e00ff */
[----:B------:R-:W-:Y:S01]  /*3cd0*/  FADD.FTZ R0, R91, -R0 ;  /* 0x800000005b007221 */ /* 0x000fe20000010000 */
[----:B------:R-:W-:Y:S01]  /*3ce0*/  SHF.L.U32 R77, R77, 0x10, RZ ;  /* 0x000000104d4d7819 */ /* 0x000fe200000006ff */
[----:B------:R-:W-:Y:S01]  /*3cf0*/  FADD.FTZ R108, R108, -R93 ;  /* 0x8000005d6c6c7221 */ /* 0x000fe20000010000 */
[----:B------:R-:W-:Y:S01]  /*3d00*/  LOP3.LUT P0, RZ, R82, 0xff00, RZ, 0xc0, !PT ;  /* 0x0000ff0052ff7812 */ /* 0x000fe2000780c0ff */
[C---:B------:R-:W-:Y:S01]  /*3d10*/  FFMA.FTZ R38, R83.reuse, R0, R38 ;  /* 0x0000000053267223 */ /* 0x040fe20000010026 */
[----:B------:R-:W-:Y:S01]  /*3d20*/  SHF.R.U64 R0, R68, 0x10, R69 ;  /* 0x0000001044007819 */ /* 0x000fe20000001245 */
[----:B------:R-:W-:Y:S01]  /*3d30*/  FFMA.FTZ R110, R83, R108, R77 ;  /* 0x0000006c536e7223 */ /* 0x000fe2000001004d */
[----:B------:R-:W-:Y:S01]  /*3d40*/  FADD.FTZ R76, R107, -R76 ;  /* 0x8000004c6b4c7221 */ /* 0x000fe20000010000 */
[----:B------:R-:W-:Y:S01]  /*3d50*/  SHF.R.U32.HI R77, RZ, 0x10, R69 ;  /* 0x00000010ff4d7819 */ /* 0x000fe20000011645 */
[-CC-:B------:R-:W-:Y:S01]  /*3d60*/  FFMA.FTZ R96, R96, R39.reuse, R36.reuse ;  /* 0x0000002760607223 */ /* 0x180fe20000010024 */
[----:B------:R-:W-:Y:S01]  /*3d70*/  SHF.L.U32 R0, R0, 0x10, RZ ;  /* 0x0000001000007819 */ /* 0x000fe200000006ff */
[-CC-:B------:R-:W-:Y:S01]  /*3d80*/  FFMA.FTZ R101, R101, R39.reuse, R36.reuse ;  /* 0x0000002765657223 */ /* 0x180fe20000010024 */
[----:B------:R-:W-:Y:S01]  /*3d90*/  SHF.L.U32 R112, R77, 0x10, RZ ;  /* 0x000000104d707819 */ /* 0x000fe200000006ff */
[----:B------:R-:W-:Y:S01]  /*3da0*/  FFMA.FTZ R97, R97, R39, R36 ;  /* 0x0000002761617223 */ /* 0x000fe20000010024 */
[C---:B------:R-:W-:Y:S01]  /*3db0*/  LOP3.LUT P5, RZ, R82.reuse, 0xff0000, RZ, 0xc0, !PT ;  /* 0x00ff000052ff7812 */ /* 0x040fe200078ac0ff */
[----:B------:R-:W-:Y:S01]  /*3dc0*/  FFMA.FTZ R0, R83, R76, R0 ;  /* 0x0000004c53007223 */ /* 0x000fe20000010000 */
[----:B------:R-:W-:Y:S01]  /*3dd0*/  FADD.FTZ R76, R103, -R96 ;  /* 0x80000060674c7221 */ /* 0x000fe20000010000 */
[----:B------:R-:W-:Y:S01]  /*3de0*/  ISETP.GE.U32.AND P6, PT, R82, 0x1000000, PT ;  /* 0x010000005200780c */ /* 0x000fe20003fc6070 */
[----:B------:R-:W-:Y:S01]  /*3df0*/  FADD.FTZ R108, R90, -R101 ;  /* 0x800000655a6c7221 */ /* 0x000fe20000010000 */
[-C--:B------:R-:W-:Y:S01]  /*3e00*/  FMUL.FTZ R101, R0, R37.reuse ;  /* 0x0000002500657220 */ /* 0x080fe20000410000 */
[----:B------:R-:W-:Y:S01]  /*3e10*/  FFMA.FTZ R114, R83, R76, R112 ;  /* 0x0000004c53727223 */ /* 0x000fe20000010070 */
[----:B------:R-:W-:Y:S01]  /*3e20*/  LOP3.LUT P4, RZ, R82, 0xff, RZ, 0xc0, !PT ;  /* 0x000000ff52ff7812 */ /* 0x000fe2000788c0ff */
[----:B------:R-:W-:Y:S01]  /*3e30*/  HFMA2 R76, -RZ, RZ, 0, 0 ;  /* 0x00000000ff4c7431 */ /* 0x000fe200000001ff */
[----:B------:R-:W-:Y:S01]  /*3e40*/  @P0 SHF.L.U32 R82, R53, 0x10, RZ ;  /* 0x0000001035520819 */ /* 0x000fe200000006ff */
[----:B------:R-:W-:Y:S01]  /*3e50*/  FMUL.FTZ R101, R101, UR14 ;  /* 0x0000000e65657c20 */ /* 0x000fe20008410000 */
[----:B------:R-:W-:Y:S01]  /*3e60*/  FMUL.FTZ R103, R110, R37 ;  /* 0x000000256e677220 */ /* 0x000fe20000410000 */
[----:B------:R0:W-:Y:S01]  /*3e70*/  F2F.BF16.F32 R107, R110 ;  /* 0x0000006e006b7304 */ /* 0x0001e20000202000 */
[----:B------:R-:W-:Y:S01]  /*3e80*/  @P5 SHF.L.U32 R90, R63, 0x10, RZ ;  /* 0x000000103f5a5819 */ /* 0x000fe200000006ff */
[----:B------:R-:W-:Y:S01]  /*3e90*/  @P0 FMUL.FTZ R76, R82, R101 ;  /* 0x00000065524c0220 */ /* 0x000fe20000410000 */
[----:B------:R-:W-:Y:S01]  /*3ea0*/  FMUL.FTZ R82, R114, R37 ;  /* 0x0000002572527220 */ /* 0x000fe20000410000 */
[----:B------:R-:W-:Y:S01]  /*3eb0*/  @P6 SHF.L.U32 R91, R52, 0x10, RZ ;  /* 0x00000010345b6819 */ /* 0x000fe200000006ff */
[----:B------:R-:W-:Y:S01]  /*3ec0*/  FMUL.FTZ R103, R103, UR14 ;  /* 0x0000000e67677c20 */ /* 0x000fe20008410000 */
[----:B------:R-:W-:Y:S01]  /*3ed0*/  FADD.FTZ R112, R92, -R97 ;  /* 0x800000615c707221 */ /* 0x000fe20000010000 */
[----:B------:R-:W-:Y:S01]  /*3ee0*/  FMUL.FTZ R82, R82, UR14 ;  /* 0x0000000e52527c20 */ /* 0x000fe20008410000 */
[----:B------:R-:W-:-:S02]  /*3ef0*/  HFMA2 R111, -RZ, RZ, 0, 0 ;  /* 0x00000000ff6f7431 */ /* 0x000fc400000001ff */
[----:B0-----:R-:W-:Y:S01]  /*3f00*/  FMUL.FTZ R110, R38, R37 ;  /* 0x00000025266e7220 */ /* 0x001fe20000410000 */
[----:B------:R-:W-:Y:S01]  /*3f10*/  MOV R93, RZ ;  /* 0x000000ff005d7202 */ /* 0x000fe20000000f00 */
[----:B------:R-:W-:Y:S01]  /*3f20*/  @P5 FMUL.FTZ R93, R90, R103 ;  /* 0x000000675a5d5220 */ /* 0x000fe20000410000 */
[----:B------:R-:W-:Y:S01]  /*3f30*/  MOV R97, RZ ;  /* 0x000000ff00617202 */ /* 0x000fe20000000f00 */
[----:B------:R-:W-:Y:S01]  /*3f40*/  FMUL.FTZ R110, R110, UR14 ;  /* 0x0000000e6e6e7c20 */ /* 0x000fe20008410000 */
[----:B------:R-:W-:Y:S01]  /*3f50*/  @P4 SHF.L.U32 R77, R62, 0x10, RZ ;  /* 0x000000103e4d4819 */ /* 0x000fe200000006ff */
[----:B------:R-:W-:Y:S01]  /*3f60*/  @P6 FMUL.FTZ R97, R91, R82 ;  /* 0x000000525b616220 */ /* 0x000fe20000410000 */
[----:B------:R-:W-:Y:S01]  /*3f70*/  F2F.BF16.F32 R96, R0 ;  /* 0x0000000000607304 */ /* 0x000fe20000202000 */
[----:B------:R-:W0:Y:S01]  /*3f80*/  LDC.64 R90, c[0x0][0x478] ;  /* 0x00011e00ff5a7b82 */ /* 0x000e220000000a00 */
[-CC-:B------:R-:W-:Y:S01]  /*3f90*/  FFMA.FTZ R116, R106, R39.reuse, R36.reuse ;  /* 0x000000276a747223 */ /* 0x180fe20000010024 */
[----:B------:R-:W-:Y:S01]  /*3fa0*/  @P4 FMUL.FTZ R111, R77, R110 ;  /* 0x0000006e4d6f4220 */ /* 0x000fe20000410000 */
[----:B------:R-:W-:Y:S01]  /*3fb0*/  FFMA.FTZ R113, R104, R39, R36 ;  /* 0x0000002768717223 */ /* 0x000fe20000010024 */
[--C-:B------:R-:W-:Y:S01]  /*3fc0*/  SHF.R.U64 R104, R70, 0x10, R71.reuse ;  /* 0x0000001046687819 */ /* 0x100fe20000001247 */
[----:B------:R-:W-:Y:S01]  /*3fd0*/  FADD.FTZ R116, R105, -R116 ;  /* 0x8000007469747221 */ /* 0x000fe20000010000 */
[----:B------:R-:W-:Y:S01]  /*3fe0*/  MOV R106, R71 ;  /* 0x00000047006a7202 */ /* 0x000fe20000000f00 */
[----:B------:R1:W-:Y:S01]  /*3ff0*/  F2F.BF16.F32 R92, R76 ;  /* 0x0000004c005c7304 */ /* 0x0003e20000202000 */
[----:B------:R-:W-:-:S02]  /*4000*/  SHF.R.U32.HI R115, RZ, 0x10, R71 ;  /* 0x00000010ff737819 */ /* 0x000fc40000011647 */
[----:B------:R-:W-:Y:S02]  /*4010*/  LOP3.LUT P3, RZ, R81, 0xff00, RZ, 0xc0, !PT ;  /* 0x0000ff0051ff7812 */ /* 0x000fe4000786c0ff */
[----:B------:R-:W-:-:S03]  /*4020*/  SHF.L.U32 R115, R115, 0x10, RZ ;  /* 0x0000001073737819 */ /* 0x000fc600000006ff */
[----:B------:R3:W4:Y:S01]  /*4030*/  F2F.BF16.F32 R0, R114 ;  /* 0x0000007200007304 */ /* 0x0007220000202000 */
[----:B-1----:R-:W1:Y:S07]  /*4040*/  LDC.64 R76, c[0x0][0x468] ;  /* 0x00011a00ff4c7b82 */ /* 0x002e6e0000000a00 */
[----:B------:R-:W-:Y:S01]  /*4050*/  F2F.BF16.F32 R109, R38 ;  /* 0x00000026006d7304 */ /* 0x000fe20000202000 */
[----:B---3--:R-:W-:Y:S01]  /*4060*/  FADD.FTZ R114, R84, -R113 ;  /* 0x8000007154727221 */ /* 0x008fe20000010000 */
[----:B------:R-:W-:-:S02]  /*4070*/  MOV R84, R70 ;  /* 0x0000004600547202 */ /* 0x000fc40000000f00 */
[----:B------:R-:W-:Y:S01]  /*4080*/  SHF.L.U32 R113, R106, 0x10, RZ ;  /* 0x000000106a717819 */ /* 0x000fe200000006ff */
[C---:B------:R-:W-:Y:S01]  /*4090*/  FFMA.FTZ R114, R83.reuse, R114, R115 ;  /* 0x0000007253727223 */ /* 0x040fe20000010073 */
[----:B------:R-:W-:Y:S02]  /*40a0*/  SHF.L.U32 R84, R84, 0x10, RZ ;  /* 0x0000001054547819 */ /* 0x000fe400000006ff */
[----:B------:R3:W0:Y:S01]  /*40b0*/  F2F.BF16.F32 R38, R97 ;  /* 0x0000006100267304 */ /* 0x0006220000202000 */
[----:B----4-:R-:W-:Y:S01]  /*40c0*/  SHF.L.U32 R0, R0, 0x10, RZ ;  /* 0x0000001000007819 */ /* 0x010fe200000006ff */
[C---:B------:R-:W-:Y:S01]  /*40d0*/  FFMA.FTZ R112, R83.reuse, R112, R113 ;  /* 0x0000007053707223 */ /* 0x040fe20000010071 */
[----:B------:R-:W-:-:S05]  /*40e0*/  FFMA.FTZ R84, R83, R108, R84 ;  /* 0x0000006c53547223 */ /* 0x000fca0000010054 */
[----:B------:R4:W0:Y:S01]  /*40f0*/  F2F.BF16.F32 R105, R93 ;  /* 0x0000005d00697304 */ /* 0x0008220000202000 */
[----:B---3--:R-:W-:-:S05]  /*4100*/  IMAD.WIDE.U32 R96, R96, 0x10000, RZ ;  /* 0x0001000060607825 */ /* 0x008fca00078e00ff */
[----:B------:R-:W-:Y:S02]  /*4110*/  LOP3.LUT R107, R97, R0, R107, 0xfe, !PT ;  /* 0x00000000616b7212 */ /* 0x000fe400078efe6b */
[----:B------:R-:W3:Y:S01]  /*4120*/  F2F.BF16.F32 R111, R111 ;  /* 0x0000006f006f7304 */ /* 0x000ee20000202000 */
[----:B----4-:R-:W-:Y:S02]  /*4130*/  SHF.L.U32 R93, R104, 0x10, RZ ;  /* 0x00000010685d7819 */ /* 0x010fe400000006ff */
[----:B0-----:R-:W-:Y:S02]  /*4140*/  SHF.L.U32 R38, R38, 0x10, RZ ;  /* 0x0000001026267819 */ /* 0x001fe400000006ff */
[----:B------:R-:W-:Y:S01]  /*4150*/  LOP3.LUT R106, R96, R109, RZ, 0xfc, !PT ;  /* 0x0000006d606a7212 */ /* 0x000fe200078efcff */
[----:B------:R-:W-:Y:S01]  /*4160*/  FFMA.FTZ R116, R83, R116, R93 ;  /* 0x0000007453747223 */ /* 0x000fe2000001005d */
[----:B------:R-:W-:-:S04]  /*4170*/  IMAD.WIDE.U32 R92, R92, 0x10000, RZ ;  /* 0x000100005c5c7825 */ /* 0x000fc800078e00ff */
[----:B------:R-:W-:Y:S01]  /*4180*/  IMAD.WIDE.U32 R96, R89, 0x8, R90 ;  /* 0x0000000859607825 */ /* 0x000fe200078e005a */
[----:B------:R-:W-:Y:S02]  /*4190*/  LOP3.LUT R105, R93, R38, R105, 0xfe, !PT ;  /* 0x000000265d697212 */ /* 0x000fe400078efe69 */
[----:B---3--:R-:W-:Y:S01]  /*41a0*/  LOP3.LUT R104, R92, R111, RZ, 0xfc, !PT ;  /* 0x0000006f5c687212 */ /* 0x008fe200078efcff */
[----:B-1----:R-:W-:Y:S01]  /*41b0*/  IMAD.WIDE.U32 R108, R89, 0x8, R76 ;  /* 0x00000008596c7825 */ /* 0x002fe200078e004c */
[----:B------:R-:W-:Y:S01]  /*41c0*/  STG.E.64 desc[UR4][R96.64], R106 ;  /* 0x0000006a60007986 */ /* 0x000fe2000c101b04 */
[----:B------:R-:W-:Y:S01]  /*41d0*/  MOV R38, RZ ;  /* 0x000000ff00267202 */ /* 0x000fe20000000f00 */
[----:B------:R-:W0:Y:S01]  /*41e0*/  F2F.BF16.F32 R113, R116 ;  /* 0x0000007400717304 */ /* 0x000e220000202000 */
[----:B------:R-:W-:Y:S01]  /*41f0*/  IMAD.WIDE.U32 R92, R87, 0x8, R32 ;  /* 0x00000008575c7825 */ /* 0x000fe200078e0020 */
[----:B------:R1:W-:Y:S03]  /*4200*/  STG.E.64 desc[UR4][R108.64], R104 ;  /* 0x000000686c007986 */ /* 0x0003e6000c101b04 */
[----:B------:R-:W-:-:S02]  /*4210*/  IMAD.MOV.U32 R89, RZ, RZ, RZ ;  /* 0x000000ffff597224 */ /* 0x000fc400078e00ff */
[----:B------:R-:W3:Y:S01]  /*4220*/  LDG.E.64 R92, desc[UR4][R92.64] ;  /* 0x000000045c5c7981 */ /* 0x000ee2000c1e1b00 */
[----:B------:R-:W-:Y:S01]  /*4230*/  F2F.BF16.F32 R111, R84 ;  /* 0x00000054006f7304 */ /* 0x000fe20000202000 */
[----:B-1----:R-:W-:Y:S01]  /*4240*/  MOV R105, RZ ;  /* 0x000000ff00697202 */ /* 0x002fe20000000f00 */
[----:B------:R-:W-:-:S06]  /*4250*/  HFMA2 R108, -RZ, RZ, 0, 0 ;  /* 0x00000000ff6c7431 */ /* 0x000fcc00000001ff */
[----:B------:R-:W1:Y:S08]  /*4260*/  F2F.BF16.F32 R104, R114 ;  /* 0x0000007200687304 */ /* 0x000e700000202000 */
[----:B------:R-:W-:Y:S01]  /*4270*/  F2F.BF16.F32 R107, R112 ;  /* 0x00000070006b7304 */ /* 0x000fe20000202000 */
[----:B------:R-:W-:Y:S01]  /*4280*/  IMAD.WIDE.U32 R32, R85, 0x8, R32 ;  /* 0x0000000855207825 */ /* 0x000fe200078e0020 */
[----:B--2---:R-:W-:-:S02]  /*4290*/  @P4 MOV R0, R34 ;  /* 0x0000002200004202 */ /* 0x004fc40000000f00 */
[----:B------:R-:W-:Y:S02]  /*42a0*/  @P0 SHF.R.U64 R34, R34, 0x10, R35 ;  /* 0x0000001022220819 */ /* 0x000fe40000001223 */
[----:B------:R-:W-:Y:S01]  /*42b0*/  @P4 SHF.L.U32 R97, R0, 0x10, RZ ;  /* 0x0000001000614819 */ /* 0x000fe200000006ff */
[----:B------:R-:W-:Y:S01]  /*42c0*/  HFMA2 R0, -RZ, RZ, 0, 0 ;  /* 0x00000000ff007431 */ /* 0x000fe200000001ff */
[----:B------:R-:W-:Y:S02]  /*42d0*/  @P5 MOV R115, R35 ;  /* 0x0000002300735202 */ /* 0x000fe40000000f00 */
[----:B------:R-:W-:Y:S01]  /*42e0*/  @P0 SHF.L.U32 R34, R34, 0x10, RZ ;  /* 0x0000001022220819 */ /* 0x000fe200000006ff */
[----:B------:R-:W-:Y:S01]  /*42f0*/  @P4 FMUL.FTZ R89, R110, R97 ;  /* 0x000000616e594220 */ /* 0x000fe20000410000 */
[----:B------:R-:W-:Y:S02]  /*4300*/  LOP3.LUT P4, RZ, R81, 0xff0000, RZ, 0xc0, !PT ;  /* 0x00ff000051ff7812 */ /* 0x000fe4000788c0ff */
[----:B------:R-:W-:Y:S01]  /*4310*/  @P5 SHF.L.U32 R96, R115, 0x10, RZ ;  /* 0x0000001073605819 */ /* 0x000fe200000006ff */
[----:B------:R-:W-:Y:S01]  /*4320*/  @P0 FMUL.FTZ R0, R101, R34 ;  /* 0x0000002265000220 */ /* 0x000fe20000410000 */
[----:B------:R-:W-:-:S03]  /*4330*/  ISETP.GE.U32.AND P0, PT, R81, 0x1000000, PT ;  /* 0x010000005100780c */ /* 0x000fc60003f06070 */
[----:B------:R-:W-:Y:S01]  /*4340*/  @P5 FMUL.FTZ R38, R103, R96 ;  /* 0x0000006067265220 */ /* 0x000fe20000410000 */
[-C--:B------:R-:W-:Y:S01]  /*4350*/  FMUL.FTZ R103, R112, R37.reuse ;  /* 0x0000002570677220 */ /* 0x080fe20000410000 */
[----:B------:R-:W-:Y:S01]  /*4360*/  LOP3.LUT P5, RZ, R81, 0xff, RZ, 0xc0, !PT ;  /* 0x000000ff51ff7812 */ /* 0x000fe200078ac0ff */
[-C--:B------:R-:W-:Y:S02]  /*4370*/  FMUL.FTZ R34, R116, R37.reuse ;  /* 0x0000002574227220 */ /* 0x080fe40000410000 */
[----:B------:R-:W-:Y:S01]  /*4380*/  FMUL.FTZ R103, R103, UR14 ;  /* 0x0000000e67677c20 */ /* 0x000fe20008410000 */
[----:B------:R-:W-:Y:S01]  /*4390*/  @P4 SHF.L.U32 R106, R65, 0x10, RZ ;  /* 0x00000010416a4819 */ /* 0x000fe200000006ff */
[----:B------:R-:W-:Y:S01]  /*43a0*/  FMUL.FTZ R101, R114, R37 ;  /* 0x0000002572657220 */ /* 0x000fe20000410000 */
[----:B------:R-:W-:Y:S01]  /*43b0*/  HFMA2 R96, -RZ, RZ, 0, 0 ;  /* 0x00000000ff607431 */ /* 0x000fe200000001ff */
[----:B------:R-:W-:Y:S01]  /*43c0*/  @P3 SHF.L.U32 R97, R55, 0x10, RZ ;  /* 0x0000001037613819 */ /* 0x000fe200000006ff */
[----:B------:R-:W-:Y:S01]  /*43d0*/  FMUL.FTZ R34, R34, UR14 ;  /* 0x0000000e22227c20 */ /* 0x000fe20008410000 */
[----:B------:R-:W-:Y:S01]  /*43e0*/  @P4 FMUL.FTZ R105, R106, R103 ;  /* 0x000000676a694220 */ /* 0x000fe20000410000 */
[----:B------:R-:W-:Y:S01]  /*43f0*/  @P0 SHF.L.U32 R106, R54, 0x10, RZ ;  /* 0x00000010366a0819 */ /* 0x000fe200000006ff */
[----:B------:R-:W-:Y:S01]  /*4400*/  FMUL.FTZ R101, R101, UR14 ;  /* 0x0000000e65657c20 */ /* 0x000fe20008410000 */
[----:B------:R-:W-:Y:S01]  /*4410*/  FMUL.FTZ R110, R84, R37 ;  /* 0x00000025546e7220 */ /* 0x000fe20000410000 */
[----:B------:R-:W-:Y:S01]  /*4420*/  @P3 FMUL.FTZ R96, R97, R34 ;  /* 0x0000002261603220 */ /* 0x000fe20000410000 */
[----:B------:R-:W-:Y:S01]  /*4430*/  @P5 SHF.L.U32 R97, R64, 0x10, RZ ;  /* 0x0000001040615819 */ /* 0x000fe200000006ff */
[----:B------:R-:W-:Y:S01]  /*4440*/  @P0 FMUL.FTZ R108, R106, R101 ;  /* 0x000000656a6c0220 */ /* 0x000fe20000410000 */
[----:B------:R-:W-:Y:S01]  /*4450*/  FMUL.FTZ R110, R110, UR14 ;  /* 0x0000000e6e6e7c20 */ /* 0x000fe20008410000 */
[----:B------:R-:W-:Y:S01]  /*4460*/  MOV R81, RZ ;  /* 0x000000ff00517202 */ /* 0x000fe20000000f00 */
[----:B------:R0:W2:Y:S02]  /*4470*/  F2F.BF16.F32 R109, R96 ;  /* 0x00000060006d7304 */ /* 0x0000a40000202000 */
[----:B------:R-:W-:-:S06]  /*4480*/  @P5 FMUL.FTZ R81, R97, R110 ;  /* 0x0000006e61515220 */ /* 0x000fcc0000410000 */
[----:B------:R-:W4:Y:S08]  /*4490*/  F2F.BF16.F32 R108, R108 ;  /* 0x0000006c006c7304 */ /* 0x000f300000202000 */
[----:B------:R2:W4:Y:S01]  /*44a0*/  F2F.BF16.F32 R112, R105 ;  /* 0x0000006900707304 */ /* 0x0005220000202000 */
[----:B0-----:R-:W-:-:S07]  /*44b0*/  IMAD.WIDE.U32 R96, R113, 0x10000, RZ ;  /* 0x0001000071607825 */ /* 0x001fce00078e00ff */
[----:B------:R-:W0:Y:S01]  /*44c0*/  F2F.BF16.F32 R81, R81 ;  /* 0x0000005100517304 */ /* 0x000e220000202000 */
[----:B-1----:R-:W-:Y:S01]  /*44d0*/  SHF.L.U32 R106, R104, 0x10, RZ ;  /* 0x00000010686a7819 */ /* 0x002fe200000006ff */
[----:B--2---:R-:W-:Y:S01]  /*44e0*/  IMAD.WIDE.U32 R104, R109, 0x10000, RZ ;  /* 0x000100006d687825 */ /* 0x004fe200078e00ff */
[----:B----4-:R-:W-:Y:S02]  /*44f0*/  SHF.L.U32 R109, R108, 0x10, RZ ;  /* 0x000000106c6d7819 */ /* 0x010fe400000006ff */
[----:B------:R-:W-:Y:S02]  /*4500*/  LOP3.LUT R107, R97, R106, R107, 0xfe, !PT ;  /* 0x0000006a616b7212 */ /* 0x000fe400078efe6b */
[----:B------:R-:W-:Y:S01]  /*4510*/  LOP3.LUT R106, R96, R111, RZ, 0xfc, !PT ;  /* 0x0000006f606a7212 */ /* 0x000fe200078efcff */
[----:B------:R-:W-:Y:S01]  /*4520*/  IMAD.WIDE.U32 R96, R87, 0x8, R90 ;  /* 0x0000000857607825 */ /* 0x000fe200078e005a */
[----:B------:R-:W-:-:S03]  /*4530*/  LOP3.LUT R105, R105, R109, R112, 0xfe, !PT ;  /* 0x0000006d69697212 */ /* 0x000fc600078efe70 */
[----:B------:R-:W-:Y:S01]  /*4540*/  IMAD.WIDE.U32 R108, R87, 0x8, R76 ;  /* 0x00000008576c7825 */ /* 0x000fe200078e004c */
[----:B0-----:R-:W-:Y:S01]  /*4550*/  LOP3.LUT R104, R104, R81, RZ, 0xfc, !PT ;  /* 0x0000005168687212 */ /* 0x001fe200078efcff */
[----:B------:R0:W-:Y:S04]  /*4560*/  STG.E.64 desc[UR4][R96.64], R106 ;  /* 0x0000006a60007986 */ /* 0x0001e8000c101b04 */
[----:B------:R-:W-:Y:S04]  /*4570*/  STG.E.64 desc[UR4][R108.64], R104 ;  /* 0x000000686c007986 */ /* 0x000fe8000c101b04 */
[----:B------:R-:W2:Y:S01]  /*4580*/  LDG.E.64 R32, desc[UR4][R32.64] ;  /* 0x0000000420207981 */ /* 0x000ea2000c1e1b00 */
[-CC-:B------:R-:W-:Y:S01]  /*4590*/  FFMA.FTZ R99, R99, R39.reuse, R36.reuse ;  /* 0x0000002763637223 */ /* 0x180fe20000010024 */
[----:B------:R-:W-:Y:S01]  /*45a0*/  MOV R81, R72 ;  /* 0x0000004800517202 */ /* 0x000fe20000000f00 */
[-CC-:B------:R-:W-:Y:S01]  /*45b0*/  FFMA.FTZ R87, R98, R39.reuse, R36.reuse ;  /* 0x0000002762577223 */ /* 0x180fe20000010024 */
[-CC-:B------:R-:W-:Y:S01]  /*45c0*/  FFMA.FTZ R95, R95, R39.reuse, R36.reuse ;  /* 0x000000275f5f7223 */ /* 0x180fe20000010024 */
[----:B------:R-:W-:Y:S01]  /*45d0*/  FFMA.FTZ R39, R102, R39, R36 ;  /* 0x0000002766277223 */ /* 0x000fe20000010024 */
[----:B------:R-:W-:Y:S01]  /*45e0*/  @P6 SHF.R.U32.HI R35, RZ, 0x10, R35 ;  /* 0x00000010ff236819 */ /* 0x000fe20000011623 */
[----:B------:R-:W-:Y:S01]  /*45f0*/  FADD.FTZ R36, R94, -R99 ;  /* 0x800000635e247221 */ /* 0x000fe20000010000 */
[----:B------:R-:W-:Y:S01]  /*4600*/  SHF.L.U32 R84, R81, 0x10, RZ ;  /* 0x0000001051547819 */ /* 0x000fe200000006ff */
[----:B------:R-:W-:Y:S01]  /*4610*/  FADD.FTZ R94, R88, -R39 ;  /* 0x80000027585e7221 */ /* 0x000fe20000010000 */
[----:B------:R-:W-:Y:S01]  /*4620*/  SHF.R.U64 R39, R72, 0x10, R73 ;  /* 0x0000001048277819 */ /* 0x000fe20000001249 */
[----:B------:R-:W-:Y:S01]  /*4630*/  FADD.FTZ R86, R86, -R87 ;  /* 0x8000005756567221 */ /* 0x000fe20000010000 */
[----:B------:R-:W-:Y:S01]  /*4640*/  @P6 SHF.L.U32 R35, R35, 0x10, RZ ;  /* 0x0000001023236819 */ /* 0x000fe200000006ff */
[----:B------:R-:W-:Y:S01]  /*4650*/  FFMA.FTZ R36, R83, R36, R84 ;  /* 0x0000002453247223 */ /* 0x000fe20000010054 */
[----:B------:R-:W-:Y:S01]  /*4660*/  MOV R87, R73 ;  /* 0x0000004900577202 */ /* 0x000fe20000000f00 */
[----:B------:R-:W-:Y:S01]  /*4670*/  IMAD.MOV.U32 R81, RZ, RZ, RZ ;  /* 0x000000ffff517224 */ /* 0x000fe200078e00ff */
[----:B------:R-:W-:-:S02]  /*4680*/  SHF.R.U32.HI R88, RZ, 0x10, R73 ;  /* 0x00000010ff587819 */ /* 0x000fc40000011649 */
[----:B------:R-:W-:Y:S01]  /*4690*/  SHF.L.U32 R84, R39, 0x10, RZ ;  /* 0x0000001027547819 */ /* 0x000fe200000006ff */
[----:B------:R-:W-:Y:S01]  /*46a0*/  @P6 FMUL.FTZ R81, R82, R35 ;  /* 0x0000002352516220 */ /* 0x000fe20000410000 */
[----:B------:R-:W-:Y:S02]  /*46b0*/  SHF.L.U32 R39, R87, 0x10, RZ ;  /* 0x0000001057277819 */ /* 0x000fe400000006ff */
[----:B------:R-:W-:Y:S01]  /*46c0*/  SHF.L.U32 R87, R88, 0x10, RZ ;  /* 0x0000001058577819 */ /* 0x000fe200000006ff */
[----:B------:R-:W-:Y:S01]  /*46d0*/  FFMA.FTZ R88, R83, R86, R84 ;  /* 0x0000005653587223 */ /* 0x000fe20000010054 */
[----:B------:R-:W-:Y:S02]  /*46e0*/  HFMA2 R84, -RZ, RZ, 0, 0 ;  /* 0x00000000ff547431 */ /* 0x000fe400000001ff */
[----:B------:R-:W-:Y:S01]  /*46f0*/  FADD.FTZ R100, R100, -R95 ;  /* 0x8000005f64647221 */ /* 0x000fe20000010000 */
[----:B------:R-:W-:-:S03]  /*4700*/  LOP3.LUT P6, RZ, R80, 0xff00, RZ, 0xc0, !PT ;  /* 0x0000ff0050ff7812 */ /* 0x000fc600078cc0ff */
[----:B------:R-:W-:Y:S01]  /*4710*/  FFMA.FTZ R100, R83, R100, R39 ;  /* 0x0000006453647223 */ /* 0x000fe20000010027 */
[----:B---3--:R-:W-:Y:S02]  /*4720*/  @P5 MOV R35, R92 ;  /* 0x0000005c00235202 */ /* 0x008fe40000000f00 */
[----:B------:R-:W-:Y:S02]  /*4730*/  @P4 MOV R82, R93 ;  /* 0x0000005d00524202 */ /* 0x000fe40000000f00 */
[----:B------:R-:W-:Y:S02]  /*4740*/  @P5 SHF.L.U32 R35, R35, 0x10, RZ ;  /* 0x0000001023235819 */ /* 0x000fe400000006ff */
[----:B------:R-:W-:Y:S02]  /*4750*/  @P4 SHF.L.U32 R82, R82, 0x10, RZ ;  /* 0x0000001052524819 */ /* 0x000fe400000006ff */
[----:B------:R-:W-:Y:S01]  /*4760*/  @P3 SHF.R.U64 R39, R92, 0x10, R93 ;  /* 0x000000105c273819 */ /* 0x000fe2000000125d */
[----:B------:R-:W-:Y:S01]  /*4770*/  @P5 FMUL.FTZ R84, R110, R35 ;  /* 0x000000236e545220 */ /* 0x000fe20000410000 */
[----:B------:R-:W-:Y:S01]  /*4780*/  LOP3.LUT P5, RZ, R80, 0xff0000, RZ, 0xc0, !PT ;  /* 0x00ff000050ff7812 */ /* 0x000fe200078ac0ff */
[----:B------:R-:W-:Y:S01]  /*4790*/  FFMA.FTZ R98, R83, R94, R87 ;  /* 0x0000005e53627223 */ /* 0x000fe20000010057 */
[----:B0-----:R-:W-:Y:S01]  /*47a0*/  MOV R96, RZ ;  /* 0x000000ff00607202 */ /* 0x001fe20000000f00 */
[----:B------:R-:W-:-:S02]  /*47b0*/  HFMA2 R87, -RZ, RZ, 0, 0 ;  /* 0x00000000ff577431 */ /* 0x000fc400000001ff */
[----:B------:R-:W-:Y:S01]  /*47c0*/  @P4 FMUL.FTZ R96, R103, R82 ;  /* 0x0000005267604220 */ /* 0x000fe20000410000 */
[----:B------:R-:W-:Y:S02]  /*47d0*/  @P3 SHF.L.U32 R39, R39, 0x10, RZ ;  /* 0x0000001027273819 */ /* 0x000fe400000006ff */
[----:B------:R-:W-:-:S03]  /*47e0*/  ISETP.GE.U32.AND P4, PT, R80, 0x1000000, PT ;  /* 0x010000005000780c */ /* 0x000fc60003f86070 */
[----:B------:R-:W-:Y:S01]  /*47f0*/  @P3 FMUL.FTZ R87, R34, R39 ;  /* 0x0000002722573220 */ /* 0x000fe20000410000 */
[----:B------:R-:W-:Y:S01]  /*4800*/  LOP3.LUT P3, RZ, R80, 0xff, RZ, 0xc0, !PT ;  /* 0x000000ff50ff7812 */ /* 0x000fe2000786c0ff */
[-C--:B------:R-:W-:Y:S01]  /*4810*/  FMUL.FTZ R39, R88, R37.reuse ;  /* 0x0000002558277220 */ /* 0x080fe20000410000 */
[-C--:B------:R-:W-:Y:S01]  /*4820*/  FMUL.FTZ R80, R100, R37.reuse ;  /* 0x0000002564507220 */ /* 0x080fe20000410000 */
[----:B------:R0:W1:Y:S01]  /*4830*/  F2F.BF16.F32 R86, R88 ;  /* 0x0000005800567304 */ /* 0x0000620000202000 */
[----:B------:R-:W-:Y:S01]  /*4840*/  @P6 SHF.L.U32 R82, R57, 0x10, RZ ;  /* 0x0000001039526819 */ /* 0x000fe200000006ff */
[----:B------:R-:W-:Y:S01]  /*4850*/  FMUL.FTZ R39, R39, UR14 ;  /* 0x0000000e27277c20 */ /* 0x000fe20008410000 */
[----:B------:R-:W-:Y:S01]  /*4860*/  @P5 SHF.L.U32 R83, R67, 0x10, RZ ;  /* 0x0000001043535819 */ /* 0x000fe200000006ff */
[----:B------:R-:W-:Y:S01]  /*4870*/  FMUL.FTZ R80, R80, UR14 ;  /* 0x0000000e50507c20 */ /* 0x000fe20008410000 */
[----:B------:R-:W-:Y:S02]  /*4880*/  CS2R R34, SRZ ;  /* 0x0000000000227805 */ /* 0x000fe4000001ff00 */
[----:B------:R-:W-:Y:S01]  /*4890*/  @P4 SHF.L.U32 R99, R56, 0x10, RZ ;  /* 0x0000001038634819 */ /* 0x000fe200000006ff */
[----:B0-----:R-:W-:Y:S01]  /*48a0*/  FMUL.FTZ R88, R98, R37 ;  /* 0x0000002562587220 */ /* 0x001fe20000410000 */
[----:B------:R-:W-:Y:S01]  /*48b0*/  @P6 FMUL.FTZ R34, R82, R39 ;  /* 0x0000002752226220 */ /* 0x000fe20000410000 */
[----:B------:R-:W-:-:S02]  /*48c0*/  @P5 FMUL.FTZ R35, R83, R80 ;  /* 0x0000005053235220 */ /* 0x000fc40000410000 */
[----:B------:R-:W-:Y:S01]  /*48d0*/  FMUL.FTZ R88, R88, UR14 ;  /* 0x0000000e58587c20 */ /* 0x000fe20008410000 */
[----:B------:R-:W-:Y:S01]  /*48e0*/  CS2R R82, SRZ ;  /* 0x0000000000527805 */ /* 0x000fe2000001ff00 */
[----:B------:R-:W-:Y:S01]  /*48f0*/  FMUL.FTZ R92, R36, R37 ;  /* 0x00000025245c7220 */ /* 0x000fe20000410000 */
[----:B------:R-:W-:Y:S01]  /*4900*/  @P3 SHF.L.U32 R37, R66, 0x10, RZ ;  /* 0x0000001042253819 */ /* 0x000fe200000006ff */
[----:B------:R-:W-:Y:S02]  /*4910*/  @P4 FMUL.FTZ R83, R99, R88 ;  /* 0x0000005863534220 */ /* 0x000fe40000410000 */
[----:B------:R-:W-:Y:S01]  /*4920*/  FMUL.FTZ R92, R92, UR14 ;  /* 0x0000000e5c5c7c20 */ /* 0x000fe20008410000 */
[----:B------:R-:W0:Y:S03]  /*4930*/  F2F.BF16.F32 R97, R98 ;  /* 0x0000006200617304 */ /* 0x000e260000202000 */
[----:B------:R-:W-:-:S05]  /*4940*/  @P3 FMUL.FTZ R82, R37, R92 ;  /* 0x0000005c25523220 */ /* 0x000fca0000410000 */
[----:B------:R-:W-:Y:S08]  /*4950*/  F2F.BF16.F32 R34, R34 ;  /* 0x0000002200227304 */ /* 0x000ff00000202000 */
[----:B------:R-:W3:Y:S08]  /*4960*/  F2F.BF16.F32 R83, R83 ;  /* 0x0000005300537304 */ /* 0x000ef00000202000 */
[----:B------:R1:W-:Y:S08]  /*4970*/  F2F.BF16.F32 R95, R36 ;  /* 0x00000024005f7304 */ /* 0x0003f00000202000 */
[----:B------:R-:W4:Y:S08]  /*4980*/  F2F.BF16.F32 R94, R100 ;  /* 0x00000064005e7304 */ /* 0x000f300000202000 */
[----:B------:R4:W4:Y:S08]  /*4990*/  F2F.BF16.F32 R98, R35 ;  /* 0x0000002300627304 */ /* 0x0009300000202000 */
[----:B------:R-:W4:Y:S01]  /*49a0*/  F2F.BF16.F32 R103, R82 ;  /* 0x0000005200677304 */ /* 0x000f220000202000 */
[----:B-1----:R-:W-:Y:S01]  /*49b0*/  IMAD.WIDE.U32 R36, R86, 0x10000, RZ ;  /* 0x0001000056247825 */ /* 0x002fe200078e00ff */
[----:B0-----:R-:W-:-:S02]  /*49c0*/  SHF.L.U32 R97, R97, 0x10, RZ ;  /* 0x0000001061617819 */ /* 0x001fc400000006ff */
[----:B---3--:R-:W-:Y:S01]  /*49d0*/  SHF.L.U32 R99, R83, 0x10, RZ ;  /* 0x0000001053637819 */ /* 0x008fe200000006ff */
[----:B----4-:R-:W-:Y:S01]  /*49e0*/  IMAD.WIDE.U32 R34, R34, 0x10000, RZ ;  /* 0x0001000022227825 */ /* 0x010fe200078e00ff */
[----:B------:R-:W-:Y:S02]  /*49f0*/  LOP3.LUT R37, R37, R97, R94, 0xfe, !PT ;  /* 0x0000006125257212 */ /* 0x000fe400078efe5e */
[----:B------:R-:W-:Y:S01]  /*4a00*/  LOP3.LUT R36, R36, R95, RZ, 0xfc, !PT ;  /* 0x0000005f24247212 */ /* 0x000fe200078efcff */
[----:B------:R-:W-:Y:S01]  /*4a10*/  IMAD.WIDE.U32 R90, R85, 0x8, R90 ;  /* 0x00000008555a7825 */ /* 0x000fe200078e005a */
[----:B------:R-:W-:-:S03]  /*4a20*/  LOP3.LUT R35, R35, R99, R98, 0xfe, !PT ;  /* 0x0000006323237212 */ /* 0x000fc600078efe62 */
[----:B------:R-:W-:Y:S01]  /*4a30*/  IMAD.WIDE.U32 R76, R85, 0x8, R76 ;  /* 0x00000008554c7825 */ /* 0x000fe200078e004c */
[----:B------:R-:W-:Y:S02]  /*4a40*/  LOP3.LUT R34, R34, R103, RZ, 0xfc, !PT ;  /* 0x0000006722227212 */ /* 0x000fe400078efcff */
[----:B------:R-:W-:Y:S01]  /*4a50*/  @P0 SHF.R.U32.HI R99, RZ, 0x10, R93 ;  /* 0x00000010ff630819 */ /* 0x000fe2000001165d */
[----:B------:R-:W-:Y:S01]  /*4a60*/  STG.E.64 desc[UR4][R90.64], R36 ;  /* 0x000000245a007986 */ /* 0x000fe2000c101b04 */
[----:B------:R-:W-:-:S03]  /*4a70*/  HFMA2 R85, -RZ, RZ, 0, 0 ;  /* 0x00000000ff557431 */ /* 0x000fc600000001ff */
[----:B------:R0:W-:Y:S01]  /*4a80*/  STG.E.64 desc[UR4][R76.64], R34 ;  /* 0x000000224c007986 */ /* 0x0001e2000c101b04 */
[----:B------:R-:W-:Y:S01]  /*4a90*/  CS2R R82, SRZ ;  /* 0x0000000000527805 */ /* 0x000fe2000001ff00 */
[----:B------:R-:W-:Y:S01]  /*4aa0*/  IMAD.MOV.U32 R93, RZ, RZ, RZ ;  /* 0x000000ffff5d7224 */ /* 0x000fe200078e00ff */
[----:B------:R-:W-:Y:S02]  /*4ab0*/  MOV R86, RZ ;  /* 0x000000ff00567202 */ /* 0x000fe40000000f00 */
[----:B--2---:R-:W-:Y:S02]  /*4ac0*/  @P3 MOV R94, R32 ;  /* 0x00000020005e3202 */ /* 0x004fe40000000f00 */
[--C-:B------:R-:W-:Y:S02]  /*4ad0*/  @P6 SHF.R.U64 R98, R32, 0x10, R33.reuse ;  /* 0x0000001020626819 */ /* 0x100fe40000001221 */
[----:B------:R-:W-:Y:S02]  /*4ae0*/  @P5 MOV R95, R33 ;  /* 0x00000021005f5202 */ /* 0x000fe40000000f00 */
[----:B------:R-:W-:-:S02]  /*4af0*/  @P4 SHF.R.U32.HI R97, RZ, 0x10, R33 ;  /* 0x00000010ff614819 */ /* 0x000fc40000011621 */
        /* <DEDUP_REMOVED lines=9> */
[----:B------:R-:W-:-:S07]  /*4b90*/  @P4 FMUL.FTZ R86, R88, R35 ;  /* 0x0000002358564220 */ /* 0x000fce0000410000 */
.L_x_487:
[----:B------:R-:W0:Y:S01]  /*4ba0*/  LDC.64 R32, c[0x0][0x380] ;  /* 0x0000e000ff207b82 */ /* 0x000e220000000a00 */
[----:B------:R-:W-:Y:S01]  /*4bb0*/  FADD.FTZ R26, R89, R26 ;  /* 0x0000001a591a7221 */ /* 0x000fe20000010000 */
[----:B------:R-:W-:Y:S01]  /*4bc0*/  FADD.FTZ R27, R0, R27 ;  /* 0x0000001b001b7221 */ /* 0x000fe20000010000 */
[----:B------:R-:W-:Y:S01]  /*4bd0*/  FADD.FTZ R29, R38, R29 ;  /* 0x0000001d261d7221 */ /* 0x000fe20000010000 */
[----:B------:R-:W-:Y:S01]  /*4be0*/  FADD.FTZ R30, R81, R30 ;  /* 0x0000001e511e7221 */ /* 0x000fe20000010000 */
[----:B------:R-:W-:Y:S01]  /*4bf0*/  FADD.FTZ R31, R84, R31 ;  /* 0x0000001f541f7221 */ /* 0x000fe20000010000 */
[----:B------:R-:W-:Y:S01]  /*4c00*/  FADD.FTZ R44, R87, R44 ;  /* 0x0000002c572c7221 */ /* 0x000fe20000010000 */
[----:B------:R-:W-:Y:S01]  /*4c10*/  PLOP3.LUT P2, PT, P2, PT, PT, 0x8, 0x80 ;  /* 0x000000000080781c */ /* 0x000fe2000174e170 */
        /* <DEDUP_REMOVED lines=9> */
[----:B------:R-:W-:Y:S01]  /*4cb0*/  MOV R50, R16 ;  /* 0x0000001000327202 */ /* 0x000fe20000000f00 */
[----:B------:R-:W-:Y:S01]  /*4cc0*/  IMAD.MOV.U32 R49, RZ, RZ, R15 ;  /* 0x000000ffff317224 */ /* 0x000fe200078e000f */
        /* <DEDUP_REMOVED lines=30> */
[----:B------:R-:W-:-:S07]  /*4eb0*/  MOV R23, R25 ;  /* 0x0000001900177202 */ /* 0x000fce0000000f00 */
.L_x_484:
        /* <DEDUP_REMOVED lines=19> */
.L_x_490:
        /* <DEDUP_REMOVED lines=9> */
.L_x_6667:


//--------------------- .text._ZN10layer_norm22ln_bwd_finalize_kernelINS_22Kernel_traits_finalizeILj1536E13__nv_bfloat16S2_S2_S2_fjLb1ELj1024ELj4ENS_18Kernel_traits_baseILj1536ES2_S2_S2_S2_fjLj1024EEEEELb1ELb0EEEvNS_9BwdParamsE --------------------------
	.section	.text._ZN10layer_norm22ln_bwd_finalize_kernelINS_22Kernel_traits_finalizeILj1536E13__nv_bfloat16S2_S2_S2_fjLb1ELj1024ELj4ENS_18Kernel_traits_baseILj1536ES2_S2_S2_S2_fjLj1024EEEEELb1ELb0EEEvNS_9BwdParamsE,"ax",@progbits
	.align	128
        .global         _ZN10layer_norm22ln_bwd_finalize_kernelINS_22Kernel_traits_finalizeILj1536E13__nv_bfloat16S2_S2_S2_fjLb1ELj1024ELj4ENS_18Kernel_traits_baseILj1536ES2_S2_S2_S2_fjLj1024EEEEELb1ELb0EEEvNS_9BwdParamsE
        .type           _ZN10layer_norm22ln_bwd_finalize_kernelINS_22Kernel_traits_finalizeILj1536E13__nv_bfloat16S2_S2_S2_fjLb1ELj1024ELj4ENS_18Kernel_traits_baseILj1536ES2_S2_S2_S2_fjLj1024EEEEELb1ELb0EEEvNS_9BwdParamsE,@function
        .size           _ZN10layer_norm22ln_bwd_finalize_kernelINS_22Kernel_traits_finalizeILj1536E13__nv_bfloat16S2_S2_S2_fjLb1ELj1024ELj4ENS_18Kernel_traits_baseILj1536ES2_S2_S2_S2_fjLj1024EEEEELb1ELb0EEEvNS_9BwdParamsE,(.L_x_6668 - _ZN10layer_norm22ln_bwd_finalize_kernelINS_22Kernel_traits_finalizeILj1536E13__nv_bfloat16S2_S2_S2_fjLb1ELj1024ELj4ENS_18Kernel_traits_baseILj1536ES2_S2_S2_S2_fjLj1024EEEEELb1ELb0EEEvNS_9BwdParamsE)
        .other          _ZN10layer_norm22ln_bwd_finalize_kernelINS_22Kernel_traits_finalizeILj1536E13__nv_bfloat16S2_S2_S2_fjLb1ELj1024ELj4ENS_18Kernel_traits_baseILj1536ES2_S2_S2_S2_fjLj1024EEEEELb1ELb0EEEvNS_9BwdParamsE,@"STO_CUDA_ENTRY STV_DEFAULT"
_ZN10layer_norm22ln_bwd_finalize_kernelINS_22Kernel_traits_finalizeILj1536E13__nv_bfloat16S2_S2_S2_fjLb1ELj1024ELj4ENS_18Kernel_traits_baseILj1536ES2_S2_S2_S2_fjLj1024EEEEELb1ELb0EEEvNS_9BwdParamsE:
.text._ZN10layer_norm22ln_bwd_finalize_kernelINS_22Kernel_traits_finalizeILj1536E13__nv_bfloat16S2_S2_S2_fjLb1ELj1024ELj4ENS_18Kernel_traits_baseILj1536ES2_S2_S2_S2_fjLj1024EEEEELb1ELb0EEEvNS_9BwdParamsE:
        /* <DEDUP_REMOVED lines=11> */
[----:B------:R-:W-:Y:S01]  /*00b0*/  HFMA2 R26, -RZ, RZ, 0, 0 ;  /* 0x00000000ff1a7431 */ /* 0x000fe200000001ff */
[----:B------:R-:W2:Y:S01]  /*00c0*/  LDCU.64 UR6, c[0x0][0x358] ;  /* 0x00006b00ff0677ac */ /* 0x000ea20008000a00 */
[----:B------:R-:W-:Y:S01]  /*00d0*/  HFMA2 R8, -RZ, RZ, 0, 0 ;  /* 0x00000000ff087431 */ /* 0x000fe200000001ff */
[----:B------:R-:W-:Y:S02]  /*00e0*/  LOP3.LUT R6, R2, 0x1f, RZ, 0xc0, !PT ;  /* 0x0000001f02067812 */ /* 0x000fe400078ec0ff */
[----:B------:R-:W-:Y:S02]  /*00f0*/  MOV R25, RZ ;  /* 0x000000ff00197202 */ /* 0x000fe40000000f00 */
[----:B-1----:R-:W-:-:S04]  /*0100*/  ISETP.GE.U32.AND P0, PT, R5, UR8, PT ;  /* 0x0000000805007c0c */ /* 0x002fc8000bf06070 */
[----:B0-----:R-:W-:-:S13]  /*0110*/  ISETP.GE.U32.OR P0, PT, R3, R4, P0 ;  /* 0x000000040300720c */ /* 0x001fda0000706470 */
[----:B--2---:R-:W-:Y:S05]  /*0120*/  @P0 BRA `(.L_x_492) ;  /* 0x0000000c00740947 */ /* 0x004fea0003800000 */
[----:B------:R-:W-:Y:S01]  /*0130*/  LOP3.LUT R10, R5, 0x20, RZ, 0xfc, !PT ;  /* 0x00000020050a7812 */ /* 0x000fe200078efcff */
[----:B------:R-:W-:Y:S01]  /*0140*/  BSSY.RECONVERGENT B1, `(.L_x_493) ;  /* 0x000007c000017945 */ /* 0x000fe20003800200 */
[-C--:B------:R-:W-:Y:S02]  /*0150*/  LOP3.LUT R8, RZ, R5.reuse, RZ, 0x33, !PT ;  /* 0x00000005ff087212 */ /* 0x080fe400078e33ff */
[----:B------:R-:W-:Y:S02]  /*0160*/  VIMNMX.U32 R9, PT, PT, R10, UR8, !PT ;  /* 0x000000080a097c48 */ /* 0x000fe4000ffe0000 */
[----:B------:R-:W-:Y:S02]  /*0170*/  MOV R7, R5 ;  /* 0x0000000500077202 */ /* 0x000fe40000000f00 */
[----:B------:R-:W-:Y:S02]  /*0180*/  IADD3 R9, PT, PT, R9, R8, RZ ;  /* 0x0000000809097210 */ /* 0x000fe40007ffe0ff */
[----:B------:R-:W-:-:S02]  /*0190*/  MOV R8, RZ ;  /* 0x000000ff00087202 */ /* 0x000fc40000000f00 */
[C---:B------:R-:W-:Y:S02]  /*01a0*/  ISETP.GE.U32.AND P0, PT, R9.reuse, 0xe0, PT ;  /* 0x000000e00900780c */ /* 0x040fe40003f06070 */
[----:B------:R-:W-:Y:S02]  /*01b0*/  MOV R25, RZ ;  /* 0x000000ff00197202 */ /* 0x000fe40000000f00 */
[----:B------:R-:W-:Y:S02]  /*01c0*/  MOV R26, RZ ;  /* 0x000000ff001a7202 */ /* 0x000fe40000000f00 */
[----:B------:R-:W-:-:S07]  /*01d0*/  LEA.HI R11, R9, 0x1, RZ, 0x1b ;  /* 0x00000001090b7811 */ /* 0x000fce00078fd8ff */
[----:B------:R-:W-:Y:S05]  /*01e0*/  @!P0 BRA `(.L_x_494) ;  /* 0x0000000400c48947 */ /* 0x000fea0003800000 */
[C---:B------:R-:W-:Y:S01]  /*01f0*/  LOP3.LUT R15, R5.reuse, 0x80, RZ, 0xfc, !PT ;  /* 0x00000080050f7812 */ /* 0x040fe200078efcff */
[-CC-:B------:R-:W-:Y:S01]  /*0200*/  IMAD R29, R10, R4.reuse, R13.reuse ;  /* 0x000000040a1d7224 */ /* 0x180fe200078e020d */
[C---:B------:R-:W-:Y:S01]  /*0210*/  LOP3.LUT R19, R5.reuse, 0xa0, RZ, 0xfc, !PT ;  /* 0x000000a005137812 */ /* 0x040fe200078efcff */
[CCC-:B------:R-:W-:Y:S01]  /*0220*/  IMAD R10, R5.reuse, R4.reuse, R13.reuse ;  /* 0x00000004050a7224 */ /* 0x1c0fe200078e020d */
[----:B------:R-:W-:Y:S01]  /*0230*/  LOP3.LUT R17, R5, 0xc0, RZ, 0xfc, !PT ;  /* 0x000000c005117812 */ /* 0x000fe200078efcff */
[-CC-:B------:R-:W-:Y:S01]  /*0240*/  IMAD R15, R15, R4.reuse, R13.reuse ;  /* 0x000000040f0f7224 */ /* 0x180fe200078e020d */
        /* <DEDUP_REMOVED lines=8> */
[----:B------:R-:W-:Y:S01]  /*02d0*/  MOV R8, RZ ;  /* 0x000000ff00087202 */ /* 0x000fe20000000f00 */
[----:B------:R-:W-:Y:S01]  /*02e0*/  IMAD R23, R23, R4, R13 ;  /* 0x0000000417177224 */ /* 0x000fe200078e020d */
[----:B------:R-:W-:-:S02]  /*02f0*/  MOV R7, R5 ;  /* 0x0000000500077202 */ /* 0x000fc40000000f00 */
[C---:B------:R-:W-:Y:S02]  /*0300*/  IADD3 R13, PT, PT, R6.reuse, R29, RZ ;  /* 0x0000001d060d7210 */ /* 0x040fe40007ffe0ff */
[----:B------:R-:W-:Y:S02]  /*0310*/  IADD3 R10, PT, PT, R6, R10, RZ ;  /* 0x0000000a060a7210 */ /* 0x000fe40007ffe0ff */
[----:B------:R-:W-:Y:S02]  /*0320*/  IADD3 R24, PT, PT, -R24, RZ, RZ ;  /* 0x000000ff18187210 */ /* 0x000fe40007ffe1ff */
[C---:B------:R-:W-:Y:S02]  /*0330*/  IADD3 R22, PT, PT, R6.reuse, R15, RZ ;  /* 0x0000000f06167210 */ /* 0x040fe40007ffe0ff */
[C---:B------:R-:W-:Y:S02]  /*0340*/  IADD3 R19, PT, PT, R6.reuse, R19, RZ ;  /* 0x0000001306137210 */ /* 0x040fe40007ffe0ff */
[----:B------:R-:W-:-:S02]  /*0350*/  IADD3 R20, PT, PT, R6, R17, RZ ;  /* 0x0000001106147210 */ /* 0x000fc40007ffe0ff */
[C---:B------:R-:W-:Y:S02]  /*0360*/  IADD3 R21, PT, PT, R6.reuse, R21, RZ ;  /* 0x0000001506157210 */ /* 0x040fe40007ffe0ff */
[C---:B------:R-:W-:Y:S02]  /*0370*/  IADD3 R12, PT, PT, R6.reuse, R27, RZ ;  /* 0x0000001b060c7210 */ /* 0x040fe40007ffe0ff */
[----:B------:R-:W-:-:S07]  /*0380*/  IADD3 R23, PT, PT, R6, R23, RZ ;  /* 0x0000001706177210 */ /* 0x000fce0007ffe0ff */
.L_x_495:
[----:B------:R-:W0:Y:S02]  /*0390*/  LDC.64 R14, c[0x0][0x440] ;  /* 0x00011000ff0e7b82 */ /* 0x000e240000000a00 */
[----:B0-----:R-:W-:-:S05]  /*03a0*/  IMAD.WIDE.U32 R16, R10, 0x4, R14 ;  /* 0x000000040a107825 */ /* 0x001fca00078e000e */
[----:B------:R0:W2:Y:S02]  /*03b0*/  LDG.E R27, desc[UR6][R16.64] ;  /* 0x00000006101b7981 */ /* 0x0000a4000c1e1900 */
[----:B0-----:R-:W-:-:S05]  /*03c0*/  IMAD.WIDE.U32 R16, R13, 0x4, R14 ;  /* 0x000000040d107825 */ /* 0x001fca00078e000e */
[----:B------:R0:W3:Y:S02]  /*03d0*/  LDG.E R18, desc[UR6][R16.64] ;  /* 0x0000000610127981 */ /* 0x0000e4000c1e1900 */
[----:B0-----:R-:W-:-:S05]  /*03e0*/  IMAD.WIDE.U32 R16, R12, 0x4, R14 ;  /* 0x000000040c107825 */ /* 0x001fca00078e000e */
[----:B------:R0:W4:Y:S02]  /*03f0*/  LDG.E R29, desc[UR6][R16.64] ;  /* 0x00000006101d7981 */ /* 0x000124000c1e1900 */
[----:B0-----:R-:W-:-:S04]  /*0400*/  IMAD.WIDE.U32 R16, R23, 0x4, R14 ;  /* 0x0000000417107825 */ /* 0x001fc800078e000e */
[----:B--2---:R-:W-:-:S04]  /*0410*/  FADD.FTZ R27, R27, R8 ;  /* 0x000000081b1b7221 */ /* 0x004fc80000010000 */
[----:B---3--:R-:W-:Y:S02]  /*0420*/  FADD.FTZ R18, R27, R18 ;  /* 0x000000121b127221 */ /* 0x008fe40000010000 */
[----:B------:R0:W2:Y:S02]  /*0430*/  LDG.E R27, desc[UR6][R16.64] ;  /* 0x00000006101b7981 */ /* 0x0000a4000c1e1900 */
[----:B0-----:R-:W-:-:S04]  /*0440*/  IMAD.WIDE.U32 R16, R22, 0x4, R14 ;  /* 0x0000000416107825 */ /* 0x001fc800078e000e */
[----:B----4-:R-:W-:Y:S02]  /*0450*/  FADD.FTZ R18, R18, R29 ;  /* 0x0000001d12127221 */ /* 0x010fe40000010000 */
[----:B------:R0:W3:Y:S02]  /*0460*/  LDG.E R29, desc[UR6][R16.64] ;  /* 0x00000006101d7981 */ /* 0x0000e4000c1e1900 */
[----:B0-----:R-:W-:-:S04]  /*0470*/  IMAD.WIDE.U32 R16, R19, 0x4, R14 ;  /* 0x0000000413107825 */ /* 0x001fc800078e000e */
[----:B--2---:R-:W-:Y:S02]  /*0480*/  FADD.FTZ R18, R18, R27 ;  /* 0x0000001b12127221 */ /* 0x004fe40000010000 */
[----:B------:R0:W2:Y:S02]  /*0490*/  LDG.E R27, desc[UR6][R16.64] ;  /* 0x00000006101b7981 */ /* 0x0000a4000c1e1900 */
[----:B0-----:R-:W-:-:S05]  /*04a0*/  IMAD.WIDE.U32 R16, R20, 0x4, R14 ;  /* 0x0000000414107825 */ /* 0x001fca00078e000e */
[----:B------:R0:W4:Y:S02]  /*04b0*/  LDG.E R8, desc[UR6][R16.64] ;  /* 0x0000000610087981 */ /* 0x000124000c1e1900 */
[----:B0-----:R-:W0:Y:S01]  /*04c0*/  LDC.64 R16, c[0x0][0x448] ;  /* 0x00011200ff107b82 */ /* 0x001e220000000a00 */
[----:B---3--:R-:W-:Y:S01]  /*04d0*/  FADD.FTZ R18, R18, R29 ;  /* 0x0000001d12127221 */ /* 0x008fe20000010000 */
[----:B------:R-:W-:-:S04]  /*04e0*/  IMAD.WIDE.U32 R14, R21, 0x4, R14 ;  /* 0x00000004150e7825 */ /* 0x000fc800078e000e */
[----:B--2---:R-:W-:Y:S02]  /*04f0*/  FADD.FTZ R27, R18, R27 ;  /* 0x0000001b121b7221 */ /* 0x004fe40000010000 */
[----:B------:R0:W2:Y:S02]  /*0500*/  LDG.E R18, desc[UR6][R14.64] ;  /* 0x000000060e127981 */ /* 0x0000a4000c1e1900 */
[----:B0-----:R-:W-:-:S05]  /*0510*/  IMAD.WIDE.U32 R14, R10, 0x4, R16 ;  /* 0x000000040a0e7825 */ /* 0x001fca00078e0010 */
[----:B------:R0:W3:Y:S02]  /*0520*/  LDG.E R28, desc[UR6][R14.64] ;  /* 0x000000060e1c7981 */ /* 0x0000e4000c1e1900 */
[----:B0-----:R-:W-:-:S04]  /*0530*/  IMAD.WIDE.U32 R14, R13, 0x4, R16 ;  /* 0x000000040d0e7825 */ /* 0x001fc800078e0010 */
[----:B---3--:R-:W-:Y:S02]  /*0540*/  FADD.FTZ R28, R28, R25 ;  /* 0x000000191c1c7221 */ /* 0x008fe40000010000 */
        /* <DEDUP_REMOVED lines=11> */
[----:B----4-:R-:W-:Y:S01]  /*0600*/  FADD.FTZ R8, R27, R8 ;  /* 0x000000081b087221 */ /* 0x010fe20000010000 */
[----:B---3--:R-:W-:Y:S02]  /*0610*/  FADD.FTZ R25, R25, R28 ;  /* 0x0000001c19197221 */ /* 0x008fe40000010000 */
[----:B------:R0:W3:Y:S02]  /*0620*/  LDG.E R28, desc[UR6][R14.64] ;  /* 0x000000060e1c7981 */ /* 0x0000e4000c1e1900 */
[----:B0-----:R-:W-:-:S05]  /*0630*/  IMAD.WIDE.U32 R14, R20, 0x4, R16 ;  /* 0x00000004140e7825 */ /* 0x001fca00078e0010 */
[----:B------:R0:W4:Y:S02]  /*0640*/  LDG.E R27, desc[UR6][R14.64] ;  /* 0x000000060e1b7981 */ /* 0x000124000c1e1900 */
[----:B0-----:R-:W0:Y:S01]  /*0650*/  LDC.64 R14, c[0x0][0x460] ;  /* 0x00011800ff0e7b82 */ /* 0x001e220000000a00 */
[----:B------:R-:W-:-:S04]  /*0660*/  IMAD.WIDE.U32 R16, R21, 0x4, R16 ;  /* 0x0000000415107825 */ /* 0x000fc800078e0010 */
[----:B--2---:R-:W-:Y:S02]  /*0670*/  FADD.FTZ R8, R8, R18 ;  /* 0x0000001208087221 */ /* 0x004fe40000010000 */
[----:B------:R0:W2:Y:S02]  /*0680*/  LDG.E R18, desc[UR6][R16.64] ;  /* 0x0000000610127981 */ /* 0x0000a4000c1e1900 */
[----:B0-----:R-:W-:-:S04]  /*0690*/  IMAD.WIDE.U32 R16, R10, 0x4, R14 ;  /* 0x000000040a107825 */ /* 0x001fc800078e000e */
[----:B---3--:R-:W-:-:S04]  /*06a0*/  FADD.FTZ R25, R25, R28 ;  /* 0x0000001c19197221 */ /* 0x008fc80000010000 */
[----:B----4-:R-:W-:Y:S02]  /*06b0*/  FADD.FTZ R25, R25, R27 ;  /* 0x0000001b19197221 */ /* 0x010fe40000010000 */
        /* <DEDUP_REMOVED lines=17> */
[----:B------:R-:W-:-:S06]  /*07d0*/  IMAD.WIDE.U32 R14, R21, 0x4, R14 ;  /* 0x00000004150e7825 */ /* 0x000fcc00078e000e */
[----:B------:R-:W4:Y:S01]  /*07e0*/  LDG.E R15, desc[UR6][R14.64] ;  /* 0x000000060e0f7981 */ /* 0x000f22000c1e1900 */
[----:B---3--:R-:W-:-:S03]  /*07f0*/  FADD.FTZ R26, R26, R27 ;  /* 0x0000001b1a1a7221 */ /* 0x008fc60000010000 */
[----:B------:R-:W3:Y:S01]  /*0800*/  LDG.E R27, desc[UR6][R16.64] ;  /* 0x00000006101b7981 */ /* 0x000ee2000c1e1900 */
[----:B------:R-:W-:-:S04]  /*0810*/  IADD3 R24, PT, PT, R24, 0x8, RZ ;  /* 0x0000000818187810 */ /* 0x000fc80007ffe0ff */
[----:B------:R-:W-:Y:S01]  /*0820*/  ISETP.NE.AND P0, PT, R24, RZ, PT ;  /* 0x000000ff1800720c */ /* 0x000fe20003f05270 */
[----:B--2---:R-:W-:Y:S01]  /*0830*/  FADD.FTZ R25, R25, R18 ;  /* 0x0000001219197221 */ /* 0x004fe20000010000 */
[----:B------:R-:W-:Y:S02]  /*0840*/  IADD3 R7, PT, PT, R7, 0x100, RZ ;  /* 0x0000010007077810 */ /* 0x000fe40007ffe0ff */
[C---:B------:R-:W-:Y:S02]  /*0850*/  LEA R10, R4.reuse, R10, 0x8 ;  /* 0x0000000a040a7211 */ /* 0x040fe400078e40ff */
[C---:B------:R-:W-:Y:S02]  /*0860*/  LEA R13, R4.reuse, R13, 0x8 ;  /* 0x0000000d040d7211 */ /* 0x040fe400078e40ff */
[C---:B------:R-:W-:Y:S02]  /*0870*/  LEA R12, R4.reuse, R12, 0x8 ;  /* 0x0000000c040c7211 */ /* 0x040fe400078e40ff */
[----:B------:R-:W-:-:S02]  /*0880*/  LEA R23, R4, R23, 0x8 ;  /* 0x0000001704177211 */ /* 0x000fc400078e40ff */
[C---:B------:R-:W-:Y:S02]  /*0890*/  LEA R22, R4.reuse, R22, 0x8 ;  /* 0x0000001604167211 */ /* 0x040fe400078e40ff */
[C---:B------:R-:W-:Y:S02]  /*08a0*/  LEA R19, R4.reuse, R19, 0x8 ;  /* 0x0000001304137211 */ /* 0x040fe400078e40ff */
[C---:B------:R-:W-:Y:S02]  /*08b0*/  LEA R20, R4.reuse, R20, 0x8 ;  /* 0x0000001404147211 */ /* 0x040fe400078e40ff */
[----:B------:R-:W-:Y:S01]  /*08c0*/  LEA R21, R4, R21, 0x8 ;  /* 0x0000001504157211 */ /* 0x000fe200078e40ff */
[----:B---3--:R-:W-:-:S04]  /*08d0*/  FADD.FTZ R26, R26, R27 ;  /* 0x0000001b1a1a7221 */ /* 0x008fc80000010000 */
[----:B----4-:R-:W-:Y:S01]  /*08e0*/  FADD.FTZ R26, R26, R15 ;  /* 0x0000000f1a1a7221 */ /* 0x010fe20000010000 */
[----:B------:R-:W-:Y:S06]  /*08f0*/  @P0 BRA `(.L_x_495) ;  /* 0xfffffff800a40947 */ /* 0x000fec000383ffff */
.L_x_494:
[----:B------:R-:W-:Y:S05]  /*0900*/  BSYNC.RECONVERGENT B1 ;  /* 0x0000000000017941 */ /* 0x000fea0003800200 */
.L_x_493:
[----:B------:R-:W-:-:S13]  /*0910*/  LOP3.LUT P0, R10, R11, 0x7, RZ, 0xc0, !PT ;  /* 0x000000070b0a7812 */ /* 0x000fda000780c0ff */
[----:B------:R-:W-:Y:S05]  /*0920*/  @!P0 BRA `(.L_x_492) ;  /* 0x0000000400748947 */ /* 0x000fea0003800000 */
[----:B------:R-:W-:Y:S01]  /*0930*/  ISETP.GE.U32.AND P0, PT, R10, 0x4, PT ;  /* 0x000000040a00780c */ /* 0x000fe20003f06070 */
[----:B------:R-:W-:Y:S01]  /*0940*/  BSSY.RECONVERGENT B1, `(.L_x_496) ;  /* 0x000002f000017945 */ /* 0x000fe20003800200 */
[----:B------:R-:W-:-:S11]  /*0950*/  LOP3.LUT P1, R17, R11, 0x3, RZ, 0xc0, !PT ;  /* 0x000000030b117812 */ /* 0x000fd6000782c0ff */
[----:B------:R-:W-:Y:S05]  /*0960*/  @!P0 BRA `(.L_x_497) ;  /* 0x0000000000b08947 */ /* 0x000fea0003800000 */
[----:B------:R-:W0:Y:S01]  /*0970*/  LDC.64 R10, c[0x0][0x440] ;  /* 0x00011000ff0a7b82 */ /* 0x000e220000000a00 */
[----:B------:R-:W-:-:S07]  /*0980*/  IMAD R16, R7, R4, R3 ;  /* 0x0000000407107224 */ /* 0x000fce00078e0203 */
[----:B------:R-:W1:Y:S08]  /*0990*/  LDC.64 R14, c[0x0][0x448] ;  /* 0x00011200ff0e7b82 */ /* 0x000e700000000a00 */
[----:B------:R-:W2:Y:S01]  /*09a0*/  LDC.64 R12, c[0x0][0x460] ;  /* 0x00011800ff0c7b82 */ /* 0x000ea20000000a00 */
[----:B0-----:R-:W-:-:S06]  /*09b0*/  IMAD.WIDE.U32 R22, R16, 0x4, R10 ;  /* 0x0000000410167825 */ /* 0x001fcc00078e000a */
[----:B------:R-:W3:Y:S01]  /*09c0*/  LDG.E R22, desc[UR6][R22.64] ;  /* 0x0000000616167981 */ /* 0x000ee2000c1e1900 */
[----:B-1----:R-:W-:-:S05]  /*09d0*/  IMAD.WIDE.U32 R18, R16, 0x4, R14 ;  /* 0x0000000410127825 */ /* 0x002fca00078e000e */
[----:B------:R2:W4:Y:S02]  /*09e0*/  LDG.E R23, desc[UR6][R18.64] ;  /* 0x0000000612177981 */ /* 0x000524000c1e1900 */
[----:B--2---:R-:W-:-:S06]  /*09f0*/  IMAD.WIDE.U32 R18, R16, 0x4, R12 ;  /* 0x0000000410127825 */ /* 0x004fcc00078e000c */
[----:B------:R0:W2:Y:S01]  /*0a00*/  LDG.E R19, desc[UR6][R18.64] ;  /* 0x0000000612137981 */ /* 0x0000a2000c1e1900 */
[----:B------:R-:W-:-:S05]  /*0a10*/  LEA R28, R4, R16, 0x5 ;  /* 0x00000010041c7211 */ /* 0x000fca00078e28ff */
[----:B------:R-:W-:Y:S01]  /*0a20*/  IMAD.WIDE.U32 R20, R28, 0x4, R10 ;  /* 0x000000041c147825 */ /* 0x000fe200078e000a */
[----:B0-----:R-:W-:-:S04]  /*0a30*/  LEA R18, R4, R16, 0x6 ;  /* 0x0000001004127211 */ /* 0x001fc800078e30ff */
[----:B------:R0:W5:Y:S02]  /*0a40*/  LDG.E R16, desc[UR6][R20.64] ;  /* 0x0000000614107981 */ /* 0x000164000c1e1900 */
[----:B0-----:R-:W-:-:S06]  /*0a50*/  IMAD.WIDE.U32 R20, R18, 0x4, R10 ;  /* 0x0000000412147825 */ /* 0x001fcc00078e000a */
[----:B------:R-:W5:Y:S01]  /*0a60*/  LDG.E R20, desc[UR6][R20.64] ;  /* 0x0000000614147981 */ /* 0x000f62000c1e1900 */
[----:B------:R-:W-:-:S05]  /*0a70*/  LEA R24, R4, R18, 0x5 ;  /* 0x0000001204187211 */ /* 0x000fca00078e28ff */
[----:B------:R-:W-:-:S06]  /*0a80*/  IMAD.WIDE.U32 R10, R24, 0x4, R10 ;  /* 0x00000004180a7825 */ /* 0x000fcc00078e000a */
[----:B------:R-:W5:Y:S01]  /*0a90*/  LDG.E R10, desc[UR6][R10.64] ;  /* 0x000000060a0a7981 */ /* 0x000f62000c1e1900 */
[----:B---3--:R-:W-:Y:S01]  /*0aa0*/  FADD.FTZ R8, R8, R22 ;  /* 0x0000001608087221 */ /* 0x008fe20000010000 */
[----:B----4-:R-:W-:Y:S01]  /*0ab0*/  FADD.FTZ R25, R25, R23 ;  /* 0x0000001719197221 */ /* 0x010fe20000010000 */
[----:B------:R-:W-:-:S05]  /*0ac0*/  IMAD.WIDE.U32 R22, R28, 0x4, R14 ;  /* 0x000000041c167825 */ /* 0x000fca00078e000e */
[----:B------:R0:W3:Y:S01]  /*0ad0*/  LDG.E R21, desc[UR6][R22.64] ;  /* 0x0000000616157981 */ /* 0x0000e2000c1e1900 */
[----:B------:R-:W-:-:S04]  /*0ae0*/  IMAD.WIDE.U32 R28, R28, 0x4, R12 ;  /* 0x000000041c1c7825 */ /* 0x000fc800078e000c */
[----:B0-----:R-:W-:-:S04]  /*0af0*/  IMAD.WIDE.U32 R22, R18, 0x4, R14 ;  /* 0x0000000412167825 */ /* 0x001fc800078e000e */
[----:B--2---:R-:W-:Y:S01]  /*0b00*/  FADD.FTZ R26, R26, R19 ;  /* 0x000000131a1a7221 */ /* 0x004fe20000010000 */
[----:B------:R-:W-:Y:S01]  /*0b10*/  IMAD.WIDE.U32 R18, R18, 0x4, R12 ;  /* 0x0000000412127825 */ /* 0x000fe200078e000c */
[----:B------:R-:W2:Y:S03]  /*0b20*/  LDG.E R22, desc[UR6][R22.64] ;  /* 0x0000000616167981 */ /* 0x000ea6000c1e1900 */
[C---:B------:R-:W-:Y:S02]  /*0b30*/  IMAD.WIDE.U32 R14, R24.reuse, 0x4, R14 ;  /* 0x00000004180e7825 */ /* 0x040fe400078e000e */
[----:B------:R-:W4:Y:S02]  /*0b40*/  LDG.E R18, desc[UR6][R18.64] ;  /* 0x0000000612127981 */ /* 0x000f24000c1e1900 */
[----:B------:R-:W-:Y:S02]  /*0b50*/  IMAD.WIDE.U32 R12, R24, 0x4, R12 ;  /* 0x00000004180c7825 */ /* 0x000fe400078e000c */
[----:B------:R-:W4:Y:S04]  /*0b60*/  LDG.E R14, desc[UR6][R14.64] ;  /* 0x000000060e0e7981 */ /* 0x000f28000c1e1900 */
[----:B------:R-:W4:Y:S04]  /*0b70*/  LDG.E R23, desc[UR6][R28.64] ;  /* 0x000000061c177981 */ /* 0x000f28000c1e1900 */
[----:B------:R-:W4:Y:S01]  /*0b80*/  LDG.E R12, desc[UR6][R12.64] ;  /* 0x000000060c0c7981 */ /* 0x000f22000c1e1900 */
[----:B-----5:R-:W-:Y:S01]  /*0b90*/  FADD.FTZ R27, R8, R16 ;  /* 0x00000010081b7221 */ /* 0x020fe20000010000 */
[----:B------:R-:W-:-:S03]  /*0ba0*/  IADD3 R7, PT, PT, R7, 0x80, RZ ;  /* 0x0000008007077810 */ /* 0x000fc60007ffe0ff */
[----:B------:R-:W-:-:S04]  /*0bb0*/  FADD.FTZ R27, R27, R20 ;  /* 0x000000141b1b7221 */ /* 0x000fc80000010000 */
[----:B------:R-:W-:Y:S01]  /*0bc0*/  FADD.FTZ R8, R27, R10 ;  /* 0x0000000a1b087221 */ /* 0x000fe20000010000 */
[----:B---3--:R-:W-:-:S04]  /*0bd0*/  FADD.FTZ R21, R25, R21 ;  /* 0x0000001519157221 */ /* 0x008fc80000010000 */
[----:B--2---:R-:W-:Y:S01]  /*0be0*/  FADD.FTZ R21, R21, R22 ;  /* 0x0000001615157221 */ /* 0x004fe20000010000 */
[----:B----4-:R-:W-:-:S04]  /*0bf0*/  FADD.FTZ R23, R26, R23 ;  /* 0x000000171a177221 */ /* 0x010fc80000010000 */
[----:B------:R-:W-:Y:S01]  /*0c00*/  FADD.FTZ R23, R23, R18 ;  /* 0x0000001217177221 */ /* 0x000fe20000010000 */
[----:B------:R-:W-:-:S03]  /*0c10*/  FADD.FTZ R25, R21, R14 ;  /* 0x0000000e15197221 */ /* 0x000fc60000010000 */
[----:B------:R-:W-:-:S07]  /*0c20*/  FADD.FTZ R26, R23, R12 ;  /* 0x0000000c171a7221 */ /* 0x000fce0000010000 */
.L_x_497:
[----:B------:R-:W-:Y:S05]  /*0c30*/  BSYNC.RECONVERGENT B1 ;  /* 0x0000000000017941 */ /* 0x000fea0003800200 */
.L_x_496:
[----:B------:R-:W-:Y:S05]  /*0c40*/  @!P1 BRA `(.L_x_492) ;  /* 0x0000000000ac9947 */ /* 0x000fea0003800000 */
[----:B------:R-:W-:Y:S01]  /*0c50*/  ISETP.NE.AND P1, PT, R17, 0x1, PT ;  /* 0x000000011100780c */ /* 0x000fe20003f25270 */
[----:B------:R-:W-:Y:S01]  /*0c60*/  BSSY.RECONVERGENT B1, `(.L_x_498) ;  /* 0x000001b000017945 */ /* 0x000fe20003800200 */
[----:B------:R-:W-:-:S11]  /*0c70*/  LOP3.LUT P0, RZ, R9, 0x20, RZ, 0xc0, !PT ;  /* 0x0000002009ff7812 */ /* 0x000fd6000780c0ff */
[----:B------:R-:W-:Y:S05]  /*0c80*/  @!P1 BRA `(.L_x_499) ;  /* 0x0000000000609947 */ /* 0x000fea0003800000 */
[----:B------:R-:W0:Y:S01]  /*0c90*/  LDC.64 R18, c[0x0][0x440] ;  /* 0x00011000ff127b82 */ /* 0x000e220000000a00 */
[----:B------:R-:W-:-:S05]  /*0ca0*/  IMAD R17, R7, R4, R3 ;  /* 0x0000000407117224 */ /* 0x000fca00078e0203 */
[----:B------:R-:W-:Y:S02]  /*0cb0*/  LEA R9, R4, R17, 0x5 ;  /* 0x0000001104097211 */ /* 0x000fe400078e28ff */
[----:B------:R-:W1:Y:S08]  /*0cc0*/  LDC.64 R10, c[0x0][0x448] ;  /* 0x00011200ff0a7b82 */ /* 0x000e700000000a00 */
[----:B------:R-:W2:Y:S01]  /*0cd0*/  LDC.64 R12, c[0x0][0x460] ;  /* 0x00011800ff0c7b82 */ /* 0x000ea20000000a00 */
[----:B0-----:R-:W-:-:S04]  /*0ce0*/  IMAD.WIDE.U32 R20, R17, 0x4, R18 ;  /* 0x0000000411147825 */ /* 0x001fc800078e0012 */
[----:B-1----:R-:W-:Y:S02]  /*0cf0*/  IMAD.WIDE.U32 R14, R17, 0x4, R10 ;  /* 0x00000004110e7825 */ /* 0x002fe400078e000a */
[----:B------:R-:W3:Y:S02]  /*0d00*/  LDG.E R21, desc[UR6][R20.64] ;  /* 0x0000000614157981 */ /* 0x000ee4000c1e1900 */
[----:B------:R-:W-:Y:S02]  /*0d10*/  IMAD.WIDE.U32 R18, R9, 0x4, R18 ;  /* 0x0000000409127825 */ /* 0x000fe400078e0012 */
[----:B------:R-:W4:Y:S02]  /*0d20*/  LDG.E R14, desc[UR6][R14.64] ;  /* 0x000000060e0e7981 */ /* 0x000f24000c1e1900 */
[----:B--2---:R-:W-:Y:S02]  /*0d30*/  IMAD.WIDE.U32 R16, R17, 0x4, R12 ;  /* 0x0000000411107825 */ /* 0x004fe400078e000c */
[----:B------:R-:W2:Y:S02]  /*0d40*/  LDG.E R19, desc[UR6][R18.64] ;  /* 0x0000000612137981 */ /* 0x000ea4000c1e1900 */
[----:B------:R-:W-:-:S02]  /*0d50*/  IMAD.WIDE.U32 R10, R9, 0x4, R10 ;  /* 0x00000004090a7825 */ /* 0x000fc400078e000a */
[----:B------:R-:W5:Y:S02]  /*0d60*/  LDG.E R17, desc[UR6][R16.64] ;  /* 0x0000000610117981 */ /* 0x000f64000c1e1900 */
[----:B------:R-:W-:Y:S02]  /*0d70*/  IMAD.WIDE.U32 R12, R9, 0x4, R12 ;  /* 0x00000004090c7825 */ /* 0x000fe400078e000c */
[----:B------:R-:W5:Y:S04]  /*0d80*/  LDG.E R10, desc[UR6][R10.64] ;  /* 0x000000060a0a7981 */ /* 0x000f68000c1e1900 */
[----:B------:R-:W5:Y:S01]  /*0d90*/  LDG.E R13, desc[UR6][R12.64] ;  /* 0x000000060c0d7981 */ /* 0x000f62000c1e1900 */
[----:B------:R-:W-:Y:S01]  /*0da0*/  IADD3 R7, PT, PT, R7, 0x40, RZ ;  /* 0x0000004007077810 */ /* 0x000fe20007ffe0ff */
[----:B---3--:R-:W-:Y:S01]  /*0db0*/  FADD.FTZ R8, R8, R21 ;  /* 0x0000001508087221 */ /* 0x008fe20000010000 */
[----:B----4-:R-:W-:-:S03]  /*0dc0*/  FADD.FTZ R25, R25, R14 ;  /* 0x0000000e19197221 */ /* 0x010fc60000010000 */
[----:B--2---:R-:W-:Y:S01]  /*0dd0*/  FADD.FTZ R8, R8, R19 ;  /* 0x0000001308087221 */ /* 0x004fe20000010000 */
[----:B-----5:R-:W-:Y:S01]  /*0de0*/  FADD.FTZ R26, R26, R17 ;  /* 0x000000111a1a7221 */ /* 0x020fe20000010000 */
[----:B------:R-:W-:-:S03]  /*0df0*/  FADD.FTZ R25, R25, R10 ;  /* 0x0000000a19197221 */ /* 0x000fc60000010000 */
[----:B------:R-:W-:-:S07]  /*0e00*/  FADD.FTZ R26, R26, R13 ;  /* 0x0000000d1a1a7221 */ /* 0x000fce0000010000 */
.L_x_499:
[----:B------:R-:W-:Y:S05]  /*0e10*/  BSYNC.RECONVERGENT B1 ;  /* 0x0000000000017941 */ /* 0x000fea0003800200 */
.L_x_498:
[----:B------:R-:W-:Y:S05]  /*0e20*/  @P0 BRA `(.L_x_492) ;  /* 0x0000000000340947 */ /* 0x000fea0003800000 */
[----:B------:R-:W0:Y:S01]  /*0e30*/  LDC.64 R14, c[0x0][0x440] ;  /* 0x00011000ff0e7b82 */ /* 0x000e220000000a00 */
[----:B------:R-:W-:-:S07]  /*0e40*/  IMAD R3, R7, R4, R3 ;  /* 0x0000000407037224 */ /* 0x000fce00078e0203 */
[----:B------:R-:W1:Y:S08]  /*0e50*/  LDC.64 R12, c[0x0][0x448] ;  /* 0x00011200ff0c7b82 */ /* 0x000e700000000a00 */
[----:B------:R-:W2:Y:S01]  /*0e60*/  LDC.64 R10, c[0x0][0x460] ;  /* 0x00011800ff0a7b82 */ /* 0x000ea20000000a00 */
[----:B0-----:R-:W-:-:S06]  /*0e70*/  IMAD.WIDE.U32 R14, R3, 0x4, R14 ;  /* 0x00000004030e7825 */ /* 0x001fcc00078e000e */
[----:B------:R-:W3:Y:S01]  /*0e80*/  LDG.E R15, desc[UR6][R14.64] ;  /* 0x000000060e0f7981 */ /* 0x000ee2000c1e1900 */
[----:B-1----:R-:W-:-:S06]  /*0e90*/  IMAD.WIDE.U32 R12, R3, 0x4, R12 ;  /* 0x00000004030c7825 */ /* 0x002fcc00078e000c */
[----:B------:R-:W4:Y:S01]  /*0ea0*/  LDG.E R12, desc[UR6][R12.64] ;  /* 0x000000060c0c7981 */ /* 0x000f22000c1e1900 */
[----:B--2---:R-:W-:-:S06]  /*0eb0*/  IMAD.WIDE.U32 R10, R3, 0x4, R10 ;  /* 0x00000004030a7825 */ /* 0x004fcc00078e000a */
[----:B------:R-:W2:Y:S01]  /*0ec0*/  LDG.E R11, desc[UR6][R10.64] ;  /* 0x000000060a0b7981 */ /* 0x000ea2000c1e1900 */
[----:B---3--:R-:W-:Y:S01]  /*0ed0*/  FADD.FTZ R8, R8, R15 ;  /* 0x0000000f08087221 */ /* 0x008fe20000010000 */
[----:B----4-:R-:W-:Y:S01]  /*0ee0*/  FADD.FTZ R25, R25, R12 ;  /* 0x0000000c19197221 */ /* 0x010fe20000010000 */
[----:B--2---:R-:W-:-:S07]  /*0ef0*/  FADD.FTZ R26, R26, R11 ;  /* 0x0000000b1a1a7221 */ /* 0x004fce0000010000 */
.L_x_492:
[----:B------:R-:W-:Y:S05]  /*0f00*/  BSYNC.RECONVERGENT B0 ;  /* 0x0000000000007941 */ /* 0x000fea0003800200 */
.L_x_491:
[----:B------:R-:W0:Y:S01]  /*0f10*/  S2UR UR5, SR_CgaCtaId ;  /* 0x00000000000579c3 */ /* 0x000e220000008800 */
[----:B------:R-:W-:Y:S01]  /*0f20*/  UMOV UR4, 0x400 ;  /* 0x0000040000047882 */ /* 0x000fe20000000000 */
[--C-:B------:R-:W-:Y:S02]  /*0f30*/  LOP3.LUT R3, R5, 0x1f, R2.reuse, 0x78, !PT ;  /* 0x0000001f05037812 */ /* 0x100fe400078e7802 */
[----:B------:R-:W-:Y:S02]  /*0f40*/  SHF.L.U32 R10, R6, 0x7, RZ ;  /* 0x00000007060a7819 */ /* 0x000fe400000006ff */
[C---:B------:R-:W-:Y:S02]  /*0f50*/  LOP3.LUT R2, R3.reuse, 0x3e0, R2, 0xf8, !PT ;  /* 0x000003e003027812 */ /* 0x040fe400078ef802 */
[----:B------:R-:W-:Y:S02]  /*0f60*/  SHF.L.U32 R7, R3, 0x2, RZ ;  /* 0x0000000203077819 */ /* 0x000fe400000006ff */
[----:B------:R-:W-:-:S02]  /*0f70*/  SHF.L.U32 R0, R0, 0x4, RZ ;  /* 0x0000000400007819 */ /* 0x000fc400000006ff */
[----:B------:R-:W-:Y:S02]  /*0f80*/  LOP3.LUT R7, R10, R7, RZ, 0xfc, !PT ;  /* 0x000000070a077212 */ /* 0x000fe400078efcff */
[----:B------:R-:W-:Y:S01]  /*0f90*/  ISETP.NE.AND P0, PT, R6, RZ, PT ;  /* 0x000000ff0600720c */ /* 0x000fe20003f05270 */
[----:B0-----:R-:W-:-:S06]  /*0fa0*/  ULEA UR4, UR5, UR4, 0x18 ;  /* 0x0000000405047291 */ /* 0x001fcc000f8ec0ff */
[----:B------:R-:W-:-:S05]  /*0fb0*/  LEA R3, R2, UR4, 0x2 ;  /* 0x0000000402037c11 */ /* 0x000fca000f8e10ff */
[----:B------:R-:W-:Y:S04]  /*0fc0*/  STS [R3], R25 ;  /* 0x0000001903007388 */ /* 0x000fe80000000800 */
[----:B------:R-:W-:Y:S04]  /*0fd0*/  STS [R3+0x1000], R8 ;  /* 0x0010000803007388 */ /* 0x000fe80000000800 */
[----:B------:R-:W-:Y:S01]  /*0fe0*/  STS [R3+0x2000], R26 ;  /* 0x0020001a03007388 */ /* 0x000fe20000000800 */
[----:B------:R-:W-:Y:S06]  /*0ff0*/  BAR.SYNC.DEFER_BLOCKING 0x0 ;  /* 0x0000000000007b1d */ /* 0x000fec0000010000 */
[----:B------:R-:W0:Y:S04]  /*1000*/  LDS R10, [R7+UR4+0x1000] ;  /* 0x00100004070a7984 */ /* 0x000e280008000800 */
[----:B------:R-:W1:Y:S04]  /*1010*/  LDS R2, [R7+UR4] ;  /* 0x0000000407027984 */ /* 0x000e680008000800 */
[----:B------:R-:W2:Y:S04]  /*1020*/  LDS R9, [R7+UR4+0x2000] ;  /* 0x0020000407097984 */ /* 0x000ea80008000800 */
[----:B0-----:R-:W0:Y:S04]  /*1030*/  SHFL.BFLY PT, R11, R10, 0x1, 0x1f ;  /* 0x0c201f000a0b7f89 */ /* 0x001e2800000e0000 */
[----:B-1----:R-:W1:Y:S04]  /*1040*/  SHFL.BFLY PT, R13, R2, 0x1, 0x1f ;  /* 0x0c201f00020d7f89 */ /* 0x002e6800000e0000 */
[----:B--2---:R-:W2:Y:S01]  /*1050*/  SHFL.BFLY PT, R12, R9, 0x1, 0x1f ;  /* 0x0c201f00090c7f89 */ /* 0x004ea200000e0000 */
[----:B0-----:R-:W-:Y:S01]  /*1060*/  FADD.FTZ R11, R10, R11 ;  /* 0x0000000b0a0b7221 */ /* 0x001fe20000010000 */
[----:B-1----:R-:W-:-:S04]  /*1070*/  FADD.FTZ R13, R2, R13 ;  /* 0x0000000d020d7221 */ /* 0x002fc80000010000 */
[----:B------:R-:W0:Y:S01]  /*1080*/  SHFL.BFLY PT, R8, R11, 0x2, 0x1f ;  /* 0x0c401f000b087f89 */ /* 0x000e2200000e0000 */
[----:B--2---:R-:W-:-:S03]  /*1090*/  FADD.FTZ R14, R9, R12 ;  /* 0x0000000c090e7221 */ /* 0x004fc60000010000 */
[----:B------:R-:W1:Y:S04]  /*10a0*/  SHFL.BFLY PT, R12, R13, 0x2, 0x1f ;  /* 0x0c401f000d0c7f89 */ /* 0x000e6800000e0000 */
[----:B------:R-:W2:Y:S01]  /*10b0*/  SHFL.BFLY PT, R3, R14, 0x2, 0x1f ;  /* 0x0c401f000e037f89 */ /* 0x000ea200000e0000 */
[----:B0-----:R-:W-:Y:S01]  /*10c0*/  FADD.FTZ R8, R11, R8 ;  /* 0x000000080b087221 */ /* 0x001fe20000010000 */
[----:B-1----:R-:W-:Y:S01]  /*10d0*/  FADD.FTZ R12, R13, R12 ;  /* 0x0000000c0d0c7221 */ /* 0x002fe20000010000 */
[----:B--2---:R-:W-:-:S04]  /*10e0*/  FADD.FTZ R15, R14, R3 ;  /* 0x000000030e0f7221 */ /* 0x004fc80000010000 */
[----:B------:R-:W0:Y:S04]  /*10f0*/  SHFL.BFLY PT, R7, R12, 0x4, 0x1f ;  /* 0x0c801f000c077f89 */ /* 0x000e2800000e0000 */
[----:B------:R-:W1:Y:S04]  /*1100*/  SHFL.BFLY PT, R3, R8, 0x4, 0x1f ;  /* 0x0c801f0008037f89 */ /* 0x000e6800000e0000 */
[----:B------:R-:W2:Y:S01]  /*1110*/  SHFL.BFLY PT, R2, R15, 0x4, 0x1f ;  /* 0x0c801f000f027f89 */ /* 0x000ea200000e0000 */
[----:B0-----:R-:W-:Y:S01]  /*1120*/  FADD.FTZ R9, R12, R7 ;  /* 0x000000070c097221 */ /* 0x001fe20000010000 */
[----:B-1----:R-:W-:-:S04]  /*1130*/  FADD.FTZ R3, R8, R3 ;  /* 0x0000000308037221 */ /* 0x002fc80000010000 */
[----:B------:R-:W0:Y:S01]  /*1140*/  SHFL.BFLY PT, R10, R9, 0x8, 0x1f ;  /* 0x0d001f00090a7f89 */ /* 0x000e2200000e0000 */
[----:B--2---:R-:W-:Y:S01]  /*1150*/  FADD.FTZ R16, R15, R2 ;  /* 0x000000020f107221 */ /* 0x004fe20000010000 */
[----:B------:R-:W-:Y:S02]  /*1160*/  LOP3.LUT R15, R0, 0x7ffffff0, RZ, 0xc0, !PT ;  /* 0x7ffffff0000f7812 */ /* 0x000fe400078ec0ff */
[----:B------:R-:W1:Y:S02]  /*1170*/  SHFL.BFLY PT, R2, R3, 0x8, 0x1f ;  /* 0x0d001f0003027f89 */ /* 0x000e6400000e0000 */
[----:B------:R-:W-:Y:S02]  /*1180*/  IADD3 R0, PT, PT, R6, R15, RZ ;  /* 0x0000000f06007210 */ /* 0x000fe40007ffe0ff */
[----:B------:R-:W2:Y:S01]  /*1190*/  SHFL.BFLY PT, R7, R16, 0x8, 0x1f ;  /* 0x0d001f0010077f89 */ /* 0x000ea200000e0000 */
[----:B0-----:R-:W-:Y:S01]  /*11a0*/  FADD.FTZ R10, R9, R10 ;  /* 0x0000000a090a7221 */ /* 0x001fe20000010000 */
[----:B-1----:R-:W-:-:S04]  /*11b0*/  FADD.FTZ R2, R3, R2 ;  /* 0x0000000203027221 */ /* 0x002fc80000010000 */
[----:B------:R-:W0:Y:S01]  /*11c0*/  SHFL.BFLY PT, R11, R10, 0x10, 0x1f ;  /* 0x0e001f000a0b7f89 */ /* 0x000e2200000e0000 */
[----:B------:R-:W-:Y:S01]  /*11d0*/  SHF.L.U32 R3, R0, 0x1, RZ ;  /* 0x0000000100037819 */ /* 0x000fe200000006ff */
[----:B--2---:R-:W-:Y:S02]  /*11e0*/  FADD.FTZ R8, R16, R7 ;  /* 0x0000000710087221 */ /* 0x004fe40000010000 */
[----:B------:R-:W1:Y:S01]  /*11f0*/  SHFL.BFLY PT, R7, R2, 0x10, 0x1f ;  /* 0x0e001f0002077f89 */ /* 0x000e6200000e0000 */
[----:B------:R-:W-:Y:S02]  /*1200*/  ISETP.GE.U32.AND P1, PT, R3, R4, PT ;  /* 0x000000040300720c */ /* 0x000fe40003f26070 */
[----:B------:R-:W-:Y:S01]  /*1210*/  @!P0 LEA R4, R5, UR4, 0x2 ;  /* 0x0000000405048c11 */ /* 0x000fe2000f8e10ff */
[----:B------:R-:W2:Y:S01]  /*1220*/  SHFL.BFLY PT, R13, R8, 0x10, 0x1f ;  /* 0x0e001f00080d7f89 */ /* 0x000ea200000e0000 */
[----:B0-----:R-:W-:Y:S01]  /*1230*/  FADD.FTZ R11, R10, R11 ;  /* 0x0000000b0a0b7221 */ /* 0x001fe20000010000 */
[----:B-1----:R-:W-:-:S04]  /*1240*/  FADD.FTZ R7, R2, R7 ;  /* 0x0000000702077221 */ /* 0x002fc80000010000 */
[----:B------:R0:W-:Y:S01]  /*1250*/  @!P0 STS [R4+0x3000], R11 ;  /* 0x0030000b04008388 */ /* 0x0001e20000000800 */
[----:B--2---:R-:W-:-:S03]  /*1260*/  FADD.FTZ R13, R8, R13 ;  /* 0x0000000d080d7221 */ /* 0x004fc60000010000 */
        /* <DEDUP_REMOVED lines=11> */
[----:B------:R-:W3:Y:S03]  /*1320*/  LDC.64 R4, c[0x0][0x480] ;  /* 0x00012000ff047b82 */ /* 0x000ee60000000a00 */
[----:B------:R-:W4:Y:S05]  /*1330*/  LDS.64 R14, [R8+0x3100] ;  /* 0x00310000080e7984 */ /* 0x000f2a0000000a00 */
[----:B------:R-:W5:Y:S01]  /*1340*/  LDC.64 R6, c[0x0][0x4a0] ;  /* 0x00012800ff067b82 */ /* 0x000f620000000a00 */
[----:B-1----:R-:W-:-:S04]  /*1350*/  IMAD.WIDE.U32 R2, R0, 0x4, R2 ;  /* 0x0000000400027825 */ /* 0x002fc800078e0002 */
[----:B---3--:R-:W-:-:S04]  /*1360*/  IMAD.WIDE.U32 R4, R0, 0x4, R4 ;  /* 0x0000000400047825 */ /* 0x008fc800078e0004 */
[----:B-----5:R-:W-:Y:S01]  /*1370*/  IMAD.WIDE.U32 R6, R0, 0x4, R6 ;  /* 0x0000000400067825 */ /* 0x020fe200078e0006 */
[----:B0-----:R-:W-:Y:S02]  /*1380*/  F2FP.BF16.F32.PACK_AB R11, R11, R10 ;  /* 0x0000000a0b0b723e */ /* 0x001fe400000010ff */
[----:B--2---:R-:W-:-:S03]  /*1390*/  F2FP.BF16.F32.PACK_AB R13, R13, R12 ;  /* 0x0000000c0d0d723e */ /* 0x004fc600000010ff */
[----:B------:R-:W-:Y:S01]  /*13a0*/  STG.E desc[UR6][R2.64], R11 ;  /* 0x0000000b02007986 */ /* 0x000fe2000c101906 */
[----:B----4-:R-:W-:-:S03]  /*13b0*/  F2FP.BF16.F32.PACK_AB R15, R15, R14 ;  /* 0x0000000e0f0f723e */ /* 0x010fc600000010ff */
[----:B------:R-:W-:Y:S04]  /*13c0*/  STG.E desc[UR6][R4.64], R13 ;  /* 0x0000000d04007986 */ /* 0x000fe8000c101906 */
[----:B------:R-:W-:Y:S01]  /*13d0*/  STG.E desc[UR6][R6.64], R15 ;  /* 0x0000000f06007986 */ /* 0x000fe2000c101906 */
[----:B------:R-:W-:Y:S05]  /*13e0*/  EXIT ;  /* 0x000000000000794d */ /* 0x000fea0003800000 */
.L_x_500:
        /* <DEDUP_REMOVED lines=9> */
.L_x_6668:


//--------------------- .text._ZN10layer_norm13ln_bwd_kernelINS_13Kernel_traitsI13__nv_bfloat16S2_S2_S2_fjLj1536ELj1ELj1ELj4ELj8ENS_18Kernel_traits_baseILj1536ES2_S2_S2_S2_fjLj128EEEEELb1ELb1ELb1ELb0EEEvNS_9BwdParamsE --------------------------
	.section	.text._ZN10layer_norm13ln_bwd_kernelINS_13Kernel_traitsI13__nv_bfloat16S2_S2_S2_fjLj1536ELj1ELj1ELj4ELj8ENS_18Kernel_traits_baseILj1536ES2_S2_S2_S2_fjLj128EEEEELb1ELb1ELb1ELb0EEEvNS_9BwdParamsE,"ax",@progbits
	.align	128
        .global         _ZN10layer_norm13ln_bwd_kernelINS_13Kernel_traitsI13__nv_bfloat16S2_S2_S2_fjLj1536ELj1ELj1ELj4ELj8ENS_18Kernel_traits_baseILj1536ES2_S2_S2_S2_fjLj128EEEEELb1ELb1ELb1ELb0EEEvNS_9BwdParamsE
        .type           _ZN10layer_norm13ln_bwd_kernelINS_13Kernel_traitsI13__nv_bfloat16S2_S2_S2_fjLj1536ELj1ELj1ELj4ELj8ENS_18Kernel_traits_baseILj1536ES2_S2_S2_S2_fjLj128EEEEELb1ELb1ELb1ELb0EEEvNS_9BwdParamsE,@function
        .size           _ZN10layer_norm13ln_bwd_kernelINS_13Kernel_traitsI13__nv_bfloat16S2_S2_S2_fjLj1536ELj1ELj1ELj4ELj8ENS_18Kernel_traits_baseILj1536ES2_S2_S2_S2_fjLj128EEEEELb1ELb1ELb1ELb0EEEvNS_9BwdParamsE,(.L_x_6669 - _ZN10layer_norm13ln_bwd_kernelINS_13Kernel_traitsI13__nv_bfloat16S2_S2_S2_fjLj1536ELj1ELj1ELj4ELj8ENS_18Kernel_traits_baseILj1536ES2_S2_S2_S2_fjLj128EEEEELb1ELb1ELb1ELb0EEEvNS_9BwdParamsE)
        .other          _ZN10layer_norm13ln_bwd_kernelINS_13Kernel_traitsI13__nv_bfloat16S2_S2_S2_fjLj1536ELj1ELj1ELj4ELj8ENS_18Kernel_traits_baseILj1536ES2_S2_S2_S2_fjLj128EEEEELb1ELb1ELb1ELb0EEEvNS_9BwdParamsE,@"STO_CUDA_ENTRY STV_DEFAULT"
_ZN10layer_norm13ln_bwd_kernelINS_13Kernel_traitsI13__nv_bfloat16S2_S2_S2_fjLj1536ELj1ELj1ELj4ELj8ENS_18Kernel_traits_baseILj1536ES2_S2_S2_S2_fjLj128EEEEELb1ELb1ELb1ELb0EEEvNS_9BwdParamsE:
.text._ZN10layer_norm13ln_bwd_kernelINS_13Kernel_traitsI13__nv_bfloat16S2_S2_S2_fjLj1536ELj1ELj1ELj4ELj8ENS_18Kernel_traits_baseILj1536ES2_S2_S2_S2_fjLj128EEEEELb1ELb1ELb1ELb0EEEvNS_9BwdParamsE:
        /* <DEDUP_REMOVED lines=57> */
[----:B------:R-:W-:Y:S01]  /*0390*/  SHF.R.U64 R19, R16, 0x10, R17 ;  /* 0x0000001010137819 */ /* 0x000fe20000001211 */
[----:B------:R-:W-:Y:S01]  /*03a0*/  IMAD.MOV.U32 R16, RZ, RZ, R12 ;  /* 0x000000ffff107224 */ /* 0x000fe200078e000c */
        /* <DEDUP_REMOVED lines=33> */
[----:B------:R-:W-:Y:S01]  /*05c0*/  CS2R R22, SRZ ;  /* 0x0000000000167805 */ /* 0x000fe2000001ff00 */
[----:B------:R-:W-:Y:S01]  /*05d0*/  UPLOP3.LUT UP1, UPT, UPT, UPT, UPT, 0x40, 0x4 ;  /* 0x000000000004789c */ /* 0x000fe20003f2e870 */
[----:B------:R-:W0:Y:S01]  /*05e0*/  LDCU UR11, c[0x0][0x388] ;  /* 0x00007100ff0b77ac */ /* 0x000e220008000800 */
[----:B------:R-:W1:Y:S01]  /*05f0*/  LDCU.U8 UR30, c[0x0][0x410] ;  /* 0x00008200ff1e77ac */ /* 0x000e620008000000 */
[----:B------:R-:W2:Y:S01]  /*0600*/  LDCU UR31, c[0x0][0x400] ;  /* 0x00008000ff1f77ac */ /* 0x000ea20008000800 */
[----:B------:R-:W3:Y:S01]  /*0610*/  LDCU.64 UR24, c[0x0][0x408] ;  /* 0x00008100ff1877ac */ /* 0x000ee20008000a00 */
[----:B------:R-:W4:Y:S01]  /*0620*/  LDCU.64 UR26, c[0x0][0x438] ;  /* 0x00008700ff1a77ac */ /* 0x000f220008000a00 */
[----:B------:R-:W0:Y:S01]  /*0630*/  LDCU.64 UR4, c[0x0][0x478] ;  /* 0x00008f00ff0477ac */ /* 0x000e220008000a00 */
[----:B------:R-:W0:Y:S01]  /*0640*/  LDCU.128 UR16, c[0x0][0x3c0] ;  /* 0x00007800ff1077ac */ /* 0x000e220008000c00 */
[----:B------:R-:W0:Y:S01]  /*0650*/  LDCU.128 UR12, c[0x0][0x3f0] ;  /* 0x00007e00ff0c77ac */ /* 0x000e220008000c00 */
[----:B------:R-:W0:Y:S02]  /*0660*/  LDCU.64 UR28, c[0x0][0x380] ;  /* 0x00007000ff1c77ac */ /* 0x000e240008000a00 */
.L_x_574:
[----:B0-----:R-:W-:Y:S02]  /*0670*/  UIMAD.WIDE UR6, UR21, 0x4, UR14 ;  /* 0x00000004150678a5 */ /* 0x001fe4000f8e020e */
[----:B------:R-:W-:-:S04]  /*0680*/  UIMAD.WIDE UR8, UR21, 0x4, UR12 ;  /* 0x00000004150878a5 */ /* 0x000fc8000f8e020c */
[----:B------:R-:W-:Y:S01]  /*0690*/  IMAD.U32 R60, RZ, RZ, UR6 ;  /* 0x00000006ff3c7e24 */ /* 0x000fe2000f8e00ff */
[----:B------:R-:W-:Y:S01]  /*06a0*/  MOV R61, UR7 ;  /* 0x00000007003d7c02 */ /* 0x000fe20008000f00 */
[----:B------:R-:W-:-:S04]  /*06b0*/  UIMAD.WIDE UR6, UR21, 0x4, UR18 ;  /* 0x00000004150678a5 */ /* 0x000fc8000f8e0212 */
[----:B-----5:R-:W5:Y:S01]  /*06c0*/  LDG.E R60, desc[UR22][R60.64] ;  /* 0x000000163c3c7981 */ /* 0x020f62000c1e1900 */
[----:B-1234-:R-:W-:Y:S01]  /*06d0*/  IMAD.U32 R56, RZ, RZ, UR8 ;  /* 0x00000008ff387e24 */ /* 0x01efe2000f8e00ff */
[----:B------:R-:W-:Y:S02]  /*06e0*/  MOV R58, UR6 ;  /* 0x00000006003a7c02 */ /* 0x000fe40008000f00 */
[----:B------:R-:W-:Y:S02]  /*06f0*/  MOV R59, UR7 ;  /* 0x00000007003b7c02 */ /* 0x000fe40008000f00 */
[----:B------:R-:W-:-:S03]  /*0700*/  MOV R57, UR9 ;  /* 0x0000000900397c02 */ /* 0x000fc60008000f00 */
        /* <DEDUP_REMOVED lines=9> */
[----:B------:R-:W-:Y:S02]  /*07a0*/  MOV R56, UR6 ;  /* 0x0000000600387c02 */ /* 0x000fe40008000f00 */
[----:B------:R-:W-:-:S05]  /*07b0*/  MOV R57, UR7 ;  /* 0x0000000700397c02 */ /* 0x000fca0008000f00 */
[----:B------:R0:W2:Y:S01]  /*07c0*/  LDG.E R56, desc[UR22][R56.64] ;  /* 0x0000001638387981 */ /* 0x0000a2000c1e1900 */
[----:B------:R-:W-:Y:S01]  /*07d0*/  UISETP.GE.AND UP3, UPT, UR20, 0x1, UPT ;  /* 0x000000011400788c */ /* 0x000fe2000bf66270 */
[C---:B------:R-:W-:Y:S01]  /*07e0*/  ISETP.GE.U32.AND P3, PT, R69.reuse, 0x80, PT ;  /* 0x000000804500780c */ /* 0x040fe20003f66070 */
[----:B------:R-:W-:Y:S01]  /*07f0*/  UIADD3 UR7, UPT, UPT, UR33, -0x1, URZ ;  /* 0xffffffff21077890 */ /* 0x000fe2000fffe0ff */
[----:B-1----:R-:W-:Y:S01]  /*0800*/  ISETP.NE.AND P0, PT, RZ, UR30, PT ;  /* 0x0000001eff007c0c */ /* 0x002fe2000bf05270 */
[----:B------:R-:W-:Y:S01]  /*0810*/  UIMAD UR6, UR21, UR11, URZ ;  /* 0x0000000b150672a4 */ /* 0x000fe2000f8e02ff */
[----:B------:R-:W-:Y:S01]  /*0820*/  BSSY.RECONVERGENT B1, `(.L_x_504) ;  /* 0x0000057000017945 */ /* 0x000fe20003800200 */
[----:B------:R-:W-:Y:S01]  /*0830*/  UIMAD UR8, UR7, UR11, URZ ;  /* 0x0000000b070872a4 */ /* 0x000fe2000f8e02ff */
[----:B------:R-:W-:Y:S01]  /*0840*/  PLOP3.LUT P4, PT, PT, PT, UP3, 0x80, 0x8 ;  /* 0x000000000008781c */ /* 0x000fe20003f8f038 */
[----:B------:R-:W-:Y:S01]  /*0850*/  USHF.R.S32.HI UR7, URZ, 0x1f, UR6 ;  /* 0x0000001fff077899 */ /* 0x000fe20008011406 */
[----:B------:R-:W-:Y:S01]  /*0860*/  IMAD.MOV.U32 R118, RZ, RZ, RZ ;  /* 0x000000ffff767224 */ /* 0x000fe200078e00ff */
[C---:B------:R-:W-:Y:S01]  /*0870*/  ISETP.GE.U32.AND P1, PT, R69.reuse, 0x100, PT ;  /* 0x000001004500780c */ /* 0x040fe20003f26070 */
[----:B------:R-:W-:Y:S01]  /*0880*/  @UP3 UIADD3 UR9, UPT, UPT, UR20, -0x1, URZ ;  /* 0xffffffff14093890 */ /* 0x000fe2000fffe0ff */
[----:B------:R-:W-:Y:S01]  /*0890*/  ISETP.GE.U32.AND P2, PT, R69, 0x180, PT ;  /* 0x000001804500780c */ /* 0x000fe20003f46070 */
[----:B------:R-:W-:-:S02]  /*08a0*/  ULEA.HI UR7, UR7, UR6, URZ, 0x2 ;  /* 0x0000000607077291 */ /* 0x000fc4000f8f10ff */
[----:B------:R-:W-:Y:S02]  /*08b0*/  @UP3 UIMAD UR10, UR9, UR11, URZ ;  /* 0x0000000b090a32a4 */ /* 0x000fe4000f8e02ff */
[----:B------:R-:W-:Y:S02]  /*08c0*/  USHF.R.S32.HI UR9, URZ, 0x1f, UR8 ;  /* 0x0000001fff097899 */ /* 0x000fe40008011408 */
[----:B------:R-:W-:Y:S01]  /*08d0*/  @UP3 USHF.R.S32.HI UR6, URZ, 0x1f, UR10 ;  /* 0x0000001fff063899 */ /* 0x000fe2000801140a */
[----:B0-----:R-:W-:Y:S01]  /*08e0*/  MOV R57, UR7 ;  /* 0x0000000700397c02 */ /* 0x001fe20008000f00 */
[----:B------:R-:W-:Y:S02]  /*08f0*/  ULEA.HI UR9, UR9, UR8, URZ, 0x2 ;  /* 0x0000000809097291 */ /* 0x000fe4000f8f10ff */
[----:B------:R-:W-:Y:S01]  /*0900*/  @UP3 ULEA.HI UR6, UR6, UR10, URZ, 0x2 ;  /* 0x0000000a06063291 */ /* 0x000fe2000f8f10ff */
[----:B------:R-:W-:-:S03]  /*0910*/  LEA.HI.SX32 R112, R57, R116, 0x1e ;  /* 0x0000007439707211 */ /* 0x000fc600078ff2ff */
[----:B------:R-:W-:Y:S02]  /*0920*/  MOV R121, UR9 ;  /* 0x0000000900797c02 */ /* 0x000fe40008000f00 */
[----:B------:R-:W-:Y:S01]  /*0930*/  MOV R59, UR6 ;  /* 0x00000006003b7c02 */ /* 0x000fe20008000f00 */
[----:B------:R-:W-:Y:S01]  /*0940*/  IMAD.MOV.U32 R119, RZ, RZ, R112 ;  /* 0x000000ffff777224 */ /* 0x000fe200078e0070 */
[-C--:B------:R-:W-:Y:S02]  /*0950*/  LEA.HI.SX32 R121, R121, R116.reuse, 0x1e ;  /* 0x0000007479797211 */ /* 0x080fe400078ff2ff */
[----:B------:R-:W-:Y:S02]  /*0960*/  @P4 LEA.HI.SX32 R118, R59, R116, 0x1e ;  /* 0x000000743b764211 */ /* 0x000fe400078ff2ff */
[----:B------:R-:W-:Y:S02]  /*0970*/  CS2R R116, SRZ ;  /* 0x0000000000747805 */ /* 0x000fe4000001ff00 */
        /* <DEDUP_REMOVED lines=14> */
[----:B------:R-:W-:Y:S01]  /*0a60*/  IMAD.U32 R78, R84, 0x10000, RZ ;  /* 0x00010000544e7824 */ /* 0x000fe200078e00ff */
[----:B------:R-:W-:Y:S01]  /*0a70*/  SHF.L.U32 R91, R8, 0x10, RZ ;  /* 0x00000010085b7819 */ /* 0x000fe200000006ff */
[----:B------:R-:W-:Y:S02]  /*0a80*/  IMAD.U32 R90, R85, 0x10000, RZ ;  /* 0x00010000555a7824 */ /* 0x000fe400078e00ff */
[----:B0-----:R-:W-:-:S05]  /*0a90*/  @P0 IMAD.WIDE.U32 R60, R119, 0x8, R60 ;  /* 0x00000008773c0825 */ /* 0x001fca00078e003c */
[----:B------:R0:W5:Y:S01]  /*0aa0*/  @P0 LDG.E.64 R80, desc[UR22][R60.64] ;  /* 0x000000163c500981 */ /* 0x000162000c1e1b00 */
[----:B------:R-:W-:Y:S01]  /*0ab0*/  IADD3 R118, PT, PT, R118, 0x80, RZ ;  /* 0x0000008076767810 */ /* 0x000fe20007ffe0ff */
[----:B------:R-:W-:Y:S01]  /*0ac0*/  VIADD R121, R121, 0x80 ;  /* 0x0000008079797836 */ /* 0x000fe20000000000 */
[----:B------:R-:W-:Y:S02]  /*0ad0*/  IADD3 R119, PT, PT, R119, 0x80, RZ ;  /* 0x0000008077777810 */ /* 0x000fe40007ffe0ff */
[C---:B---3--:R-:W-:Y:S02]  /*0ae0*/  SHF.L.U32 R3, R56.reuse, 0x10, RZ ;  /* 0x0000001038037819 */ /* 0x048fe400000006ff */
[--C-:B------:R-:W-:Y:S02]  /*0af0*/  SHF.R.U64 R56, R56, 0x10, R57.reuse ;  /* 0x0000001038387819 */ /* 0x100fe40000001239 */
[----:B-1----:R-:W-:Y:S02]  /*0b00*/  SHF.R.U32.HI R63, RZ, 0x10, R57 ;  /* 0x00000010ff3f7819 */ /* 0x002fe40000011639 */
[----:B----4-:R-:W-:-:S02]  /*0b10*/  MOV R79, R58 ;  /* 0x0000003a004f7202 */ /* 0x010fc40000000f00 */
[--C-:B------:R-:W-:Y:S02]  /*0b20*/  SHF.R.U64 R93, R58, 0x10, R59.reuse ;  /* 0x000000103a5d7819 */ /* 0x100fe4000000123b */
[----:B------:R-:W-:Y:S02]  /*0b30*/  MOV R92, R59 ;  /* 0x0000003b005c7202 */ /* 0x000fe40000000f00 */
[----:B------:R-:W-:Y:S02]  /*0b40*/  SHF.R.U32.HI R58, RZ, 0x10, R59 ;  /* 0x00000010ff3a7819 */ /* 0x000fe4000001163b */
[----:B------:R-:W-:Y:S02]  /*0b50*/  SHF.L.U32 R59, R57, 0x10, RZ ;  /* 0x00000010393b7819 */ /* 0x000fe400000006ff */
[----:B------:R-:W-:Y:S02]  /*0b60*/  SHF.L.U32 R57, R56, 0x10, RZ ;  /* 0x0000001038397819 */ /* 0x000fe400000006ff */
[----:B------:R-:W-:Y:S01]  /*0b70*/  SHF.L.U32 R79, R79, 0x10, RZ ;  /* 0x000000104f4f7819 */ /* 0x000fe200000006ff */
[----:B------:R-:W-:-:S02]  /*0b80*/  FADD.FTZ R3, -R120, R3 ;  /* 0x0000000378037221 */ /* 0x000fc40000010100 */
[----:B------:R-:W-:Y:S01]  /*0b90*/  FADD.FTZ R57, -R120, R57 ;  /* 0x0000003978397221 */ /* 0x000fe20000010100 */
[----:B0-----:R-:W-:Y:S02]  /*0ba0*/  SHF.L.U32 R61, R92, 0x10, RZ ;  /* 0x000000105c3d7819 */ /* 0x001fe400000006ff */
[----:B------:R-:W-:Y:S01]  /*0bb0*/  SHF.L.U32 R56, R93, 0x10, RZ ;  /* 0x000000105d387819 */ /* 0x000fe200000006ff */
[----:B------:R-:W-:Y:S01]  /*0bc0*/  FMUL.FTZ R92, R57, UR32 ;  /* 0x00000020395c7c20 */ /* 0x000fe20008410000 */
[-C--:B------:R-:W-:Y:S01]  /*0bd0*/  FMUL.FTZ R78, R78, R79.reuse ;  /* 0x0000004f4e4e7220 */ /* 0x080fe20000410000 */
[----:B------:R-:W-:Y:S02]  /*0be0*/  IMAD.U32 R63, R63, 0x10000, RZ ;  /* 0x000100003f3f7824 */ /* 0x000fe400078e00ff */
[----:B------:R-:W-:Y:S01]  /*0bf0*/  FMUL.FTZ R3, R3, UR32 ;  /* 0x0000002003037c20 */ /* 0x000fe20008410000 */
[----:B------:R-:W-:Y:S01]  /*0c00*/  FADD.FTZ R59, -R120, R59 ;  /* 0x0000003b783b7221 */ /* 0x000fe20000010100 */
[-C--:B------:R-:W-:Y:S01]  /*0c10*/  FMUL.FTZ R91, R91, R56.reuse ;  /* 0x000000385b5b7220 */ /* 0x080fe20000410000 */
[----:B------:R-:W-:Y:S01]  /*0c20*/  FADD.FTZ R41, R41, R56 ;  /* 0x0000003829297221 */ /* 0x000fe20000010000 */
[----:B------:R-:W-:Y:S01]  /*0c30*/  FFMA.FTZ R53, R92, R56, R53 ;  /* 0x000000385c357223 */ /* 0x000fe20000010035 */
[----:B------:R-:W-:Y:S01]  /*0c40*/  FADD.FTZ R63, -R120, R63 ;  /* 0x0000003f783f7221 */ /* 0x000fe20000010100 */
[----:B------:R-:W-:Y:S01]  /*0c50*/  FADD.FTZ R56, RZ, R78 ;  /* 0x0000004eff387221 */ /* 0x000fe20000010000 */
[C---:B------:R-:W-:Y:S01]  /*0c60*/  FFMA.FTZ R57, R3.reuse, R78, RZ ;  /* 0x0000004e03397223 */ /* 0x040fe200000100ff */
[----:B------:R-:W-:Y:S01]  /*0c70*/  FADD.FTZ R40, R40, R79 ;  /* 0x0000004f28287221 */ /* 0x000fe20000010000 */
[----:B------:R-:W-:Y:S01]  /*0c80*/  FFMA.FTZ R52, R3, R79, R52 ;  /* 0x0000004f03347223 */ /* 0x000fe20000010034 */
[----:B------:R-:W-:Y:S01]  /*0c90*/  FMUL.FTZ R79, R59, UR32 ;  /* 0x000000203b4f7c20 */ /* 0x000fe20008410000 */
[----:B------:R-:W-:Y:S01]  /*0ca0*/  SHF.L.U32 R58, R58, 0x10, RZ ;  /* 0x000000103a3a7819 */ /* 0x000fe200000006ff */
[----:B------:R-:W-:Y:S01]  /*0cb0*/  FMUL.FTZ R94, R63, UR32 ;  /* 0x000000203f5e7c20 */ /* 0x000fe20008410000 */
[----:B------:R-:W-:Y:S01]  /*0cc0*/  SHF.L.U32 R93, R7, 0x10, RZ ;  /* 0x00000010075d7819 */ /* 0x000fe200000006ff */
[----:B------:R-:W-:Y:S01]  /*0cd0*/  FADD.FTZ R59, R56, R91 ;  /* 0x0000005b383b7221 */ /* 0x000fe20000010000 */
[----:B------:R-:W-:Y:S01]  /*0ce0*/  FMUL.FTZ R90, R90, R61 ;  /* 0x0000003d5a5a7220 */ /* 0x000fe20000410000 */
[----:B------:R-:W-:Y:S01]  /*0cf0*/  FFMA.FTZ R56, R92, R91, R57 ;  /* 0x0000005b5c387223 */ /* 0x000fe20000010039 */
[----:B------:R-:W-:Y:S01]  /*0d00*/  FADD.FTZ R43, R43, R58 ;  /* 0x0000003a2b2b7221 */ /* 0x000fe20000010000 */
[-C--:B------:R-:W-:Y:S01]  /*0d10*/  FFMA.FTZ R55, R94, R58.reuse, R55 ;  /* 0x0000003a5e377223 */ /* 0x080fe20000010037 */
[----:B------:R-:W-:Y:S01]  /*0d20*/  FMUL.FTZ R93, R93, R58 ;  /* 0x0000003a5d5d7220 */ /* 0x000fe20000410000 */
[----:B------:R-:W-:Y:S01]  /*0d30*/  FADD.FTZ R58, R59, R90 ;  /* 0x0000005a3b3a7221 */ /* 0x000fe20000010000 */
[C---:B------:R-:W-:Y:S01]  /*0d40*/  FFMA.FTZ R57, R79.reuse, R90, R56 ;  /* 0x0000005a4f397223 */ /* 0x040fe20000010038 */
[----:B------:R-:W-:Y:S01]  /*0d50*/  FADD.FTZ R42, R42, R61 ;  /* 0x0000003d2a2a7221 */ /* 0x000fe20000010000 */
[----:B------:R-:W-:Y:S01]  /*0d60*/  FFMA.FTZ R54, R79, R61, R54 ;  /* 0x0000003d4f367223 */ /* 0x000fe20000010036 */
[----:B------:R-:W-:Y:S01]  /*0d70*/  FADD.FTZ R117, R58, R93 ;  /* 0x0000005d3a757221 */ /* 0x000fe20000010000 */
[----:B------:R-:W-:-:S07]  /*0d80*/  FFMA.FTZ R116, R94, R93, R57 ;  /* 0x0000005d5e747223 */ /* 0x000fce0000010039 */
.L_x_505:
[----:B----4-:R-:W-:Y:S05]  /*0d90*/  BSYNC.RECONVERGENT B1 ;  /* 0x0000000000017941 */ /* 0x010fea0003800200 */
.L_x_504:
[----:B------:R-:W-:Y:S04]  /*0da0*/  BSSY.RECONVERGENT B1, `(.L_x_506) ;  /* 0x0000041000017945 */ /* 0x000fe80003800200 */
[----:B------:R-:W-:Y:S05]  /*0db0*/  @!P1 BRA `(.L_x_507) ;  /* 0x0000000000fc9947 */ /* 0x000fea0003800000 */
[----:B------:R-:W0:Y:S08]  /*0dc0*/  LDC.64 R60, c[0x0][0x428] ;  /* 0x00010a00ff3c7b82 */ /* 0x000e300000000a00 */
[----:B------:R-:W1:Y:S08]  /*0dd0*/  LDC.64 R56, c[0x0][0x3a8] ;  /* 0x0000ea00ff387b82 */ /* 0x000e700000000a00 */
[----:B------:R-:W2:Y:S01]  /*0de0*/  LDC.64 R62, c[0x0][0x3b0] ;  /* 0x0000ec00ff3e7b82 */ /* 0x000ea20000000a00 */
[----:B0-----:R-:W-:-:S06]  /*0df0*/  IMAD.WIDE.U32 R60, R121, 0x8, R60 ;  /* 0x00000008793c7825 */ /* 0x001fcc00078e003c */
[----:B------:R-:W3:Y:S01]  /*0e00*/  LDG.E.64 R60, desc[UR22][R60.64] ;  /* 0x000000163c3c7981 */ /* 0x000ee2000c1e1b00 */
[----:B-1----:R-:W-:-:S06]  /*0e10*/  IMAD.WIDE.U32 R56, R119, 0x8, R56 ;  /* 0x0000000877387825 */ /* 0x002fcc00078e0038 */
[----:B------:R-:W4:Y:S01]  /*0e20*/  LDG.E.64 R56, desc[UR22][R56.64] ;  /* 0x0000001638387981 */ /* 0x000f22000c1e1b00 */
[----:B--2---:R-:W-:-:S05]  /*0e30*/  IMAD.WIDE.U32 R62, R118, 0x4, R62 ;  /* 0x00000004763e7825 */ /* 0x004fca00078e003e */
[----:B------:R-:W5:Y:S01]  /*0e40*/  LDG.E R2, desc[UR22][R62.64] ;  /* 0x000000163e027981 */ /* 0x000f62000c1e1900 */
[----:B------:R-:W-:-:S04]  /*0e50*/  ISETP.NE.U32.AND P0, PT, RZ, UR26, PT ;  /* 0x0000001aff007c0c */ /* 0x000fc8000bf05070 */
[----:B------:R-:W-:-:S13]  /*0e60*/  ISETP.NE.AND.EX P0, PT, RZ, UR27, PT, P0 ;  /* 0x0000001bff007c0c */ /* 0x000fda000bf05300 */
[----:B------:R-:W0:Y:S01]  /*0e70*/  @P0 LDC.64 R58, c[0x0][0x438] ;  /* 0x00010e00ff3a0b82 */ /* 0x000e220000000a00 */
[----:B------:R-:W-:Y:S02]  /*0e80*/  IMAD.U32 R97, R68, 0x10000, RZ ;  /* 0x0001000044617824 */ /* 0x000fe400078e00ff */
[----:B0-----:R-:W-:-:S05]  /*0e90*/  @P0 IMAD.WIDE.U32 R58, R119, 0x8, R58 ;  /* 0x00000008773a0825 */ /* 0x001fca00078e003a */
[----:B------:R0:W5:Y:S01]  /*0ea0*/  @P0 LDG.E.64 R86, desc[UR22][R58.64] ;  /* 0x000000163a560981 */ /* 0x000162000c1e1b00 */
[----:B------:R-:W-:Y:S01]  /*0eb0*/  SHF.L.U32 R103, R65, 0x10, RZ ;  /* 0x0000001041677819 */ /* 0x000fe200000006ff */
[----:B------:R-:W-:Y:S01]  /*0ec0*/  VIADD R118, R118, 0x80 ;  /* 0x0000008076767836 */ /* 0x000fe20000000000 */
[----:B------:R-:W-:Y:S02]  /*0ed0*/  IADD3 R121, PT, PT, R121, 0x80, RZ ;  /* 0x0000008079797810 */ /* 0x000fe40007ffe0ff */
[----:B------:R-:W-:Y:S02]  /*0ee0*/  IADD3 R119, PT, PT, R119, 0x80, RZ ;  /* 0x0000008077777810 */ /* 0x000fe40007ffe0ff */
[----:B---3--:R-:W-:Y:S02]  /*0ef0*/  MOV R95, R60 ;  /* 0x0000003c005f7202 */ /* 0x008fe40000000f00 */
[----:B------:R-:W-:Y:S02]  /*0f00*/  SHF.R.U64 R96, R60, 0x10, R61 ;  /* 0x000000103c607819 */ /* 0x000fe4000000123d */
[----:B------:R-:W-:-:S02]  /*0f10*/  SHF.L.U32 R60, R95, 0x10, RZ ;  /* 0x000000105f3c7819 */ /* 0x000fc400000006ff */
[C---:B----4-:R-:W-:Y:S02]  /*0f20*/  SHF.L.U32 R99, R56.reuse, 0x10, RZ ;  /* 0x0000001038637819 */ /* 0x050fe400000006ff */
[----:B------:R-:W-:-:S04]  /*0f30*/  SHF.R.U64 R56, R56, 0x10, R57 ;  /* 0x0000001038387819 */ /* 0x000fc80000001239 */
[----:B------:R-:W-:Y:S02]  /*0f40*/  SHF.L.U32 R95, R56, 0x10, RZ ;  /* 0x00000010385f7819 */ /* 0x000fe400000006ff */
[----:B0-----:R-:W-:-:S03]  /*0f50*/  SHF.L.U32 R58, R96, 0x10, RZ ;  /* 0x00000010603a7819 */ /* 0x001fc600000006ff */
[----:B------:R-:W-:Y:S01]  /*0f60*/  FADD.FTZ R95, -R120, R95 ;  /* 0x0000005f785f7221 */ /* 0x000fe20000010100 */
[----:B------:R-:W-:-:S03]  /*0f70*/  IMAD.U32 R59, R57, 0x10000, RZ ;  /* 0x00010000393b7824 */ /* 0x000fc600078e00ff */
[----:B------:R-:W-:Y:S01]  /*0f80*/  FMUL.FTZ R96, R95, UR32 ;  /* 0x000000205f607c20 */ /* 0x000fe20008410000 */
[----:B------:R-:W-:Y:S01]  /*0f90*/  SHF.L.U32 R95, R67, 0x10, RZ ;  /* 0x00000010435f7819 */ /* 0x000fe200000006ff */
[----:B------:R-:W-:Y:S01]  /*0fa0*/  FADD.FTZ R59, -R120, R59 ;  /* 0x0000003b783b7221 */ /* 0x000fe20000010100 */
[----:B------:R-:W-:Y:S01]  /*0fb0*/  FADD.FTZ R37, R37, R58 ;  /* 0x0000003a25257221 */ /* 0x000fe20000010000 */
[-C--:B------:R-:W-:Y:S02]  /*0fc0*/  FFMA.FTZ R49, R96, R58.reuse, R49 ;  /* 0x0000003a60317223 */ /* 0x080fe40000010031 */
[----:B------:R-:W-:Y:S01]  /*0fd0*/  FMUL.FTZ R95, R95, R58 ;  /* 0x0000003a5f5f7220 */ /* 0x000fe20000410000 */
[----:B------:R-:W-:Y:S02]  /*0fe0*/  SHF.R.U32.HI R58, RZ, 0x10, R57 ;  /* 0x00000010ff3a7819 */ /* 0x000fe40000011639 */
[----:B------:R-:W-:Y:S01]  /*0ff0*/  MOV R98, R61 ;  /* 0x0000003d00627202 */ /* 0x000fe20000000f00 */
[----:B------:R-:W-:Y:S01]  /*1000*/  FADD.FTZ R99, -R120, R99 ;  /* 0x0000006378637221 */ /* 0x000fe20000010100 */
[----:B------:R-:W-:Y:S01]  /*1010*/  FMUL.FTZ R101, R59, UR32 ;  /* 0x000000203b657c20 */ /* 0x000fe20008410000 */
[----:B------:R-:W-:Y:S01]  /*1020*/  SHF.L.U32 R59, R58, 0x10, RZ ;  /* 0x000000103a3b7819 */ /* 0x000fe200000006ff */
[----:B------:R-:W-:Y:S01]  /*1030*/  FMUL.FTZ R97, R97, R60 ;  /* 0x0000003c61617220 */ /* 0x000fe20000410000 */
[----:B------:R-:W-:-:S02]  /*1040*/  SHF.R.U32.HI R56, RZ, 0x10, R61 ;  /* 0x00000010ff387819 */ /* 0x000fc4000001163d */
[----:B------:R-:W-:Y:S01]  /*1050*/  SHF.L.U32 R57, R98, 0x10, RZ ;  /* 0x0000001062397819 */ /* 0x000fe200000006ff */
[----:B------:R-:W-:Y:S02]  /*1060*/  IMAD.U32 R98, R66, 0x10000, RZ ;  /* 0x0001000042627824 */ /* 0x000fe400078e00ff */
[----:B------:R-:W-:Y:S01]  /*1070*/  FMUL.FTZ R99, R99, UR32 ;  /* 0x0000002063637c20 */ /* 0x000fe20008410000 */
[----:B------:R-:W-:Y:S01]  /*1080*/  FADD.FTZ R59, -R120, R59 ;  /* 0x0000003b783b7221 */ /* 0x000fe20000010100 */
[----:B------:R-:W-:Y:S01]  /*1090*/  SHF.L.U32 R58, R56, 0x10, RZ ;  /* 0x00000010383a7819 */ /* 0x000fe200000006ff */
[----:B------:R-:W-:Y:S01]  /*10a0*/  FADD.FTZ R38, R38, R57 ;  /* 0x0000003926267221 */ /* 0x000fe20000010000 */
[-C--:B------:R-:W-:Y:S01]  /*10b0*/  FFMA.FTZ R50, R101, R57.reuse, R50 ;  /* 0x0000003965327223 */ /* 0x080fe20000010032 */
[----:B------:R-:W-:Y:S01]  /*10c0*/  FMUL.FTZ R98, R98, R57 ;  /* 0x0000003962627220 */ /* 0x000fe20000410000 */
[----:B------:R-:W-:Y:S01]  /*10d0*/  FADD.FTZ R56, R117, R97 ;  /* 0x0000006175387221 */ /* 0x000fe20000010000 */
[----:B------:R-:W-:Y:S01]  /*10e0*/  FFMA.FTZ R57, R99, R97, R116 ;  /* 0x0000006163397223 */ /* 0x000fe20000010074 */
[----:B------:R-:W-:-:S02]  /*10f0*/  FMUL.FTZ R100, R59, UR32 ;  /* 0x000000203b647c20 */ /* 0x000fc40008410000 */
[----:B------:R-:W-:Y:S01]  /*1100*/  FADD.FTZ R59, R56, R95 ;  /* 0x0000005f383b7221 */ /* 0x000fe20000010000 */
[----:B------:R-:W-:Y:S01]  /*1110*/  FFMA.FTZ R56, R96, R95, R57 ;  /* 0x0000005f60387223 */ /* 0x000fe20000010039 */
[----:B------:R-:W-:Y:S01]  /*1120*/  FADD.FTZ R39, R39, R58 ;  /* 0x0000003a27277221 */ /* 0x000fe20000010000 */
[-C--:B------:R-:W-:Y:S01]  /*1130*/  FFMA.FTZ R51, R100, R58.reuse, R51 ;  /* 0x0000003a64337223 */ /* 0x080fe20000010033 */
[----:B------:R-:W-:Y:S01]  /*1140*/  FMUL.FTZ R103, R103, R58 ;  /* 0x0000003a67677220 */ /* 0x000fe20000410000 */
[----:B------:R-:W-:Y:S01]  /*1150*/  FADD.FTZ R58, R59, R98 ;  /* 0x000000623b3a7221 */ /* 0x000fe20000010000 */
[----:B------:R-:W-:Y:S01]  /*1160*/  FFMA.FTZ R57, R101, R98, R56 ;  /* 0x0000006265397223 */ /* 0x000fe20000010038 */
[----:B------:R-:W-:Y:S01]  /*1170*/  FADD.FTZ R36, R36, R60 ;  /* 0x0000003c24247221 */ /* 0x000fe20000010000 */
[----:B------:R-:W-:Y:S01]  /*1180*/  FFMA.FTZ R48, R99, R60, R48 ;  /* 0x0000003c63307223 */ /* 0x000fe20000010030 */
[----:B------:R-:W-:Y:S01]  /*1190*/  FADD.FTZ R117, R58, R103 ;  /* 0x000000673a757221 */ /* 0x000fe20000010000 */
[----:B------:R-:W-:-:S07]  /*11a0*/  FFMA.FTZ R116, R100, R103, R57 ;  /* 0x0000006764747223 */ /* 0x000fce0000010039 */
.L_x_507:
[----:B------:R-:W-:Y:S05]  /*11b0*/  BSYNC.RECONVERGENT B1 ;  /* 0x0000000000017941 */ /* 0x000fea0003800200 */
.L_x_506:
        /* <DEDUP_REMOVED lines=17> */
[----:B-1----:R-:W-:Y:S02]  /*12d0*/  SHF.L.U32 R60, R18, 0x10, RZ ;  /* 0x00000010123c7819 */ /* 0x002fe400000006ff */
[----:B---3--:R-:W-:Y:S01]  /*12e0*/  MOV R105, R58 ;  /* 0x0000003a00697202 */ /* 0x008fe20000000f00 */
[--C-:B------:R-:W-:Y:S01]  /*12f0*/  IMAD.MOV.U32 R106, RZ, RZ, R59.reuse ;  /* 0x000000ffff6a7224 */ /* 0x100fe200078e003b */
[--C-:B------:R-:W-:Y:S02]  /*1300*/  SHF.R.U64 R104, R58, 0x10, R59.reuse ;  /* 0x000000103a687819 */ /* 0x100fe4000000123b */
[----:B------:R-:W-:Y:S02]  /*1310*/  SHF.R.U32.HI R58, RZ, 0x10, R59 ;  /* 0x00000010ff3a7819 */ /* 0x000fe4000001163b */
[C---:B----4-:R-:W-:Y:S02]  /*1320*/  SHF.L.U32 R59, R56.reuse, 0x10, RZ ;  /* 0x00000010383b7819 */ /* 0x050fe400000006ff */
[----:B------:R-:W-:-:S02]  /*1330*/  SHF.R.U64 R108, R56, 0x10, R57 ;  /* 0x00000010386c7819 */ /* 0x000fc40000001239 */
[----:B------:R-:W-:Y:S01]  /*1340*/  SHF.R.U32.HI R56, RZ, 0x10, R57 ;  /* 0x00000010ff387819 */ /* 0x000fe20000011639 */
[----:B------:R-:W-:Y:S01]  /*1350*/  FADD.FTZ R59, -R120, R59 ;  /* 0x0000003b783b7221 */ /* 0x000fe20000010100 */
[----:B------:R-:W-:Y:S01]  /*1360*/  SHF.L.U32 R107, R57, 0x10, RZ ;  /* 0x00000010396b7819 */ /* 0x000fe200000006ff */
[----:B------:R-:W-:Y:S01]  /*1370*/  IMAD.U32 R61, R108, 0x10000, RZ ;  /* 0x000100006c3d7824 */ /* 0x000fe200078e00ff */
[----:B------:R-:W-:Y:S01]  /*1380*/  SHF.L.U32 R57, R105, 0x10, RZ ;  /* 0x0000001069397819 */ /* 0x000fe200000006ff */
[----:B------:R-:W-:Y:S01]  /*1390*/  FMUL.FTZ R105, R59, UR32 ;  /* 0x000000203b697c20 */ /* 0x000fe20008410000 */
[----:B0-----:R-:W-:Y:S01]  /*13a0*/  SHF.L.U32 R63, R56, 0x10, RZ ;  /* 0x00000010383f7819 */ /* 0x001fe200000006ff */
[----:B------:R-:W-:Y:S02]  /*13b0*/  IMAD.U32 R59, R106, 0x10000, RZ ;  /* 0x000100006a3b7824 */ /* 0x000fe400078e00ff */
[----:B------:R-:W-:Y:S01]  /*13c0*/  FADD.FTZ R61, -R120, R61 ;  /* 0x0000003d783d7221 */ /* 0x000fe20000010100 */
[----:B------:R-:W-:Y:S01]  /*13d0*/  SHF.L.U32 R106, R19, 0x10, RZ ;  /* 0x00000010136a7819 */ /* 0x000fe200000006ff */
[-C--:B------:R-:W-:Y:S01]  /*13e0*/  FMUL.FTZ R102, R102, R57.reuse ;  /* 0x0000003966667220 */ /* 0x080fe20000410000 */
[----:B------:R-:W-:Y:S01]  /*13f0*/  SHF.L.U32 R56, R104, 0x10, RZ ;  /* 0x0000001068387819 */ /* 0x000fe200000006ff */
[----:B------:R-:W-:Y:S01]  /*1400*/  FADD.FTZ R32, R32, R57 ;  /* 0x0000003920207221 */ /* 0x000fe20000010000 */
[----:B------:R-:W-:Y:S01]  /*1410*/  FFMA.FTZ R44, R105, R57, R44 ;  /* 0x00000039692c7223 */ /* 0x000fe2000001002c */
[----:B------:R-:W-:Y:S01]  /*1420*/  FMUL.FTZ R108, R61, UR32 ;  /* 0x000000203d6c7c20 */ /* 0x000fe20008410000 */
[----:B------:R-:W-:Y:S01]  /*1430*/  FADD.FTZ R107, -R120, R107 ;  /* 0x0000006b786b7221 */ /* 0x000fe20000010100 */
[----:B------:R-:W-:Y:S01]  /*1440*/  FMUL.FTZ R106, R106, R56 ;  /* 0x000000386a6a7220 */ /* 0x000fe20000410000 */
[----:B------:R-:W-:Y:S01]  /*1450*/  FADD.FTZ R117, R117, R102 ;  /* 0x0000006675757221 */ /* 0x000fe20000010000 */
[----:B------:R-:W-:Y:S01]  /*1460*/  FFMA.FTZ R57, R105, R102, R116 ;  /* 0x0000006669397223 */ /* 0x000fe20000010074 */
[----:B------:R-:W-:Y:S01]  /*1470*/  FMUL.FTZ R104, R60, R59 ;  /* 0x0000003b3c687220 */ /* 0x000fe20000410000 */
[----:B------:R-:W-:Y:S01]  /*1480*/  FADD.FTZ R33, R33, R56 ;  /* 0x0000003821217221 */ /* 0x000fe20000010000 */
[----:B------:R-:W-:Y:S01]  /*1490*/  FFMA.FTZ R45, R108, R56, R45 ;  /* 0x000000386c2d7223 */ /* 0x000fe2000001002d */
[----:B------:R-:W-:Y:S01]  /*14a0*/  FADD.FTZ R110, -R120, R63 ;  /* 0x0000003f786e7221 */ /* 0x000fe20000010100 */
[----:B------:R-:W-:Y:S01]  /*14b0*/  FMUL.FTZ R107, R107, UR32 ;  /* 0x000000206b6b7c20 */ /* 0x000fe20008410000 */
        /* <DEDUP_REMOVED lines=14> */
.L_x_503:
[----:B------:R-:W-:Y:S01]  /*15a0*/  UISETP.GE.AND UP3, UPT, UR20, 0x1, UPT ;  /* 0x000000011400788c */ /* 0x000fe2000bf66270 */
[----:B------:R-:W-:Y:S01]  /*15b0*/  HFMA2 R123, -RZ, RZ, 0, 0 ;  /* 0x00000000ff7b7431 */ /* 0x000fe200000001ff */
[----:B------:R-:W-:Y:S02]  /*15c0*/  UIMAD UR6, UR21, UR11, URZ ;  /* 0x0000000b150672a4 */ /* 0x000fe4000f8e02ff */
        /* <DEDUP_REMOVED lines=18> */
[----:B------:R-:W2:Y:S01]  /*16f0*/  @P1 LDC.64 R56, c[0x0][0x3b0] ;  /* 0x0000ec00ff381b82 */ /* 0x000ea20000000a00 */
[C---:B0-----:R-:W-:Y:S01]  /*1700*/  @P3 IMAD.WIDE.U32 R58, R123.reuse, 0x4, R58 ;  /* 0x000000047b3a3825 */ /* 0x041fe200078e003a */
[----:B------:R-:W-:-:S04]  /*1710*/  @P3 IADD3 R123, PT, PT, R123, 0x80, RZ ;  /* 0x000000807b7b3810 */ /* 0x000fc80007ffe0ff */
[----:B------:R0:W5:Y:S01]  /*1720*/  @P3 LDG.E R4, desc[UR22][R58.64] ;  /* 0x000000163a043981 */ /* 0x000162000c1e1900 */
[----:B--2---:R-:W-:-:S05]  /*1730*/  @P1 IMAD.WIDE.U32 R56, R123, 0x4, R56 ;  /* 0x000000047b381825 */ /* 0x004fca00078e0038 */
[----:B------:R0:W5:Y:S01]  /*1740*/  @P1 LDG.E R2, desc[UR22][R56.64] ;  /* 0x0000001638021981 */ /* 0x000162000c1e1900 */
[----:B------:R-:W-:Y:S02]  /*1750*/  ISETP.GE.U32.AND P2, PT, R69, 0x180, PT ;  /* 0x000001804500780c */ /* 0x000fe40003f46070 */
[----:B------:R-:W-:Y:S02]  /*1760*/  CS2R R116, SRZ ;  /* 0x0000000000747805 */ /* 0x000fe4000001ff00 */
[----:B------:R-:W-:-:S09]  /*1770*/  @P1 IADD3 R123, PT, PT, R123, 0x80, RZ ;  /* 0x000000807b7b1810 */ /* 0x000fd20007ffe0ff */
[----:B0-----:R-:W-:Y:S05]  /*1780*/  @!P2 BRA `(.L_x_508) ;  /* 0x000000000078a947 */ /* 0x001fea0003800000 */
[----:B------:R-:W0:Y:S02]  /*1790*/  LDC.64 R56, c[0x0][0x3b0] ;  /* 0x0000ec00ff387b82 */ /* 0x000e240000000a00 */
[----:B0-----:R-:W-:-:S05]  /*17a0*/  IMAD.WIDE.U32 R56, R123, 0x4, R56 ;  /* 0x000000047b387825 */ /* 0x001fca00078e0038 */
[----:B------:R0:W5:Y:S01]  /*17b0*/  LDG.E R0, desc[UR22][R56.64] ;  /* 0x0000001638007981 */ /* 0x000162000c1e1900 */
[----:B------:R-:W-:Y:S05]  /*17c0*/  BRA `(.L_x_508) ;  /* 0x0000000000687947 */ /* 0x000fea0003800000 */
.L_x_509:
[C---:B------:R-:W-:Y:S02]  /*17d0*/  ISETP.GE.U32.AND P3, PT, R69.reuse, 0x80, PT ;  /* 0x000000804500780c */ /* 0x040fe40003f66070 */
[C---:B------:R-:W-:Y:S02]  /*17e0*/  ISETP.GE.U32.AND P1, PT, R69.reuse, 0x100, PT ;  /* 0x000001004500780c */ /* 0x040fe40003f26070 */
[----:B------:R-:W-:-:S09]  /*17f0*/  ISETP.GE.U32.AND P2, PT, R69, 0x180, PT ;  /* 0x000001804500780c */ /* 0x000fd20003f46070 */
[----:B------:R-:W0:Y:S08]  /*1800*/  @P3 LDC.64 R118, c[0x0][0x438] ;  /* 0x00010e00ff763b82 */ /* 0x000e300000000a00 */
[----:B------:R-:W2:Y:S08]  /*1810*/  @P3 LDC.64 R116, c[0x0][0x3b0] ;  /* 0x0000ec00ff743b82 */ /* 0x000eb00000000a00 */
[----:B------:R-:W3:Y:S08]  /*1820*/  @P1 LDC.64 R62, c[0x0][0x438] ;  /* 0x00010e00ff3e1b82 */ /* 0x000ef00000000a00 */
[----:B------:R-:W4:Y:S08]  /*1830*/  @P1 LDC.64 R60, c[0x0][0x3b0] ;  /* 0x0000ec00ff3c1b82 */ /* 0x000f300000000a00 */
[----:B------:R-:W1:Y:S08]  /*1840*/  @P2 LDC.64 R56, c[0x0][0x3b0] ;  /* 0x0000ec00ff382b82 */ /* 0x000e700000000a00 */
[----:B------:R-:W1:Y:S01]  /*1850*/  @P2 LDC.64 R58, c[0x0][0x438] ;  /* 0x00010e00ff3a2b82 */ /* 0x000e620000000a00 */
[C---:B0-----:R-:W-:Y:S01]  /*1860*/  @P3 IMAD.WIDE.U32 R118, R121.reuse, 0x8, R118 ;  /* 0x0000000879763825 */ /* 0x041fe200078e0076 */
[----:B------:R-:W-:-:S03]  /*1870*/  @P3 IADD3 R121, PT, PT, R121, 0x80, RZ ;  /* 0x0000008079793810 */ /* 0x000fc60007ffe0ff */
[C---:B--2---:R-:W-:Y:S01]  /*1880*/  @P3 IMAD.WIDE.U32 R116, R123.reuse, 0x4, R116 ;  /* 0x000000047b743825 */ /* 0x044fe200078e0074 */
[----:B------:R-:W-:Y:S01]  /*1890*/  @P3 IADD3 R123, PT, PT, R123, 0x80, RZ ;  /* 0x000000807b7b3810 */ /* 0x000fe20007ffe0ff */
[----:B------:R-:W5:Y:S02]  /*18a0*/  @P3 LDG.E.64 R80, desc[UR22][R118.64] ;  /* 0x0000001676503981 */ /* 0x000f64000c1e1b00 */
[C---:B---3--:R-:W-:Y:S01]  /*18b0*/  @P1 IMAD.WIDE.U32 R62, R121.reuse, 0x8, R62 ;  /* 0x00000008793e1825 */ /* 0x048fe200078e003e */
[----:B------:R-:W-:Y:S01]  /*18c0*/  @P1 IADD3 R121, PT, PT, R121, 0x80, RZ ;  /* 0x0000008079791810 */ /* 0x000fe20007ffe0ff */
[----:B------:R0:W5:Y:S02]  /*18d0*/  @P3 LDG.E R4, desc[UR22][R116.64] ;  /* 0x0000001674043981 */ /* 0x000164000c1e1900 */
[C---:B----4-:R-:W-:Y:S02]  /*18e0*/  @P1 IMAD.WIDE.U32 R60, R123.reuse, 0x4, R60 ;  /* 0x000000047b3c1825 */ /* 0x050fe400078e003c */
[----:B------:R2:W5:Y:S02]  /*18f0*/  @P1 LDG.E.64 R86, desc[UR22][R62.64] ;  /* 0x000000163e561981 */ /* 0x000564000c1e1b00 */
[----:B------:R-:W-:-:S02]  /*1900*/  @P1 VIADD R123, R123, 0x80 ;  /* 0x000000807b7b1836 */ /* 0x000fc40000000000 */
[----:B------:R2:W5:Y:S02]  /*1910*/  @P1 LDG.E R2, desc[UR22][R60.64] ;  /* 0x000000163c021981 */ /* 0x000564000c1e1900 */
[----:B-1----:R-:W-:-:S04]  /*1920*/  @P2 IMAD.WIDE.U32 R56, R123, 0x4, R56 ;  /* 0x000000047b382825 */ /* 0x002fc800078e0038 */
[----:B------:R-:W-:Y:S01]  /*1930*/  @P2 IMAD.WIDE.U32 R58, R121, 0x8, R58 ;  /* 0x00000008793a2825 */ /* 0x000fe200078e003a */
[----:B------:R2:W5:Y:S04]  /*1940*/  @P2 LDG.E R0, desc[UR22][R56.64] ;  /* 0x0000001638002981 */ /* 0x000568000c1e1900 */
[----:B------:R2:W5:Y:S01]  /*1950*/  @P2 LDG.E.64 R88, desc[UR22][R58.64] ;  /* 0x000000163a582981 */ /* 0x000562000c1e1b00 */
[----:B0-----:R-:W-:-:S07]  /*1960*/  CS2R R116, SRZ ;  /* 0x0000000000747805 */ /* 0x001fce000001ff00 */
.L_x_508:
[----:B-1----:R-:W-:Y:S05]  /*1970*/  BSYNC.RECONVERGENT B0 ;  /* 0x0000000000007941 */ /* 0x002fea0003800200 */
.L_x_502:
[----:B0-2---:R-:W0:Y:S01]  /*1980*/  SHFL.DOWN PT, R56, R117, 0x10, 0x1f ;  /* 0x0a001f0075387f89 */ /* 0x005e2200000e0000 */
        /* <DEDUP_REMOVED lines=31> */
.L_x_511:
[----:B------:R-:W-:Y:S05]  /*1b80*/  BSYNC.RECONVERGENT B0 ;  /* 0x0000000000007941 */ /* 0x000fea0003800200 */
.L_x_510:
        /* <DEDUP_REMOVED lines=24> */
[----:B------:R-:W-:Y:S02]  /*1d10*/  MOV R61, RZ ;  /* 0x000000ff003d7202 */ /* 0x000fe40000000f00 */
[----:B------:R-:W-:Y:S01]  /*1d20*/  FADD.FTZ R60, R62, R117 ;  /* 0x000000753e3c7221 */ /* 0x000fe20000010000 */
[----:B------:R-:W-:Y:S01]  /*1d30*/  FADD.FTZ R56, R63, R56 ;  /* 0x000000383f387221 */ /* 0x000fe20000010000 */
[----:B------:R-:W-:Y:S02]  /*1d40*/  @P4 LEA.HI.SX32 R61, R57, R116, 0x1e ;  /* 0x00000074393d4211 */ /* 0x000fe400078ff2ff */
[----:B------:R-:W-:Y:S01]  /*1d50*/  FMUL.FTZ R60, R60, UR31 ;  /* 0x0000001f3c3c7c20 */ /* 0x000fe20008410000 */
[----:B------:R-:W-:-:S04]  /*1d60*/  FMUL.FTZ R56, R56, UR31 ;  /* 0x0000001f38387c20 */ /* 0x000fc80008410000 */
[----:B------:R-:W-:Y:S02]  /*1d70*/  FSEL R60, R60, RZ, !P0 ;  /* 0x000000ff3c3c7208 */ /* 0x000fe40004000000 */
[----:B------:R-:W-:Y:S01]  /*1d80*/  R2UR UR7, R56 ;  /* 0x00000000380772ca */ /* 0x000fe200000e0000 */
[----:B------:R-:W-:-:S14]  /*1d90*/  @!P3 BRA `(.L_x_513) ;  /* 0x00000014002cb947 */ /* 0x000fdc0003800000 */
        /* <DEDUP_REMOVED lines=10> */
.L_x_514:
[----:B------:R-:W-:Y:S05]  /*1e40*/  BRA.U UP0, `(.L_x_515) ;  /* 0x0000000900587547 */ /* 0x000fea000b800000 */
[----:B------:R-:W-:-:S04]  /*1e50*/  UISETP.NE.U32.AND UP0, UPT, UR4, URZ, UPT ;  /* 0x000000ff0400728c */ /* 0x000fc8000bf05070 */
[----:B------:R-:W-:-:S09]  /*1e60*/  UISETP.NE.AND.EX UP0, UPT, UR5, URZ, UPT, UP0 ;  /* 0x000000ff0500728c */ /* 0x000fd2000bf05300 */
[----:B------:R-:W-:Y:S05]  /*1e70*/  BRA.U UP0, `(.L_x_516) ;  /* 0x0000000500247547 */ /* 0x000fea000b800000 */
[----:B------:R-:W-:Y:S05]  /*1e80*/  BRA.U !UP3, `(.L_x_517) ;  /* 0x000000010b447547 */ /* 0x000fea000b800000 */
[----:B------:R-:W-:Y:S01]  /*1e90*/  FFMA.FTZ R57, R3, UR7, R60 ;  /* 0x0000000703397c23 */ /* 0x000fe2000801003c */
[----:B-----5:R-:W-:Y:S01]  /*1ea0*/  LOP3.LUT P4, RZ, R4, 0xff, RZ, 0xc0, !PT ;  /* 0x000000ff04ff7812 */ /* 0x020fe2000788c0ff */
[----:B------:R-:W-:Y:S01]  /*1eb0*/  HFMA2 R58, -RZ, RZ, 0, 0 ;  /* 0x00000000ff3a7431 */ /* 0x000fe200000001ff */
[----:B------:R-:W-:Y:S01]  /*1ec0*/  ISETP.LT.AND P0, PT, RZ, UR33, PT ;  /* 0x00000021ff007c0c */ /* 0x000fe2000bf01270 */
[----:B------:R-:W-:-:S04]  /*1ed0*/  FADD.FTZ R57, R78, -R57 ;  /* 0x800000394e397221 */ /* 0x000fc80000010000 */
[----:B------:R-:W-:-:S05]  /*1ee0*/  FMUL.FTZ R57, R57, UR32 ;  /* 0x0000002039397c20 */ /* 0x000fca0008410000 */
[----:B------:R-:W-:Y:S01]  /*1ef0*/  FSEL R57, R57, RZ, P0 ;  /* 0x000000ff39397208 */ /* 0x000fe20000000000 */
[----:B------:R-:W-:Y:S01]  /*1f00*/  @P4 IMAD.U32 R56, R111, 0x10000, RZ ;  /* 0x000100006f384824 */ /* 0x000fe200078e00ff */
[----:B------:R-:W-:-:S03]  /*1f10*/  @P4 SHF.L.U32 R59, R82, 0x10, RZ ;  /* 0x00000010523b4819 */ /* 0x000fc600000006ff */
[----:B------:R-:W-:-:S04]  /*1f20*/  FMUL.FTZ R57, R57, UR25 ;  /* 0x0000001939397c20 */ /* 0x000fc80008410000 */
[----:B------:R-:W-:Y:S01]  /*1f30*/  FMUL.FTZ R62, R57, UR24 ;  /* 0x00000018393e7c20 */ /* 0x000fe20008410000 */
[----:B------:R-:W-:-:S03]  /*1f40*/  MOV R57, RZ ;  /* 0x000000ff00397202 */ /* 0x000fc60000000f00 */
[C---:B------:R-:W-:Y:S01]  /*1f50*/  @P4 FMUL.FTZ R58, R62.reuse, R59 ;  /* 0x0000003b3e3a4220 */ /* 0x040fe20000410000 */
[----:B------:R-:W-:-:S04]  /*1f60*/  @P4 FMUL.FTZ R57, R62, R56 ;  /* 0x000000383e394220 */ /* 0x000fc80000410000 */
[----:B------:R-:W-:Y:S01]  /*1f70*/  F2FP.BF16.F32.PACK_AB R58, RZ, R58 ;  /* 0x0000003aff3a723e */ /* 0x000fe200000010ff */
[----:B------:R-:W-:-:S03]  /*1f80*/  FADD.FTZ R28, R28, R57 ;  /* 0x000000391c1c7221 */ /* 0x000fc60000010000 */
[----:B------:R-:W-:-:S07]  /*1f90*/  PRMT R70, R58, 0x7610, R70 ;  /* 0x000076103a467816 */ /* 0x000fce0000000046 */
.L_x_517:
        /* <DEDUP_REMOVED lines=18> */
.L_x_518:
        /* <DEDUP_REMOVED lines=18> */
.L_x_519:
[----:B------:R-:W-:Y:S05]  /*21e0*/  BRA.U !UP3, `(.L_x_520) ;  /* 0x0000000d0bc07547 */ /* 0x000fea000b800000 */
[----:B------:R-:W-:Y:S01]  /*21f0*/  FFMA.FTZ R56, R94, UR7, R60 ;  /* 0x000000075e387c23 */ /* 0x000fe2000801003c */
[----:B-----5:R-:W-:Y:S01]  /*2200*/  ISETP.GE.U32.AND P0, PT, R4, 0x1000000, PT ;  /* 0x010000000400780c */ /* 0x020fe20003f06070 */
        /* <DEDUP_REMOVED lines=14> */
[----:B------:R-:W-:Y:S01]  /*22f0*/  PRMT R73, R58, 0x7610, R73 ;  /* 0x000076103a497816 */ /* 0x000fe20000000049 */
[----:B------:R-:W-:Y:S06]  /*2300*/  BRA `(.L_x_520) ;  /* 0x0000000c00787947 */ /* 0x000fec0003800000 */
.L_x_516:
        /* <DEDUP_REMOVED lines=13> */
[----:B-----5:R-:W-:Y:S01]  /*23e0*/  LOP3.LUT P4, RZ, R4, 0xff, RZ, 0xc0, !PT ;  /* 0x000000ff04ff7812 */ /* 0x020fe2000788c0ff */
[----:B------:R-:W-:Y:S01]  /*23f0*/  FMUL.FTZ R56, R74, UR25 ;  /* 0x000000194a387c20 */ /* 0x000fe20008410000 */
[----:B------:R-:W-:Y:S01]  /*2400*/  HFMA2 R58, -RZ, RZ, 0, 0 ;  /* 0x00000000ff3a7431 */ /* 0x000fe200000001ff */
[----:B------:R-:W-:Y:S02]  /*2410*/  MOV R57, RZ ;  /* 0x000000ff00397202 */ /* 0x000fe40000000f00 */
[----:B------:R-:W-:-:S08]  /*2420*/  FMUL.FTZ R56, R56, UR24 ;  /* 0x0000001838387c20 */ /* 0x000fd00008410000 */
[----:B------:R-:W-:Y:S01]  /*2430*/  @P4 SHF.L.U32 R63, R82, 0x10, RZ ;  /* 0x00000010523f4819 */ /* 0x000fe200000006ff */
[----:B------:R-:W-:-:S04]  /*2440*/  @P4 IMAD.U32 R59, R111, 0x10000, RZ ;  /* 0x000100006f3b4824 */ /* 0x000fc800078e00ff */
[-C--:B------:R-:W-:Y:S01]  /*2450*/  @P4 FMUL.FTZ R58, R63, R56.reuse ;  /* 0x000000383f3a4220 */ /* 0x080fe20000410000 */
[----:B------:R-:W-:-:S04]  /*2460*/  @P4 FMUL.FTZ R57, R59, R56 ;  /* 0x000000383b394220 */ /* 0x000fc80000410000 */
[----:B------:R-:W-:Y:S01]  /*2470*/  F2FP.BF16.F32.PACK_AB R58, RZ, R58 ;  /* 0x0000003aff3a723e */ /* 0x000fe200000010ff */
[----:B------:R-:W-:-:S03]  /*2480*/  FADD.FTZ R28, R28, R57 ;  /* 0x000000391c1c7221 */ /* 0x000fc60000010000 */
[----:B------:R-:W-:-:S07]  /*2490*/  PRMT R70, R58, 0x7610, R70 ;  /* 0x000076103a467816 */ /* 0x000fce0000000046 */
.L_x_521:
[----:B------:R-:W-:Y:S01]  /*24a0*/  F2FP.BF16.F32.PACK_AB R74, RZ, R74 ;  /* 0x0000004aff4a723e */ /* 0x000fe200000010ff */
[----:B------:R-:W-:Y:S01]  /*24b0*/  FMUL.FTZ R75, R75, UR32 ;  /* 0x000000204b4b7c20 */ /* 0x000fe20008410000 */
[----:B------:R-:W-:Y:S01]  /*24c0*/  FMUL.FTZ R63, R76, UR32 ;  /* 0x000000204c3f7c20 */ /* 0x000fe20008410000 */
[----:B------:R-:W-:Y:S01]  /*24d0*/  FSEL R58, R62, RZ, P0 ;  /* 0x000000ff3e3a7208 */ /* 0x000fe20000000000 */
[----:B------:R-:W-:Y:S06]  /*24e0*/  BRA.U !UP3, `(.L_x_522) ;  /* 0x000000010b2c7547 */ /* 0x000fec000b800000 */
[----:B-----5:R-:W-:Y:S01]  /*24f0*/  LOP3.LUT P4, RZ, R4, 0xff00, RZ, 0xc0, !PT ;  /* 0x0000ff0004ff7812 */ /* 0x020fe2000788c0ff */
[----:B------:R-:W-:-:S04]  /*2500*/  FMUL.FTZ R56, R58, UR25 ;  /* 0x000000193a387c20 */ /* 0x000fc80008410000 */
[----:B------:R-:W-:Y:S01]  /*2510*/  FMUL.FTZ R59, R56, UR24 ;  /* 0x00000018383b7c20 */ /* 0x000fe20008410000 */
[----:B------:R-:W-:-:S07]  /*2520*/  CS2R R56, SRZ ;  /* 0x0000000000387805 */ /* 0x000fce000001ff00 */
[----:B------:R-:W-:Y:S02]  /*2530*/  @P4 SHF.L.U32 R76, R6, 0x10, RZ ;  /* 0x00000010064c4819 */ /* 0x000fe400000006ff */
[----:B------:R-:W-:-:S03]  /*2540*/  @P4 SHF.L.U32 R62, R114, 0x10, RZ ;  /* 0x00000010723e4819 */ /* 0x000fc600000006ff */
[-C--:B------:R-:W-:Y:S02]  /*2550*/  @P4 FMUL.FTZ R57, R76, R59.reuse ;  /* 0x0000003b4c394220 */ /* 0x080fe40000410000 */
[----:B------:R-:W-:-:S03]  /*2560*/  @P4 FMUL.FTZ R56, R62, R59 ;  /* 0x0000003b3e384220 */ /* 0x000fc60000410000 */
[----:B------:R-:W-:Y:S01]  /*2570*/  F2FP.BF16.F32.PACK_AB R57, RZ, R57 ;  /* 0x00000039ff39723e */ /* 0x000fe200000010ff */
[----:B------:R-:W-:-:S03]  /*2580*/  FADD.FTZ R29, R29, R56 ;  /* 0x000000381d1d7221 */ /* 0x000fc60000010000 */
[----:B------:R-:W-:-:S07]  /*2590*/  PRMT R71, R57, 0x7610, R71 ;  /* 0x0000761039477816 */ /* 0x000fce0000000047 */
.L_x_522:
[----:B------:R-:W-:Y:S02]  /*25a0*/  F2FP.BF16.F32.PACK_AB R76, RZ, R58 ;  /* 0x0000003aff4c723e */ /* 0x000fe400000010ff */
[----:B------:R-:W-:Y:S02]  /*25b0*/  FSEL R62, R63, RZ, P0 ;  /* 0x000000ff3f3e7208 */ /* 0x000fe40000000000 */
[----:B------:R-:W-:Y:S01]  /*25c0*/  FSEL R59, R75, RZ, P0 ;  /* 0x000000ff4b3b7208 */ /* 0x000fe20000000000 */
[----:B------:R-:W-:Y:S06]  /*25d0*/  BRA.U !UP3, `(.L_x_523) ;  /* 0x000000010b307547 */ /* 0x000fec000b800000 */
[----:B-----5:R-:W-:Y:S01]  /*25e0*/  LOP3.LUT P0, RZ, R4, 0xff0000, RZ, 0xc0, !PT ;  /* 0x00ff000004ff7812 */ /* 0x020fe2000780c0ff */
[----:B------:R-:W-:Y:S01]  /*25f0*/  FMUL.FTZ R56, R59, UR25 ;  /* 0x000000193b387c20 */ /* 0x000fe20008410000 */
[----:B------:R-:W-:Y:S01]  /*2600*/  HFMA2 R58, -RZ, RZ, 0, 0 ;  /* 0x00000000ff3a7431 */ /* 0x000fe200000001ff */
[----:B------:R-:W-:Y:S02]  /*2610*/  MOV R57, RZ ;  /* 0x000000ff00397202 */ /* 0x000fe40000000f00 */
[----:B------:R-:W-:-:S08]  /*2620*/  FMUL.FTZ R56, R56, UR24 ;  /* 0x0000001838387c20 */ /* 0x000fd00008410000 */
[----:B------:R-:W-:Y:S01]  /*2630*/  @P0 IMAD.U32 R75, R83, 0x10000, RZ ;  /* 0x00010000534b0824 */ /* 0x000fe200078e00ff */
[----:B------:R-:W-:-:S03]  /*2640*/  @P0 SHF.L.U32 R63, R113, 0x10, RZ ;  /* 0x00000010713f0819 */ /* 0x000fc600000006ff */
[-C--:B------:R-:W-:Y:S02]  /*2650*/  @P0 FMUL.FTZ R58, R75, R56.reuse ;  /* 0x000000384b3a0220 */ /* 0x080fe40000410000 */
[----:B------:R-:W-:-:S03]  /*2660*/  @P0 FMUL.FTZ R57, R63, R56 ;  /* 0x000000383f390220 */ /* 0x000fc60000410000 */
[----:B------:R-:W-:Y:S01]  /*2670*/  F2FP.BF16.F32.PACK_AB R58, RZ, R58 ;  /* 0x0000003aff3a723e */ /* 0x000fe200000010ff */
[----:B------:R-:W-:-:S03]  /*2680*/  FADD.FTZ R30, R30, R57 ;  /* 0x000000391e1e7221 */ /* 0x000fc60000010000 */
[----:B------:R-:W-:-:S07]  /*2690*/  PRMT R72, R58, 0x7610, R72 ;  /* 0x000076103a487816 */ /* 0x000fce0000000048 */
.L_x_523:
[----:B------:R-:W-:Y:S02]  /*26a0*/  F2FP.BF16.F32.PACK_AB R59, RZ, R59 ;  /* 0x0000003bff3b723e */ /* 0x000fe400000010ff */
[----:B------:R-:W-:Y:S02]  /*26b0*/  PRMT R75, R76, 0x7610, R75 ;  /* 0x000076104c4b7816 */ /* 0x000fe4000000004b */
[----:B------:R-:W-:Y:S02]  /*26c0*/  F2FP.BF16.F32.PACK_AB R77, RZ, R62 ;  /* 0x0000003eff4d723e */ /* 0x000fe400000010ff */
[----:B------:R-:W-:Y:S01]  /*26d0*/  PRMT R76, R59, 0x7610, R76 ;  /* 0x000076103b4c7816 */ /* 0x000fe2000000004c */
[----:B------:R-:W-:Y:S06]  /*26e0*/  BRA.U !UP3, `(.L_x_520) ;  /* 0x000000090b807547 */ /* 0x000fec000b800000 */
[----:B-----5:R-:W-:Y:S01]  /*26f0*/  ISETP.GE.U32.AND P0, PT, R4, 0x1000000, PT ;  /* 0x010000000400780c */ /* 0x020fe20003f06070 */
[----:B------:R-:W-:-:S04]  /*2700*/  FMUL.FTZ R56, R62, UR25 ;  /* 0x000000193e387c20 */ /* 0x000fc80008410000 */
[----:B------:R-:W-:Y:S01]  /*2710*/  FMUL.FTZ R58, R56, UR24 ;  /* 0x00000018383a7c20 */ /* 0x000fe20008410000 */
[----:B------:R-:W-:-:S07]  /*2720*/  CS2R R56, SRZ ;  /* 0x0000000000387805 */ /* 0x000fce000001ff00 */
[----:B------:R-:W-:Y:S01]  /*2730*/  @P0 SHF.L.U32 R63, R5, 0x10, RZ ;  /* 0x00000010053f0819 */ /* 0x000fe200000006ff */
[----:B------:R-:W-:-:S04]  /*2740*/  @P0 IMAD.U32 R59, R115, 0x10000, RZ ;  /* 0x00010000733b0824 */ /* 0x000fc800078e00ff */
[-C--:B------:R-:W-:Y:S01]  /*2750*/  @P0 FMUL.FTZ R57, R63, R58.reuse ;  /* 0x0000003a3f390220 */ /* 0x080fe20000410000 */
[----:B------:R-:W-:-:S04]  /*2760*/  @P0 FMUL.FTZ R56, R59, R58 ;  /* 0x0000003a3b380220 */ /* 0x000fc80000410000 */
[----:B------:R-:W-:Y:S01]  /*2770*/  F2FP.BF16.F32.PACK_AB R57, RZ, R57 ;  /* 0x00000039ff39723e */ /* 0x000fe200000010ff */
[----:B------:R-:W-:-:S03]  /*2780*/  FADD.FTZ R31, R31, R56 ;  /* 0x000000381f1f7221 */ /* 0x000fc60000010000 */
[----:B------:R-:W-:Y:S01]  /*2790*/  PRMT R73, R57, 0x7610, R73 ;  /* 0x0000761039497816 */ /* 0x000fe20000000049 */
[----:B------:R-:W-:Y:S06]  /*27a0*/  BRA `(.L_x_520) ;  /* 0x0000000800507947 */ /* 0x000fec0003800000 */
.L_x_515:
[----:B------:R-:W-:-:S04]  /*27b0*/  UISETP.NE.U32.AND UP0, UPT, UR4, URZ, UPT ;  /* 0x000000ff0400728c */ /* 0x000fc8000bf05070 */
[----:B------:R-:W-:-:S09]  /*27c0*/  UISETP.NE.AND.EX UP0, UPT, UR5, URZ, UPT, UP0 ;  /* 0x000000ff0500728c */ /* 0x000fd2000bf05300 */
[----:B------:R-:W-:Y:S05]  /*27d0*/  BRA.U UP0, `(.L_x_524) ;  /* 0x0000000500187547 */ /* 0x000fea000b800000 */
[----:B------:R-:W-:Y:S01]  /*27e0*/  ISETP.LT.AND P0, PT, RZ, UR33, PT ;  /* 0x00000021ff007c0c */ /* 0x000fe2000bf01270 */
[----:B------:R-:W-:-:S12]  /*27f0*/  BRA.U !UP3, `(.L_x_525) ;  /* 0x000000010b407547 */ /* 0x000fd8000b800000 */
[----:B------:R-:W-:Y:S01]  /*2800*/  @P0 FFMA.FTZ R57, R3, UR7, R60 ;  /* 0x0000000703390c23 */ /* 0x000fe2000801003c */
[----:B-----5:R-:W-:Y:S01]  /*2810*/  LOP3.LUT P4, RZ, R4, 0xff, RZ, 0xc0, !PT ;  /* 0x000000ff04ff7812 */ /* 0x020fe2000788c0ff */
[----:B------:R-:W-:Y:S01]  /*2820*/  HFMA2 R58, -RZ, RZ, 0, 0 ;  /* 0x00000000ff3a7431 */ /* 0x000fe200000001ff */
[----:B------:R-:W-:Y:S01]  /*2830*/  SHF.L.U32 R56, R80, 0x10, RZ ;  /* 0x0000001050387819 */ /* 0x000fe200000006ff */
[----:B------:R-:W-:-:S04]  /*2840*/  @P0 FADD.FTZ R57, R78, -R57 ;  /* 0x800000394e390221 */ /* 0x000fc80000010000 */
[----:B------:R-:W-:Y:S01]  /*2850*/  @P0 FFMA.FTZ R56, R57, UR32, R56 ;  /* 0x0000002039380c23 */ /* 0x000fe20008010038 */
[----:B------:R-:W-:-:S03]  /*2860*/  IMAD.MOV.U32 R57, RZ, RZ, RZ ;  /* 0x000000ffff397224 */ /* 0x000fc600078e00ff */
[----:B------:R-:W-:Y:S02]  /*2870*/  FMUL.FTZ R56, R56, UR25 ;  /* 0x0000001938387c20 */ /* 0x000fe40008410000 */
[----:B------:R-:W-:Y:S02]  /*2880*/  @P4 SHF.L.U32 R63, R82, 0x10, RZ ;  /* 0x00000010523f4819 */ /* 0x000fe400000006ff */
[----:B------:R-:W-:Y:S01]  /*2890*/  FMUL.FTZ R56, R56, UR24 ;  /* 0x0000001838387c20 */ /* 0x000fe20008410000 */
[----:B------:R-:W-:-:S03]  /*28a0*/  @P4 SHF.L.U32 R59, R111, 0x10, RZ ;  /* 0x000000106f3b4819 */ /* 0x000fc600000006ff */
[-C--:B------:R-:W-:Y:S02]  /*28b0*/  @P4 FMUL.FTZ R58, R63, R56.reuse ;  /* 0x000000383f3a4220 */ /* 0x080fe40000410000 */
[----:B------:R-:W-:-:S03]  /*28c0*/  @P4 FMUL.FTZ R57, R59, R56 ;  /* 0x000000383b394220 */ /* 0x000fc60000410000 */
[----:B------:R-:W-:Y:S01]  /*28d0*/  F2FP.BF16.F32.PACK_AB R58, RZ, R58 ;  /* 0x0000003aff3a723e */ /* 0x000fe200000010ff */
[----:B------:R-:W-:-:S03]  /*28e0*/  FADD.FTZ R28, R28, R57 ;  /* 0x000000391c1c7221 */ /* 0x000fc60000010000 */
[----:B------:R-:W-:-:S07]  /*28f0*/  PRMT R70, R58, 0x7610, R70 ;  /* 0x000076103a467816 */ /* 0x000fce0000000046 */
.L_x_525:
[----:B------:R-:W-:Y:S05]  /*2900*/  BRA.U !UP3, `(.L_x_526) ;  /* 0x000000010b407547 */ /* 0x000fea000b800000 */
[----:B-----5:R-:W-:Y:S01]  /*2910*/  SHF.R.U64 R56, R80, 0x10, R81 ;  /* 0x0000001050387819 */ /* 0x020fe20000001251 */
[----:B------:R-:W-:Y:S01]  /*2920*/  @P0 FFMA.FTZ R58, R92, UR7, R60 ;  /* 0x000000075c3a0c23 */ /* 0x000fe2000801003c */
[----:B------:R-:W-:Y:S02]  /*2930*/  LOP3.LUT P4, RZ, R4, 0xff00, RZ, 0xc0, !PT ;  /* 0x0000ff0004ff7812 */ /* 0x000fe4000788c0ff */
[----:B------:R-:W-:Y:S01]  /*2940*/  SHF.L.U32 R56, R56, 0x10, RZ ;  /* 0x0000001038387819 */ /* 0x000fe200000006ff */
[----:B------:R-:W-:-:S04]  /*2950*/  @P0 FADD.FTZ R57, R91, -R58 ;  /* 0x8000003a5b390221 */ /* 0x000fc80000010000 */
[----:B------:R-:W-:-:S04]  /*2960*/  @P0 FFMA.FTZ R56, R57, UR32, R56 ;  /* 0x0000002039380c23 */ /* 0x000fc80008010038 */
[----:B------:R-:W-:Y:S02]  /*2970*/  FMUL.FTZ R56, R56, UR25 ;  /* 0x0000001938387c20 */ /* 0x000fe40008410000 */
[----:B------:R-:W-:Y:S01]  /*2980*/  @P4 SHF.L.U32 R63, R6, 0x10, RZ ;  /* 0x00000010063f4819 */ /* 0x000fe200000006ff */
[----:B------:R-:W-:Y:S02]  /*2990*/  @P4 IMAD.U32 R59, R114, 0x10000, RZ ;  /* 0x00010000723b4824 */ /* 0x000fe400078e00ff */
[----:B------:R-:W-:Y:S01]  /*29a0*/  FMUL.FTZ R58, R56, UR24 ;  /* 0x00000018383a7c20 */ /* 0x000fe20008410000 */
[----:B------:R-:W-:-:S03]  /*29b0*/  CS2R R56, SRZ ;  /* 0x0000000000387805 */ /* 0x000fc6000001ff00 */
[-C--:B------:R-:W-:Y:S01]  /*29c0*/  @P4 FMUL.FTZ R57, R63, R58.reuse ;  /* 0x0000003a3f394220 */ /* 0x080fe20000410000 */
[----:B------:R-:W-:-:S04]  /*29d0*/  @P4 FMUL.FTZ R56, R59, R58 ;  /* 0x0000003a3b384220 */ /* 0x000fc80000410000 */
[----:B------:R-:W-:Y:S01]  /*29e0*/  F2FP.BF16.F32.PACK_AB R57, RZ, R57 ;  /* 0x00000039ff39723e */ /* 0x000fe200000010ff */
[----:B------:R-:W-:-:S03]  /*29f0*/  FADD.FTZ R29, R29, R56 ;  /* 0x000000381d1d7221 */ /* 0x000fc60000010000 */
[----:B------:R-:W-:-:S07]  /*2a00*/  PRMT R71, R57, 0x7610, R71 ;  /* 0x0000761039477816 */ /* 0x000fce0000000047 */
.L_x_526:
[----:B------:R-:W-:Y:S05]  /*2a10*/  BRA.U !UP3, `(.L_x_527) ;  /* 0x000000010b407547 */ /* 0x000fea000b800000 */
[----:B------:R-:W-:Y:S01]  /*2a20*/  @P0 FFMA.FTZ R57, R79, UR7, R60 ;  /* 0x000000074f390c23 */ /* 0x000fe2000801003c */
[----:B-----5:R-:W-:Y:S02]  /*2a30*/  LOP3.LUT P4, RZ, R4, 0xff0000, RZ, 0xc0, !PT ;  /* 0x00ff000004ff7812 */ /* 0x020fe4000788c0ff */
[----:B------:R-:W-:Y:S01]  /*2a40*/  SHF.L.U32 R56, R81, 0x10, RZ ;  /* 0x0000001051387819 */ /* 0x000fe200000006ff */
[----:B------:R-:W-:Y:S01]  /*2a50*/  @P0 FADD.FTZ R57, R90, -R57 ;  /* 0x800000395a390221 */ /* 0x000fe20000010000 */
[----:B------:R-:W-:-:S03]  /*2a60*/  MOV R58, RZ ;  /* 0x000000ff003a7202 */ /* 0x000fc60000000f00 */
        /* <DEDUP_REMOVED lines=11> */
.L_x_527:
[----:B------:R-:W-:Y:S05]  /*2b20*/  BRA.U !UP3, `(.L_x_520) ;  /* 0x000000050b707547 */ /* 0x000fea000b800000 */
[----:B-----5:R-:W-:Y:S01]  /*2b30*/  SHF.R.U32.HI R56, RZ, 0x10, R81 ;  /* 0x00000010ff387819 */ /* 0x020fe20000011651 */
[----:B------:R-:W-:Y:S01]  /*2b40*/  @P0 FFMA.FTZ R58, R94, UR7, R60 ;  /* 0x000000075e3a0c23 */ /* 0x000fe2000801003c */
[----:B------:R-:W-:Y:S02]  /*2b50*/  ISETP.GE.U32.AND P4, PT, R4, 0x1000000, PT ;  /* 0x010000000400780c */ /* 0x000fe40003f86070 */
        /* <DEDUP_REMOVED lines=12> */
[----:B------:R-:W-:Y:S01]  /*2c20*/  PRMT R73, R57, 0x7610, R73 ;  /* 0x0000761039497816 */ /* 0x000fe20000000049 */
[----:B------:R-:W-:Y:S06]  /*2c30*/  BRA `(.L_x_520) ;  /* 0x00000004002c7947 */ /* 0x000fec0003800000 */
.L_x_524:
[----:B------:R-:W-:Y:S02]  /*2c40*/  PLOP3.LUT P4, PT, PT, PT, UP2, 0x80, 0x8 ;  /* 0x000000000008781c */ /* 0x000fe40003f8f028 */
[----:B------:R-:W-:Y:S02]  /*2c50*/  ISETP.LT.AND P0, PT, RZ, UR33, PT ;  /* 0x00000021ff007c0c */ /* 0x000fe4000bf01270 */
[C---:B-----5:R-:W-:Y:S02]  /*2c60*/  SHF.L.U32 R59, R80.reuse, 0x10, RZ ;  /* 0x00000010503b7819 */ /* 0x060fe400000006ff */
[--C-:B------:R-:W-:Y:S02]  /*2c70*/  SHF.R.U64 R58, R80, 0x10, R81.reuse ;  /* 0x00000010503a7819 */ /* 0x100fe40000001251 */
[----:B------:R-:W-:Y:S02]  /*2c80*/  SHF.R.U32.HI R62, RZ, 0x10, R81 ;  /* 0x00000010ff3e7819 */ /* 0x000fe40000011651 */
[----:B------:R-:W-:-:S03]  /*2c90*/  SHF.L.U32 R58, R58, 0x10, RZ ;  /* 0x000000103a3a7819 */ /* 0x000fc600000006ff */
[--C-:B------:R-:W-:Y:S02]  /*2ca0*/  @P4 FFMA.FTZ R57, R3, UR7, R60.reuse ;  /* 0x0000000703394c23 */ /* 0x100fe4000801003c */
[--C-:B------:R-:W-:Y:S01]  /*2cb0*/  @P0 FFMA.FTZ R75, R79, UR7, R60.reuse ;  /* 0x000000074f4b0c23 */ /* 0x100fe2000801003c */
[----:B------:R-:W-:Y:S01]  /*2cc0*/  @P0 FFMA.FTZ R74, R94, UR7, R60 ;  /* 0x000000075e4a0c23 */ /* 0x000fe2000801003c */
[----:B------:R-:W-:Y:S01]  /*2cd0*/  @P4 FADD.FTZ R56, R78, -R57 ;  /* 0x800000394e384221 */ /* 0x000fe20000010000 */
[----:B------:R-:W-:-:S03]  /*2ce0*/  SHF.L.U32 R57, R81, 0x10, RZ ;  /* 0x0000001051397819 */ /* 0x000fc600000006ff */
[----:B------:R-:W-:Y:S01]  /*2cf0*/  @P4 FFMA.FTZ R59, R56, UR32, R59 ;  /* 0x00000020383b4c23 */ /* 0x000fe2000801003b */
[----:B------:R-:W-:-:S04]  /*2d00*/  @P0 FFMA.FTZ R56, R92, UR7, R60 ;  /* 0x000000075c380c23 */ /* 0x000fc8000801003c */
[----:B------:R-:W-:Y:S01]  /*2d10*/  @P0 FADD.FTZ R63, R91, -R56 ;  /* 0x800000385b3f0221 */ /* 0x000fe20000010000 */
[----:B------:R-:W-:Y:S02]  /*2d20*/  IMAD.U32 R56, R62, 0x10000, RZ ;  /* 0x000100003e387824 */ /* 0x000fe400078e00ff */
[----:B------:R-:W-:Y:S01]  /*2d30*/  @P0 FADD.FTZ R62, R90, -R75 ;  /* 0x8000004b5a3e0221 */ /* 0x000fe20000010000 */
[----:B------:R-:W-:Y:S01]  /*2d40*/  @P0 FADD.FTZ R75, R93, -R74 ;  /* 0x8000004a5d4b0221 */ /* 0x000fe20000010000 */
[----:B------:R-:W-:Y:S01]  /*2d50*/  @P0 FFMA.FTZ R58, R63, UR32, R58 ;  /* 0x000000203f3a0c23 */ /* 0x000fe2000801003a */
[----:B------:R-:W-:Y:S01]  /*2d60*/  F2FP.BF16.F32.PACK_AB R74, RZ, R59 ;  /* 0x0000003bff4a723e */ /* 0x000fe200000010ff */
[----:B------:R-:W-:Y:S01]  /*2d70*/  @P0 FFMA.FTZ R57, R62, UR32, R57 ;  /* 0x000000203e390c23 */ /* 0x000fe20008010039 */
[----:B------:R-:W-:Y:S02]  /*2d80*/  @P0 FFMA.FTZ R56, R75, UR32, R56 ;  /* 0x000000204b380c23 */ /* 0x000fe40008010038 */
[----:B------:R-:W-:Y:S01]  /*2d90*/  F2FP.BF16.F32.PACK_AB R75, RZ, R58 ;  /* 0x0000003aff4b723e */ /* 0x000fe200000010ff */
[----:B------:R-:W-:Y:S06]  /*2da0*/  BRA.U !UP3, `(.L_x_528) ;  /* 0x000000010b307547 */ /* 0x000fec000b800000 */
[----:B------:R-:W-:Y:S01]  /*2db0*/  LOP3.LUT P0, RZ, R4, 0xff, RZ, 0xc0, !PT ;  /* 0x000000ff04ff7812 */ /* 0x000fe2000780c0ff */
[----:B------:R-:W-:Y:S01]  /*2dc0*/  FMUL.FTZ R59, R59, UR25 ;  /* 0x000000193b3b7c20 */ /* 0x000fe20008410000 */
[----:B------:R-:W-:-:S03]  /*2dd0*/  HFMA2 R62, -RZ, RZ, 0, 0 ;  /* 0x00000000ff3e7431 */ /* 0x000fc600000001ff */
[----:B------:R-:W-:Y:S01]  /*2de0*/  FMUL.FTZ R63, R59, UR24 ;  /* 0x000000183b3f7c20 */ /* 0x000fe20008410000 */
[----:B------:R-:W-:-:S07]  /*2df0*/  MOV R59, RZ ;  /* 0x000000ff003b7202 */ /* 0x000fce0000000f00 */
[----:B------:R-:W-:Y:S01]  /*2e00*/  @P0 SHF.L.U32 R76, R82, 0x10, RZ ;  /* 0x00000010524c0819 */ /* 0x000fe200000006ff */
[----:B------:R-:W-:-:S04]  /*2e10*/  @P0 IMAD.U32 R70, R111, 0x10000, RZ ;  /* 0x000100006f460824 */ /* 0x000fc800078e00ff */
[-C--:B------:R-:W-:Y:S01]  /*2e20*/  @P0 FMUL.FTZ R62, R76, R63.reuse ;  /* 0x0000003f4c3e0220 */ /* 0x080fe20000410000 */
[----:B------:R-:W-:-:S04]  /*2e30*/  @P0 FMUL.FTZ R59, R70, R63 ;  /* 0x0000003f463b0220 */ /* 0x000fc80000410000 */
[----:B------:R-:W-:Y:S01]  /*2e40*/  F2FP.BF16.F32.PACK_AB R62, RZ, R62 ;  /* 0x0000003eff3e723e */ /* 0x000fe200000010ff */
[----:B------:R-:W-:-:S03]  /*2e50*/  FADD.FTZ R28, R28, R59 ;  /* 0x0000003b1c1c7221 */ /* 0x000fc60000010000 */
[----:B------:R-:W-:-:S07]  /*2e60*/  PRMT R70, R62, 0x7610, R70 ;  /* 0x000076103e467816 */ /* 0x000fce0000000046 */
.L_x_528:
[----:B------:R-:W-:Y:S05]  /*2e70*/  BRA.U !UP3, `(.L_x_529) ;  /* 0x000000010b2c7547 */ /* 0x000fea000b800000 */
[----:B------:R-:W-:Y:S01]  /*2e80*/  LOP3.LUT P0, RZ, R4, 0xff00, RZ, 0xc0, !PT ;  /* 0x0000ff0004ff7812 */ /* 0x000fe2000780c0ff */
        /* <DEDUP_REMOVED lines=10> */
.L_x_529:
[----:B------:R-:W-:Y:S05]  /*2f30*/  BRA.U !UP3, `(.L_x_530) ;  /* 0x000000010b307547 */ /* 0x000fea000b800000 */
[----:B------:R-:W-:Y:S01]  /*2f40*/  LOP3.LUT P0, RZ, R4, 0xff0000, RZ, 0xc0, !PT ;  /* 0x00ff000004ff7812 */ /* 0x000fe2000780c0ff */
        /* <DEDUP_REMOVED lines=11> */
.L_x_530:
[----:B------:R-:W-:Y:S02]  /*3000*/  F2FP.BF16.F32.PACK_AB R57, RZ, R57 ;  /* 0x00000039ff39723e */ /* 0x000fe400000010ff */
[----:B------:R-:W-:Y:S02]  /*3010*/  F2FP.BF16.F32.PACK_AB R77, RZ, R56 ;  /* 0x00000038ff4d723e */ /* 0x000fe400000010ff */
[----:B------:R-:W-:Y:S01]  /*3020*/  PRMT R76, R57, 0x7610, R76 ;  /* 0x00007610394c7816 */ /* 0x000fe2000000004c */
[----:B------:R-:W-:Y:S06]  /*3030*/  BRA.U !UP3, `(.L_x_520) ;  /* 0x000000010b2c7547 */ /* 0x000fec000b800000 */
[----:B------:R-:W-:Y:S01]  /*3040*/  ISETP.GE.U32.AND P0, PT, R4, 0x1000000, PT ;  /* 0x010000000400780c */ /* 0x000fe20003f06070 */
        /* <DEDUP_REMOVED lines=9> */
[----:B------:R-:W-:-:S07]  /*30e0*/  PRMT R73, R57, 0x7610, R73 ;  /* 0x0000761039497816 */ /* 0x000fce0000000049 */
.L_x_520:
        /* <DEDUP_REMOVED lines=11> */
.L_x_531:
        /* <DEDUP_REMOVED lines=9> */
.L_x_532:
[----:B------:R-:W-:Y:S02]  /*3230*/  IADD3 R112, PT, PT, R112, 0x80, RZ ;  /* 0x0000008070707810 */ /* 0x000fe40007ffe0ff */
[----:B------:R-:W-:-:S07]  /*3240*/  IADD3 R61, PT, PT, R61, 0x80, RZ ;  /* 0x000000803d3d7810 */ /* 0x000fce0007ffe0ff */
.L_x_513:
[----:B------:R-:W-:Y:S05]  /*3250*/  BSYNC.RECONVERGENT B0 ;  /* 0x0000000000007941 */ /* 0x000fea0003800200 */
.L_x_512:
[----:B------:R-:W-:Y:S04]  /*3260*/  BSSY.RECONVERGENT B0, `(.L_x_533) ;  /* 0x0000148000007945 */ /* 0x000fe80003800200 */
        /* <DEDUP_REMOVED lines=11> */
.L_x_535:
[----:B------:R-:W-:Y:S05]  /*3320*/  BRA.U !UP0, `(.L_x_536) ;  /* 0x0000000908507547 */ /* 0x000fea000b800000 */
[----:B------:R-:W-:-:S04]  /*3330*/  UISETP.NE.U32.AND UP0, UPT, UR4, URZ, UPT ;  /* 0x000000ff0400728c */ /* 0x000fc8000bf05070 */
[----:B------:R-:W-:-:S09]  /*3340*/  UISETP.NE.AND.EX UP0, UPT, UR5, URZ, UPT, UP0 ;  /* 0x000000ff0500728c */ /* 0x000fd2000bf05300 */
[----:B------:R-:W-:Y:S05]  /*3350*/  BRA.U !UP0, `(.L_x_537) ;  /* 0x00000005082c7547 */ /* 0x000fea000b800000 */
[----:B------:R-:W-:Y:S01]  /*3360*/  ISETP.LT.AND P0, PT, RZ, UR33, PT ;  /* 0x00000021ff007c0c */ /* 0x000fe2000bf01270 */
[----:B01---5:R-:W-:Y:S01]  /*3370*/  IMAD.U32 R57, R87, 0x10000, RZ ;  /* 0x0001000057397824 */ /* 0x023fe200078e00ff */
[C---:B------:R-:W-:Y:S02]  /*3380*/  SHF.L.U32 R59, R86.reuse, 0x10, RZ ;  /* 0x00000010563b7819 */ /* 0x040fe400000006ff */
[--C-:B------:R-:W-:Y:S02]  /*3390*/  SHF.R.U64 R58, R86, 0x10, R87.reuse ;  /* 0x00000010563a7819 */ /* 0x100fe40000001257 */
[----:B------:R-:W-:Y:S02]  /*33a0*/  SHF.R.U32.HI R62, RZ, 0x10, R87 ;  /* 0x00000010ff3e7819 */ /* 0x000fe40000011657 */
[----:B------:R-:W-:-:S05]  /*33b0*/  SHF.L.U32 R58, R58, 0x10, RZ ;  /* 0x000000103a3a7819 */ /* 0x000fca00000006ff */
[--C-:B------:R-:W-:Y:S01]  /*33c0*/  @P0 FFMA.FTZ R56, R99, UR7, R60.reuse ;  /* 0x0000000763380c23 */ /* 0x100fe2000801003c */
[--C-:B------:R-:W-:Y:S01]  /*33d0*/  @P0 FFMA.FTZ R75, R101, UR7, R60.reuse ;  /* 0x00000007654b0c23 */ /* 0x100fe2000801003c */
[----:B------:R-:W-:Y:S02]  /*33e0*/  @P0 FFMA.FTZ R74, R100, UR7, R60 ;  /* 0x00000007644a0c23 */ /* 0x000fe4000801003c */
[----:B------:R-:W-:-:S04]  /*33f0*/  @P0 FADD.FTZ R56, R97, -R56 ;  /* 0x8000003861380221 */ /* 0x000fc80000010000 */
[----:B------:R-:W-:Y:S01]  /*3400*/  @P0 FFMA.FTZ R59, R56, UR32, R59 ;  /* 0x00000020383b0c23 */ /* 0x000fe2000801003b */
[----:B------:R-:W-:-:S04]  /*3410*/  @P0 FFMA.FTZ R56, R96, UR7, R60 ;  /* 0x0000000760380c23 */ /* 0x000fc8000801003c */
[----:B------:R-:W-:Y:S01]  /*3420*/  @P0 FADD.FTZ R63, R95, -R56 ;  /* 0x800000385f3f0221 */ /* 0x000fe20000010000 */
[----:B------:R-:W-:Y:S01]  /*3430*/  SHF.L.U32 R56, R62, 0x10, RZ ;  /* 0x000000103e387819 */ /* 0x000fe200000006ff */
        /* <DEDUP_REMOVED lines=13> */
[----:B------:R-:W-:Y:S01]  /*3510*/  @P0 IMAD.U32 R63, R16, 0x10000, RZ ;  /* 0x00010000103f0824 */ /* 0x000fe200078e00ff */
[----:B------:R-:W-:-:S03]  /*3520*/  @P0 SHF.L.U32 R77, R111, 0x10, RZ ;  /* 0x000000106f4d0819 */ /* 0x000fc600000006ff */
[----:B------:R-:W-:Y:S02]  /*3530*/  @P0 FMUL.FTZ R62, R70, R63 ;  /* 0x0000003f463e0220 */ /* 0x000fe40000410000 */
[----:B------:R-:W-:-:S03]  /*3540*/  @P0 FMUL.FTZ R59, R77, R70 ;  /* 0x000000464d3b0220 */ /* 0x000fc60000410000 */
[----:B------:R-:W-:Y:S01]  /*3550*/  F2FP.BF16.F32.PACK_AB R62, RZ, R62 ;  /* 0x0000003eff3e723e */ /* 0x000fe200000010ff */
[----:B------:R-:W-:-:S03]  /*3560*/  FADD.FTZ R24, R24, R59 ;  /* 0x0000003b18187221 */ /* 0x000fc60000010000 */
[----:B------:R-:W-:-:S07]  /*3570*/  PRMT R70, R62, 0x7610, R70 ;  /* 0x000076103e467816 */ /* 0x000fce0000000046 */
.L_x_538:
[----:B------:R-:W-:Y:S05]  /*3580*/  BRA.U !UP3, `(.L_x_539) ;  /* 0x000000010b2c7547 */ /* 0x000fea000b800000 */
[----:B------:R-:W-:Y:S01]  /*3590*/  LOP3.LUT P0, RZ, R2, 0xff00, RZ, 0xc0, !PT ;  /* 0x0000ff0002ff7812 */ /* 0x000fe2000780c0ff */
[----:B------:R-:W-:-:S04]  /*35a0*/  FMUL.FTZ R58, R58, UR25 ;  /* 0x000000193a3a7c20 */ /* 0x000fc80008410000 */
[----:B------:R-:W-:Y:S01]  /*35b0*/  FMUL.FTZ R63, R58, UR24 ;  /* 0x000000183a3f7c20 */ /* 0x000fe20008410000 */
[----:B------:R-:W-:-:S07]  /*35c0*/  CS2R R58, SRZ ;  /* 0x00000000003a7805 */ /* 0x000fce000001ff00 */
[----:B------:R-:W-:Y:S01]  /*35d0*/  @P0 SHF.L.U32 R62, R15, 0x10, RZ ;  /* 0x000000100f3e0819 */ /* 0x000fe200000006ff */
[----:B------:R-:W-:-:S04]  /*35e0*/  @P0 IMAD.U32 R76, R114, 0x10000, RZ ;  /* 0x00010000724c0824 */ /* 0x000fc800078e00ff */
[----:B------:R-:W-:Y:S01]  /*35f0*/  @P0 FMUL.FTZ R59, R63, R62 ;  /* 0x0000003e3f3b0220 */ /* 0x000fe20000410000 */
[----:B------:R-:W-:-:S04]  /*3600*/  @P0 FMUL.FTZ R58, R76, R63 ;  /* 0x0000003f4c3a0220 */ /* 0x000fc80000410000 */
[----:B------:R-:W-:Y:S01]  /*3610*/  F2FP.BF16.F32.PACK_AB R59, RZ, R59 ;  /* 0x0000003bff3b723e */ /* 0x000fe200000010ff */
[----:B------:R-:W-:-:S03]  /*3620*/  FADD.FTZ R25, R25, R58 ;  /* 0x0000003a19197221 */ /* 0x000fc60000010000 */
[----:B------:R-:W-:-:S07]  /*3630*/  PRMT R71, R59, 0x7610, R71 ;  /* 0x000076103b477816 */ /* 0x000fce0000000047 */
.L_x_539:
[----:B------:R-:W-:Y:S05]  /*3640*/  BRA.U !UP3, `(.L_x_540) ;  /* 0x000000010b307547 */ /* 0x000fea000b800000 */
[----:B------:R-:W-:Y:S01]  /*3650*/  LOP3.LUT P0, RZ, R2, 0xff0000, RZ, 0xc0, !PT ;  /* 0x00ff000002ff7812 */ /* 0x000fe2000780c0ff */
[----:B------:R-:W-:Y:S01]  /*3660*/  FMUL.FTZ R58, R57, UR25 ;  /* 0x00000019393a7c20 */ /* 0x000fe20008410000 */
[----:B------:R-:W-:Y:S01]  /*3670*/  HFMA2 R62, -RZ, RZ, 0, 0 ;  /* 0x00000000ff3e7431 */ /* 0x000fe200000001ff */
[----:B------:R-:W-:Y:S02]  /*3680*/  MOV R59, RZ ;  /* 0x000000ff003b7202 */ /* 0x000fe40000000f00 */
[----:B------:R-:W-:-:S08]  /*3690*/  FMUL.FTZ R58, R58, UR24 ;  /* 0x000000183a3a7c20 */ /* 0x000fd00008410000 */
[----:B------:R-:W-:Y:S01]  /*36a0*/  @P0 SHF.L.U32 R63, R14, 0x10, RZ ;  /* 0x000000100e3f0819 */ /* 0x000fe200000006ff */
[----:B------:R-:W-:-:S04]  /*36b0*/  @P0 IMAD.U32 R77, R113, 0x10000, RZ ;  /* 0x00010000714d0824 */ /* 0x000fc800078e00ff */
[----:B------:R-:W-:Y:S01]  /*36c0*/  @P0 FMUL.FTZ R62, R58, R63 ;  /* 0x0000003f3a3e0220 */ /* 0x000fe20000410000 */
[----:B------:R-:W-:-:S04]  /*36d0*/  @P0 FMUL.FTZ R59, R77, R58 ;  /* 0x0000003a4d3b0220 */ /* 0x000fc80000410000 */
[----:B------:R-:W-:Y:S01]  /*36e0*/  F2FP.BF16.F32.PACK_AB R62, RZ, R62 ;  /* 0x0000003eff3e723e */ /* 0x000fe200000010ff */
[----:B------:R-:W-:-:S03]  /*36f0*/  FADD.FTZ R26, R26, R59 ;  /* 0x0000003b1a1a7221 */ /* 0x000fc60000010000 */
[----:B------:R-:W-:-:S07]  /*3700*/  PRMT R72, R62, 0x7610, R72 ;  /* 0x000076103e487816 */ /* 0x000fce0000000048 */
.L_x_540:
        /* <DEDUP_REMOVED lines=8> */
[----:B------:R-:W-:Y:S02]  /*3790*/  @P0 SHF.L.U32 R58, R13, 0x10, RZ ;  /* 0x000000100d3a0819 */ /* 0x000fe400000006ff */
[----:B------:R-:W-:-:S03]  /*37a0*/  @P0 SHF.L.U32 R62, R115, 0x10, RZ ;  /* 0x00000010733e0819 */ /* 0x000fc600000006ff */
[----:B------:R-:W-:Y:S02]  /*37b0*/  @P0 FMUL.FTZ R57, R59, R58 ;  /* 0x0000003a3b390220 */ /* 0x000fe40000410000 */
[----:B------:R-:W-:-:S03]  /*37c0*/  @P0 FMUL.FTZ R56, R62, R59 ;  /* 0x0000003b3e380220 */ /* 0x000fc60000410000 */
[----:B------:R-:W-:Y:S01]  /*37d0*/  F2FP.BF16.F32.PACK_AB R57, RZ, R57 ;  /* 0x00000039ff39723e */ /* 0x000fe200000010ff */
[----:B------:R-:W-:-:S03]  /*37e0*/  FADD.FTZ R27, R27, R56 ;  /* 0x000000381b1b7221 */ /* 0x000fc60000010000 */
[----:B------:R-:W-:Y:S01]  /*37f0*/  PRMT R73, R57, 0x7610, R73 ;  /* 0x0000761039497816 */ /* 0x000fe20000000049 */
[----:B------:R-:W-:Y:S06]  /*3800*/  BRA `(.L_x_541) ;  /* 0x0000000c00647947 */ /* 0x000fec0003800000 */
.L_x_537:
[----:B------:R-:W-:Y:S01]  /*3810*/  ISETP.LT.AND P0, PT, RZ, UR33, PT ;  /* 0x00000021ff007c0c */ /* 0x000fe2000bf01270 */
[----:B------:R-:W-:-:S12]  /*3820*/  BRA.U !UP3, `(.L_x_542) ;  /* 0x000000010b407547 */ /* 0x000fd8000b800000 */
[----:B01----:R-:W-:Y:S01]  /*3830*/  @P0 FFMA.FTZ R58, R99, UR7, R60 ;  /* 0x00000007633a0c23 */ /* 0x003fe2000801003c */
[----:B-----5:R-:W-:Y:S02]  /*3840*/  LOP3.LUT P4, RZ, R2, 0xff, RZ, 0xc0, !PT ;  /* 0x000000ff02ff7812 */ /* 0x020fe4000788c0ff */
[----:B------:R-:W-:Y:S01]  /*3850*/  SHF.L.U32 R56, R86, 0x10, RZ ;  /* 0x0000001056387819 */ /* 0x000fe200000006ff */
[----:B------:R-:W-:Y:S01]  /*3860*/  @P0 FADD.FTZ R57, R97, -R58 ;  /* 0x8000003a61390221 */ /* 0x000fe20000010000 */
[----:B------:R-:W-:-:S03]  /*3870*/  IMAD.MOV.U32 R58, RZ, RZ, RZ ;  /* 0x000000ffff3a7224 */ /* 0x000fc600078e00ff */
[----:B------:R-:W-:Y:S01]  /*3880*/  @P0 FFMA.FTZ R56, R57, UR32, R56 ;  /* 0x0000002039380c23 */ /* 0x000fe20008010038 */
[----:B------:R-:W-:-:S03]  /*3890*/  HFMA2 R57, -RZ, RZ, 0, 0 ;  /* 0x00000000ff397431 */ /* 0x000fc600000001ff */
        /* <DEDUP_REMOVED lines=9> */
.L_x_542:
[----:B------:R-:W-:Y:S05]  /*3930*/  BRA.U !UP3, `(.L_x_543) ;  /* 0x000000010b407547 */ /* 0x000fea000b800000 */
[----:B01---5:R-:W-:Y:S01]  /*3940*/  SHF.R.U64 R56, R86, 0x10, R87 ;  /* 0x0000001056387819 */ /* 0x023fe20000001257 */
[----:B------:R-:W-:Y:S01]  /*3950*/  @P0 FFMA.FTZ R58, R96, UR7, R60 ;  /* 0x00000007603a0c23 */ /* 0x000fe2000801003c */
[----:B------:R-:W-:-:S03]  /*3960*/  LOP3.LUT P4, RZ, R2, 0xff00, RZ, 0xc0, !PT ;  /* 0x0000ff0002ff7812 */ /* 0x000fc6000788c0ff */
[----:B------:R-:W-:Y:S02]  /*3970*/  IMAD.U32 R56, R56, 0x10000, RZ ;  /* 0x0001000038387824 */ /* 0x000fe400078e00ff */
[----:B------:R-:W-:-:S04]  /*3980*/  @P0 FADD.FTZ R57, R95, -R58 ;  /* 0x8000003a5f390221 */ /* 0x000fc80000010000 */
[----:B------:R-:W-:-:S04]  /*3990*/  @P0 FFMA.FTZ R56, R57, UR32, R56 ;  /* 0x0000002039380c23 */ /* 0x000fc80008010038 */
[----:B------:R-:W-:Y:S01]  /*39a0*/  FMUL.FTZ R56, R56, UR25 ;  /* 0x0000001938387c20 */ /* 0x000fe20008410000 */
[----:B------:R-:W-:Y:S02]  /*39b0*/  @P4 SHF.L.U32 R63, R15, 0x10, RZ ;  /* 0x000000100f3f4819 */ /* 0x000fe400000006ff */
[----:B------:R-:W-:Y:S01]  /*39c0*/  @P4 SHF.L.U32 R59, R114, 0x10, RZ ;  /* 0x00000010723b4819 */ /* 0x000fe200000006ff */
[----:B------:R-:W-:Y:S01]  /*39d0*/  FMUL.FTZ R58, R56, UR24 ;  /* 0x00000018383a7c20 */ /* 0x000fe20008410000 */
[----:B------:R-:W-:-:S03]  /*39e0*/  CS2R R56, SRZ ;  /* 0x0000000000387805 */ /* 0x000fc6000001ff00 */
[-C--:B------:R-:W-:Y:S01]  /*39f0*/  @P4 FMUL.FTZ R57, R63, R58.reuse ;  /* 0x0000003a3f394220 */ /* 0x080fe20000410000 */
[----:B------:R-:W-:-:S04]  /*3a00*/  @P4 FMUL.FTZ R56, R59, R58 ;  /* 0x0000003a3b384220 */ /* 0x000fc80000410000 */
[----:B------:R-:W-:Y:S01]  /*3a10*/  F2FP.BF16.F32.PACK_AB R57, RZ, R57 ;  /* 0x00000039ff39723e */ /* 0x000fe200000010ff */
[----:B------:R-:W-:-:S03]  /*3a20*/  FADD.FTZ R25, R25, R56 ;  /* 0x0000003819197221 */ /* 0x000fc60000010000 */
[----:B------:R-:W-:-:S07]  /*3a30*/  PRMT R71, R57, 0x7610, R71 ;  /* 0x0000761039477816 */ /* 0x000fce0000000047 */
.L_x_543:
[----:B------:R-:W-:Y:S05]  /*3a40*/  BRA.U !UP3, `(.L_x_544) ;  /* 0x000000010b407547 */ /* 0x000fea000b800000 */
[----:B01----:R-:W-:Y:S01]  /*3a50*/  @P0 FFMA.FTZ R57, R101, UR7, R60 ;  /* 0x0000000765390c23 */ /* 0x003fe2000801003c */
[----:B-----5:R-:W-:Y:S01]  /*3a60*/  LOP3.LUT P4, RZ, R2, 0xff0000, RZ, 0xc0, !PT ;  /* 0x00ff000002ff7812 */ /* 0x020fe2000788c0ff */
[----:B------:R-:W-:Y:S01]  /*3a70*/  IMAD.MOV.U32 R58, RZ, RZ, RZ ;  /* 0x000000ffff3a7224 */ /* 0x000fe200078e00ff */
[----:B------:R-:W-:Y:S01]  /*3a80*/  SHF.L.U32 R56, R87, 0x10, RZ ;  /* 0x0000001057387819 */ /* 0x000fe200000006ff */
[----:B------:R-:W-:-:S04]  /*3a90*/  @P0 FADD.FTZ R57, R98, -R57 ;  /* 0x8000003962390221 */ /* 0x000fc80000010000 */
[----:B------:R-:W-:Y:S01]  /*3aa0*/  @P0 FFMA.FTZ R56, R57, UR32, R56 ;  /* 0x0000002039380c23 */ /* 0x000fe20008010038 */
[----:B------:R-:W-:-:S03]  /*3ab0*/  MOV R57, RZ ;  /* 0x000000ff00397202 */ /* 0x000fc60000000f00 */
        /* <DEDUP_REMOVED lines=9> */
.L_x_544:
[----:B------:R-:W-:Y:S05]  /*3b50*/  BRA.U !UP3, `(.L_x_541) ;  /* 0x000000090b907547 */ /* 0x000fea000b800000 */
[----:B01---5:R-:W-:Y:S01]  /*3b60*/  SHF.R.U32.HI R56, RZ, 0x10, R87 ;  /* 0x00000010ff387819 */ /* 0x023fe20000011657 */
[----:B------:R-:W-:Y:S01]  /*3b70*/  @P0 FFMA.FTZ R58, R100, UR7, R60 ;  /* 0x00000007643a0c23 */ /* 0x000fe2000801003c */
[----:B------:R-:W-:-:S03]  /*3b80*/  ISETP.GE.U32.AND P4, PT, R2, 0x1000000, PT ;  /* 0x010000000200780c */ /* 0x000fc60003f86070 */
        /* <DEDUP_REMOVED lines=14> */
.L_x_536:
        /* <DEDUP_REMOVED lines=28> */
.L_x_546:
[----:B------:R-:W-:Y:S01]  /*3e30*/  FMUL.FTZ R58, R62, UR32 ;  /* 0x000000203e3a7c20 */ /* 0x000fe20008410000 */
[----:B------:R-:W-:Y:S01]  /*3e40*/  F2FP.BF16.F32.PACK_AB R74, RZ, R74 ;  /* 0x0000004aff4a723e */ /* 0x000fe200000010ff */
[----:B------:R-:W-:Y:S01]  /*3e50*/  FMUL.FTZ R62, R76, UR32 ;  /* 0x000000204c3e7c20 */ /* 0x000fe20008410000 */
[----:B------:R-:W-:Y:S01]  /*3e60*/  FSEL R59, R59, RZ, P0 ;  /* 0x000000ff3b3b7208 */ /* 0x000fe20000000000 */
[----:B------:R-:W-:Y:S06]  /*3e70*/  BRA.U !UP3, `(.L_x_547) ;  /* 0x000000010b2c7547 */ /* 0x000fec000b800000 */
[----:B-----5:R-:W-:Y:S01]  /*3e80*/  LOP3.LUT P4, RZ, R2, 0xff00, RZ, 0xc0, !PT ;  /* 0x0000ff0002ff7812 */ /* 0x020fe2000788c0ff */
        /* <DEDUP_REMOVED lines=10> */
.L_x_547:
        /* <DEDUP_REMOVED lines=9> */
[----:B------:R-:W-:Y:S02]  /*3fc0*/  @P0 SHF.L.U32 R75, R14, 0x10, RZ ;  /* 0x000000100e4b0819 */ /* 0x000fe400000006ff */
[----:B------:R-:W-:-:S03]  /*3fd0*/  @P0 SHF.L.U32 R63, R113, 0x10, RZ ;  /* 0x00000010713f0819 */ /* 0x000fc600000006ff */
[-C--:B------:R-:W-:Y:S02]  /*3fe0*/  @P0 FMUL.FTZ R58, R75, R56.reuse ;  /* 0x000000384b3a0220 */ /* 0x080fe40000410000 */
[----:B------:R-:W-:-:S03]  /*3ff0*/  @P0 FMUL.FTZ R57, R63, R56 ;  /* 0x000000383f390220 */ /* 0x000fc60000410000 */
[----:B------:R-:W-:Y:S01]  /*4000*/  F2FP.BF16.F32.PACK_AB R58, RZ, R58 ;  /* 0x0000003aff3a723e */ /* 0x000fe200000010ff */
[----:B------:R-:W-:-:S03]  /*4010*/  FADD.FTZ R26, R26, R57 ;  /* 0x000000391a1a7221 */ /* 0x000fc60000010000 */
[----:B------:R-:W-:-:S07]  /*4020*/  PRMT R72, R58, 0x7610, R72 ;  /* 0x000076103a487816 */ /* 0x000fce0000000048 */
.L_x_548:
        /* <DEDUP_REMOVED lines=9> */
[----:B------:R-:W-:Y:S01]  /*40c0*/  @P0 IMAD.U32 R63, R13, 0x10000, RZ ;  /* 0x000100000d3f0824 */ /* 0x000fe200078e00ff */
[----:B------:R-:W-:-:S03]  /*40d0*/  @P0 SHF.L.U32 R59, R115, 0x10, RZ ;  /* 0x00000010733b0819 */ /* 0x000fc600000006ff */
[-C--:B------:R-:W-:Y:S02]  /*40e0*/  @P0 FMUL.FTZ R57, R63, R58.reuse ;  /* 0x0000003a3f390220 */ /* 0x080fe40000410000 */
[----:B------:R-:W-:-:S03]  /*40f0*/  @P0 FMUL.FTZ R56, R59, R58 ;  /* 0x0000003a3b380220 */ /* 0x000fc60000410000 */
[----:B------:R-:W-:Y:S01]  /*4100*/  F2FP.BF16.F32.PACK_AB R57, RZ, R57 ;  /* 0x00000039ff39723e */ /* 0x000fe200000010ff */
[----:B------:R-:W-:-:S03]  /*4110*/  FADD.FTZ R27, R27, R56 ;  /* 0x000000381b1b7221 */ /* 0x000fc60000010000 */
[----:B------:R-:W-:Y:S01]  /*4120*/  PRMT R73, R57, 0x7610, R73 ;  /* 0x0000761039497816 */ /* 0x000fe20000000049 */
[----:B------:R-:W-:Y:S06]  /*4130*/  BRA `(.L_x_541) ;  /* 0x0000000400187947 */ /* 0x000fec0003800000 */
.L_x_545:
[----:B------:R-:W-:Y:S05]  /*4140*/  BRA.U !UP3, `(.L_x_549) ;  /* 0x000000010b447547 */ /* 0x000fea000b800000 */
[----:B01----:R-:W-:Y:S01]  /*4150*/  FFMA.FTZ R56, R99, UR7, R60 ;  /* 0x0000000763387c23 */ /* 0x003fe2000801003c */
[----:B-----5:R-:W-:Y:S01]  /*4160*/  LOP3.LUT P4, RZ, R2, 0xff, RZ, 0xc0, !PT ;  /* 0x000000ff02ff7812 */ /* 0x020fe2000788c0ff */
[----:B------:R-:W-:Y:S01]  /*4170*/  HFMA2 R58, -RZ, RZ, 0, 0 ;  /* 0x00000000ff3a7431 */ /* 0x000fe200000001ff */
[----:B------:R-:W-:Y:S01]  /*4180*/  ISETP.LT.AND P0, PT, RZ, UR33, PT ;  /* 0x00000021ff007c0c */ /* 0x000fe2000bf01270 */
[----:B------:R-:W-:Y:S01]  /*4190*/  FADD.FTZ R56, R97, -R56 ;  /* 0x8000003861387221 */ /* 0x000fe20000010000 */
[----:B------:R-:W-:-:S03]  /*41a0*/  MOV R57, RZ ;  /* 0x000000ff00397202 */ /* 0x000fc60000000f00 */
[----:B------:R-:W-:-:S05]  /*41b0*/  FMUL.FTZ R56, R56, UR32 ;  /* 0x0000002038387c20 */ /* 0x000fca0008410000 */
[----:B------:R-:W-:Y:S01]  /*41c0*/  FSEL R56, R56, RZ, P0 ;  /* 0x000000ff38387208 */ /* 0x000fe20000000000 */
[----:B------:R-:W-:Y:S01]  /*41d0*/  @P4 IMAD.U32 R59, R111, 0x10000, RZ ;  /* 0x000100006f3b4824 */ /* 0x000fe200078e00ff */
[----:B------:R-:W-:-:S03]  /*41e0*/  @P4 SHF.L.U32 R63, R16, 0x10, RZ ;  /* 0x00000010103f4819 */ /* 0x000fc600000006ff */
[----:B------:R-:W-:-:S04]  /*41f0*/  FMUL.FTZ R56, R56, UR25 ;  /* 0x0000001938387c20 */ /* 0x000fc80008410000 */
[----:B------:R-:W-:-:S04]  /*4200*/  FMUL.FTZ R56, R56, UR24 ;  /* 0x0000001838387c20 */ /* 0x000fc80008410000 */
[-C--:B------:R-:W-:Y:S01]  /*4210*/  @P4 FMUL.FTZ R58, R63, R56.reuse ;  /* 0x000000383f3a4220 */ /* 0x080fe20000410000 */
[----:B------:R-:W-:-:S04]  /*4220*/  @P4 FMUL.FTZ R57, R59, R56 ;  /* 0x000000383b394220 */ /* 0x000fc80000410000 */
[----:B------:R-:W-:Y:S01]  /*4230*/  F2FP.BF16.F32.PACK_AB R58, RZ, R58 ;  /* 0x0000003aff3a723e */ /* 0x000fe200000010ff */
[----:B------:R-:W-:-:S03]  /*4240*/  FADD.FTZ R24, R24, R57 ;  /* 0x0000003918187221 */ /* 0x000fc60000010000 */
[----:B------:R-:W-:-:S07]  /*4250*/  PRMT R70, R58, 0x7610, R70 ;  /* 0x000076103a467816 */ /* 0x000fce0000000046 */
.L_x_549:
[----:B------:R-:W-:Y:S05]  /*4260*/  BRA.U !UP3, `(.L_x_550) ;  /* 0x000000010b407547 */ /* 0x000fea000b800000 */
[----:B01----:R-:W-:Y:S01]  /*4270*/  FFMA.FTZ R56, R96, UR7, R60 ;  /* 0x0000000760387c23 */ /* 0x003fe2000801003c */
[----:B-----5:R-:W-:Y:S02]  /*4280*/  LOP3.LUT P4, RZ, R2, 0xff00, RZ, 0xc0, !PT ;  /* 0x0000ff0002ff7812 */ /* 0x020fe4000788c0ff */
[----:B------:R-:W-:Y:S01]  /*4290*/  ISETP.LT.AND P0, PT, RZ, UR33, PT ;  /* 0x00000021ff007c0c */ /* 0x000fe2000bf01270 */
[----:B------:R-:W-:-:S04]  /*42a0*/  FADD.FTZ R56, R95, -R56 ;  /* 0x800000385f387221 */ /* 0x000fc80000010000 */
[----:B------:R-:W-:-:S05]  /*42b0*/  FMUL.FTZ R56, R56, UR32 ;  /* 0x0000002038387c20 */ /* 0x000fca0008410000 */
[----:B------:R-:W-:Y:S02]  /*42c0*/  FSEL R56, R56, RZ, P0 ;  /* 0x000000ff38387208 */ /* 0x000fe40000000000 */
[----:B------:R-:W-:Y:S02]  /*42d0*/  @P4 SHF.L.U32 R63, R15, 0x10, RZ ;  /* 0x000000100f3f4819 */ /* 0x000fe400000006ff */
[----:B------:R-:W-:Y:S01]  /*42e0*/  @P4 SHF.L.U32 R59, R114, 0x10, RZ ;  /* 0x00000010723b4819 */ /* 0x000fe200000006ff */
[----:B------:R-:W-:-:S04]  /*42f0*/  FMUL.FTZ R56, R56, UR25 ;  /* 0x0000001938387c20 */ /* 0x000fc80008410000 */
[----:B------:R-:W-:Y:S01]  /*4300*/  FMUL.FTZ R58, R56, UR24 ;  /* 0x00000018383a7c20 */ /* 0x000fe20008410000 */
[----:B------:R-:W-:-:S03]  /*4310*/  CS2R R56, SRZ ;  /* 0x0000000000387805 */ /* 0x000fc6000001ff00 */
[-C--:B------:R-:W-:Y:S01]  /*4320*/  @P4 FMUL.FTZ R57, R63, R58.reuse ;  /* 0x0000003a3f394220 */ /* 0x080fe20000410000 */
[----:B------:R-:W-:-:S04]  /*4330*/  @P4 FMUL.FTZ R56, R59, R58 ;  /* 0x0000003a3b384220 */ /* 0x000fc80000410000 */
[----:B------:R-:W-:Y:S01]  /*4340*/  F2FP.BF16.F32.PACK_AB R57, RZ, R57 ;  /* 0x00000039ff39723e */ /* 0x000fe200000010ff */
[----:B------:R-:W-:-:S03]  /*4350*/  FADD.FTZ R25, R25, R56 ;  /* 0x0000003819197221 */ /* 0x000fc60000010000 */
[----:B------:R-:W-:-:S07]  /*4360*/  PRMT R71, R57, 0x7610, R71 ;  /* 0x0000761039477816 */ /* 0x000fce0000000047 */
.L_x_550:
[----:B------:R-:W-:Y:S05]  /*4370*/  BRA.U !UP3, `(.L_x_551) ;  /* 0x000000010b447547 */ /* 0x000fea000b800000 */
[----:B01----:R-:W-:Y:S01]  /*4380*/  FFMA.FTZ R57, R101, UR7, R60 ;  /* 0x0000000765397c23 */ /* 0x003fe2000801003c */
[----:B-----5:R-:W-:Y:S01]  /*4390*/  LOP3.LUT P4, RZ, R2, 0xff0000, RZ, 0xc0, !PT ;  /* 0x00ff000002ff7812 */ /* 0x020fe2000788c0ff */
[----:B------:R-:W-:Y:S01]  /*43a0*/  HFMA2 R58, -RZ, RZ, 0, 0 ;  /* 0x00000000ff3a7431 */ /* 0x000fe200000001ff */
[----:B------:R-:W-:Y:S01]  /*43b0*/  ISETP.LT.AND P0, PT, RZ, UR33, PT ;  /* 0x00000021ff007c0c */ /* 0x000fe2000bf01270 */
[----:B------:R-:W-:-:S04]  /*43c0*/  FADD.FTZ R57, R98, -R57 ;  /* 0x8000003962397221 */ /* 0x000fc80000010000 */
[----:B------:R-:W-:Y:S01]  /*43d0*/  FMUL.FTZ R56, R57, UR32 ;  /* 0x0000002039387c20 */ /* 0x000fe20008410000 */
[----:B------:R-:W-:-:S04]  /*43e0*/  IMAD.MOV.U32 R57, RZ, RZ, RZ ;  /* 0x000000ffff397224 */ /* 0x000fc800078e00ff */
[----:B------:R-:W-:Y:S02]  /*43f0*/  FSEL R56, R56, RZ, P0 ;  /* 0x000000ff38387208 */ /* 0x000fe40000000000 */
[----:B------:R-:W-:Y:S02]  /*4400*/  @P4 SHF.L.U32 R63, R14, 0x10, RZ ;  /* 0x000000100e3f4819 */ /* 0x000fe400000006ff */
[----:B------:R-:W-:Y:S01]  /*4410*/  @P4 SHF.L.U32 R59, R113, 0x10, RZ ;  /* 0x00000010713b4819 */ /* 0x000fe200000006ff */
[----:B------:R-:W-:-:S04]  /*4420*/  FMUL.FTZ R56, R56, UR25 ;  /* 0x0000001938387c20 */ /* 0x000fc80008410000 */
[----:B------:R-:W-:-:S04]  /*4430*/  FMUL.FTZ R56, R56, UR24 ;  /* 0x0000001838387c20 */ /* 0x000fc80008410000 */
[-C--:B------:R-:W-:Y:S01]  /*4440*/  @P4 FMUL.FTZ R58, R63, R56.reuse ;  /* 0x000000383f3a4220 */ /* 0x080fe20000410000 */
[----:B------:R-:W-:-:S04]  /*4450*/  @P4 FMUL.FTZ R57, R59, R56 ;  /* 0x000000383b394220 */ /* 0x000fc80000410000 */
[----:B------:R-:W-:Y:S01]  /*4460*/  F2FP.BF16.F32.PACK_AB R58, RZ, R58 ;  /* 0x0000003aff3a723e */ /* 0x000fe200000010ff */
[----:B------:R-:W-:-:S03]  /*4470*/  FADD.FTZ R26, R26, R57 ;  /* 0x000000391a1a7221 */ /* 0x000fc60000010000 */
[----:B------:R-:W-:-:S07]  /*4480*/  PRMT R72, R58, 0x7610, R72 ;  /* 0x000076103a487816 */ /* 0x000fce0000000048 */
.L_x_551:
[----:B------:R-:W-:Y:S05]  /*4490*/  BRA.U !UP3, `(.L_x_541) ;  /* 0x000000010b407547 */ /* 0x000fea000b800000 */
[----:B01----:R-:W-:Y:S01]  /*44a0*/  FFMA.FTZ R56, R100, UR7, R60 ;  /* 0x0000000764387c23 */ /* 0x003fe2000801003c */
[----:B-----5:R-:W-:Y:S02]  /*44b0*/  ISETP.GE.U32.AND P4, PT, R2, 0x1000000, PT ;  /* 0x010000000200780c */ /* 0x020fe40003f86070 */
        /* <DEDUP_REMOVED lines=14> */
.L_x_541:
        /* <DEDUP_REMOVED lines=9> */
.L_x_552:
        /* <DEDUP_REMOVED lines=9> */
.L_x_553:
[----:B------:R-:W-:Y:S01]  /*46c0*/  IADD3 R112, PT, PT, R112, 0x80, RZ ;  /* 0x0000008070707810 */ /* 0x000fe20007ffe0ff */
[----:B------:R-:W-:-:S07]  /*46d0*/  VIADD R61, R61, 0x80 ;  /* 0x000000803d3d7836 */ /* 0x000fce0000000000 */
.L_x_534:
[----:B------:R-:W-:Y:S05]  /*46e0*/  BSYNC.RECONVERGENT B0 ;  /* 0x0000000000007941 */ /* 0x000fea0003800200 */
.L_x_533:
[----:B------:R-:W-:Y:S04]  /*46f0*/  BSSY.RECONVERGENT B0, `(.L_x_554) ;  /* 0x0000146000007945 */ /* 0x000fe80003800200 */
        /* <DEDUP_REMOVED lines=11> */
.L_x_556:
        /* <DEDUP_REMOVED lines=15> */
[----:B------:R-:W-:Y:S01]  /*48a0*/  SHF.L.U32 R57, R89, 0x10, RZ ;  /* 0x0000001059397819 */ /* 0x000fe200000006ff */
[----:B------:R-:W-:Y:S01]  /*48b0*/  @P0 FFMA.FTZ R59, R56, UR32, R59 ;  /* 0x00000020383b0c23 */ /* 0x000fe2000801003b */
[----:B------:R-:W-:Y:S01]  /*48c0*/  SHF.R.U32.HI R56, RZ, 0x10, R89 ;  /* 0x00000010ff387819 */ /* 0x000fe20000011659 */
[----:B------:R-:W-:Y:S01]  /*48d0*/  @P0 FADD.FTZ R75, R109, -R62 ;  /* 0x8000003e6d4b0221 */ /* 0x000fe20000010000 */
[----:B------:R-:W-:Y:S01]  /*48e0*/  @P0 FFMA.FTZ R58, R63, UR32, R58 ;  /* 0x000000203f3a0c23 */ /* 0x000fe2000801003a */
[----:B------:R-:W-:Y:S01]  /*48f0*/  @P0 FFMA.FTZ R57, R60, UR32, R57 ;  /* 0x000000203c390c23 */ /* 0x000fe20008010039 */
[----:B------:R-:W-:-:S02]  /*4900*/  SHF.L.U32 R56, R56, 0x10, RZ ;  /* 0x0000001038387819 */ /* 0x000fc400000006ff */
[----:B------:R-:W-:-:S03]  /*4910*/  F2FP.BF16.F32.PACK_AB R74, RZ, R59 ;  /* 0x0000003bff4a723e */ /* 0x000fc600000010ff */
[----:B------:R-:W-:Y:S01]  /*4920*/  @P0 FFMA.FTZ R56, R75, UR32, R56 ;  /* 0x000000204b380c23 */ /* 0x000fe20008010038 */
[----:B------:R-:W-:Y:S01]  /*4930*/  F2FP.BF16.F32.PACK_AB R75, RZ, R58 ;  /* 0x0000003aff4b723e */ /* 0x000fe200000010ff */
[----:B------:R-:W-:Y:S06]  /*4940*/  BRA.U !UP3, `(.L_x_559) ;  /* 0x000000010b307547 */ /* 0x000fec000b800000 */
[----:B------:R-:W-:Y:S01]  /*4950*/  LOP3.LUT P0, RZ, R0, 0xff, RZ, 0xc0, !PT ;  /* 0x000000ff00ff7812 */ /* 0x000fe2000780c0ff */
[----:B------:R-:W-:Y:S01]  /*4960*/  FMUL.FTZ R59, R59, UR25 ;  /* 0x000000193b3b7c20 */ /* 0x000fe20008410000 */
[----:B------:R-:W-:-:S03]  /*4970*/  IMAD.MOV.U32 R60, RZ, RZ, RZ ;  /* 0x000000ffff3c7224 */ /* 0x000fc600078e00ff */
[----:B------:R-:W-:Y:S01]  /*4980*/  FMUL.FTZ R63, R59, UR24 ;  /* 0x000000183b3f7c20 */ /* 0x000fe20008410000 */
[----:B------:R-:W-:-:S07]  /*4990*/  MOV R59, RZ ;  /* 0x000000ff003b7202 */ /* 0x000fce0000000f00 */
[----:B------:R-:W-:Y:S02]  /*49a0*/  @P0 SHF.L.U32 R62, R12, 0x10, RZ ;  /* 0x000000100c3e0819 */ /* 0x000fe400000006ff */
[----:B------:R-:W-:-:S03]  /*49b0*/  @P0 SHF.L.U32 R70, R111, 0x10, RZ ;  /* 0x000000106f460819 */ /* 0x000fc600000006ff */
[----:B------:R-:W-:Y:S02]  /*49c0*/  @P0 FMUL.FTZ R60, R63, R62 ;  /* 0x0000003e3f3c0220 */ /* 0x000fe40000410000 */
[----:B------:R-:W-:-:S03]  /*49d0*/  @P0 FMUL.FTZ R59, R70, R63 ;  /* 0x0000003f463b0220 */ /* 0x000fc60000410000 */
[----:B------:R-:W-:Y:S01]  /*49e0*/  F2FP.BF16.F32.PACK_AB R60, RZ, R60 ;  /* 0x0000003cff3c723e */ /* 0x000fe200000010ff */
[----:B------:R-:W-:-:S03]  /*49f0*/  FADD.FTZ R20, R20, R59 ;  /* 0x0000003b14147221 */ /* 0x000fc60000010000 */
[----:B------:R-:W-:-:S07]  /*4a00*/  PRMT R70, R60, 0x7610, R70 ;  /* 0x000076103c467816 */ /* 0x000fce0000000046 */
.L_x_559:
        /* <DEDUP_REMOVED lines=12> */
.L_x_560:
[----:B------:R-:W-:Y:S05]  /*4ad0*/  BRA.U !UP3, `(.L_x_561) ;  /* 0x000000010b307547 */ /* 0x000fea000b800000 */
[----:B------:R-:W-:Y:S01]  /*4ae0*/  LOP3.LUT P0, RZ, R0, 0xff0000, RZ, 0xc0, !PT ;  /* 0x00ff000000ff7812 */ /* 0x000fe2000780c0ff */
[----:B------:R-:W-:Y:S01]  /*4af0*/  FMUL.FTZ R58, R57, UR25 ;  /* 0x00000019393a7c20 */ /* 0x000fe20008410000 */
[----:B------:R-:W-:Y:S01]  /*4b00*/  HFMA2 R60, -RZ, RZ, 0, 0 ;  /* 0x00000000ff3c7431 */ /* 0x000fe200000001ff */
[----:B------:R-:W-:Y:S02]  /*4b10*/  MOV R59, RZ ;  /* 0x000000ff003b7202 */ /* 0x000fe40000000f00 */
[----:B------:R-:W-:-:S08]  /*4b20*/  FMUL.FTZ R63, R58, UR24 ;  /* 0x000000183a3f7c20 */ /* 0x000fd00008410000 */
[----:B------:R-:W-:Y:S02]  /*4b30*/  @P0 SHF.L.U32 R62, R10, 0x10, RZ ;  /* 0x000000100a3e0819 */ /* 0x000fe400000006ff */
[----:B------:R-:W-:-:S03]  /*4b40*/  @P0 SHF.L.U32 R58, R113, 0x10, RZ ;  /* 0x00000010713a0819 */ /* 0x000fc600000006ff */
[----:B------:R-:W-:Y:S02]  /*4b50*/  @P0 FMUL.FTZ R60, R63, R62 ;  /* 0x0000003e3f3c0220 */ /* 0x000fe40000410000 */
[----:B------:R-:W-:-:S03]  /*4b60*/  @P0 FMUL.FTZ R59, R58, R63 ;  /* 0x0000003f3a3b0220 */ /* 0x000fc60000410000 */
[----:B------:R-:W-:Y:S01]  /*4b70*/  F2FP.BF16.F32.PACK_AB R60, RZ, R60 ;  /* 0x0000003cff3c723e */ /* 0x000fe200000010ff */
[----:B------:R-:W-:-:S03]  /*4b80*/  FADD.FTZ R22, R22, R59 ;  /* 0x0000003b16167221 */ /* 0x000fc60000010000 */
[----:B------:R-:W-:-:S07]  /*4b90*/  PRMT R72, R60, 0x7610, R72 ;  /* 0x000076103c487816 */ /* 0x000fce0000000048 */
.L_x_561:
        /* <DEDUP_REMOVED lines=8> */
[----:B------:R-:W-:Y:S01]  /*4c20*/  @P0 IMAD.U32 R58, R9, 0x10000, RZ ;  /* 0x00010000093a0824 */ /* 0x000fe200078e00ff */
[----:B------:R-:W-:-:S03]  /*4c30*/  @P0 SHF.L.U32 R60, R115, 0x10, RZ ;  /* 0x00000010733c0819 */ /* 0x000fc600000006ff */
[----:B------:R-:W-:Y:S02]  /*4c40*/  @P0 FMUL.FTZ R57, R59, R58 ;  /* 0x0000003a3b390220 */ /* 0x000fe40000410000 */
[----:B------:R-:W-:-:S03]  /*4c50*/  @P0 FMUL.FTZ R56, R60, R59 ;  /* 0x0000003b3c380220 */ /* 0x000fc60000410000 */
[----:B------:R-:W-:Y:S01]  /*4c60*/  F2FP.BF16.F32.PACK_AB R57, RZ, R57 ;  /* 0x00000039ff39723e */ /* 0x000fe200000010ff */
[----:B------:R-:W-:-:S03]  /*4c70*/  FADD.FTZ R23, R23, R56 ;  /* 0x0000003817177221 */ /* 0x000fc60000010000 */
[----:B------:R-:W-:Y:S01]  /*4c80*/  PRMT R73, R57, 0x7610, R73 ;  /* 0x0000761039497816 */ /* 0x000fe20000000049 */
[----:B------:R-:W-:Y:S06]  /*4c90*/  BRA `(.L_x_562) ;  /* 0x0000000c00647947 */ /* 0x000fec0003800000 */
.L_x_558:
[----:B------:R-:W-:Y:S01]  /*4ca0*/  ISETP.LT.AND P0, PT, RZ, UR33, PT ;  /* 0x00000021ff007c0c */ /* 0x000fe2000bf01270 */
[----:B------:R-:W-:-:S12]  /*4cb0*/  BRA.U !UP3, `(.L_x_563) ;  /* 0x000000010b407547 */ /* 0x000fd8000b800000 */
[----:B0123--:R-:W-:Y:S01]  /*4cc0*/  @P0 FFMA.FTZ R57, R105, UR7, R60 ;  /* 0x0000000769390c23 */ /* 0x00ffe2000801003c */
        /* <DEDUP_REMOVED lines=15> */
.L_x_563:
[----:B------:R-:W-:Y:S05]  /*4dc0*/  BRA.U !UP3, `(.L_x_564) ;  /* 0x000000010b407547 */ /* 0x000fea000b800000 */
[----:B0123-5:R-:W-:Y:S01]  /*4dd0*/  SHF.R.U64 R56, R88, 0x10, R89 ;  /* 0x0000001058387819 */ /* 0x02ffe20000001259 */
[----:B------:R-:W-:Y:S01]  /*4de0*/  @P0 FFMA.FTZ R57, R108, UR7, R60 ;  /* 0x000000076c390c23 */ /* 0x000fe2000801003c */
[----:B------:R-:W-:Y:S02]  /*4df0*/  LOP3.LUT P4, RZ, R0, 0xff00, RZ, 0xc0, !PT ;  /* 0x0000ff0000ff7812 */ /* 0x000fe4000788c0ff */
[----:B------:R-:W-:Y:S01]  /*4e00*/  SHF.L.U32 R56, R56, 0x10, RZ ;  /* 0x0000001038387819 */ /* 0x000fe200000006ff */
[----:B------:R-:W-:-:S04]  /*4e10*/  @P0 FADD.FTZ R57, R106, -R57 ;  /* 0x800000396a390221 */ /* 0x000fc80000010000 */
[----:B------:R-:W-:-:S04]  /*4e20*/  @P0 FFMA.FTZ R56, R57, UR32, R56 ;  /* 0x0000002039380c23 */ /* 0x000fc80008010038 */
[----:B------:R-:W-:Y:S02]  /*4e30*/  FMUL.FTZ R56, R56, UR25 ;  /* 0x0000001938387c20 */ /* 0x000fe40008410000 */
[----:B------:R-:W-:Y:S02]  /*4e40*/  @P4 SHF.L.U32 R63, R11, 0x10, RZ ;  /* 0x000000100b3f4819 */ /* 0x000fe400000006ff */
[----:B------:R-:W-:Y:S01]  /*4e50*/  FMUL.FTZ R58, R56, UR24 ;  /* 0x00000018383a7c20 */ /* 0x000fe20008410000 */
[----:B------:R-:W-:Y:S02]  /*4e60*/  CS2R R56, SRZ ;  /* 0x0000000000387805 */ /* 0x000fe4000001ff00 */
[----:B------:R-:W-:Y:S01]  /*4e70*/  @P4 SHF.L.U32 R59, R114, 0x10, RZ ;  /* 0x00000010723b4819 */ /* 0x000fe200000006ff */
[----:B------:R-:W-:-:S04]  /*4e80*/  @P4 FMUL.FTZ R57, R63, R58 ;  /* 0x0000003a3f394220 */ /* 0x000fc80000410000 */
[----:B------:R-:W-:Y:S01]  /*4e90*/  @P4 FMUL.FTZ R56, R59, R58 ;  /* 0x0000003a3b384220 */ /* 0x000fe20000410000 */
[----:B------:R-:W-:-:S03]  /*4ea0*/  F2FP.BF16.F32.PACK_AB R57, RZ, R57 ;  /* 0x00000039ff39723e */ /* 0x000fc600000010ff */
[----:B------:R-:W-:Y:S01]  /*4eb0*/  FADD.FTZ R21, R21, R56 ;  /* 0x0000003815157221 */ /* 0x000fe20000010000 */
[----:B------:R-:W-:-:S07]  /*4ec0*/  PRMT R71, R57, 0x7610, R71 ;  /* 0x0000761039477816 */ /* 0x000fce0000000047 */
.L_x_564:
[----:B------:R-:W-:Y:S05]  /*4ed0*/  BRA.U !UP3, `(.L_x_565) ;  /* 0x000000010b407547 */ /* 0x000fea000b800000 */
[----:B0123--:R-:W-:Y:S01]  /*4ee0*/  @P0 FFMA.FTZ R57, R107, UR7, R60 ;  /* 0x000000076b390c23 */ /* 0x00ffe2000801003c */
[----:B-----5:R-:W-:Y:S01]  /*4ef0*/  LOP3.LUT P4, RZ, R0, 0xff0000, RZ, 0xc0, !PT ;  /* 0x00ff000000ff7812 */ /* 0x020fe2000788c0ff */
[----:B------:R-:W-:Y:S01]  /*4f00*/  IMAD.U32 R56, R89, 0x10000, RZ ;  /* 0x0001000059387824 */ /* 0x000fe200078e00ff */
[----:B------:R-:W-:Y:S01]  /*4f10*/  MOV R58, RZ ;  /* 0x000000ff003a7202 */ /* 0x000fe20000000f00 */
[----:B------:R-:W-:-:S04]  /*4f20*/  @P0 FADD.FTZ R57, R104, -R57 ;  /* 0x8000003968390221 */ /* 0x000fc80000010000 */
        /* <DEDUP_REMOVED lines=11> */
.L_x_565:
[----:B------:R-:W-:Y:S05]  /*4fe0*/  BRA.U !UP3, `(.L_x_562) ;  /* 0x000000090b907547 */ /* 0x000fea000b800000 */
[----:B0123-5:R-:W-:Y:S01]  /*4ff0*/  SHF.R.U32.HI R56, RZ, 0x10, R89 ;  /* 0x00000010ff387819 */ /* 0x02ffe20000011659 */
        /* <DEDUP_REMOVED lines=16> */
.L_x_557:
[----:B------:R-:W-:-:S04]  /*5100*/  UISETP.NE.U32.AND UP0, UPT, UR4, URZ, UPT ;  /* 0x000000ff0400728c */ /* 0x000fc8000bf05070 */
[----:B------:R-:W-:-:S09]  /*5110*/  UISETP.NE.AND.EX UP0, UPT, UR5, URZ, UPT, UP0 ;  /* 0x000000ff0500728c */ /* 0x000fd2000bf05300 */
[----:B------:R-:W-:Y:S05]  /*5120*/  BRA.U !UP0, `(.L_x_566) ;  /* 0x0000000508287547 */ /* 0x000fea000b800000 */
[--C-:B0123--:R-:W-:Y:S01]  /*5130*/  FFMA.FTZ R57, R105, UR7, R60.reuse ;  /* 0x0000000769397c23 */ /* 0x10ffe2000801003c */
[--C-:B------:R-:W-:Y:S01]  /*5140*/  FFMA.FTZ R59, R108, UR7, R60.reuse ;  /* 0x000000076c3b7c23 */ /* 0x100fe2000801003c */
[--C-:B------:R-:W-:Y:S01]  /*5150*/  FFMA.FTZ R58, R110, UR7, R60.reuse ;  /* 0x000000076e3a7c23 */ /* 0x100fe2000801003c */
        /* <DEDUP_REMOVED lines=12> */
[----:B------:R-:W-:Y:S01]  /*5220*/  MOV R58, RZ ;  /* 0x000000ff003a7202 */ /* 0x000fe20000000f00 */
[----:B------:R-:W-:Y:S02]  /*5230*/  IMAD.MOV.U32 R57, RZ, RZ, RZ ;  /* 0x000000ffff397224 */ /* 0x000fe400078e00ff */
        /* <DEDUP_REMOVED lines=8> */
.L_x_567:
        /* <DEDUP_REMOVED lines=16> */
.L_x_568:
        /* <DEDUP_REMOVED lines=16> */
.L_x_569:
[----:B------:R-:W-:Y:S02]  /*54c0*/  F2FP.BF16.F32.PACK_AB R59, RZ, R59 ;  /* 0x0000003bff3b723e */ /* 0x000fe400000010ff */
[----:B------:R-:W-:Y:S02]  /*54d0*/  F2FP.BF16.F32.PACK_AB R77, RZ, R60 ;  /* 0x0000003cff4d723e */ /* 0x000fe400000010ff */
[----:B------:R-:W-:Y:S02]  /*54e0*/  PRMT R75, R62, 0x7610, R75 ;  /* 0x000076103e4b7816 */ /* 0x000fe4000000004b */
[----:B------:R-:W-:Y:S01]  /*54f0*/  PRMT R76, R59, 0x7610, R76 ;  /* 0x000076103b4c7816 */ /* 0x000fe2000000004c */
[----:B------:R-:W-:Y:S06]  /*5500*/  BRA.U !UP3, `(.L_x_562) ;  /* 0x000000050b487547 */ /* 0x000fec000b800000 */
[----:B-----5:R-:W-:Y:S01]  /*5510*/  ISETP.GE.U32.AND P0, PT, R0, 0x1000000, PT ;  /* 0x010000000000780c */ /* 0x020fe20003f06070 */
        /* <DEDUP_REMOVED lines=9> */
[----:B------:R-:W-:Y:S01]  /*55b0*/  PRMT R73, R57, 0x7610, R73 ;  /* 0x0000761039497816 */ /* 0x000fe20000000049 */
[----:B------:R-:W-:Y:S06]  /*55c0*/  BRA `(.L_x_562) ;  /* 0x0000000400187947 */ /* 0x000fec0003800000 */
.L_x_566:
[----:B------:R-:W-:Y:S05]  /*55d0*/  BRA.U !UP3, `(.L_x_570) ;  /* 0x000000010b447547 */ /* 0x000fea000b800000 */
[----:B0123--:R-:W-:Y:S01]  /*55e0*/  FFMA.FTZ R57, R105, UR7, R60 ;  /* 0x0000000769397c23 */ /* 0x00ffe2000801003c */
[----:B-----5:R-:W-:Y:S01]  /*55f0*/  LOP3.LUT P4, RZ, R0, 0xff, RZ, 0xc0, !PT ;  /* 0x000000ff00ff7812 */ /* 0x020fe2000788c0ff */
[----:B------:R-:W-:Y:S01]  /*5600*/  IMAD.MOV.U32 R58, RZ, RZ, RZ ;  /* 0x000000ffff3a7224 */ /* 0x000fe200078e00ff */
[----:B------:R-:W-:Y:S01]  /*5610*/  ISETP.LT.AND P0, PT, RZ, UR33, PT ;  /* 0x00000021ff007c0c */ /* 0x000fe2000bf01270 */
[----:B------:R-:W-:-:S04]  /*5620*/  FADD.FTZ R57, R102, -R57 ;  /* 0x8000003966397221 */ /* 0x000fc80000010000 */
[----:B------:R-:W-:Y:S01]  /*5630*/  FMUL.FTZ R56, R57, UR32 ;  /* 0x0000002039387c20 */ /* 0x000fe20008410000 */
[----:B------:R-:W-:-:S04]  /*5640*/  HFMA2 R57, -RZ, RZ, 0, 0 ;  /* 0x00000000ff397431 */ /* 0x000fc800000001ff */
        /* <DEDUP_REMOVED lines=10> */
.L_x_570:
[----:B------:R-:W-:Y:S05]  /*56f0*/  BRA.U !UP3, `(.L_x_571) ;  /* 0x000000010b407547 */ /* 0x000fea000b800000 */
[----:B0123--:R-:W-:Y:S01]  /*5700*/  FFMA.FTZ R57, R108, UR7, R60 ;  /* 0x000000076c397c23 */ /* 0x00ffe2000801003c */
[----:B-----5:R-:W-:Y:S02]  /*5710*/  LOP3.LUT P4, RZ, R0, 0xff00, RZ, 0xc0, !PT ;  /* 0x0000ff0000ff7812 */ /* 0x020fe4000788c0ff */
        /* <DEDUP_REMOVED lines=14> */
.L_x_571:
[----:B------:R-:W-:Y:S05]  /*5800*/  BRA.U !UP3, `(.L_x_572) ;  /* 0x000000010b447547 */ /* 0x000fea000b800000 */
[----:B0123--:R-:W-:Y:S01]  /*5810*/  FFMA.FTZ R57, R107, UR7, R60 ;  /* 0x000000076b397c23 */ /* 0x00ffe2000801003c */
[----:B-----5:R-:W-:Y:S02]  /*5820*/  LOP3.LUT P4, RZ, R0, 0xff0000, RZ, 0xc0, !PT ;  /* 0x00ff000000ff7812 */ /* 0x020fe4000788c0ff */
[----:B------:R-:W-:Y:S01]  /*5830*/  ISETP.LT.AND P0, PT, RZ, UR33, PT ;  /* 0x00000021ff007c0c */ /* 0x000fe2000bf01270 */
[----:B------:R-:W-:Y:S01]  /*5840*/  FADD.FTZ R57, R104, -R57 ;  /* 0x8000003968397221 */ /* 0x000fe20000010000 */
[----:B------:R-:W-:-:S03]  /*5850*/  MOV R58, RZ ;  /* 0x000000ff003a7202 */ /* 0x000fc60000000f00 */
        /* <DEDUP_REMOVED lines=12> */
.L_x_572:
[----:B------:R-:W-:Y:S05]  /*5920*/  BRA.U !UP3, `(.L_x_562) ;  /* 0x000000010b407547 */ /* 0x000fea000b800000 */
[----:B------:R-:W-:Y:S01]  /*5930*/  FFMA.FTZ R60, R110, UR7, R60 ;  /* 0x000000076e3c7c23 */ /* 0x000fe2000801003c */
[----:B-----5:R-:W-:Y:S02]  /*5940*/  ISETP.GE.U32.AND P4, PT, R0, 0x1000000, PT ;  /* 0x010000000000780c */ /* 0x020fe40003f86070 */
[----:B------:R-:W-:Y:S01]  /*5950*/  ISETP.LT.AND P0, PT, RZ, UR33, PT ;  /* 0x00000021ff007c0c */ /* 0x000fe2000bf01270 */
[----:B------:R-:W-:-:S04]  /*5960*/  FADD.FTZ R60, R109, -R60 ;  /* 0x8000003c6d3c7221 */ /* 0x000fc80000010000 */
[----:B0123--:R-:W-:-:S05]  /*5970*/  FMUL.FTZ R56, R60, UR32 ;  /* 0x000000203c387c20 */ /* 0x00ffca0008410000 */
        /* <DEDUP_REMOVED lines=11> */
.L_x_562:
        /* <DEDUP_REMOVED lines=9> */
.L_x_573:
        /* <DEDUP_REMOVED lines=9> */
.L_x_555:
[----:B------:R-:W-:Y:S05]  /*5b50*/  BSYNC.RECONVERGENT B0 ;  /* 0x0000000000007941 */ /* 0x000fea0003800200 */
.L_x_554:
[----:B------:R-:W-:Y:S02]  /*5b60*/  UIADD3 UR21, UPT, UPT, UR21, UR28, URZ ;  /* 0x0000001c15157290 */ /* 0x000fe4000fffe0ff */
[----:B------:R-:W-:Y:S02]  /*5b70*/  UPLOP3.LUT UP1, UPT, UPT, UPT, UP1, 0x40, 0x4 ;  /* 0x000000000004789c */ /* 0x000fe40003f2e810 */
[----:B------:R-:W-:-:S09]  /*5b80*/  UISETP.GE.AND UP0, UPT, UR21, UR29, UPT ;  /* 0x0000001d1500728c */ /* 0x000fd2000bf06270 */
[----:B------:R-:W-:Y:S05]  /*5b90*/  BRA.U !UP0, `(.L_x_574) ;  /* 0xffffffa908b47547 */ /* 0x000fea000b83ffff */
.L_x_501:
[----:B------:R-:W0:Y:S01]  /*5ba0*/  S2UR UR4, SR_CTAID.X ;  /* 0x00000000000479c3 */ /* 0x000e220000002500 */
[----:B------:R-:W-:Y:S01]  /*5bb0*/  BSSY.RECONVERGENT B0, `(.L_x_575) ;  /* 0x000000f000007945 */ /* 0x000fe20003800200 */
[----:B0-----:R-:W-:-:S06]  /*5bc0*/  UIMAD UR4, UR4, UR11, URZ ;  /* 0x0000000b040472a4 */ /* 0x001fcc000f8e02ff */
[----:B-----5:R-:W-:-:S04]  /*5bd0*/  MOV R9, UR4 ;  /* 0x0000000400097c02 */ /* 0x020fc80008000f00 */
[----:B------:R-:W-:Y:S01]  /*5be0*/  LEA.HI R9, R9, R116, RZ, 0x1e ;  /* 0x0000007409097211 */ /* 0x000fe200078ff0ff */
[----:B------:R-:W-:Y:S06]  /*5bf0*/  @!P3 BRA `(.L_x_576) ;  /* 0x000000000028b947 */ /* 0x000fec0003800000 */
[----:B------:R-:W0:Y:S08]  /*5c00*/  LDC.64 R2, c[0x0][0x440] ;  /* 0x00011000ff027b82 */ /* 0x000e300000000a00 */
[----:B------:R-:W5:Y:S08]  /*5c10*/  LDC.64 R4, c[0x0][0x448] ;  /* 0x00011200ff047b82 */ /* 0x000f700000000a00 */
[----:B------:R-:W1:Y:S01]  /*5c20*/  LDC.64 R6, c[0x0][0x460] ;  /* 0x00011800ff067b82 */ /* 0x000e620000000a00 */
[----:B0-----:R-:W-:-:S05]  /*5c30*/  IMAD.WIDE.U32 R2, R9, 0x10, R2 ;  /* 0x0000001009027825 */ /* 0x001fca00078e0002 */
[----:B------:R0:W-:Y:S01]  /*5c40*/  STG.E.128 desc[UR22][R2.64], R40 ;  /* 0x0000002802007986 */ /* 0x0001e2000c101d16 */
[----:B-----5:R-:W-:-:S05]  /*5c50*/  IMAD.WIDE.U32 R4, R9, 0x10, R4 ;  /* 0x0000001009047825 */ /* 0x020fca00078e0004 */
[----:B------:R0:W-:Y:S01]  /*5c60*/  STG.E.128 desc[UR22][R4.64], R52 ;  /* 0x0000003404007986 */ /* 0x0001e2000c101d16 */
[C---:B-1----:R-:W-:Y:S01]  /*5c70*/  IMAD.WIDE.U32 R6, R9.reuse, 0x10, R6 ;  /* 0x0000001009067825 */ /* 0x042fe200078e0006 */
[----:B------:R-:W-:-:S04]  /*5c80*/  IADD3 R9, PT, PT, R9, 0x80, RZ ;  /* 0x0000008009097810 */ /* 0x000fc80007ffe0ff */
[----:B------:R0:W-:Y:S03]  /*5c90*/  STG.E.128 desc[UR22][R6.64], R28 ;  /* 0x0000001c06007986 */ /* 0x0001e6000c101d16 */
.L_x_576:
[----:B------:R-:W-:Y:S05]  /*5ca0*/  BSYNC.RECONVERGENT B0 ;  /* 0x0000000000007941 */ /* 0x000fea0003800200 */
.L_x_575:
[----:B------:R-:W-:Y:S04]  /*5cb0*/  BSSY.RECONVERGENT B0, `(.L_x_577) ;  /* 0x000000c000007945 */ /* 0x000fe80003800200 */
[----:B------:R-:W-:Y:S05]  /*5cc0*/  @!P1 BRA `(.L_x_578) ;  /* 0x0000000000289947 */ /* 0x000fea0003800000 */
[----:B0-----:R-:W0:Y:S08]  /*5cd0*/  LDC.64 R2, c[0x0][0x440] ;  /* 0x00011000ff027b82 */ /* 0x001e300000000a00 */
        /* <DEDUP_REMOVED lines=9> */
.L_x_578:
[----:B------:R-:W-:Y:S05]  /*5d70*/  BSYNC.RECONVERGENT B0 ;  /* 0x0000000000007941 */ /* 0x000fea0003800200 */
.L_x_577:
[----:B------:R-:W-:Y:S05]  /*5d80*/  @!P2 EXIT ;  /* 0x000000000000a94d */ /* 0x000fea0003800000 */
[----:B0-----:R-:W0:Y:S08]  /*5d90*/  LDC.64 R2, c[0x0][0x440] ;  /* 0x00011000ff027b82 */ /* 0x001e300000000a00 */
[----:B------:R-:W5:Y:S08]  /*5da0*/  LDC.64 R4, c[0x0][0x448] ;  /* 0x00011200ff047b82 */ /* 0x000f700000000a00 */
[----:B------:R-:W1:Y:S01]  /*5db0*/  LDC.64 R6, c[0x0][0x460] ;  /* 0x00011800ff067b82 */ /* 0x000e620000000a00 */
[----:B0-----:R-:W-:-:S05]  /*5dc0*/  IMAD.WIDE.U32 R2, R9, 0x10, R2 ;  /* 0x0000001009027825 */ /* 0x001fca00078e0002 */
[----:B------:R-:W-:Y:S01]  /*5dd0*/  STG.E.128 desc[UR22][R2.64], R32 ;  /* 0x0000002002007986 */ /* 0x000fe2000c101d16 */
[----:B-----5:R-:W-:-:S05]  /*5de0*/  IMAD.WIDE.U32 R4, R9, 0x10, R4 ;  /* 0x0000001009047825 */ /* 0x020fca00078e0004 */
[----:B------:R-:W-:Y:S01]  /*5df0*/  STG.E.128 desc[UR22][R4.64], R44 ;  /* 0x0000002c04007986 */ /* 0x000fe2000c101d16 */
[----:B-1----:R-:W-:-:S05]  /*5e00*/  IMAD.WIDE.U32 R6, R9, 0x10, R6 ;  /* 0x0000001009067825 */ /* 0x002fca00078e0006 */
[----:B------:R-:W-:Y:S01]  /*5e10*/  STG.E.128 desc[UR22][R6.64], R20 ;  /* 0x0000001406007986 */ /* 0x000fe2000c101d16 */
[----:B------:R-:W-:Y:S05]  /*5e20*/  EXIT ;  /* 0x000000000000794d */ /* 0x000fea0003800000 */
.L_x_579:
        /* <DEDUP_REMOVED lines=13> */
.L_x_6669:


//--------------------- .text._ZN10layer_norm22ln_bwd_finalize_kernelINS_22Kernel_traits_finalizeILj1536E13__nv_bfloat16S2_S2_S2_fjLb1ELj1024ELj4ENS_18Kernel_traits_baseILj1536ES2_S2_S2_S2_fjLj1024EEEEELb1ELb1EEEvNS_9BwdParamsE --------------------------
	.section	.text._ZN10layer_norm22ln_bwd_finalize_kernelINS_22Kernel_traits_finalizeILj1536E13__nv_bfloat16S2_S2_S2_fjLb1ELj1024ELj4ENS_18Kernel_traits_baseILj1536ES2_S2_S2_S2_fjLj1024EEEEELb1ELb1EEEvNS_9BwdParamsE,"ax",@progbits
	.align	128
        .global         _ZN10layer_norm22ln_bwd_finalize_kernelINS_22Kernel_traits_finalizeILj1536E13__nv_bfloat16S2_S2_S2_fjLb1ELj1024ELj4ENS_18Kernel_traits_baseILj1536ES2_S2_S2_S2_fjLj1024EEEEELb1ELb1EEEvNS_9BwdParamsE
        .type           _ZN10layer_norm22ln_bwd_finalize_kernelINS_22Kernel_traits_finalizeILj1536E13__nv_bfloat16S2_S2_S2_fjLb1ELj1024ELj4ENS_18Kernel_traits_baseILj1536ES2_S2_S2_S2_fjLj1024EEEEELb1ELb1EEEvNS_9BwdParamsE,@function
        .size           _ZN10layer_norm22ln_bwd_finalize_kernelINS_22Kernel_traits_finalizeILj1536E13__nv_bfloat16S2_S2_S2_fjLb1ELj1024ELj4ENS_18Kernel_traits_baseILj1536ES2_S2_S2_S2_fjLj1024EEEEELb1ELb1EEEvNS_9BwdParamsE,(.L_x_6670 - _ZN10layer_norm22ln_bwd_finalize_kernelINS_22Kernel_traits_finalizeILj1536E13__nv_bfloat16S2_S2_S2_fjLb1ELj1024ELj4ENS_18Kernel_traits_baseILj1536ES2_S2_S2_S2_fjLj1024EEEEELb1ELb1EEEvNS_9BwdParamsE)
        .other          _ZN10layer_norm22ln_bwd_finalize_kernelINS_22Kernel_traits_finalizeILj1536E13__nv_bfloat16S2_S2_S2_fjLb1ELj1024ELj4ENS_18Kernel_traits_baseILj1536ES2_S2_S2_S2_fjLj1024EEEEELb1ELb1EEEvNS_9BwdParamsE,@"STO_CUDA_ENTRY STV_DEFAULT"
_ZN10layer_norm22ln_bwd_finalize_kernelINS_22Kernel_traits_finalizeILj1536E13__nv_bfloat16S2_S2_S2_fjLb1ELj1024ELj4ENS_18Kernel_traits_baseILj1536ES2_S2_S2_S2_fjLj1024EEEEELb1ELb1EEEvNS_9BwdParamsE:
.text._ZN10layer_norm22ln_bwd_finalize_kernelINS_22Kernel_traits_finalizeILj1536E13__nv_bfloat16S2_S2_S2_fjLb1ELj1024ELj4ENS_18Kernel_traits_baseILj1536ES2_S2_S2_S2_fjLj1024EEEEELb1ELb1EEEvNS_9BwdParamsE:
        /* <DEDUP_REMOVED lines=12> */
[----:B------:R-:W-:Y:S01]  /*00c0*/  HFMA2 R7, -RZ, RZ, 0, 0 ;  /* 0x00000000ff077431 */ /* 0x000fe200000001ff */
[----:B------:R-:W-:Y:S02]  /*00d0*/  LOP3.LUT R5, R2, 0x1f, RZ, 0xc0, !PT ;  /* 0x0000001f02057812 */ /* 0x000fe400078ec0ff */
[----:B------:R-:W-:Y:S02]  /*00e0*/  MOV R25, RZ ;  /* 0x000000ff00197202 */ /* 0x000fe40000000f00 */
[----:B0-----:R-:W-:-:S13]  /*00f0*/  ISETP.GE.U32.AND P0, PT, R4, UR8, PT ;  /* 0x0000000804007c0c */ /* 0x001fda000bf06070 */
[----:B-1----:R-:W-:Y:S05]  /*0100*/  @P0 BRA `(.L_x_581) ;  /* 0x0000000c00840947 */ /* 0x002fea0003800000 */
        /* <DEDUP_REMOVED lines=12> */
[----:B------:R-:W0:Y:S01]  /*01d0*/  LDC R11, c[0x0][0x388] ;  /* 0x0000e200ff0b7b82 */ /* 0x000e220000000800 */
[C---:B------:R-:W-:Y:S02]  /*01e0*/  LOP3.LUT R13, R4.reuse, 0x80, RZ, 0xfc, !PT ;  /* 0x00000080040d7812 */ /* 0x040fe400078efcff */
[C---:B------:R-:W-:Y:S02]  /*01f0*/  LOP3.LUT R15, R4.reuse, 0xa0, RZ, 0xfc, !PT ;  /* 0x000000a0040f7812 */ /* 0x040fe400078efcff */
[C---:B------:R-:W-:Y:S02]  /*0200*/  LOP3.LUT R16, R4.reuse, 0xc0, RZ, 0xfc, !PT ;  /* 0x000000c004107812 */ /* 0x040fe400078efcff */
[C---:B------:R-:W-:Y:S02]  /*0210*/  LOP3.LUT R17, R4.reuse, 0xe0, RZ, 0xfc, !PT ;  /* 0x000000e004117812 */ /* 0x040fe400078efcff */
[C---:B------:R-:W-:Y:S02]  /*0220*/  LOP3.LUT R19, R4.reuse, 0x40, RZ, 0xfc, !PT ;  /* 0x0000004004137812 */ /* 0x040fe400078efcff */
[----:B------:R-:W-:-:S02]  /*0230*/  LOP3.LUT R21, R4, 0x60, RZ, 0xfc, !PT ;  /* 0x0000006004157812 */ /* 0x000fc400078efcff */
[----:B------:R-:W-:Y:S02]  /*0240*/  LOP3.LUT R24, R10, 0xffffff8, RZ, 0xc0, !PT ;  /* 0x0ffffff80a187812 */ /* 0x000fe400078ec0ff */
[----:B------:R-:W-:Y:S02]  /*0250*/  MOV R7, RZ ;  /* 0x000000ff00077202 */ /* 0x000fe40000000f00 */
[----:B------:R-:W-:Y:S02]  /*0260*/  MOV R6, R4 ;  /* 0x0000000400067202 */ /* 0x000fe40000000f00 */
[----:B------:R-:W-:Y:S01]  /*0270*/  IADD3 R24, PT, PT, -R24, RZ, RZ ;  /* 0x000000ff18187210 */ /* 0x000fe20007ffe1ff */
[-CC-:B0-----:R-:W-:Y:S02]  /*0280*/  IMAD R9, R9, R11.reuse, R12.reuse ;  /* 0x0000000b09097224 */ /* 0x181fe400078e020c */
[-CC-:B------:R-:W-:Y:S02]  /*0290*/  IMAD R14, R13, R11.reuse, R12.reuse ;  /* 0x0000000b0d0e7224 */ /* 0x180fe400078e020c */
[----:B------:R-:W-:-:S02]  /*02a0*/  IMAD R18, R15, R11, R12 ;  /* 0x0000000b0f127224 */ /* 0x000fc400078e020c */
[-CC-:B------:R-:W-:Y:S01]  /*02b0*/  IMAD R16, R16, R11.reuse, R12.reuse ;  /* 0x0000000b10107224 */ /* 0x180fe200078e020c */
[----:B------:R-:W-:Y:S01]  /*02c0*/  IADD3 R23, PT, PT, R5, R14, RZ ;  /* 0x0000000e05177210 */ /* 0x000fe20007ffe0ff */
[-CC-:B------:R-:W-:Y:S01]  /*02d0*/  IMAD R20, R17, R11.reuse, R12.reuse ;  /* 0x0000000b11147224 */ /* 0x180fe200078e020c */
[----:B------:R-:W-:Y:S01]  /*02e0*/  IADD3 R18, PT, PT, R5, R18, RZ ;  /* 0x0000001205127210 */ /* 0x000fe20007ffe0ff */
[-CC-:B------:R-:W-:Y:S01]  /*02f0*/  IMAD R22, R19, R11.reuse, R12.reuse ;  /* 0x0000000b13167224 */ /* 0x180fe200078e020c */
[----:B------:R-:W-:Y:S01]  /*0300*/  IADD3 R19, PT, PT, R5, R16, RZ ;  /* 0x0000001005137210 */ /* 0x000fe20007ffe0ff */
[--C-:B------:R-:W-:Y:S01]  /*0310*/  IMAD R28, R21, R11, R12.reuse ;  /* 0x0000000b151c7224 */ /* 0x100fe200078e020c */
[C---:B------:R-:W-:Y:S01]  /*0320*/  IADD3 R21, PT, PT, R5.reuse, R9, RZ ;  /* 0x0000000905157210 */ /* 0x040fe20007ffe0ff */
[----:B------:R-:W-:Y:S01]  /*0330*/  IMAD R12, R4, R11, R12 ;  /* 0x0000000b040c7224 */ /* 0x000fe200078e020c */
[C---:B------:R-:W-:Y:S02]  /*0340*/  IADD3 R13, PT, PT, R5.reuse, R22, RZ ;  /* 0x00000016050d7210 */ /* 0x040fe40007ffe0ff */
[----:B------:R-:W-:-:S02]  /*0350*/  IADD3 R20, PT, PT, R5, R20, RZ ;  /* 0x0000001405147210 */ /* 0x000fc40007ffe0ff */
[C---:B------:R-:W-:Y:S02]  /*0360*/  IADD3 R22, PT, PT, R5.reuse, R28, RZ ;  /* 0x0000001c05167210 */ /* 0x040fe40007ffe0ff */
[----:B------:R-:W-:-:S07]  /*0370*/  IADD3 R9, PT, PT, R5, R12, RZ ;  /* 0x0000000c05097210 */ /* 0x000fce0007ffe0ff */
.L_x_584:
[----:B------:R-:W0:Y:S02]  /*0380*/  LDC.64 R14, c[0x0][0x440] ;  /* 0x00011000ff0e7b82 */ /* 0x000e240000000a00 */
[----:B0-----:R-:W-:-:S05]  /*0390*/  IMAD.WIDE.U32 R16, R9, 0x4, R14 ;  /* 0x0000000409107825 */ /* 0x001fca00078e000e */
[----:B------:R0:W2:Y:S02]  /*03a0*/  LDG.E R12, desc[UR6][R16.64] ;  /* 0x00000006100c7981 */ /* 0x0000a4000c1e1900 */
[----:B0-----:R-:W-:-:S05]  /*03b0*/  IMAD.WIDE.U32 R16, R21, 0x4, R14 ;  /* 0x0000000415107825 */ /* 0x001fca00078e000e */
[----:B------:R0:W3:Y:S02]  /*03c0*/  LDG.E R27, desc[UR6][R16.64] ;  /* 0x00000006101b7981 */ /* 0x0000e4000c1e1900 */
[----:B0-----:R-:W-:-:S04]  /*03d0*/  IMAD.WIDE.U32 R16, R13, 0x4, R14 ;  /* 0x000000040d107825 */ /* 0x001fc800078e000e */
[----:B--2---:R-:W-:Y:S02]  /*03e0*/  FADD.FTZ R12, R12, R7 ;  /* 0x000000070c0c7221 */ /* 0x004fe40000010000 */
[----:B------:R0:W2:Y:S02]  /*03f0*/  LDG.E R7, desc[UR6][R16.64] ;  /* 0x0000000610077981 */ /* 0x0000a4000c1e1900 */
[----:B0-----:R-:W-:-:S04]  /*0400*/  IMAD.WIDE.U32 R16, R22, 0x4, R14 ;  /* 0x0000000416107825 */ /* 0x001fc800078e000e */
[----:B---3--:R-:W-:Y:S01]  /*0410*/  FADD.FTZ R12, R12, R27 ;  /* 0x0000001b0c0c7221 */ /* 0x008fe20000010000 */
        /* <DEDUP_REMOVED lines=9> */
[----:B------:R0:W2:Y:S01]  /*04b0*/  LDG.E R7, desc[UR6][R16.64] ;  /* 0x0000000610077981 */ /* 0x0000a2000c1e1900 */
[----:B------:R-:W-:Y:S01]  /*04c0*/  IMAD.WIDE.U32 R14, R20, 0x4, R14 ;  /* 0x00000004140e7825 */ /* 0x000fe200078e000e */
[----:B0-----:R-:W0:Y:S03]  /*04d0*/  LDC.64 R16, c[0x0][0x448] ;  /* 0x00011200ff107b82 */ /* 0x001e260000000a00 */
[----:B---3--:R-:W-:Y:S02]  /*04e0*/  FADD.FTZ R28, R12, R27 ;  /* 0x0000001b0c1c7221 */ /* 0x008fe40000010000 */
[----:B------:R0:W3:Y:S02]  /*04f0*/  LDG.E R12, desc[UR6][R14.64] ;  /* 0x000000060e0c7981 */ /* 0x0000e4000c1e1900 */
[----:B0-----:R-:W-:-:S04]  /*0500*/  IMAD.WIDE.U32 R14, R9, 0x4, R16 ;  /* 0x00000004090e7825 */ /* 0x001fc800078e0010 */
[----:B--2---:R-:W-:Y:S02]  /*0510*/  FADD.FTZ R7, R28, R7 ;  /* 0x000000071c077221 */ /* 0x004fe40000010000 */
[----:B------:R0:W2:Y:S02]  /*0520*/  LDG.E R28, desc[UR6][R14.64] ;  /* 0x000000060e1c7981 */ /* 0x0000a4000c1e1900 */
        /* <DEDUP_REMOVED lines=15> */
[----:B0-----:R-:W-:-:S05]  /*0620*/  IMAD.WIDE.U32 R14, R19, 0x4, R16 ;  /* 0x00000004130e7825 */ /* 0x001fca00078e0010 */
[----:B------:R0:W4:Y:S02]  /*0630*/  LDG.E R27, desc[UR6][R14.64] ;  /* 0x000000060e1b7981 */ /* 0x000124000c1e1900 */
[----:B0-----:R-:W0:Y:S01]  /*0640*/  LDC.64 R14, c[0x0][0x460] ;  /* 0x00011800ff0e7b82 */ /* 0x001e220000000a00 */
[----:B------:R-:W-:-:S04]  /*0650*/  IMAD.WIDE.U32 R16, R20, 0x4, R16 ;  /* 0x0000000414107825 */ /* 0x000fc800078e0010 */
[----:B---3--:R-:W-:Y:S02]  /*0660*/  FADD.FTZ R7, R7, R12 ;  /* 0x0000000c07077221 */ /* 0x008fe40000010000 */
[----:B------:R0:W3:Y:S02]  /*0670*/  LDG.E R12, desc[UR6][R16.64] ;  /* 0x00000006100c7981 */ /* 0x0000e4000c1e1900 */
[----:B0-----:R-:W-:-:S04]  /*0680*/  IMAD.WIDE.U32 R16, R9, 0x4, R14 ;  /* 0x0000000409107825 */ /* 0x001fc800078e000e */
[----:B--2---:R-:W-:-:S04]  /*0690*/  FADD.FTZ R25, R25, R28 ;  /* 0x0000001c19197221 */ /* 0x004fc80000010000 */
[----:B----4-:R-:W-:Y:S02]  /*06a0*/  FADD.FTZ R25, R25, R27 ;  /* 0x0000001b19197221 */ /* 0x010fe40000010000 */
        /* <DEDUP_REMOVED lines=17> */
[----:B------:R-:W-:-:S06]  /*07c0*/  IMAD.WIDE.U32 R14, R20, 0x4, R14 ;  /* 0x00000004140e7825 */ /* 0x000fcc00078e000e */
[----:B------:R-:W4:Y:S01]  /*07d0*/  LDG.E R15, desc[UR6][R14.64] ;  /* 0x000000060e0f7981 */ /* 0x000f22000c1e1900 */
[----:B--2---:R-:W-:-:S03]  /*07e0*/  FADD.FTZ R26, R26, R27 ;  /* 0x0000001b1a1a7221 */ /* 0x004fc60000010000 */
[----:B------:R-:W2:Y:S01]  /*07f0*/  LDG.E R27, desc[UR6][R16.64] ;  /* 0x00000006101b7981 */ /* 0x000ea2000c1e1900 */
[----:B------:R-:W-:-:S04]  /*0800*/  IADD3 R24, PT, PT, R24, 0x8, RZ ;  /* 0x0000000818187810 */ /* 0x000fc80007ffe0ff */
[----:B------:R-:W-:Y:S01]  /*0810*/  ISETP.NE.AND P0, PT, R24, RZ, PT ;  /* 0x000000ff1800720c */ /* 0x000fe20003f05270 */
[----:B---3--:R-:W-:Y:S01]  /*0820*/  FADD.FTZ R25, R25, R12 ;  /* 0x0000000c19197221 */ /* 0x008fe20000010000 */
        /* <DEDUP_REMOVED lines=9> */
[----:B--2---:R-:W-:-:S04]  /*08c0*/  FADD.FTZ R26, R26, R27 ;  /* 0x0000001b1a1a7221 */ /* 0x004fc80000010000 */
[----:B----4-:R-:W-:Y:S01]  /*08d0*/  FADD.FTZ R26, R26, R15 ;  /* 0x0000000f1a1a7221 */ /* 0x010fe20000010000 */
[----:B------:R-:W-:Y:S06]  /*08e0*/  @P0 BRA `(.L_x_584) ;  /* 0xfffffff800a40947 */ /* 0x000fec000383ffff */
.L_x_583:
[----:B------:R-:W-:Y:S05]  /*08f0*/  BSYNC.RECONVERGENT B1 ;  /* 0x0000000000017941 */ /* 0x000fea0003800200 */
.L_x_582:
[----:B------:R-:W-:-:S13]  /*0900*/  LOP3.LUT P0, R9, R10, 0x7, RZ, 0xc0, !PT ;  /* 0x000000070a097812 */ /* 0x000fda000780c0ff */
[----:B------:R-:W-:Y:S05]  /*0910*/  @!P0 BRA `(.L_x_581) ;  /* 0x0000000400808947 */ /* 0x000fea0003800000 */
[----:B------:R-:W-:Y:S01]  /*0920*/  ISETP.GE.U32.AND P0, PT, R9, 0x4, PT ;  /* 0x000000040900780c */ /* 0x000fe20003f06070 */
[----:B------:R-:W-:Y:S01]  /*0930*/  BSSY.RECONVERGENT B1, `(.L_x_585) ;  /* 0x0000030000017945 */ /* 0x000fe20003800200 */
[----:B------:R-:W-:-:S11]  /*0940*/  LOP3.LUT P1, R10, R10, 0x3, RZ, 0xc0, !PT ;  /* 0x000000030a0a7812 */ /* 0x000fd6000782c0ff */
[----:B------:R-:W-:Y:S05]  /*0950*/  @!P0 BRA `(.L_x_586) ;  /* 0x0000000000b48947 */ /* 0x000fea0003800000 */
[----:B------:R-:W0:Y:S08]  /*0960*/  LDC R22, c[0x0][0x388] ;  /* 0x0000e200ff167b82 */ /* 0x000e300000000800 */
[----:B------:R-:W1:Y:S08]  /*0970*/  LDC.64 R12, c[0x0][0x440] ;  /* 0x00011000ff0c7b82 */ /* 0x000e700000000a00 */
[----:B------:R-:W2:Y:S01]  /*0980*/  LDC.64 R14, c[0x0][0x460] ;  /* 0x00011800ff0e7b82 */ /* 0x000ea20000000a00 */
[----:B0-----:R-:W-:-:S07]  /*0990*/  IMAD R9, R6, R22, R3 ;  /* 0x0000001606097224 */ /* 0x001fce00078e0203 */
[----:B------:R-:W0:Y:S01]  /*09a0*/  LDC.64 R16, c[0x0][0x448] ;  /* 0x00011200ff107b82 */ /* 0x000e220000000a00 */
[----:B-1----:R-:W-:-:S06]  /*09b0*/  IMAD.WIDE.U32 R20, R9, 0x4, R12 ;  /* 0x0000000409147825 */ /* 0x002fcc00078e000c */
[----:B------:R-:W3:Y:S01]  /*09c0*/  LDG.E R20, desc[UR6][R20.64] ;  /* 0x0000000614147981 */ /* 0x000ee2000c1e1900 */
[CC--:B------:R-:W-:Y:S01]  /*09d0*/  LEA R23, R22.reuse, R9.reuse, 0x5 ;  /* 0x0000000916177211 */ /* 0x0c0fe200078e28ff */
[----:B--2---:R-:W-:Y:S01]  /*09e0*/  IMAD.WIDE.U32 R18, R9, 0x4, R14 ;  /* 0x0000000409127825 */ /* 0x004fe200078e000e */
[----:B------:R-:W-:-:S04]  /*09f0*/  LEA R24, R22, R9, 0x6 ;  /* 0x0000000916187211 */ /* 0x000fc800078e30ff */
[----:B------:R1:W2:Y:S01]  /*0a00*/  LDG.E R27, desc[UR6][R18.64] ;  /* 0x00000006121b7981 */ /* 0x0002a2000c1e1900 */
[----:B0-----:R-:W-:-:S04]  /*0a10*/  IMAD.WIDE.U32 R28, R9, 0x4, R16 ;  /* 0x00000004091c7825 */ /* 0x001fc800078e0010 */
[C---:B-1----:R-:W-:Y:S02]  /*0a20*/  IMAD.WIDE.U32 R18, R24.reuse, 0x4, R12 ;  /* 0x0000000418127825 */ /* 0x042fe400078e000c */
[----:B------:R-:W4:Y:S04]  /*0a30*/  LDG.E R28, desc[UR6][R28.64] ;  /* 0x000000061c1c7981 */ /* 0x000f28000c1e1900 */
[----:B------:R0:W5:Y:S02]  /*0a40*/  LDG.E R9, desc[UR6][R18.64] ;  /* 0x0000000612097981 */ /* 0x000164000c1e1900 */
[----:B0-----:R-:W-:Y:S01]  /*0a50*/  IMAD.WIDE.U32 R18, R24, 0x4, R16 ;  /* 0x0000000418127825 */ /* 0x001fe200078e0010 */
[----:B------:R-:W-:-:S03]  /*0a60*/  LEA R22, R22, R24, 0x5 ;  /* 0x0000001816167211 */ /* 0x000fc600078e28ff */
[----:B---3--:R-:W-:Y:S01]  /*0a70*/  FADD.FTZ R11, R7, R20 ;  /* 0x00000014070b7221 */ /* 0x008fe20000010000 */
[----:B------:R-:W-:-:S05]  /*0a80*/  IMAD.WIDE.U32 R20, R23, 0x4, R12 ;  /* 0x0000000417147825 */ /* 0x000fca00078e000c */
[----:B------:R0:W3:Y:S02]  /*0a90*/  LDG.E R7, desc[UR6][R20.64] ;  /* 0x0000000614077981 */ /* 0x0000e4000c1e1900 */
[----:B0-----:R-:W-:-:S06]  /*0aa0*/  IMAD.WIDE.U32 R20, R23, 0x4, R16 ;  /* 0x0000000417147825 */ /* 0x001fcc00078e0010 */
[----:B------:R-:W5:Y:S04]  /*0ab0*/  LDG.E R21, desc[UR6][R20.64] ;  /* 0x0000000614157981 */ /* 0x000f68000c1e1900 */
[----:B------:R0:W5:Y:S01]  /*0ac0*/  LDG.E R20, desc[UR6][R18.64] ;  /* 0x0000000612147981 */ /* 0x000162000c1e1900 */
[----:B------:R-:W-:-:S04]  /*0ad0*/  IMAD.WIDE.U32 R12, R22, 0x4, R12 ;  /* 0x00000004160c7825 */ /* 0x000fc800078e000c */
[----:B------:R-:W-:Y:S02]  /*0ae0*/  IMAD.WIDE.U32 R16, R22, 0x4, R16 ;  /* 0x0000000416107825 */ /* 0x000fe400078e0010 */
[----:B------:R-:W5:Y:S02]  /*0af0*/  LDG.E R12, desc[UR6][R12.64] ;  /* 0x000000060c0c7981 */ /* 0x000f64000c1e1900 */
[--C-:B0-----:R-:W-:Y:S02]  /*0b00*/  IMAD.WIDE.U32 R18, R23, 0x4, R14.reuse ;  /* 0x0000000417127825 */ /* 0x101fe400078e000e */
[----:B------:R-:W5:Y:S04]  /*0b10*/  LDG.E R17, desc[UR6][R16.64] ;  /* 0x0000000610117981 */ /* 0x000f68000c1e1900 */
[----:B------:R0:W5:Y:S02]  /*0b20*/  LDG.E R23, desc[UR6][R18.64] ;  /* 0x0000000612177981 */ /* 0x000164000c1e1900 */
[----:B0-----:R-:W-:-:S04]  /*0b30*/  IMAD.WIDE.U32 R18, R24, 0x4, R14 ;  /* 0x0000000418127825 */ /* 0x001fc800078e000e */
[----:B------:R-:W-:Y:S02]  /*0b40*/  IMAD.WIDE.U32 R14, R22, 0x4, R14 ;  /* 0x00000004160e7825 */ /* 0x000fe400078e000e */
[----:B------:R-:W5:Y:S04]  /*0b50*/  LDG.E R22, desc[UR6][R18.64] ;  /* 0x0000000612167981 */ /* 0x000f68000c1e1900 */
[----:B------:R-:W5:Y:S01]  /*0b60*/  LDG.E R15, desc[UR6][R14.64] ;  /* 0x000000060e0f7981 */ /* 0x000f62000c1e1900 */
[----:B----4-:R-:W-:Y:S01]  /*0b70*/  FADD.FTZ R25, R25, R28 ;  /* 0x0000001c19197221 */ /* 0x010fe20000010000 */
[----:B--2---:R-:W-:Y:S01]  /*0b80*/  FADD.FTZ R26, R26, R27 ;  /* 0x0000001b1a1a7221 */ /* 0x004fe20000010000 */
[----:B------:R-:W-:Y:S01]  /*0b90*/  IADD3 R6, PT, PT, R6, 0x80, RZ ;  /* 0x0000008006067810 */ /* 0x000fe20007ffe0ff */
[----:B---3--:R-:W-:-:S04]  /*0ba0*/  FADD.FTZ R24, R11, R7 ;  /* 0x000000070b187221 */ /* 0x008fc80000010000 */
[----:B-----5:R-:W-:Y:S01]  /*0bb0*/  FADD.FTZ R9, R24, R9 ;  /* 0x0000000918097221 */ /* 0x020fe20000010000 */
[----:B------:R-:W-:-:S04]  /*0bc0*/  FADD.FTZ R21, R25, R21 ;  /* 0x0000001519157221 */ /* 0x000fc80000010000 */
[----:B------:R-:W-:Y:S01]  /*0bd0*/  FADD.FTZ R20, R21, R20 ;  /* 0x0000001415147221 */ /* 0x000fe20000010000 */
[----:B------:R-:W-:Y:S01]  /*0be0*/  FADD.FTZ R7, R9, R12 ;  /* 0x0000000c09077221 */ /* 0x000fe20000010000 */
[----:B------:R-:W-:Y:S02]  /*0bf0*/  FADD.FTZ R23, R26, R23 ;  /* 0x000000171a177221 */ /* 0x000fe40000010000 */
[----:B------:R-:W-:Y:S02]  /*0c00*/  FADD.FTZ R25, R20, R17 ;  /* 0x0000001114197221 */ /* 0x000fe40000010000 */
[----:B------:R-:W-:-:S04]  /*0c10*/  FADD.FTZ R22, R23, R22 ;  /* 0x0000001617167221 */ /* 0x000fc80000010000 */
[----:B------:R-:W-:-:S07]  /*0c20*/  FADD.FTZ R26, R22, R15 ;  /* 0x0000000f161a7221 */ /* 0x000fce0000010000 */
.L_x_586:
[----:B------:R-:W-:Y:S05]  /*0c30*/  BSYNC.RECONVERGENT B1 ;  /* 0x0000000000017941 */ /* 0x000fea0003800200 */
.L_x_585:
[----:B------:R-:W-:Y:S05]  /*0c40*/  @!P1 BRA `(.L_x_581) ;  /* 0x0000000000b49947 */ /* 0x000fea0003800000 */
[----:B------:R-:W-:Y:S01]  /*0c50*/  ISETP.NE.AND P1, PT, R10, 0x1, PT ;  /* 0x000000010a00780c */ /* 0x000fe20003f25270 */
[----:B------:R-:W-:Y:S01]  /*0c60*/  BSSY.RECONVERGENT B1, `(.L_x_587) ;  /* 0x000001c000017945 */ /* 0x000fe20003800200 */
[----:B------:R-:W-:-:S11]  /*0c70*/  LOP3.LUT P0, RZ, R8, 0x20, RZ, 0xc0, !PT ;  /* 0x0000002008ff7812 */ /* 0x000fd6000780c0ff */
[----:B------:R-:W-:Y:S05]  /*0c80*/  @!P1 BRA `(.L_x_588) ;  /* 0x0000000000649947 */ /* 0x000fea0003800000 */
[----:B------:R-:W0:Y:S08]  /*0c90*/  LDC R12, c[0x0][0x388] ;  /* 0x0000e200ff0c7b82 */ /* 0x000e300000000800 */
[----:B------:R-:W1:Y:S08]  /*0ca0*/  LDC.64 R14, c[0x0][0x440] ;  /* 0x00011000ff0e7b82 */ /* 0x000e700000000a00 */
[----:B------:R-:W2:Y:S08]  /*0cb0*/  LDC.64 R10, c[0x0][0x448] ;  /* 0x00011200ff0a7b82 */ /* 0x000eb00000000a00 */
[----:B------:R-:W3:Y:S01]  /*0cc0*/  LDC.64 R8, c[0x0][0x460] ;  /* 0x00011800ff087b82 */ /* 0x000ee20000000a00 */
[----:B0-----:R-:W-:-:S05]  /*0cd0*/  IMAD R13, R6, R12, R3 ;  /* 0x0000000c060d7224 */ /* 0x001fca00078e0203 */
[----:B------:R-:W-:Y:S01]  /*0ce0*/  LEA R21, R12, R13, 0x5 ;  /* 0x0000000d0c157211 */ /* 0x000fe200078e28ff */
[----:B-1----:R-:W-:-:S04]  /*0cf0*/  IMAD.WIDE.U32 R18, R13, 0x4, R14 ;  /* 0x000000040d127825 */ /* 0x002fc800078e000e */
[----:B--2---:R-:W-:Y:S02]  /*0d00*/  IMAD.WIDE.U32 R16, R13, 0x4, R10 ;  /* 0x000000040d107825 */ /* 0x004fe400078e000a */
[----:B------:R-:W2:Y:S02]  /*0d10*/  LDG.E R18, desc[UR6][R18.64] ;  /* 0x0000000612127981 */ /* 0x000ea4000c1e1900 */
[----:B------:R-:W-:Y:S02]  /*0d20*/  IMAD.WIDE.U32 R14, R21, 0x4, R14 ;  /* 0x00000004150e7825 */ /* 0x000fe400078e000e */
[----:B------:R-:W4:Y:S02]  /*0d30*/  LDG.E R16, desc[UR6][R16.64] ;  /* 0x0000000610107981 */ /* 0x000f24000c1e1900 */
[----:B---3--:R-:W-:Y:S02]  /*0d40*/  IMAD.WIDE.U32 R12, R13, 0x4, R8 ;  /* 0x000000040d0c7825 */ /* 0x008fe400078e0008 */
[----:B------:R-:W3:Y:S02]  /*0d50*/  LDG.E R14, desc[UR6][R14.64] ;  /* 0x000000060e0e7981 */ /* 0x000ee4000c1e1900 */
[----:B------:R-:W-:-:S02]  /*0d60*/  IMAD.WIDE.U32 R10, R21, 0x4, R10 ;  /* 0x00000004150a7825 */ /* 0x000fc400078e000a */
[----:B------:R-:W5:Y:S02]  /*0d70*/  LDG.E R13, desc[UR6][R12.64] ;  /* 0x000000060c0d7981 */ /* 0x000f64000c1e1900 */
[----:B------:R-:W-:Y:S02]  /*0d80*/  IMAD.WIDE.U32 R8, R21, 0x4, R8 ;  /* 0x0000000415087825 */ /* 0x000fe400078e0008 */
[----:B------:R-:W5:Y:S04]  /*0d90*/  LDG.E R10, desc[UR6][R10.64] ;  /* 0x000000060a0a7981 */ /* 0x000f68000c1e1900 */
[----:B------:R-:W5:Y:S01]  /*0da0*/  LDG.E R9, desc[UR6][R8.64] ;  /* 0x0000000608097981 */ /* 0x000f62000c1e1900 */
[----:B------:R-:W-:Y:S01]  /*0db0*/  IADD3 R6, PT, PT, R6, 0x40, RZ ;  /* 0x0000004006067810 */ /* 0x000fe20007ffe0ff */
[----:B--2---:R-:W-:Y:S01]  /*0dc0*/  FADD.FTZ R7, R7, R18 ;  /* 0x0000001207077221 */ /* 0x004fe20000010000 */
[----:B----4-:R-:W-:-:S03]  /*0dd0*/  FADD.FTZ R25, R25, R16 ;  /* 0x0000001019197221 */ /* 0x010fc60000010000 */
[----:B---3--:R-:W-:Y:S01]  /*0de0*/  FADD.FTZ R7, R7, R14 ;  /* 0x0000000e07077221 */ /* 0x008fe20000010000 */
[----:B-----5:R-:W-:Y:S01]  /*0df0*/  FADD.FTZ R26, R26, R13 ;  /* 0x0000000d1a1a7221 */ /* 0x020fe20000010000 */
[----:B------:R-:W-:-:S03]  /*0e00*/  FADD.FTZ R25, R25, R10 ;  /* 0x0000000a19197221 */ /* 0x000fc60000010000 */
[----:B------:R-:W-:-:S07]  /*0e10*/  FADD.FTZ R26, R26, R9 ;  /* 0x000000091a1a7221 */ /* 0x000fce0000010000 */
.L_x_588:
[----:B------:R-:W-:Y:S05]  /*0e20*/  BSYNC.RECONVERGENT B1 ;  /* 0x0000000000017941 */ /* 0x000fea0003800200 */
.L_x_587:
[----:B------:R-:W-:Y:S05]  /*0e30*/  @P0 BRA `(.L_x_581) ;  /* 0x0000000000380947 */ /* 0x000fea0003800000 */
[----:B------:R-:W0:Y:S01]  /*0e40*/  LDC.64 R10, c[0x0][0x440] ;  /* 0x00011000ff0a7b82 */ /* 0x000e220000000a00 */
[----:B------:R-:W1:Y:S07]  /*0e50*/  LDCU UR4, c[0x0][0x388] ;  /* 0x00007100ff0477ac */ /* 0x000e6e0008000800 */
[----:B------:R-:W2:Y:S08]  /*0e60*/  LDC.64 R12, c[0x0][0x448] ;  /* 0x00011200ff0c7b82 */ /* 0x000eb00000000a00 */
[----:B------:R-:W3:Y:S01]  /*0e70*/  LDC.64 R8, c[0x0][0x460] ;  /* 0x00011800ff087b82 */ /* 0x000ee20000000a00 */
[----:B-1----:R-:W-:-:S04]  /*0e80*/  IMAD R3, R6, UR4, R3 ;  /* 0x0000000406037c24 */ /* 0x002fc8000f8e0203 */
[----:B0-----:R-:W-:-:S06]  /*0e90*/  IMAD.WIDE.U32 R10, R3, 0x4, R10 ;  /* 0x00000004030a7825 */ /* 0x001fcc00078e000a */
[----:B------:R-:W4:Y:S01]  /*0ea0*/  LDG.E R10, desc[UR6][R10.64] ;  /* 0x000000060a0a7981 */ /* 0x000f22000c1e1900 */
[----:B--2---:R-:W-:-:S06]  /*0eb0*/  IMAD.WIDE.U32 R12, R3, 0x4, R12 ;  /* 0x00000004030c7825 */ /* 0x004fcc00078e000c */
[----:B------:R-:W2:Y:S01]  /*0ec0*/  LDG.E R12, desc[UR6][R12.64] ;  /* 0x000000060c0c7981 */ /* 0x000ea2000c1e1900 */
[----:B---3--:R-:W-:-:S06]  /*0ed0*/  IMAD.WIDE.U32 R8, R3, 0x4, R8 ;  /* 0x0000000403087825 */ /* 0x008fcc00078e0008 */
[----:B------:R-:W3:Y:S01]  /*0ee0*/  LDG.E R9, desc[UR6][R8.64] ;  /* 0x0000000608097981 */ /* 0x000ee2000c1e1900 */
[----:B----4-:R-:W-:Y:S01]  /*0ef0*/  FADD.FTZ R7, R7, R10 ;  /* 0x0000000a07077221 */ /* 0x010fe20000010000 */
[----:B--2---:R-:W-:Y:S01]  /*0f00*/  FADD.FTZ R25, R25, R12 ;  /* 0x0000000c19197221 */ /* 0x004fe20000010000 */
[----:B---3--:R-:W-:-:S07]  /*0f10*/  FADD.FTZ R26, R26, R9 ;  /* 0x000000091a1a7221 */ /* 0x008fce0000010000 */
.L_x_581:
[----:B------:R-:W-:Y:S05]  /*0f20*/  BSYNC.RECONVERGENT B0 ;  /* 0x0000000000007941 */ /* 0x000fea0003800200 */
.L_x_580:
[----:B------:R-:W0:Y:S01]  /*0f30*/  S2UR UR5, SR_CgaCtaId ;  /* 0x00000000000579c3 */ /* 0x000e220000008800 */
[----:B------:R-:W-:Y:S01]  /*0f40*/  UMOV UR4, 0x400 ;  /* 0x0000040000047882 */ /* 0x000fe20000000000 */
[--C-:B------:R-:W-:Y:S02]  /*0f50*/  LOP3.LUT R3, R4, 0x1f, R2.reuse, 0x78, !PT ;  /* 0x0000001f04037812 */ /* 0x100fe400078e7802 */
[----:B------:R-:W-:Y:S02]  /*0f60*/  SHF.L.U32 R6, R5, 0x7, RZ ;  /* 0x0000000705067819 */ /* 0x000fe400000006ff */
[C---:B------:R-:W-:Y:S02]  /*0f70*/  LOP3.LUT R2, R3.reuse, 0x3e0, R2, 0xf8, !PT ;  /* 0x000003e003027812 */ /* 0x040fe400078ef802 */
[----:B------:R-:W-:Y:S02]  /*0f80*/  SHF.L.U32 R3, R3, 0x2, RZ ;  /* 0x0000000203037819 */ /* 0x000fe400000006ff */
[----:B------:R-:W-:-:S02]  /*0f90*/  ISETP.NE.AND P1, PT, R5, RZ, PT ;  /* 0x000000ff0500720c */ /* 0x000fc40003f25270 */
[----:B------:R-:W-:Y:S02]  /*0fa0*/  LOP3.LUT R3, R6, R3, RZ, 0xfc, !PT ;  /* 0x0000000306037212 */ /* 0x000fe400078efcff */
[----:B------:R-:W-:-:S04]  /*0fb0*/  ISETP.GT.U32.AND P0, PT, R5, 0xf, PT ;  /* 0x0000000f0500780c */ /* 0x000fc80003f04070 */
[----:B------:R-:W-:Y:S01]  /*0fc0*/  ISETP.NE.OR P0, PT, R4, 0x1f, P0 ;  /* 0x0000001f0400780c */ /* 0x000fe20000705670 */
        /* <DEDUP_REMOVED lines=20> */
[----:B------:R-:W-:-:S03]  /*1110*/  @!P1 LEA R11, R4, UR4, 0x2 ;  /* 0x00000004040b9c11 */ /* 0x000fc6000f8e10ff */
[----:B------:R-:W0:Y:S01]  /*1120*/  SHFL.BFLY PT, R2, R7, 0x4, 0x1f ;  /* 0x0c801f0007027f89 */ /* 0x000e2200000e0000 */
[----:B--2---:R-:W-:-:S03]  /*1130*/  FADD.FTZ R14, R13, R14 ;  /* 0x0000000e0d0e7221 */ /* 0x004fc60000010000 */
[----:B------:R-:W1:Y:S04]  /*1140*/  SHFL.BFLY PT, R3, R12, 0x4, 0x1f ;  /* 0x0c801f000c037f89 */ /* 0x000e6800000e0000 */
[----:B------:R-:W2:Y:S01]  /*1150*/  SHFL.BFLY PT, R9, R14, 0x4, 0x1f ;  /* 0x0c801f000e097f89 */ /* 0x000ea200000e0000 */
        /* <DEDUP_REMOVED lines=27> */
[----:B------:R-:W-:Y:S02]  /*1310*/  IADD3 R11, PT, PT, R5, R0, RZ ;  /* 0x00000000050b7210 */ /* 0x000fe40007ffe0ff */
[----:B------:R-:W4:Y:S05]  /*1320*/  LDS.64 R16, [R10+0x3100] ;  /* 0x003100000a107984 */ /* 0x000f2a0000000a00 */
[----:B------:R-:W5:Y:S01]  /*1330*/  LDC.64 R2, c[0x0][0x4a0] ;  /* 0x00012800ff027b82 */ /* 0x000f620000000a00 */
[----:B0-----:R-:W-:-:S04]  /*1340*/  IMAD.WIDE.U32 R4, R11, 0x4, R8 ;  /* 0x000000040b047825 */ /* 0x001fc800078e0008 */
[----:B---3--:R-:W-:-:S04]  /*1350*/  IMAD.WIDE.U32 R6, R11, 0x4, R6 ;  /* 0x000000040b067825 */ /* 0x008fc800078e0006 */
[----:B-----5:R-:W-:Y:S01]  /*1360*/  IMAD.WIDE.U32 R2, R11, 0x4, R2 ;  /* 0x000000040b027825 */ /* 0x020fe200078e0002 */
[----:B-1----:R-:W-:Y:S02]  /*1370*/  F2FP.BF16.F32.PACK_AB R13, R13, R12 ;  /* 0x0000000c0d0d723e */ /* 0x002fe400000010ff */
[----:B--2---:R-:W-:-:S03]  /*1380*/  F2FP.BF16.F32.PACK_AB R15, R15, R14 ;  /* 0x0000000e0f0f723e */ /* 0x004fc600000010ff */
[----:B------:R-:W-:Y:S01]  /*1390*/  STG.E desc[UR6][R4.64], R13 ;  /* 0x0000000d04007986 */ /* 0x000fe2000c101906 */
[----:B----4-:R-:W-:-:S03]  /*13a0*/  F2FP.BF16.F32.PACK_AB R17, R17, R16 ;  /* 0x000000101111723e */ /* 0x010fc600000010ff */
[----:B------:R-:W-:Y:S04]  /*13b0*/  STG.E desc[UR6][R6.64], R15 ;  /* 0x0000000f06007986 */ /* 0x000fe8000c101906 */
[----:B------:R-:W-:Y:S01]  /*13c0*/  STG.E desc[UR6][R2.64], R17 ;  /* 0x0000001102007986 */ /* 0x000fe2000c101906 */
[----:B------:R-:W-:Y:S05]  /*13d0*/  EXIT ;  /* 0x000000000000794d */ /* 0x000fea0003800000 */
.L_x_589:
        /* <DEDUP_REMOVED lines=10> */
.L_x_6670:


//--------------------- .text._ZN10layer_norm13ln_bwd_kernelINS_13Kernel_traitsI13__nv_bfloat16S2_S2_S2_fjLj1536ELj1ELj1ELj4ELj8ENS_18Kernel_traits_baseILj1536ES2_S2_S2_S2_fjLj128EEEEELb1ELb1ELb1ELb1EEEvNS_9BwdParamsE --------------------------
	.section	.text._ZN10layer_norm13ln_bwd_kernelINS_13Kernel_traitsI13__nv_bfloat16S2_S2_S2_fjLj1536ELj1ELj1ELj4ELj8ENS_18Kernel_traits_baseILj1536ES2_S2_S2_S2_fjLj128EEEEELb1ELb1ELb1ELb1EEEvNS_9BwdParamsE,"ax",@progbits
	.align	128
        .global         _ZN10layer_norm13ln_bwd_kernelINS_13Kernel_traitsI13__nv_bfloat16S2_S2_S2_fjLj1536ELj1ELj1ELj4ELj8ENS_18Kernel_traits_baseILj1536ES2_S2_S2_S2_fjLj128EEEEELb1ELb1ELb1ELb1EEEvNS_9BwdParamsE
        .type           _ZN10layer_norm13ln_bwd_kernelINS_13Kernel_traitsI13__nv_bfloat16S2_S2_S2_fjLj1536ELj1ELj1ELj4ELj8ENS_18Kernel_traits_baseILj1536ES2_S2_S2_S2_fjLj128EEEEELb1ELb1ELb1ELb1EEEvNS_9BwdParamsE,@function
        .size           _ZN10layer_norm13ln_bwd_kernelINS_13Kernel_traitsI13__nv_bfloat16S2_S2_S2_fjLj1536ELj1ELj1ELj4ELj8ENS_18Kernel_traits_baseILj1536ES2_S2_S2_S2_fjLj128EEEEELb1ELb1ELb1ELb1EEEvNS_9BwdParamsE,(.L_x_6671 - _ZN10layer_norm13ln_bwd_kernelINS_13Kernel_traitsI13__nv_bfloat16S2_S2_S2_fjLj1536ELj1ELj1ELj4ELj8ENS_18Kernel_traits_baseILj1536ES2_S2_S2_S2_fjLj128EEEEELb1ELb1ELb1ELb1EEEvNS_9BwdParamsE)
        .other          _ZN10layer_norm13ln_bwd_kernelINS_13Kernel_traitsI13__nv_bfloat16S2_S2_S2_fjLj1536ELj1ELj1ELj4ELj8ENS_18Kernel_traits_baseILj1536ES2_S2_S2_S2_fjLj128EEEEELb1ELb1ELb1ELb1EEEvNS_9BwdParamsE,@"STO_CUDA_ENTRY STV_DEFAULT"
_ZN10layer_norm13ln_bwd_kernelINS_13Kernel_traitsI13__nv_bfloat16S2_S2_S2_fjLj1536ELj1ELj1ELj4ELj8ENS_18Kernel_traits_baseILj1536ES2_S2_S2_S2_fjLj128EEEEELb1ELb1ELb1ELb1EEEvNS_9BwdParamsE:
.text._ZN10layer_norm13ln_bwd_kernelINS_13Kernel_traitsI13__nv_bfloat16S2_S2_S2_fjLj1536ELj1ELj1ELj4ELj8ENS_18Kernel_traits_baseILj1536ES2_S2_S2_S2_fjLj128EEEEELb1ELb1ELb1ELb1EEEvNS_9BwdParamsE:
        /* <DEDUP_REMOVED lines=29> */
[----:B------:R-:W4:Y:S01]  /*01d0*/  LDCU.U8 UR27, c[0x0][0x410] ;  /* 0x00008200ff1b77ac */ /* 0x000f220008000000 */
[----:B------:R-:W0:Y:S01]  /*01e0*/  LDCU UR26, c[0x0][0x400] ;  /* 0x00008000ff1a77ac */ /* 0x000e220008000800 */
[----:B------:R-:W0:Y:S02]  /*01f0*/  LDCU.64 UR22, c[0x0][0x408] ;  /* 0x00008100ff1677ac */ /* 0x000e240008000a00 */
[C---:B0-----:R-:W-:Y:S01]  /*0200*/  IMAD.WIDE.U32 R4, R102.reuse, 0x8, R4 ;  /* 0x0000000866047825 */ /* 0x041fe200078e0004 */
[----:B------:R-:W0:Y:S04]  /*0210*/  LDCU.64 UR4, c[0x0][0x438] ;  /* 0x00008700ff0477ac */ /* 0x000e280008000a00 */
[----:B--2---:R-:W2:Y:S01]  /*0220*/  LDG.E.64 R92, desc[UR20][R4.64+0x800] ;  /* 0x00080014045c7981 */ /* 0x004ea2000c1e1b00 */
[----:B------:R-:W0:Y:S01]  /*0230*/  LDCU.64 UR6, c[0x0][0x478] ;  /* 0x00008f00ff0677ac */ /* 0x000e220008000a00 */
[----:B-1----:R-:W-:-:S02]  /*0240*/  IMAD.WIDE.U32 R2, R102, 0x8, R2 ;  /* 0x0000000866027825 */ /* 0x002fc400078e0002 */
[----:B------:R-:W5:Y:S01]  /*0250*/  LDG.E.64 R90, desc[UR20][R4.64+0x400] ;  /* 0x00040014045a7981 */ /* 0x000f62000c1e1b00 */
[----:B------:R-:W1:Y:S03]  /*0260*/  LDCU.128 UR12, c[0x0][0x3c0] ;  /* 0x00007800ff0c77ac */ /* 0x000e660008000c00 */
[----:B------:R-:W3:Y:S01]  /*0270*/  LDG.E.64 R88, desc[UR20][R4.64] ;  /* 0x0000001404587981 */ /* 0x000ee2000c1e1b00 */
[----:B------:R-:W0:Y:S03]  /*0280*/  LDCU.128 UR16, c[0x0][0x3f0] ;  /* 0x00007e00ff1077ac */ /* 0x000e260008000c00 */
[----:B------:R-:W4:Y:S01]  /*0290*/  LDG.E.64 R86, desc[UR20][R2.64+0x800] ;  /* 0x0008001402567981 */ /* 0x000f22000c1e1b00 */
[----:B------:R-:W0:Y:S03]  /*02a0*/  LDCU.64 UR24, c[0x0][0x380] ;  /* 0x00007000ff1877ac */ /* 0x000e260008000a00 */
[----:B------:R-:W4:Y:S04]  /*02b0*/  LDG.E.64 R84, desc[UR20][R2.64+0x400] ;  /* 0x0004001402547981 */ /* 0x000f28000c1e1b00 */
        /* <DEDUP_REMOVED lines=14> */
.L_x_651:
[----:B------:R-:W-:Y:S02]  /*03a0*/  UIMAD.WIDE UR10, UR8, 0x4, UR18 ;  /* 0x00000004080a78a5 */ /* 0x000fe4000f8e0212 */
[----:B------:R-:W-:-:S04]  /*03b0*/  UIMAD.WIDE UR30, UR8, 0x4, UR16 ;  /* 0x00000004081e78a5 */ /* 0x000fc8000f8e0210 */
[----:B------:R-:W-:Y:S02]  /*03c0*/  MOV R60, UR10 ;  /* 0x0000000a003c7c02 */ /* 0x000fe40008000f00 */
[----:B------:R-:W-:Y:S01]  /*03d0*/  MOV R61, UR11 ;  /* 0x0000000b003d7c02 */ /* 0x000fe20008000f00 */
[----:B------:R-:W-:-:S04]  /*03e0*/  UIMAD.WIDE UR10, UR8, 0x4, UR14 ;  /* 0x00000004080a78a5 */ /* 0x000fc8000f8e020e */
[----:B--2---:R-:W2:Y:S01]  /*03f0*/  LDG.E R60, desc[UR20][R60.64] ;  /* 0x000000143c3c7981 */ /* 0x004ea2000c1e1900 */
[----:B01-34-:R-:W-:Y:S01]  /*0400*/  IMAD.U32 R56, RZ, RZ, UR30 ;  /* 0x0000001eff387e24 */ /* 0x01bfe2000f8e00ff */
[----:B------:R-:W-:Y:S02]  /*0410*/  MOV R58, UR10 ;  /* 0x0000000a003a7c02 */ /* 0x000fe40008000f00 */
[----:B------:R-:W-:Y:S02]  /*0420*/  MOV R59, UR11 ;  /* 0x0000000b003b7c02 */ /* 0x000fe40008000f00 */
[----:B------:R-:W-:-:S03]  /*0430*/  MOV R57, UR31 ;  /* 0x0000001f00397c02 */ /* 0x000fc60008000f00 */
[----:B------:R-:W3:Y:S04]  /*0440*/  LDG.E R58, desc[UR20][R58.64] ;  /* 0x000000143a3a7981 */ /* 0x000ee8000c1e1900 */
[----:B------:R-:W4:Y:S01]  /*0450*/  LDG.E R56, desc[UR20][R56.64] ;  /* 0x0000001438387981 */ /* 0x000f22000c1e1900 */
        /* <DEDUP_REMOVED lines=11> */
[----:B------:R-:W-:Y:S02]  /*0510*/  UIMAD UR9, UR8, UR28, URZ ;  /* 0x0000001c080972a4 */ /* 0x000fe4000f8e02ff */
[----:B------:R-:W-:Y:S01]  /*0520*/  UIMAD.WIDE UR30, UR8, 0x4, UR12 ;  /* 0x00000004081e78a5 */ /* 0x000fe2000f8e020c */
[----:B------:R-:W2:Y:S01]  /*0530*/  LDC.64 R68, c[0x0][0x3b0] ;  /* 0x0000ec00ff447b82 */ /* 0x000ea20000000a00 */
[----:B------:R-:W-:Y:S01]  /*0540*/  MOV R59, UR10 ;  /* 0x0000000a003b7c02 */ /* 0x000fe20008000f00 */
[----:B------:R-:W-:-:S03]  /*0550*/  USHF.R.S32.HI UR10, URZ, 0x1f, UR9 ;  /* 0x0000001fff0a7899 */ /* 0x000fc60008011409 */
[----:B------:R-:W-:Y:S01]  /*0560*/  LEA.HI.SX32 R59, R59, R102, 0x1e ;  /* 0x000000663b3b7211 */ /* 0x000fe200078ff2ff */
[----:B------:R-:W-:-:S03]  /*0570*/  ULEA.HI UR10, UR10, UR9, URZ, 0x2 ;  /* 0x000000090a0a7291 */ /* 0x000fc6000f8f10ff */
[C---:B------:R-:W-:Y:S01]  /*0580*/  IADD3 R65, PT, PT, R59.reuse, 0x80, RZ ;  /* 0x000000803b417810 */ /* 0x040fe20007ffe0ff */
[C-C-:B0-----:R-:W-:Y:S01]  /*0590*/  IMAD.WIDE.U32 R14, R59.reuse, 0x8, R16.reuse ;  /* 0x000000083b0e7825 */ /* 0x141fe200078e0010 */
[----:B------:R-:W-:Y:S02]  /*05a0*/  IADD3 R59, PT, PT, R59, 0x100, RZ ;  /* 0x000001003b3b7810 */ /* 0x000fe40007ffe0ff */
[----:B------:R-:W-:Y:S01]  /*05b0*/  MOV R73, UR10 ;  /* 0x0000000a00497c02 */ /* 0x000fe20008000f00 */
[--C-:B------:R-:W-:Y:S01]  /*05c0*/  IMAD.WIDE.U32 R64, R65, 0x8, R16.reuse ;  /* 0x0000000841407825 */ /* 0x100fe200078e0010 */
[----:B------:R-:W-:Y:S01]  /*05d0*/  MOV R62, UR30 ;  /* 0x0000001e003e7c02 */ /* 0x000fe20008000f00 */
[----:B------:R-:W3:Y:S01]  /*05e0*/  LDG.E.64 R14, desc[UR20][R14.64] ;  /* 0x000000140e0e7981 */ /* 0x000ee2000c1e1b00 */
[----:B------:R-:W-:Y:S01]  /*05f0*/  LEA.HI.SX32 R73, R73, R102, 0x1e ;  /* 0x0000006649497211 */ /* 0x000fe200078ff2ff */
[----:B------:R-:W-:Y:S01]  /*0600*/  IMAD.WIDE.U32 R58, R59, 0x8, R16 ;  /* 0x000000083b3a7825 */ /* 0x000fe200078e0010 */
[----:B------:R-:W-:Y:S01]  /*0610*/  MOV R63, UR31 ;  /* 0x0000001f003f7c02 */ /* 0x000fe20008000f00 */
[----:B------:R-:W4:Y:S02]  /*0620*/  LDG.E.64 R16, desc[UR20][R64.64] ;  /* 0x0000001440107981 */ /* 0x000f24000c1e1b00 */
[C---:B------:R-:W-:Y:S01]  /*0630*/  VIADD R95, R73.reuse, 0x80 ;  /* 0x00000080495f7836 */ /* 0x040fe20000000000 */
[C---:B------:R-:W-:Y:S01]  /*0640*/  IADD3 R75, PT, PT, R73.reuse, 0x100, RZ ;  /* 0x00000100494b7810 */ /* 0x040fe20007ffe0ff */
[--C-:B-1----:R-:W-:Y:S01]  /*0650*/  IMAD.WIDE.U32 R60, R73, 0x8, R56.reuse ;  /* 0x00000008493c7825 */ /* 0x102fe200078e0038 */
[----:B------:R-:W4:Y:S03]  /*0660*/  LDG.E.64 R58, desc[UR20][R58.64] ;  /* 0x000000143a3a7981 */ /* 0x000f26000c1e1b00 */
[--C-:B------:R-:W-:Y:S01]  /*0670*/  IMAD.WIDE.U32 R18, R95, 0x8, R56.reuse ;  /* 0x000000085f127825 */ /* 0x100fe200078e0038 */
[----:B------:R0:W4:Y:S03]  /*0680*/  LDG.E R3, desc[UR20][R62.64] ;  /* 0x000000143e037981 */ /* 0x000126000c1e1900 */
[----:B------:R-:W-:Y:S01]  /*0690*/  IMAD.WIDE.U32 R56, R75, 0x8, R56 ;  /* 0x000000084b387825 */ /* 0x000fe200078e0038 */
[----:B------:R-:W4:Y:S04]  /*06a0*/  LDG.E.64 R60, desc[UR20][R60.64] ;  /* 0x000000143c3c7981 */ /* 0x000f28000c1e1b00 */
[----:B------:R-:W4:Y:S04]  /*06b0*/  LDG.E.64 R18, desc[UR20][R18.64] ;  /* 0x0000001412127981 */ /* 0x000f28000c1e1b00 */
[----:B------:R-:W4:Y:S01]  /*06c0*/  LDG.E.64 R56, desc[UR20][R56.64] ;  /* 0x0000001438387981 */ /* 0x000f22000c1e1b00 */
[----:B------:R-:W-:-:S11]  /*06d0*/  UISETP.GE.AND UP3, UPT, UR11, 0x1, UPT ;  /* 0x000000010b00788c */ /* 0x000fd6000bf66270 */
[----:B------:R-:W-:-:S04]  /*06e0*/  @UP3 UIADD3 UR9, UPT, UPT, UR11, -0x1, URZ ;  /* 0xffffffff0b093890 */ /* 0x000fc8000fffe0ff */
[----:B------:R-:W-:Y:S01]  /*06f0*/  @UP3 UIMAD UR9, UR9, UR28, URZ ;  /* 0x0000001c090932a4 */ /* 0x000fe2000f8e02ff */
[----:B------:R-:W-:-:S03]  /*0700*/  PLOP3.LUT P1, PT, PT, PT, UP3, 0x80, 0x8 ;  /* 0x000000000008781c */ /* 0x000fc60003f2f038 */
[----:B------:R-:W-:-:S04]  /*0710*/  @UP3 USHF.R.S32.HI UR10, URZ, 0x1f, UR9 ;  /* 0x0000001fff0a3899 */ /* 0x000fc80008011409 */
[----:B------:R-:W-:Y:S01]  /*0720*/  @UP3 ULEA.HI UR10, UR10, UR9, URZ, 0x2 ;  /* 0x000000090a0a3291 */ /* 0x000fe2000f8f10ff */
[----:B------:R-:W-:-:S05]  /*0730*/  MOV R97, RZ ;  /* 0x000000ff00617202 */ /* 0x000fca0000000f00 */
[----:B------:R-:W-:-:S04]  /*0740*/  MOV R71, UR10 ;  /* 0x0000000a00477c02 */ /* 0x000fc80008000f00 */
[----:B------:R-:W-:-:S05]  /*0750*/  @P1 LEA.HI.SX32 R97, R71, R102, 0x1e ;  /* 0x0000006647611211 */ /* 0x000fca00078ff2ff */
[----:B------:R-:W-:-:S04]  /*0760*/  VIADD R113, R97, 0x80 ;  /* 0x0000008061717836 */ /* 0x000fc80000000000 */
[----:B--2---:R-:W-:-:S06]  /*0770*/  IMAD.WIDE.U32 R112, R113, 0x4, R68 ;  /* 0x0000000471707825 */ /* 0x004fcc00078e0044 */
[----:B------:R-:W5:Y:S01]  /*0780*/  LDG.E R112, desc[UR20][R112.64] ;  /* 0x0000001470707981 */ /* 0x000f62000c1e1900 */
[----:B------:R-:W-:-:S04]  /*0790*/  ISETP.NE.U32.AND P0, PT, RZ, UR4, PT ;  /* 0x00000004ff007c0c */ /* 0x000fc8000bf05070 */
[----:B------:R-:W-:-:S13]  /*07a0*/  ISETP.NE.AND.EX P0, PT, RZ, UR5, PT, P0 ;  /* 0x00000005ff007c0c */ /* 0x000fda000bf05300 */
[----:B------:R-:W1:Y:S08]  /*07b0*/  @P0 LDC.64 R66, c[0x0][0x438] ;  /* 0x00010e00ff420b82 */ /* 0x000e700000000a00 */
[----:B0-----:R-:W0:Y:S08]  /*07c0*/  @P0 LDC.64 R62, c[0x0][0x438] ;  /* 0x00010e00ff3e0b82 */ /* 0x001e300000000a00 */
[----:B------:R-:W2:Y:S01]  /*07d0*/  @P0 LDC.64 R64, c[0x0][0x438] ;  /* 0x00010e00ff400b82 */ /* 0x000ea20000000a00 */
[C---:B------:R-:W-:Y:S01]  /*07e0*/  IMAD.WIDE.U32 R70, R97.reuse, 0x4, R68 ;  /* 0x0000000461467825 */ /* 0x040fe200078e0044 */
[----:B------:R-:W-:-:S04]  /*07f0*/  IADD3 R97, PT, PT, R97, 0x100, RZ ;  /* 0x0000010061617810 */ /* 0x000fc80007ffe0ff */
[----:B------:R-:W5:Y:S01]  /*0800*/  LDG.E R117, desc[UR20][R70.64] ;  /* 0x0000001446757981 */ /* 0x000f62000c1e1900 */
[----:B-1----:R-:W-:-:S04]  /*0810*/  @P0 IMAD.WIDE.U32 R66, R73, 0x8, R66 ;  /* 0x0000000849420825 */ /* 0x002fc800078e0042 */
[----:B------:R-:W-:Y:S01]  /*0820*/  IMAD.WIDE.U32 R68, R97, 0x4, R68 ;  /* 0x0000000461447825 */ /* 0x000fe200078e0044 */
[----:B------:R-:W5:Y:S03]  /*0830*/  @P0 LDG.E.64 R80, desc[UR20][R66.64] ;  /* 0x0000001442500981 */ /* 0x000f66000c1e1b00 */
[----:B0-----:R-:W-:Y:S01]  /*0840*/  @P0 IMAD.WIDE.U32 R62, R95, 0x8, R62 ;  /* 0x000000085f3e0825 */ /* 0x001fe200078e003e */
[----:B------:R0:W5:Y:S04]  /*0850*/  LDG.E R101, desc[UR20][R68.64] ;  /* 0x0000001444657981 */ /* 0x000168000c1e1900 */
[----:B------:R-:W5:Y:S01]  /*0860*/  @P0 LDG.E.64 R78, desc[UR20][R62.64] ;  /* 0x000000143e4e0981 */ /* 0x000f62000c1e1b00 */
[----:B--2---:R-:W-:-:S05]  /*0870*/  @P0 IMAD.WIDE.U32 R64, R75, 0x8, R64 ;  /* 0x000000084b400825 */ /* 0x004fca00078e0040 */
[----:B------:R1:W5:Y:S01]  /*0880*/  @P0 LDG.E.64 R76, desc[UR20][R64.64] ;  /* 0x00000014404c0981 */ /* 0x000362000c1e1b00 */
[----:B------:R-:W-:Y:S02]  /*0890*/  ISETP.NE.AND P0, PT, RZ, UR27, PT ;  /* 0x0000001bff007c0c */ /* 0x000fe4000bf05270 */
[----:B------:R-:W-:Y:S02]  /*08a0*/  SHF.L.U32 R97, R83, 0x10, RZ ;  /* 0x0000001053617819 */ /* 0x000fe400000006ff */
[----:B------:R-:W-:Y:S01]  /*08b0*/  SHF.L.U32 R100, R82, 0x10, RZ ;  /* 0x0000001052647819 */ /* 0x000fe200000006ff */
[----:B0-----:R-:W-:Y:S01]  /*08c0*/  IMAD.U32 R69, R85, 0x10000, RZ ;  /* 0x0001000055457824 */ /* 0x001fe200078e00ff */
[----:B------:R-:W-:Y:S02]  /*08d0*/  SHF.L.U32 R67, R10, 0x10, RZ ;  /* 0x000000100a437819 */ /* 0x000fe400000006ff */
[----:B---3--:R-:W-:Y:S02]  /*08e0*/  MOV R94, R14 ;  /* 0x0000000e005e7202 */ /* 0x008fe40000000f00 */
[----:B------:R-:W-:-:S02]  /*08f0*/  SHF.R.U64 R73, R14, 0x10, R15 ;  /* 0x000000100e497819 */ /* 0x000fc4000000120f */
[----:B------:R-:W-:Y:S02]  /*0900*/  MOV R75, R15 ;  /* 0x0000000f004b7202 */ /* 0x000fe40000000f00 */
[----:B------:R-:W-:Y:S02]  /*0910*/  SHF.R.U32.HI R74, RZ, 0x10, R15 ;  /* 0x00000010ff4a7819 */ /* 0x000fe4000001160f */
[--C-:B----4-:R-:W-:Y:S02]  /*0920*/  SHF.R.U64 R70, R16, 0x10, R17.reuse ;  /* 0x0000001010467819 */ /* 0x110fe40000001211 */
[----:B------:R-:W-:Y:S02]  /*0930*/  MOV R71, R17 ;  /* 0x0000001100477202 */ /* 0x000fe40000000f00 */
[----:B------:R-:W-:Y:S02]  /*0940*/  SHF.R.U32.HI R68, RZ, 0x10, R17 ;  /* 0x00000010ff447819 */ /* 0x000fe40000011611 */
[----:B------:R-:W-:-:S02]  /*0950*/  SHF.R.U64 R14, R58, 0x10, R59 ;  /* 0x000000103a0e7819 */ /* 0x000fc4000000123b */
[----:B------:R-:W-:Y:S02]  /*0960*/  MOV R17, R59 ;  /* 0x0000003b00117202 */ /* 0x000fe40000000f00 */
[----:B------:R-:W-:Y:S02]  /*0970*/  SHF.R.U32.HI R15, RZ, 0x10, R59 ;  /* 0x00000010ff0f7819 */ /* 0x000fe4000001163b */
[C---:B------:R-:W-:Y:S02]  /*0980*/  SHF.R.U64 R98, R60.reuse, 0x10, R61 ;  /* 0x000000103c627819 */ /* 0x040fe4000000123d */
[----:B------:R-:W-:Y:S01]  /*0990*/  MOV R72, R16 ;  /* 0x0000001000487202 */ /* 0x000fe20000000f00 */
[----:B------:R-:W-:Y:S01]  /*09a0*/  IMAD.MOV.U32 R16, RZ, RZ, R58 ;  /* 0x000000ffff107224 */ /* 0x000fe200078e003a */
[----:B------:R-:W-:Y:S02]  /*09b0*/  SHF.L.U32 R60, R60, 0x10, RZ ;  /* 0x000000103c3c7819 */ /* 0x000fe400000006ff */
[----:B------:R-:W-:-:S02]  /*09c0*/  SHF.R.U64 R59, R18, 0x10, R19 ;  /* 0x00000010123b7819 */ /* 0x000fc40000001213 */
[----:B------:R-:W-:Y:S02]  /*09d0*/  FSEL R3, R3, RZ, !P0 ;  /* 0x000000ff03037208 */ /* 0x000fe40004000000 */
[----:B------:R-:W-:Y:S02]  /*09e0*/  SHF.L.U32 R18, R18, 0x10, RZ ;  /* 0x0000001012127819 */ /* 0x000fe400000006ff */
[----:B------:R-:W-:Y:S02]  /*09f0*/  SHF.L.U32 R58, R61, 0x10, RZ ;  /* 0x000000103d3a7819 */ /* 0x000fe400000006ff */
[----:B-1----:R-:W-:Y:S02]  /*0a00*/  SHF.R.U32.HI R65, RZ, 0x10, R19 ;  /* 0x00000010ff417819 */ /* 0x002fe40000011613 */
[C---:B------:R-:W-:Y:S01]  /*0a10*/  SHF.R.U64 R66, R56.reuse, 0x10, R57 ;  /* 0x0000001038427819 */ /* 0x040fe20000001239 */
[----:B------:R-:W-:Y:S01]  /*0a20*/  IMAD.U32 R56, R56, 0x10000, RZ ;  /* 0x0001000038387824 */ /* 0x000fe200078e00ff */
[----:B------:R-:W-:Y:S01]  /*0a30*/  SHF.R.U32.HI R96, RZ, 0x10, R61 ;  /* 0x00000010ff607819 */ /* 0x000fe2000001163d */
[----:B------:R-:W-:Y:S01]  /*0a40*/  FADD.FTZ R61, -R3, R60 ;  /* 0x0000003c033d7221 */ /* 0x000fe20000010100 */
[----:B------:R-:W-:Y:S01]  /*0a50*/  SHF.L.U32 R62, R19, 0x10, RZ ;  /* 0x00000010133e7819 */ /* 0x000fe200000006ff */
[C---:B------:R-:W-:Y:S01]  /*0a60*/  FADD.FTZ R60, -R3.reuse, R18 ;  /* 0x00000012033c7221 */ /* 0x040fe20000010100 */
[----:B------:R-:W-:Y:S01]  /*0a70*/  SHF.R.U32.HI R19, RZ, 0x10, R57 ;  /* 0x00000010ff137819 */ /* 0x000fe20000011639 */
[----:B------:R-:W-:Y:S01]  /*0a80*/  FADD.FTZ R99, -R3, R58 ;  /* 0x0000003a03637221 */ /* 0x000fe20000010100 */
[----:B------:R-:W-:Y:S01]  /*0a90*/  SHF.L.U32 R18, R65, 0x10, RZ ;  /* 0x0000001041127819 */ /* 0x000fe200000006ff */
[----:B------:R-:W-:-:S02]  /*0aa0*/  IMAD.U32 R58, R59, 0x10000, RZ ;  /* 0x000100003b3a7824 */ /* 0x000fc400078e00ff */
[C---:B------:R-:W-:Y:S01]  /*0ab0*/  FADD.FTZ R65, -R3.reuse, R56 ;  /* 0x0000003803417221 */ /* 0x040fe20000010100 */
[----:B------:R-:W-:Y:S01]  /*0ac0*/  FADD.FTZ R59, -R3, R62 ;  /* 0x0000003e033b7221 */ /* 0x000fe20000010100 */
        /* <DEDUP_REMOVED lines=11> */
[----:B------:R-:W-:Y:S01]  /*0b80*/  FADD.FTZ R56, -R3, R62 ;  /* 0x0000003e03387221 */ /* 0x000fe20000010100 */
[----:B------:R-:W-:Y:S01]  /*0b90*/  FMUL.FTZ R3, R61, UR29 ;  /* 0x0000001d3d037c20 */ /* 0x000fe20008410000 */
[----:B------:R-:W-:Y:S01]  /*0ba0*/  SHF.L.U32 R61, R75, 0x10, RZ ;  /* 0x000000104b3d7819 */ /* 0x000fe200000006ff */
[----:B------:R-:W-:Y:S01]  /*0bb0*/  FMUL.FTZ R99, R99, UR29 ;  /* 0x0000001d63637c20 */ /* 0x000fe20008410000 */
[----:B------:R-:W-:Y:S01]  /*0bc0*/  SHF.L.U32 R63, R94, 0x10, RZ ;  /* 0x000000105e3f7819 */ /* 0x000fe200000006ff */
[----:B------:R-:W-:Y:S01]  /*0bd0*/  IMAD.U32 R75, R12, 0x10000, RZ ;  /* 0x000100000c4b7824 */ /* 0x000fe200078e00ff */
[----:B------:R-:W-:Y:S01]  /*0be0*/  SHF.L.U32 R62, R73, 0x10, RZ ;  /* 0x00000010493e7819 */ /* 0x000fe200000006ff */
[-C--:B------:R-:W-:Y:S01]  /*0bf0*/  FMUL.FTZ R97, R97, R61.reuse ;  /* 0x0000003d61617220 */ /* 0x080fe20000410000 */
[----:B------:R-:W-:Y:S01]  /*0c00*/  FFMA.FTZ R22, R99, R61, R22 ;  /* 0x0000003d63167223 */ /* 0x000fe20000010016 */
[----:B------:R-:W-:Y:S01]  /*0c10*/  FADD.FTZ R46, R46, R61 ;  /* 0x0000003d2e2e7221 */ /* 0x000fe20000010000 */
[-C--:B------:R-:W-:Y:S01]  /*0c20*/  FMUL.FTZ R100, R100, R63.reuse ;  /* 0x0000003f64647220 */ /* 0x080fe20000410000 */
[----:B------:R-:W-:Y:S01]  /*0c30*/  FFMA.FTZ R20, R3, R63, R20 ;  /* 0x0000003f03147223 */ /* 0x000fe20000010014 */
[----:B------:R-:W-:Y:S01]  /*0c40*/  FADD.FTZ R44, R44, R63 ;  /* 0x0000003f2c2c7221 */ /* 0x000fe20000010000 */
[----:B------:R-:W-:Y:S01]  /*0c50*/  SHF.L.U32 R61, R13, 0x10, RZ ;  /* 0x000000100d3d7819 */ /* 0x000fe200000006ff */
[----:B------:R-:W-:Y:S01]  /*0c60*/  FMUL.FTZ R98, R98, UR29 ;  /* 0x0000001d62627c20 */ /* 0x000fe20008410000 */
[----:B------:R-:W-:-:S02]  /*0c70*/  SHF.L.U32 R64, R74, 0x10, RZ ;  /* 0x000000104a407819 */ /* 0x000fc400000006ff */
[----:B------:R-:W-:Y:S01]  /*0c80*/  SHF.L.U32 R63, R71, 0x10, RZ ;  /* 0x00000010473f7819 */ /* 0x000fe200000006ff */
[----:B------:R-:W-:Y:S01]  /*0c90*/  FMUL.FTZ R71, R59, UR29 ;  /* 0x0000001d3b477c20 */ /* 0x000fe20008410000 */
[----:B------:R-:W-:Y:S02]  /*0ca0*/  SHF.L.U32 R66, R11, 0x10, RZ ;  /* 0x000000100b427819 */ /* 0x000fe400000006ff */
[----:B------:R-:W-:Y:S01]  /*0cb0*/  SHF.L.U32 R59, R68, 0x10, RZ ;  /* 0x00000010443b7819 */ /* 0x000fe200000006ff */
[----:B------:R-:W-:Y:S01]  /*0cc0*/  FMUL.FTZ R68, R18, UR29 ;  /* 0x0000001d12447c20 */ /* 0x000fe20008410000 */
[-C--:B------:R-:W-:Y:S01]  /*0cd0*/  FMUL.FTZ R75, R75, R62.reuse ;  /* 0x0000003e4b4b7220 */ /* 0x080fe20000410000 */
[----:B------:R-:W-:Y:S01]  /*0ce0*/  FADD.FTZ R45, R45, R62 ;  /* 0x0000003e2d2d7221 */ /* 0x000fe20000010000 */
[----:B------:R-:W-:Y:S01]  /*0cf0*/  FFMA.FTZ R21, R98, R62, R21 ;  /* 0x0000003e62157223 */ /* 0x000fe20000010015 */
[----:B------:R-:W-:Y:S01]  /*0d00*/  FMUL.FTZ R74, R61, R64 ;  /* 0x000000403d4a7220 */ /* 0x000fe20000410000 */
[----:B------:R-:W-:Y:S01]  /*0d10*/  SHF.L.U32 R62, R84, 0x10, RZ ;  /* 0x00000010543e7819 */ /* 0x000fe200000006ff */
[----:B------:R-:W-:Y:S01]  /*0d20*/  FMUL.FTZ R73, R60, UR29 ;  /* 0x0000001d3c497c20 */ /* 0x000fe20008410000 */
[----:B------:R-:W-:Y:S01]  /*0d30*/  SHF.L.U32 R61, R72, 0x10, RZ ;  /* 0x00000010483d7819 */ /* 0x000fe200000006ff */
[-C--:B------:R-:W-:Y:S01]  /*0d40*/  FMUL.FTZ R66, R66, R59.reuse ;  /* 0x0000003b42427220 */ /* 0x080fe20000410000 */
[----:B------:R-:W-:Y:S01]  /*0d50*/  FADD.FTZ R43, R43, R59 ;  /* 0x0000003b2b2b7221 */ /* 0x000fe20000010000 */
[----:B------:R-:W-:Y:S01]  /*0d60*/  FFMA.FTZ R55, R68, R59, R55 ;  /* 0x0000003b44377223 */ /* 0x000fe20000010037 */
[----:B------:R-:W-:Y:S01]  /*0d70*/  FADD.FTZ R18, RZ, R100 ;  /* 0x00000064ff127221 */ /* 0x000fe20000010000 */
[----:B------:R-:W-:Y:S01]  /*0d80*/  FFMA.FTZ R59, R3, R100, RZ ;  /* 0x00000064033b7223 */ /* 0x000fe200000100ff */
[-C--:B------:R-:W-:Y:S01]  /*0d90*/  FMUL.FTZ R72, R62, R61.reuse ;  /* 0x0000003d3e487220 */ /* 0x080fe20000410000 */
[----:B------:R-:W-:Y:S01]  /*0da0*/  FADD.FTZ R40, R40, R61 ;  /* 0x0000003d28287221 */ /* 0x000fe20000010000 */
[----:B------:R-:W-:Y:S01]  /*0db0*/  FFMA.FTZ R52, R73, R61, R52 ;  /* 0x0000003d49347223 */ /* 0x000fe20000010034 */
[----:B------:R-:W-:Y:S01]  /*0dc0*/  SHF.L.U32 R61, R16, 0x10, RZ ;  /* 0x00000010103d7819 */ /* 0x000fe200000006ff */
[----:B------:R-:W-:Y:S01]  /*0dd0*/  FADD.FTZ R18, R75, R18 ;  /* 0x000000124b127221 */ /* 0x000fe20000010000 */
[----:B------:R-:W-:Y:S01]  /*0de0*/  FFMA.FTZ R16, R98, R75, R59 ;  /* 0x0000004b62107223 */ /* 0x000fe2000001003b */
[----:B------:R-:W-:Y:S01]  /*0df0*/  SHF.L.U32 R60, R70, 0x10, RZ ;  /* 0x00000010463c7819 */ /* 0x000fe200000006ff */
[-C--:B------:R-:W-:Y:S01]  /*0e00*/  FMUL.FTZ R69, R69, R63.reuse ;  /* 0x0000003f45457220 */ /* 0x080fe20000410000 */
[----:B------:R-:W-:Y:S01]  /*0e10*/  FADD.FTZ R42, R42, R63 ;  /* 0x0000003f2a2a7221 */ /* 0x000fe20000010000 */
[----:B------:R-:W-:Y:S01]  /*0e20*/  FFMA.FTZ R54, R71, R63, R54 ;  /* 0x0000003f47367223 */ /* 0x000fe20000010036 */
[----:B------:R-:W-:Y:S01]  /*0e30*/  FMUL.FTZ R70, R58, UR29 ;  /* 0x0000001d3a467c20 */ /* 0x000fe20008410000 */
[----:B------:R-:W-:Y:S01]  /*0e40*/  SHF.L.U32 R63, R17, 0x10, RZ ;  /* 0x00000010113f7819 */ /* 0x000fe200000006ff */
[----:B------:R-:W-:Y:S01]  /*0e50*/  FMUL.FTZ R96, R96, UR29 ;  /* 0x0000001d60607c20 */ /* 0x000fe20008410000 */
[----:B------:R-:W-:Y:S01]  /*0e60*/  FADD.FTZ R59, R97, R18 ;  /* 0x00000012613b7221 */ /* 0x000fe20000010000 */
[----:B------:R-:W-:Y:S01]  /*0e70*/  FFMA.FTZ R17, R99, R97, R16 ;  /* 0x0000006163117223 */ /* 0x000fe20000010010 */
[-C--:B------:R-:W-:Y:S01]  /*0e80*/  FMUL.FTZ R67, R67, R60.reuse ;  /* 0x0000003c43437220 */ /* 0x080fe20000410000 */
[----:B------:R-:W-:Y:S01]  /*0e90*/  FADD.FTZ R41, R41, R60 ;  /* 0x0000003c29297221 */ /* 0x000fe20000010000 */
[----:B------:R-:W-:Y:S01]  /*0ea0*/  FFMA.FTZ R53, R70, R60, R53 ;  /* 0x0000003c46357223 */ /* 0x000fe20000010035 */
[----:B------:R-:W-:Y:S01]  /*0eb0*/  FADD.FTZ R59, R74, R59 ;  /* 0x0000003b4a3b7221 */ /* 0x000fe20000010000 */
[----:B------:R-:W-:Y:S01]  /*0ec0*/  FFMA.FTZ R60, R96, R74, R17 ;  /* 0x0000004a603c7223 */ /* 0x000fe20000010011 */
[----:B------:R-:W-:-:S02]  /*0ed0*/  SHF.L.U32 R58, R87, 0x10, RZ ;  /* 0x00000010573a7819 */ /* 0x000fc400000006ff */
[----:B------:R-:W-:Y:S01]  /*0ee0*/  FADD.FTZ R16, R72, R59 ;  /* 0x0000003b48107221 */ /* 0x000fe20000010000 */
[----:B------:R-:W-:Y:S02]  /*0ef0*/  FFMA.FTZ R17, R73, R72, R60 ;  /* 0x0000004849117223 */ /* 0x000fe4000001003c */
[----:B------:R-:W-:Y:S01]  /*0f00*/  FMUL.FTZ R18, R58, R63 ;  /* 0x0000003f3a127220 */ /* 0x000fe20000410000 */
[----:B------:R-:W-:Y:S01]  /*0f10*/  FADD.FTZ R16, R16, R67 ;  /* 0x0000004310107221 */ /* 0x000fe20000010000 */
[----:B------:R-:W-:Y:S01]  /*0f20*/  FFMA.FTZ R58, R70, R67, R17 ;  /* 0x00000043463a7223 */ /* 0x000fe20000010011 */
[----:B------:R-:W-:Y:S01]  /*0f30*/  FADD.FTZ R47, R47, R64 ;  /* 0x000000402f2f7221 */ /* 0x000fe20000010000 */
[----:B------:R-:W-:Y:S01]  /*0f40*/  FFMA.FTZ R23, R96, R64, R23 ;  /* 0x0000004060177223 */ /* 0x000fe20000010017 */
[----:B------:R-:W-:Y:S02]  /*0f50*/  IMAD.U32 R64, R86, 0x10000, RZ ;  /* 0x0001000056407824 */ /* 0x000fe400078e00ff */
[----:B------:R-:W-:Y:S01]  /*0f60*/  FMUL.FTZ R65, R65, UR29 ;  /* 0x0000001d41417c20 */ /* 0x000fe20008410000 */
        /* <DEDUP_REMOVED lines=8> */
[----:B------:R-:W-:Y:S01]  /*0ff0*/  SHF.L.U32 R60, R8, 0x10, RZ ;  /* 0x00000010083c7819 */ /* 0x000fe200000006ff */
[----:B------:R-:W-:Y:S01]  /*1000*/  FFMA.FTZ R58, R68, R66, R59 ;  /* 0x00000042443a7223 */ /* 0x000fe2000001003b */
[----:B------:R-:W-:-:S02]  /*1010*/  SHF.L.U32 R61, R14, 0x10, RZ ;  /* 0x000000100e3d7819 */ /* 0x000fc400000006ff */
[----:B------:R-:W-:Y:S01]  /*1020*/  SHF.L.U32 R63, R15, 0x10, RZ ;  /* 0x000000100f3f7819 */ /* 0x000fe200000006ff */
[----:B------:R-:W-:Y:S01]  /*1030*/  FADD.FTZ R15, R17, R66 ;  /* 0x00000042110f7221 */ /* 0x000fe20000010000 */
[----:B------:R-:W-:Y:S01]  /*1040*/  FMUL.FTZ R16, R57, UR29 ;  /* 0x0000001d39107c20 */ /* 0x000fe20008410000 */
[----:B------:R-:W-:Y:S01]  /*1050*/  FMUL.FTZ R17, R60, R61 ;  /* 0x0000003d3c117220 */ /* 0x000fe20000410000 */
[----:B------:R-:W-:Y:S01]  /*1060*/  FFMA.FTZ R58, R65, R64, R58 ;  /* 0x00000040413a7223 */ /* 0x000fe2000001003a */
[----:B------:R-:W-:Y:S01]  /*1070*/  FADD.FTZ R14, R15, R64 ;  /* 0x000000400f0e7221 */ /* 0x000fe20000010000 */
[----:B------:R-:W-:Y:S02]  /*1080*/  IMAD.U32 R62, R9, 0x10000, RZ ;  /* 0x00010000093e7824 */ /* 0x000fe400078e00ff */
[----:B------:R-:W-:Y:S01]  /*1090*/  FFMA.FTZ R58, R16, R17, R58 ;  /* 0x00000011103a7223 */ /* 0x000fe2000001003a */
[----:B------:R-:W-:Y:S01]  /*10a0*/  FADD.FTZ R57, R14, R17 ;  /* 0x000000110e397221 */ /* 0x000fe20000010000 */
[----:B------:R-:W-:Y:S01]  /*10b0*/  FMUL.FTZ R15, R62, R63 ;  /* 0x0000003f3e0f7220 */ /* 0x000fe20000410000 */
[----:B------:R-:W-:Y:S01]  /*10c0*/  FMUL.FTZ R14, R56, UR29 ;  /* 0x0000001d380e7c20 */ /* 0x000fe20008410000 */
[----:B------:R-:W-:Y:S01]  /*10d0*/  FFMA.FTZ R58, R19, R18, R58 ;  /* 0x00000012133a7223 */ /* 0x000fe2000001003a */
[----:B------:R-:W-:Y:S01]  /*10e0*/  FADD.FTZ R60, R57, R18 ;  /* 0x00000012393c7221 */ /* 0x000fe20000010000 */
[----:B------:R-:W-:Y:S01]  /*10f0*/  FADD.FTZ R37, R37, R61 ;  /* 0x0000003d25257221 */ /* 0x000fe20000010000 */
[----:B------:R-:W-:Y:S01]  /*1100*/  FFMA.FTZ R49, R16, R61, R49 ;  /* 0x0000003d10317223 */ /* 0x000fe20000010031 */
[----:B------:R-:W-:Y:S01]  /*1110*/  FADD.FTZ R39, R39, R63 ;  /* 0x0000003f27277221 */ /* 0x000fe20000010000 */
[----:B------:R-:W-:Y:S01]  /*1120*/  FFMA.FTZ R51, R14, R63, R51 ;  /* 0x0000003f0e337223 */ /* 0x000fe20000010033 */
[----:B------:R-:W-:Y:S01]  /*1130*/  FADD.FTZ R60, R60, R15 ;  /* 0x0000000f3c3c7221 */ /* 0x000fe20000010000 */
[----:B------:R-:W-:Y:S01]  /*1140*/  FFMA.FTZ R61, R14, R15, R58 ;  /* 0x0000000f0e3d7223 */ /* 0x000fe2000001003a */
[----:B------:R-:W-:Y:S06]  /*1150*/  BRA `(.L_x_592) ;  /* 0x0000000000b87947 */ /* 0x000fec0003800000 */
.L_x_591:
[----:B------:R-:W-:Y:S01]  /*1160*/  UISETP.GE.AND UP3, UPT, UR11, 0x1, UPT ;  /* 0x000000010b00788c */ /* 0x000fe2000bf66270 */
[----:B------:R-:W-:Y:S01]  /*1170*/  ISETP.NE.U32.AND P0, PT, RZ, UR4, PT ;  /* 0x00000004ff007c0c */ /* 0x000fe2000bf05070 */
[----:B------:R-:W-:-:S03]  /*1180*/  HFMA2 R63, -RZ, RZ, 0, 0 ;  /* 0x00000000ff3f7431 */ /* 0x000fc600000001ff */
[----:B------:R-:W-:Y:S02]  /*1190*/  ISETP.NE.AND.EX P0, PT, RZ, UR5, PT, P0 ;  /* 0x00000005ff007c0c */ /* 0x000fe4000bf05300 */
[----:B------:R-:W-:-:S04]  /*11a0*/  PLOP3.LUT P1, PT, PT, PT, UP3, 0x80, 0x8 ;  /* 0x000000000008781c */ /* 0x000fc80003f2f038 */
[----:B------:R-:W0:Y:S01]  /*11b0*/  @UP3 LDCU UR10, c[0x0][0x388] ;  /* 0x00007100ff0a37ac */ /* 0x000e220008000800 */
[----:B------:R-:W-:-:S06]  /*11c0*/  @UP3 UIADD3 UR9, UPT, UPT, UR11, -0x1, URZ ;  /* 0xffffffff0b093890 */ /* 0x000fcc000fffe0ff */
[----:B------:R-:W1:Y:S01]  /*11d0*/  @!P0 LDC.64 R56, c[0x0][0x3b0] ;  /* 0x0000ec00ff388b82 */ /* 0x000e620000000a00 */
[----:B0-----:R-:W-:-:S04]  /*11e0*/  @UP3 UIMAD UR9, UR9, UR10, URZ ;  /* 0x0000000a090932a4 */ /* 0x001fc8000f8e02ff */
[----:B------:R-:W-:-:S04]  /*11f0*/  @UP3 USHF.R.S32.HI UR10, URZ, 0x1f, UR9 ;  /* 0x0000001fff0a3899 */ /* 0x000fc80008011409 */
[----:B------:R-:W-:-:S06]  /*1200*/  @UP3 ULEA.HI UR10, UR10, UR9, URZ, 0x2 ;  /* 0x000000090a0a3291 */ /* 0x000fcc000f8f10ff */
[----:B------:R-:W-:-:S04]  /*1210*/  MOV R59, UR10 ;  /* 0x0000000a003b7c02 */ /* 0x000fc80008000f00 */
[----:B------:R-:W-:-:S04]  /*1220*/  @P1 LEA.HI.SX32 R63, R59, R102, 0x1e ;  /* 0x000000663b3f1211 */ /* 0x000fc800078ff2ff */
[C---:B------:R-:W-:Y:S01]  /*1230*/  @!P0 IADD3 R113, PT, PT, R63.reuse, 0x80, RZ ;  /* 0x000000803f718810 */ /* 0x040fe20007ffe0ff */
[C---:B-1----:R-:W-:Y:S01]  /*1240*/  @!P0 IMAD.WIDE.U32 R58, R63.reuse, 0x4, R56 ;  /* 0x000000043f3a8825 */ /* 0x042fe200078e0038 */
[----:B------:R-:W-:-:S03]  /*1250*/  @!P0 IADD3 R61, PT, PT, R63, 0x100, RZ ;  /* 0x000001003f3d8810 */ /* 0x000fc60007ffe0ff */
[--C-:B------:R-:W-:Y:S01]  /*1260*/  @!P0 IMAD.WIDE.U32 R112, R113, 0x4, R56.reuse ;  /* 0x0000000471708825 */ /* 0x100fe200078e0038 */
[----:B------:R0:W5:Y:S03]  /*1270*/  @!P0 LDG.E R117, desc[UR20][R58.64] ;  /* 0x000000143a758981 */ /* 0x000166000c1e1900 */
[----:B------:R-:W-:Y:S02]  /*1280*/  @!P0 IMAD.WIDE.U32 R56, R61, 0x4, R56 ;  /* 0x000000043d388825 */ /* 0x000fe400078e0038 */
[----:B------:R0:W5:Y:S04]  /*1290*/  @!P0 LDG.E R112, desc[UR20][R112.64] ;  /* 0x0000001470708981 */ /* 0x000168000c1e1900 */
[----:B------:R0:W5:Y:S01]  /*12a0*/  @!P0 LDG.E R101, desc[UR20][R56.64] ;  /* 0x0000001438658981 */ /* 0x000162000c1e1900 */
[----:B------:R-:W-:Y:S01]  /*12b0*/  CS2R R60, SRZ ;  /* 0x00000000003c7805 */ /* 0x000fe2000001ff00 */
[----:B------:R-:W-:Y:S06]  /*12c0*/  @!P0 BRA `(.L_x_592) ;  /* 0x00000000005c8947 */ /* 0x000fec0003800000 */
[----:B0-----:R-:W0:Y:S01]  /*12d0*/  LDC.64 R56, c[0x0][0x3b0] ;  /* 0x0000ec00ff387b82 */ /* 0x001e220000000a00 */
[----:B------:R-:W-:Y:S01]  /*12e0*/  UIMAD UR9, UR8, UR28, URZ ;  /* 0x0000001c080972a4 */ /* 0x000fe2000f8e02ff */
[C---:B------:R-:W-:Y:S02]  /*12f0*/  IADD3 R113, PT, PT, R63.reuse, 0x80, RZ ;  /* 0x000000803f717810 */ /* 0x040fe40007ffe0ff */
[----:B------:R-:W-:Y:S01]  /*1300*/  IADD3 R95, PT, PT, R63, 0x100, RZ ;  /* 0x000001003f5f7810 */ /* 0x000fe20007ffe0ff */
[----:B------:R-:W-:-:S03]  /*1310*/  USHF.R.S32.HI UR10, URZ, 0x1f, UR9 ;  /* 0x0000001fff0a7899 */ /* 0x000fc60008011409 */
[----:B------:R-:W1:Y:S01]  /*1320*/  LDC.64 R76, c[0x0][0x438] ;  /* 0x00010e00ff4c7b82 */ /* 0x000e620000000a00 */
[----:B------:R-:W-:-:S06]  /*1330*/  ULEA.HI UR10, UR10, UR9, URZ, 0x2 ;  /* 0x000000090a0a7291 */ /* 0x000fcc000f8f10ff */
[----:B------:R-:W-:-:S05]  /*1340*/  IMAD.U32 R81, RZ, RZ, UR10 ;  /* 0x0000000aff517e24 */ /* 0x000fca000f8e00ff */
[----:B------:R-:W-:Y:S01]  /*1350*/  LEA.HI.SX32 R81, R81, R102, 0x1e ;  /* 0x0000006651517211 */ /* 0x000fe200078ff2ff */
[----:B0-----:R-:W-:-:S03]  /*1360*/  IMAD.WIDE.U32 R58, R63, 0x4, R56 ;  /* 0x000000043f3a7825 */ /* 0x001fc600078e0038 */
[C---:B------:R-:W-:Y:S02]  /*1370*/  IADD3 R79, PT, PT, R81.reuse, 0x80, RZ ;  /* 0x00000080514f7810 */ /* 0x040fe40007ffe0ff */
[----:B------:R-:W-:Y:S01]  /*1380*/  IADD3 R63, PT, PT, R81, 0x100, RZ ;  /* 0x00000100513f7810 */ /* 0x000fe20007ffe0ff */
[----:B-----5:R-:W-:Y:S01]  /*1390*/  IMAD.WIDE.U32 R112, R113, 0x4, R56 ;  /* 0x0000000471707825 */ /* 0x020fe200078e0038 */
[----:B------:R2:W5:Y:S03]  /*13a0*/  LDG.E R117, desc[UR20][R58.64] ;  /* 0x000000143a757981 */ /* 0x000566000c1e1900 */
[--C-:B-1----:R-:W-:Y:S02]  /*13b0*/  IMAD.WIDE.U32 R80, R81, 0x8, R76.reuse ;  /* 0x0000000851507825 */ /* 0x102fe400078e004c */
[----:B------:R2:W5:Y:S02]  /*13c0*/  LDG.E R112, desc[UR20][R112.64] ;  /* 0x0000001470707981 */ /* 0x000564000c1e1900 */
[----:B------:R-:W-:-:S02]  /*13d0*/  IMAD.WIDE.U32 R78, R79, 0x8, R76 ;  /* 0x000000084f4e7825 */ /* 0x000fc400078e004c */
[----:B------:R-:W5:Y:S02]  /*13e0*/  LDG.E.64 R80, desc[UR20][R80.64] ;  /* 0x0000001450507981 */ /* 0x000f64000c1e1b00 */
[----:B------:R-:W-:Y:S02]  /*13f0*/  IMAD.WIDE.U32 R76, R63, 0x8, R76 ;  /* 0x000000083f4c7825 */ /* 0x000fe400078e004c */
[----:B------:R-:W5:Y:S02]  /*1400*/  LDG.E.64 R78, desc[UR20][R78.64] ;  /* 0x000000144e4e7981 */ /* 0x000f64000c1e1b00 */
[----:B------:R-:W-:Y:S02]  /*1410*/  IMAD.WIDE.U32 R56, R95, 0x4, R56 ;  /* 0x000000045f387825 */ /* 0x000fe400078e0038 */
[----:B------:R-:W5:Y:S04]  /*1420*/  LDG.E.64 R76, desc[UR20][R76.64] ;  /* 0x000000144c4c7981 */ /* 0x000f68000c1e1b00 */
[----:B------:R2:W5:Y:S02]  /*1430*/  LDG.E R101, desc[UR20][R56.64] ;  /* 0x0000001438657981 */ /* 0x000564000c1e1900 */
.L_x_592:
[----:B0-2---:R-:W0:Y:S01]  /*1440*/  SHFL.DOWN PT, R57, R60, 0x10, 0x1f ;  /* 0x0a001f003c397f89 */ /* 0x005e2200000e0000 */
        /* <DEDUP_REMOVED lines=31> */
.L_x_594:
[----:B------:R-:W-:Y:S05]  /*1640*/  BSYNC.RECONVERGENT B0 ;  /* 0x0000000000007941 */ /* 0x000fea0003800200 */
.L_x_593:
[----:B------:R-:W-:Y:S01]  /*1650*/  @UP3 UIADD3 UR11, UPT, UPT, UR11, -0x1, URZ ;  /* 0xffffffff0b0b3890 */ /* 0x000fe2000fffe0ff */
[----:B------:R-:W-:Y:S01]  /*1660*/  PLOP3.LUT P1, PT, PT, PT, UP3, 0x80, 0x8 ;  /* 0x000000000008781c */ /* 0x000fe20003f2f038 */
[----:B------:R-:W1:Y:S01]  /*1670*/  @UP3 LDCU.64 UR30, c[0x0][0x390] ;  /* 0x00007200ff1e37ac */ /* 0x000e620008000a00 */
[----:B------:R-:W-:Y:S01]  /*1680*/  HFMA2 R94, -RZ, RZ, 0, 4.76837158203125e-07 ;  /* 0x00000008ff5e7431 */ /* 0x000fe200000001ff */
[----:B------:R-:W-:Y:S01]  /*1690*/  MOV R113, RZ ;  /* 0x000000ff00717202 */ /* 0x000fe20000000f00 */
[----:B------:R-:W-:-:S04]  /*16a0*/  @UP3 UIMAD UR11, UR11, UR28, URZ ;  /* 0x0000001c0b0b32a4 */ /* 0x000fc8000f8e02ff */
[----:B------:R-:W-:-:S04]  /*16b0*/  @UP3 USHF.R.S32.HI UR9, URZ, 0x1f, UR11 ;  /* 0x0000001fff093899 */ /* 0x000fc8000801140b */
[----:B------:R-:W-:-:S06]  /*16c0*/  @UP3 ULEA.HI UR9, UR9, UR11, URZ, 0x2 ;  /* 0x0000000b09093291 */ /* 0x000fcc000f8f10ff */
[----:B0-----:R-:W-:-:S05]  /*16d0*/  IMAD.U32 R57, RZ, RZ, UR9 ;  /* 0x00000009ff397e24 */ /* 0x001fca000f8e00ff */
[----:B------:R-:W-:-:S05]  /*16e0*/  @P1 LEA.HI.SX32 R113, R57, R102, 0x1e ;  /* 0x0000006639711211 */ /* 0x000fca00078ff2ff */
[----:B-1----:R-:W-:Y:S01]  /*16f0*/  @P1 IMAD.WIDE.U32 R94, R113, R94, UR30 ;  /* 0x0000001e715e1e25 */ /* 0x002fe2000f8e005e */
[----:B------:R-:W-:Y:S06]  /*1700*/  BAR.SYNC.DEFER_BLOCKING 0x0 ;  /* 0x0000000000007b1d */ /* 0x000fec0000010000 */
[----:B------:R-:W2:Y:S02]  /*1710*/  @P1 LDG.E.64 R94, desc[UR20][R94.64] ;  /* 0x000000145e5e1981 */ /* 0x000ea4000c1e1b00 */
        /* <DEDUP_REMOVED lines=41> */
[----:B-----5:R-:W-:Y:S02]  /*19b0*/  LOP3.LUT P1, RZ, R117, 0xff, RZ, 0xc0, !PT ;  /* 0x000000ff75ff7812 */ /* 0x020fe4000782c0ff */
        /* <DEDUP_REMOVED lines=8> */
[----:B------:R-:W-:Y:S01]  /*1a40*/  FMUL.FTZ R62, R57, UR22 ;  /* 0x00000016393e7c20 */ /* 0x000fe20008410000 */
[----:B------:R-:W-:-:S03]  /*1a50*/  HFMA2 R57, -RZ, RZ, 0, 0 ;  /* 0x00000000ff397431 */ /* 0x000fc600000001ff */
[C---:B------:R-:W-:Y:S01]  /*1a60*/  @P1 FMUL.FTZ R58, R62.reuse, R59 ;  /* 0x0000003b3e3a1220 */ /* 0x040fe20000410000 */
[----:B------:R-:W-:-:S04]  /*1a70*/  @P1 FMUL.FTZ R57, R62, R56 ;  /* 0x000000383e391220 */ /* 0x000fc80000410000 */
[----:B------:R-:W-:Y:S01]  /*1a80*/  F2FP.BF16.F32.PACK_AB R58, RZ, R58 ;  /* 0x0000003aff3a723e */ /* 0x000fe200000010ff */
[----:B------:R-:W-:-:S03]  /*1a90*/  FADD.FTZ R32, R32, R57 ;  /* 0x0000003920207221 */ /* 0x000fc60000010000 */
[----:B------:R-:W-:-:S07]  /*1aa0*/  PRMT R103, R58, 0x7610, R103 ;  /* 0x000076103a677816 */ /* 0x000fce0000000067 */
.L_x_597:
[----:B------:R-:W-:Y:S05]  /*1ab0*/  BRA.U !UP3, `(.L_x_598) ;  /* 0x000000010b447547 */ /* 0x000fea000b800000 */
[----:B------:R-:W-:Y:S01]  /*1ac0*/  FFMA.FTZ R56, R98, UR11, R60 ;  /* 0x0000000b62387c23 */ /* 0x000fe2000801003c */
[----:B-----5:R-:W-:Y:S02]  /*1ad0*/  LOP3.LUT P0, RZ, R117, 0xff00, RZ, 0xc0, !PT ;  /* 0x0000ff0075ff7812 */ /* 0x020fe4000780c0ff */
[----:B------:R-:W-:Y:S01]  /*1ae0*/  ISETP.LT.AND P1, PT, RZ, UR32, PT ;  /* 0x00000020ff007c0c */ /* 0x000fe2000bf21270 */
[----:B------:R-:W-:Y:S01]  /*1af0*/  FADD.FTZ R56, R75, -R56 ;  /* 0x800000384b387221 */ /* 0x000fe20000010000 */
[----:B------:R-:W-:-:S03]  /*1b00*/  MOV R58, RZ ;  /* 0x000000ff003a7202 */ /* 0x000fc60000000f00 */
[----:B------:R-:W-:-:S05]  /*1b10*/  FMUL.FTZ R56, R56, UR29 ;  /* 0x0000001d38387c20 */ /* 0x000fca0008410000 */
[----:B------:R-:W-:Y:S02]  /*1b20*/  FSEL R56, R56, RZ, P1 ;  /* 0x000000ff38387208 */ /* 0x000fe40000800000 */
[----:B------:R-:W-:Y:S02]  /*1b30*/  @P0 SHF.L.U32 R59, R6, 0x10, RZ ;  /* 0x00000010063b0819 */ /* 0x000fe400000006ff */
[----:B------:R-:W-:Y:S01]  /*1b40*/  @P0 SHF.L.U32 R57, R115, 0x10, RZ ;  /* 0x0000001073390819 */ /* 0x000fe200000006ff */
        /* <DEDUP_REMOVED lines=8> */
.L_x_598:
[----:B------:R-:W-:Y:S05]  /*1bd0*/  BRA.U !UP3, `(.L_x_599) ;  /* 0x000000010b447547 */ /* 0x000fea000b800000 */
[----:B------:R-:W-:Y:S01]  /*1be0*/  FFMA.FTZ R56, R99, UR11, R60 ;  /* 0x0000000b63387c23 */ /* 0x000fe2000801003c */
[----:B-----5:R-:W-:Y:S01]  /*1bf0*/  LOP3.LUT P0, RZ, R117, 0xff0000, RZ, 0xc0, !PT ;  /* 0x00ff000075ff7812 */ /* 0x020fe2000780c0ff */
[----:B------:R-:W-:Y:S01]  /*1c00*/  HFMA2 R57, -RZ, RZ, 0, 0 ;  /* 0x00000000ff397431 */ /* 0x000fe200000001ff */
[----:B------:R-:W-:Y:S01]  /*1c10*/  ISETP.LT.AND P1, PT, RZ, UR32, PT ;  /* 0x00000020ff007c0c */ /* 0x000fe2000bf21270 */
[----:B------:R-:W-:Y:S01]  /*1c20*/  FADD.FTZ R56, R97, -R56 ;  /* 0x8000003861387221 */ /* 0x000fe20000010000 */
[----:B------:R-:W-:-:S03]  /*1c30*/  MOV R58, RZ ;  /* 0x000000ff003a7202 */ /* 0x000fc60000000f00 */
[----:B------:R-:W-:-:S05]  /*1c40*/  FMUL.FTZ R56, R56, UR29 ;  /* 0x0000001d38387c20 */ /* 0x000fca0008410000 */
[----:B------:R-:W-:Y:S01]  /*1c50*/  FSEL R56, R56, RZ, P1 ;  /* 0x000000ff38387208 */ /* 0x000fe20000800000 */
[----:B------:R-:W-:-:S04]  /*1c60*/  @P0 IMAD.U32 R59, R89, 0x10000, RZ ;  /* 0x00010000593b0824 */ /* 0x000fc800078e00ff */
[----:B------:R-:W-:-:S04]  /*1c70*/  FMUL.FTZ R56, R56, UR23 ;  /* 0x0000001738387c20 */ /* 0x000fc80008410000 */
[----:B------:R-:W-:Y:S01]  /*1c80*/  FMUL.FTZ R62, R56, UR22 ;  /* 0x00000016383e7c20 */ /* 0x000fe20008410000 */
[----:B------:R-:W-:-:S03]  /*1c90*/  @P0 SHF.L.U32 R56, R114, 0x10, RZ ;  /* 0x0000001072380819 */ /* 0x000fc600000006ff */
[C---:B------:R-:W-:Y:S02]  /*1ca0*/  @P0 FMUL.FTZ R58, R62.reuse, R59 ;  /* 0x0000003b3e3a0220 */ /* 0x040fe40000410000 */
[----:B------:R-:W-:-:S03]  /*1cb0*/  @P0 FMUL.FTZ R57, R62, R56 ;  /* 0x000000383e390220 */ /* 0x000fc60000410000 */
[----:B------:R-:W-:Y:S01]  /*1cc0*/  F2FP.BF16.F32.PACK_AB R58, RZ, R58 ;  /* 0x0000003aff3a723e */ /* 0x000fe200000010ff */
[----:B------:R-:W-:-:S03]  /*1cd0*/  FADD.FTZ R34, R34, R57 ;  /* 0x0000003922227221 */ /* 0x000fc60000010000 */
[----:B------:R-:W-:-:S07]  /*1ce0*/  PRMT R105, R58, 0x7610, R105 ;  /* 0x000076103a697816 */ /* 0x000fce0000000069 */
.L_x_599:
[----:B------:R-:W-:Y:S05]  /*1cf0*/  BRA.U !UP3, `(.L_x_600) ;  /* 0x0000000d0bbc7547 */ /* 0x000fea000b800000 */
[----:B------:R-:W-:Y:S01]  /*1d00*/  FFMA.FTZ R57, R96, UR11, R60 ;  /* 0x0000000b60397c23 */ /* 0x000fe2000801003c */
[----:B-----5:R-:W-:Y:S01]  /*1d10*/  ISETP.GE.U32.AND P0, PT, R117, 0x1000000, PT ;  /* 0x010000007500780c */ /* 0x020fe20003f06070 */
[----:B------:R-:W-:Y:S01]  /*1d20*/  HFMA2 R56, -RZ, RZ, 0, 0 ;  /* 0x00000000ff387431 */ /* 0x000fe200000001ff */
[----:B------:R-:W-:Y:S01]  /*1d30*/  ISETP.LT.AND P1, PT, RZ, UR32, PT ;  /* 0x00000020ff007c0c */ /* 0x000fe2000bf21270 */
[----:B------:R-:W-:Y:S01]  /*1d40*/  FADD.FTZ R57, R74, -R57 ;  /* 0x800000394a397221 */ /* 0x000fe20000010000 */
[----:B------:R-:W-:-:S03]  /*1d50*/  MOV R58, RZ ;  /* 0x000000ff003a7202 */ /* 0x000fc60000000f00 */
[----:B------:R-:W-:-:S05]  /*1d60*/  FMUL.FTZ R57, R57, UR29 ;  /* 0x0000001d39397c20 */ /* 0x000fca0008410000 */
[----:B------:R-:W-:Y:S02]  /*1d70*/  FSEL R57, R57, RZ, P1 ;  /* 0x000000ff39397208 */ /* 0x000fe40000800000 */
[----:B------:R-:W-:-:S03]  /*1d80*/  @P0 SHF.L.U32 R59, R7, 0x10, RZ ;  /* 0x00000010073b0819 */ /* 0x000fc600000006ff */
[----:B------:R-:W-:-:S04]  /*1d90*/  FMUL.FTZ R57, R57, UR23 ;  /* 0x0000001739397c20 */ /* 0x000fc80008410000 */
[----:B------:R-:W-:Y:S01]  /*1da0*/  FMUL.FTZ R62, R57, UR22 ;  /* 0x00000016393e7c20 */ /* 0x000fe20008410000 */
[----:B------:R-:W-:-:S03]  /*1db0*/  @P0 IMAD.U32 R57, R116, 0x10000, RZ ;  /* 0x0001000074390824 */ /* 0x000fc600078e00ff */
[C---:B------:R-:W-:Y:S01]  /*1dc0*/  @P0 FMUL.FTZ R58, R62.reuse, R59 ;  /* 0x0000003b3e3a0220 */ /* 0x040fe20000410000 */
[----:B------:R-:W-:-:S04]  /*1dd0*/  @P0 FMUL.FTZ R56, R62, R57 ;  /* 0x000000393e380220 */ /* 0x000fc80000410000 */
[----:B------:R-:W-:Y:S01]  /*1de0*/  F2FP.BF16.F32.PACK_AB R58, RZ, R58 ;  /* 0x0000003aff3a723e */ /* 0x000fe200000010ff */
[----:B------:R-:W-:-:S03]  /*1df0*/  FADD.FTZ R35, R35, R56 ;  /* 0x0000003823237221 */ /* 0x000fc60000010000 */
[----:B------:R-:W-:Y:S01]  /*1e00*/  PRMT R106, R58, 0x7610, R106 ;  /* 0x000076103a6a7816 */ /* 0x000fe2000000006a */
[----:B------:R-:W-:Y:S06]  /*1e10*/  BRA `(.L_x_600) ;  /* 0x0000000c00747947 */ /* 0x000fec0003800000 */
.L_x_596:
        /* <DEDUP_REMOVED lines=16> */
[----:B------:R-:W-:Y:S02]  /*1f20*/  HFMA2 R57, -RZ, RZ, 0, 0 ;  /* 0x00000000ff397431 */ /* 0x000fe400000001ff */
        /* <DEDUP_REMOVED lines=8> */
.L_x_601:
        /* <DEDUP_REMOVED lines=16> */
.L_x_602:
[----:B------:R-:W-:Y:S02]  /*20b0*/  F2FP.BF16.F32.PACK_AB R108, RZ, R58 ;  /* 0x0000003aff6c723e */ /* 0x000fe400000010ff */
[----:B------:R-:W-:Y:S02]  /*20c0*/  FSEL R62, R95, RZ, P0 ;  /* 0x000000ff5f3e7208 */ /* 0x000fe40000000000 */
        /* <DEDUP_REMOVED lines=14> */
.L_x_603:
[----:B------:R-:W-:Y:S02]  /*21b0*/  F2FP.BF16.F32.PACK_AB R59, RZ, R59 ;  /* 0x0000003bff3b723e */ /* 0x000fe400000010ff */
        /* <DEDUP_REMOVED lines=15> */
.L_x_595:
[----:B------:R-:W-:-:S04]  /*22b0*/  UISETP.NE.U32.AND UP0, UPT, UR6, URZ, UPT ;  /* 0x000000ff0600728c */ /* 0x000fc8000bf05070 */
[----:B------:R-:W-:-:S09]  /*22c0*/  UISETP.NE.AND.EX UP0, UPT, UR7, URZ, UPT, UP0 ;  /* 0x000000ff0700728c */ /* 0x000fd2000bf05300 */
[----:B------:R-:W-:Y:S05]  /*22d0*/  BRA.U UP0, `(.L_x_604) ;  /* 0x0000000500187547 */ /* 0x000fea000b800000 */
[----:B------:R-:W-:Y:S01]  /*22e0*/  ISETP.LT.AND P0, PT, RZ, UR32, PT ;  /* 0x00000020ff007c0c */ /* 0x000fe2000bf01270 */
[----:B------:R-:W-:-:S12]  /*22f0*/  BRA.U !UP3, `(.L_x_605) ;  /* 0x000000010b407547 */ /* 0x000fd8000b800000 */
[----:B------:R-:W-:Y:S01]  /*2300*/  @P0 FFMA.FTZ R57, R3, UR11, R60 ;  /* 0x0000000b03390c23 */ /* 0x000fe2000801003c */
[----:B-----5:R-:W-:Y:S02]  /*2310*/  LOP3.LUT P1, RZ, R117, 0xff, RZ, 0xc0, !PT ;  /* 0x000000ff75ff7812 */ /* 0x020fe4000782c0ff */
[----:B------:R-:W-:Y:S01]  /*2320*/  SHF.L.U32 R56, R80, 0x10, RZ ;  /* 0x0000001050387819 */ /* 0x000fe200000006ff */
[----:B------:R-:W-:Y:S01]  /*2330*/  @P0 FADD.FTZ R57, R100, -R57 ;  /* 0x8000003964390221 */ /* 0x000fe20000010000 */
[----:B------:R-:W-:-:S03]  /*2340*/  MOV R58, RZ ;  /* 0x000000ff003a7202 */ /* 0x000fc60000000f00 */
        /* <DEDUP_REMOVED lines=11> */
.L_x_605:
[----:B------:R-:W-:Y:S05]  /*2400*/  BRA.U !UP3, `(.L_x_606) ;  /* 0x000000010b407547 */ /* 0x000fea000b800000 */
[----:B-----5:R-:W-:Y:S01]  /*2410*/  SHF.R.U64 R56, R80, 0x10, R81 ;  /* 0x0000001050387819 */ /* 0x020fe20000001251 */
        /* <DEDUP_REMOVED lines=15> */
.L_x_606:
        /* <DEDUP_REMOVED lines=17> */
.L_x_607:
        /* <DEDUP_REMOVED lines=16> */
[----:B------:R-:W-:Y:S01]  /*2720*/  PRMT R106, R57, 0x7610, R106 ;  /* 0x00007610396a7816 */ /* 0x000fe2000000006a */
[----:B------:R-:W-:Y:S06]  /*2730*/  BRA `(.L_x_600) ;  /* 0x00000004002c7947 */ /* 0x000fec0003800000 */
.L_x_604:
        /* <DEDUP_REMOVED lines=8> */
[--C-:B------:R-:W-:Y:S01]  /*27c0*/  @P0 FFMA.FTZ R94, R99, UR11, R60.reuse ;  /* 0x0000000b635e0c23 */ /* 0x100fe2000801003c */
[----:B------:R-:W-:Y:S01]  /*27d0*/  @P1 FADD.FTZ R57, R100, -R57 ;  /* 0x8000003964391221 */ /* 0x000fe20000010000 */
[----:B------:R-:W-:Y:S01]  /*27e0*/  @P0 FFMA.FTZ R95, R96, UR11, R60 ;  /* 0x0000000b605f0c23 */ /* 0x000fe2000801003c */
[----:B------:R-:W-:Y:S01]  /*27f0*/  @P0 FADD.FTZ R62, R75, -R56 ;  /* 0x800000384b3e0221 */ /* 0x000fe20000010000 */
[----:B------:R-:W-:Y:S01]  /*2800*/  SHF.L.U32 R56, R59, 0x10, RZ ;  /* 0x000000103b387819 */ /* 0x000fe200000006ff */
[----:B------:R-:W-:Y:S01]  /*2810*/  @P1 FFMA.FTZ R58, R57, UR29, R58 ;  /* 0x0000001d393a1c23 */ /* 0x000fe2000801003a */
[----:B------:R-:W-:Y:S02]  /*2820*/  IMAD.U32 R57, R81, 0x10000, RZ ;  /* 0x0001000051397824 */ /* 0x000fe400078e00ff */
        /* <DEDUP_REMOVED lines=8> */
[----:B------:R-:W-:Y:S01]  /*28b0*/  LOP3.LUT P0, RZ, R117, 0xff, RZ, 0xc0, !PT ;  /* 0x000000ff75ff7812 */ /* 0x000fe2000780c0ff */
        /* <DEDUP_REMOVED lines=11> */
.L_x_608:
[----:B------:R-:W-:Y:S05]  /*2970*/  BRA.U !UP3, `(.L_x_609) ;  /* 0x000000010b2c7547 */ /* 0x000fea000b800000 */
[----:B------:R-:W-:Y:S01]  /*2980*/  LOP3.LUT P0, RZ, R117, 0xff00, RZ, 0xc0, !PT ;  /* 0x0000ff0075ff7812 */ /* 0x000fe2000780c0ff */
[----:B------:R-:W-:Y:S01]  /*2990*/  FMUL.FTZ R63, R63, UR23 ;  /* 0x000000173f3f7c20 */ /* 0x000fe20008410000 */
[----:B------:R-:W-:-:S03]  /*29a0*/  CS2R R58, SRZ ;  /* 0x00000000003a7805 */ /* 0x000fc6000001ff00 */
        /* <DEDUP_REMOVED lines=8> */
.L_x_609:
        /* <DEDUP_REMOVED lines=13> */
.L_x_610:
        /* <DEDUP_REMOVED lines=15> */
.L_x_600:
        /* <DEDUP_REMOVED lines=13> */
.L_x_611:
        /* <DEDUP_REMOVED lines=9> */
.L_x_612:
[----:B------:R-:W-:Y:S05]  /*2d50*/  BRA.U !UP3, `(.L_x_613) ;  /* 0x000000010b207547 */ /* 0x000fea000b800000 */
[----:B01----:R-:W0:Y:S01]  /*2d60*/  LDC.64 R56, c[0x0][0x390] ;  /* 0x0000e400ff387b82 */ /* 0x003e220000000a00 */
[----:B------:R-:W-:-:S05]  /*2d70*/  IADD3 R59, PT, PT, R113, 0x80, RZ ;  /* 0x00000080713b7810 */ /* 0x000fca0007ffe0ff */
[----:B0-----:R-:W-:-:S06]  /*2d80*/  IMAD.WIDE.U32 R56, R59, 0x8, R56 ;  /* 0x000000083b387825 */ /* 0x001fcc00078e0038 */
[----:B------:R-:W2:Y:S02]  /*2d90*/  LDG.E.64 R56, desc[UR20][R56.64] ;  /* 0x0000001438387981 */ /* 0x000ea4000c1e1b00 */
[C-C-:B--2---:R-:W-:Y:S02]  /*2da0*/  SHF.R.U64 R115, R56.reuse, 0x10, R57.reuse ;  /* 0x0000001038737819 */ /* 0x144fe40000001239 */
[----:B------:R-:W-:Y:S02]  /*2db0*/  SHF.R.U32.HI R116, RZ, 0x10, R57 ;  /* 0x00000010ff747819 */ /* 0x000fe40000011639 */
[----:B------:R-:W-:Y:S02]  /*2dc0*/  PRMT R111, R56, 0x7610, R111 ;  /* 0x00007610386f7816 */ /* 0x000fe4000000006f */
[----:B------:R-:W-:-:S07]  /*2dd0*/  PRMT R114, R57, 0x7610, R114 ;  /* 0x0000761039727816 */ /* 0x000fce0000000072 */
.L_x_613:
[----:B------:R-:W-:Y:S05]  /*2de0*/  BRA.U !UP0, `(.L_x_614) ;  /* 0x0000000908487547 */ /* 0x000fea000b800000 */
[----:B------:R-:W-:Y:S05]  /*2df0*/  BRA.U !UP1, `(.L_x_615) ;  /* 0x00000005092c7547 */ /* 0x000fea000b800000 */
[----:B------:R-:W-:Y:S02]  /*2e00*/  ISETP.LT.AND P0, PT, RZ, UR32, PT ;  /* 0x00000020ff007c0c */ /* 0x000fe4000bf01270 */
[C---:B01---5:R-:W-:Y:S02]  /*2e10*/  SHF.L.U32 R58, R78.reuse, 0x10, RZ ;  /* 0x000000104e3a7819 */ /* 0x063fe400000006ff */
[--C-:B------:R-:W-:Y:S02]  /*2e20*/  SHF.R.U64 R94, R78, 0x10, R79.reuse ;  /* 0x000000104e5e7819 */ /* 0x100fe4000000124f */
[----:B------:R-:W-:-:S03]  /*2e30*/  SHF.R.U32.HI R95, RZ, 0x10, R79 ;  /* 0x00000010ff5f7819 */ /* 0x000fc6000001164f */
[----:B------:R-:W-:-:S04]  /*2e40*/  IMAD.U32 R94, R94, 0x10000, RZ ;  /* 0x000100005e5e7824 */ /* 0x000fc800078e00ff */
        /* <DEDUP_REMOVED lines=8> */
[----:B------:R-:W-:Y:S01]  /*2ed0*/  @P0 FFMA.FTZ R58, R59, UR29, R58 ;  /* 0x0000001d3b3a0c23 */ /* 0x000fe2000801003a */
[----:B------:R-:W-:Y:S01]  /*2ee0*/  @P0 FADD.FTZ R59, R67, -R56 ;  /* 0x80000038433b0221 */ /* 0x000fe20000010000 */
[----:B------:R-:W-:Y:S01]  /*2ef0*/  SHF.L.U32 R56, R95, 0x10, RZ ;  /* 0x000000105f387819 */ /* 0x000fe200000006ff */
[----:B------:R-:W-:-:S02]  /*2f00*/  @P0 FFMA.FTZ R57, R62, UR29, R57 ;  /* 0x0000001d3e390c23 */ /* 0x000fc40008010039 */
[----:B------:R-:W-:Y:S01]  /*2f10*/  @P0 FFMA.FTZ R94, R59, UR29, R94 ;  /* 0x0000001d3b5e0c23 */ /* 0x000fe2000801005e */
[----:B------:R-:W-:Y:S01]  /*2f20*/  F2FP.BF16.F32.PACK_AB R107, RZ, R58 ;  /* 0x0000003aff6b723e */ /* 0x000fe200000010ff */
[----:B------:R-:W-:-:S03]  /*2f30*/  @P0 FFMA.FTZ R56, R63, UR29, R56 ;  /* 0x0000001d3f380c23 */ /* 0x000fc60008010038 */
[----:B------:R-:W-:Y:S01]  /*2f40*/  F2FP.BF16.F32.PACK_AB R108, RZ, R94 ;  /* 0x0000005eff6c723e */ /* 0x000fe200000010ff */
[----:B------:R-:W-:Y:S06]  /*2f50*/  BRA.U !UP3, `(.L_x_616) ;  /* 0x000000010b307547 */ /* 0x000fec000b800000 */
        /* <DEDUP_REMOVED lines=12> */
.L_x_616:
[----:B------:R-:W-:Y:S05]  /*3020*/  BRA.U !UP3, `(.L_x_617) ;  /* 0x000000010b2c7547 */ /* 0x000fea000b800000 */
[----:B------:R-:W-:Y:S01]  /*3030*/  LOP3.LUT P0, RZ, R112, 0xff00, RZ, 0xc0, !PT ;  /* 0x0000ff0070ff7812 */ /* 0x000fe2000780c0ff */
[----:B------:R-:W-:Y:S01]  /*3040*/  FMUL.FTZ R94, R94, UR23 ;  /* 0x000000175e5e7c20 */ /* 0x000fe20008410000 */
[----:B------:R-:W-:-:S03]  /*3050*/  CS2R R58, SRZ ;  /* 0x00000000003a7805 */ /* 0x000fc6000001ff00 */
[----:B------:R-:W-:-:S08]  /*3060*/  FMUL.FTZ R63, R94, UR22 ;  /* 0x000000165e3f7c20 */ /* 0x000fd00008410000 */
[----:B------:R-:W-:Y:S01]  /*3070*/  @P0 IMAD.U32 R62, R4, 0x10000, RZ ;  /* 0x00010000043e0824 */ /* 0x000fe200078e00ff */
[----:B------:R-:W-:-:S03]  /*3080*/  @P0 SHF.L.U32 R94, R115, 0x10, RZ ;  /* 0x00000010735e0819 */ /* 0x000fc600000006ff */
[----:B------:R-:W-:Y:S02]  /*3090*/  @P0 FMUL.FTZ R59, R63, R62 ;  /* 0x0000003e3f3b0220 */ /* 0x000fe40000410000 */
[----:B------:R-:W-:-:S03]  /*30a0*/  @P0 FMUL.FTZ R58, R94, R63 ;  /* 0x0000003f5e3a0220 */ /* 0x000fc60000410000 */
[----:B------:R-:W-:Y:S01]  /*30b0*/  F2FP.BF16.F32.PACK_AB R59, RZ, R59 ;  /* 0x0000003bff3b723e */ /* 0x000fe200000010ff */
[----:B------:R-:W-:-:S03]  /*30c0*/  FADD.FTZ R29, R29, R58 ;  /* 0x0000003a1d1d7221 */ /* 0x000fc60000010000 */
[----:B------:R-:W-:-:S07]  /*30d0*/  PRMT R104, R59, 0x7610, R104 ;  /* 0x000076103b687816 */ /* 0x000fce0000000068 */
.L_x_617:
        /* <DEDUP_REMOVED lines=13> */
.L_x_618:
        /* <DEDUP_REMOVED lines=16> */
.L_x_615:
[----:B------:R-:W-:Y:S01]  /*32b0*/  ISETP.LT.AND P0, PT, RZ, UR32, PT ;  /* 0x00000020ff007c0c */ /* 0x000fe2000bf01270 */
[----:B------:R-:W-:-:S12]  /*32c0*/  BRA.U !UP3, `(.L_x_620) ;  /* 0x000000010b407547 */ /* 0x000fd8000b800000 */
[----:B01----:R-:W-:Y:S01]  /*32d0*/  @P0 FFMA.FTZ R57, R73, UR11, R60 ;  /* 0x0000000b49390c23 */ /* 0x003fe2000801003c */
[----:B-----5:R-:W-:Y:S01]  /*32e0*/  LOP3.LUT P1, RZ, R112, 0xff, RZ, 0xc0, !PT ;  /* 0x000000ff70ff7812 */ /* 0x020fe2000782c0ff */
[----:B------:R-:W-:Y:S01]  /*32f0*/  HFMA2 R58, -RZ, RZ, 0, 0 ;  /* 0x00000000ff3a7431 */ /* 0x000fe200000001ff */
[----:B------:R-:W-:Y:S01]  /*3300*/  SHF.L.U32 R56, R78, 0x10, RZ ;  /* 0x000000104e387819 */ /* 0x000fe200000006ff */
[----:B------:R-:W-:-:S04]  /*3310*/  @P0 FADD.FTZ R57, R72, -R57 ;  /* 0x8000003948390221 */ /* 0x000fc80000010000 */
[----:B------:R-:W-:Y:S01]  /*3320*/  @P0 FFMA.FTZ R56, R57, UR29, R56 ;  /* 0x0000001d39380c23 */ /* 0x000fe20008010038 */
[----:B------:R-:W-:-:S03]  /*3330*/  MOV R57, RZ ;  /* 0x000000ff00397202 */ /* 0x000fc60000000f00 */
[----:B------:R-:W-:Y:S02]  /*3340*/  FMUL.FTZ R56, R56, UR23 ;  /* 0x0000001738387c20 */ /* 0x000fe40008410000 */
[----:B------:R-:W-:Y:S01]  /*3350*/  @P1 SHF.L.U32 R63, R90, 0x10, RZ ;  /* 0x000000105a3f1819 */ /* 0x000fe200000006ff */
[----:B------:R-:W-:Y:S02]  /*3360*/  @P1 IMAD.U32 R59, R111, 0x10000, RZ ;  /* 0x000100006f3b1824 */ /* 0x000fe400078e00ff */
[----:B------:R-:W-:-:S04]  /*3370*/  FMUL.FTZ R56, R56, UR22 ;  /* 0x0000001638387c20 */ /* 0x000fc80008410000 */
[-C--:B------:R-:W-:Y:S01]  /*3380*/  @P1 FMUL.FTZ R58, R63, R56.reuse ;  /* 0x000000383f3a1220 */ /* 0x080fe20000410000 */
[----:B------:R-:W-:-:S04]  /*3390*/  @P1 FMUL.FTZ R57, R59, R56 ;  /* 0x000000383b391220 */ /* 0x000fc80000410000 */
[----:B------:R-:W-:Y:S01]  /*33a0*/  F2FP.BF16.F32.PACK_AB R58, RZ, R58 ;  /* 0x0000003aff3a723e */ /* 0x000fe200000010ff */
[----:B------:R-:W-:-:S03]  /*33b0*/  FADD.FTZ R28, R28, R57 ;  /* 0x000000391c1c7221 */ /* 0x000fc60000010000 */
[----:B------:R-:W-:-:S07]  /*33c0*/  PRMT R103, R58, 0x7610, R103 ;  /* 0x000076103a677816 */ /* 0x000fce0000000067 */
.L_x_620:
[----:B------:R-:W-:Y:S05]  /*33d0*/  BRA.U !UP3, `(.L_x_621) ;  /* 0x000000010b407547 */ /* 0x000fea000b800000 */
[----:B01---5:R-:W-:Y:S01]  /*33e0*/  SHF.R.U64 R56, R78, 0x10, R79 ;  /* 0x000000104e387819 */ /* 0x023fe2000000124f */
        /* <DEDUP_REMOVED lines=15> */
.L_x_621:
[----:B------:R-:W-:Y:S05]  /*34e0*/  BRA.U !UP3, `(.L_x_622) ;  /* 0x000000010b407547 */ /* 0x000fea000b800000 */
[----:B01----:R-:W-:Y:S01]  /*34f0*/  @P0 FFMA.FTZ R58, R71, UR11, R60 ;  /* 0x0000000b473a0c23 */ /* 0x003fe2000801003c */
[----:B-----5:R-:W-:Y:S02]  /*3500*/  LOP3.LUT P1, RZ, R112, 0xff0000, RZ, 0xc0, !PT ;  /* 0x00ff000070ff7812 */ /* 0x020fe4000782c0ff */
[----:B------:R-:W-:Y:S01]  /*3510*/  SHF.L.U32 R56, R79, 0x10, RZ ;  /* 0x000000104f387819 */ /* 0x000fe200000006ff */
[----:B------:R-:W-:Y:S01]  /*3520*/  @P0 FADD.FTZ R57, R69, -R58 ;  /* 0x8000003a45390221 */ /* 0x000fe20000010000 */
[----:B------:R-:W-:-:S03]  /*3530*/  HFMA2 R58, -RZ, RZ, 0, 0 ;  /* 0x00000000ff3a7431 */ /* 0x000fc600000001ff */
[----:B------:R-:W-:Y:S01]  /*3540*/  @P0 FFMA.FTZ R56, R57, UR29, R56 ;  /* 0x0000001d39380c23 */ /* 0x000fe20008010038 */
[----:B------:R-:W-:-:S03]  /*3550*/  MOV R57, RZ ;  /* 0x000000ff00397202 */ /* 0x000fc60000000f00 */
[----:B------:R-:W-:Y:S02]  /*3560*/  FMUL.FTZ R56, R56, UR23 ;  /* 0x0000001738387c20 */ /* 0x000fe40008410000 */
[----:B------:R-:W-:Y:S01]  /*3570*/  @P1 IMAD.U32 R63, R91, 0x10000, RZ ;  /* 0x000100005b3f1824 */ /* 0x000fe200078e00ff */
[----:B------:R-:W-:Y:S01]  /*3580*/  @P1 SHF.L.U32 R59, R114, 0x10, RZ ;  /* 0x00000010723b1819 */ /* 0x000fe200000006ff */
[----:B------:R-:W-:-:S04]  /*3590*/  FMUL.FTZ R56, R56, UR22 ;  /* 0x0000001638387c20 */ /* 0x000fc80008410000 */
[-C--:B------:R-:W-:Y:S01]  /*35a0*/  @P1 FMUL.FTZ R58, R63, R56.reuse ;  /* 0x000000383f3a1220 */ /* 0x080fe20000410000 */
[----:B------:R-:W-:-:S04]  /*35b0*/  @P1 FMUL.FTZ R57, R59, R56 ;  /* 0x000000383b391220 */ /* 0x000fc80000410000 */
[----:B------:R-:W-:Y:S01]  /*35c0*/  F2FP.BF16.F32.PACK_AB R58, RZ, R58 ;  /* 0x0000003aff3a723e */ /* 0x000fe200000010ff */
[----:B------:R-:W-:-:S03]  /*35d0*/  FADD.FTZ R30, R30, R57 ;  /* 0x000000391e1e7221 */ /* 0x000fc60000010000 */
[----:B------:R-:W-:-:S07]  /*35e0*/  PRMT R105, R58, 0x7610, R105 ;  /* 0x000076103a697816 */ /* 0x000fce0000000069 */
.L_x_622:
[----:B------:R-:W-:Y:S05]  /*35f0*/  BRA.U !UP3, `(.L_x_619) ;  /* 0x000000090b887547 */ /* 0x000fea000b800000 */
[----:B01---5:R-:W-:Y:S01]  /*3600*/  SHF.R.U32.HI R56, RZ, 0x10, R79 ;  /* 0x00000010ff387819 */ /* 0x023fe2000001164f */
        /* <DEDUP_REMOVED lines=16> */
.L_x_614:
[----:B------:R-:W-:Y:S05]  /*3710*/  BRA.U !UP1, `(.L_x_623) ;  /* 0x0000000509287547 */ /* 0x000fea000b800000 */
[--C-:B01----:R-:W-:Y:S01]  /*3720*/  FFMA.FTZ R57, R73, UR11, R60.reuse ;  /* 0x0000000b49397c23 */ /* 0x103fe2000801003c */
        /* <DEDUP_REMOVED lines=14> */
[----:B------:R-:W-:Y:S02]  /*3810*/  IMAD.MOV.U32 R58, RZ, RZ, RZ ;  /* 0x000000ffff3a7224 */ /* 0x000fe400078e00ff */
[----:B------:R-:W-:Y:S02]  /*3820*/  HFMA2 R57, -RZ, RZ, 0, 0 ;  /* 0x00000000ff397431 */ /* 0x000fe400000001ff */
[----:B------:R-:W-:-:S07]  /*3830*/  FMUL.FTZ R56, R56, UR22 ;  /* 0x0000001638387c20 */ /* 0x000fce0008410000 */
[----:B------:R-:W-:Y:S02]  /*3840*/  @P1 SHF.L.U32 R95, R90, 0x10, RZ ;  /* 0x000000105a5f1819 */ /* 0x000fe400000006ff */
[----:B------:R-:W-:-:S03]  /*3850*/  @P1 SHF.L.U32 R63, R111, 0x10, RZ ;  /* 0x000000106f3f1819 */ /* 0x000fc600000006ff */
[-C--:B------:R-:W-:Y:S02]  /*3860*/  @P1 FMUL.FTZ R58, R95, R56.reuse ;  /* 0x000000385f3a1220 */ /* 0x080fe40000410000 */
[----:B------:R-:W-:-:S03]  /*3870*/  @P1 FMUL.FTZ R57, R63, R56 ;  /* 0x000000383f391220 */ /* 0x000fc60000410000 */
[----:B------:R-:W-:Y:S01]  /*3880*/  F2FP.BF16.F32.PACK_AB R58, RZ, R58 ;  /* 0x0000003aff3a723e */ /* 0x000fe200000010ff */
[----:B------:R-:W-:-:S03]  /*3890*/  FADD.FTZ R28, R28, R57 ;  /* 0x000000391c1c7221 */ /* 0x000fc60000010000 */
[----:B------:R-:W-:-:S07]  /*38a0*/  PRMT R103, R58, 0x7610, R103 ;  /* 0x000076103a677816 */ /* 0x000fce0000000067 */
.L_x_624:
        /* <DEDUP_REMOVED lines=16> */
.L_x_625:
[----:B------:R-:W-:Y:S02]  /*39b0*/  F2FP.BF16.F32.PACK_AB R108, RZ, R59 ;  /* 0x0000003bff6c723e */ /* 0x000fe400000010ff */
[----:B------:R-:W-:Y:S02]  /*39c0*/  FSEL R62, R62, RZ, P0 ;  /* 0x000000ff3e3e7208 */ /* 0x000fe40000000000 */
[----:B------:R-:W-:Y:S01]  /*39d0*/  FSEL R59, R58, RZ, P0 ;  /* 0x000000ff3a3b7208 */ /* 0x000fe20000000000 */
[----:B------:R-:W-:Y:S06]  /*39e0*/  BRA.U !UP3, `(.L_x_626) ;  /* 0x000000010b347547 */ /* 0x000fec000b800000 */
[----:B-----5:R-:W-:Y:S01]  /*39f0*/  LOP3.LUT P0, R56, R112, 0xff0000, RZ, 0xc0, !PT ;  /* 0x00ff000070387812 */ /* 0x020fe2000780c0ff */
[----:B------:R-:W-:Y:S01]  /*3a00*/  IMAD.MOV.U32 R58, RZ, RZ, RZ ;  /* 0x000000ffff3a7224 */ /* 0x000fe200078e00ff */
[----:B------:R-:W-:Y:S02]  /*3a10*/  MOV R57, RZ ;  /* 0x000000ff00397202 */ /* 0x000fe40000000f00 */
[----:B------:R-:W-:Y:S01]  /*3a20*/  ISETP.NE.AND P1, PT, R56, RZ, PT ;  /* 0x000000ff3800720c */ /* 0x000fe20003f25270 */
[----:B------:R-:W-:-:S04]  /*3a30*/  FMUL.FTZ R56, R59, UR23 ;  /* 0x000000173b387c20 */ /* 0x000fc80008410000 */
[----:B------:R-:W-:-:S04]  /*3a40*/  FMUL.FTZ R56, R56, UR22 ;  /* 0x0000001638387c20 */ /* 0x000fc80008410000 */
[----:B------:R-:W-:-:S04]  /*3a50*/  @P0 SHF.L.U32 R63, R114, 0x10, RZ ;  /* 0x00000010723f0819 */ /* 0x000fc800000006ff */
[----:B------:R-:W-:Y:S01]  /*3a60*/  @P1 SHF.L.U32 R95, R91, 0x10, RZ ;  /* 0x000000105b5f1819 */ /* 0x000fe200000006ff */
[----:B------:R-:W-:-:S04]  /*3a70*/  @P0 FMUL.FTZ R57, R63, R56 ;  /* 0x000000383f390220 */ /* 0x000fc80000410000 */
[----:B------:R-:W-:Y:S01]  /*3a80*/  @P1 FMUL.FTZ R58, R95, R56 ;  /* 0x000000385f3a1220 */ /* 0x000fe20000410000 */
[----:B------:R-:W-:-:S04]  /*3a90*/  FADD.FTZ R30, R30, R57 ;  /* 0x000000391e1e7221 */ /* 0x000fc80000010000 */
[----:B------:R-:W-:-:S04]  /*3aa0*/  F2FP.BF16.F32.PACK_AB R58, RZ, R58 ;  /* 0x0000003aff3a723e */ /* 0x000fc800000010ff */
[----:B------:R-:W-:-:S07]  /*3ab0*/  PRMT R105, R58, 0x7610, R105 ;  /* 0x000076103a697816 */ /* 0x000fce0000000069 */
.L_x_626:
        /* <DEDUP_REMOVED lines=16> */
.L_x_623:
[----:B------:R-:W-:Y:S05]  /*3bc0*/  BRA.U !UP3, `(.L_x_627) ;  /* 0x000000010b447547 */ /* 0x000fea000b800000 */
[----:B01----:R-:W-:Y:S01]  /*3bd0*/  FFMA.FTZ R57, R73, UR11, R60 ;  /* 0x0000000b49397c23 */ /* 0x003fe2000801003c */
        /* <DEDUP_REMOVED lines=16> */
.L_x_627:
        /* <DEDUP_REMOVED lines=17> */
.L_x_628:
[----:B------:R-:W-:Y:S05]  /*3df0*/  BRA.U !UP3, `(.L_x_629) ;  /* 0x000000010b447547 */ /* 0x000fea000b800000 */
[----:B01----:R-:W-:Y:S01]  /*3e00*/  FFMA.FTZ R56, R71, UR11, R60 ;  /* 0x0000000b47387c23 */ /* 0x003fe2000801003c */
[----:B-----5:R-:W-:Y:S01]  /*3e10*/  LOP3.LUT P1, RZ, R112, 0xff0000, RZ, 0xc0, !PT ;  /* 0x00ff000070ff7812 */ /* 0x020fe2000782c0ff */
[----:B------:R-:W-:Y:S01]  /*3e20*/  IMAD.MOV.U32 R58, RZ, RZ, RZ ;  /* 0x000000ffff3a7224 */ /* 0x000fe200078e00ff */
        /* <DEDUP_REMOVED lines=14> */
.L_x_629:
        /* <DEDUP_REMOVED lines=17> */
.L_x_619:
[----:B------:R-:W-:Y:S01]  /*4020*/  VIADD R62, R113, 0x100 ;  /* 0x00000100713e7836 */ /* 0x000fe20000000000 */
[----:B------:R-:W-:Y:S06]  /*4030*/  BRA.U !UP1, `(.L_x_630) ;  /* 0x0000000109247547 */ /* 0x000fec000b800000 */
        /* <DEDUP_REMOVED lines=9> */
.L_x_630:
        /* <DEDUP_REMOVED lines=10> */
.L_x_631:
        /* <DEDUP_REMOVED lines=8> */
.L_x_632:
[----:B------:R-:W-:Y:S05]  /*41f0*/  BRA.U !UP0, `(.L_x_633) ;  /* 0x0000000908487547 */ /* 0x000fea000b800000 */
[----:B------:R-:W-:Y:S05]  /*4200*/  BRA.U !UP1, `(.L_x_634) ;  /* 0x00000005092c7547 */ /* 0x000fea000b800000 */
[----:B------:R-:W-:Y:S02]  /*4210*/  ISETP.LT.AND P0, PT, RZ, UR32, PT ;  /* 0x00000020ff007c0c */ /* 0x000fe4000bf01270 */
[C---:B0123-5:R-:W-:Y:S02]  /*4220*/  SHF.L.U32 R58, R76.reuse, 0x10, RZ ;  /* 0x000000104c3a7819 */ /* 0x06ffe400000006ff */
[--C-:B------:R-:W-:Y:S02]  /*4230*/  SHF.R.U64 R94, R76, 0x10, R77.reuse ;  /* 0x000000104c5e7819 */ /* 0x100fe4000000124d */
[----:B------:R-:W-:Y:S02]  /*4240*/  SHF.R.U32.HI R95, RZ, 0x10, R77 ;  /* 0x00000010ff5f7819 */ /* 0x000fe4000001164d */
[----:B------:R-:W-:-:S05]  /*4250*/  SHF.L.U32 R94, R94, 0x10, RZ ;  /* 0x000000105e5e7819 */ /* 0x000fca00000006ff */
        /* <DEDUP_REMOVED lines=10> */
[----:B------:R-:W-:-:S02]  /*4300*/  IMAD.U32 R56, R95, 0x10000, RZ ;  /* 0x000100005f387824 */ /* 0x000fc400078e00ff */
[----:B------:R-:W-:Y:S01]  /*4310*/  @P0 FFMA.FTZ R57, R60, UR29, R57 ;  /* 0x0000001d3c390c23 */ /* 0x000fe20008010039 */
[----:B------:R-:W-:Y:S01]  /*4320*/  @P0 FFMA.FTZ R94, R59, UR29, R94 ;  /* 0x0000001d3b5e0c23 */ /* 0x000fe2000801005e */
[----:B------:R-:W-:Y:S01]  /*4330*/  @P0 FFMA.FTZ R56, R63, UR29, R56 ;  /* 0x0000001d3f380c23 */ /* 0x000fe20008010038 */
[----:B------:R-:W-:-:S03]  /*4340*/  F2FP.BF16.F32.PACK_AB R107, RZ, R58 ;  /* 0x0000003aff6b723e */ /* 0x000fc600000010ff */
        /* <DEDUP_REMOVED lines=14> */
.L_x_635:
[----:B------:R-:W-:Y:S05]  /*4430*/  BRA.U !UP3, `(.L_x_636) ;  /* 0x000000010b2c7547 */ /* 0x000fea000b800000 */
[----:B------:R-:W-:Y:S01]  /*4440*/  LOP3.LUT P0, RZ, R101, 0xff00, RZ, 0xc0, !PT ;  /* 0x0000ff0065ff7812 */ /* 0x000fe2000780c0ff */
[----:B------:R-:W-:Y:S01]  /*4450*/  FMUL.FTZ R94, R94, UR23 ;  /* 0x000000175e5e7c20 */ /* 0x000fe20008410000 */
[----:B------:R-:W-:-:S03]  /*4460*/  CS2R R58, SRZ ;  /* 0x00000000003a7805 */ /* 0x000fc6000001ff00 */
        /* <DEDUP_REMOVED lines=8> */
.L_x_636:
        /* <DEDUP_REMOVED lines=13> */
.L_x_637:
        /* <DEDUP_REMOVED lines=14> */
[----:B------:R-:W-:Y:S01]  /*46a0*/  PRMT R106, R57, 0x7610, R106 ;  /* 0x00007610396a7816 */ /* 0x000fe2000000006a */
[----:B------:R-:W-:Y:S06]  /*46b0*/  BRA `(.L_x_638) ;  /* 0x0000000c00587947 */ /* 0x000fec0003800000 */
.L_x_634:
[----:B------:R-:W-:Y:S02]  /*46c0*/  ISETP.LT.AND P0, PT, RZ, UR32, PT ;  /* 0x00000020ff007c0c */ /* 0x000fe4000bf01270 */
[----:B0123-5:R-:W-:-:S11]  /*46d0*/  SHF.L.U32 R56, R76, 0x10, RZ ;  /* 0x000000104c387819 */ /* 0x02ffd600000006ff */
[----:B------:R-:W-:-:S04]  /*46e0*/  @P0 FFMA.FTZ R57, R65, UR11, R60 ;  /* 0x0000000b41390c23 */ /* 0x000fc8000801003c */
[----:B------:R-:W-:-:S04]  /*46f0*/  @P0 FADD.FTZ R57, R64, -R57 ;  /* 0x8000003940390221 */ /* 0x000fc80000010000 */
[----:B------:R-:W-:Y:S01]  /*4700*/  @P0 FFMA.FTZ R56, R57, UR29, R56 ;  /* 0x0000001d39380c23 */ /* 0x000fe20008010038 */
        /* <DEDUP_REMOVED lines=13> */
.L_x_639:
[----:B------:R-:W-:Y:S05]  /*47e0*/  BRA.U !UP3, `(.L_x_640) ;  /* 0x000000010b407547 */ /* 0x000fea000b800000 */
[----:B------:R-:W-:Y:S01]  /*47f0*/  SHF.R.U64 R56, R76, 0x10, R77 ;  /* 0x000000104c387819 */ /* 0x000fe2000000124d */
        /* <DEDUP_REMOVED lines=15> */
.L_x_640:
[----:B------:R-:W-:Y:S05]  /*48f0*/  BRA.U !UP3, `(.L_x_641) ;  /* 0x000000010b407547 */ /* 0x000fea000b800000 */
[----:B------:R-:W-:Y:S01]  /*4900*/  @P0 FFMA.FTZ R57, R19, UR11, R60 ;  /* 0x0000000b13390c23 */ /* 0x000fe2000801003c */
[----:B------:R-:W-:Y:S01]  /*4910*/  LOP3.LUT P1, RZ, R101, 0xff0000, RZ, 0xc0, !PT ;  /* 0x00ff000065ff7812 */ /* 0x000fe2000782c0ff */
        /* <DEDUP_REMOVED lines=14> */
.L_x_641:
[----:B------:R-:W-:Y:S05]  /*4a00*/  BRA.U !UP3, `(.L_x_638) ;  /* 0x000000090b847547 */ /* 0x000fea000b800000 */
[----:B------:R-:W-:Y:S01]  /*4a10*/  SHF.R.U32.HI R56, RZ, 0x10, R77 ;  /* 0x00000010ff387819 */ /* 0x000fe2000001164d */
        /* <DEDUP_REMOVED lines=16> */
.L_x_633:
        /* <DEDUP_REMOVED lines=26> */
.L_x_643:
        /* <DEDUP_REMOVED lines=16> */
.L_x_644:
        /* <DEDUP_REMOVED lines=16> */
.L_x_645:
        /* <DEDUP_REMOVED lines=16> */
.L_x_642:
        /* <DEDUP_REMOVED lines=18> */
.L_x_646:
[----:B------:R-:W-:Y:S05]  /*50e0*/  BRA.U !UP3, `(.L_x_647) ;  /* 0x000000010b407547 */ /* 0x000fea000b800000 */
[----:B0123--:R-:W-:Y:S01]  /*50f0*/  FFMA.FTZ R56, R16, UR11, R60 ;  /* 0x0000000b10387c23 */ /* 0x00ffe2000801003c */
        /* <DEDUP_REMOVED lines=15> */
.L_x_647:
        /* <DEDUP_REMOVED lines=18> */
.L_x_648:
[----:B------:R-:W-:Y:S05]  /*5310*/  BRA.U !UP3, `(.L_x_638) ;  /* 0x000000010b407547 */ /* 0x000fea000b800000 */
[----:B------:R-:W-:Y:S01]  /*5320*/  FFMA.FTZ R60, R14, UR11, R60 ;  /* 0x0000000b0e3c7c23 */ /* 0x000fe2000801003c */
[----:B-----5:R-:W-:Y:S02]  /*5330*/  ISETP.GE.U32.AND P1, PT, R101, 0x1000000, PT ;  /* 0x010000006500780c */ /* 0x020fe40003f26070 */
[----:B------:R-:W-:Y:S01]  /*5340*/  ISETP.LT.AND P0, PT, RZ, UR32, PT ;  /* 0x00000020ff007c0c */ /* 0x000fe2000bf01270 */
[----:B------:R-:W-:-:S04]  /*5350*/  FADD.FTZ R60, R15, -R60 ;  /* 0x8000003c0f3c7221 */ /* 0x000fc80000010000 */
[----:B0123--:R-:W-:-:S05]  /*5360*/  FMUL.FTZ R56, R60, UR29 ;  /* 0x0000001d3c387c20 */ /* 0x00ffca0008410000 */
        /* <DEDUP_REMOVED lines=11> */
.L_x_638:
        /* <DEDUP_REMOVED lines=10> */
.L_x_649:
        /* <DEDUP_REMOVED lines=9> */
.L_x_650:
[----:B------:R-:W-:Y:S02]  /*5550*/  UIADD3 UR8, UPT, UPT, UR8, UR24, URZ ;  /* 0x0000001808087290 */ /* 0x000fe4000fffe0ff */
[----:B------:R-:W-:Y:S02]  /*5560*/  UPLOP3.LUT UP2, UPT, UPT, UPT, UP2, 0x40, 0x4 ;  /* 0x000000000004789c */ /* 0x000fe40003f4e820 */
[----:B------:R-:W-:-:S09]  /*5570*/  UISETP.GE.AND UP0, UPT, UR8, UR25, UPT ;  /* 0x000000190800728c */ /* 0x000fd2000bf06270 */
[----:B------:R-:W-:Y:S05]  /*5580*/  BRA.U !UP0, `(.L_x_651) ;  /* 0xffffffad08847547 */ /* 0x000fea000b83ffff */
.L_x_590:
        /* <DEDUP_REMOVED lines=20> */
.L_x_652:
        /* <DEDUP_REMOVED lines=11> */
.L_x_6671:


//--------------------- .text._ZN10layer_norm13ln_bwd_kernelINS_13Kernel_traitsI6__halfS2_S2_S2_fjLj1536ELj1ELj1ELj4ELj8ENS_18Kernel_traits_baseILj1536ES2_S2_S2_S2_fjLj128EEEEELb0ELb0ELb0ELb0EEEvNS_9BwdParamsE --------------------------
	.section	.text._ZN10layer_norm13ln_bwd_kernelINS_13Kernel_traitsI6__halfS2_S2_S2_fjLj1536ELj1ELj1ELj4ELj8ENS_18Kernel_traits_baseILj1536ES2_S2_S2_S2_fjLj128EEEEELb0ELb0ELb0ELb0EEEvNS_9BwdParamsE,"ax",@progbits
	.align	128
        .global         _ZN10layer_norm13ln_bwd_kernelINS_13Kernel_traitsI6__halfS2_S2_S2_fjLj1536ELj1ELj1ELj4ELj8ENS_18Kernel_traits_baseILj1536ES2_S2_S2_S2_fjLj128EEEEELb0ELb0ELb0ELb0EEEvNS_9BwdParamsE
        .type           _ZN10layer_norm13ln_bwd_kernelINS_13Kernel_traitsI6__halfS2_S2_S2_fjLj1536ELj1ELj1ELj4ELj8ENS_18Kernel_traits_baseILj1536ES2_S2_S2_S2_fjLj128EEEEELb0ELb0ELb0ELb0EEEvNS_9BwdParamsE,@function
        .size           _ZN10layer_norm13ln_bwd_kernelINS_13Kernel_traitsI6__halfS2_S2_S2_fjLj1536ELj1ELj1ELj4ELj8ENS_18Kernel_traits_baseILj1536ES2_S2_S2_S2_fjLj128EEEEELb0ELb0ELb0ELb0EEEvNS_9BwdParamsE,(.L_x_6672 - _ZN10layer_norm13ln_bwd_kernelINS_13Kernel_traitsI6__halfS2_S2_S2_fjLj1536ELj1ELj1ELj4ELj8ENS_18Kernel_traits_baseILj1536ES2_S2_S2_S2_fjLj128EEEEELb0ELb0ELb0ELb0EEEvNS_9BwdParamsE)
        .other          _ZN10layer_norm13ln_bwd_kernelINS_13Kernel_traitsI6__halfS2_S2_S2_fjLj1536ELj1ELj1ELj4ELj8ENS_18Kernel_traits_baseILj1536ES2_S2_S2_S2_fjLj128EEEEELb0ELb0ELb0ELb0EEEvNS_9BwdParamsE,@"STO_CUDA_ENTRY STV_DEFAULT"
_ZN10layer_norm13ln_bwd_kernelINS_13Kernel_traitsI6__halfS2_S2_S2_fjLj1536ELj1ELj1ELj4ELj8ENS_18Kernel_traits_baseILj1536ES2_S2_S2_S2_fjLj128EEEEELb0ELb0ELb0ELb0EEEvNS_9BwdParamsE:
.text._ZN10layer_norm13ln_bwd_kernelINS_13Kernel_traitsI6__halfS2_S2_S2_fjLj1536ELj1ELj1ELj4ELj8ENS_18Kernel_traits_baseILj1536ES2_S2_S2_S2_fjLj128EEEEELb0ELb0ELb0ELb0EEEvNS_9BwdParamsE:
        /* <DEDUP_REMOVED lines=47> */
[----:B------:R-:W-:Y:S02]  /*02f0*/  PRMT R68, R68, 0x5410, R3 ;  /* 0x0000541044447816 */ /* 0x000fe40000000003 */
[----:B------:R-:W-:Y:S02]  /*0300*/  CS2R R30, SRZ ;  /* 0x00000000001e7805 */ /* 0x000fe4000001ff00 */
[----:B------:R-:W-:Y:S02]  /*0310*/  SHF.R.U32.HI R4, RZ, 0x10, R9 ;  /* 0x00000010ff047819 */ /* 0x000fe40000011609 */
[----:B------:R-:W-:Y:S02]  /*0320*/  CS2R R24, SRZ ;  /* 0x0000000000187805 */ /* 0x000fe4000001ff00 */
[----:B------:R-:W-:Y:S02]  /*0330*/  MOV R70, R36 ;  /* 0x0000002400467202 */ /* 0x000fe40000000f00 */
[----:B------:R-:W-:-:S02]  /*0340*/  CS2R R26, SRZ ;  /* 0x00000000001a7805 */ /* 0x000fc4000001ff00 */
[--C-:B------:R-:W-:Y:S02]  /*0350*/  SHF.R.U64 R5, R36, 0x10, R37.reuse ;  /* 0x0000001024057819 */ /* 0x100fe40000001225 */
[----:B------:R-:W-:Y:S02]  /*0360*/  CS2R R20, SRZ ;  /* 0x0000000000147805 */ /* 0x000fe4000001ff00 */
[----:B------:R-:W-:Y:S02]  /*0370*/  MOV R72, R37 ;  /* 0x0000002500487202 */ /* 0x000fe40000000f00 */
[----:B------:R-:W-:Y:S02]  /*0380*/  CS2R R22, SRZ ;  /* 0x0000000000167805 */ /* 0x000fe4000001ff00 */
[----:B------:R-:W-:Y:S01]  /*0390*/  SHF.R.U32.HI R6, RZ, 0x10, R37 ;  /* 0x00000010ff067819 */ /* 0x000fe20000011625 */
[----:B0-----:R-:W-:Y:S01]  /*03a0*/  UISETP.NE.U32.AND UP0, UPT, UR4, URZ, UPT ;  /* 0x000000ff0400728c */ /* 0x001fe2000bf05070 */
[----:B------:R-:W-:-:S02]  /*03b0*/  SHF.R.U64 R74, R58, 0x10, R59 ;  /* 0x000000103a4a7819 */ /* 0x000fc4000000123b */
[----:B------:R-:W-:Y:S02]  /*03c0*/  CS2R R16, SRZ ;  /* 0x0000000000107805 */ /* 0x000fe4000001ff00 */
[----:B------:R-:W-:Y:S02]  /*03d0*/  SHF.R.U32.HI R3, RZ, 0x10, R59 ;  /* 0x00000010ff037819 */ /* 0x000fe4000001163b */
[----:B------:R-:W-:Y:S02]  /*03e0*/  CS2R R18, SRZ ;  /* 0x0000000000127805 */ /* 0x000fe4000001ff00 */
[----:B------:R-:W-:Y:S02]  /*03f0*/  PRMT R69, R69, 0x5410, R4 ;  /* 0x0000541045457816 */ /* 0x000fe40000000004 */
[----:B------:R-:W-:Y:S02]  /*0400*/  CS2R R12, SRZ ;  /* 0x00000000000c7805 */ /* 0x000fe4000001ff00 */
[----:B------:R-:W-:-:S02]  /*0410*/  PRMT R70, R70, 0x5410, R5 ;  /* 0x0000541046467816 */ /* 0x000fc40000000005 */
[----:B------:R-:W-:Y:S02]  /*0420*/  CS2R R14, SRZ ;  /* 0x00000000000e7805 */ /* 0x000fe4000001ff00 */
[----:B------:R-:W-:Y:S01]  /*0430*/  PRMT R72, R72, 0x5410, R6 ;  /* 0x0000541048487816 */ /* 0x000fe20000000006 */
[----:B------:R-:W-:Y:S01]  /*0440*/  UPLOP3.LUT UP2, UPT, UPT, UPT, UPT, 0x40, 0x4 ;  /* 0x000000000004789c */ /* 0x000fe20003f4e870 */
[----:B------:R-:W-:Y:S01]  /*0450*/  PRMT R74, R74, 0x5410, R3 ;  /* 0x000054104a4a7816 */ /* 0x000fe20000000003 */
        /* <DEDUP_REMOVED lines=8> */
.L_x_683:
[----:B-----5:R-:W5:Y:S01]  /*04e0*/  @UP0 LDCU.64 UR4, c[0x0][0x3e0] ;  /* 0x00007c00ff0407ac */ /* 0x020f620008000a00 */
[----:B------:R-:W-:Y:S01]  /*04f0*/  PLOP3.LUT P0, PT, PT, PT, UP0, 0x80, 0x8 ;  /* 0x000000000008781c */ /* 0x000fe20003f0f008 */
[----:B-----5:R-:W-:-:S06]  /*0500*/  @UP0 UIMAD.WIDE UR4, UR7, 0x2, UR4 ;  /* 0x00000002070408a5 */ /* 0x020fcc000f8e0204 */
[----:B01234-:R-:W-:Y:S02]  /*0510*/  MOV R36, UR4 ;  /* 0x0000000400247c02 */ /* 0x01ffe40008000f00 */
[----:B------:R-:W-:Y:S01]  /*0520*/  MOV R37, UR5 ;  /* 0x0000000500257c02 */ /* 0x000fe20008000f00 */
[----:B0-----:R-:W-:-:S04]  /*0530*/  UIMAD.WIDE UR4, UR7, 0x4, UR10 ;  /* 0x00000004070478a5 */ /* 0x001fc8000f8e020a */
[----:B------:R-:W5:Y:S02]  /*0540*/  @P0 LDG.E.U16 R36, desc[UR14][R36.64] ;  /* 0x0000000e24240981 */ /* 0x000f64000c1e1500 */
[----:B------:R-:W-:Y:S02]  /*0550*/  MOV R38, UR4 ;  /* 0x0000000400267c02 */ /* 0x000fe40008000f00 */
[----:B------:R-:W-:Y:S01]  /*0560*/  MOV R39, UR5 ;  /* 0x0000000500277c02 */ /* 0x000fe20008000f00 */
[----:B------:R-:W-:-:S04]  /*0570*/  UIMAD.WIDE UR4, UR7, 0x4, UR8 ;  /* 0x00000004070478a5 */ /* 0x000fc8000f8e0208 */
[----:B------:R-:W2:Y:S02]  /*0580*/  LDG.E R38, desc[UR14][R38.64] ;  /* 0x0000000e26267981 */ /* 0x000ea4000c1e1900 */
[----:B------:R-:W-:Y:S02]  /*0590*/  MOV R40, UR4 ;  /* 0x0000000400287c02 */ /* 0x000fe40008000f00 */
[----:B------:R-:W-:-:S05]  /*05a0*/  MOV R41, UR5 ;  /* 0x0000000500297c02 */ /* 0x000fca0008000f00 */
[----:B------:R-:W3:Y:S01]  /*05b0*/  LDG.E R40, desc[UR14][R40.64] ;  /* 0x0000000e28287981 */ /* 0x000ee2000c1e1900 */
[----:B------:R-:W-:Y:S01]  /*05c0*/  UIMAD UR4, UR7, UR6, URZ ;  /* 0x00000006070472a4 */ /* 0x000fe2000f8e02ff */
[C---:B------:R-:W-:Y:S01]  /*05d0*/  ISETP.GE.U32.AND P2, PT, R2.reuse, 0x80, PT ;  /* 0x000000800200780c */ /* 0x040fe20003f46070 */
[----:B------:R-:W-:Y:S01]  /*05e0*/  UMOV UR12, 0x3f800000 ;  /* 0x3f800000000c7882 */ /* 0x000fe20000000000 */
[----:B-1----:R-:W-:Y:S01]  /*05f0*/  ISETP.NE.AND P4, PT, RZ, UR16, PT ;  /* 0x00000010ff007c0c */ /* 0x002fe2000bf85270 */
[----:B------:R-:W-:Y:S01]  /*0600*/  USHF.R.S32.HI UR5, URZ, 0x1f, UR4 ;  /* 0x0000001fff057899 */ /* 0x000fe20008011404 */
[----:B------:R-:W-:Y:S01]  /*0610*/  BSSY.RECONVERGENT B0, `(.L_x_654) ;  /* 0x0000048000007945 */ /* 0x000fe20003800200 */
[C---:B------:R-:W-:Y:S02]  /*0620*/  ISETP.GE.U32.AND P1, PT, R2.reuse, 0x100, PT ;  /* 0x000001000200780c */ /* 0x040fe40003f26070 */
[----:B------:R-:W-:Y:S01]  /*0630*/  ULEA.HI UR5, UR5, UR4, URZ, 0x2 ;  /* 0x0000000405057291 */ /* 0x000fe2000f8f10ff */
[----:B------:R-:W-:-:S05]  /*0640*/  ISETP.GE.U32.AND P3, PT, R2, 0x180, PT ;  /* 0x000001800200780c */ /* 0x000fca0003f66070 */
[----:B------:R-:W-:-:S04]  /*0650*/  MOV R67, UR5 ;  /* 0x0000000500437c02 */ /* 0x000fc80008000f00 */
[----:B------:R-:W-:Y:S01]  /*0660*/  LEA.HI.SX32 R67, R67, R0, 0x1e ;  /* 0x0000000043437211 */ /* 0x000fe200078ff2ff */
[----:B-----5:R-:W-:-:S05]  /*0670*/  @P0 HADD2.F32 R42, -RZ, R36.H0_H0 ;  /* 0x20000024ff2a0230 */ /* 0x020fca0000004100 */
[----:B------:R-:W-:Y:S02]  /*0680*/  @P0 R2UR UR4, R42 ;  /* 0x000000002a0402ca */ /* 0x000fe400000e0000 */
[----:B--2---:R-:W-:Y:S02]  /*0690*/  R2UR UR24, R38 ;  /* 0x00000000261872ca */ /* 0x004fe400000e0000 */
[----:B------:R-:W-:-:S09]  /*06a0*/  CS2R R38, SRZ ;  /* 0x0000000000267805 */ /* 0x000fd2000001ff00 */
[----:B------:R-:W-:Y:S01]  /*06b0*/  @UP0 UMOV UR12, UR4 ;  /* 0x00000004000c0c82 */ /* 0x000fe20008000000 */
[----:B---3--:R-:W-:Y:S02]  /*06c0*/  FSEL R0, R40, RZ, !P4 ;  /* 0x000000ff28007208 */ /* 0x008fe40006000000 */
[----:B------:R-:W-:Y:S01]  /*06d0*/  MOV R40, R67 ;  /* 0x0000004300287202 */ /* 0x000fe20000000f00 */
[----:B------:R-:W-:Y:S06]  /*06e0*/  @!P2 BRA `(.L_x_655) ;  /* 0x0000000000e8a947 */ /* 0x000fec0003800000 */
        /* <DEDUP_REMOVED lines=8> */
[----:B------:R-:W0:Y:S02]  /*0770*/  @P0 LDC.64 R8, c[0x0][0x438] ;  /* 0x00010e00ff080b82 */ /* 0x000e240000000a00 */
[----:B0-----:R-:W-:-:S05]  /*0780*/  @P0 IMAD.WIDE.U32 R8, R67, 0x8, R8 ;  /* 0x0000000843080825 */ /* 0x001fca00078e0008 */
[----:B------:R0:W5:Y:S02]  /*0790*/  @P0 LDG.E.64 R56, desc[UR14][R8.64] ;  /* 0x0000000e08380981 */ /* 0x000164000c1e1b00 */
[----:B0-----:R-:W-:Y:S01]  /*07a0*/  HADD2.F32 R8, -RZ, R59.H0_H0 ;  /* 0x2000003bff087230 */ /* 0x001fe20000004100 */
[----:B--2---:R-:W-:Y:S02]  /*07b0*/  MOV R37, R6 ;  /* 0x0000000600257202 */ /* 0x004fe40000000f00 */
[--C-:B------:R-:W-:Y:S02]  /*07c0*/  SHF.R.U64 R10, R6, 0x10, R7.reuse ;  /* 0x00000010060a7819 */ /* 0x100fe40000001207 */
[----:B------:R-:W-:Y:S02]  /*07d0*/  MOV R38, R7 ;  /* 0x0000000700267202 */ /* 0x000fe40000000f00 */
[----:B------:R-:W-:Y:S01]  /*07e0*/  SHF.R.U32.HI R36, RZ, 0x10, R7 ;  /* 0x00000010ff247819 */ /* 0x000fe20000011607 */
[----:B---3--:R-:W-:Y:S01]  /*07f0*/  HADD2.F32 R3, -RZ, R4.H0_H0 ;  /* 0x20000004ff037230 */ /* 0x008fe20000004100 */
[----:B------:R-:W-:-:S02]  /*0800*/  SHF.R.U64 R6, R4, 0x10, R5 ;  /* 0x0000001004067819 */ /* 0x000fc40000001205 */
[----:B------:R-:W-:Y:S01]  /*0810*/  SHF.R.U32.HI R7, RZ, 0x10, R5 ;  /* 0x00000010ff077819 */ /* 0x000fe20000011605 */
[----:B------:R-:W-:Y:S02]  /*0820*/  HADD2.F32 R5, -RZ, R5.H0_H0 ;  /* 0x20000005ff057230 */ /* 0x000fe40000004100 */
[C---:B------:R-:W-:Y:S01]  /*0830*/  FADD.FTZ R3, -R0.reuse, R3 ;  /* 0x0000000300037221 */ /* 0x040fe20000010100 */
[----:B------:R-:W-:Y:S02]  /*0840*/  HADD2.F32 R39, -RZ, R38.H0_H0 ;  /* 0x20000026ff277230 */ /* 0x000fe40000004100 */
[----:B------:R-:W-:Y:S02]  /*0850*/  HADD2.F32 R9, -RZ, R6.H0_H0 ;  /* 0x20000006ff097230 */ /* 0x000fe40000004100 */
[----:B------:R-:W-:Y:S01]  /*0860*/  FMUL.FTZ R3, R3, UR24 ;  /* 0x0000001803037c20 */ /* 0x000fe20008410000 */
[----:B------:R-:W-:Y:S02]  /*0870*/  HADD2.F32 R4, -RZ, R58.H0_H0 ;  /* 0x2000003aff047230 */ /* 0x000fe40000004100 */
[----:B------:R-:W-:Y:S01]  /*0880*/  FADD.FTZ R5, -R0, R5 ;  /* 0x0000000500057221 */ /* 0x000fe20000010100 */
[----:B------:R-:W-:-:S02]  /*0890*/  HADD2.F32 R37, -RZ, R37.H0_H0 ;  /* 0x20000025ff257230 */ /* 0x000fc40000004100 */
[----:B------:R-:W-:Y:S01]  /*08a0*/  FMUL.FTZ R6, R8, R39 ;  /* 0x0000002708067220 */ /* 0x000fe20000410000 */
[----:B------:R-:W-:Y:S01]  /*08b0*/  FADD.FTZ R8, -R0, R9 ;  /* 0x0000000900087221 */ /* 0x000fe20000010100 */
[----:B------:R-:W-:Y:S01]  /*08c0*/  FMUL.FTZ R5, R5, UR24 ;  /* 0x0000001805057c20 */ /* 0x000fe20008410000 */
[----:B------:R-:W-:Y:S02]  /*08d0*/  HADD2.F32 R10, -RZ, R10.H0_H0 ;  /* 0x2000000aff0a7230 */ /* 0x000fe40000004100 */
[-C--:B------:R-:W-:Y:S01]  /*08e0*/  FMUL.FTZ R4, R4, R37.reuse ;  /* 0x0000002504047220 */ /* 0x080fe20000410000 */
[----:B------:R-:W-:Y:S01]  /*08f0*/  FADD.FTZ R20, R20, R37 ;  /* 0x0000002514147221 */ /* 0x000fe20000010000 */
[----:B------:R-:W-:Y:S01]  /*0900*/  FFMA.FTZ R32, R3, R37, R32 ;  /* 0x0000002503207223 */ /* 0x000fe20000010020 */
[----:B------:R-:W-:Y:S02]  /*0910*/  HADD2.F32 R37, -RZ, R74.H0_H0 ;  /* 0x2000004aff257230 */ /* 0x000fe40000004100 */
[----:B------:R-:W-:Y:S01]  /*0920*/  FMUL.FTZ R8, R8, UR24 ;  /* 0x0000001808087c20 */ /* 0x000fe20008410000 */
[----:B------:R-:W-:Y:S01]  /*0930*/  FADD.FTZ R22, R22, R39 ;  /* 0x0000002716167221 */ /* 0x000fe20000010000 */
[----:B------:R-:W-:Y:S01]  /*0940*/  FFMA.FTZ R34, R5, R39, R34 ;  /* 0x0000002705227223 */ /* 0x000fe20000010022 */
[----:B------:R-:W-:-:S02]  /*0950*/  HADD2.F32 R39, -RZ, R7.H0_H0 ;  /* 0x20000007ff277230 */ /* 0x000fc40000004100 */
[-C--:B------:R-:W-:Y:S01]  /*0960*/  FMUL.FTZ R7, R37, R10.reuse ;  /* 0x0000000a25077220 */ /* 0x080fe20000410000 */
[----:B------:R-:W-:Y:S01]  /*0970*/  FADD.FTZ R21, R21, R10 ;  /* 0x0000000a15157221 */ /* 0x000fe20000010000 */
[----:B------:R-:W-:Y:S01]  /*0980*/  FFMA.FTZ R33, R8, R10, R33 ;  /* 0x0000000a08217223 */ /* 0x000fe20000010021 */
[----:B------:R-:W-:Y:S01]  /*0990*/  FADD.FTZ R10, RZ, R4 ;  /* 0x00000004ff0a7221 */ /* 0x000fe20000010000 */
[----:B------:R-:W-:Y:S01]  /*09a0*/  FFMA.FTZ R37, R3, R4, RZ ;  /* 0x0000000403257223 */ /* 0x000fe200000100ff */
[----:B------:R-:W-:Y:S02]  /*09b0*/  HADD2.F32 R9, -RZ, R74.H1_H1 ;  /* 0x3000004aff097230 */ /* 0x000fe40000004100 */
[----:B------:R-:W-:Y:S01]  /*09c0*/  FADD.FTZ R40, -R0, R39 ;  /* 0x0000002700287221 */ /* 0x000fe20000010100 */
[----:B------:R-:W-:Y:S02]  /*09d0*/  HADD2.F32 R36, -RZ, R36.H0_H0 ;  /* 0x20000024ff247230 */ /* 0x000fe40000004100 */
        /* <DEDUP_REMOVED lines=11> */
.L_x_655:
[----:B----4-:R-:W-:Y:S05]  /*0a90*/  BSYNC.RECONVERGENT B0 ;  /* 0x0000000000007941 */ /* 0x010fea0003800200 */
.L_x_654:
        /* <DEDUP_REMOVED lines=11> */
[----:B------:R-:W-:Y:S02]  /*0b50*/  HADD2.F32 R49, -RZ, R69.H1_H1 ;  /* 0x30000045ff317230 */ /* 0x000fe40000004100 */
[----:B0-----:R-:W-:-:S05]  /*0b60*/  @P0 IMAD.WIDE.U32 R42, R40, 0x8, R42 ;  /* 0x00000008282a0825 */ /* 0x001fca00078e002a */
[----:B------:R0:W5:Y:S01]  /*0b70*/  @P0 LDG.E.64 R54, desc[UR14][R42.64] ;  /* 0x0000000e2a360981 */ /* 0x000162000c1e1b00 */
[----:B------:R-:W-:Y:S02]  /*0b80*/  IADD3 R40, PT, PT, R40, 0x80, RZ ;  /* 0x0000008028287810 */ /* 0x000fe40007ffe0ff */
[----:B--2---:R-:W-:Y:S01]  /*0b90*/  SHF.R.U64 R48, R36, 0x10, R37 ;  /* 0x0000001024307819 */ /* 0x004fe20000001225 */
[----:B------:R-:W-:Y:S02]  /*0ba0*/  HADD2.F32 R11, -RZ, R36.H0_H0 ;  /* 0x20000024ff0b7230 */ /* 0x000fe40000004100 */
[----:B0-----:R-:W-:Y:S01]  /*0bb0*/  HADD2.F32 R43, -RZ, R37.H0_H0 ;  /* 0x20000025ff2b7230 */ /* 0x001fe20000004100 */
[--C-:B---3--:R-:W-:Y:S02]  /*0bc0*/  SHF.R.U64 R46, R44, 0x10, R45.reuse ;  /* 0x000000102c2e7819 */ /* 0x108fe4000000122d */
[----:B------:R-:W-:Y:S02]  /*0bd0*/  MOV R41, R45 ;  /* 0x0000002d00297202 */ /* 0x000fe40000000f00 */
[----:B------:R-:W-:Y:S01]  /*0be0*/  SHF.R.U32.HI R36, RZ, 0x10, R45 ;  /* 0x00000010ff247819 */ /* 0x000fe2000001162d */
[----:B------:R-:W-:Y:S01]  /*0bf0*/  HADD2.F32 R45, -RZ, R48.H0_H0 ;  /* 0x20000030ff2d7230 */ /* 0x000fe20000004100 */
[----:B------:R-:W-:Y:S01]  /*0c00*/  MOV R47, R44 ;  /* 0x0000002c002f7202 */ /* 0x000fe20000000f00 */
[----:B------:R-:W-:Y:S01]  /*0c10*/  FADD.FTZ R11, -R0, R11 ;  /* 0x0000000b000b7221 */ /* 0x000fe20000010100 */
[----:B------:R-:W-:-:S02]  /*0c20*/  HADD2.F32 R42, -RZ, R46.H0_H0 ;  /* 0x2000002eff2a7230 */ /* 0x000fc40000004100 */
[--C-:B------:R-:W-:Y:S02]  /*0c30*/  HADD2.F32 R44, -RZ, R68.reuse.H0_H0 ;  /* 0x20000044ff2c7230 */ /* 0x100fe40000004100 */
[C---:B------:R-:W-:Y:S01]  /*0c40*/  FADD.FTZ R46, -R0.reuse, R45 ;  /* 0x0000002d002e7221 */ /* 0x040fe20000010100 */
[----:B------:R-:W-:Y:S02]  /*0c50*/  HADD2.F32 R47, -RZ, R47.H0_H0 ;  /* 0x2000002fff2f7230 */ /* 0x000fe40000004100 */
[----:B------:R-:W-:Y:S01]  /*0c60*/  FMUL.FTZ R11, R11, UR24 ;  /* 0x000000180b0b7c20 */ /* 0x000fe20008410000 */
[----:B------:R-:W-:Y:S01]  /*0c70*/  HADD2.F32 R45, -RZ, R68.H1_H1 ;  /* 0x30000044ff2d7230 */ /* 0x000fe20000004100 */
[----:B------:R-:W-:Y:S01]  /*0c80*/  SHF.R.U32.HI R37, RZ, 0x10, R37 ;  /* 0x00000010ff257819 */ /* 0x000fe20000011625 */
[----:B------:R-:W-:Y:S01]  /*0c90*/  FADD.FTZ R43, -R0, R43 ;  /* 0x0000002b002b7221 */ /* 0x000fe20000010100 */
[----:B------:R-:W-:Y:S01]  /*0ca0*/  FMUL.FTZ R46, R46, UR24 ;  /* 0x000000182e2e7c20 */ /* 0x000fe20008410000 */
[-C--:B------:R-:W-:Y:S01]  /*0cb0*/  FMUL.FTZ R44, R44, R47.reuse ;  /* 0x0000002f2c2c7220 */ /* 0x080fe20000410000 */
[----:B------:R-:W-:Y:S01]  /*0cc0*/  FADD.FTZ R16, R16, R47 ;  /* 0x0000002f10107221 */ /* 0x000fe20000010000 */
[----:B------:R-:W-:Y:S01]  /*0cd0*/  FFMA.FTZ R28, R11, R47, R28 ;  /* 0x0000002f0b1c7223 */ /* 0x000fe2000001001c */
[----:B------:R-:W-:Y:S01]  /*0ce0*/  FMUL.FTZ R47, R43, UR24 ;  /* 0x000000182b2f7c20 */ /* 0x000fe20008410000 */
[-C--:B------:R-:W-:Y:S01]  /*0cf0*/  FMUL.FTZ R45, R45, R42.reuse ;  /* 0x0000002a2d2d7220 */ /* 0x080fe20000410000 */
[----:B------:R-:W-:Y:S01]  /*0d00*/  FADD.FTZ R17, R17, R42 ;  /* 0x0000002a11117221 */ /* 0x000fe20000010000 */
[----:B------:R-:W-:Y:S01]  /*0d10*/  FFMA.FTZ R29, R46, R42, R29 ;  /* 0x0000002a2e1d7223 */ /* 0x000fe2000001001d */
[----:B------:R-:W-:-:S02]  /*0d20*/  HADD2.F32 R41, -RZ, R41.H0_H0 ;  /* 0x20000029ff297230 */ /* 0x000fc40000004100 */
[----:B------:R-:W-:Y:S01]  /*0d30*/  FADD.FTZ R42, R39, R44 ;  /* 0x0000002c272a7221 */ /* 0x000fe20000010000 */
[----:B------:R-:W-:Y:S02]  /*0d40*/  HADD2.F32 R48, -RZ, R69.H0_H0 ;  /* 0x20000045ff307230 */ /* 0x000fe40000004100 */
[----:B------:R-:W-:Y:S02]  /*0d50*/  HADD2.F32 R43, -RZ, R37.H0_H0 ;  /* 0x20000025ff2b7230 */ /* 0x000fe40000004100 */
[----:B------:R-:W-:Y:S01]  /*0d60*/  FFMA.FTZ R37, R11, R44, R38 ;  /* 0x0000002c0b257223 */ /* 0x000fe20000010026 */
[----:B------:R-:W-:Y:S02]  /*0d70*/  HADD2.F32 R36, -RZ, R36.H0_H0 ;  /* 0x20000024ff247230 */ /* 0x000fe40000004100 */
[----:B------:R-:W-:Y:S01]  /*0d80*/  FMUL.FTZ R48, R48, R41 ;  /* 0x0000002930307220 */ /* 0x000fe20000410000 */
[----:B------:R-:W-:Y:S01]  /*0d90*/  FADD.FTZ R39, R42, R45 ;  /* 0x0000002d2a277221 */ /* 0x000fe20000010000 */
[----:B------:R-:W-:Y:S01]  /*0da0*/  FADD.FTZ R43, -R0, R43 ;  /* 0x0000002b002b7221 */ /* 0x000fe20000010100 */
[----:B------:R-:W-:Y:S01]  /*0db0*/  FFMA.FTZ R38, R46, R45, R37 ;  /* 0x0000002d2e267223 */ /* 0x000fe20000010025 */
[----:B------:R-:W-:Y:S01]  /*0dc0*/  FMUL.FTZ R49, R49, R36 ;  /* 0x0000002431317220 */ /* 0x000fe20000410000 */
[----:B------:R-:W-:Y:S01]  /*0dd0*/  FADD.FTZ R42, R39, R48 ;  /* 0x00000030272a7221 */ /* 0x000fe20000010000 */
[----:B------:R-:W-:Y:S01]  /*0de0*/  FMUL.FTZ R50, R43, UR24 ;  /* 0x000000182b327c20 */ /* 0x000fe20008410000 */
[C---:B------:R-:W-:Y:S01]  /*0df0*/  FFMA.FTZ R38, R47.reuse, R48, R38 ;  /* 0x000000302f267223 */ /* 0x040fe20000010026 */
[----:B------:R-:W-:Y:S01]  /*0e00*/  FADD.FTZ R18, R18, R41 ;  /* 0x0000002912127221 */ /* 0x000fe20000010000 */
[----:B------:R-:W-:Y:S01]  /*0e10*/  FFMA.FTZ R30, R47, R41, R30 ;  /* 0x000000292f1e7223 */ /* 0x000fe2000001001e */
[----:B------:R-:W-:Y:S01]  /*0e20*/  FADD.FTZ R19, R19, R36 ;  /* 0x0000002413137221 */ /* 0x000fe20000010000 */
[----:B------:R-:W-:Y:S01]  /*0e30*/  FFMA.FTZ R31, R50, R36, R31 ;  /* 0x00000024321f7223 */ /* 0x000fe2000001001f */
[----:B------:R-:W-:Y:S01]  /*0e40*/  FADD.FTZ R39, R42, R49 ;  /* 0x000000312a277221 */ /* 0x000fe20000010000 */
[----:B------:R-:W-:-:S07]  /*0e50*/  FFMA.FTZ R38, R50, R49, R38 ;  /* 0x0000003132267223 */ /* 0x000fce0000010026 */
.L_x_657:
[----:B------:R-:W-:Y:S05]  /*0e60*/  BSYNC.RECONVERGENT B0 ;  /* 0x0000000000007941 */ /* 0x000fea0003800200 */
.L_x_656:
        /* <DEDUP_REMOVED lines=12> */
[----:B------:R0:W5:Y:S01]  /*0f30*/  @P0 LDG.E.64 R52, desc[UR14][R42.64] ;  /* 0x0000000e2a340981 */ /* 0x000162000c1e1b00 */
[--C-:B--2---:R-:W-:Y:S02]  /*0f40*/  SHF.R.U32.HI R64, RZ, 0x10, R37.reuse ;  /* 0x00000010ff407819 */ /* 0x104fe40000011625 */
[----:B------:R-:W-:Y:S01]  /*0f50*/  SHF.R.U64 R63, R36, 0x10, R37 ;  /* 0x00000010243f7819 */ /* 0x000fe20000001225 */
[----:B------:R-:W-:Y:S02]  /*0f60*/  HADD2.F32 R65, -RZ, R37.H0_H0 ;  /* 0x20000025ff417230 */ /* 0x000fe40000004100 */
[----:B0-----:R-:W-:Y:S01]  /*0f70*/  HADD2.F32 R43, -RZ, R64.H0_H0 ;  /* 0x20000040ff2b7230 */ /* 0x001fe20000004100 */
[----:B---3--:R-:W-:Y:S02]  /*0f80*/  MOV R51, R60 ;  /* 0x0000003c00337202 */ /* 0x008fe40000000f00 */
[----:B------:R-:W-:Y:S02]  /*0f90*/  SHF.R.U64 R41, R60, 0x10, R61 ;  /* 0x000000103c297819 */ /* 0x000fe4000000123d */
[----:B------:R-:W-:-:S02]  /*0fa0*/  MOV R62, R61 ;  /* 0x0000003d003e7202 */ /* 0x000fc40000000f00 */
[----:B------:R-:W-:Y:S01]  /*0fb0*/  SHF.R.U32.HI R40, RZ, 0x10, R61 ;  /* 0x00000010ff287819 */ /* 0x000fe2000001163d */
[----:B------:R-:W-:Y:S02]  /*0fc0*/  HADD2.F32 R61, -RZ, R36.H0_H0 ;  /* 0x20000024ff3d7230 */ /* 0x000fe40000004100 */
[----:B------:R-:W-:Y:S02]  /*0fd0*/  HADD2.F32 R63, -RZ, R63.H0_H0 ;  /* 0x2000003fff3f7230 */ /* 0x000fe40000004100 */
[----:B------:R-:W-:Y:S02]  /*0fe0*/  HADD2.F32 R60, -RZ, R70.H0_H0 ;  /* 0x20000046ff3c7230 */ /* 0x000fe40000004100 */
[----:B------:R-:W-:Y:S02]  /*0ff0*/  HADD2.F32 R37, -RZ, R51.H0_H0 ;  /* 0x20000033ff257230 */ /* 0x000fe40000004100 */
[C---:B------:R-:W-:Y:S01]  /*1000*/  FADD.FTZ R51, -R0.reuse, R61 ;  /* 0x0000003d00337221 */ /* 0x040fe20000010100 */
[C---:B------:R-:W-:Y:S01]  /*1010*/  FADD.FTZ R66, -R0.reuse, R43 ;  /* 0x0000002b00427221 */ /* 0x040fe20000010100 */
[C---:B------:R-:W-:Y:S01]  /*1020*/  FADD.FTZ R61, -R0.reuse, R65 ;  /* 0x00000041003d7221 */ /* 0x040fe20000010100 */
[----:B------:R-:W-:Y:S01]  /*1030*/  FADD.FTZ R64, -R0, R63 ;  /* 0x0000003f00407221 */ /* 0x000fe20000010100 */
[----:B------:R-:W-:-:S02]  /*1040*/  HADD2.F32 R36, -RZ, R72.H0_H0 ;  /* 0x20000048ff247230 */ /* 0x000fc40000004100 */
[----:B------:R-:W-:Y:S02]  /*1050*/  HADD2.F32 R43, -RZ, R62.H0_H0 ;  /* 0x2000003eff2b7230 */ /* 0x000fe40000004100 */
[----:B------:R-:W-:Y:S01]  /*1060*/  FMUL.FTZ R51, R51, UR24 ;  /* 0x0000001833337c20 */ /* 0x000fe20008410000 */
[----:B------:R-:W-:Y:S02]  /*1070*/  HADD2.F32 R63, -RZ, R70.H1_H1 ;  /* 0x30000046ff3f7230 */ /* 0x000fe40000004100 */
[----:B------:R-:W-:Y:S01]  /*1080*/  FMUL.FTZ R60, R60, R37 ;  /* 0x000000253c3c7220 */ /* 0x000fe20000410000 */
[----:B------:R-:W-:Y:S02]  /*1090*/  HADD2.F32 R0, -RZ, R41.H0_H0 ;  /* 0x20000029ff007230 */ /* 0x000fe40000004100 */
[----:B------:R-:W-:Y:S01]  /*10a0*/  FMUL.FTZ R62, R36, R43 ;  /* 0x0000002b243e7220 */ /* 0x000fe20000410000 */
[----:B------:R-:W-:Y:S01]  /*10b0*/  FMUL.FTZ R64, R64, UR24 ;  /* 0x0000001840407c20 */ /* 0x000fe20008410000 */
[----:B------:R-:W-:Y:S01]  /*10c0*/  FADD.FTZ R36, R39, R60 ;  /* 0x0000003c27247221 */ /* 0x000fe20000010000 */
[----:B------:R-:W-:Y:S01]  /*10d0*/  FFMA.FTZ R38, R51, R60, R38 ;  /* 0x0000003c33267223 */ /* 0x000fe20000010026 */
[----:B------:R-:W-:Y:S01]  /*10e0*/  FMUL.FTZ R63, R63, R0 ;  /* 0x000000003f3f7220 */ /* 0x000fe20000410000 */
[----:B------:R-:W-:Y:S01]  /*10f0*/  FADD.FTZ R12, R12, R37 ;  /* 0x000000250c0c7221 */ /* 0x000fe20000010000 */
[----:B------:R-:W-:Y:S01]  /*1100*/  FFMA.FTZ R24, R51, R37, R24 ;  /* 0x0000002533187223 */ /* 0x000fe20000010018 */
[----:B------:R-:W-:-:S02]  /*1110*/  HADD2.F32 R65, -RZ, R72.H1_H1 ;  /* 0x30000048ff417230 */ /* 0x000fc40000004100 */
[----:B------:R-:W-:Y:S01]  /*1120*/  FMUL.FTZ R61, R61, UR24 ;  /* 0x000000183d3d7c20 */ /* 0x000fe20008410000 */
[----:B------:R-:W-:Y:S02]  /*1130*/  HADD2.F32 R40, -RZ, R40.H0_H0 ;  /* 0x20000028ff287230 */ /* 0x000fe40000004100 */
[----:B------:R-:W-:Y:S01]  /*1140*/  FADD.FTZ R37, R36, R63 ;  /* 0x0000003f24257221 */ /* 0x000fe20000010000 */
[C---:B------:R-:W-:Y:S01]  /*1150*/  FFMA.FTZ R38, R64.reuse, R63, R38 ;  /* 0x0000003f40267223 */ /* 0x040fe20000010026 */
        /* <DEDUP_REMOVED lines=11> */
[----:B------:R-:W-:-:S07]  /*1210*/  FFMA.FTZ R38, R66, R65, R38 ;  /* 0x0000004142267223 */ /* 0x000fce0000010026 */
.L_x_659:
[----:B------:R-:W-:Y:S05]  /*1220*/  BSYNC.RECONVERGENT B0 ;  /* 0x0000000000007941 */ /* 0x000fea0003800200 */
.L_x_658:
        /* <DEDUP_REMOVED lines=22> */
[----:B0-----:R-:W-:-:S08]  /*1390*/  FADD.FTZ R37, R38, R37 ;  /* 0x0000002526257221 */ /* 0x001fd00000010000 */
        /* <DEDUP_REMOVED lines=9> */
.L_x_661:
[----:B------:R-:W-:Y:S05]  /*1430*/  BSYNC.RECONVERGENT B0 ;  /* 0x0000000000007941 */ /* 0x000fea0003800200 */
.L_x_660:
        /* <DEDUP_REMOVED lines=43> */
[----:B------:R-:W-:-:S02]  /*16f0*/  FMUL.FTZ R43, R38, UR12 ;  /* 0x0000000c262b7c20 */ /* 0x000fc40008410000 */
[----:B------:R-:W-:Y:S01]  /*1700*/  FADD.FTZ R37, R4, -R37 ;  /* 0x8000002504257221 */ /* 0x000fe20000010000 */
[----:B------:R-:W-:Y:S01]  /*1710*/  FMUL.FTZ R42, R36, UR12 ;  /* 0x0000000c242a7c20 */ /* 0x000fe20008410000 */
[----:B------:R-:W-:Y:S02]  /*1720*/  F2F.F16.F32 R39, R39 ;  /* 0x0000002700277304 */ /* 0x000fe40000200800 */
[----:B------:R-:W-:Y:S02]  /*1730*/  FMUL.FTZ R41, R37, UR24 ;  /* 0x0000001825297c20 */ /* 0x000fe40008410000 */
[----:B------:R-:W0:Y:S02]  /*1740*/  LDC.64 R36, c[0x0][0x468] ;  /* 0x00011a00ff247b82 */ /* 0x000e240000000a00 */
[----:B------:R-:W-:Y:S02]  /*1750*/  FMUL.FTZ R41, R41, UR12 ;  /* 0x0000000c29297c20 */ /* 0x000fe40008410000 */
[----:B------:R-:W1:Y:S08]  /*1760*/  F2F.F16.F32 R38, R43 ;  /* 0x0000002b00267304 */ /* 0x000e700000200800 */
[----:B------:R-:W2:Y:S01]  /*1770*/  F2F.F16.F32 R42, R42 ;  /* 0x0000002a002a7304 */ /* 0x000ea20000200800 */
[----:B-1----:R-:W-:-:S07]  /*1780*/  PRMT R71, R39, 0x5410, R38 ;  /* 0x0000541027477816 */ /* 0x002fce0000000026 */
[----:B------:R-:W1:Y:S01]  /*1790*/  F2F.F16.F32 R41, R41 ;  /* 0x0000002900297304 */ /* 0x000e620000200800 */
[C---:B0-----:R-:W-:Y:S01]  /*17a0*/  IMAD.WIDE.U32 R36, R67.reuse, 0x8, R36 ;  /* 0x0000000843247825 */ /* 0x041fe200078e0024 */
[----:B------:R-:W-:-:S03]  /*17b0*/  IADD3 R67, PT, PT, R67, 0x80, RZ ;  /* 0x0000008043437810 */ /* 0x000fc60007ffe0ff */
[----:B--2---:R-:W-:-:S05]  /*17c0*/  IMAD.WIDE.U32 R38, R42, 0x10000, RZ ;  /* 0x000100002a267825 */ /* 0x004fca00078e00ff */
[----:B------:R-:W-:Y:S02]  /*17d0*/  LOP3.LUT R39, R71, R39, RZ, 0xfc, !PT ;  /* 0x0000002747277212 */ /* 0x000fe400078efcff */
[----:B-1----:R-:W-:-:S05]  /*17e0*/  LOP3.LUT R38, R38, R41, RZ, 0xfc, !PT ;  /* 0x0000002926267212 */ /* 0x002fca00078efcff */
[----:B------:R0:W-:Y:S02]  /*17f0*/  STG.E.64 desc[UR14][R36.64], R38 ;  /* 0x0000002624007986 */ /* 0x0001e4000c101b0e */
.L_x_666:
[----:B------:R-:W-:Y:S05]  /*1800*/  BSYNC.RECONVERGENT B1 ;  /* 0x0000000000017941 */ /* 0x000fea0003800200 */
.L_x_665:
        /* <DEDUP_REMOVED lines=30> */
.L_x_668:
[----:B------:R-:W-:Y:S05]  /*19f0*/  BSYNC.RECONVERGENT B1 ;  /* 0x0000000000017941 */ /* 0x000fea0003800200 */
.L_x_667:
        /* <DEDUP_REMOVED lines=12> */
[----:B------:R-:W-:Y:S01]  /*1ac0*/  F2F.F16.F32 R39, R42 ;  /* 0x0000002a00277304 */ /* 0x000fe20000200800 */
[----:B------:R-:W-:Y:S02]  /*1ad0*/  FADD.FTZ R37, R60, -R37 ;  /* 0x800000253c257221 */ /* 0x000fe40000010000 */
[----:B------:R-:W-:Y:S02]  /*1ae0*/  FMUL.FTZ R36, R36, UR24 ;  /* 0x0000001824247c20 */ /* 0x000fe40008410000 */
[----:B------:R-:W-:-:S02]  /*1af0*/  FMUL.FTZ R40, R37, UR24 ;  /* 0x0000001825287c20 */ /* 0x000fc40008410000 */
[----:B------:R-:W-:Y:S01]  /*1b00*/  FMUL.FTZ R43, R36, UR12 ;  /* 0x0000000c242b7c20 */ /* 0x000fe20008410000 */
[----:B------:R-:W-:Y:S01]  /*1b10*/  F2F.F16.F32 R38, R38 ;  /* 0x0000002600267304 */ /* 0x000fe20000200800 */
[----:B------:R-:W0:Y:S01]  /*1b20*/  LDC.64 R36, c[0x0][0x468] ;  /* 0x00011a00ff247b82 */ /* 0x000e220000000a00 */
[----:B------:R-:W-:-:S06]  /*1b30*/  FMUL.FTZ R40, R40, UR12 ;  /* 0x0000000c28287c20 */ /* 0x000fcc0008410000 */
[----:B------:R-:W1:Y:S08]  /*1b40*/  F2F.F16.F32 R76, R43 ;  /* 0x0000002b004c7304 */ /* 0x000e700000200800 */
[----:B------:R-:W2:Y:S01]  /*1b50*/  F2F.F16.F32 R41, R40 ;  /* 0x0000002800297304 */ /* 0x000ea20000200800 */
[----:B-1----:R-:W-:Y:S01]  /*1b60*/  PRMT R71, R39, 0x5410, R76 ;  /* 0x0000541027477816 */ /* 0x002fe2000000004c */
[----:B------:R-:W-:-:S04]  /*1b70*/  IMAD.WIDE.U32 R38, R38, 0x10000, RZ ;  /* 0x0001000026267825 */ /* 0x000fc800078e00ff */
[----:B0-----:R-:W-:Y:S01]  /*1b80*/  IMAD.WIDE.U32 R36, R67, 0x8, R36 ;  /* 0x0000000843247825 */ /* 0x001fe200078e0024 */
[----:B------:R-:W-:Y:S02]  /*1b90*/  LOP3.LUT R39, R71, R39, RZ, 0xfc, !PT ;  /* 0x0000002747277212 */ /* 0x000fe400078efcff */
[----:B--2---:R-:W-:-:S05]  /*1ba0*/  LOP3.LUT R38, R38, R41, RZ, 0xfc, !PT ;  /* 0x0000002926267212 */ /* 0x004fca00078efcff */
[----:B------:R0:W-:Y:S01]  /*1bb0*/  STG.E.64 desc[UR14][R36.64], R38 ;  /* 0x0000002624007986 */ /* 0x0001e2000c101b0e */
[----:B------:R-:W-:Y:S05]  /*1bc0*/  BRA `(.L_x_669) ;  /* 0x00000018001c7947 */ /* 0x000fea0003800000 */
.L_x_664:
        /* <DEDUP_REMOVED lines=10> */
[----:B------:R-:W-:Y:S01]  /*1c70*/  FADD.FTZ R36, R7, -R36 ;  /* 0x8000002407247221 */ /* 0x000fe20000010000 */
[----:B------:R-:W-:Y:S01]  /*1c80*/  FFMA.FTZ R37, R3, UR4, R40 ;  /* 0x0000000403257c23 */ /* 0x000fe20008010028 */
[----:B------:R-:W-:Y:S01]  /*1c90*/  F2F.F16.F32 R38, R42 ;  /* 0x0000002a00267304 */ /* 0x000fe20000200800 */
[----:B------:R-:W-:Y:S01]  /*1ca0*/  FMUL.FTZ R76, R42, UR12 ;  /* 0x0000000c2a4c7c20 */ /* 0x000fe20008410000 */
[----:B------:R-:W-:Y:S01]  /*1cb0*/  FMUL.FTZ R43, R36, UR24 ;  /* 0x00000018242b7c20 */ /* 0x000fe20008410000 */
[----:B------:R-:W-:-:S03]  /*1cc0*/  FADD.FTZ R37, R4, -R37 ;  /* 0x8000002504257221 */ /* 0x000fc60000010000 */
[----:B------:R-:W-:Y:S01]  /*1cd0*/  FMUL.FTZ R75, R43, UR12 ;  /* 0x0000000c2b4b7c20 */ /* 0x000fe20008410000 */
[----:B------:R-:W-:Y:S01]  /*1ce0*/  FMUL.FTZ R71, R37, UR24 ;  /* 0x0000001825477c20 */ /* 0x000fe20008410000 */
[----:B------:R0:W1:Y:S08]  /*1cf0*/  F2F.F16.F32 R36, R43 ;  /* 0x0000002b00247304 */ /* 0x0000700000200800 */
[----:B------:R-:W2:Y:S01]  /*1d00*/  F2F.F16.F32 R39, R41 ;  /* 0x0000002900277304 */ /* 0x000ea20000200800 */
[----:B0-----:R-:W0:Y:S01]  /*1d10*/  LDC.64 R42, c[0x0][0x468] ;  /* 0x00011a00ff2a7b82 */ /* 0x001e220000000a00 */
[----:B-1----:R-:W-:-:S06]  /*1d20*/  IMAD.WIDE.U32 R36, R36, 0x10000, RZ ;  /* 0x0001000024247825 */ /* 0x002fcc00078e00ff */
[----:B------:R-:W1:Y:S01]  /*1d30*/  F2F.F16.F32 R73, R71 ;  /* 0x0000004700497304 */ /* 0x000e620000200800 */
[----:B--2---:R-:W-:-:S07]  /*1d40*/  PRMT R39, R39, 0x5410, R38 ;  /* 0x0000541027277816 */ /* 0x004fce0000000026 */
[----:B------:R-:W-:Y:S01]  /*1d50*/  F2F.F16.F32 R75, R75 ;  /* 0x0000004b004b7304 */ /* 0x000fe20000200800 */
[----:B------:R-:W-:Y:S02]  /*1d60*/  LOP3.LUT R39, R39, R37, RZ, 0xfc, !PT ;  /* 0x0000002527277212 */ /* 0x000fe400078efcff */
[----:B-1----:R-:W-:Y:S01]  /*1d70*/  LOP3.LUT R38, R36, R73, RZ, 0xfc, !PT ;  /* 0x0000004924267212 */ /* 0x002fe200078efcff */
[----:B------:R-:W-:Y:S01]  /*1d80*/  FMUL.FTZ R73, R41, UR12 ;  /* 0x0000000c29497c20 */ /* 0x000fe20008410000 */
[----:B------:R-:W1:Y:S01]  /*1d90*/  LDC.64 R36, c[0x0][0x478] ;  /* 0x00011e00ff247b82 */ /* 0x000e620000000a00 */
[----:B------:R-:W-:Y:S02]  /*1da0*/  FMUL.FTZ R41, R71, UR12 ;  /* 0x0000000c47297c20 */ /* 0x000fe40008410000 */
[----:B------:R-:W-:Y:S01]  /*1db0*/  F2F.F16.F32 R76, R76 ;  /* 0x0000004c004c7304 */ /* 0x000fe20000200800 */
[----:B0-----:R-:W-:-:S07]  /*1dc0*/  IMAD.WIDE.U32 R42, R67, 0x8, R42 ;  /* 0x00000008432a7825 */ /* 0x001fce00078e002a */
[----:B------:R-:W0:Y:S08]  /*1dd0*/  F2F.F16.F32 R73, R73 ;  /* 0x0000004900497304 */ /* 0x000e300000200800 */
[----:B------:R-:W2:Y:S01]  /*1de0*/  F2F.F16.F32 R41, R41 ;  /* 0x0000002900297304 */ /* 0x000ea20000200800 */
[----:B-1----:R-:W-:Y:S01]  /*1df0*/  IMAD.WIDE.U32 R36, R67, 0x8, R36 ;  /* 0x0000000843247825 */ /* 0x002fe200078e0024 */
[----:B0-----:R-:W-:-:S02]  /*1e00*/  PRMT R71, R73, 0x5410, R76 ;  /* 0x0000541049477816 */ /* 0x001fc4000000004c */
[----:B------:R-:W-:Y:S02]  /*1e10*/  IADD3 R67, PT, PT, R67, 0x80, RZ ;  /* 0x0000008043437810 */ /* 0x000fe40007ffe0ff */
[----:B------:R0:W-:Y:S02]  /*1e20*/  STG.E.64 desc[UR14][R36.64], R38 ;  /* 0x0000002624007986 */ /* 0x0001e4000c101b0e */
[----:B0-----:R-:W-:-:S05]  /*1e30*/  IMAD.WIDE.U32 R36, R75, 0x10000, RZ ;  /* 0x000100004b247825 */ /* 0x001fca00078e00ff */
[----:B------:R-:W-:Y:S02]  /*1e40*/  LOP3.LUT R37, R71, R37, RZ, 0xfc, !PT ;  /* 0x0000002547257212 */ /* 0x000fe400078efcff */
[----:B--2---:R-:W-:-:S05]  /*1e50*/  LOP3.LUT R36, R36, R41, RZ, 0xfc, !PT ;  /* 0x0000002924247212 */ /* 0x004fca00078efcff */
[----:B------:R0:W-:Y:S02]  /*1e60*/  STG.E.64 desc[UR14][R42.64], R36 ;  /* 0x000000242a007986 */ /* 0x0001e4000c101b0e */
.L_x_671:
[----:B------:R-:W-:Y:S05]  /*1e70*/  BSYNC.RECONVERGENT B1 ;  /* 0x0000000000017941 */ /* 0x000fea0003800200 */
.L_x_670:
        /* <DEDUP_REMOVED lines=41> */
.L_x_673:
[----:B------:R-:W-:Y:S05]  /*2110*/  BSYNC.RECONVERGENT B1 ;  /* 0x0000000000017941 */ /* 0x000fea0003800200 */
.L_x_672:
[----:B------:R-:W-:Y:S05]  /*2120*/  @!P3 BRA `(.L_x_669) ;  /* 0x0000001000c4b947 */ /* 0x000fea0003800000 */
[--C-:B01----:R-:W-:Y:S01]  /*2130*/  FFMA.FTZ R37, R61, UR4, R40.reuse ;  /* 0x000000043d257c23 */ /* 0x103fe20008010028 */
[--C-:B------:R-:W-:Y:S01]  /*2140*/  FFMA.FTZ R42, R64, UR4, R40.reuse ;  /* 0x00000004402a7c23 */ /* 0x100fe20008010028 */
[--C-:B------:R-:W-:Y:S01]  /*2150*/  FFMA.FTZ R36, R66, UR4, R40.reuse ;  /* 0x0000000442247c23 */ /* 0x100fe20008010028 */
[----:B------:R-:W-:Y:S01]  /*2160*/  FFMA.FTZ R41, R51, UR4, R40 ;  /* 0x0000000433297c23 */ /* 0x000fe20008010028 */
[----:B------:R-:W-:Y:S01]  /*2170*/  FADD.FTZ R37, R62, -R37 ;  /* 0x800000253e257221 */ /* 0x000fe20000010000 */
[----:B------:R-:W-:Y:S02]  /*2180*/  FADD.FTZ R42, R63, -R42 ;  /* 0x8000002a3f2a7221 */ /* 0x000fe40000010000 */
[----:B------:R-:W-:Y:S01]  /*2190*/  FADD.FTZ R41, R60, -R41 ;  /* 0x800000293c297221 */ /* 0x000fe20000010000 */
[----:B------:R-:W-:Y:S01]  /*21a0*/  FMUL.FTZ R38, R37, UR24 ;  /* 0x0000001825267c20 */ /* 0x000fe20008410000 */
[----:B------:R-:W-:Y:S01]  /*21b0*/  FADD.FTZ R37, R65, -R36 ;  /* 0x8000002441257221 */ /* 0x000fe20000010000 */
[----:B------:R-:W-:Y:S01]  /*21c0*/  FMUL.FTZ R40, R42, UR24 ;  /* 0x000000182a287c20 */ /* 0x000fe20008410000 */
[----:B------:R-:W-:Y:S01]  /*21d0*/  FMUL.FTZ R41, R41, UR24 ;  /* 0x0000001829297c20 */ /* 0x000fe20008410000 */
[----:B------:R-:W-:Y:S01]  /*21e0*/  F2F.F16.F32 R36, R38 ;  /* 0x0000002600247304 */ /* 0x000fe20000200800 */
[----:B------:R-:W-:Y:S01]  /*21f0*/  FMUL.FTZ R37, R37, UR24 ;  /* 0x0000001825257c20 */ /* 0x000fe20008410000 */
[----:B------:R-:W-:-:S03]  /*2200*/  FMUL.FTZ R71, R38, UR12 ;  /* 0x0000000c26477c20 */ /* 0x000fc60008410000 */
[----:B------:R-:W-:-:S03]  /*2210*/  FMUL.FTZ R73, R37, UR12 ;  /* 0x0000000c25497c20 */ /* 0x000fc60008410000 */
[----:B------:R0:W1:Y:S08]  /*2220*/  F2F.F16.F32 R43, R40 ;  /* 0x00000028002b7304 */ /* 0x0000700000200800 */
[----:B------:R-:W2:Y:S01]  /*2230*/  F2F.F16.F32 R39, R37 ;  /* 0x0000002500277304 */ /* 0x000ea20000200800 */
[----:B0-----:R-:W-:Y:S01]  /*2240*/  FMUL.FTZ R40, R40, UR12 ;  /* 0x0000000c28287c20 */ /* 0x001fe20008410000 */
[----:B-1----:R-:W-:-:S06]  /*2250*/  IMAD.WIDE.U32 R76, R43, 0x10000, RZ ;  /* 0x000100002b4c7825 */ /* 0x002fcc00078e00ff */
[----:B------:R0:W1:Y:S01]  /*2260*/  F2F.F16.F32 R42, R41 ;  /* 0x00000029002a7304 */ /* 0x0000620000200800 */
[----:B--2---:R-:W-:-:S07]  /*2270*/  PRMT R36, R36, 0x5410, R39 ;  /* 0x0000541024247816 */ /* 0x004fce0000000027 */
[----:B------:R-:W-:Y:S01]  /*2280*/  F2F.F16.F32 R38, R71 ;  /* 0x0000004700267304 */ /* 0x000fe20000200800 */
[----:B0-----:R-:W-:Y:S01]  /*2290*/  FMUL.FTZ R41, R41, UR12 ;  /* 0x0000000c29297c20 */ /* 0x001fe20008410000 */
[----:B------:R-:W-:Y:S02]  /*22a0*/  LOP3.LUT R43, R36, R77, RZ, 0xfc, !PT ;  /* 0x0000004d242b7212 */ /* 0x000fe400078efcff */
[----:B------:R-:W0:Y:S01]  /*22b0*/  LDC.64 R36, c[0x0][0x468] ;  /* 0x00011a00ff247b82 */ /* 0x000e220000000a00 */
[----:B-1----:R-:W-:-:S03]  /*22c0*/  LOP3.LUT R42, R76, R42, RZ, 0xfc, !PT ;  /* 0x0000002a4c2a7212 */ /* 0x002fc600078efcff */
[----:B------:R-:W1:Y:S04]  /*22d0*/  F2F.F16.F32 R39, R73 ;  /* 0x0000004900277304 */ /* 0x000e680000200800 */
[----:B------:R-:W2:Y:S04]  /*22e0*/  LDC.64 R76, c[0x0][0x478] ;  /* 0x00011e00ff4c7b82 */ /* 0x000ea80000000a00 */
[----:B------:R-:W3:Y:S01]  /*22f0*/  F2F.F16.F32 R40, R40 ;  /* 0x0000002800287304 */ /* 0x000ee20000200800 */
[----:B-1----:R-:W-:-:S07]  /*2300*/  PRMT R75, R38, 0x5410, R39 ;  /* 0x00005410264b7816 */ /* 0x002fce0000000027 */
[----:B------:R-:W1:Y:S01]  /*2310*/  F2F.F16.F32 R41, R41 ;  /* 0x0000002900297304 */ /* 0x000e620000200800 */
[----:B0-----:R-:W-:-:S04]  /*2320*/  IMAD.WIDE.U32 R36, R67, 0x8, R36 ;  /* 0x0000000843247825 */ /* 0x001fc800078e0024 */
[----:B---3--:R-:W-:-:S04]  /*2330*/  IMAD.WIDE.U32 R38, R40, 0x10000, RZ ;  /* 0x0001000028267825 */ /* 0x008fc800078e00ff */
[----:B--2---:R-:W-:Y:S01]  /*2340*/  IMAD.WIDE.U32 R76, R67, 0x8, R76 ;  /* 0x00000008434c7825 */ /* 0x004fe200078e004c */
[----:B------:R-:W-:Y:S02]  /*2350*/  LOP3.LUT R39, R75, R39, RZ, 0xfc, !PT ;  /* 0x000000274b277212 */ /* 0x000fe400078efcff */
[----:B-1----:R-:W-:Y:S02]  /*2360*/  LOP3.LUT R38, R38, R41, RZ, 0xfc, !PT ;  /* 0x0000002926267212 */ /* 0x002fe400078efcff */
[----:B------:R4:W-:Y:S04]  /*2370*/  STG.E.64 desc[UR14][R76.64], R42 ;  /* 0x0000002a4c007986 */ /* 0x0009e8000c101b0e */
[----:B------:R4:W-:Y:S01]  /*2380*/  STG.E.64 desc[UR14][R36.64], R38 ;  /* 0x0000002624007986 */ /* 0x0009e2000c101b0e */
[----:B------:R-:W-:Y:S05]  /*2390*/  BRA `(.L_x_669) ;  /* 0x0000001000287947 */ /* 0x000fea0003800000 */
.L_x_663:
        /* <DEDUP_REMOVED lines=8> */
[----:B------:R-:W-:Y:S01]  /*2420*/  SHF.R.U32.HI R38, RZ, 0x10, R57 ;  /* 0x00000010ff267819 */ /* 0x000fe20000011639 */
[--C-:B------:R-:W-:Y:S01]  /*2430*/  FFMA.FTZ R42, R10, UR4, R40.reuse ;  /* 0x000000040a2a7c23 */ /* 0x100fe20008010028 */
[----:B------:R-:W-:Y:S01]  /*2440*/  FFMA.FTZ R41, R3, UR4, R40 ;  /* 0x0000000403297c23 */ /* 0x000fe20008010028 */
[----:B------:R-:W-:Y:S02]  /*2450*/  HADD2.F32 R36, -RZ, R36.H0_H0 ;  /* 0x20000024ff247230 */ /* 0x000fe40000004100 */
[----:B------:R-:W-:Y:S01]  /*2460*/  FADD.FTZ R37, R6, -R37 ;  /* 0x8000002506257221 */ /* 0x000fe20000010000 */
[----:B------:R-:W-:Y:S02]  /*2470*/  HADD2.F32 R38, -RZ, R38.H0_H0 ;  /* 0x20000026ff267230 */ /* 0x000fe40000004100 */
[----:B------:R-:W-:Y:S01]  /*2480*/  FADD.FTZ R39, R9, -R42 ;  /* 0x8000002a09277221 */ /* 0x000fe20000010000 */
[----:B------:R-:W-:Y:S01]  /*2490*/  FFMA.FTZ R42, R8, UR4, R40 ;  /* 0x00000004082a7c23 */ /* 0x000fe20008010028 */
[----:B------:R-:W-:Y:S01]  /*24a0*/  FFMA.FTZ R37, R37, UR24, R36 ;  /* 0x0000001825257c23 */ /* 0x000fe20008010024 */
[----:B------:R-:W-:Y:S01]  /*24b0*/  FADD.FTZ R76, R4, -R41 ;  /* 0x80000029044c7221 */ /* 0x000fe20000010000 */
[----:B------:R-:W-:Y:S01]  /*24c0*/  FFMA.FTZ R36, R39, UR24, R38 ;  /* 0x0000001827247c23 */ /* 0x000fe20008010026 */
[----:B------:R-:W-:Y:S01]  /*24d0*/  SHF.R.U64 R39, R56, 0x10, R57 ;  /* 0x0000001038277819 */ /* 0x000fe20000001239 */
[----:B------:R-:W-:Y:S01]  /*24e0*/  FMUL.FTZ R38, R37, UR12 ;  /* 0x0000000c25267c20 */ /* 0x000fe20008410000 */
[----:B------:R-:W-:-:S03]  /*24f0*/  FADD.FTZ R42, R7, -R42 ;  /* 0x8000002a072a7221 */ /* 0x000fc60000010000 */
[----:B------:R-:W-:Y:S02]  /*2500*/  HADD2.F32 R37, -RZ, R39.H0_H0 ;  /* 0x20000027ff257230 */ /* 0x000fe40000004100 */
[----:B------:R-:W-:Y:S01]  /*2510*/  FMUL.FTZ R39, R36, UR12 ;  /* 0x0000000c24277c20 */ /* 0x000fe20008410000 */
[----:B------:R-:W-:Y:S02]  /*2520*/  F2F.F16.F32 R38, R38 ;  /* 0x0000002600267304 */ /* 0x000fe40000200800 */
[----:B------:R-:W-:Y:S01]  /*2530*/  FFMA.FTZ R36, R42, UR24, R37 ;  /* 0x000000182a247c23 */ /* 0x000fe20008010025 */
[----:B------:R-:W-:-:S03]  /*2540*/  MOV R37, R56 ;  /* 0x0000003800257202 */ /* 0x000fc60000000f00 */
[----:B------:R-:W-:Y:S02]  /*2550*/  FMUL.FTZ R42, R36, UR12 ;  /* 0x0000000c242a7c20 */ /* 0x000fe40008410000 */
[----:B------:R-:W0:Y:S01]  /*2560*/  F2F.F16.F32 R39, R39 ;  /* 0x0000002700277304 */ /* 0x000e220000200800 */
[----:B------:R-:W-:-:S05]  /*2570*/  HADD2.F32 R37, -RZ, R37.H0_H0 ;  /* 0x20000025ff257230 */ /* 0x000fca0000004100 */
[----:B------:R-:W-:Y:S02]  /*2580*/  FFMA.FTZ R41, R76, UR24, R37 ;  /* 0x000000184c297c23 */ /* 0x000fe40008010025 */
[----:B------:R-:W1:Y:S01]  /*2590*/  LDC.64 R36, c[0x0][0x468] ;  /* 0x00011a00ff247b82 */ /* 0x000e620000000a00 */
[----:B------:R-:W2:Y:S01]  /*25a0*/  F2F.F16.F32 R42, R42 ;  /* 0x0000002a002a7304 */ /* 0x000ea20000200800 */
[----:B------:R-:W-:Y:S01]  /*25b0*/  FMUL.FTZ R41, R41, UR12 ;  /* 0x0000000c29297c20 */ /* 0x000fe20008410000 */
[----:B0-----:R-:W-:-:S06]  /*25c0*/  PRMT R43, R38, 0x5410, R39 ;  /* 0x00005410262b7816 */ /* 0x001fcc0000000027 */
[----:B------:R-:W0:Y:S01]  /*25d0*/  F2F.F16.F32 R41, R41 ;  /* 0x0000002900297304 */ /* 0x000e220000200800 */
[----:B--2---:R-:W-:-:S05]  /*25e0*/  IMAD.WIDE.U32 R38, R42, 0x10000, RZ ;  /* 0x000100002a267825 */ /* 0x004fca00078e00ff */
[----:B------:R-:W-:Y:S02]  /*25f0*/  LOP3.LUT R39, R43, R39, RZ, 0xfc, !PT ;  /* 0x000000272b277212 */ /* 0x000fe400078efcff */
[----:B0-----:R-:W-:Y:S01]  /*2600*/  LOP3.LUT R38, R38, R41, RZ, 0xfc, !PT ;  /* 0x0000002926267212 */ /* 0x001fe200078efcff */
[C---:B-1----:R-:W-:Y:S01]  /*2610*/  IMAD.WIDE.U32 R36, R67.reuse, 0x8, R36 ;  /* 0x0000000843247825 */ /* 0x042fe200078e0024 */
[----:B------:R-:W-:-:S04]  /*2620*/  IADD3 R67, PT, PT, R67, 0x80, RZ ;  /* 0x0000008043437810 */ /* 0x000fc80007ffe0ff */
[----:B------:R0:W-:Y:S03]  /*2630*/  STG.E.64 desc[UR14][R36.64], R38 ;  /* 0x0000002624007986 */ /* 0x0001e6000c101b0e */
.L_x_676:
[----:B------:R-:W-:Y:S05]  /*2640*/  BSYNC.RECONVERGENT B1 ;  /* 0x0000000000017941 */ /* 0x000fea0003800200 */
.L_x_675:
[----:B------:R-:W-:Y:S04]  /*2650*/  BSSY.RECONVERGENT B1, `(.L_x_677) ;  /* 0x0000026000017945 */ /* 0x000fe80003800200 */
[----:B------:R-:W-:Y:S05]  /*2660*/  @!P1 BRA `(.L_x_678) ;  /* 0x0000000000909947 */ /* 0x000fea0003800000 */
[----:B0----5:R-:W-:Y:S01]  /*2670*/  MOV R36, R55 ;  /* 0x0000003700247202 */ /* 0x021fe20000000f00 */
        /* <DEDUP_REMOVED lines=35> */
.L_x_678:
[----:B------:R-:W-:Y:S05]  /*28b0*/  BSYNC.RECONVERGENT B1 ;  /* 0x0000000000017941 */ /* 0x000fea0003800200 */
.L_x_677:
[----:B------:R-:W-:Y:S05]  /*28c0*/  @!P3 BRA `(.L_x_669) ;  /* 0x0000000800dcb947 */ /* 0x000fea0003800000 */
[----:B01---5:R-:W-:Y:S01]  /*28d0*/  MOV R36, R53 ;  /* 0x0000003500247202 */ /* 0x023fe20000000f00 */
        /* <DEDUP_REMOVED lines=10> */
[----:B------:R-:W-:Y:S01]  /*2980*/  SHF.R.U64 R39, R52, 0x10, R53 ;  /* 0x0000001034277819 */ /* 0x000fe20000001235 */
[----:B------:R-:W-:Y:S01]  /*2990*/  FFMA.FTZ R37, R38, UR24, R37 ;  /* 0x0000001826257c23 */ /* 0x000fe20008010025 */
[----:B------:R-:W-:Y:S01]  /*29a0*/  FADD.FTZ R76, R60, -R41 ;  /* 0x800000293c4c7221 */ /* 0x000fe20000010000 */
[----:B------:R-:W-:Y:S01]  /*29b0*/  FMUL.FTZ R38, R36, UR12 ;  /* 0x0000000c24267c20 */ /* 0x000fe20008410000 */
[----:B------:R-:W-:Y:S01]  /*29c0*/  FADD.FTZ R36, R63, -R42 ;  /* 0x8000002a3f247221 */ /* 0x000fe20000010000 */
[----:B------:R-:W-:Y:S01]  /*29d0*/  FMUL.FTZ R42, R37, UR12 ;  /* 0x0000000c252a7c20 */ /* 0x000fe20008410000 */
[----:B------:R-:W-:Y:S01]  /*29e0*/  HADD2.F32 R39, -RZ, R39.H0_H0 ;  /* 0x20000027ff277230 */ /* 0x000fe20000004100 */
[----:B------:R-:W-:-:S02]  /*29f0*/  MOV R37, R52 ;  /* 0x0000003400257202 */ /* 0x000fc40000000f00 */
[----:B------:R-:W-:Y:S02]  /*2a00*/  F2F.F16.F32 R38, R38 ;  /* 0x0000002600267304 */ /* 0x000fe40000200800 */
[----:B------:R-:W-:Y:S01]  /*2a10*/  FFMA.FTZ R36, R36, UR24, R39 ;  /* 0x0000001824247c23 */ /* 0x000fe20008010027 */
[----:B------:R-:W-:-:S03]  /*2a20*/  HADD2.F32 R37, -RZ, R37.H0_H0 ;  /* 0x20000025ff257230 */ /* 0x000fc60000004100 */
[----:B------:R-:W-:Y:S02]  /*2a30*/  FMUL.FTZ R40, R36, UR12 ;  /* 0x0000000c24287c20 */ /* 0x000fe40008410000 */
[----:B------:R-:W-:Y:S01]  /*2a40*/  FFMA.FTZ R41, R76, UR24, R37 ;  /* 0x000000184c297c23 */ /* 0x000fe20008010025 */
[----:B------:R-:W0:Y:S01]  /*2a50*/  F2F.F16.F32 R39, R42 ;  /* 0x0000002a00277304 */ /* 0x000e220000200800 */
[----:B------:R-:W1:Y:S02]  /*2a60*/  LDC.64 R36, c[0x0][0x468] ;  /* 0x00011a00ff247b82 */ /* 0x000e640000000a00 */
[----:B------:R-:W-:-:S05]  /*2a70*/  FMUL.FTZ R41, R41, UR12 ;  /* 0x0000000c29297c20 */ /* 0x000fca0008410000 */
[----:B------:R-:W2:Y:S01]  /*2a80*/  F2F.F16.F32 R40, R40 ;  /* 0x0000002800287304 */ /* 0x000ea20000200800 */
[----:B0-----:R-:W-:-:S07]  /*2a90*/  PRMT R43, R38, 0x5410, R39 ;  /* 0x00005410262b7816 */ /* 0x001fce0000000027 */
[----:B------:R-:W0:Y:S01]  /*2aa0*/  F2F.F16.F32 R41, R41 ;  /* 0x0000002900297304 */ /* 0x000e220000200800 */
[----:B--2---:R-:W-:-:S04]  /*2ab0*/  IMAD.WIDE.U32 R38, R40, 0x10000, RZ ;  /* 0x0001000028267825 */ /* 0x004fc800078e00ff */
[----:B-1----:R-:W-:Y:S01]  /*2ac0*/  IMAD.WIDE.U32 R36, R67, 0x8, R36 ;  /* 0x0000000843247825 */ /* 0x002fe200078e0024 */
[----:B------:R-:W-:Y:S02]  /*2ad0*/  LOP3.LUT R39, R43, R39, RZ, 0xfc, !PT ;  /* 0x000000272b277212 */ /* 0x000fe400078efcff */
[----:B0-----:R-:W-:-:S05]  /*2ae0*/  LOP3.LUT R38, R38, R41, RZ, 0xfc, !PT ;  /* 0x0000002926267212 */ /* 0x001fca00078efcff */
[----:B------:R3:W-:Y:S01]  /*2af0*/  STG.E.64 desc[UR14][R36.64], R38 ;  /* 0x0000002624007986 */ /* 0x0007e2000c101b0e */
[----:B------:R-:W-:Y:S05]  /*2b00*/  BRA `(.L_x_669) ;  /* 0x00000008004c7947 */ /* 0x000fea0003800000 */
.L_x_674:
[----:B------:R-:W-:Y:S04]  /*2b10*/  BSSY.RECONVERGENT B1, `(.L_x_679) ;  /* 0x0000031000017945 */ /* 0x000fe80003800200 */
[----:B------:R-:W-:Y:S05]  /*2b20*/  @!P2 BRA `(.L_x_680) ;  /* 0x0000000000bca947 */ /* 0x000fea0003800000 */
[----:B-----5:R-:W-:Y:S01]  /*2b30*/  MOV R36, R57 ;  /* 0x0000003900247202 */ /* 0x020fe20000000f00 */
[--C-:B------:R-:W-:Y:S01]  /*2b40*/  FFMA.FTZ R37, R5, UR4, R40.reuse ;  /* 0x0000000405257c23 */ /* 0x100fe20008010028 */
[--C-:B------:R-:W-:Y:S01]  /*2b50*/  FFMA.FTZ R42, R8, UR4, R40.reuse ;  /* 0x00000004082a7c23 */ /* 0x100fe20008010028 */
[----:B------:R-:W-:Y:S01]  /*2b60*/  SHF.R.U32.HI R39, RZ, 0x10, R57 ;  /* 0x00000010ff277819 */ /* 0x000fe20000011639 */
[----:B------:R-:W-:Y:S01]  /*2b70*/  FFMA.FTZ R38, R10, UR4, R40 ;  /* 0x000000040a267c23 */ /* 0x000fe20008010028 */
[----:B------:R-:W-:Y:S02]  /*2b80*/  HADD2.F32 R36, -RZ, R36.H0_H0 ;  /* 0x20000024ff247230 */ /* 0x000fe40000004100 */
[----:B------:R-:W-:Y:S01]  /*2b90*/  FADD.FTZ R37, R6, -R37 ;  /* 0x8000002506257221 */ /* 0x000fe20000010000 */
[----:B------:R-:W-:Y:S01]  /*2ba0*/  FADD.FTZ R42, R7, -R42 ;  /* 0x8000002a072a7221 */ /* 0x000fe20000010000 */
[----:B------:R-:W-:Y:S02]  /*2bb0*/  HADD2.F32 R39, -RZ, R39.H0_H0 ;  /* 0x20000027ff277230 */ /* 0x000fe40000004100 */
[----:B------:R-:W-:Y:S01]  /*2bc0*/  FADD.FTZ R38, R9, -R38 ;  /* 0x8000002609267221 */ /* 0x000fe20000010000 */
[----:B------:R-:W-:Y:S01]  /*2bd0*/  FFMA.FTZ R41, R37, UR24, R36 ;  /* 0x0000001825297c23 */ /* 0x000fe20008010024 */
[----:B------:R-:W-:-:S02]  /*2be0*/  SHF.R.U64 R36, R56, 0x10, R57 ;  /* 0x0000001038247819 */ /* 0x000fc40000001239 */
[----:B------:R-:W-:Y:S02]  /*2bf0*/  FFMA.FTZ R43, R38, UR24, R39 ;  /* 0x00000018262b7c23 */ /* 0x000fe40008010027 */
[----:B------:R-:W-:Y:S01]  /*2c00*/  F2F.F16.F32 R39, R41 ;  /* 0x0000002900277304 */ /* 0x000fe20000200800 */
[----:B------:R-:W-:Y:S01]  /*2c10*/  HADD2.F32 R37, -RZ, R36.H0_H0 ;  /* 0x20000024ff257230 */ /* 0x000fe20000004100 */
[----:B------:R-:W-:Y:S01]  /*2c20*/  MOV R36, R56 ;  /* 0x0000003800247202 */ /* 0x000fe20000000f00 */
[----:B------:R-:W-:-:S03]  /*2c30*/  FMUL.FTZ R76, R43, UR12 ;  /* 0x0000000c2b4c7c20 */ /* 0x000fc60008410000 */
[----:B------:R-:W-:Y:S01]  /*2c40*/  FFMA.FTZ R42, R42, UR24, R37 ;  /* 0x000000182a2a7c23 */ /* 0x000fe20008010025 */
[----:B------:R-:W-:Y:S01]  /*2c50*/  FFMA.FTZ R37, R3, UR4, R40 ;  /* 0x0000000403257c23 */ /* 0x000fe20008010028 */
[----:B------:R-:W-:Y:S01]  /*2c60*/  HADD2.F32 R71, -RZ, R36.H0_H0 ;  /* 0x20000024ff477230 */ /* 0x000fe20000004100 */
[----:B------:R-:W0:Y:S01]  /*2c70*/  F2F.F16.F32 R38, R43 ;  /* 0x0000002b00267304 */ /* 0x000e220000200800 */
[----:B------:R-:W-:Y:S01]  /*2c80*/  FMUL.FTZ R75, R42, UR12 ;  /* 0x0000000c2a4b7c20 */ /* 0x000fe20008410000 */
[----:B------:R-:W-:-:S04]  /*2c90*/  FADD.FTZ R36, R4, -R37 ;  /* 0x8000002504247221 */ /* 0x000fc80000010000 */
[----:B------:R-:W-:Y:S02]  /*2ca0*/  FFMA.FTZ R71, R36, UR24, R71 ;  /* 0x0000001824477c23 */ /* 0x000fe40008010047 */
[----:B------:R1:W2:Y:S01]  /*2cb0*/  F2F.F16.F32 R36, R42 ;  /* 0x0000002a00247304 */ /* 0x0002a20000200800 */
[----:B0-----:R-:W-:-:S07]  /*2cc0*/  PRMT R39, R39, 0x5410, R38 ;  /* 0x0000541027277816 */ /* 0x001fce0000000026 */
[----:B------:R-:W0:Y:S01]  /*2cd0*/  F2F.F16.F32 R73, R71 ;  /* 0x0000004700497304 */ /* 0x000e220000200800 */
[----:B-1----:R-:W1:Y:S01]  /*2ce0*/  LDC.64 R42, c[0x0][0x468] ;  /* 0x00011a00ff2a7b82 */ /* 0x002e620000000a00 */
[----:B--2---:R-:W-:-:S06]  /*2cf0*/  IMAD.WIDE.U32 R36, R36, 0x10000, RZ ;  /* 0x0001000024247825 */ /* 0x004fcc00078e00ff */
[----:B------:R-:W-:Y:S01]  /*2d00*/  F2F.F16.F32 R75, R75 ;  /* 0x0000004b004b7304 */ /* 0x000fe20000200800 */
[----:B------:R-:W-:Y:S02]  /*2d10*/  LOP3.LUT R39, R39, R37, RZ, 0xfc, !PT ;  /* 0x0000002527277212 */ /* 0x000fe400078efcff */
[----:B0-----:R-:W-:Y:S01]  /*2d20*/  LOP3.LUT R38, R36, R73, RZ, 0xfc, !PT ;  /* 0x0000004924267212 */ /* 0x001fe200078efcff */
[----:B------:R-:W-:Y:S01]  /*2d30*/  FMUL.FTZ R73, R41, UR12 ;  /* 0x0000000c29497c20 */ /* 0x000fe20008410000 */
[----:B------:R-:W0:Y:S01]  /*2d40*/  LDC.64 R36, c[0x0][0x478] ;  /* 0x00011e00ff247b82 */ /* 0x000e220000000a00 */
[----:B------:R-:W-:Y:S02]  /*2d50*/  FMUL.FTZ R41, R71, UR12 ;  /* 0x0000000c47297c20 */ /* 0x000fe40008410000 */
[----:B------:R-:W-:Y:S01]  /*2d60*/  F2F.F16.F32 R76, R76 ;  /* 0x0000004c004c7304 */ /* 0x000fe20000200800 */
[----:B-1----:R-:W-:-:S07]  /*2d70*/  IMAD.WIDE.U32 R42, R67, 0x8, R42 ;  /* 0x00000008432a7825 */ /* 0x002fce00078e002a */
[----:B------:R-:W1:Y:S08]  /*2d80*/  F2F.F16.F32 R73, R73 ;  /* 0x0000004900497304 */ /* 0x000e700000200800 */
[----:B------:R-:W2:Y:S01]  /*2d90*/  F2F.F16.F32 R41, R41 ;  /* 0x0000002900297304 */ /* 0x000ea20000200800 */
[----:B0-----:R-:W-:Y:S01]  /*2da0*/  IMAD.WIDE.U32 R36, R67, 0x8, R36 ;  /* 0x0000000843247825 */ /* 0x001fe200078e0024 */
[----:B-1----:R-:W-:-:S02]  /*2db0*/  PRMT R71, R73, 0x5410, R76 ;  /* 0x0000541049477816 */ /* 0x002fc4000000004c */
[----:B------:R-:W-:Y:S02]  /*2dc0*/  IADD3 R67, PT, PT, R67, 0x80, RZ ;  /* 0x0000008043437810 */ /* 0x000fe40007ffe0ff */
[----:B------:R0:W-:Y:S02]  /*2dd0*/  STG.E.64 desc[UR14][R36.64], R38 ;  /* 0x0000002624007986 */ /* 0x0001e4000c101b0e */
[----:B0-----:R-:W-:-:S05]  /*2de0*/  IMAD.WIDE.U32 R36, R75, 0x10000, RZ ;  /* 0x000100004b247825 */ /* 0x001fca00078e00ff */
[----:B------:R-:W-:Y:S02]  /*2df0*/  LOP3.LUT R37, R71, R37, RZ, 0xfc, !PT ;  /* 0x0000002547257212 */ /* 0x000fe400078efcff */
[----:B--2---:R-:W-:-:S05]  /*2e00*/  LOP3.LUT R36, R36, R41, RZ, 0xfc, !PT ;  /* 0x0000002924247212 */ /* 0x004fca00078efcff */
[----:B------:R0:W-:Y:S02]  /*2e10*/  STG.E.64 desc[UR14][R42.64], R36 ;  /* 0x000000242a007986 */ /* 0x0001e4000c101b0e */
.L_x_680:
[----:B------:R-:W-:Y:S05]  /*2e20*/  BSYNC.RECONVERGENT B1 ;  /* 0x0000000000017941 */ /* 0x000fea0003800200 */
.L_x_679:
[----:B------:R-:W-:Y:S04]  /*2e30*/  BSSY.RECONVERGENT B1, `(.L_x_681) ;  /* 0x0000031000017945 */ /* 0x000fe80003800200 */
[----:B------:R-:W-:Y:S05]  /*2e40*/  @!P1 BRA `(.L_x_682) ;  /* 0x0000000000bc9947 */ /* 0x000fea0003800000 */
[----:B0----5:R-:W-:Y:S01]  /*2e50*/  MOV R36, R55 ;  /* 0x0000003700247202 */ /* 0x021fe20000000f00 */
        /* <DEDUP_REMOVED lines=11> */
[----:B------:R-:W-:Y:S01]  /*2f10*/  FFMA.FTZ R43, R38, UR24, R39 ;  /* 0x00000018262b7c23 */ /* 0x000fe20008010027 */
[----:B------:R-:W-:Y:S02]  /*2f20*/  F2F.F16.F32 R73, R41 ;  /* 0x0000002900497304 */ /* 0x000fe40000200800 */
        /* <DEDUP_REMOVED lines=16> */
[----:B------:R-:W-:Y:S01]  /*3030*/  LOP3.LUT R37, R73, R37, RZ, 0xfc, !PT ;  /* 0x0000002549257212 */ /* 0x000fe200078efcff */
[----:B------:R-:W-:Y:S01]  /*3040*/  FMUL.FTZ R73, R41, UR12 ;  /* 0x0000000c29497c20 */ /* 0x000fe20008410000 */
[----:B------:R-:W-:Y:S01]  /*3050*/  FMUL.FTZ R41, R71, UR12 ;  /* 0x0000000c47297c20 */ /* 0x000fe20008410000 */
[----:B0-----:R-:W-:-:S04]  /*3060*/  LOP3.LUT R36, R36, R39, RZ, 0xfc, !PT ;  /* 0x0000002724247212 */ /* 0x001fc800078efcff */
[----:B------:R-:W-:Y:S01]  /*3070*/  F2F.F16.F32 R76, R76 ;  /* 0x0000004c004c7304 */ /* 0x000fe20000200800 */
[----:B------:R-:W0:Y:S07]  /*3080*/  LDC.64 R38, c[0x0][0x478] ;  /* 0x00011e00ff267b82 */ /* 0x000e2e0000000a00 */
[----:B------:R-:W2:Y:S01]  /*3090*/  F2F.F16.F32 R73, R73 ;  /* 0x0000004900497304 */ /* 0x000ea20000200800 */
[----:B-1----:R-:W-:-:S07]  /*30a0*/  IMAD.WIDE.U32 R42, R67, 0x8, R42 ;  /* 0x00000008432a7825 */ /* 0x002fce00078e002a */
[----:B------:R-:W1:Y:S01]  /*30b0*/  F2F.F16.F32 R41, R41 ;  /* 0x0000002900297304 */ /* 0x000e620000200800 */
[----:B--2---:R-:W-:Y:S01]  /*30c0*/  PRMT R71, R73, 0x5410, R76 ;  /* 0x0000541049477816 */ /* 0x004fe2000000004c */
[C---:B0-----:R-:W-:Y:S01]  /*30d0*/  IMAD.WIDE.U32 R38, R67.reuse, 0x8, R38 ;  /* 0x0000000843267825 */ /* 0x041fe200078e0026 */
[----:B------:R-:W-:-:S04]  /*30e0*/  IADD3 R67, PT, PT, R67, 0x80, RZ ;  /* 0x0000008043437810 */ /* 0x000fc80007ffe0ff */
[----:B------:R0:W-:Y:S02]  /*30f0*/  STG.E.64 desc[UR14][R38.64], R36 ;  /* 0x0000002426007986 */ /* 0x0001e4000c101b0e */
[----:B0-----:R-:W-:-:S05]  /*3100*/  IMAD.WIDE.U32 R36, R75, 0x10000, RZ ;  /* 0x000100004b247825 */ /* 0x001fca00078e00ff */
[----:B------:R-:W-:Y:S02]  /*3110*/  LOP3.LUT R37, R71, R37, RZ, 0xfc, !PT ;  /* 0x0000002547257212 */ /* 0x000fe400078efcff */
[----:B-1----:R-:W-:-:S05]  /*3120*/  LOP3.LUT R36, R36, R41, RZ, 0xfc, !PT ;  /* 0x0000002924247212 */ /* 0x002fca00078efcff */
[----:B------:R1:W-:Y:S02]  /*3130*/  STG.E.64 desc[UR14][R42.64], R36 ;  /* 0x000000242a007986 */ /* 0x0003e4000c101b0e */
.L_x_682:
[----:B------:R-:W-:Y:S05]  /*3140*/  BSYNC.RECONVERGENT B1 ;  /* 0x0000000000017941 */ /* 0x000fea0003800200 */
.L_x_681:
[----:B------:R-:W-:Y:S05]  /*3150*/  @!P3 BRA `(.L_x_669) ;  /* 0x0000000000b8b947 */ /* 0x000fea0003800000 */
[----:B01---5:R-:W-:Y:S01]  /*3160*/  MOV R36, R53 ;  /* 0x0000003500247202 */ /* 0x023fe20000000f00 */
[----:B------:R-:W-:Y:S01]  /*3170*/  FFMA.FTZ R37, R61, UR4, R40 ;  /* 0x000000043d257c23 */ /* 0x000fe20008010028 */
[----:B------:R-:W-:-:S03]  /*3180*/  SHF.R.U32.HI R39, RZ, 0x10, R53 ;  /* 0x00000010ff277819 */ /* 0x000fc60000011635 */
[----:B------:R-:W-:Y:S02]  /*3190*/  HADD2.F32 R38, -RZ, R36.H0_H0 ;  /* 0x20000024ff267230 */ /* 0x000fe40000004100 */
[----:B------:R-:W-:Y:S01]  /*31a0*/  FADD.FTZ R37, R62, -R37 ;  /* 0x800000253e257221 */ /* 0x000fe20000010000 */
[----:B------:R-:W-:Y:S01]  /*31b0*/  FFMA.FTZ R36, R64, UR4, R40 ;  /* 0x0000000440247c23 */ /* 0x000fe20008010028 */
[----:B------:R-:W-:Y:S02]  /*31c0*/  HADD2.F32 R39, -RZ, R39.H0_H0 ;  /* 0x20000027ff277230 */ /* 0x000fe40000004100 */
[----:B------:R-:W-:Y:S01]  /*31d0*/  FFMA.FTZ R43, R37, UR24, R38 ;  /* 0x00000018252b7c23 */ /* 0x000fe20008010026 */
[----:B------:R-:W-:Y:S01]  /*31e0*/  SHF.R.U64 R37, R52, 0x10, R53 ;  /* 0x0000001034257819 */ /* 0x000fe20000001235 */
[----:B------:R-:W-:Y:S01]  /*31f0*/  FADD.FTZ R41, R63, -R36 ;  /* 0x800000243f297221 */ /* 0x000fe20000010000 */
[----:B------:R-:W-:Y:S01]  /*3200*/  FFMA.FTZ R38, R66, UR4, R40 ;  /* 0x0000000442267c23 */ /* 0x000fe20008010028 */
[----:B------:R-:W-:-:S02]  /*3210*/  FMUL.FTZ R71, R43, UR12 ;  /* 0x0000000c2b477c20 */ /* 0x000fc40008410000 */
[----:B------:R-:W-:Y:S02]  /*3220*/  HADD2.F32 R36, -RZ, R37.H0_H0 ;  /* 0x20000025ff247230 */ /* 0x000fe40000004100 */
[----:B------:R-:W-:Y:S01]  /*3230*/  FADD.FTZ R38, R65, -R38 ;  /* 0x8000002641267221 */ /* 0x000fe20000010000 */
[----:B------:R-:W-:Y:S02]  /*3240*/  F2F.F16.F32 R37, R43 ;  /* 0x0000002b00257304 */ /* 0x000fe40000200800 */
[----:B------:R-:W-:Y:S01]  /*3250*/  FFMA.FTZ R41, R41, UR24, R36 ;  /* 0x0000001829297c23 */ /* 0x000fe20008010024 */
[----:B------:R-:W-:Y:S01]  /*3260*/  MOV R36, R52 ;  /* 0x0000003400247202 */ /* 0x000fe20000000f00 */
[----:B------:R-:W-:Y:S01]  /*3270*/  FFMA.FTZ R42, R38, UR24, R39 ;  /* 0x00000018262a7c23 */ /* 0x000fe20008010027 */
[----:B------:R-:W-:Y:S01]  /*3280*/  FFMA.FTZ R39, R51, UR4, R40 ;  /* 0x0000000433277c23 */ /* 0x000fe20008010028 */
[----:B------:R-:W-:Y:S02]  /*3290*/  FMUL.FTZ R73, R41, UR12 ;  /* 0x0000000c29497c20 */ /* 0x000fe40008410000 */
[----:B------:R0:W1:Y:S01]  /*32a0*/  F2F.F16.F32 R38, R41 ;  /* 0x0000002900267304 */ /* 0x0000620000200800 */
[----:B------:R-:W-:-:S02]  /*32b0*/  HADD2.F32 R40, -RZ, R36.H0_H0 ;  /* 0x20000024ff287230 */ /* 0x000fc40000004100 */
[----:B------:R-:W-:-:S04]  /*32c0*/  FADD.FTZ R39, R60, -R39 ;  /* 0x800000273c277221 */ /* 0x000fc80000010000 */
[----:B------:R-:W-:Y:S01]  /*32d0*/  FFMA.FTZ R40, R39, UR24, R40 ;  /* 0x0000001827287c23 */ /* 0x000fe20008010028 */
[----:B------:R-:W2:Y:S03]  /*32e0*/  F2F.F16.F32 R76, R42 ;  /* 0x0000002a004c7304 */ /* 0x000ea60000200800 */
[----:B0-----:R-:W-:Y:S01]  /*32f0*/  FMUL.FTZ R41, R40, UR12 ;  /* 0x0000000c28297c20 */ /* 0x001fe20008410000 */
[----:B-1----:R-:W-:-:S04]  /*3300*/  IMAD.WIDE.U32 R38, R38, 0x10000, RZ ;  /* 0x0001000026267825 */ /* 0x002fc800078e00ff */
[----:B------:R-:W0:Y:S01]  /*3310*/  F2F.F16.F32 R36, R40 ;  /* 0x0000002800247304 */ /* 0x000e220000200800 */
[----:B--2---:R-:W-:Y:S01]  /*3320*/  PRMT R37, R37, 0x5410, R76 ;  /* 0x0000541025257816 */ /* 0x004fe2000000004c */
[----:B------:R-:W-:-:S06]  /*3330*/  FMUL.FTZ R76, R42, UR12 ;  /* 0x0000000c2a4c7c20 */ /* 0x000fcc0008410000 */
[----:B------:R-:W-:Y:S01]  /*3340*/  F2F.F16.F32 R73, R73 ;  /* 0x0000004900497304 */ /* 0x000fe20000200800 */
[----:B------:R-:W1:Y:S01]  /*3350*/  LDC.64 R42, c[0x0][0x468] ;  /* 0x00011a00ff2a7b82 */ /* 0x000e620000000a00 */
[----:B------:R-:W-:Y:S02]  /*3360*/  LOP3.LUT R39, R37, R39, RZ, 0xfc, !PT ;  /* 0x0000002725277212 */ /* 0x000fe400078efcff */
[----:B0-----:R-:W-:-:S04]  /*3370*/  LOP3.LUT R38, R38, R36, RZ, 0xfc, !PT ;  /* 0x0000002426267212 */ /* 0x001fc800078efcff */
[----:B------:R-:W-:Y:S01]  /*3380*/  F2F.F16.F32 R71, R71 ;  /* 0x0000004700477304 */ /* 0x000fe20000200800 */
[----:B------:R-:W0:Y:S07]  /*3390*/  LDC.64 R36, c[0x0][0x478] ;  /* 0x00011e00ff247b82 */ /* 0x000e2e0000000a00 */
[----:B------:R-:W2:Y:S08]  /*33a0*/  F2F.F16.F32 R76, R76 ;  /* 0x0000004c004c7304 */ /* 0x000eb00000200800 */
[----:B------:R-:W3:Y:S01]  /*33b0*/  F2F.F16.F32 R41, R41 ;  /* 0x0000002900297304 */ /* 0x000ee20000200800 */
[----:B-1----:R-:W-:Y:S01]  /*33c0*/  IMAD.WIDE.U32 R42, R67, 0x8, R42 ;  /* 0x00000008432a7825 */ /* 0x002fe200078e002a */
[----:B--2---:R-:W-:-:S03]  /*33d0*/  PRMT R75, R71, 0x5410, R76 ;  /* 0x00005410474b7816 */ /* 0x004fc6000000004c */
[----:B0-----:R-:W-:-:S05]  /*33e0*/  IMAD.WIDE.U32 R36, R67, 0x8, R36 ;  /* 0x0000000843247825 */ /* 0x001fca00078e0024 */
[----:B------:R0:W-:Y:S02]  /*33f0*/  STG.E.64 desc[UR14][R36.64], R38 ;  /* 0x0000002624007986 */ /* 0x0001e4000c101b0e */
[----:B0-----:R-:W-:-:S05]  /*3400*/  IMAD.WIDE.U32 R36, R73, 0x10000, RZ ;  /* 0x0001000049247825 */ /* 0x001fca00078e00ff */
[----:B------:R-:W-:Y:S02]  /*3410*/  LOP3.LUT R37, R75, R37, RZ, 0xfc, !PT ;  /* 0x000000254b257212 */ /* 0x000fe400078efcff */
[----:B---3--:R-:W-:-:S05]  /*3420*/  LOP3.LUT R36, R36, R41, RZ, 0xfc, !PT ;  /* 0x0000002924247212 */ /* 0x008fca00078efcff */
[----:B------:R2:W-:Y:S02]  /*3430*/  STG.E.64 desc[UR14][R42.64], R36 ;  /* 0x000000242a007986 */ /* 0x0005e4000c101b0e */
.L_x_669:
[----:B------:R-:W-:Y:S05]  /*3440*/  BSYNC.RECONVERGENT B0 ;  /* 0x0000000000007941 */ /* 0x000fea0003800200 */
.L_x_662:
[----:B------:R-:W-:Y:S02]  /*3450*/  UIADD3 UR7, UPT, UPT, UR7, UR22, URZ ;  /* 0x0000001607077290 */ /* 0x000fe4000fffe0ff */
[----:B------:R-:W-:Y:S02]  /*3460*/  UPLOP3.LUT UP2, UPT, UPT, UPT, UP2, 0x40, 0x4 ;  /* 0x000000000004789c */ /* 0x000fe40003f4e820 */
[----:B------:R-:W-:-:S09]  /*3470*/  UISETP.GE.AND UP1, UPT, UR7, UR23, UPT ;  /* 0x000000170700728c */ /* 0x000fd2000bf26270 */
[----:B------:R-:W-:Y:S05]  /*3480*/  BRA.U !UP1, `(.L_x_683) ;  /* 0xffffffd109147547 */ /* 0x000fea000b83ffff */
.L_x_653:
        /* <DEDUP_REMOVED lines=26> */
.L_x_684:
        /* <DEDUP_REMOVED lines=13> */
.L_x_6672:


//--------------------- .text._ZN10layer_norm13ln_bwd_kernelINS_13Kernel_traitsI6__halfS2_S2_S2_fjLj1536ELj1ELj1ELj4ELj8ENS_18Kernel_traits_baseILj1536ES2_S2_S2_S2_fjLj128EEEEELb0ELb0ELb0ELb1EEEvNS_9BwdParamsE --------------------------
	.section	.text._ZN10layer_norm13ln_bwd_kernelINS_13Kernel_traitsI6__halfS2_S2_S2_fjLj1536ELj1ELj1ELj4ELj8ENS_18Kernel_traits_baseILj1536ES2_S2_S2_S2_fjLj128EEEEELb0ELb0ELb0ELb1EEEvNS_9BwdParamsE,"ax",@progbits
	.align	128
        .global         _ZN10layer_norm13ln_bwd_kernelINS_13Kernel_traitsI6__halfS2_S2_S2_fjLj1536ELj1ELj1ELj4ELj8ENS_18Kernel_traits_baseILj1536ES2_S2_S2_S2_fjLj128EEEEELb0ELb0ELb0ELb1EEEvNS_9BwdParamsE
        .type           _ZN10layer_norm13ln_bwd_kernelINS_13Kernel_traitsI6__halfS2_S2_S2_fjLj1536ELj1ELj1ELj4ELj8ENS_18Kernel_traits_baseILj1536ES2_S2_S2_S2_fjLj128EEEEELb0ELb0ELb0ELb1EEEvNS_9BwdParamsE,@function
        .size           _ZN10layer_norm13ln_bwd_kernelINS_13Kernel_traitsI6__halfS2_S2_S2_fjLj1536ELj1ELj1ELj4ELj8ENS_18Kernel_traits_baseILj1536ES2_S2_S2_S2_fjLj128EEEEELb0ELb0ELb0ELb1EEEvNS_9BwdParamsE,(.L_x_6673 - _ZN10layer_norm13ln_bwd_kernelINS_13Kernel_traitsI6__halfS2_S2_S2_fjLj1536ELj1ELj1ELj4ELj8ENS_18Kernel_traits_baseILj1536ES2_S2_S2_S2_fjLj128EEEEELb0ELb0ELb0ELb1EEEvNS_9BwdParamsE)
        .other          _ZN10layer_norm13ln_bwd_kernelINS_13Kernel_traitsI6__halfS2_S2_S2_fjLj1536ELj1ELj1ELj4ELj8ENS_18Kernel_traits_baseILj1536ES2_S2_S2_S2_fjLj128EEEEELb0ELb0ELb0ELb1EEEvNS_9BwdParamsE,@"STO_CUDA_ENTRY STV_DEFAULT"
_ZN10layer_norm13ln_bwd_kernelINS_13Kernel_traitsI6__halfS2_S2_S2_fjLj1536ELj1ELj1ELj4ELj8ENS_18Kernel_traits_baseILj1536ES2_S2_S2_S2_fjLj128EEEEELb0ELb0ELb0ELb1EEEvNS_9BwdParamsE:
.text._ZN10layer_norm13ln_bwd_kernelINS_13Kernel_traitsI6__halfS2_S2_S2_fjLj1536ELj1ELj1ELj4ELj8ENS_18Kernel_traits_baseILj1536ES2_S2_S2_S2_fjLj128EEEEELb0ELb0ELb0ELb1EEEvNS_9BwdParamsE:
        /* <DEDUP_REMOVED lines=30> */
[----:B------:R-:W-:Y:S01]  /*01e0*/  CS2R R34, SRZ ;  /* 0x0000000000227805 */ /* 0x000fe2000001ff00 */
[----:B------:R-:W3:Y:S01]  /*01f0*/  LDCU.U8 UR7, c[0x0][0x410] ;  /* 0x00008200ff0777ac */ /* 0x000ee20008000000 */
[----:B------:R-:W4:Y:S01]  /*0200*/  LDCU UR10, c[0x0][0x388] ;  /* 0x00007100ff0a77ac */ /* 0x000f220008000800 */
[----:B0-----:R-:W-:Y:S01]  /*0210*/  IMAD.WIDE.U32 R4, R24, 0x8, R4 ;  /* 0x0000000818047825 */ /* 0x001fe200078e0004 */
[----:B------:R-:W0:Y:S04]  /*0220*/  LDCU UR11, c[0x0][0x400] ;  /* 0x00008000ff0b77ac */ /* 0x000e280008000800 */
[----:B--2---:R-:W2:Y:S01]  /*0230*/  LDG.E.64 R14, desc[UR4][R4.64+0x800] ;  /* 0x00080004040e7981 */ /* 0x004ea2000c1e1b00 */
[----:B------:R-:W0:Y:S03]  /*0240*/  LDCU.64 UR12, c[0x0][0x478] ;  /* 0x00008f00ff0c77ac */ /* 0x000e260008000a00 */
[----:B------:R-:W5:Y:S01]  /*0250*/  LDG.E.64 R12, desc[UR4][R4.64+0x400] ;  /* 0x00040004040c7981 */ /* 0x000f62000c1e1b00 */
[----:B------:R-:W0:Y:S03]  /*0260*/  LDCU.64 UR8, c[0x0][0x438] ;  /* 0x00008700ff0877ac */ /* 0x000e260008000a00 */
[----:B------:R-:W3:Y:S01]  /*0270*/  LDG.E.64 R2, desc[UR4][R4.64] ;  /* 0x0000000404027981 */ /* 0x000ee2000c1e1b00 */
[----:B-1----:R-:W-:-:S02]  /*0280*/  ISETP.NE.U32.AND P1, PT, R6, RZ, PT ;  /* 0x000000ff0600720c */ /* 0x002fc40003f25070 */
[----:B------:R-:W-:Y:S02]  /*0290*/  CS2R R32, SRZ ;  /* 0x0000000000207805 */ /* 0x000fe4000001ff00 */
[----:B------:R-:W-:Y:S02]  /*02a0*/  CS2R R30, SRZ ;  /* 0x00000000001e7805 */ /* 0x000fe4000001ff00 */
[----:B------:R-:W-:Y:S02]  /*02b0*/  CS2R R28, SRZ ;  /* 0x00000000001c7805 */ /* 0x000fe4000001ff00 */
[----:B------:R-:W-:Y:S02]  /*02c0*/  ISETP.NE.AND.EX P1, PT, R7, RZ, PT, P1 ;  /* 0x000000ff0700720c */ /* 0x000fe40003f25310 */
[----:B------:R-:W-:Y:S02]  /*02d0*/  CS2R R26, SRZ ;  /* 0x00000000001a7805 */ /* 0x000fe4000001ff00 */
[----:B------:R-:W-:-:S02]  /*02e0*/  MOV R25, RZ ;  /* 0x000000ff00197202 */ /* 0x000fc40000000f00 */
[----:B------:R-:W-:Y:S02]  /*02f0*/  MOV R51, UR6 ;  /* 0x0000000600337c02 */ /* 0x000fe40008000f00 */
[--C-:B--2---:R-:W-:Y:S02]  /*0300*/  SHF.R.U64 R56, R14, 0x10, R15.reuse ;  /* 0x000000100e387819 */ /* 0x104fe4000000120f */
[----:B------:R-:W-:Y:S02]  /*0310*/  SHF.R.U32.HI R0, RZ, 0x10, R15 ;  /* 0x00000010ff007819 */ /* 0x000fe4000001160f */
[----:B-----5:R-:W-:Y:S02]  /*0320*/  SHF.R.U64 R55, R12, 0x10, R13 ;  /* 0x000000100c377819 */ /* 0x020fe4000000120d */
[----:B------:R-:W-:Y:S02]  /*0330*/  PRMT R56, R0, 0x5410, R56 ;  /* 0x0000541000387816 */ /* 0x000fe40000000038 */
[----:B------:R-:W-:-:S02]  /*0340*/  PRMT R55, R55, 0x5410, R55 ;  /* 0x0000541037377816 */ /* 0x000fc40000000037 */
[----:B------:R-:W-:Y:S02]  /*0350*/  SHF.R.U32.HI R6, RZ, 0x10, R13 ;  /* 0x00000010ff067819 */ /* 0x000fe4000001160d */
[--C-:B---3--:R-:W-:Y:S02]  /*0360*/  SHF.R.U64 R54, R2, 0x10, R3.reuse ;  /* 0x0000001002367819 */ /* 0x108fe40000001203 */
[----:B------:R-:W-:Y:S02]  /*0370*/  SHF.R.U32.HI R0, RZ, 0x10, R3 ;  /* 0x00000010ff007819 */ /* 0x000fe40000011603 */
[----:B------:R-:W-:Y:S02]  /*0380*/  PRMT R55, R6, 0x7610, R55 ;  /* 0x0000761006377816 */ /* 0x000fe40000000037 */
[----:B0---4-:R-:W-:-:S07]  /*0390*/  PRMT R54, R0, 0x5410, R54 ;  /* 0x0000541000367816 */ /* 0x011fce0000000036 */
.L_x_692:
        /* <DEDUP_REMOVED lines=16> */
[----:B------:R-:W-:Y:S01]  /*04a0*/  LEA.HI.SX32 R50, R9, R24, 0x1e ;  /* 0x0000001809327211 */ /* 0x000fe200078ff2ff */
[----:B---3--:R-:W-:Y:S01]  /*04b0*/  @P1 HADD2.F32 R57, -RZ, R6.H0_H0 ;  /* 0x20000006ff391230 */ /* 0x008fe20000004100 */
        /* <DEDUP_REMOVED lines=18> */
[----:B------:R-:W-:-:S02]  /*05e0*/  HADD2.F32 R83, -RZ, R3.H0_H0 ;  /* 0x20000003ff537230 */ /* 0x000fc40000004100 */
[----:B------:R-:W-:Y:S02]  /*05f0*/  HADD2.F32 R91, -RZ, R14.H0_H0 ;  /* 0x2000000eff5b7230 */ /* 0x000fe40000004100 */
[----:B------:R-:W-:Y:S02]  /*0600*/  HADD2.F32 R92, -RZ, R54.H0_H0 ;  /* 0x20000036ff5c7230 */ /* 0x000fe40000004100 */
[----:B------:R-:W-:Y:S02]  /*0610*/  HADD2.F32 R95, -RZ, R56.H1_H1 ;  /* 0x30000038ff5f7230 */ /* 0x000fe40000004100 */
[----:B------:R-:W-:Y:S01]  /*0620*/  HADD2.F32 R99, -RZ, R15.H0_H0 ;  /* 0x2000000fff637230 */ /* 0x000fe20000004100 */
[--C-:B--2---:R-:W-:Y:S01]  /*0630*/  SHF.R.U64 R62, R60, 0x10, R61.reuse ;  /* 0x000000103c3e7819 */ /* 0x104fe2000000123d */
[----:B------:R-:W-:Y:S01]  /*0640*/  HADD2.F32 R59, -RZ, R60.H0_H0 ;  /* 0x2000003cff3b7230 */ /* 0x000fe20000004100 */
[----:B------:R-:W-:Y:S01]  /*0650*/  SHF.R.U32.HI R60, RZ, 0x10, R61 ;  /* 0x00000010ff3c7819 */ /* 0x000fe2000001163d */
[----:B------:R-:W-:Y:S01]  /*0660*/  HADD2.F32 R63, -RZ, R61.H0_H0 ;  /* 0x2000003dff3f7230 */ /* 0x000fe20000004100 */
[--C-:B---3--:R-:W-:Y:S01]  /*0670*/  SHF.R.U64 R71, R22, 0x10, R23.reuse ;  /* 0x0000001016477819 */ /* 0x108fe20000001217 */
[----:B------:R-:W-:Y:S01]  /*0680*/  HADD2.F32 R65, -RZ, R22.H0_H0 ;  /* 0x20000016ff417230 */ /* 0x000fe20000004100 */
[----:B------:R-:W-:Y:S01]  /*0690*/  SHF.R.U32.HI R22, RZ, 0x10, R23 ;  /* 0x00000010ff167819 */ /* 0x000fe20000011617 */
[----:B------:R-:W-:Y:S01]  /*06a0*/  HADD2.F32 R67, -RZ, R23.H0_H0 ;  /* 0x20000017ff437230 */ /* 0x000fe20000004100 */
[--C-:B----4-:R-:W-:Y:S01]  /*06b0*/  SHF.R.U64 R75, R10, 0x10, R11.reuse ;  /* 0x000000100a4b7819 */ /* 0x110fe2000000120b */
[----:B------:R-:W-:Y:S01]  /*06c0*/  HADD2.F32 R69, -RZ, R10.H0_H0 ;  /* 0x2000000aff457230 */ /* 0x000fe20000004100 */
[----:B------:R-:W-:Y:S01]  /*06d0*/  SHF.R.U32.HI R10, RZ, 0x10, R11 ;  /* 0x00000010ff0a7819 */ /* 0x000fe2000001160b */
[----:B------:R-:W-:-:S02]  /*06e0*/  HADD2.F32 R77, -RZ, R11.H0_H0 ;  /* 0x2000000bff4d7230 */ /* 0x000fc40000004100 */
[C---:B------:R-:W-:Y:S01]  /*06f0*/  FADD.FTZ R61, -R0.reuse, R59 ;  /* 0x0000003b003d7221 */ /* 0x040fe20000010100 */
[----:B------:R-:W-:Y:S02]  /*0700*/  HADD2.F32 R11, -RZ, R62.H0_H0 ;  /* 0x2000003eff0b7230 */ /* 0x000fe40000004100 */
[C---:B------:R-:W-:Y:S01]  /*0710*/  FADD.FTZ R73, -R0.reuse, R67 ;  /* 0x0000004300497221 */ /* 0x040fe20000010100 */
[----:B------:R-:W-:Y:S02]  /*0720*/  HADD2.F32 R23, -RZ, R60.H0_H0 ;  /* 0x2000003cff177230 */ /* 0x000fe40000004100 */
[C---:B------:R-:W-:Y:S01]  /*0730*/  FADD.FTZ R97, -R0.reuse, R77 ;  /* 0x0000004d00617221 */ /* 0x040fe20000010100 */
[----:B------:R-:W-:Y:S02]  /*0740*/  HADD2.F32 R71, -RZ, R71.H0_H0 ;  /* 0x20000047ff477230 */ /* 0x000fe40000004100 */
[----:B------:R-:W-:Y:S01]  /*0750*/  FADD.FTZ R77, -R0, R11 ;  /* 0x0000000b004d7221 */ /* 0x000fe20000010100 */
[----:B------:R-:W-:-:S02]  /*0760*/  HADD2.F32 R59, -RZ, R22.H0_H0 ;  /* 0x20000016ff3b7230 */ /* 0x000fc40000004100 */
[----:B------:R-:W-:Y:S01]  /*0770*/  FADD.FTZ R93, -R0, R23 ;  /* 0x00000017005d7221 */ /* 0x000fe20000010100 */
[----:B------:R-:W-:Y:S01]  /*0780*/  HADD2.F32 R75, -RZ, R75.H0_H0 ;  /* 0x2000004bff4b7230 */ /* 0x000fe20000004100 */
[----:B------:R-:W-:Y:S01]  /*0790*/  SHF.R.U64 R84, R6, 0x10, R7 ;  /* 0x0000001006547819 */ /* 0x000fe20000001207 */
[----:B------:R-:W-:Y:S02]  /*07a0*/  HADD2.F32 R67, -RZ, R10.H0_H0 ;  /* 0x2000000aff437230 */ /* 0x000fe40000004100 */
[C---:B------:R-:W-:Y:S01]  /*07b0*/  FADD.FTZ R63, -R0.reuse, R63 ;  /* 0x0000003f003f7221 */ /* 0x040fe20000010100 */
[C---:B------:R-:W-:Y:S01]  /*07c0*/  FADD.FTZ R65, -R0.reuse, R65 ;  /* 0x0000004100417221 */ /* 0x040fe20000010100 */
[C---:B------:R-:W-:Y:S01]  /*07d0*/  FADD.FTZ R69, -R0.reuse, R69 ;  /* 0x0000004500457221 */ /* 0x040fe20000010100 */
[C---:B------:R-:W-:Y:S01]  /*07e0*/  FADD.FTZ R71, -R0.reuse, R71 ;  /* 0x0000004700477221 */ /* 0x040fe20000010100 */
[C---:B------:R-:W-:Y:S01]  /*07f0*/  FADD.FTZ R23, -R0.reuse, R59 ;  /* 0x0000003b00177221 */ /* 0x040fe20000010100 */
[C---:B------:R-:W-:Y:S01]  /*0800*/  FADD.FTZ R75, -R0.reuse, R75 ;  /* 0x0000004b004b7221 */ /* 0x040fe20000010100 */
[----:B------:R-:W-:Y:S01]  /*0810*/  FADD.FTZ R11, -R0, R67 ;  /* 0x00000043000b7221 */ /* 0x000fe20000010100 */
[----:B------:R-:W-:Y:S01]  /*0820*/  HADD2.F32 R59, -RZ, R6.H0_H0 ;  /* 0x20000006ff3b7230 */ /* 0x000fe20000004100 */
[--C-:B------:R-:W-:Y:S01]  /*0830*/  SHF.R.U64 R90, R4, 0x10, R5.reuse ;  /* 0x00000010045a7819 */ /* 0x100fe20000001205 */
[----:B------:R-:W-:Y:S01]  /*0840*/  HADD2.F32 R0, -RZ, R2.H0_H0 ;  /* 0x20000002ff007230 */ /* 0x000fe20000004100 */
[----:B------:R-:W-:Y:S01]  /*0850*/  SHF.R.U32.HI R89, RZ, 0x10, R5 ;  /* 0x00000010ff597819 */ /* 0x000fe20000011605 */
[----:B------:R-:W-:Y:S01]  /*0860*/  HADD2.F32 R86, -RZ, R5.H0_H0 ;  /* 0x20000005ff567230 */ /* 0x000fe20000004100 */
[----:B------:R-:W-:Y:S01]  /*0870*/  SHF.R.U32.HI R85, RZ, 0x10, R7 ;  /* 0x00000010ff557819 */ /* 0x000fe20000011607 */
[----:B------:R-:W-:-:S02]  /*0880*/  HADD2.F32 R82, -RZ, R4.H0_H0 ;  /* 0x20000004ff527230 */ /* 0x000fc40000004100 */
[----:B------:R-:W-:Y:S01]  /*0890*/  FMUL.FTZ R81, R0, R59 ;  /* 0x0000003b00517220 */ /* 0x000fe20000410000 */
[----:B------:R-:W-:Y:S02]  /*08a0*/  HADD2.F32 R5, -RZ, R54.H1_H1 ;  /* 0x30000036ff057230 */ /* 0x000fe40000004100 */
[C---:B-----5:R-:W-:Y:S01]  /*08b0*/  FMUL.FTZ R0, R58.reuse, R61 ;  /* 0x0000003d3a007220 */ /* 0x060fe20000410000 */
[----:B------:R-:W-:Y:S02]  /*08c0*/  HADD2.F32 R84, -RZ, R84.H0_H0 ;  /* 0x20000054ff547230 */ /* 0x000fe40000004100 */
[----:B------:R-:W-:Y:S01]  /*08d0*/  FMUL.FTZ R77, R58, R77 ;  /* 0x0000004d3a4d7220 */ /* 0x000fe20000410000 */
[----:B------:R-:W-:Y:S02]  /*08e0*/  HADD2.F32 R79, -RZ, R8.H0_H0 ;  /* 0x20000008ff4f7230 */ /* 0x000fe40000004100 */
[----:B------:R-:W-:Y:S01]  /*08f0*/  FMUL.FTZ R64, R91, R82 ;  /* 0x000000525b407220 */ /* 0x000fe20000410000 */
[----:B------:R-:W-:-:S02]  /*0900*/  HADD2.F32 R4, -RZ, R12.H0_H0 ;  /* 0x2000000cff047230 */ /* 0x000fc40000004100 */
[----:B------:R-:W-:Y:S01]  /*0910*/  FMUL.FTZ R76, R5, R84 ;  /* 0x00000054054c7220 */ /* 0x000fe20000410000 */
[----:B------:R-:W-:Y:S02]  /*0920*/  HADD2.F32 R78, -RZ, R7.H0_H0 ;  /* 0x20000007ff4e7230 */ /* 0x000fe40000004100 */
[----:B------:R-:W-:Y:S01]  /*0930*/  FADD.FTZ R5, RZ, R81 ;  /* 0x00000051ff057221 */ /* 0x000fe20000010000 */
[----:B------:R-:W-:Y:S02]  /*0940*/  HADD2.F32 R85, -RZ, R85.H0_H0 ;  /* 0x20000055ff557230 */ /* 0x000fe40000004100 */
[----:B------:R-:W-:Y:S01]  /*0950*/  FMUL.FTZ R67, R4, R79 ;  /* 0x0000004f04437220 */ /* 0x000fe20000410000 */
[----:B------:R-:W-:Y:S01]  /*0960*/  FFMA.FTZ R4, R0, R81, RZ ;  /* 0x0000005100047223 */ /* 0x000fe200000100ff */
[----:B------:R-:W-:Y:S01]  /*0970*/  FMUL.FTZ R83, R83, R78 ;  /* 0x0000004e53537220 */ /* 0x000fe20000410000 */
[----:B------:R-:W-:Y:S01]  /*0980*/  FADD.FTZ R6, R5, R76 ;  /* 0x0000004c05067221 */ /* 0x000fe20000010000 */
[----:B------:R-:W-:Y:S01]  /*0990*/  FMUL.FTZ R91, R58, R63 ;  /* 0x0000003f3a5b7220 */ /* 0x000fe20000410000 */
[----:B------:R-:W-:Y:S01]  /*09a0*/  FFMA.FTZ R4, R77, R76, R4 ;  /* 0x0000004c4d047223 */ /* 0x000fe20000010004 */
[----:B------:R-:W-:Y:S01]  /*09b0*/  SHF.R.U64 R88, R8, 0x10, R9 ;  /* 0x0000001008587819 */ /* 0x000fe20000001209 */
[----:B------:R-:W-:Y:S01]  /*09c0*/  FMUL.FTZ R92, R92, R85 ;  /* 0x000000555c5c7220 */ /* 0x000fe20000410000 */
[----:B------:R-:W-:Y:S01]  /*09d0*/  FADD.FTZ R5, R6, R83 ;  /* 0x0000005306057221 */ /* 0x000fe20000010000 */
[----:B------:R-:W-:Y:S01]  /*09e0*/  FMUL.FTZ R93, R58, R93 ;  /* 0x0000005d3a5d7220 */ /* 0x000fe20000410000 */
[----:B------:R-:W-:Y:S01]  /*09f0*/  FFMA.FTZ R4, R91, R83, R4 ;  /* 0x000000535b047223 */ /* 0x000fe20000010004 */
[----:B------:R-:W-:-:S02]  /*0a00*/  HADD2.F32 R7, -RZ, R55.H1_H1 ;  /* 0x30000037ff077230 */ /* 0x000fc40000004100 */
[----:B------:R-:W-:Y:S01]  /*0a10*/  FADD.FTZ R6, R5, R92 ;  /* 0x0000005c05067221 */ /* 0x000fe20000010000 */
[----:B------:R-:W-:Y:S02]  /*0a20*/  HADD2.F32 R88, -RZ, R88.H0_H0 ;  /* 0x20000058ff587230 */ /* 0x000fe40000004100 */
[C---:B------:R-:W-:Y:S01]  /*0a30*/  FMUL.FTZ R68, R58.reuse, R65 ;  /* 0x000000413a447220 */ /* 0x040fe20000410000 */
[----:B------:R-:W-:Y:S01]  /*0a40*/  FFMA.FTZ R5, R93, R92, R4 ;  /* 0x0000005c5d057223 */ /* 0x000fe20000010004 */
[----:B------:R-:W-:Y:S01]  /*0a50*/  SHF.R.U32.HI R87, RZ, 0x10, R9 ;  /* 0x00000010ff577819 */ /* 0x000fe20000011609 */
[----:B------:R-:W-:Y:S02]  /*0a60*/  HADD2.F32 R80, -RZ, R9.H0_H0 ;  /* 0x20000009ff507230 */ /* 0x000fe40000004100 */
[----:B------:R-:W-:Y:S01]  /*0a70*/  FMUL.FTZ R66, R7, R88 ;  /* 0x0000005807427220 */ /* 0x000fe20000410000 */
[----:B------:R-:W-:Y:S02]  /*0a80*/  HADD2.F32 R9, -RZ, R13.H0_H0 ;  /* 0x2000000dff097230 */ /* 0x000fe40000004100 */
[----:B------:R-:W-:Y:S01]  /*0a90*/  FMUL.FTZ R71, R58, R71 ;  /* 0x000000473a477220 */ /* 0x000fe20000410000 */
[----:B------:R-:W-:Y:S01]  /*0aa0*/  FADD.FTZ R7, R6, R67 ;  /* 0x0000004306077221 */ /* 0x000fe20000010000 */
[----:B------:R-:W-:Y:S01]  /*0ab0*/  FFMA.FTZ R4, R68, R67, R5 ;  /* 0x0000004344047223 */ /* 0x000fe20000010005 */
[----:B------:R-:W-:-:S02]  /*0ac0*/  HADD2.F32 R8, -RZ, R55.H0_H0 ;  /* 0x20000037ff087230 */ /* 0x000fc40000004100 */
[----:B------:R-:W-:Y:S01]  /*0ad0*/  FMUL.FTZ R70, R9, R80 ;  /* 0x0000005009467220 */ /* 0x000fe20000410000 */
[----:B------:R-:W-:Y:S02]  /*0ae0*/  HADD2.F32 R87, -RZ, R87.H0_H0 ;  /* 0x20000057ff577230 */ /* 0x000fe40000004100 */
[C---:B------:R-:W-:Y:S01]  /*0af0*/  FMUL.FTZ R73, R58.reuse, R73 ;  /* 0x000000493a497220 */ /* 0x040fe20000410000 */
[----:B------:R-:W-:Y:S01]  /*0b00*/  FADD.FTZ R7, R7, R66 ;  /* 0x0000004207077221 */ /* 0x000fe20000010000 */
[----:B------:R-:W-:Y:S01]  /*0b10*/  FFMA.FTZ R4, R71, R66, R4 ;  /* 0x0000004247047223 */ /* 0x000fe20000010004 */
[----:B------:R-:W-:Y:S01]  /*0b20*/  FMUL.FTZ R65, R58, R69 ;  /* 0x000000453a417220 */ /* 0x000fe20000410000 */
[----:B------:R-:W-:Y:S01]  /*0b30*/  FMUL.FTZ R69, R8, R87 ;  /* 0x0000005708457220 */ /* 0x000fe20000410000 */
[----:B------:R-:W-:Y:S01]  /*0b40*/  FMUL.FTZ R72, R58, R23 ;  /* 0x000000173a487220 */ /* 0x000fe20000410000 */
[----:B------:R-:W-:Y:S01]  /*0b50*/  FADD.FTZ R6, R7, R70 ;  /* 0x0000004607067221 */ /* 0x000fe20000010000 */
[----:B------:R-:W-:Y:S01]  /*0b60*/  FFMA.FTZ R5, R73, R70, R4 ;  /* 0x0000004649057223 */ /* 0x000fe20000010004 */
[----:B------:R-:W-:-:S02]  /*0b70*/  HADD2.F32 R90, -RZ, R90.H0_H0 ;  /* 0x2000005aff5a7230 */ /* 0x000fc40000004100 */
[----:B------:R-:W-:Y:S01]  /*0b80*/  FMUL.FTZ R75, R58, R75 ;  /* 0x0000004b3a4b7220 */ /* 0x000fe20000410000 */
[----:B------:R-:W-:Y:S01]  /*0b90*/  FADD.FTZ R7, R6, R69 ;  /* 0x0000004506077221 */ /* 0x000fe20000010000 */
[----:B------:R-:W-:Y:S01]  /*0ba0*/  FFMA.FTZ R4, R72, R69, R5 ;  /* 0x0000004548047223 */ /* 0x000fe20000010005 */
[----:B------:R-:W-:Y:S02]  /*0bb0*/  HADD2.F32 R10, -RZ, R56.H0_H0 ;  /* 0x20000038ff0a7230 */ /* 0x000fe40000004100 */
[----:B------:R-:W-:Y:S01]  /*0bc0*/  FMUL.FTZ R62, R95, R90 ;  /* 0x0000005a5f3e7220 */ /* 0x000fe20000410000 */
[----:B------:R-:W-:Y:S01]  /*0bd0*/  FADD.FTZ R7, R7, R64 ;  /* 0x0000004007077221 */ /* 0x000fe20000010000 */
[----:B------:R-:W-:Y:S01]  /*0be0*/  FFMA.FTZ R4, R65, R64, R4 ;  /* 0x0000004041047223 */ /* 0x000fe20000010004 */
[----:B------:R-:W-:Y:S02]  /*0bf0*/  HADD2.F32 R89, -RZ, R89.H0_H0 ;  /* 0x20000059ff597230 */ /* 0x000fe40000004100 */
        /* <DEDUP_REMOVED lines=23> */
.L_x_686:
        /* <DEDUP_REMOVED lines=23> */
[----:B------:R-:W-:-:S02]  /*0ee0*/  HADD2.F32 R83, -RZ, R3.H0_H0 ;  /* 0x20000003ff537230 */ /* 0x000fc40000004100 */
[----:B------:R-:W-:Y:S02]  /*0ef0*/  HADD2.F32 R92, -RZ, R54.H0_H0 ;  /* 0x20000036ff5c7230 */ /* 0x000fe40000004100 */
[----:B------:R-:W-:Y:S02]  /*0f00*/  HADD2.F32 R95, -RZ, R56.H1_H1 ;  /* 0x30000038ff5f7230 */ /* 0x000fe40000004100 */
        /* <DEDUP_REMOVED lines=8> */
[----:B------:R-:W-:Y:S01]  /*0f90*/  HADD2.F32 R23, -RZ, R23.H0_H0 ;  /* 0x20000017ff177230 */ /* 0x000fe20000004100 */
[--C-:B------:R-:W-:Y:S01]  /*0fa0*/  SHF.R.U64 R64, R60, 0x10, R61.reuse ;  /* 0x000000103c407819 */ /* 0x100fe2000000123d */
[----:B------:R-:W-:Y:S01]  /*0fb0*/  HADD2.F32 R67, -RZ, R60.H0_H0 ;  /* 0x2000003cff437230 */ /* 0x000fe20000004100 */
[----:B------:R-:W-:Y:S01]  /*0fc0*/  SHF.R.U32.HI R60, RZ, 0x10, R61 ;  /* 0x00000010ff3c7819 */ /* 0x000fe2000001163d */
[----:B------:R-:W-:-:S02]  /*0fd0*/  HADD2.F32 R69, -RZ, R61.H0_H0 ;  /* 0x2000003dff457230 */ /* 0x000fc40000004100 */
[C---:B------:R-:W-:Y:S01]  /*0fe0*/  FADD.FTZ R91, -R0.reuse, R11 ;  /* 0x0000000b005b7221 */ /* 0x040fe20000010100 */
[----:B------:R-:W-:Y:S02]  /*0ff0*/  HADD2.F32 R11, -RZ, R10.H0_H0 ;  /* 0x2000000aff0b7230 */ /* 0x000fe40000004100 */
[C---:B------:R-:W-:Y:S01]  /*1000*/  FADD.FTZ R73, -R0.reuse, R23 ;  /* 0x0000001700497221 */ /* 0x040fe20000010100 */
[----:B------:R-:W-:Y:S01]  /*1010*/  FADD.FTZ R61, -R0, R67 ;  /* 0x00000043003d7221 */ /* 0x000fe20000010100 */
[----:B------:R-:W-:Y:S02]  /*1020*/  HADD2.F32 R59, -RZ, R59.H0_H0 ;  /* 0x2000003bff3b7230 */ /* 0x000fe40000004100 */
[----:B------:R-:W-:Y:S02]  /*1030*/  HADD2.F32 R71, -RZ, R62.H0_H0 ;  /* 0x2000003eff477230 */ /* 0x000fe40000004100 */
[----:B------:R-:W-:Y:S02]  /*1040*/  HADD2.F32 R23, -RZ, R22.H0_H0 ;  /* 0x20000016ff177230 */ /* 0x000fe40000004100 */
[----:B------:R-:W-:-:S02]  /*1050*/  HADD2.F32 R75, -RZ, R64.H0_H0 ;  /* 0x20000040ff4b7230 */ /* 0x000fc40000004100 */
[----:B------:R-:W-:Y:S02]  /*1060*/  HADD2.F32 R67, -RZ, R60.H0_H0 ;  /* 0x2000003cff437230 */ /* 0x000fe40000004100 */
[----:B------:R-:W-:Y:S01]  /*1070*/  FADD.FTZ R93, -R0, R11 ;  /* 0x0000000b005d7221 */ /* 0x000fe20000010100 */
[----:B------:R-:W-:Y:S01]  /*1080*/  SHF.R.U64 R84, R6, 0x10, R7 ;  /* 0x0000001006547819 */ /* 0x000fe20000001207 */
        /* <DEDUP_REMOVED lines=8> */
[----:B------:R-:W-:-:S02]  /*1110*/  HADD2.F32 R59, -RZ, R6.H0_H0 ;  /* 0x20000006ff3b7230 */ /* 0x000fc40000004100 */
[----:B------:R-:W-:Y:S01]  /*1120*/  HADD2.F32 R0, -RZ, R2.H0_H0 ;  /* 0x20000002ff007230 */ /* 0x000fe20000004100 */
[--C-:B------:R-:W-:Y:S01]  /*1130*/  SHF.R.U64 R90, R4, 0x10, R5.reuse ;  /* 0x00000010045a7819 */ /* 0x100fe20000001205 */
[----:B------:R-:W-:Y:S01]  /*1140*/  HADD2.F32 R86, -RZ, R5.H0_H0 ;  /* 0x20000005ff567230 */ /* 0x000fe20000004100 */
[----:B------:R-:W-:Y:S01]  /*1150*/  SHF.R.U32.HI R89, RZ, 0x10, R5 ;  /* 0x00000010ff597819 */ /* 0x000fe20000011605 */
[----:B------:R-:W-:Y:S02]  /*1160*/  HADD2.F32 R82, -RZ, R4.H0_H0 ;  /* 0x20000004ff527230 */ /* 0x000fe40000004100 */
[----:B------:R-:W-:Y:S02]  /*1170*/  HADD2.F32 R5, -RZ, R54.H1_H1 ;  /* 0x30000036ff057230 */ /* 0x000fe40000004100 */
[----:B------:R-:W-:Y:S02]  /*1180*/  HADD2.F32 R84, -RZ, R84.H0_H0 ;  /* 0x20000054ff547230 */ /* 0x000fe40000004100 */
[----:B------:R-:W-:Y:S01]  /*1190*/  FMUL.FTZ R81, R0, R59 ;  /* 0x0000003b00517220 */ /* 0x000fe20000410000 */
[----:B------:R-:W-:-:S02]  /*11a0*/  HADD2.F32 R79, -RZ, R8.H0_H0 ;  /* 0x20000008ff4f7230 */ /* 0x000fc40000004100 */
[----:B------:R-:W-:Y:S02]  /*11b0*/  HADD2.F32 R4, -RZ, R12.H0_H0 ;  /* 0x2000000cff047230 */ /* 0x000fe40000004100 */
[----:B-----5:R-:W-:Y:S01]  /*11c0*/  FMUL.FTZ R0, R58, R63 ;  /* 0x0000003f3a007220 */ /* 0x020fe20000410000 */
[----:B------:R-:W-:Y:S01]  /*11d0*/  SHF.R.U32.HI R85, RZ, 0x10, R7 ;  /* 0x00000010ff557819 */ /* 0x000fe20000011607 */
[----:B------:R-:W-:Y:S02]  /*11e0*/  HADD2.F32 R78, -RZ, R7.H0_H0 ;  /* 0x20000007ff4e7230 */ /* 0x000fe40000004100 */
[----:B------:R-:W-:Y:S01]  /*11f0*/  FMUL.FTZ R76, R5, R84 ;  /* 0x00000054054c7220 */ /* 0x000fe20000410000 */
[----:B------:R-:W-:Y:S01]  /*1200*/  FMUL.FTZ R67, R4, R79 ;  /* 0x0000004f04437220 */ /* 0x000fe20000410000 */
[----:B------:R-:W-:Y:S01]  /*1210*/  FADD.FTZ R5, RZ, R81 ;  /* 0x00000051ff057221 */ /* 0x000fe20000010000 */
[----:B------:R-:W-:Y:S01]  /*1220*/  FMUL.FTZ R77, R58, R77 ;  /* 0x0000004d3a4d7220 */ /* 0x000fe20000410000 */
[----:B------:R-:W-:Y:S01]  /*1230*/  FFMA.FTZ R4, R0, R81, RZ ;  /* 0x0000005100047223 */ /* 0x000fe200000100ff */
[----:B------:R-:W-:-:S02]  /*1240*/  HADD2.F32 R85, -RZ, R85.H0_H0 ;  /* 0x20000055ff557230 */ /* 0x000fc40000004100 */
        /* <DEDUP_REMOVED lines=9> */
[----:B------:R-:W-:Y:S02]  /*12e0*/  HADD2.F32 R7, -RZ, R55.H1_H1 ;  /* 0x30000037ff077230 */ /* 0x000fe40000004100 */
[----:B------:R-:W-:Y:S01]  /*12f0*/  FADD.FTZ R6, R5, R92 ;  /* 0x0000005c05067221 */ /* 0x000fe20000010000 */
[----:B------:R-:W-:-:S02]  /*1300*/  HADD2.F32 R88, -RZ, R88.H0_H0 ;  /* 0x20000058ff587230 */ /* 0x000fc40000004100 */
        /* <DEDUP_REMOVED lines=13> */
[----:B------:R-:W-:Y:S02]  /*13e0*/  HADD2.F32 R87, -RZ, R87.H0_H0 ;  /* 0x20000057ff577230 */ /* 0x000fe40000004100 */
        /* <DEDUP_REMOVED lines=11> */
[----:B------:R-:W-:Y:S01]  /*14a0*/  FMUL.FTZ R75, R58, R75 ;  /* 0x0000004b3a4b7220 */ /* 0x000fe20000410000 */
[----:B------:R-:W-:Y:S01]  /*14b0*/  FMUL.FTZ R62, R95, R90 ;  /* 0x0000005a5f3e7220 */ /* 0x000fe20000410000 */
[----:B------:R-:W-:Y:S01]  /*14c0*/  FADD.FTZ R7, R7, R64 ;  /* 0x0000004007077221 */ /* 0x000fe20000010000 */
[----:B------:R-:W-:Y:S01]  /*14d0*/  FFMA.FTZ R4, R65, R64, R4 ;  /* 0x0000004041047223 */ /* 0x000fe20000010004 */
[----:B------:R-:W-:Y:S02]  /*14e0*/  HADD2.F32 R10, -RZ, R56.H0_H0 ;  /* 0x20000038ff0a7230 */ /* 0x000fe40000004100 */
[----:B------:R-:W-:Y:S01]  /*14f0*/  FMUL.FTZ R60, R99, R86 ;  /* 0x00000056633c7220 */ /* 0x000fe20000410000 */
[----:B------:R-:W-:-:S02]  /*1500*/  HADD2.F32 R89, -RZ, R89.H0_H0 ;  /* 0x20000059ff597230 */ /* 0x000fc40000004100 */
[C---:B------:R-:W-:Y:S01]  /*1510*/  FMUL.FTZ R61, R58.reuse, R97 ;  /* 0x000000613a3d7220 */ /* 0x040fe20000410000 */
        /* <DEDUP_REMOVED lines=20> */
.L_x_687:
        /* <DEDUP_REMOVED lines=36> */
[----:B------:R-:W0:Y:S04]  /*18a0*/  SHFL.DOWN PT, R11, R8, 0x4, 0x1f ;  /* 0x08801f00080b7f89 */ /* 0x000e2800000e0000 */
[----:B------:R-:W1:Y:S01]  /*18b0*/  SHFL.DOWN PT, R10, R9, 0x4, 0x1f ;  /* 0x08801f00090a7f89 */ /* 0x000e6200000e0000 */
[----:B0-----:R-:W-:Y:S01]  /*18c0*/  FADD.FTZ R11, R8, R11 ;  /* 0x0000000b080b7221 */ /* 0x001fe20000010000 */
[----:B------:R-:W-:Y:S01]  /*18d0*/  MOV R8, 0x400 ;  /* 0x0000040000087802 */ /* 0x000fe20000000f00 */
[----:B-1----:R-:W-:-:S03]  /*18e0*/  FADD.FTZ R10, R9, R10 ;  /* 0x0000000a090a7221 */ /* 0x002fc60000010000 */
[----:B------:R-:W0:Y:S01]  /*18f0*/  SHFL.DOWN PT, R6, R11, 0x2, 0x1f ;  /* 0x08401f000b067f89 */ /* 0x000e2200000e0000 */
[----:B--2---:R-:W-:-:S03]  /*1900*/  LEA R8, R23, R8, 0x18 ;  /* 0x0000000817087211 */ /* 0x004fc600078ec0ff */
[----:B------:R-:W1:Y:S01]  /*1910*/  SHFL.DOWN PT, R5, R10, 0x2, 0x1f ;  /* 0x08401f000a057f89 */ /* 0x000e6200000e0000 */
[----:B------:R-:W-:-:S04]  /*1920*/  IADD3 R107, PT, PT, R8, 0x1820, RZ ;  /* 0x00001820086b7810 */ /* 0x000fc80007ffe0ff */
[----:B------:R-:W-:Y:S02]  /*1930*/  @!P3 MOV R9, R107 ;  /* 0x0000006b0009b202 */ /* 0x000fe40000000f00 */
[C---:B------:R-:W-:Y:S02]  /*1940*/  @!P0 IADD3 R9, PT, PT, R8.reuse, 0x1800, RZ ;  /* 0x0000180008098810 */ /* 0x040fe40007ffe0ff */
[C---:B------:R-:W-:Y:S02]  /*1950*/  @!P2 IADD3 R107, PT, PT, R8.reuse, 0x1800, RZ ;  /* 0x00001800086ba810 */ /* 0x040fe40007ffe0ff */
[----:B------:R-:W-:Y:S02]  /*1960*/  @!P3 LEA R106, R53, R9, 0x3 ;  /* 0x00000009356ab211 */ /* 0x000fe400078e18ff */
[C---:B------:R-:W-:Y:S02]  /*1970*/  IADD3 R9, PT, PT, R8.reuse, 0x1830, RZ ;  /* 0x0000183008097810 */ /* 0x040fe40007ffe0ff */
        /* <DEDUP_REMOVED lines=32> */
[C-C-:B------:R-:W-:Y:S01]  /*1b80*/  FFMA.FTZ R74, R4.reuse, R74, R5.reuse ;  /* 0x0000004a044a7223 */ /* 0x140fe20000010005 */
[----:B------:R-:W-:Y:S01]  /*1b90*/  FFMA.FTZ R73, R4, R73, R5 ;  /* 0x0000004904497223 */ /* 0x000fe20000010005 */
[----:B------:R-:W-:Y:S01]  /*1ba0*/  FMUL.FTZ R22, R58, R67 ;  /* 0x000000433a167220 */ /* 0x000fe20000410000 */
[----:B------:R-:W-:Y:S01]  /*1bb0*/  FADD.FTZ R83, -R8, R83 ;  /* 0x0000005308537221 */ /* 0x000fe20000010100 */
[----:B------:R-:W-:Y:S01]  /*1bc0*/  FMUL.FTZ R10, R58, R93 ;  /* 0x0000005d3a0a7220 */ /* 0x000fe20000410000 */
[C-C-:B------:R-:W-:Y:S01]  /*1bd0*/  FFMA.FTZ R71, R4.reuse, R71, R5.reuse ;  /* 0x0000004704477223 */ /* 0x140fe20000010005 */
[C-C-:B------:R-:W-:Y:S01]  /*1be0*/  FFMA.FTZ R75, R4.reuse, R75, R5.reuse ;  /* 0x0000004b044b7223 */ /* 0x140fe20000010005 */
[----:B------:R-:W-:Y:S01]  /*1bf0*/  FADD.FTZ R77, -R77, R76 ;  /* 0x0000004c4d4d7221 */ /* 0x000fe20000010100 */
[C-C-:B------:R-:W-:Y:S01]  /*1c00*/  FFMA.FTZ R72, R4.reuse, R72, R5.reuse ;  /* 0x0000004804487223 */ /* 0x140fe20000010005 */
[C-C-:B------:R-:W-:Y:S01]  /*1c10*/  FFMA.FTZ R61, R4.reuse, R61, R5.reuse ;  /* 0x0000003d043d7223 */ /* 0x140fe20000010005 */
[----:B------:R-:W-:Y:S01]  /*1c20*/  FFMA.FTZ R0, R4, R0, R5 ;  /* 0x0000000004007223 */ /* 0x000fe20000010005 */
[----:B------:R-:W-:Y:S01]  /*1c30*/  FADD.FTZ R63, -R74, R63 ;  /* 0x0000003f4a3f7221 */ /* 0x000fe20000010100 */
[----:B------:R-:W-:Y:S01]  /*1c40*/  FMUL.FTZ R22, R22, R57 ;  /* 0x0000003916167220 */ /* 0x000fe20000410000 */
[----:B------:R-:W-:Y:S01]  /*1c50*/  FADD.FTZ R73, -R73, R70 ;  /* 0x0000004649497221 */ /* 0x000fe20000010100 */
[----:B------:R-:W-:Y:S01]  /*1c60*/  FMUL.FTZ R8, R58, R83 ;  /* 0x000000533a087220 */ /* 0x000fe20000410000 */
[----:B------:R-:W-:Y:S01]  /*1c70*/  FMUL.FTZ R10, R10, R57 ;  /* 0x000000390a0a7220 */ /* 0x000fe20000410000 */
[----:B------:R-:W-:Y:S01]  /*1c80*/  FADD.FTZ R71, -R71, R66 ;  /* 0x0000004247477221 */ /* 0x000fe20000010100 */
[----:B------:R-:W-:Y:S01]  /*1c90*/  FADD.FTZ R75, -R75, R62 ;  /* 0x0000003e4b4b7221 */ /* 0x000fe20000010100 */
[----:B------:R-:W-:Y:S01]  /*1ca0*/  FMUL.FTZ R6, R58, R77 ;  /* 0x0000004d3a067220 */ /* 0x000fe20000410000 */
[----:B------:R-:W-:Y:S01]  /*1cb0*/  FADD.FTZ R69, -R72, R69 ;  /* 0x0000004548457221 */ /* 0x000fe20000010100 */
[----:B------:R-:W-:Y:S01]  /*1cc0*/  FADD.FTZ R61, -R61, R60 ;  /* 0x0000003c3d3d7221 */ /* 0x000fe20000010100 */
[----:B------:R-:W-:Y:S01]  /*1cd0*/  FFMA.FTZ R5, R4, R65, R5 ;  /* 0x0000004104057223 */ /* 0x000fe20000010005 */
[----:B------:R-:W-:Y:S01]  /*1ce0*/  FADD.FTZ R81, -R0, R81 ;  /* 0x0000005100517221 */ /* 0x000fe20000010100 */
[C---:B------:R-:W-:Y:S01]  /*1cf0*/  FMUL.FTZ R4, R58.reuse, R63 ;  /* 0x0000003f3a047220 */ /* 0x040fe20000410000 */
[----:B------:R0:W-:Y:S01]  /*1d00*/  F2F.F16.F32 R67, R22 ;  /* 0x0000001600437304 */ /* 0x0001e20000200800 */
[----:B------:R-:W-:Y:S01]  /*1d10*/  FMUL.FTZ R68, R58, R73 ;  /* 0x000000493a447220 */ /* 0x000fe20000410000 */
[----:B------:R-:W-:Y:S01]  /*1d20*/  FMUL.FTZ R8, R8, R57 ;  /* 0x0000003908087220 */ /* 0x000fe20000410000 */
[----:B------:R-:W-:Y:S01]  /*1d30*/  FMUL.FTZ R66, R58, R71 ;  /* 0x000000473a427220 */ /* 0x000fe20000410000 */
[----:B------:R-:W-:Y:S01]  /*1d40*/  FMUL.FTZ R6, R6, R57 ;  /* 0x0000003906067220 */ /* 0x000fe20000410000 */
[C---:B------:R-:W-:Y:S01]  /*1d50*/  FMUL.FTZ R60, R58.reuse, R61 ;  /* 0x0000003d3a3c7220 */ /* 0x040fe20000410000 */
[----:B------:R-:W-:Y:S01]  /*1d60*/  FADD.FTZ R23, -R5, R64 ;  /* 0x0000004005177221 */ /* 0x000fe20000010100 */
[C---:B------:R-:W-:Y:S01]  /*1d70*/  FMUL.FTZ R0, R58.reuse, R81 ;  /* 0x000000513a007220 */ /* 0x040fe20000410000 */
[----:B------:R1:W-:Y:S01]  /*1d80*/  F2F.F16.F32 R7, R10 ;  /* 0x0000000a00077304 */ /* 0x0003e20000200800 */
[----:B0-----:R-:W-:Y:S01]  /*1d90*/  FMUL.FTZ R22, R58, R75 ;  /* 0x0000004b3a167220 */ /* 0x001fe20000410000 */
[-C--:B------:R-:W-:Y:S01]  /*1da0*/  FMUL.FTZ R68, R68, R57.reuse ;  /* 0x0000003944447220 */ /* 0x080fe20000410000 */
[-C--:B------:R-:W-:Y:S01]  /*1db0*/  FMUL.FTZ R59, R4, R57.reuse ;  /* 0x00000039043b7220 */ /* 0x080fe20000410000 */
[-C--:B------:R-:W-:Y:S01]  /*1dc0*/  FMUL.FTZ R66, R66, R57.reuse ;  /* 0x0000003942427220 */ /* 0x080fe20000410000 */
[-C--:B------:R-:W-:Y:S01]  /*1dd0*/  FMUL.FTZ R22, R22, R57.reuse ;  /* 0x0000003916167220 */ /* 0x080fe20000410000 */
[----:B------:R-:W0:Y:S01]  /*1de0*/  LDC.64 R4, c[0x0][0x468] ;  /* 0x00011a00ff047b82 */ /* 0x000e220000000a00 */
[-C--:B------:R-:W-:Y:S01]  /*1df0*/  FMUL.FTZ R60, R60, R57.reuse ;  /* 0x000000393c3c7220 */ /* 0x080fe20000410000 */
[----:B------:R-:W-:Y:S01]  /*1e00*/  FMUL.FTZ R0, R0, R57 ;  /* 0x0000003900007220 */ /* 0x000fe20000410000 */
[C---:B-1----:R-:W-:Y:S01]  /*1e10*/  FMUL.FTZ R10, R58.reuse, R69 ;  /* 0x000000453a0a7220 */ /* 0x042fe20000410000 */
[----:B------:R-:W-:Y:S01]  /*1e20*/  FMUL.FTZ R58, R58, R23 ;  /* 0x000000173a3a7220 */ /* 0x000fe20000410000 */
[----:B------:R-:W1:Y:S02]  /*1e30*/  F2F.F16.F32 R8, R8 ;  /* 0x0000000800087304 */ /* 0x000e640000200800 */
[-C--:B------:R-:W-:Y:S01]  /*1e40*/  FMUL.FTZ R10, R10, R57.reuse ;  /* 0x000000390a0a7220 */ /* 0x080fe20000410000 */
[----:B------:R-:W-:-:S05]  /*1e50*/  FMUL.FTZ R57, R58, R57 ;  /* 0x000000393a397220 */ /* 0x000fca0000410000 */
[----:B------:R-:W2:Y:S01]  /*1e60*/  F2F.F16.F32 R6, R6 ;  /* 0x0000000600067304 */ /* 0x000ea20000200800 */
[----:B-1----:R-:W-:-:S07]  /*1e70*/  PRMT R23, R8, 0x5410, R7 ;  /* 0x0000541008177816 */ /* 0x002fce0000000007 */
[----:B------:R-:W1:Y:S01]  /*1e80*/  F2F.F16.F32 R9, R66 ;  /* 0x0000004200097304 */ /* 0x000e620000200800 */
[----:B--2---:R-:W-:-:S07]  /*1e90*/  IMAD.WIDE.U32 R6, R6, 0x10000, RZ ;  /* 0x0001000006067825 */ /* 0x004fce00078e00ff */
[----:B------:R-:W-:Y:S01]  /*1ea0*/  F2F.F16.F32 R68, R68 ;  /* 0x0000004400447304 */ /* 0x000fe20000200800 */
[----:B------:R-:W-:Y:S01]  /*1eb0*/  LOP3.LUT R23, R23, R7, RZ, 0xfc, !PT ;  /* 0x0000000717177212 */ /* 0x000fe200078efcff */
[----:B-1----:R-:W-:-:S06]  /*1ec0*/  IMAD.WIDE.U32 R8, R9, 0x10000, RZ ;  /* 0x0001000009087825 */ /* 0x002fcc00078e00ff */
[----:B------:R-:W1:Y:S01]  /*1ed0*/  F2F.F16.F32 R11, R10 ;  /* 0x0000000a000b7304 */ /* 0x000e620000200800 */
[----:B------:R-:W-:-:S07]  /*1ee0*/  LOP3.LUT R58, R8, R67, RZ, 0xfc, !PT ;  /* 0x00000043083a7212 */ /* 0x000fce00078efcff */
[----:B------:R-:W2:Y:S01]  /*1ef0*/  F2F.F16.F32 R22, R22 ;  /* 0x0000001600167304 */ /* 0x000ea20000200800 */
[----:B-1----:R-:W-:-:S07]  /*1f00*/  PRMT R63, R68, 0x5410, R11 ;  /* 0x00005410443f7816 */ /* 0x002fce000000000b */
[----:B------:R-:W-:Y:S01]  /*1f10*/  F2F.F16.F32 R60, R60 ;  /* 0x0000003c003c7304 */ /* 0x000fe20000200800 */
[----:B--2---:R-:W-:-:S07]  /*1f20*/  IMAD.WIDE.U32 R10, R22, 0x10000, RZ ;  /* 0x00010000160a7825 */ /* 0x004fce00078e00ff */
[----:B------:R-:W1:Y:S08]  /*1f30*/  F2F.F16.F32 R59, R59 ;  /* 0x0000003b003b7304 */ /* 0x000e700000200800 */
[----:B------:R-:W2:Y:S01]  /*1f40*/  F2F.F16.F32 R0, R0 ;  /* 0x0000000000007304 */ /* 0x000ea20000200800 */
[----:B-1----:R-:W-:-:S07]  /*1f50*/  PRMT R61, R60, 0x5410, R59 ;  /* 0x000054103c3d7816 */ /* 0x002fce000000003b */
[----:B------:R-:W1:Y:S01]  /*1f60*/  F2F.F16.F32 R57, R57 ;  /* 0x0000003900397304 */ /* 0x000e620000200800 */
[----:B------:R-:W-:Y:S01]  /*1f70*/  LOP3.LUT R59, R63, R9, RZ, 0xfc, !PT ;  /* 0x000000093f3b7212 */ /* 0x000fe200078efcff */
[--C-:B0-----:R-:W-:Y:S01]  /*1f80*/  IMAD.WIDE.U32 R8, R49, 0x8, R4.reuse ;  /* 0x0000000831087825 */ /* 0x101fe200078e0004 */
[----:B------:R-:W-:Y:S02]  /*1f90*/  LOP3.LUT R11, R61, R11, RZ, 0xfc, !PT ;  /* 0x0000000b3d0b7212 */ /* 0x000fe400078efcff */
[----:B--2---:R-:W-:Y:S01]  /*1fa0*/  LOP3.LUT R22, R6, R0, RZ, 0xfc, !PT ;  /* 0x0000000006167212 */ /* 0x004fe200078efcff */
[----:B------:R-:W-:-:S04]  /*1fb0*/  IMAD.WIDE.U32 R6, R50, 0x8, R4 ;  /* 0x0000000832067825 */ /* 0x000fc800078e0004 */
[----:B------:R-:W-:Y:S01]  /*1fc0*/  IMAD.WIDE.U32 R4, R48, 0x8, R4 ;  /* 0x0000000830047825 */ /* 0x000fe200078e0004 */
[----:B------:R2:W-:Y:S01]  /*1fd0*/  STG.E.64 desc[UR4][R6.64], R22 ;  /* 0x0000001606007986 */ /* 0x0005e2000c101b04 */
[----:B-1----:R-:W-:-:S03]  /*1fe0*/  LOP3.LUT R10, R10, R57, RZ, 0xfc, !PT ;  /* 0x000000390a0a7212 */ /* 0x002fc600078efcff */
[----:B------:R2:W-:Y:S04]  /*1ff0*/  STG.E.64 desc[UR4][R8.64], R58 ;  /* 0x0000003a08007986 */ /* 0x0005e8000c101b04 */
[----:B------:R2:W-:Y:S01]  /*2000*/  STG.E.64 desc[UR4][R4.64], R10 ;  /* 0x0000000a04007986 */ /* 0x0005e2000c101b04 */
[----:B------:R-:W-:Y:S05]  /*2010*/  BRA `(.L_x_690) ;  /* 0x0000001400807947 */ /* 0x000fea0003800000 */
.L_x_689:
        /* <DEDUP_REMOVED lines=8> */
[----:B------:R-:W-:Y:S01]  /*20a0*/  FADD.FTZ R73, -R73, R70 ;  /* 0x0000004649497221 */ /* 0x000fe20000010100 */
[----:B------:R-:W-:Y:S01]  /*20b0*/  FADD.FTZ R69, -R72, R69 ;  /* 0x0000004548457221 */ /* 0x000fe20000010100 */
[----:B------:R-:W-:Y:S01]  /*20c0*/  FADD.FTZ R77, -R77, R76 ;  /* 0x0000004c4d4d7221 */ /* 0x000fe20000010100 */
[C-C-:B------:R-:W-:Y:S01]  /*20d0*/  FFMA.FTZ R61, R4.reuse, R61, R5.reuse ;  /* 0x0000003d043d7223 */ /* 0x140fe20000010005 */
[--C-:B------:R-:W-:Y:S01]  /*20e0*/  FFMA.FTZ R0, R4, R0, R5.reuse ;  /* 0x0000000004007223 */ /* 0x100fe20000010005 */
[----:B------:R-:W-:Y:S01]  /*20f0*/  FADD.FTZ R71, -R71, R66 ;  /* 0x0000004247477221 */ /* 0x000fe20000010100 */
[C---:B------:R-:W-:Y:S01]  /*2100*/  FMUL.FTZ R80, R58.reuse, R83 ;  /* 0x000000533a507220 */ /* 0x040fe20000410000 */
[----:B------:R-:W-:Y:S01]  /*2110*/  FMUL.FTZ R82, R58, R93 ;  /* 0x0000005d3a527220 */ /* 0x000fe20000410000 */
[----:B------:R-:W-:Y:S01]  /*2120*/  FFMA.FTZ R68, R4, R68, R5 ;  /* 0x0000004404447223 */ /* 0x000fe20000010005 */
[C---:B------:R-:W-:Y:S01]  /*2130*/  FMUL.FTZ R70, R58.reuse, R73 ;  /* 0x000000493a467220 */ /* 0x040fe20000410000 */
[C---:B------:R-:W-:Y:S01]  /*2140*/  FMUL.FTZ R72, R58.reuse, R69 ;  /* 0x000000453a487220 */ /* 0x040fe20000410000 */
[----:B------:R-:W-:Y:S01]  /*2150*/  FMUL.FTZ R76, R58, R77 ;  /* 0x0000004d3a4c7220 */ /* 0x000fe20000410000 */
[----:B------:R-:W-:Y:S01]  /*2160*/  FADD.FTZ R61, -R61, R60 ;  /* 0x0000003c3d3d7221 */ /* 0x000fe20000010100 */
[----:B------:R-:W-:Y:S01]  /*2170*/  FADD.FTZ R81, -R0, R81 ;  /* 0x0000005100517221 */ /* 0x000fe20000010100 */
[----:B------:R-:W-:Y:S01]  /*2180*/  FMUL.FTZ R66, R58, R71 ;  /* 0x000000473a427220 */ /* 0x000fe20000410000 */
[C-C-:B------:R-:W-:Y:S01]  /*2190*/  FFMA.FTZ R60, R4.reuse, R74, R5.reuse ;  /* 0x0000004a043c7223 */ /* 0x140fe20000010005 */
[----:B------:R-:W-:Y:S01]  /*21a0*/  FFMA.FTZ R65, R4, R65, R5 ;  /* 0x0000004104417223 */ /* 0x000fe20000010005 */
[----:B------:R0:W-:Y:S01]  /*21b0*/  F2F.F16.F32 R6, R80 ;  /* 0x0000005000067304 */ /* 0x0001e20000200800 */
[----:B------:R-:W-:Y:S01]  /*21c0*/  FADD.FTZ R67, -R68, R67 ;  /* 0x0000004344437221 */ /* 0x000fe20000010100 */
[----:B------:R-:W-:Y:S01]  /*21d0*/  FFMA.FTZ R5, R4, R75, R5 ;  /* 0x0000004b04057223 */ /* 0x000fe20000010005 */
[----:B------:R-:W-:Y:S01]  /*21e0*/  FMUL.FTZ R78, R58, R81 ;  /* 0x000000513a4e7220 */ /* 0x000fe20000410000 */
[----:B------:R-:W-:Y:S01]  /*21f0*/  FADD.FTZ R63, -R60, R63 ;  /* 0x0000003f3c3f7221 */ /* 0x000fe20000010100 */
[C---:B------:R-:W-:Y:S01]  /*2200*/  FMUL.FTZ R68, R58.reuse, R67 ;  /* 0x000000433a447220 */ /* 0x040fe20000410000 */
[----:B------:R-:W-:Y:S01]  /*2210*/  FADD.FTZ R5, -R5, R62 ;  /* 0x0000003e05057221 */ /* 0x000fe20000010100 */
[----:B------:R-:W-:Y:S01]  /*2220*/  FADD.FTZ R65, -R65, R64 ;  /* 0x0000004041417221 */ /* 0x000fe20000010100 */
[----:B------:R1:W2:Y:S01]  /*2230*/  F2F.F16.F32 R7, R82 ;  /* 0x0000005200077304 */ /* 0x0002a20000200800 */
[C---:B------:R-:W-:Y:S01]  /*2240*/  FMUL.FTZ R74, R58.reuse, R61 ;  /* 0x0000003d3a4a7220 */ /* 0x040fe20000410000 */
[C---:B------:R-:W-:Y:S01]  /*2250*/  FMUL.FTZ R64, R58.reuse, R5 ;  /* 0x000000053a407220 */ /* 0x040fe20000410000 */
[C---:B------:R-:W-:Y:S01]  /*2260*/  FMUL.FTZ R84, R58.reuse, R63 ;  /* 0x0000003f3a547220 */ /* 0x040fe20000410000 */
[----:B------:R-:W-:Y:S01]  /*2270*/  FMUL.FTZ R4, R58, R65 ;  /* 0x000000413a047220 */ /* 0x000fe20000410000 */
[-C--:B0-----:R-:W-:Y:S01]  /*2280*/  FMUL.FTZ R80, R80, R57.reuse ;  /* 0x0000003950507220 */ /* 0x081fe20000410000 */
[----:B------:R-:W-:-:S02]  /*2290*/  FMUL.FTZ R23, R74, R57 ;  /* 0x000000394a177220 */ /* 0x000fc40000410000 */
[----:B------:R0:W-:Y:S01]  /*22a0*/  F2F.F16.F32 R9, R70 ;  /* 0x0000004600097304 */ /* 0x0001e20000200800 */
[----:B-1----:R-:W-:Y:S01]  /*22b0*/  FMUL.FTZ R82, R82, R57 ;  /* 0x0000003952527220 */ /* 0x002fe20000410000 */
[----:B--2---:R-:W-:-:S06]  /*22c0*/  PRMT R65, R6, 0x5410, R7 ;  /* 0x0000541006417816 */ /* 0x004fcc0000000007 */
[----:B------:R1:W2:Y:S01]  /*22d0*/  F2F.F16.F32 R10, R72 ;  /* 0x00000048000a7304 */ /* 0x0002a20000200800 */
[-C--:B0-----:R-:W-:Y:S01]  /*22e0*/  FMUL.FTZ R70, R70, R57.reuse ;  /* 0x0000003946467220 */ /* 0x081fe20000410000 */
[----:B------:R-:W0:Y:S06]  /*22f0*/  LDC.64 R6, c[0x0][0x468] ;  /* 0x00011a00ff067b82 */ /* 0x000e2c0000000a00 */
[----:B------:R3:W4:Y:S01]  /*2300*/  F2F.F16.F32 R8, R76 ;  /* 0x0000004c00087304 */ /* 0x0007220000200800 */
[----:B-1----:R-:W-:Y:S01]  /*2310*/  FMUL.FTZ R72, R72, R57 ;  /* 0x0000003948487220 */ /* 0x002fe20000410000 */
[----:B--2---:R-:W-:-:S06]  /*2320*/  PRMT R63, R9, 0x5410, R10 ;  /* 0x00005410093f7816 */ /* 0x004fcc000000000a */
[----:B------:R1:W-:Y:S01]  /*2330*/  F2F.F16.F32 R22, R66 ;  /* 0x0000004200167304 */ /* 0x0003e20000200800 */
[----:B---3--:R-:W-:Y:S01]  /*2340*/  FMUL.FTZ R76, R76, R57 ;  /* 0x000000394c4c7220 */ /* 0x008fe20000410000 */
[----:B----4-:R-:W-:-:S06]  /*2350*/  IMAD.WIDE.U32 R8, R8, 0x10000, RZ ;  /* 0x0001000008087825 */ /* 0x010fcc00078e00ff */
[----:B------:R2:W3:Y:S01]  /*2360*/  F2F.F16.F32 R0, R78 ;  /* 0x0000004e00007304 */ /* 0x0004e20000200800 */
[----:B-1----:R-:W-:-:S07]  /*2370*/  FMUL.FTZ R66, R66, R57 ;  /* 0x0000003942427220 */ /* 0x002fce0000410000 */
[----:B------:R1:W-:Y:S01]  /*2380*/  F2F.F16.F32 R67, R68 ;  /* 0x0000004400437304 */ /* 0x0003e20000200800 */
[----:B--2---:R-:W-:Y:S01]  /*2390*/  FMUL.FTZ R78, R78, R57 ;  /* 0x000000394e4e7220 */ /* 0x004fe20000410000 */
[----:B---3--:R-:W-:-:S06]  /*23a0*/  LOP3.LUT R10, R8, R0, RZ, 0xfc, !PT ;  /* 0x00000000080a7212 */ /* 0x008fcc00078efcff */
[----:B------:R2:W3:Y:S01]  /*23b0*/  F2F.F16.F32 R58, R64 ;  /* 0x00000040003a7304 */ /* 0x0004e20000200800 */
[----:B-1----:R-:W-:-:S07]  /*23c0*/  FMUL.FTZ R68, R68, R57 ;  /* 0x0000003944447220 */ /* 0x002fce0000410000 */
[----:B------:R1:W-:Y:S01]  /*23d0*/  F2F.F16.F32 R11, R74 ;  /* 0x0000004a000b7304 */ /* 0x0003e20000200800 */
[----:B--2---:R-:W-:Y:S01]  /*23e0*/  FMUL.FTZ R64, R64, R57 ;  /* 0x0000003940407220 */ /* 0x004fe20000410000 */
[----:B---3--:R-:W-:-:S06]  /*23f0*/  IMAD.WIDE.U32 R58, R58, 0x10000, RZ ;  /* 0x000100003a3a7825 */ /* 0x008fcc00078e00ff */
[----:B------:R2:W3:Y:S01]  /*2400*/  F2F.F16.F32 R60, R84 ;  /* 0x00000054003c7304 */ /* 0x0004e20000200800 */
[----:B-1----:R-:W-:-:S07]  /*2410*/  FMUL.FTZ R74, R4, R57 ;  /* 0x00000039044a7220 */ /* 0x002fce0000410000 */
[----:B------:R1:W4:Y:S01]  /*2420*/  F2F.F16.F32 R61, R4 ;  /* 0x00000004003d7304 */ /* 0x0003220000200800 */
[----:B--2---:R-:W-:Y:S01]  /*2430*/  FMUL.FTZ R84, R84, R57 ;  /* 0x0000003954547220 */ /* 0x004fe20000410000 */
[----:B---3--:R-:W-:-:S06]  /*2440*/  PRMT R57, R11, 0x5410, R60 ;  /* 0x000054100b397816 */ /* 0x008fcc000000003c */
[----:B------:R2:W-:Y:S01]  /*2450*/  F2F.F16.F32 R77, R23 ;  /* 0x00000017004d7304 */ /* 0x0005e20000200800 */
[----:B-1----:R-:W1:Y:S01]  /*2460*/  LDC.64 R4, c[0x0][0x478] ;  /* 0x00011e00ff047b82 */ /* 0x002e620000000a00 */
[----:B------:R-:W-:-:S06]  /*2470*/  LOP3.LUT R11, R65, R9, RZ, 0xfc, !PT ;  /* 0x00000009410b7212 */ /* 0x000fcc00078efcff */
[----:B------:R-:W3:Y:S01]  /*2480*/  F2F.F16.F32 R76, R76 ;  /* 0x0000004c004c7304 */ /* 0x000ee20000200800 */
[----:B--2---:R-:W-:-:S03]  /*2490*/  IMAD.WIDE.U32 R22, R22, 0x10000, RZ ;  /* 0x0001000016167825 */ /* 0x004fc600078e00ff */
[----:B------:R-:W-:-:S04]  /*24a0*/  LOP3.LUT R8, R22, R67, RZ, 0xfc, !PT ;  /* 0x0000004316087212 */ /* 0x000fc800078efcff */
[----:B------:R-:W-:Y:S01]  /*24b0*/  F2F.F16.F32 R80, R80 ;  /* 0x0000005000507304 */ /* 0x000fe20000200800 */
[----:B------:R-:W-:Y:S02]  /*24c0*/  LOP3.LUT R9, R63, R23, RZ, 0xfc, !PT ;  /* 0x000000173f097212 */ /* 0x000fe400078efcff */
[----:B------:R-:W-:Y:S02]  /*24d0*/  LOP3.LUT R23, R57, R59, RZ, 0xfc, !PT ;  /* 0x0000003b39177212 */ /* 0x000fe400078efcff */
[----:B----4-:R-:W-:Y:S01]  /*24e0*/  LOP3.LUT R22, R58, R61, RZ, 0xfc, !PT ;  /* 0x0000003d3a167212 */ /* 0x010fe200078efcff */
[----:B---3--:R-:W-:Y:S02]  /*24f0*/  IMAD.WIDE.U32 R58, R76, 0x10000, RZ ;  /* 0x000100004c3a7825 */ /* 0x008fe400078e00ff */
[----:B------:R-:W2:Y:S02]  /*2500*/  F2F.F16.F32 R71, R82 ;  /* 0x0000005200477304 */ /* 0x000ea40000200800 */
[----:B-1----:R-:W-:-:S06]  /*2510*/  IMAD.WIDE.U32 R60, R50, 0x8, R4 ;  /* 0x00000008323c7825 */ /* 0x002fcc00078e0004 */
[----:B------:R-:W1:Y:S01]  /*2520*/  F2F.F16.F32 R64, R64 ;  /* 0x0000004000407304 */ /* 0x000e620000200800 */
[----:B------:R4:W-:Y:S01]  /*2530*/  STG.E.64 desc[UR4][R60.64], R10 ;  /* 0x0000000a3c007986 */ /* 0x0009e2000c101b04 */
[----:B--2---:R-:W-:-:S06]  /*2540*/  PRMT R71, R80, 0x5410, R71 ;  /* 0x0000541050477816 */ /* 0x004fcc0000000047 */
[----:B------:R-:W2:Y:S01]  /*2550*/  F2F.F16.F32 R62, R66 ;  /* 0x00000042003e7304 */ /* 0x000ea20000200800 */
[----:B------:R-:W-:Y:S01]  /*2560*/  LOP3.LUT R59, R71, R59, RZ, 0xfc, !PT ;  /* 0x0000003b473b7212 */ /* 0x000fe200078efcff */
[----:B-1----:R-:W-:-:S06]  /*2570*/  IMAD.WIDE.U32 R64, R64, 0x10000, RZ ;  /* 0x0001000040407825 */ /* 0x002fcc00078e00ff */
[----:B------:R-:W1:Y:S01]  /*2580*/  F2F.F16.F32 R84, R84 ;  /* 0x0000005400547304 */ /* 0x000e620000200800 */
[----:B--2---:R-:W-:-:S07]  /*2590*/  IMAD.WIDE.U32 R62, R62, 0x10000, RZ ;  /* 0x000100003e3e7825 */ /* 0x004fce00078e00ff */
[----:B------:R-:W-:Y:S01]  /*25a0*/  F2F.F16.F32 R70, R70 ;  /* 0x0000004600467304 */ /* 0x000fe20000200800 */
[----:B-1----:R-:W-:-:S07]  /*25b0*/  PRMT R77, R77, 0x5410, R84 ;  /* 0x000054104d4d7816 */ /* 0x002fce0000000054 */
[----:B------:R-:W1:Y:S01]  /*25c0*/  F2F.F16.F32 R75, R72 ;  /* 0x00000048004b7304 */ /* 0x000e620000200800 */
[----:B------:R-:W-:-:S07]  /*25d0*/  LOP3.LUT R71, R77, R65, RZ, 0xfc, !PT ;  /* 0x000000414d477212 */ /* 0x000fce00078efcff */
[----:B------:R-:W2:Y:S01]  /*25e0*/  F2F.F16.F32 R69, R78 ;  /* 0x0000004e00457304 */ /* 0x000ea20000200800 */
[----:B-1----:R-:W-:-:S07]  /*25f0*/  PRMT R75, R70, 0x5410, R75 ;  /* 0x00005410464b7816 */ /* 0x002fce000000004b */
[----:B------:R-:W1:Y:S01]  /*2600*/  F2F.F16.F32 R67, R74 ;  /* 0x0000004a00437304 */ /* 0x000e620000200800 */
[----:B--2---:R-:W-:-:S07]  /*2610*/  LOP3.LUT R58, R58, R69, RZ, 0xfc, !PT ;  /* 0x000000453a3a7212 */ /* 0x004fce00078efcff */
[----:B------:R-:W2:Y:S01]  /*2620*/  F2F.F16.F32 R73, R68 ;  /* 0x0000004400497304 */ /* 0x000ea20000200800 */
[----:B------:R-:W-:Y:S02]  /*2630*/  LOP3.LUT R69, R75, R63, RZ, 0xfc, !PT ;  /* 0x0000003f4b457212 */ /* 0x000fe400078efcff */
[----:B-1----:R-:W-:Y:S01]  /*2640*/  LOP3.LUT R70, R64, R67, RZ, 0xfc, !PT ;  /* 0x0000004340467212 */ /* 0x002fe200078efcff */
[----:B0-----:R-:W-:-:S04]  /*2650*/  IMAD.WIDE.U32 R64, R50, 0x8, R6 ;  /* 0x0000000832407825 */ /* 0x001fc800078e0006 */
[C---:B------:R-:W-:Y:S01]  /*2660*/  IMAD.WIDE.U32 R66, R49.reuse, 0x8, R6 ;  /* 0x0000000831427825 */ /* 0x040fe200078e0006 */
[----:B------:R4:W-:Y:S01]  /*2670*/  STG.E.64 desc[UR4][R64.64], R58 ;  /* 0x0000003a40007986 */ /* 0x0009e2000c101b04 */
[----:B--2---:R-:W-:Y:S02]  /*2680*/  LOP3.LUT R68, R62, R73, RZ, 0xfc, !PT ;  /* 0x000000493e447212 */ /* 0x004fe400078efcff */
[----:B------:R-:W-:-:S04]  /*2690*/  IMAD.WIDE.U32 R62, R49, 0x8, R4 ;  /* 0x00000008313e7825 */ /* 0x000fc800078e0004 */
[C---:B------:R-:W-:Y:S01]  /*26a0*/  IMAD.WIDE.U32 R4, R48.reuse, 0x8, R4 ;  /* 0x0000000830047825 */ /* 0x040fe200078e0004 */
[----:B------:R4:W-:Y:S03]  /*26b0*/  STG.E.64 desc[UR4][R62.64], R8 ;  /* 0x000000083e007986 */ /* 0x0009e6000c101b04 */
[----:B------:R-:W-:Y:S01]  /*26c0*/  IMAD.WIDE.U32 R6, R48, 0x8, R6 ;  /* 0x0000000830067825 */ /* 0x000fe200078e0006 */
[----:B------:R4:W-:Y:S04]  /*26d0*/  STG.E.64 desc[UR4][R66.64], R68 ;  /* 0x0000004442007986 */ /* 0x0009e8000c101b04 */
[----:B------:R4:W-:Y:S04]  /*26e0*/  STG.E.64 desc[UR4][R4.64], R22 ;  /* 0x0000001604007986 */ /* 0x0009e8000c101b04 */
[----:B------:R4:W-:Y:S01]  /*26f0*/  STG.E.64 desc[UR4][R6.64], R70 ;  /* 0x0000004606007986 */ /* 0x0009e2000c101b04 */
[----:B------:R-:W-:Y:S05]  /*2700*/  BRA `(.L_x_690) ;  /* 0x0000000c00c47947 */ /* 0x000fea0003800000 */
.L_x_688:
[----:B------:R-:W-:-:S04]  /*2710*/  UISETP.NE.U32.AND UP0, UPT, UR12, URZ, UPT ;  /* 0x000000ff0c00728c */ /* 0x000fc8000bf05070 */
[----:B------:R-:W-:-:S09]  /*2720*/  UISETP.NE.AND.EX UP0, UPT, UR13, URZ, UPT, UP0 ;  /* 0x000000ff0d00728c */ /* 0x000fd2000bf05300 */
[----:B------:R-:W-:Y:S05]  /*2730*/  BRA.U UP0, `(.L_x_691) ;  /* 0x0000000500a07547 */ /* 0x000fea000b800000 */
[----:B------:R-:W-:Y:S01]  /*2740*/  MOV R6, R17 ;  /* 0x0000001100067202 */ /* 0x000fe20000000f00 */
[C-C-:B------:R-:W-:Y:S01]  /*2750*/  FFMA.FTZ R8, R4.reuse, R91, R5.reuse ;  /* 0x0000005b04087223 */ /* 0x140fe20000010005 */
[C-C-:B------:R-:W-:Y:S01]  /*2760*/  FFMA.FTZ R93, R4.reuse, R93, R5.reuse ;  /* 0x0000005d045d7223 */ /* 0x140fe20000010005 */
[----:B------:R-:W-:Y:S01]  /*2770*/  FFMA.FTZ R10, R4, R0, R5 ;  /* 0x00000000040a7223 */ /* 0x000fe20000010005 */
[----:B------:R-:W-:Y:S01]  /*2780*/  SHF.R.U64 R9, R16, 0x10, R17 ;  /* 0x0000001010097819 */ /* 0x000fe20000001211 */
[----:B------:R-:W-:Y:S02]  /*2790*/  HADD2.F32 R7, -RZ, R6.H0_H0 ;  /* 0x20000006ff077230 */ /* 0x000fe40000004100 */
[----:B------:R-:W-:Y:S01]  /*27a0*/  FADD.FTZ R6, -R8, R83 ;  /* 0x0000005308067221 */ /* 0x000fe20000010100 */
[----:B------:R-:W-:Y:S01]  /*27b0*/  SHF.R.U32.HI R8, RZ, 0x10, R17 ;  /* 0x00000010ff087819 */ /* 0x000fe20000011611 */
[----:B------:R-:W-:Y:S01]  /*27c0*/  FADD.FTZ R93, -R93, R92 ;  /* 0x0000005c5d5d7221 */ /* 0x000fe20000010100 */
[----:B------:R-:W-:Y:S01]  /*27d0*/  FFMA.FTZ R77, R4, R77, R5 ;  /* 0x0000004d044d7223 */ /* 0x000fe20000010005 */
[----:B------:R-:W-:Y:S01]  /*27e0*/  FFMA.FTZ R6, R58, R6, R7 ;  /* 0x000000063a067223 */ /* 0x000fe20000010007 */
[----:B------:R-:W-:Y:S01]  /*27f0*/  FADD.FTZ R81, -R10, R81 ;  /* 0x000000510a517221 */ /* 0x000fe20000010100 */
[----:B------:R-:W-:Y:S01]  /*2800*/  HADD2.F32 R7, -RZ, R8.H0_H0 ;  /* 0x20000008ff077230 */ /* 0x000fe20000004100 */
[----:B------:R-:W-:Y:S01]  /*2810*/  MOV R11, R19 ;  /* 0x00000013000b7202 */ /* 0x000fe20000000f00 */
[----:B------:R-:W-:Y:S01]  /*2820*/  FMUL.FTZ R0, R6, R57 ;  /* 0x0000003906007220 */ /* 0x000fe20000410000 */
[----:B------:R-:W-:Y:S01]  /*2830*/  MOV R6, R16 ;  /* 0x0000001000067202 */ /* 0x000fe20000000f00 */
[----:B------:R-:W-:-:S02]  /*2840*/  HADD2.F32 R9, -RZ, R9.H0_H0 ;  /* 0x20000009ff097230 */ /* 0x000fc40000004100 */
[----:B------:R-:W-:Y:S01]  /*2850*/  FFMA.FTZ R8, R58, R93, R7 ;  /* 0x0000005d3a087223 */ /* 0x000fe20000010007 */
[----:B------:R-:W-:Y:S01]  /*2860*/  FFMA.FTZ R73, R4, R73, R5 ;  /* 0x0000004904497223 */ /* 0x000fe20000010005 */
[----:B------:R-:W-:Y:S01]  /*2870*/  SHF.R.U32.HI R23, RZ, 0x10, R19 ;  /* 0x00000010ff177819 */ /* 0x000fe20000011613 */
[----:B------:R-:W-:Y:S02]  /*2880*/  HADD2.F32 R7, -RZ, R6.H0_H0 ;  /* 0x20000006ff077230 */ /* 0x000fe40000004100 */
[----:B------:R-:W-:Y:S01]  /*2890*/  FMUL.FTZ R10, R8, R57 ;  /* 0x00000039080a7220 */ /* 0x000fe20000410000 */
[----:B------:R-:W-:Y:S01]  /*28a0*/  FADD.FTZ R8, -R77, R76 ;  /* 0x0000004c4d087221 */ /* 0x000fe20000010100 */
[----:B------:R-:W-:Y:S01]  /*28b0*/  FADD.FTZ R73, -R73, R70 ;  /* 0x0000004649497221 */ /* 0x000fe20000010100 */
[----:B------:R-:W-:Y:S01]  /*28c0*/  FFMA.FTZ R72, R4, R72, R5 ;  /* 0x0000004804487223 */ /* 0x000fe20000010005 */
[C---:B------:R-:W-:Y:S01]  /*28d0*/  FFMA.FTZ R6, R58.reuse, R81, R7 ;  /* 0x000000513a067223 */ /* 0x040fe20000010007 */
[----:B------:R-:W-:Y:S01]  /*28e0*/  FFMA.FTZ R8, R58, R8, R9 ;  /* 0x000000083a087223 */ /* 0x000fe20000010009 */
[----:B------:R-:W-:Y:S01]  /*28f0*/  HADD2.F32 R9, -RZ, R11.H0_H0 ;  /* 0x2000000bff097230 */ /* 0x000fe20000004100 */
[----:B------:R0:W-:Y:S01]  /*2900*/  F2F.F16.F32 R7, R10 ;  /* 0x0000000a00077304 */ /* 0x0001e20000200800 */
[----:B------:R-:W-:-:S02]  /*2910*/  HADD2.F32 R23, -RZ, R23.H0_H0 ;  /* 0x20000017ff177230 */ /* 0x000fc40000004100 */
[----:B------:R-:W-:Y:S01]  /*2920*/  FADD.FTZ R72, -R72, R69 ;  /* 0x0000004548487221 */ /* 0x000fe20000010100 */
[----:B------:R-:W-:Y:S01]  /*2930*/  FFMA.FTZ R68, R4, R68, R5 ;  /* 0x0000004404447223 */ /* 0x000fe20000010005 */
[----:B------:R-:W-:Y:S01]  /*2940*/  SHF.R.U64 R22, R18, 0x10, R19 ;  /* 0x0000001012167819 */ /* 0x000fe20000001213 */
[C-C-:B------:R-:W-:Y:S01]  /*2950*/  FFMA.FTZ R71, R4.reuse, R71, R5.reuse ;  /* 0x0000004704477223 */ /* 0x140fe20000010005 */
[----:B------:R-:W-:Y:S01]  /*2960*/  FFMA.FTZ R75, R4, R75, R5 ;  /* 0x0000004b044b7223 */ /* 0x000fe20000010005 */
[----:B------:R-:W-:Y:S01]  /*2970*/  FADD.FTZ R68, -R68, R67 ;  /* 0x0000004344447221 */ /* 0x000fe20000010100 */
[----:B------:R-:W-:Y:S01]  /*2980*/  FFMA.FTZ R69, R4, R61, R5 ;  /* 0x0000003d04457223 */ /* 0x000fe20000010005 */
[----:B0-----:R-:W-:Y:S01]  /*2990*/  FFMA.FTZ R10, R58, R73, R9 ;  /* 0x000000493a0a7223 */ /* 0x001fe20000010009 */
[----:B------:R-:W-:Y:S01]  /*29a0*/  MOV R9, R18 ;  /* 0x0000001200097202 */ /* 0x000fe20000000f00 */
[----:B------:R-:W-:Y:S01]  /*29b0*/  FADD.FTZ R71, -R71, R66 ;  /* 0x0000004247477221 */ /* 0x000fe20000010100 */
[----:B------:R-:W-:Y:S01]  /*29c0*/  FADD.FTZ R62, -R75, R62 ;  /* 0x0000003e4b3e7221 */ /* 0x000fe20000010100 */
[----:B------:R-:W-:Y:S01]  /*29d0*/  FMUL.FTZ R11, R10, R57 ;  /* 0x000000390a0b7220 */ /* 0x000fe20000410000 */
[----:B------:R-:W-:Y:S01]  /*29e0*/  FFMA.FTZ R10, R58, R72, R23 ;  /* 0x000000483a0a7223 */ /* 0x000fe20000010017 */
[----:B------:R-:W-:Y:S01]  /*29f0*/  HADD2.F32 R9, -RZ, R9.H0_H0 ;  /* 0x20000009ff097230 */ /* 0x000fe20000004100 */
[----:B------:R-:W-:Y:S01]  /*2a00*/  MOV R61, R21 ;  /* 0x00000015003d7202 */ /* 0x000fe20000000f00 */
[----:B------:R0:W-:Y:S01]  /*2a10*/  F2F.F16.F32 R23, R11 ;  /* 0x0000000b00177304 */ /* 0x0001e20000200800 */
[----:B------:R-:W-:Y:S01]  /*2a20*/  FMUL.FTZ R67, R10, R57 ;  /* 0x000000390a437220 */ /* 0x000fe20000410000 */
[----:B------:R-:W-:Y:S01]  /*2a30*/  FADD.FTZ R69, -R69, R60 ;  /* 0x0000003c45457221 */ /* 0x000fe20000010100 */
[----:B------:R-:W-:Y:S01]  /*2a40*/  FFMA.FTZ R10, R58, R68, R9 ;  /* 0x000000443a0a7223 */ /* 0x000fe20000010009 */
[----:B------:R-:W-:-:S02]  /*2a50*/  HADD2.F32 R9, -RZ, R22.H0_H0 ;  /* 0x20000016ff097230 */ /* 0x000fc40000004100 */
[C-C-:B------:R-:W-:Y:S01]  /*2a60*/  FFMA.FTZ R74, R4.reuse, R74, R5.reuse ;  /* 0x0000004a044a7223 */ /* 0x140fe20000010005 */
[----:B------:R-:W-:Y:S01]  /*2a70*/  FFMA.FTZ R5, R4, R65, R5 ;  /* 0x0000004104057223 */ /* 0x000fe20000010005 */
[-C--:B------:R-:W-:Y:S01]  /*2a80*/  FMUL.FTZ R10, R10, R57.reuse ;  /* 0x000000390a0a7220 */ /* 0x080fe20000410000 */
[----:B------:R-:W-:Y:S01]  /*2a90*/  FMUL.FTZ R8, R8, R57 ;  /* 0x0000003908087220 */ /* 0x000fe20000410000 */
[----:B0-----:R-:W-:Y:S01]  /*2aa0*/  SHF.R.U64 R11, R20, 0x10, R21 ;  /* 0x00000010140b7819 */ /* 0x001fe20000001215 */
[----:B------:R-:W-:Y:S01]  /*2ab0*/  FFMA.FTZ R22, R58, R71, R9 ;  /* 0x000000473a167223 */ /* 0x000fe20000010009 */
[----:B------:R0:W-:Y:S01]  /*2ac0*/  F2F.F16.F32 R59, R10 ;  /* 0x0000000a003b7304 */ /* 0x0001e20000200800 */
[----:B------:R-:W-:Y:S01]  /*2ad0*/  FADD.FTZ R74, -R74, R63 ;  /* 0x0000003f4a4a7221 */ /* 0x000fe20000010100 */
[----:B------:R-:W-:Y:S01]  /*2ae0*/  FADD.FTZ R64, -R5, R64 ;  /* 0x0000004005407221 */ /* 0x000fe20000010100 */
[----:B------:R-:W-:Y:S02]  /*2af0*/  HADD2.F32 R9, -RZ, R11.H0_H0 ;  /* 0x2000000bff097230 */ /* 0x000fe40000004100 */
[-C--:B------:R-:W-:Y:S01]  /*2b00*/  FMUL.FTZ R22, R22, R57.reuse ;  /* 0x0000003916167220 */ /* 0x080fe20000410000 */
[----:B------:R-:W-:-:S02]  /*2b10*/  FMUL.FTZ R6, R6, R57 ;  /* 0x0000003906067220 */ /* 0x000fc40000410000 */
[----:B------:R-:W-:Y:S01]  /*2b20*/  FFMA.FTZ R62, R58, R62, R9 ;  /* 0x0000003e3a3e7223 */ /* 0x000fe20000010009 */
[----:B------:R-:W-:Y:S01]  /*2b30*/  HADD2.F32 R9, -RZ, R61.H0_H0 ;  /* 0x2000003dff097230 */ /* 0x000fe20000004100 */
[----:B------:R-:W-:Y:S01]  /*2b40*/  SHF.R.U32.HI R61, RZ, 0x10, R21 ;  /* 0x00000010ff3d7819 */ /* 0x000fe20000011615 */
[----:B------:R-:W1:Y:S01]  /*2b50*/  F2F.F16.F32 R8, R8 ;  /* 0x0000000800087304 */ /* 0x000e620000200800 */
[----:B------:R-:W-:Y:S02]  /*2b60*/  FMUL.FTZ R62, R62, R57 ;  /* 0x000000393e3e7220 */ /* 0x000fe40000410000 */
[----:B0-----:R-:W-:Y:S01]  /*2b70*/  FFMA.FTZ R10, R58, R69, R9 ;  /* 0x000000453a0a7223 */ /* 0x001fe20000010009 */
[----:B------:R-:W-:Y:S01]  /*2b80*/  HADD2.F32 R61, -RZ, R61.H0_H0 ;  /* 0x2000003dff3d7230 */ /* 0x000fe20000004100 */
[----:B------:R-:W-:Y:S02]  /*2b90*/  MOV R9, R20 ;  /* 0x0000001400097202 */ /* 0x000fe40000000f00 */
[----:B------:R-:W-:Y:S01]  /*2ba0*/  FMUL.FTZ R10, R10, R57 ;  /* 0x000000390a0a7220 */ /* 0x000fe20000410000 */
[----:B------:R-:W-:Y:S01]  /*2bb0*/  F2F.F16.F32 R11, R22 ;  /* 0x00000016000b7304 */ /* 0x000fe20000200800 */
[----:B------:R-:W-:Y:S01]  /*2bc0*/  FFMA.FTZ R4, R58, R74, R61 ;  /* 0x0000004a3a047223 */ /* 0x000fe2000001003d */
[----:B------:R-:W-:-:S03]  /*2bd0*/  HADD2.F32 R9, -RZ, R9.H0_H0 ;  /* 0x20000009ff097230 */ /* 0x000fc60000004100 */
[----:B------:R-:W-:Y:S02]  /*2be0*/  FMUL.FTZ R60, R4, R57 ;  /* 0x00000039043c7220 */ /* 0x000fe40000410000 */
[----:B------:R-:W0:Y:S01]  /*2bf0*/  LDC.64 R4, c[0x0][0x468] ;  /* 0x00011a00ff047b82 */ /* 0x000e220000000a00 */
[----:B------:R-:W-:Y:S01]  /*2c00*/  FFMA.FTZ R58, R58, R64, R9 ;  /* 0x000000403a3a7223 */ /* 0x000fe20000010009 */
[----:B------:R-:W2:Y:S01]  /*2c10*/  F2F.F16.F32 R0, R0 ;  /* 0x0000000000007304 */ /* 0x000ea20000200800 */
[----:B-1----:R-:W-:-:S04]  /*2c20*/  IMAD.WIDE.U32 R8, R8, 0x10000, RZ ;  /* 0x0001000008087825 */ /* 0x002fc800078e00ff */
[----:B------:R-:W-:-:S03]  /*2c30*/  FMUL.FTZ R58, R58, R57 ;  /* 0x000000393a3a7220 */ /* 0x000fc60000410000 */
[----:B------:R-:W1:Y:S01]  /*2c40*/  F2F.F16.F32 R68, R67 ;  /* 0x0000004300447304 */ /* 0x000e620000200800 */
[----:B--2---:R-:W-:-:S07]  /*2c50*/  PRMT R7, R0, 0x5410, R7 ;  /* 0x0000541000077816 */ /* 0x004fce0000000007 */
[----:B------:R2:W-:Y:S01]  /*2c60*/  F2F.F16.F32 R22, R10 ;  /* 0x0000000a00167304 */ /* 0x0005e20000200800 */
[----:B------:R-:W-:Y:S02]  /*2c70*/  LOP3.LUT R7, R7, R9, RZ, 0xfc, !PT ;  /* 0x0000000907077212 */ /* 0x000fe400078efcff */
[----:B-1----:R-:W-:-:S05]  /*2c80*/  PRMT R63, R23, 0x5410, R68 ;  /* 0x00005410173f7816 */ /* 0x002fca0000000044 */
[----:B------:R-:W1:Y:S01]  /*2c90*/  F2F.F16.F32 R61, R60 ;  /* 0x0000003c003d7304 */ /* 0x000e620000200800 */
[----:B--2---:R-:W-:-:S05]  /*2ca0*/  IMAD.WIDE.U32 R10, R11, 0x10000, RZ ;  /* 0x000100000b0a7825 */ /* 0x004fca00078e00ff */
[----:B------:R-:W-:Y:S02]  /*2cb0*/  LOP3.LUT R9, R63, R11, RZ, 0xfc, !PT ;  /* 0x0000000b3f097212 */ /* 0x000fe400078efcff */
[----:B------:R-:W2:Y:S01]  /*2cc0*/  F2F.F16.F32 R62, R62 ;  /* 0x0000003e003e7304 */ /* 0x000ea20000200800 */
[----:B-1----:R-:W-:-:S07]  /*2cd0*/  PRMT R61, R22, 0x5410, R61 ;  /* 0x00005410163d7816 */ /* 0x002fce000000003d */
[----:B------:R-:W1:Y:S01]  /*2ce0*/  F2F.F16.F32 R6, R6 ;  /* 0x0000000600067304 */ /* 0x000e620000200800 */
[----:B--2---:R-:W-:-:S07]  /*2cf0*/  IMAD.WIDE.U32 R22, R62, 0x10000, RZ ;  /* 0x000100003e167825 */ /* 0x004fce00078e00ff */
[----:B------:R0:W2:Y:S01]  /*2d00*/  F2F.F16.F32 R57, R58 ;  /* 0x0000003a00397304 */ /* 0x0000a20000200800 */
        /* <DEDUP_REMOVED lines=11> */
.L_x_691:
[----:B------:R-:W-:Y:S01]  /*2dc0*/  SHF.R.U32.HI R11, RZ, 0x10, R19 ;  /* 0x00000010ff0b7819 */ /* 0x000fe20000011613 */
[C-C-:B------:R-:W-:Y:S01]  /*2dd0*/  FFMA.FTZ R73, R4.reuse, R73, R5.reuse ;  /* 0x0000004904497223 */ /* 0x140fe20000010005 */
[C-C-:B------:R-:W-:Y:S01]  /*2de0*/  FFMA.FTZ R68, R4.reuse, R68, R5.reuse ;  /* 0x0000004404447223 */ /* 0x140fe20000010005 */
[----:B------:R-:W-:Y:S01]  /*2df0*/  MOV R7, R17 ;  /* 0x0000001100077202 */ /* 0x000fe20000000f00 */
[C-C-:B------:R-:W-:Y:S01]  /*2e00*/  FFMA.FTZ R6, R4.reuse, R91, R5.reuse ;  /* 0x0000005b04067223 */ /* 0x140fe20000010005 */
[----:B------:R-:W-:Y:S01]  /*2e10*/  HADD2.F32 R23, -RZ, R11.H0_H0 ;  /* 0x2000000bff177230 */ /* 0x000fe20000004100 */
[----:B------:R-:W-:Y:S01]  /*2e20*/  MOV R11, R18 ;  /* 0x00000012000b7202 */ /* 0x000fe20000000f00 */
[----:B------:R-:W-:Y:S01]  /*2e30*/  FADD.FTZ R73, -R73, R70 ;  /* 0x0000004649497221 */ /* 0x000fe20000010100 */
[----:B------:R-:W-:Y:S01]  /*2e40*/  FFMA.FTZ R70, R4, R72, R5 ;  /* 0x0000004804467223 */ /* 0x000fe20000010005 */
[----:B------:R-:W-:Y:S01]  /*2e50*/  FADD.FTZ R67, -R68, R67 ;  /* 0x0000004344437221 */ /* 0x000fe20000010100 */
[----:B------:R-:W-:Y:S01]  /*2e60*/  FADD.FTZ R83, -R6, R83 ;  /* 0x0000005306537221 */ /* 0x000fe20000010100 */
[----:B------:R-:W-:Y:S01]  /*2e70*/  HADD2.F32 R11, -RZ, R11.H0_H0 ;  /* 0x2000000bff0b7230 */ /* 0x000fe20000004100 */
[----:B------:R-:W-:Y:S01]  /*2e80*/  SHF.R.U32.HI R6, RZ, 0x10, R17 ;  /* 0x00000010ff067819 */ /* 0x000fe20000011611 */
[----:B------:R-:W-:-:S02]  /*2e90*/  HADD2.F32 R7, -RZ, R7.H0_H0 ;  /* 0x20000007ff077230 */ /* 0x000fc40000004100 */
[----:B------:R-:W-:Y:S01]  /*2ea0*/  FADD.FTZ R69, -R70, R69 ;  /* 0x0000004546457221 */ /* 0x000fe20000010100 */
[----:B------:R-:W-:Y:S01]  /*2eb0*/  FFMA.FTZ R93, R4, R93, R5 ;  /* 0x0000005d045d7223 */ /* 0x000fe20000010005 */
[C---:B------:R-:W-:Y:S01]  /*2ec0*/  FFMA.FTZ R70, R58.reuse, R67, R11 ;  /* 0x000000433a467223 */ /* 0x040fe2000001000b */
[----:B------:R-:W-:Y:S01]  /*2ed0*/  MOV R11, R21 ;  /* 0x00000015000b7202 */ /* 0x000fe20000000f00 */
[----:B------:R-:W-:Y:S01]  /*2ee0*/  FFMA.FTZ R10, R58, R83, R7 ;  /* 0x000000533a0a7223 */ /* 0x000fe20000010007 */
[----:B------:R-:W-:Y:S02]  /*2ef0*/  HADD2.F32 R9, -RZ, R6.H0_H0 ;  /* 0x20000006ff097230 */ /* 0x000fe40000004100 */
[C-C-:B------:R-:W-:Y:S01]  /*2f00*/  FFMA.FTZ R61, R4.reuse, R61, R5.reuse ;  /* 0x0000003d043d7223 */ /* 0x140fe20000010005 */
[----:B------:R-:W-:Y:S01]  /*2f10*/  FADD.FTZ R93, -R93, R92 ;  /* 0x0000005c5d5d7221 */ /* 0x000fe20000010100 */
[----:B------:R-:W-:Y:S01]  /*2f20*/  MOV R7, R16 ;  /* 0x0000001000077202 */ /* 0x000fe20000000f00 */
[----:B------:R-:W-:Y:S01]  /*2f30*/  FFMA.FTZ R0, R4, R0, R5 ;  /* 0x0000000004007223 */ /* 0x000fe20000010005 */
[----:B------:R-:W-:-:S02]  /*2f40*/  HADD2.F32 R11, -RZ, R11.H0_H0 ;  /* 0x2000000bff0b7230 */ /* 0x000fc40000004100 */
[----:B------:R-:W-:Y:S01]  /*2f50*/  FADD.FTZ R61, -R61, R60 ;  /* 0x0000003c3d3d7221 */ /* 0x000fe20000010100 */
[----:B------:R-:W-:Y:S01]  /*2f60*/  SHF.R.U32.HI R59, RZ, 0x10, R21 ;  /* 0x00000010ff3b7819 */ /* 0x000fe20000011615 */
[----:B------:R-:W-:Y:S01]  /*2f70*/  FFMA.FTZ R22, R58, R93, R9 ;  /* 0x0000005d3a167223 */ /* 0x000fe20000010009 */
[----:B------:R-:W-:Y:S01]  /*2f80*/  FADD.FTZ R81, -R0, R81 ;  /* 0x0000005100517221 */ /* 0x000fe20000010100 */
[----:B------:R-:W-:Y:S01]  /*2f90*/  HADD2.F32 R9, -RZ, R7.H0_H0 ;  /* 0x20000007ff097230 */ /* 0x000fe20000004100 */
[----:B------:R-:W-:Y:S01]  /*2fa0*/  SHF.R.U64 R0, R16, 0x10, R17 ;  /* 0x0000001010007819 */ /* 0x000fe20000001211 */
[----:B------:R-:W-:Y:S01]  /*2fb0*/  FFMA.FTZ R60, R4, R74, R5 ;  /* 0x0000004a043c7223 */ /* 0x000fe20000010005 */
[----:B------:R-:W-:Y:S01]  /*2fc0*/  FFMA.FTZ R74, R58, R61, R11 ;  /* 0x0000003d3a4a7223 */ /* 0x000fe2000001000b */
[----:B------:R-:W-:Y:S01]  /*2fd0*/  FFMA.FTZ R77, R4, R77, R5 ;  /* 0x0000004d044d7223 */ /* 0x000fe20000010005 */
[----:B------:R-:W-:Y:S01]  /*2fe0*/  HADD2.F32 R61, -RZ, R59.H0_H0 ;  /* 0x2000003bff3d7230 */ /* 0x000fe20000004100 */
[----:B------:R-:W-:Y:S01]  /*2ff0*/  MOV R59, R20 ;  /* 0x00000014003b7202 */ /* 0x000fe20000000f00 */
[----:B------:R-:W-:Y:S01]  /*3000*/  FFMA.FTZ R78, R58, R81, R9 ;  /* 0x000000513a4e7223 */ /* 0x000fe20000010009 */
[----:B------:R-:W-:Y:S01]  /*3010*/  FADD.FTZ R63, -R60, R63 ;  /* 0x0000003f3c3f7221 */ /* 0x000fe20000010100 */
[----:B------:R-:W-:-:S02]  /*3020*/  HADD2.F32 R9, -RZ, R0.H0_H0 ;  /* 0x20000000ff097230 */ /* 0x000fc40000004100 */
[----:B------:R-:W-:Y:S01]  /*3030*/  FFMA.FTZ R65, R4, R65, R5 ;  /* 0x0000004104417223 */ /* 0x000fe20000010005 */
[----:B------:R-:W-:Y:S01]  /*3040*/  FADD.FTZ R77, -R77, R76 ;  /* 0x0000004c4d4d7221 */ /* 0x000fe20000010100 */
[----:B------:R-:W-:Y:S01]  /*3050*/  MOV R8, R19 ;  /* 0x0000001300087202 */ /* 0x000fe20000000f00 */
[----:B------:R-:W-:Y:S01]  /*3060*/  FFMA.FTZ R80, R58, R69, R23 ;  /* 0x000000453a507223 */ /* 0x000fe20000010017 */
[----:B------:R-:W-:Y:S01]  /*3070*/  SHF.R.U64 R23, R18, 0x10, R19 ;  /* 0x0000001012177819 */ /* 0x000fe20000001213 */
[----:B------:R-:W-:Y:S01]  /*3080*/  FFMA.FTZ R82, R58, R63, R61 ;  /* 0x0000003f3a527223 */ /* 0x000fe2000001003d */
[----:B------:R-:W-:Y:S02]  /*3090*/  HADD2.F32 R59, -RZ, R59.H0_H0 ;  /* 0x2000003bff3b7230 */ /* 0x000fe40000004100 */
[----:B------:R-:W-:Y:S01]  /*30a0*/  FADD.FTZ R65, -R65, R64 ;  /* 0x0000004041417221 */ /* 0x000fe20000010100 */
[----:B------:R-:W-:Y:S01]  /*30b0*/  SHF.R.U64 R61, R20, 0x10, R21 ;  /* 0x00000010143d7819 */ /* 0x000fe20000001215 */
[----:B------:R0:W-:Y:S01]  /*30c0*/  F2F.F16.F32 R6, R10 ;  /* 0x0000000a00067304 */ /* 0x0001e20000200800 */
[----:B------:R-:W-:Y:S01]  /*30d0*/  FFMA.FTZ R76, R58, R77, R9 ;  /* 0x0000004d3a4c7223 */ /* 0x000fe20000010009 */
[----:B------:R-:W-:Y:S01]  /*30e0*/  FFMA.FTZ R71, R4, R71, R5 ;  /* 0x0000004704477223 */ /* 0x000fe20000010005 */
[----:B------:R-:W-:-:S02]  /*30f0*/  HADD2.F32 R9, -RZ, R8.H0_H0 ;  /* 0x20000008ff097230 */ /* 0x000fc40000004100 */
[----:B------:R-:W-:Y:S01]  /*3100*/  FFMA.FTZ R5, R4, R75, R5 ;  /* 0x0000004b04057223 */ /* 0x000fe20000010005 */
[----:B------:R-:W-:Y:S02]  /*3110*/  HADD2.F32 R23, -RZ, R23.H0_H0 ;  /* 0x20000017ff177230 */ /* 0x000fe40000004100 */
[C---:B------:R-:W-:Y:S01]  /*3120*/  FFMA.FTZ R4, R58.reuse, R65, R59 ;  /* 0x000000413a047223 */ /* 0x040fe2000001003b */
[----:B------:R-:W-:Y:S01]  /*3130*/  FADD.FTZ R71, -R71, R66 ;  /* 0x0000004247477221 */ /* 0x000fe20000010100 */
[----:B------:R1:W2:Y:S01]  /*3140*/  F2F.F16.F32 R7, R22 ;  /* 0x0000001600077304 */ /* 0x0002a20000200800 */
[----:B------:R-:W-:Y:S02]  /*3150*/  HADD2.F32 R59, -RZ, R61.H0_H0 ;  /* 0x2000003dff3b7230 */ /* 0x000fe40000004100 */
[----:B------:R-:W-:Y:S01]  /*3160*/  FADD.FTZ R5, -R5, R62 ;  /* 0x0000003e05057221 */ /* 0x000fe20000010100 */
[C---:B------:R-:W-:Y:S01]  /*3170*/  FFMA.FTZ R72, R58.reuse, R73, R9 ;  /* 0x000000493a487223 */ /* 0x040fe20000010009 */
[----:B------:R-:W-:Y:S01]  /*3180*/  FFMA.FTZ R66, R58, R71, R23 ;  /* 0x000000473a427223 */ /* 0x000fe20000010017 */
[----:B0-----:R-:W-:Y:S01]  /*3190*/  FMUL.FTZ R10, R10, R57 ;  /* 0x000000390a0a7220 */ /* 0x001fe20000410000 */
[----:B------:R-:W-:Y:S01]  /*31a0*/  FFMA.FTZ R64, R58, R5, R59 ;  /* 0x000000053a407223 */ /* 0x000fe2000001003b */
        /* <DEDUP_REMOVED lines=12> */
[----:B------:R2:W-:Y:S01]  /*3270*/  F2F.F16.F32 R62, R10 ;  /* 0x0000000a003e7304 */ /* 0x0005e20000200800 */
[----:B-1----:R-:W-:-:S07]  /*3280*/  FMUL.FTZ R66, R66, R57 ;  /* 0x0000003942427220 */ /* 0x002fce0000410000 */
[----:B------:R1:W-:Y:S01]  /*3290*/  F2F.F16.F32 R11, R74 ;  /* 0x0000004a000b7304 */ /* 0x0003e20000200800 */
[----:B--2---:R-:W-:-:S07]  /*32a0*/  FMUL.FTZ R10, R74, R57 ;  /* 0x000000394a0a7220 */ /* 0x004fce0000410000 */
[----:B------:R2:W3:Y:S01]  /*32b0*/  F2F.F16.F32 R58, R64 ;  /* 0x00000040003a7304 */ /* 0x0004e20000200800 */
[----:B-1----:R-:W-:-:S07]  /*32c0*/  FMUL.FTZ R74, R4, R57 ;  /* 0x00000039044a7220 */ /* 0x002fce0000410000 */
[----:B------:R1:W-:Y:S01]  /*32d0*/  F2F.F16.F32 R0, R78 ;  /* 0x0000004e00007304 */ /* 0x0003e20000200800 */
[----:B--2---:R-:W-:Y:S01]  /*32e0*/  FMUL.FTZ R64, R64, R57 ;  /* 0x0000003940407220 */ /* 0x004fe20000410000 */
[----:B---3--:R-:W-:-:S06]  /*32f0*/  IMAD.WIDE.U32 R58, R58, 0x10000, RZ ;  /* 0x000100003a3a7825 */ /* 0x008fcc00078e00ff */
[----:B------:R2:W3:Y:S01]  /*3300*/  F2F.F16.F32 R60, R82 ;  /* 0x00000052003c7304 */ /* 0x0004e20000200800 */
[----:B-1----:R-:W-:-:S07]  /*3310*/  FMUL.FTZ R78, R78, R57 ;  /* 0x000000394e4e7220 */ /* 0x002fce0000410000 */
[----:B------:R1:W-:Y:S01]  /*3320*/  F2F.F16.F32 R61, R4 ;  /* 0x00000004003d7304 */ /* 0x0003e20000200800 */
[----:B--2---:R-:W-:-:S07]  /*3330*/  FMUL.FTZ R82, R82, R57 ;  /* 0x0000003952527220 */ /* 0x004fce0000410000 */
[----:B------:R2:W-:Y:S01]  /*3340*/  F2F.F16.F32 R67, R70 ;  /* 0x0000004600437304 */ /* 0x0005e20000200800 */
[----:B-1----:R-:W1:Y:S07]  /*3350*/  LDC.64 R4, c[0x0][0x478] ;  /* 0x00011e00ff047b82 */ /* 0x002e6e0000000a00 */
[----:B------:R4:W5:Y:S01]  /*3360*/  F2F.F16.F32 R71, R22 ;  /* 0x0000001600477304 */ /* 0x0009620000200800 */
[----:B--2---:R-:W-:Y:S01]  /*3370*/  FMUL.FTZ R70, R70, R57 ;  /* 0x0000003946467220 */ /* 0x004fe20000410000 */
[----:B---3--:R-:W-:-:S02]  /*3380*/  PRMT R57, R11, 0x5410, R60 ;  /* 0x000054100b397816 */ /* 0x008fc4000000003c */
[----:B------:R-:W-:-:S04]  /*3390*/  LOP3.LUT R11, R65, R9, RZ, 0xfc, !PT ;  /* 0x00000009410b7212 */ /* 0x000fc800078efcff */
[----:B------:R-:W-:Y:S01]  /*33a0*/  F2F.F16.F32 R76, R76 ;  /* 0x0000004c004c7304 */ /* 0x000fe20000200800 */
[----:B----4-:R-:W-:-:S05]  /*33b0*/  IMAD.WIDE.U32 R22, R23, 0x10000, RZ ;  /* 0x0001000017167825 */ /* 0x010fca00078e00ff */
[----:B------:R-:W-:Y:S02]  /*33c0*/  LOP3.LUT R9, R63, R23, RZ, 0xfc, !PT ;  /* 0x000000173f097212 */ /* 0x000fe400078efcff */
[----:B------:R-:W2:Y:S01]  /*33d0*/  F2F.F16.F32 R66, R66 ;  /* 0x0000004200427304 */ /* 0x000ea20000200800 */
[----:B------:R-:W-:Y:S02]  /*33e0*/  LOP3.LUT R23, R57, R59, RZ, 0xfc, !PT ;  /* 0x0000003b39177212 */ /* 0x000fe400078efcff */
[----:B-----5:R-:W-:-:S05]  /*33f0*/  PRMT R71, R62, 0x5410, R71 ;  /* 0x000054103e477816 */ /* 0x020fca0000000047 */
[----:B------:R-:W-:Y:S01]  /*3400*/  F2F.F16.F32 R69, R78 ;  /* 0x0000004e00457304 */ /* 0x000fe20000200800 */
[----:B--2---:R-:W-:-:S07]  /*3410*/  IMAD.WIDE.U32 R62, R66, 0x10000, RZ ;  /* 0x00010000423e7825 */ /* 0x004fce00078e00ff */
[----:B------:R-:W-:Y:S08]  /*3420*/  F2F.F16.F32 R72, R72 ;  /* 0x0000004800487304 */ /* 0x000ff00000200800 */
[----:B------:R-:W2:Y:S08]  /*3430*/  F2F.F16.F32 R75, R80 ;  /* 0x00000050004b7304 */ /* 0x000eb00000200800 */
[----:B------:R-:W3:Y:S01]  /*3440*/  F2F.F16.F32 R64, R64 ;  /* 0x0000004000407304 */ /* 0x000ee20000200800 */
[----:B--2---:R-:W-:-:S07]  /*3450*/  PRMT R75, R72, 0x5410, R75 ;  /* 0x00005410484b7816 */ /* 0x004fce000000004b */
[----:B------:R2:W-:Y:S01]  /*3460*/  F2F.F16.F32 R78, R10 ;  /* 0x0000000a004e7304 */ /* 0x0005e20000200800 */
[----:B---3--:R-:W-:-:S07]  /*3470*/  IMAD.WIDE.U32 R64, R64, 0x10000, RZ ;  /* 0x0001000040407825 */ /* 0x008fce00078e00ff */
[----:B------:R-:W3:Y:S01]  /*3480*/  F2F.F16.F32 R79, R82 ;  /* 0x00000052004f7304 */ /* 0x000ee20000200800 */
[----:B--2---:R-:W-:Y:S02]  /*3490*/  LOP3.LUT R10, R8, R0, RZ, 0xfc, !PT ;  /* 0x00000000080a7212 */ /* 0x004fe400078efcff */
[----:B------:R-:W-:Y:S02]  /*34a0*/  LOP3.LUT R8, R22, R67, RZ, 0xfc, !PT ;  /* 0x0000004316087212 */ /* 0x000fe400078efcff */
[----:B------:R-:W-:Y:S01]  /*34b0*/  LOP3.LUT R22, R58, R61, RZ, 0xfc, !PT ;  /* 0x0000003d3a167212 */ /* 0x000fe200078efcff */
[----:B------:R-:W-:Y:S01]  /*34c0*/  IMAD.WIDE.U32 R58, R76, 0x10000, RZ ;  /* 0x000100004c3a7825 */ /* 0x000fe200078e00ff */
[----:B------:R-:W-:Y:S01]  /*34d0*/  LOP3.LUT R67, R75, R63, RZ, 0xfc, !PT ;  /* 0x0000003f4b437212 */ /* 0x000fe200078efcff */
[----:B------:R-:W2:Y:S02]  /*34e0*/  F2F.F16.F32 R73, R70 ;  /* 0x0000004600497304 */ /* 0x000ea40000200800 */
[----:B-1----:R-:W-:Y:S01]  /*34f0*/  IMAD.WIDE.U32 R60, R50, 0x8, R4 ;  /* 0x00000008323c7825 */ /* 0x002fe200078e0004 */
[----:B------:R-:W-:-:S02]  /*3500*/  LOP3.LUT R59, R71, R59, RZ, 0xfc, !PT ;  /* 0x0000003b473b7212 */ /* 0x000fc400078efcff */
[----:B------:R-:W-:Y:S01]  /*3510*/  LOP3.LUT R58, R58, R69, RZ, 0xfc, !PT ;  /* 0x000000453a3a7212 */ /* 0x000fe200078efcff */
[----:B------:R-:W-:Y:S01]  /*3520*/  IMAD.WIDE.U32 R68, R48, 0x8, R4 ;  /* 0x0000000830447825 */ /* 0x000fe200078e0004 */
[----:B---3--:R-:W-:Y:S01]  /*3530*/  PRMT R79, R78, 0x5410, R79 ;  /* 0x000054104e4f7816 */ /* 0x008fe2000000004f */
[----:B------:R-:W1:Y:S01]  /*3540*/  F2F.F16.F32 R77, R74 ;  /* 0x0000004a004d7304 */ /* 0x000e620000200800 */
[----:B------:R3:W-:Y:S02]  /*3550*/  STG.E.64 desc[UR4][R60.64], R10 ;  /* 0x0000000a3c007986 */ /* 0x0007e4000c101b04 */
[----:B------:R-:W-:Y:S02]  /*3560*/  LOP3.LUT R71, R79, R65, RZ, 0xfc, !PT ;  /* 0x000000414f477212 */ /* 0x000fe400078efcff */
[----:B--2---:R-:W-:Y:S01]  /*3570*/  LOP3.LUT R66, R62, R73, RZ, 0xfc, !PT ;  /* 0x000000493e427212 */ /* 0x004fe200078efcff */
[----:B0-----:R-:W-:-:S05]  /*3580*/  IMAD.WIDE.U32 R62, R50, 0x8, R6 ;  /* 0x00000008323e7825 */ /* 0x001fca00078e0006 */
[----:B------:R3:W-:Y:S01]  /*3590*/  STG.E.64 desc[UR4][R62.64], R58 ;  /* 0x0000003a3e007986 */ /* 0x0007e2000c101b04 */
[----:B-1----:R-:W-:Y:S01]  /*35a0*/  LOP3.LUT R70, R64, R77, RZ, 0xfc, !PT ;  /* 0x0000004d40467212 */ /* 0x002fe200078efcff */
[----:B------:R-:W-:-:S04]  /*35b0*/  IMAD.WIDE.U32 R64, R49, 0x8, R4 ;  /* 0x0000000831407825 */ /* 0x000fc800078e0004 */
[--C-:B------:R-:W-:Y:S01]  /*35c0*/  IMAD.WIDE.U32 R4, R49, 0x8, R6.reuse ;  /* 0x0000000831047825 */ /* 0x100fe200078e0006 */
[----:B------:R3:W-:Y:S03]  /*35d0*/  STG.E.64 desc[UR4][R64.64], R8 ;  /* 0x0000000840007986 */ /* 0x0007e6000c101b04 */
[----:B------:R-:W-:Y:S01]  /*35e0*/  IMAD.WIDE.U32 R6, R48, 0x8, R6 ;  /* 0x0000000830067825 */ /* 0x000fe200078e0006 */
[----:B------:R3:W-:Y:S04]  /*35f0*/  STG.E.64 desc[UR4][R4.64], R66 ;  /* 0x0000004204007986 */ /* 0x0007e8000c101b04 */
[----:B------:R3:W-:Y:S04]  /*3600*/  STG.E.64 desc[UR4][R68.64], R22 ;  /* 0x0000001644007986 */ /* 0x0007e8000c101b04 */
[----:B------:R3:W-:Y:S02]  /*3610*/  STG.E.64 desc[UR4][R6.64], R70 ;  /* 0x0000004606007986 */ /* 0x0007e4000c101b04 */
.L_x_690:
[----:B0-234-:R-:W0:Y:S01]  /*3620*/  LDC.64 R4, c[0x0][0x380] ;  /* 0x0000e000ff047b82 */ /* 0x01de220000000a00 */
        /* <DEDUP_REMOVED lines=28> */
.L_x_685:
        /* <DEDUP_REMOVED lines=14> */
.L_x_693:
        /* <DEDUP_REMOVED lines=11> */
.L_x_6673:


//--------------------- .text._ZN10layer_norm13ln_bwd_kernelINS_13Kernel_traitsI6__halfS2_S2_S2_fjLj1536ELj1ELj1ELj4ELj8ENS_18Kernel_traits_baseILj1536ES2_S2_S2_S2_fjLj128EEEEELb0ELb0ELb1ELb0EEEvNS_9BwdParamsE --------------------------
	.section	.text._ZN10layer_norm13ln_bwd_kernelINS_13Kernel_traitsI6__halfS2_S2_S2_fjLj1536ELj1ELj1ELj4ELj8ENS_18Kernel_traits_baseILj1536ES2_S2_S2_S2_fjLj128EEEEELb0ELb0ELb1ELb0EEEvNS_9BwdParamsE,"ax",@progbits
	.align	128
        .global         _ZN10layer_norm13ln_bwd_kernelINS_13Kernel_traitsI6__halfS2_S2_S2_fjLj1536ELj1ELj1ELj4ELj8ENS_18Kernel_traits_baseILj1536ES2_S2_S2_S2_fjLj128EEEEELb0ELb0ELb1ELb0EEEvNS_9BwdParamsE
        .type           _ZN10layer_norm13ln_bwd_kernelINS_13Kernel_traitsI6__halfS2_S2_S2_fjLj1536ELj1ELj1ELj4ELj8ENS_18Kernel_traits_baseILj1536ES2_S2_S2_S2_fjLj128EEEEELb0ELb0ELb1ELb0EEEvNS_9BwdParamsE,@function
        .size           _ZN10layer_norm13ln_bwd_kernelINS_13Kernel_traitsI6__halfS2_S2_S2_fjLj1536ELj1ELj1ELj4ELj8ENS_18Kernel_traits_baseILj1536ES2_S2_S2_S2_fjLj128EEEEELb0ELb0ELb1ELb0EEEvNS_9BwdParamsE,(.L_x_6674 - _ZN10layer_norm13ln_bwd_kernelINS_13Kernel_traitsI6__halfS2_S2_S2_fjLj1536ELj1ELj1ELj4ELj8ENS_18Kernel_traits_baseILj1536ES2_S2_S2_S2_fjLj128EEEEELb0ELb0ELb1ELb0EEEvNS_9BwdParamsE)
        .other          _ZN10layer_norm13ln_bwd_kernelINS_13Kernel_traitsI6__halfS2_S2_S2_fjLj1536ELj1ELj1ELj4ELj8ENS_18Kernel_traits_baseILj1536ES2_S2_S2_S2_fjLj128EEEEELb0ELb0ELb1ELb0EEEvNS_9BwdParamsE,@"STO_CUDA_ENTRY STV_DEFAULT"
_ZN10layer_norm13ln_bwd_kernelINS_13Kernel_traitsI6__halfS2_S2_S2_fjLj1536ELj1ELj1ELj4ELj8ENS_18Kernel_traits_baseILj1536ES2_S2_S2_S2_fjLj128EEEEELb0ELb0ELb1ELb0EEEvNS_9BwdParamsE:
.text._ZN10layer_norm13ln_bwd_kernelINS_13Kernel_traitsI6__halfS2_S2_S2_fjLj1536ELj1ELj1ELj4ELj8ENS_18Kernel_traits_baseILj1536ES2_S2_S2_S2_fjLj128EEEEELb0ELb0ELb1ELb0EEEvNS_9BwdParamsE:
        /* <DEDUP_REMOVED lines=64> */
[----:B------:R-:W-:Y:S01]  /*0400*/  PRMT R59, R59, 0x5410, R59 ;  /* 0x000054103b3b7816 */ /* 0x000fe2000000003b */
[----:B------:R-:W-:Y:S01]  /*0410*/  UPLOP3.LUT UP1, UPT, UPT, UPT, UPT, 0x40, 0x4 ;  /* 0x000000000004789c */ /* 0x000fe20003f2e870 */
[----:B------:R-:W-:Y:S01]  /*0420*/  PRMT R66, R66, 0x5410, R66 ;  /* 0x0000541042427816 */ /* 0x000fe20000000042 */
[----:B------:R-:W0:Y:S01]  /*0430*/  LDCU UR27, c[0x0][0x40c] ;  /* 0x00008180ff1b77ac */ /* 0x000e220008000800 */
[----:B------:R-:W-:Y:S02]  /*0440*/  PRMT R67, R67, 0x5410, R67 ;  /* 0x0000541043437816 */ /* 0x000fe40000000043 */
[----:B------:R-:W-:Y:S01]  /*0450*/  PRMT R68, R68, 0x5410, R68 ;  /* 0x0000541044447816 */ /* 0x000fe20000000044 */
[----:B------:R-:W1:Y:S01]  /*0460*/  LDCU UR6, c[0x0][0x388] ;  /* 0x00007100ff0677ac */ /* 0x000e620008000800 */
[----:B------:R-:W-:Y:S02]  /*0470*/  PRMT R69, R69, 0x5410, R69 ;  /* 0x0000541045457816 */ /* 0x000fe40000000045 */
[----:B------:R-:W-:Y:S01]  /*0480*/  PRMT R70, R70, 0x5410, R70 ;  /* 0x0000541046467816 */ /* 0x000fe20000000046 */
[----:B------:R-:W2:Y:S01]  /*0490*/  LDCU.U8 UR28, c[0x0][0x410] ;  /* 0x00008200ff1c77ac */ /* 0x000ea20008000000 */
[----:B------:R-:W-:-:S02]  /*04a0*/  PRMT R71, R71, 0x5410, R71 ;  /* 0x0000541047477816 */ /* 0x000fc40000000047 */
[----:B------:R-:W-:Y:S01]  /*04b0*/  PRMT R72, R72, 0x5410, R72 ;  /* 0x0000541048487816 */ /* 0x000fe20000000048 */
[----:B------:R-:W3:Y:S01]  /*04c0*/  LDCU.64 UR18, c[0x0][0x3c8] ;  /* 0x00007900ff1277ac */ /* 0x000ee20008000a00 */
[----:B------:R-:W-:Y:S02]  /*04d0*/  PRMT R74, R74, 0x5410, R0 ;  /* 0x000054104a4a7816 */ /* 0x000fe40000000000 */
[----:B------:R-:W-:Y:S01]  /*04e0*/  PRMT R76, R76, 0x5410, R3 ;  /* 0x000054104c4c7816 */ /* 0x000fe20000000003 */
[----:B------:R-:W4:Y:S01]  /*04f0*/  LDCU.64 UR20, c[0x0][0x3c0] ;  /* 0x00007800ff1477ac */ /* 0x000f220008000a00 */
[----:B------:R-:W0:Y:S01]  /*0500*/  LDCU UR29, c[0x0][0x400] ;  /* 0x00008000ff1d77ac */ /* 0x000e220008000800 */
[----:B------:R-:W0:Y:S01]  /*0510*/  LDCU.64 UR22, c[0x0][0x438] ;  /* 0x00008700ff1677ac */ /* 0x000e220008000a00 */
[----:B------:R-:W0:Y:S01]  /*0520*/  LDCU.64 UR4, c[0x0][0x478] ;  /* 0x00008f00ff0477ac */ /* 0x000e220008000a00 */
[----:B------:R-:W0:Y:S01]  /*0530*/  LDCU.128 UR12, c[0x0][0x3f0] ;  /* 0x00007e00ff0c77ac */ /* 0x000e220008000c00 */
[----:B------:R-:W0:Y:S02]  /*0540*/  LDCU.64 UR24, c[0x0][0x380] ;  /* 0x00007000ff1877ac */ /* 0x000e240008000a00 */
.L_x_736:
[----:B0-----:R-:W-:Y:S02]  /*0550*/  UIMAD.WIDE UR8, UR26, 0x4, UR14 ;  /* 0x000000041a0878a5 */ /* 0x001fe4000f8e020e */
[----:B------:R-:W-:-:S04]  /*0560*/  UIMAD.WIDE UR10, UR26, 0x4, UR12 ;  /* 0x000000041a0a78a5 */ /* 0x000fc8000f8e020c */
[----:B------:R-:W-:Y:S02]  /*0570*/  MOV R44, UR8 ;  /* 0x00000008002c7c02 */ /* 0x000fe40008000f00 */
[----:B------:R-:W-:Y:S01]  /*0580*/  MOV R45, UR9 ;  /* 0x00000009002d7c02 */ /* 0x000fe20008000f00 */
[----:B---3--:R-:W-:-:S04]  /*0590*/  UIMAD.WIDE UR8, UR26, 0x4, UR18 ;  /* 0x000000041a0878a5 */ /* 0x008fc8000f8e0212 */
[----:B------:R-:W3:Y:S01]  /*05a0*/  LDG.E R44, desc[UR16][R44.64] ;  /* 0x000000102c2c7981 */ /* 0x000ee2000c1e1900 */
[----:B-12-4-:R-:W-:Y:S02]  /*05b0*/  MOV R40, UR10 ;  /* 0x0000000a00287c02 */ /* 0x016fe40008000f00 */
        /* <DEDUP_REMOVED lines=12> */
[----:B----4-:R-:W-:-:S06]  /*0680*/  UIMAD.WIDE UR8, UR26, 0x4, UR20 ;  /* 0x000000041a0878a5 */ /* 0x010fcc000f8e0214 */
[----:B------:R-:W-:Y:S02]  /*0690*/  MOV R40, UR8 ;  /* 0x0000000800287c02 */ /* 0x000fe40008000f00 */
[----:B------:R-:W-:-:S05]  /*06a0*/  MOV R41, UR9 ;  /* 0x0000000900297c02 */ /* 0x000fca0008000f00 */
[----:B------:R-:W2:Y:S01]  /*06b0*/  LDG.E R40, desc[UR16][R40.64] ;  /* 0x0000001028287981 */ /* 0x000ea2000c1e1900 */
[----:B------:R-:W-:Y:S01]  /*06c0*/  UIADD3 UR8, UPT, UPT, UR30, -0x1, URZ ;  /* 0xffffffff1e087890 */ /* 0x000fe2000fffe0ff */
[C---:B------:R-:W-:Y:S01]  /*06d0*/  ISETP.GE.U32.AND P3, PT, R2.reuse, 0x80, PT ;  /* 0x000000800200780c */ /* 0x040fe20003f66070 */
[----:B-1----:R-:W-:Y:S01]  /*06e0*/  UIMAD UR7, UR26, UR6, URZ ;  /* 0x000000061a0772a4 */ /* 0x002fe2000f8e02ff */
[----:B------:R-:W0:Y:S01]  /*06f0*/  S2R R0, SR_TID.X ;  /* 0x0000000000007919 */ /* 0x000e220000002100 */
        /* <DEDUP_REMOVED lines=9> */
[----:B------:R-:W-:-:S03]  /*0790*/  CS2R R46, SRZ ;  /* 0x00000000002e7805 */ /* 0x000fc6000001ff00 */
[----:B------:R-:W-:Y:S02]  /*07a0*/  MOV R73, UR8 ;  /* 0x0000000800497c02 */ /* 0x000fe40008000f00 */
[----:B------:R-:W-:Y:S02]  /*07b0*/  MOV R75, UR10 ;  /* 0x0000000a004b7c02 */ /* 0x000fe40008000f00 */
[-C--:B0-----:R-:W-:Y:S02]  /*07c0*/  LEA.HI.SX32 R73, R73, R0.reuse, 0x1e ;  /* 0x0000000049497211 */ /* 0x081fe400078ff2ff */
[----:B------:R-:W-:Y:S02]  /*07d0*/  LEA.HI.SX32 R75, R75, R0, 0x1e ;  /* 0x000000004b4b7211 */ /* 0x000fe400078ff2ff */
[----:B------:R-:W-:Y:S02]  /*07e0*/  MOV R45, R73 ;  /* 0x00000049002d7202 */ /* 0x000fe40000000f00 */
[----:B--2---:R-:W-:Y:S01]  /*07f0*/  FSEL R44, R40, RZ, !P0 ;  /* 0x000000ff282c7208 */ /* 0x004fe20004000000 */
        /* <DEDUP_REMOVED lines=12> */
[----:B------:R-:W-:Y:S02]  /*08c0*/  IADD3 R75, PT, PT, R75, 0x80, RZ ;  /* 0x000000804b4b7810 */ /* 0x000fe40007ffe0ff */
[----:B------:R-:W-:Y:S01]  /*08d0*/  IADD3 R45, PT, PT, R45, 0x80, RZ ;  /* 0x000000802d2d7810 */ /* 0x000fe20007ffe0ff */
[----:B--2---:R-:W-:Y:S01]  /*08e0*/  HADD2.F32 R3, -RZ, R4.H0_H0 ;  /* 0x20000004ff037230 */ /* 0x004fe20000004100 */
[----:B------:R-:W-:Y:S01]  /*08f0*/  SHF.R.U64 R46, R4, 0x10, R5 ;  /* 0x00000010042e7819 */ /* 0x000fe20000001205 */
[----:B------:R-:W-:-:S03]  /*0900*/  HADD2.F32 R4, -RZ, R59.H1_H1 ;  /* 0x3000003bff047230 */ /* 0x000fc60000004100 */
[----:B------:R-:W-:Y:S01]  /*0910*/  FADD.FTZ R3, -R44, R3 ;  /* 0x000000032c037221 */ /* 0x000fe20000010100 */
[----:B---3--:R-:W-:Y:S02]  /*0920*/  MOV R41, R6 ;  /* 0x0000000600297202 */ /* 0x008fe40000000f00 */
[--C-:B------:R-:W-:Y:S02]  /*0930*/  SHF.R.U64 R10, R6, 0x10, R7.reuse ;  /* 0x00000010060a7819 */ /* 0x100fe40000001207 */
[----:B------:R-:W-:Y:S01]  /*0940*/  MOV R42, R7 ;  /* 0x00000007002a7202 */ /* 0x000fe20000000f00 */
[----:B------:R-:W-:Y:S01]  /*0950*/  HADD2.F32 R41, -RZ, R41.H0_H0 ;  /* 0x20000029ff297230 */ /* 0x000fe20000004100 */
[----:B------:R-:W-:Y:S01]  /*0960*/  SHF.R.U32.HI R40, RZ, 0x10, R7 ;  /* 0x00000010ff287819 */ /* 0x000fe20000011607 */
[----:B------:R-:W-:Y:S01]  /*0970*/  FMUL.FTZ R3, R3, UR31 ;  /* 0x0000001f03037c20 */ /* 0x000fe20008410000 */
[----:B------:R-:W-:Y:S01]  /*0980*/  SHF.R.U32.HI R7, RZ, 0x10, R5 ;  /* 0x00000010ff077819 */ /* 0x000fe20000011605 */
[----:B------:R-:W-:-:S02]  /*0990*/  HADD2.F32 R5, -RZ, R5.H0_H0 ;  /* 0x20000005ff057230 */ /* 0x000fc40000004100 */
[----:B0-----:R-:W-:Y:S02]  /*09a0*/  HADD2.F32 R9, -RZ, R46.H0_H0 ;  /* 0x2000002eff097230 */ /* 0x001fe40000004100 */
[-C--:B------:R-:W-:Y:S01]  /*09b0*/  FMUL.FTZ R4, R4, R41.reuse ;  /* 0x0000002904047220 */ /* 0x080fe20000410000 */
[----:B------:R-:W-:Y:S01]  /*09c0*/  FADD.FTZ R24, R24, R41 ;  /* 0x0000002918187221 */ /* 0x000fe20000010000 */
[----:B------:R-:W-:Y:S01]  /*09d0*/  FFMA.FTZ R36, R3, R41, R36 ;  /* 0x0000002903247223 */ /* 0x000fe20000010024 */
[C---:B------:R-:W-:Y:S01]  /*09e0*/  FADD.FTZ R5, -R44.reuse, R5 ;  /* 0x000000052c057221 */ /* 0x040fe20000010100 */
[----:B------:R-:W-:Y:S02]  /*09f0*/  HADD2.F32 R41, -RZ, R66.H1_H1 ;  /* 0x30000042ff297230 */ /* 0x000fe40000004100 */
[----:B------:R-:W-:Y:S01]  /*0a00*/  FADD.FTZ R8, -R44, R9 ;  /* 0x000000092c087221 */ /* 0x000fe20000010100 */
[----:B------:R-:W-:Y:S02]  /*0a10*/  HADD2.F32 R10, -RZ, R10.H0_H0 ;  /* 0x2000000aff0a7230 */ /* 0x000fe40000004100 */
[----:B------:R-:W-:Y:S01]  /*0a20*/  FMUL.FTZ R5, R5, UR31 ;  /* 0x0000001f05057c20 */ /* 0x000fe20008410000 */
[----:B------:R-:W-:-:S02]  /*0a30*/  HADD2.F32 R6, -RZ, R67.H1_H1 ;  /* 0x30000043ff067230 */ /* 0x000fc40000004100 */
[----:B------:R-:W-:Y:S01]  /*0a40*/  FMUL.FTZ R8, R8, UR31 ;  /* 0x0000001f08087c20 */ /* 0x000fe20008410000 */
[----:B------:R-:W-:Y:S02]  /*0a50*/  HADD2.F32 R43, -RZ, R42.H0_H0 ;  /* 0x2000002aff2b7230 */ /* 0x000fe40000004100 */
[----:B------:R-:W-:Y:S02]  /*0a60*/  HADD2.F32 R9, -RZ, R7.H0_H0 ;  /* 0x20000007ff097230 */ /* 0x000fe40000004100 */
[----:B------:R-:W-:Y:S01]  /*0a70*/  FMUL.FTZ R7, R41, R10 ;  /* 0x0000000a29077220 */ /* 0x000fe20000410000 */
[----:B------:R-:W-:Y:S02]  /*0a80*/  HADD2.F32 R46, -RZ, R40.H0_H0 ;  /* 0x20000028ff2e7230 */ /* 0x000fe40000004100 */
[----:B------:R-:W-:Y:S01]  /*0a90*/  FADD.FTZ R40, RZ, R4 ;  /* 0x00000004ff287221 */ /* 0x000fe20000010000 */
[----:B------:R-:W-:Y:S01]  /*0aa0*/  FFMA.FTZ R41, R3, R4, RZ ;  /* 0x0000000403297223 */ /* 0x000fe200000100ff */
[-C--:B------:R-:W-:Y:S01]  /*0ab0*/  FMUL.FTZ R6, R6, R43.reuse ;  /* 0x0000002b06067220 */ /* 0x080fe20000410000 */
[----:B------:R-:W-:Y:S01]  /*0ac0*/  FADD.FTZ R26, R26, R43 ;  /* 0x0000002b1a1a7221 */ /* 0x000fe20000010000 */
[----:B------:R-:W-:Y:S01]  /*0ad0*/  FFMA.FTZ R38, R5, R43, R38 ;  /* 0x0000002b05267223 */ /* 0x000fe20000010026 */
[----:B------:R-:W-:-:S02]  /*0ae0*/  HADD2.F32 R42, -RZ, R68.H1_H1 ;  /* 0x30000044ff2a7230 */ /* 0x000fc40000004100 */
        /* <DEDUP_REMOVED lines=13> */
.L_x_698:
[----:B------:R-:W-:Y:S05]  /*0bc0*/  BSYNC.RECONVERGENT B1 ;  /* 0x0000000000017941 */ /* 0x000fea0003800200 */
.L_x_697:
        /* <DEDUP_REMOVED lines=14> */
[----:B------:R-:W-:Y:S02]  /*0cb0*/  IADD3 R45, PT, PT, R45, 0x80, RZ ;  /* 0x000000802d2d7810 */ /* 0x000fe40007ffe0ff */
[--C-:B--2---:R-:W-:Y:S01]  /*0cc0*/  SHF.R.U64 R50, R14, 0x10, R15.reuse ;  /* 0x000000100e327819 */ /* 0x104fe2000000120f */
[----:B------:R-:W-:Y:S01]  /*0cd0*/  HADD2.F32 R77, -RZ, R15.H0_H0 ;  /* 0x2000000fff4d7230 */ /* 0x000fe20000004100 */
[----:B------:R-:W-:-:S03]  /*0ce0*/  SHF.R.U32.HI R48, RZ, 0x10, R15 ;  /* 0x00000010ff307819 */ /* 0x000fc6000001160f */
[----:B0-----:R-:W-:Y:S01]  /*0cf0*/  HADD2.F32 R41, -RZ, R50.H0_H0 ;  /* 0x20000032ff297230 */ /* 0x001fe20000004100 */
[--C-:B---3--:R-:W-:Y:S02]  /*0d00*/  SHF.R.U64 R43, R12, 0x10, R13.reuse ;  /* 0x000000100c2b7819 */ /* 0x108fe4000000120d */
[----:B------:R-:W-:Y:S02]  /*0d10*/  MOV R49, R13 ;  /* 0x0000000d00317202 */ /* 0x000fe40000000f00 */
[----:B------:R-:W-:Y:S01]  /*0d20*/  SHF.R.U32.HI R42, RZ, 0x10, R13 ;  /* 0x00000010ff2a7819 */ /* 0x000fe2000001160d */
[----:B------:R-:W-:Y:S01]  /*0d30*/  HADD2.F32 R13, -RZ, R14.H0_H0 ;  /* 0x2000000eff0d7230 */ /* 0x000fe20000004100 */
[----:B------:R-:W-:Y:S01]  /*0d40*/  MOV R11, R12 ;  /* 0x0000000c000b7202 */ /* 0x000fe20000000f00 */
[----:B------:R-:W-:Y:S02]  /*0d50*/  HADD2.F32 R12, -RZ, R69.H1_H1 ;  /* 0x30000045ff0c7230 */ /* 0x000fe40000004100 */
[C---:B------:R-:W-:Y:S01]  /*0d60*/  FADD.FTZ R41, -R44.reuse, R41 ;  /* 0x000000292c297221 */ /* 0x040fe20000010100 */
[----:B------:R-:W-:Y:S01]  /*0d70*/  FADD.FTZ R15, -R44, R13 ;  /* 0x0000000d2c0f7221 */ /* 0x000fe20000010100 */
[----:B------:R-:W-:-:S02]  /*0d80*/  HADD2.F32 R13, -RZ, R11.H0_H0 ;  /* 0x2000000bff0d7230 */ /* 0x000fc40000004100 */
[----:B------:R-:W-:Y:S01]  /*0d90*/  FADD.FTZ R77, -R44, R77 ;  /* 0x0000004d2c4d7221 */ /* 0x000fe20000010100 */
[----:B------:R-:W-:Y:S02]  /*0da0*/  HADD2.F32 R40, -RZ, R43.H0_H0 ;  /* 0x2000002bff287230 */ /* 0x000fe40000004100 */
[----:B------:R-:W-:Y:S01]  /*0db0*/  FMUL.FTZ R11, R15, UR31 ;  /* 0x0000001f0f0b7c20 */ /* 0x000fe20008410000 */
[----:B------:R-:W-:Y:S02]  /*0dc0*/  HADD2.F32 R15, -RZ, R70.H1_H1 ;  /* 0x30000046ff0f7230 */ /* 0x000fe40000004100 */
[----:B------:R-:W-:Y:S02]  /*0dd0*/  HADD2.F32 R43, -RZ, R48.H0_H0 ;  /* 0x20000030ff2b7230 */ /* 0x000fe40000004100 */
[----:B------:R-:W-:Y:S01]  /*0de0*/  FMUL.FTZ R48, R41, UR31 ;  /* 0x0000001f29307c20 */ /* 0x000fe20008410000 */
[----:B------:R-:W-:Y:S01]  /*0df0*/  FMUL.FTZ R12, R12, R13 ;  /* 0x0000000d0c0c7220 */ /* 0x000fe20000410000 */
[----:B------:R-:W-:-:S02]  /*0e00*/  HADD2.F32 R14, -RZ, R71.H1_H1 ;  /* 0x30000047ff0e7230 */ /* 0x000fc40000004100 */
[----:B------:R-:W-:Y:S01]  /*0e10*/  FADD.FTZ R20, R20, R13 ;  /* 0x0000000d14147221 */ /* 0x000fe20000010000 */
[----:B------:R-:W-:Y:S02]  /*0e20*/  HADD2.F32 R49, -RZ, R49.H0_H0 ;  /* 0x20000031ff317230 */ /* 0x000fe40000004100 */
[----:B------:R-:W-:Y:S01]  /*0e30*/  FFMA.FTZ R32, R11, R13, R32 ;  /* 0x0000000d0b207223 */ /* 0x000fe20000010020 */
[----:B------:R-:W-:Y:S01]  /*0e40*/  FMUL.FTZ R13, R77, UR31 ;  /* 0x0000001f4d0d7c20 */ /* 0x000fe20008410000 */
[-C--:B------:R-:W-:Y:S01]  /*0e50*/  FMUL.FTZ R15, R15, R40.reuse ;  /* 0x000000280f0f7220 */ /* 0x080fe20000410000 */
[----:B------:R-:W-:Y:S01]  /*0e60*/  FADD.FTZ R21, R21, R40 ;  /* 0x0000002815157221 */ /* 0x000fe20000010000 */
[----:B------:R-:W-:Y:S01]  /*0e70*/  FFMA.FTZ R33, R48, R40, R33 ;  /* 0x0000002830217223 */ /* 0x000fe20000010021 */
[----:B------:R-:W-:Y:S01]  /*0e80*/  FADD.FTZ R43, -R44, R43 ;  /* 0x0000002b2c2b7221 */ /* 0x000fe20000010100 */
[----:B------:R-:W-:Y:S01]  /*0e90*/  FADD.FTZ R40, R47, R12 ;  /* 0x0000000c2f287221 */ /* 0x000fe20000010000 */
[----:B------:R-:W-:Y:S01]  /*0ea0*/  FFMA.FTZ R41, R11, R12, R46 ;  /* 0x0000000c0b297223 */ /* 0x000fe2000001002e */
[-C--:B------:R-:W-:Y:S01]  /*0eb0*/  FMUL.FTZ R14, R14, R49.reuse ;  /* 0x000000310e0e7220 */ /* 0x080fe20000410000 */
[----:B------:R-:W-:Y:S01]  /*0ec0*/  FADD.FTZ R22, R22, R49 ;  /* 0x0000003116167221 */ /* 0x000fe20000010000 */
[----:B------:R-:W-:Y:S01]  /*0ed0*/  FFMA.FTZ R34, R13, R49, R34 ;  /* 0x000000310d227223 */ /* 0x000fe20000010022 */
[----:B------:R-:W-:-:S02]  /*0ee0*/  HADD2.F32 R49, -RZ, R72.H1_H1 ;  /* 0x30000048ff317230 */ /* 0x000fc40000004100 */
[----:B------:R-:W-:Y:S01]  /*0ef0*/  FMUL.FTZ R50, R43, UR31 ;  /* 0x0000001f2b327c20 */ /* 0x000fe20008410000 */
[----:B------:R-:W-:Y:S02]  /*0f00*/  HADD2.F32 R42, -RZ, R42.H0_H0 ;  /* 0x2000002aff2a7230 */ /* 0x000fe40000004100 */
[----:B------:R-:W-:Y:S01]  /*0f10*/  FADD.FTZ R43, R40, R15 ;  /* 0x0000000f282b7221 */ /* 0x000fe20000010000 */
[----:B------:R-:W-:Y:S02]  /*0f20*/  FFMA.FTZ R40, R48, R15, R41 ;  /* 0x0000000f30287223 */ /* 0x000fe40000010029 */
[-C--:B------:R-:W-:Y:S01]  /*0f30*/  FMUL.FTZ R49, R49, R42.reuse ;  /* 0x0000002a31317220 */ /* 0x080fe20000410000 */
[----:B------:R-:W-:Y:S01]  /*0f40*/  FADD.FTZ R23, R23, R42 ;  /* 0x0000002a17177221 */ /* 0x000fe20000010000 */
[----:B------:R-:W-:Y:S01]  /*0f50*/  FFMA.FTZ R35, R50, R42, R35 ;  /* 0x0000002a32237223 */ /* 0x000fe20000010023 */
[----:B------:R-:W-:Y:S01]  /*0f60*/  FADD.FTZ R42, R43, R14 ;  /* 0x0000000e2b2a7221 */ /* 0x000fe20000010000 */
[----:B------:R-:W-:-:S03]  /*0f70*/  FFMA.FTZ R41, R13, R14, R40 ;  /* 0x0000000e0d297223 */ /* 0x000fc60000010028 */
[----:B------:R-:W-:Y:S01]  /*0f80*/  FADD.FTZ R47, R42, R49 ;  /* 0x000000312a2f7221 */ /* 0x000fe20000010000 */
[----:B------:R-:W-:-:S07]  /*0f90*/  FFMA.FTZ R46, R50, R49, R41 ;  /* 0x00000031322e7223 */ /* 0x000fce0000010029 */
.L_x_700:
[----:B------:R-:W-:Y:S05]  /*0fa0*/  BSYNC.RECONVERGENT B1 ;  /* 0x0000000000017941 */ /* 0x000fea0003800200 */
.L_x_699:
        /* <DEDUP_REMOVED lines=12> */
[--C-:B--2---:R-:W-:Y:S02]  /*1070*/  SHF.R.U64 R54, R52, 0x10, R53.reuse ;  /* 0x0000001034367819 */ /* 0x104fe40000001235 */
[----:B------:R-:W-:Y:S02]  /*1080*/  MOV R55, R53 ;  /* 0x0000003500377202 */ /* 0x000fe40000000f00 */
[----:B------:R-:W-:Y:S02]  /*1090*/  SHF.R.U32.HI R45, RZ, 0x10, R53 ;  /* 0x00000010ff2d7819 */ /* 0x000fe40000011635 */
[--C-:B---3--:R-:W-:Y:S01]  /*10a0*/  SHF.R.U32.HI R58, RZ, 0x10, R41.reuse ;  /* 0x00000010ff3a7819 */ /* 0x108fe20000011629 */
[----:B------:R-:W-:Y:S01]  /*10b0*/  HADD2.F32 R51, -RZ, R40.H0_H0 ;  /* 0x20000028ff337230 */ /* 0x000fe20000004100 */
[----:B------:R-:W-:Y:S02]  /*10c0*/  MOV R56, R52 ;  /* 0x0000003400387202 */ /* 0x000fe40000000f00 */
[----:B------:R-:W-:Y:S01]  /*10d0*/  SHF.R.U64 R53, R40, 0x10, R41 ;  /* 0x0000001028357819 */ /* 0x000fe20000001229 */
[----:B0-----:R-:W-:-:S02]  /*10e0*/  HADD2.F32 R43, -RZ, R58.H0_H0 ;  /* 0x2000003aff2b7230 */ /* 0x001fc40000004100 */
[----:B------:R-:W-:Y:S02]  /*10f0*/  HADD2.F32 R57, -RZ, R41.H0_H0 ;  /* 0x20000029ff397230 */ /* 0x000fe40000004100 */
[C---:B------:R-:W-:Y:S01]  /*1100*/  FADD.FTZ R51, -R44.reuse, R51 ;  /* 0x000000332c337221 */ /* 0x040fe20000010100 */
[----:B------:R-:W-:Y:S02]  /*1110*/  HADD2.F32 R52, -RZ, R74.H0_H0 ;  /* 0x2000004aff347230 */ /* 0x000fe40000004100 */
[----:B------:R-:W-:Y:S02]  /*1120*/  HADD2.F32 R53, -RZ, R53.H0_H0 ;  /* 0x20000035ff357230 */ /* 0x000fe40000004100 */
[----:B------:R-:W-:Y:S02]  /*1130*/  HADD2.F32 R41, -RZ, R56.H0_H0 ;  /* 0x20000038ff297230 */ /* 0x000fe40000004100 */
[----:B------:R-:W-:Y:S01]  /*1140*/  FADD.FTZ R58, -R44, R43 ;  /* 0x0000002b2c3a7221 */ /* 0x000fe20000010100 */
[----:B------:R-:W-:-:S02]  /*1150*/  HADD2.F32 R40, -RZ, R76.H0_H0 ;  /* 0x2000004cff287230 */ /* 0x000fc40000004100 */
[----:B------:R-:W-:Y:S02]  /*1160*/  HADD2.F32 R43, -RZ, R55.H0_H0 ;  /* 0x20000037ff2b7230 */ /* 0x000fe40000004100 */
[----:B------:R-:W-:Y:S01]  /*1170*/  FADD.FTZ R56, -R44, R53 ;  /* 0x000000352c387221 */ /* 0x000fe20000010100 */
[----:B------:R-:W-:Y:S02]  /*1180*/  HADD2.F32 R55, -RZ, R74.H1_H1 ;  /* 0x3000004aff377230 */ /* 0x000fe40000004100 */
[----:B------:R-:W-:Y:S01]  /*1190*/  FMUL.FTZ R51, R51, UR31 ;  /* 0x0000001f33337c20 */ /* 0x000fe20008410000 */
[----:B------:R-:W-:Y:S02]  /*11a0*/  HADD2.F32 R42, -RZ, R54.H0_H0 ;  /* 0x20000036ff2a7230 */ /* 0x000fe40000004100 */
[----:B------:R-:W-:Y:S01]  /*11b0*/  FMUL.FTZ R52, R52, R41 ;  /* 0x0000002934347220 */ /* 0x000fe20000410000 */
[----:B------:R-:W-:Y:S01]  /*11c0*/  FADD.FTZ R57, -R44, R57 ;  /* 0x000000392c397221 */ /* 0x000fe20000010100 */
[----:B------:R-:W-:Y:S01]  /*11d0*/  FMUL.FTZ R54, R40, R43 ;  /* 0x0000002b28367220 */ /* 0x000fe20000410000 */
[----:B------:R-:W-:Y:S01]  /*11e0*/  FMUL.FTZ R56, R56, UR31 ;  /* 0x0000001f38387c20 */ /* 0x000fe20008410000 */
[----:B------:R-:W-:Y:S01]  /*11f0*/  FMUL.FTZ R55, R55, R42 ;  /* 0x0000002a37377220 */ /* 0x000fe20000410000 */
[----:B------:R-:W-:Y:S01]  /*1200*/  FADD.FTZ R40, R47, R52 ;  /* 0x000000342f287221 */ /* 0x000fe20000010000 */
[----:B------:R-:W-:Y:S01]  /*1210*/  FFMA.FTZ R46, R51, R52, R46 ;  /* 0x00000034332e7223 */ /* 0x000fe2000001002e */
[----:B------:R-:W-:Y:S01]  /*1220*/  FMUL.FTZ R53, R57, UR31 ;  /* 0x0000001f39357c20 */ /* 0x000fe20008410000 */
[----:B------:R-:W-:Y:S01]  /*1230*/  FADD.FTZ R16, R16, R41 ;  /* 0x0000002910107221 */ /* 0x000fe20000010000 */
[----:B------:R-:W-:Y:S01]  /*1240*/  FFMA.FTZ R28, R51, R41, R28 ;  /* 0x00000029331c7223 */ /* 0x000fe2000001001c */
[----:B------:R-:W-:-:S02]  /*1250*/  HADD2.F32 R57, -RZ, R76.H1_H1 ;  /* 0x3000004cff397230 */ /* 0x000fc40000004100 */
[----:B------:R-:W-:Y:S01]  /*1260*/  FADD.FTZ R41, R40, R55 ;  /* 0x0000003728297221 */ /* 0x000fe20000010000 */
[----:B------:R-:W-:Y:S02]  /*1270*/  HADD2.F32 R44, -RZ, R45.H0_H0 ;  /* 0x2000002dff2c7230 */ /* 0x000fe40000004100 */
[----:B------:R-:W-:Y:S01]  /*1280*/  FFMA.FTZ R46, R56, R55, R46 ;  /* 0x00000037382e7223 */ /* 0x000fe2000001002e */
[----:B------:R-:W-:Y:S01]  /*1290*/  FMUL.FTZ R58, R58, UR31 ;  /* 0x0000001f3a3a7c20 */ /* 0x000fe20008410000 */
[----:B------:R-:W-:Y:S01]  /*12a0*/  FADD.FTZ R40, R41, R54 ;  /* 0x0000003629287221 */ /* 0x000fe20000010000 */
[----:B------:R-:W-:Y:S01]  /*12b0*/  FMUL.FTZ R57, R57, R44 ;  /* 0x0000002c39397220 */ /* 0x000fe20000410000 */
        /* <DEDUP_REMOVED lines=10> */
.L_x_696:
        /* <DEDUP_REMOVED lines=24> */
.L_x_701:
[----:B----4-:R-:W-:Y:S05]  /*14e0*/  BSYNC.RECONVERGENT B0 ;  /* 0x0000000000007941 */ /* 0x010fea0003800200 */
.L_x_695:
        /* <DEDUP_REMOVED lines=31> */
.L_x_703:
[----:B------:R-:W-:Y:S05]  /*16e0*/  BSYNC.RECONVERGENT B0 ;  /* 0x0000000000007941 */ /* 0x000fea0003800200 */
.L_x_702:
        /* <DEDUP_REMOVED lines=33> */
[----:B------:R-:W-:Y:S02]  /*1900*/  MOV R47, R73 ;  /* 0x00000049002f7202 */ /* 0x000fe40000000f00 */
[----:B------:R-:W-:Y:S01]  /*1910*/  FSEL R44, R44, RZ, !P2 ;  /* 0x000000ff2c2c7208 */ /* 0x000fe20005000000 */
[----:B------:R-:W-:Y:S10]  /*1920*/  @!P0 BRA `(.L_x_705) ;  /* 0x0000000800f88947 */ /* 0x000ff40003800000 */
        /* <DEDUP_REMOVED lines=13> */
[----:B------:R-:W-:-:S04]  /*1a00*/  F2FP.F16.F32.PACK_AB R41, RZ, R41 ;  /* 0x00000029ff29723e */ /* 0x000fc800000000ff */
[----:B------:R-:W-:-:S07]  /*1a10*/  PRMT R59, R41, 0x7610, R59 ;  /* 0x00007610293b7816 */ /* 0x000fce000000003b */
.L_x_708:
        /* <DEDUP_REMOVED lines=9> */
.L_x_709:
        /* <DEDUP_REMOVED lines=9> */
.L_x_710:
        /* <DEDUP_REMOVED lines=8> */
[----:B------:R-:W-:Y:S01]  /*1bc0*/  PRMT R68, R40, 0x7610, R68 ;  /* 0x0000761028447816 */ /* 0x000fe20000000044 */
[----:B------:R-:W-:Y:S06]  /*1bd0*/  BRA `(.L_x_711) ;  /* 0x0000000400f47947 */ /* 0x000fec0003800000 */
.L_x_707:
        /* <DEDUP_REMOVED lines=8> */
[----:B------:R-:W-:Y:S01]  /*1c60*/  ISETP.LT.AND P2, PT, RZ, UR30, PT ;  /* 0x0000001eff007c0c */ /* 0x000fe2000bf41270 */
[----:B------:R-:W-:Y:S01]  /*1c70*/  FMUL.FTZ R41, R41, UR31 ;  /* 0x0000001f29297c20 */ /* 0x000fe20008410000 */
[----:B------:R-:W2:Y:S01]  /*1c80*/  @UP3 LDCU UR10, c[0x0][0x40c] ;  /* 0x00008180ff0a37ac */ /* 0x000ea20008000800 */
        /* <DEDUP_REMOVED lines=8> */
[----:B------:R-:W-:Y:S01]  /*1d10*/  F2FP.F16.F32.PACK_AB R43, RZ, R43 ;  /* 0x0000002bff2b723e */ /* 0x000fe200000000ff */
[----:B-1----:R-:W-:Y:S01]  /*1d20*/  @P1 FMUL.FTZ R41, R46, UR9 ;  /* 0x000000092e291c20 */ /* 0x002fe20008410000 */
[----:B------:R-:W-:Y:S02]  /*1d30*/  F2FP.F16.F32.PACK_AB R46, RZ, R46 ;  /* 0x0000002eff2e723e */ /* 0x000fe400000000ff */
[----:B------:R-:W-:Y:S01]  /*1d40*/  @P1 F2FP.F16.F32.PACK_AB R75, RZ, R40 ;  /* 0x00000028ff4b123e */ /* 0x000fe200000000ff */
[----:B------:R-:W-:Y:S01]  /*1d50*/  FMUL.FTZ R40, R78, UR31 ;  /* 0x0000001f4e287c20 */ /* 0x000fe20008410000 */
[----:B------:R-:W-:Y:S01]  /*1d60*/  @P1 F2FP.F16.F32.PACK_AB R41, RZ, R41 ;  /* 0x00000029ff29123e */ /* 0x000fe200000000ff */
[----:B--2---:R-:W-:Y:S01]  /*1d70*/  @P1 FMUL.FTZ R42, R73, UR10 ;  /* 0x0000000a492a1c20 */ /* 0x004fe20008410000 */
[----:B------:R-:W-:-:S02]  /*1d80*/  F2FP.F16.F32.PACK_AB R73, RZ, R73 ;  /* 0x00000049ff49723e */ /* 0x000fc400000000ff */
[----:B------:R-:W-:Y:S02]  /*1d90*/  FSEL R40, R40, RZ, P2 ;  /* 0x000000ff28287208 */ /* 0x000fe40001000000 */
[----:B------:R-:W-:Y:S02]  /*1da0*/  @P1 PRMT R66, R41, 0x7610, R66 ;  /* 0x0000761029421816 */ /* 0x000fe40000000042 */
[----:B------:R-:W-:Y:S02]  /*1db0*/  @P1 F2FP.F16.F32.PACK_AB R42, RZ, R42 ;  /* 0x0000002aff2a123e */ /* 0x000fe400000000ff */
[----:B------:R-:W-:Y:S02]  /*1dc0*/  F2FP.F16.F32.PACK_AB R41, RZ, R40 ;  /* 0x00000028ff29723e */ /* 0x000fe400000000ff */
[----:B------:R-:W-:Y:S02]  /*1dd0*/  @P1 PRMT R59, R75, 0x7610, R59 ;  /* 0x000076104b3b1816 */ /* 0x000fe4000000003b */
[----:B------:R-:W-:-:S02]  /*1de0*/  @P1 PRMT R67, R42, 0x7610, R67 ;  /* 0x000076102a431816 */ /* 0x000fc40000000043 */
[----:B------:R-:W-:Y:S02]  /*1df0*/  PRMT R69, R43, 0x7610, R69 ;  /* 0x000076102b457816 */ /* 0x000fe40000000045 */
[----:B------:R-:W-:Y:S02]  /*1e00*/  PRMT R70, R46, 0x7610, R70 ;  /* 0x000076102e467816 */ /* 0x000fe40000000046 */
[----:B------:R-:W-:Y:S02]  /*1e10*/  PRMT R71, R73, 0x7610, R71 ;  /* 0x0000761049477816 */ /* 0x000fe40000000047 */
[----:B------:R-:W-:Y:S01]  /*1e20*/  PRMT R72, R41, 0x7610, R72 ;  /* 0x0000761029487816 */ /* 0x000fe20000000048 */
[----:B------:R-:W-:Y:S06]  /*1e30*/  BRA.U !UP3, `(.L_x_711) ;  /* 0x000000050b5c7547 */ /* 0x000fec000b800000 */
[----:B------:R-:W-:-:S05]  /*1e40*/  FMUL.FTZ R40, R40, UR27 ;  /* 0x0000001b28287c20 */ /* 0x000fca0008410000 */
[----:B------:R-:W-:-:S04]  /*1e50*/  F2FP.F16.F32.PACK_AB R40, RZ, R40 ;  /* 0x00000028ff28723e */ /* 0x000fc800000000ff */
[----:B------:R-:W-:Y:S01]  /*1e60*/  PRMT R68, R40, 0x7610, R68 ;  /* 0x0000761028447816 */ /* 0x000fe20000000044 */
[----:B------:R-:W-:Y:S06]  /*1e70*/  BRA `(.L_x_711) ;  /* 0x00000004004c7947 */ /* 0x000fec0003800000 */
.L_x_706:
[----:B------:R-:W-:-:S04]  /*1e80*/  UISETP.NE.U32.AND UP0, UPT, UR4, URZ, UPT ;  /* 0x000000ff0400728c */ /* 0x000fc8000bf05070 */
[----:B------:R-:W-:-:S09]  /*1e90*/  UISETP.NE.AND.EX UP0, UPT, UR5, URZ, UPT, UP0 ;  /* 0x000000ff0500728c */ /* 0x000fd2000bf05300 */
[----:B------:R-:W-:Y:S05]  /*1ea0*/  BRA.U UP0, `(.L_x_712) ;  /* 0x0000000100907547 */ /* 0x000fea000b800000 */
[----:B------:R-:W-:Y:S01]  /*1eb0*/  ISETP.LT.AND P2, PT, RZ, UR30, PT ;  /* 0x0000001eff007c0c */ /* 0x000fe2000bf41270 */
[----:B------:R-:W0:Y:S01]  /*1ec0*/  @UP3 LDCU UR8, c[0x0][0x40c] ;  /* 0x00008180ff0837ac */ /* 0x000e220008000800 */
[----:B-----5:R-:W-:Y:S01]  /*1ed0*/  SHF.R.U64 R41, R64, 0x10, R65 ;  /* 0x0000001040297819 */ /* 0x020fe20000001241 */
[----:B------:R-:W-:Y:S01]  /*1ee0*/  HADD2.F32 R40, -RZ, R64.H0_H0 ;  /* 0x20000040ff287230 */ /* 0x000fe20000004100 */
[----:B------:R-:W1:Y:S01]  /*1ef0*/  @UP3 LDCU UR9, c[0x0][0x40c] ;  /* 0x00008180ff0937ac */ /* 0x000e620008000800 */
[----:B------:R-:W-:Y:S02]  /*1f00*/  HADD2.F32 R42, -RZ, R65.H0_H0 ;  /* 0x20000041ff2a7230 */ /* 0x000fe40000004100 */
[----:B------:R-:W-:Y:S01]  /*1f10*/  HADD2.F32 R41, -RZ, R41.H0_H0 ;  /* 0x20000029ff297230 */ /* 0x000fe20000004100 */
[----:B------:R-:W2:Y:S05]  /*1f20*/  @UP3 LDCU UR10, c[0x0][0x40c] ;  /* 0x00008180ff0a37ac */ /* 0x000eaa0008000800 */
        /* <DEDUP_REMOVED lines=8> */
[----:B------:R-:W-:Y:S02]  /*1fb0*/  @P2 FFMA.FTZ R42, R73, UR31, R42 ;  /* 0x0000001f492a2c23 */ /* 0x000fe4000801002a */
[----:B0-----:R-:W-:Y:S01]  /*1fc0*/  @P1 FMUL.FTZ R40, R40, UR8 ;  /* 0x0000000828281c20 */ /* 0x001fe20008410000 */
[----:B-1----:R-:W-:Y:S01]  /*1fd0*/  @P1 FMUL.FTZ R41, R41, UR9 ;  /* 0x0000000929291c20 */ /* 0x002fe20008410000 */
[----:B--2---:R-:W-:-:S03]  /*1fe0*/  @P1 FMUL.FTZ R42, R42, UR10 ;  /* 0x0000000a2a2a1c20 */ /* 0x004fc60008410000 */
[----:B------:R-:W-:Y:S02]  /*1ff0*/  @P1 F2FP.F16.F32.PACK_AB R40, RZ, R40 ;  /* 0x00000028ff28123e */ /* 0x000fe400000000ff */
[----:B------:R-:W-:Y:S02]  /*2000*/  @P1 F2FP.F16.F32.PACK_AB R41, RZ, R41 ;  /* 0x00000029ff29123e */ /* 0x000fe400000000ff */
[----:B------:R-:W-:Y:S02]  /*2010*/  @P1 F2FP.F16.F32.PACK_AB R42, RZ, R42 ;  /* 0x0000002aff2a123e */ /* 0x000fe400000000ff */
[----:B------:R-:W-:Y:S02]  /*2020*/  @P1 PRMT R59, R40, 0x7610, R59 ;  /* 0x00007610283b1816 */ /* 0x000fe4000000003b */
[----:B------:R-:W-:Y:S02]  /*2030*/  @P1 PRMT R66, R41, 0x7610, R66 ;  /* 0x0000761029421816 */ /* 0x000fe40000000042 */
[----:B------:R-:W-:Y:S01]  /*2040*/  @P1 PRMT R67, R42, 0x7610, R67 ;  /* 0x000076102a431816 */ /* 0x000fe20000000043 */
[----:B------:R-:W-:Y:S06]  /*2050*/  BRA.U !UP3, `(.L_x_711) ;  /* 0x000000010bd47547 */ /* 0x000fec000b800000 */
[----:B------:R-:W-:Y:S01]  /*2060*/  SHF.R.U32.HI R40, RZ, 0x10, R65 ;  /* 0x00000010ff287819 */ /* 0x000fe20000011641 */
[----:B------:R-:W-:-:S04]  /*2070*/  @P2 FFMA.FTZ R42, R10, UR7, R44 ;  /* 0x000000070a2a2c23 */ /* 0x000fc8000801002c */
[----:B------:R-:W-:Y:S02]  /*2080*/  HADD2.F32 R40, -RZ, R40.H0_H0 ;  /* 0x20000028ff287230 */ /* 0x000fe40000004100 */
[----:B------:R-:W-:-:S04]  /*2090*/  @P2 FADD.FTZ R41, R9, -R42 ;  /* 0x8000002a09292221 */ /* 0x000fc80000010000 */
[----:B------:R-:W-:-:S04]  /*20a0*/  @P2 FFMA.FTZ R40, R41, UR31, R40 ;  /* 0x0000001f29282c23 */ /* 0x000fc80008010028 */
[----:B------:R-:W-:-:S05]  /*20b0*/  FMUL.FTZ R40, R40, UR27 ;  /* 0x0000001b28287c20 */ /* 0x000fca0008410000 */
[----:B------:R-:W-:-:S04]  /*20c0*/  F2FP.F16.F32.PACK_AB R40, RZ, R40 ;  /* 0x00000028ff28723e */ /* 0x000fc800000000ff */
[----:B------:R-:W-:Y:S01]  /*20d0*/  PRMT R68, R40, 0x7610, R68 ;  /* 0x0000761028447816 */ /* 0x000fe20000000044 */
[----:B------:R-:W-:Y:S06]  /*20e0*/  BRA `(.L_x_711) ;  /* 0x0000000000b07947 */ /* 0x000fec0003800000 */
.L_x_712:
[----:B------:R-:W-:Y:S01]  /*20f0*/  PLOP3.LUT P3, PT, PT, PT, UP2, 0x80, 0x8 ;  /* 0x000000000008781c */ /* 0x000fe20003f6f028 */
[----:B------:R-:W0:Y:S01]  /*2100*/  @UP3 LDCU UR8, c[0x0][0x40c] ;  /* 0x00008180ff0837ac */ /* 0x000e220008000800 */
[----:B------:R-:W-:Y:S01]  /*2110*/  ISETP.LT.AND P2, PT, RZ, UR30, PT ;  /* 0x0000001eff007c0c */ /* 0x000fe2000bf41270 */
[----:B-----5:R-:W-:Y:S01]  /*2120*/  HADD2.F32 R42, -RZ, R64.H0_H0 ;  /* 0x20000040ff2a7230 */ /* 0x020fe20000004100 */
[--C-:B------:R-:W-:Y:S01]  /*2130*/  SHF.R.U64 R41, R64, 0x10, R65.reuse ;  /* 0x0000001040297819 */ /* 0x100fe20000001241 */
[----:B------:R-:W1:Y:S01]  /*2140*/  @UP3 LDCU UR9, c[0x0][0x40c] ;  /* 0x00008180ff0937ac */ /* 0x000e620008000800 */
[----:B------:R-:W-:Y:S01]  /*2150*/  SHF.R.U32.HI R43, RZ, 0x10, R65 ;  /* 0x00000010ff2b7819 */ /* 0x000fe20000011641 */
[----:B------:R-:W-:Y:S01]  /*2160*/  HADD2.F32 R40, -RZ, R65.H0_H0 ;  /* 0x20000041ff287230 */ /* 0x000fe20000004100 */
[----:B------:R-:W2:Y:S01]  /*2170*/  @UP3 LDCU UR10, c[0x0][0x40c] ;  /* 0x00008180ff0a37ac */ /* 0x000ea20008000800 */
[----:B------:R-:W-:Y:S02]  /*2180*/  HADD2.F32 R41, -RZ, R41.H0_H0 ;  /* 0x20000029ff297230 */ /* 0x000fe40000004100 */
[----:B------:R-:W-:Y:S01]  /*2190*/  HADD2.F32 R43, -RZ, R43.H0_H0 ;  /* 0x2000002bff2b7230 */ /* 0x000fe20000004100 */
[----:B------:R-:W3:Y:S01]  /*21a0*/  @UP3 LDCU UR11, c[0x0][0x40c] ;  /* 0x00008180ff0b37ac */ /* 0x000ee20008000800 */
[----:B------:R-:W-:-:S02]  /*21b0*/  @P3 FFMA.FTZ R73, R3, UR7, R44 ;  /* 0x0000000703493c23 */ /* 0x000fc4000801002c */
        /* <DEDUP_REMOVED lines=14> */
[----:B------:R-:W-:Y:S01]  /*22a0*/  F2FP.F16.F32.PACK_AB R42, RZ, R42 ;  /* 0x0000002aff2a723e */ /* 0x000fe200000000ff */
[----:B---3--:R-:W-:Y:S01]  /*22b0*/  @P1 FMUL.FTZ R77, R43, UR11 ;  /* 0x0000000b2b4d1c20 */ /* 0x008fe20008410000 */
[----:B------:R-:W-:-:S02]  /*22c0*/  @P1 F2FP.F16.F32.PACK_AB R46, RZ, R46 ;  /* 0x0000002eff2e123e */ /* 0x000fc400000000ff */
[----:B------:R-:W-:Y:S02]  /*22d0*/  @P1 F2FP.F16.F32.PACK_AB R73, RZ, R73 ;  /* 0x00000049ff49123e */ /* 0x000fe400000000ff */
[----:B------:R-:W-:Y:S02]  /*22e0*/  @P1 F2FP.F16.F32.PACK_AB R75, RZ, R75 ;  /* 0x0000004bff4b123e */ /* 0x000fe400000000ff */
[----:B------:R-:W-:Y:S02]  /*22f0*/  @P1 F2FP.F16.F32.PACK_AB R77, RZ, R77 ;  /* 0x0000004dff4d123e */ /* 0x000fe400000000ff */
[----:B------:R-:W-:Y:S02]  /*2300*/  F2FP.F16.F32.PACK_AB R41, RZ, R41 ;  /* 0x00000029ff29723e */ /* 0x000fe400000000ff */
[----:B------:R-:W-:Y:S02]  /*2310*/  F2FP.F16.F32.PACK_AB R40, RZ, R40 ;  /* 0x00000028ff28723e */ /* 0x000fe400000000ff */
[----:B------:R-:W-:-:S02]  /*2320*/  F2FP.F16.F32.PACK_AB R43, RZ, R43 ;  /* 0x0000002bff2b723e */ /* 0x000fc400000000ff */
        /* <DEDUP_REMOVED lines=8> */
.L_x_711:
        /* <DEDUP_REMOVED lines=11> */
.L_x_713:
        /* <DEDUP_REMOVED lines=9> */
.L_x_714:
[----:B------:R-:W-:Y:S02]  /*24f0*/  IADD3 R47, PT, PT, R47, 0x80, RZ ;  /* 0x000000802f2f7810 */ /* 0x000fe40007ffe0ff */
[----:B------:R-:W-:-:S07]  /*2500*/  IADD3 R45, PT, PT, R45, 0x80, RZ ;  /* 0x000000802d2d7810 */ /* 0x000fce0007ffe0ff */
.L_x_705:
[----:B------:R-:W-:Y:S05]  /*2510*/  BSYNC.RECONVERGENT B0 ;  /* 0x0000000000007941 */ /* 0x000fea0003800200 */
.L_x_704:
        /* <DEDUP_REMOVED lines=11> */
[----:B01---5:R-:W-:Y:S01]  /*25d0*/  HADD2.F32 R42, -RZ, R62.H0_H0 ;  /* 0x2000003eff2a7230 */ /* 0x023fe20000004100 */
[----:B------:R-:W-:Y:S01]  /*25e0*/  SHF.R.U64 R41, R62, 0x10, R63 ;  /* 0x000000103e297819 */ /* 0x000fe2000000123f */
[----:B------:R-:W-:Y:S01]  /*25f0*/  HADD2.F32 R40, -RZ, R63.H0_H0 ;  /* 0x2000003fff287230 */ /* 0x000fe20000004100 */
[----:B------:R-:W0:Y:S03]  /*2600*/  @UP3 LDCU UR9, c[0x0][0x40c] ;  /* 0x00008180ff0937ac */ /* 0x000e260008000800 */
[----:B------:R-:W-:Y:S01]  /*2610*/  HADD2.F32 R41, -RZ, R41.H0_H0 ;  /* 0x20000029ff297230 */ /* 0x000fe20000004100 */
[----:B------:R-:W1:Y:S04]  /*2620*/  @UP3 LDCU UR10, c[0x0][0x40c] ;  /* 0x00008180ff0a37ac */ /* 0x000e680008000800 */
        /* <DEDUP_REMOVED lines=12> */
[----:B--2---:R-:W-:Y:S01]  /*26f0*/  @P1 FMUL.FTZ R46, R42, UR8 ;  /* 0x000000082a2e1c20 */ /* 0x004fe20008410000 */
[----:B------:R-:W-:Y:S01]  /*2700*/  F2FP.F16.F32.PACK_AB R42, RZ, R42 ;  /* 0x0000002aff2a723e */ /* 0x000fe200000000ff */
[----:B------:R-:W-:-:S02]  /*2710*/  HADD2.F32 R43, -RZ, R43.H0_H0 ;  /* 0x2000002bff2b7230 */ /* 0x000fc40000004100 */
[----:B0-----:R-:W-:Y:S01]  /*2720*/  @P1 FMUL.FTZ R73, R41, UR9 ;  /* 0x0000000929491c20 */ /* 0x001fe20008410000 */
[----:B-1----:R-:W-:Y:S01]  /*2730*/  @P1 FMUL.FTZ R75, R40, UR10 ;  /* 0x0000000a284b1c20 */ /* 0x002fe20008410000 */
[----:B------:R-:W-:Y:S01]  /*2740*/  @P1 F2FP.F16.F32.PACK_AB R46, RZ, R46 ;  /* 0x0000002eff2e123e */ /* 0x000fe200000000ff */
[----:B------:R-:W-:Y:S02]  /*2750*/  @P3 FFMA.FTZ R43, R78, UR31, R43 ;  /* 0x0000001f4e2b3c23 */ /* 0x000fe4000801002b */
[----:B------:R-:W-:Y:S02]  /*2760*/  @P1 F2FP.F16.F32.PACK_AB R73, RZ, R73 ;  /* 0x00000049ff49123e */ /* 0x000fe400000000ff */
[----:B------:R-:W-:Y:S02]  /*2770*/  @P1 PRMT R59, R46, 0x7610, R59 ;  /* 0x000076102e3b1816 */ /* 0x000fe4000000003b */
[----:B------:R-:W-:Y:S02]  /*2780*/  @P1 F2FP.F16.F32.PACK_AB R75, RZ, R75 ;  /* 0x0000004bff4b123e */ /* 0x000fe400000000ff */
[----:B------:R-:W-:-:S02]  /*2790*/  F2FP.F16.F32.PACK_AB R41, RZ, R41 ;  /* 0x00000029ff29723e */ /* 0x000fc400000000ff */
[----:B------:R-:W-:Y:S02]  /*27a0*/  F2FP.F16.F32.PACK_AB R40, RZ, R40 ;  /* 0x00000028ff28723e */ /* 0x000fe400000000ff */
[----:B------:R-:W-:Y:S02]  /*27b0*/  F2FP.F16.F32.PACK_AB R46, RZ, R43 ;  /* 0x0000002bff2e723e */ /* 0x000fe400000000ff */
[----:B------:R-:W-:Y:S02]  /*27c0*/  @P1 PRMT R66, R73, 0x7610, R66 ;  /* 0x0000761049421816 */ /* 0x000fe40000000042 */
[----:B------:R-:W-:Y:S02]  /*27d0*/  @P1 PRMT R67, R75, 0x7610, R67 ;  /* 0x000076104b431816 */ /* 0x000fe40000000043 */
[----:B------:R-:W-:Y:S02]  /*27e0*/  PRMT R69, R42, 0x7610, R69 ;  /* 0x000076102a457816 */ /* 0x000fe40000000045 */
[----:B------:R-:W-:-:S02]  /*27f0*/  PRMT R70, R41, 0x7610, R70 ;  /* 0x0000761029467816 */ /* 0x000fc40000000046 */
[----:B------:R-:W-:Y:S02]  /*2800*/  PRMT R71, R40, 0x7610, R71 ;  /* 0x0000761028477816 */ /* 0x000fe40000000047 */
[----:B------:R-:W-:Y:S01]  /*2810*/  PRMT R72, R46, 0x7610, R72 ;  /* 0x000076102e487816 */ /* 0x000fe20000000048 */
[----:B------:R-:W-:Y:S06]  /*2820*/  BRA.U !UP3, `(.L_x_719) ;  /* 0x000000050be47547 */ /* 0x000fec000b800000 */
[----:B------:R-:W-:-:S05]  /*2830*/  FMUL.FTZ R43, R43, UR27 ;  /* 0x0000001b2b2b7c20 */ /* 0x000fca0008410000 */
[----:B------:R-:W-:-:S04]  /*2840*/  F2FP.F16.F32.PACK_AB R43, RZ, R43 ;  /* 0x0000002bff2b723e */ /* 0x000fc800000000ff */
[----:B------:R-:W-:Y:S01]  /*2850*/  PRMT R68, R43, 0x7610, R68 ;  /* 0x000076102b447816 */ /* 0x000fe20000000044 */
[----:B------:R-:W-:Y:S06]  /*2860*/  BRA `(.L_x_719) ;  /* 0x0000000400d47947 */ /* 0x000fec0003800000 */
.L_x_718:
[----:B------:R-:W-:Y:S01]  /*2870*/  ISETP.LT.AND P3, PT, RZ, UR30, PT ;  /* 0x0000001eff007c0c */ /* 0x000fe2000bf61270 */
[----:B------:R-:W2:Y:S01]  /*2880*/  @UP3 LDCU UR8, c[0x0][0x40c] ;  /* 0x00008180ff0837ac */ /* 0x000ea20008000800 */
[----:B01---5:R-:W-:Y:S01]  /*2890*/  SHF.R.U64 R41, R62, 0x10, R63 ;  /* 0x000000103e297819 */ /* 0x023fe2000000123f */
[----:B------:R-:W-:Y:S01]  /*28a0*/  HADD2.F32 R40, -RZ, R62.H0_H0 ;  /* 0x2000003eff287230 */ /* 0x000fe20000004100 */
[----:B------:R-:W0:Y:S01]  /*28b0*/  @UP3 LDCU UR9, c[0x0][0x40c] ;  /* 0x00008180ff0937ac */ /* 0x000e220008000800 */
[----:B------:R-:W-:Y:S02]  /*28c0*/  HADD2.F32 R42, -RZ, R63.H0_H0 ;  /* 0x2000003fff2a7230 */ /* 0x000fe40000004100 */
[----:B------:R-:W-:Y:S01]  /*28d0*/  HADD2.F32 R41, -RZ, R41.H0_H0 ;  /* 0x20000029ff297230 */ /* 0x000fe20000004100 */
[----:B------:R-:W1:Y:S05]  /*28e0*/  @UP3 LDCU UR10, c[0x0][0x40c] ;  /* 0x00008180ff0a37ac */ /* 0x000e6a0008000800 */
        /* <DEDUP_REMOVED lines=9> */
[----:B--2---:R-:W-:Y:S01]  /*2980*/  @P1 FMUL.FTZ R40, R40, UR8 ;  /* 0x0000000828281c20 */ /* 0x004fe20008410000 */
[----:B0-----:R-:W-:Y:S01]  /*2990*/  @P1 FMUL.FTZ R41, R41, UR9 ;  /* 0x0000000929291c20 */ /* 0x001fe20008410000 */
[----:B-1----:R-:W-:-:S03]  /*29a0*/  @P1 FMUL.FTZ R42, R42, UR10 ;  /* 0x0000000a2a2a1c20 */ /* 0x002fc60008410000 */
        /* <DEDUP_REMOVED lines=16> */
.L_x_717:
        /* <DEDUP_REMOVED lines=23> */
[----:B------:R-:W-:Y:S02]  /*2c20*/  F2FP.F16.F32.PACK_AB R43, RZ, R43 ;  /* 0x0000002bff2b723e */ /* 0x000fe400000000ff */
[----:B------:R-:W-:Y:S01]  /*2c30*/  @P1 F2FP.F16.F32.PACK_AB R75, RZ, R40 ;  /* 0x00000028ff4b123e */ /* 0x000fe200000000ff */
[----:B------:R-:W-:Y:S01]  /*2c40*/  FMUL.FTZ R40, R78, UR31 ;  /* 0x0000001f4e287c20 */ /* 0x000fe20008410000 */
[----:B-1----:R-:W-:Y:S01]  /*2c50*/  @P1 FMUL.FTZ R42, R73, UR10 ;  /* 0x0000000a492a1c20 */ /* 0x002fe20008410000 */
[----:B------:R-:W-:-:S02]  /*2c60*/  @P1 F2FP.F16.F32.PACK_AB R41, RZ, R41 ;  /* 0x00000029ff29123e */ /* 0x000fc400000000ff */
[----:B------:R-:W-:Y:S02]  /*2c70*/  F2FP.F16.F32.PACK_AB R46, RZ, R46 ;  /* 0x0000002eff2e723e */ /* 0x000fe400000000ff */
[----:B------:R-:W-:Y:S02]  /*2c80*/  FSEL R40, R40, RZ, P3 ;  /* 0x000000ff28287208 */ /* 0x000fe40001800000 */
[----:B------:R-:W-:Y:S02]  /*2c90*/  @P1 PRMT R66, R41, 0x7610, R66 ;  /* 0x0000761029421816 */ /* 0x000fe40000000042 */
[----:B------:R-:W-:Y:S02]  /*2ca0*/  @P1 F2FP.F16.F32.PACK_AB R42, RZ, R42 ;  /* 0x0000002aff2a123e */ /* 0x000fe400000000ff */
[----:B------:R-:W-:Y:S02]  /*2cb0*/  F2FP.F16.F32.PACK_AB R73, RZ, R73 ;  /* 0x00000049ff49723e */ /* 0x000fe400000000ff */
[----:B------:R-:W-:-:S02]  /*2cc0*/  F2FP.F16.F32.PACK_AB R41, RZ, R40 ;  /* 0x00000028ff29723e */ /* 0x000fc400000000ff */
[----:B------:R-:W-:Y:S02]  /*2cd0*/  @P1 PRMT R59, R75, 0x7610, R59 ;  /* 0x000076104b3b1816 */ /* 0x000fe4000000003b */
[----:B------:R-:W-:Y:S02]  /*2ce0*/  @P1 PRMT R67, R42, 0x7610, R67 ;  /* 0x000076102a431816 */ /* 0x000fe40000000043 */
        /* <DEDUP_REMOVED lines=9> */
.L_x_720:
[----:B------:R-:W-:Y:S05]  /*2d80*/  BRA.U !UP3, `(.L_x_721) ;  /* 0x000000010b207547 */ /* 0x000fea000b800000 */
[----:B01----:R-:W-:Y:S01]  /*2d90*/  FFMA.FTZ R41, R11, UR7, R44 ;  /* 0x000000070b297c23 */ /* 0x003fe2000801002c */
[----:B------:R-:W-:-:S03]  /*2da0*/  ISETP.LT.AND P3, PT, RZ, UR30, PT ;  /* 0x0000001eff007c0c */ /* 0x000fc6000bf61270 */
[----:B------:R-:W-:-:S04]  /*2db0*/  FADD.FTZ R41, R12, -R41 ;  /* 0x800000290c297221 */ /* 0x000fc80000010000 */
[----:B------:R-:W-:-:S05]  /*2dc0*/  FMUL.FTZ R40, R41, UR31 ;  /* 0x0000001f29287c20 */ /* 0x000fca0008410000 */
[----:B------:R-:W-:-:S05]  /*2dd0*/  FSEL R40, R40, RZ, P3 ;  /* 0x000000ff28287208 */ /* 0x000fca0001800000 */
[----:B------:R-:W-:-:S05]  /*2de0*/  FMUL.FTZ R40, R40, UR27 ;  /* 0x0000001b28287c20 */ /* 0x000fca0008410000 */
[----:B------:R-:W-:-:S04]  /*2df0*/  F2FP.F16.F32.PACK_AB R40, RZ, R40 ;  /* 0x00000028ff28723e */ /* 0x000fc800000000ff */
[----:B------:R-:W-:-:S07]  /*2e00*/  PRMT R59, R40, 0x7610, R59 ;  /* 0x00007610283b7816 */ /* 0x000fce000000003b */
.L_x_721:
        /* <DEDUP_REMOVED lines=9> */
.L_x_722:
        /* <DEDUP_REMOVED lines=9> */
.L_x_723:
        /* <DEDUP_REMOVED lines=9> */
.L_x_719:
        /* <DEDUP_REMOVED lines=9> */
.L_x_724:
        /* <DEDUP_REMOVED lines=9> */
.L_x_725:
[----:B------:R-:W-:Y:S02]  /*30e0*/  IADD3 R47, PT, PT, R47, 0x80, RZ ;  /* 0x000000802f2f7810 */ /* 0x000fe40007ffe0ff */
[----:B------:R-:W-:-:S07]  /*30f0*/  IADD3 R45, PT, PT, R45, 0x80, RZ ;  /* 0x000000802d2d7810 */ /* 0x000fce0007ffe0ff */
.L_x_716:
[----:B------:R-:W-:Y:S05]  /*3100*/  BSYNC.RECONVERGENT B0 ;  /* 0x0000000000007941 */ /* 0x000fea0003800200 */
.L_x_715:
        /* <DEDUP_REMOVED lines=11> */
[----:B0123-5:R-:W-:Y:S01]  /*31c0*/  HADD2.F32 R42, -RZ, R60.H0_H0 ;  /* 0x2000003cff2a7230 */ /* 0x02ffe20000004100 */
        /* <DEDUP_REMOVED lines=41> */
.L_x_729:
[----:B------:R-:W-:Y:S01]  /*3460*/  ISETP.LT.AND P4, PT, RZ, UR30, PT ;  /* 0x0000001eff007c0c */ /* 0x000fe2000bf81270 */
[----:B------:R-:W4:Y:S01]  /*3470*/  @UP3 LDCU UR8, c[0x0][0x40c] ;  /* 0x00008180ff0837ac */ /* 0x000f220008000800 */
[----:B0123-5:R-:W-:Y:S01]  /*3480*/  SHF.R.U64 R41, R60, 0x10, R61 ;  /* 0x000000103c297819 */ /* 0x02ffe2000000123d */
        /* <DEDUP_REMOVED lines=14> */
[----:B----4-:R-:W-:Y:S01]  /*3570*/  @P1 FMUL.FTZ R40, R40, UR8 ;  /* 0x0000000828281c20 */ /* 0x010fe20008410000 */
        /* <DEDUP_REMOVED lines=18> */
.L_x_728:
        /* <DEDUP_REMOVED lines=45> */
.L_x_731:
[----:B------:R-:W4:Y:S01]  /*3970*/  @UP3 LDCU UR8, c[0x0][0x40c] ;  /* 0x00008180ff0837ac */ /* 0x000f220008000800 */
[----:B0123--:R-:W-:Y:S01]  /*3980*/  FFMA.FTZ R40, R58, UR7, R44 ;  /* 0x000000073a287c23 */ /* 0x00ffe2000801002c */
[----:B------:R-:W-:-:S03]  /*3990*/  ISETP.LT.AND P4, PT, RZ, UR30, PT ;  /* 0x0000001eff007c0c */ /* 0x000fc6000bf81270 */
[----:B------:R-:W-:-:S04]  /*39a0*/  FADD.FTZ R40, R57, -R40 ;  /* 0x8000002839287221 */ /* 0x000fc80000010000 */
[----:B------:R-:W-:-:S05]  /*39b0*/  FMUL.FTZ R40, R40, UR31 ;  /* 0x0000001f28287c20 */ /* 0x000fca0008410000 */
[----:B------:R-:W-:-:S05]  /*39c0*/  FSEL R40, R40, RZ, P4 ;  /* 0x000000ff28287208 */ /* 0x000fca0002000000 */
[----:B----4-:R-:W-:-:S05]  /*39d0*/  @P1 FMUL.FTZ R40, R40, UR8 ;  /* 0x0000000828281c20 */ /* 0x010fca0008410000 */
[----:B------:R-:W-:Y:S01]  /*39e0*/  @P1 F2FP.F16.F32.PACK_AB R40, RZ, R40 ;  /* 0x00000028ff28123e */ /* 0x000fe200000000ff */
[----:B------:R-:W-:Y:S06]  /*39f0*/  BRA.U !UP3, `(.L_x_732) ;  /* 0x000000010b207547 */ /* 0x000fec000b800000 */
        /* <DEDUP_REMOVED lines=8> */
.L_x_732:
        /* <DEDUP_REMOVED lines=9> */
.L_x_733:
        /* <DEDUP_REMOVED lines=9> */
.L_x_734:
[----:B------:R-:W-:-:S07]  /*3ba0*/  @P1 PRMT R68, R40, 0x7610, R68 ;  /* 0x0000761028441816 */ /* 0x000fce0000000044 */
.L_x_730:
        /* <DEDUP_REMOVED lines=9> */
.L_x_735:
        /* <DEDUP_REMOVED lines=9> */
.L_x_727:
[----:B------:R-:W-:Y:S05]  /*3cd0*/  BSYNC.RECONVERGENT B0 ;  /* 0x0000000000007941 */ /* 0x000fea0003800200 */
.L_x_726:
[----:B------:R-:W-:Y:S02]  /*3ce0*/  UIADD3 UR26, UPT, UPT, UR26, UR24, URZ ;  /* 0x000000181a1a7290 */ /* 0x000fe4000fffe0ff */
[----:B------:R-:W-:Y:S02]  /*3cf0*/  UPLOP3.LUT UP1, UPT, UPT, UPT, UP1, 0x40, 0x4 ;  /* 0x000000000004789c */ /* 0x000fe40003f2e810 */
[----:B------:R-:W-:-:S09]  /*3d00*/  UISETP.GE.AND UP0, UPT, UR26, UR25, UPT ;  /* 0x000000191a00728c */ /* 0x000fd2000bf06270 */
[----:B------:R-:W-:Y:S05]  /*3d10*/  BRA.U !UP0, `(.L_x_736) ;  /* 0xffffffc9080c7547 */ /* 0x000fea000b83ffff */
.L_x_694:
[----:B------:R-:W0:Y:S08]  /*3d20*/  S2UR UR7, SR_CTAID.X ;  /* 0x00000000000779c3 */ /* 0x000e300000002500 */
[----:B------:R-:W1:Y:S08]  /*3d30*/  LDC.64 R2, c[0x0][0x440] ;  /* 0x00011000ff027b82 */ /* 0x000e700000000a00 */
[----:B------:R-:W2:Y:S08]  /*3d40*/  LDC.64 R4, c[0x0][0x448] ;  /* 0x00011200ff047b82 */ /* 0x000eb00000000a00 */
[----:B-----5:R-:W3:Y:S01]  /*3d50*/  LDC.64 R6, c[0x0][0x440] ;  /* 0x00011000ff067b82 */ /* 0x020ee20000000a00 */
        /* <DEDUP_REMOVED lines=22> */
.L_x_737:
        /* <DEDUP_REMOVED lines=12> */
.L_x_6674:


//--------------------- .text._ZN10layer_norm13ln_bwd_kernelINS_13Kernel_traitsI6__halfS2_S2_S2_fjLj1536ELj1ELj1ELj4ELj8ENS_18Kernel_traits_baseILj1536ES2_S2_S2_S2_fjLj128EEEEELb0ELb0ELb1ELb1EEEvNS_9BwdParamsE --------------------------
	.section	.text._ZN10layer_norm13ln_bwd_kernelINS_13Kernel_traitsI6__halfS2_S2_S2_fjLj1536ELj1ELj1ELj4ELj8ENS_18Kernel_traits_baseILj1536ES2_S2_S2_S2_fjLj128EEEEELb0ELb0ELb1ELb1EEEvNS_9BwdParamsE,"ax",@progbits
	.align	128
        .global         _ZN10layer_norm13ln_bwd_kernelINS_13Kernel_traitsI6__halfS2_S2_S2_fjLj1536ELj1ELj1ELj4ELj8ENS_18Kernel_traits_baseILj1536ES2_S2_S2_S2_fjLj128EEEEELb0ELb0ELb1ELb1EEEvNS_9BwdParamsE
        .type           _ZN10layer_norm13ln_bwd_kernelINS_13Kernel_traitsI6__halfS2_S2_S2_fjLj1536ELj1ELj1ELj4ELj8ENS_18Kernel_traits_baseILj1536ES2_S2_S2_S2_fjLj128EEEEELb0ELb0ELb1ELb1EEEvNS_9BwdParamsE,@function
        .size           _ZN10layer_norm13ln_bwd_kernelINS_13Kernel_traitsI6__halfS2_S2_S2_fjLj1536ELj1ELj1ELj4ELj8ENS_18Kernel_traits_baseILj1536ES2_S2_S2_S2_fjLj128EEEEELb0ELb0ELb1ELb1EEEvNS_9BwdParamsE,(.L_x_6675 - _ZN10layer_norm13ln_bwd_kernelINS_13Kernel_traitsI6__halfS2_S2_S2_fjLj1536ELj1ELj1ELj4ELj8ENS_18Kernel_traits_baseILj1536ES2_S2_S2_S2_fjLj128EEEEELb0ELb0ELb1ELb1EEEvNS_9BwdParamsE)
        .other          _ZN10layer_norm13ln_bwd_kernelINS_13Kernel_traitsI6__halfS2_S2_S2_fjLj1536ELj1ELj1ELj4ELj8ENS_18Kernel_traits_baseILj1536ES2_S2_S2_S2_fjLj128EEEEELb0ELb0ELb1ELb1EEEvNS_9BwdParamsE,@"STO_CUDA_ENTRY STV_DEFAULT"
_ZN10layer_norm13ln_bwd_kernelINS_13Kernel_traitsI6__halfS2_S2_S2_fjLj1536ELj1ELj1ELj4ELj8ENS_18Kernel_traits_baseILj1536ES2_S2_S2_S2_fjLj128EEEEELb0ELb0ELb1ELb1EEEvNS_9BwdParamsE:
.text._ZN10layer_norm13ln_bwd_kernelINS_13Kernel_traitsI6__halfS2_S2_S2_fjLj1536ELj1ELj1ELj4ELj8ENS_18Kernel_traits_baseILj1536ES2_S2_S2_S2_fjLj128EEEEELb0ELb0ELb1ELb1EEEvNS_9BwdParamsE:
        /* <DEDUP_REMOVED lines=32> */
[----:B------:R-:W3:Y:S01]  /*0200*/  LDG.E.64 R64, desc[UR18][R2.64] ;  /* 0x0000001202407981 */ /* 0x000ee2000c1e1b00 */
[----:B------:R-:W-:Y:S01]  /*0210*/  HFMA2 R39, -RZ, RZ, 0, 0 ;  /* 0x00000000ff277431 */ /* 0x000fe200000001ff */
[----:B------:R-:W0:Y:S01]  /*0220*/  LDCU.64 UR24, c[0x0][0x380] ;  /* 0x00007000ff1877ac */ /* 0x000e220008000a00 */
[----:B------:R-:W-:Y:S01]  /*0230*/  UPLOP3.LUT UP2, UPT, UPT, UPT, UPT, 0x40, 0x4 ;  /* 0x000000000004789c */ /* 0x000fe20003f4e870 */
[----:B--2---:R-:W-:-:S02]  /*0240*/  SHF.R.U64 R57, R68, 0x10, R69 ;  /* 0x0000001044397819 */ /* 0x004fc40000001245 */
[----:B------:R-:W-:Y:S02]  /*0250*/  SHF.R.U32.HI R71, RZ, 0x10, R69 ;  /* 0x00000010ff477819 */ /* 0x000fe40000011645 */
[--C-:B-----5:R-:W-:Y:S02]  /*0260*/  SHF.R.U64 R72, R66, 0x10, R67.reuse ;  /* 0x0000001042487819 */ /* 0x120fe40000001243 */
[----:B------:R-:W-:Y:S02]  /*0270*/  SHF.R.U32.HI R73, RZ, 0x10, R67 ;  /* 0x00000010ff497819 */ /* 0x000fe40000011643 */
[--C-:B---3--:R-:W-:Y:S02]  /*0280*/  SHF.R.U64 R74, R64, 0x10, R65.reuse ;  /* 0x00000010404a7819 */ /* 0x108fe40000001241 */
[----:B------:R-:W-:Y:S02]  /*0290*/  SHF.R.U32.HI R75, RZ, 0x10, R65 ;  /* 0x00000010ff4b7819 */ /* 0x000fe40000011641 */
[----:B------:R-:W-:-:S02]  /*02a0*/  PRMT R57, R57, 0x5410, R57 ;  /* 0x0000541039397816 */ /* 0x000fc40000000039 */
[----:B------:R-:W-:Y:S02]  /*02b0*/  PRMT R71, R71, 0x5410, R71 ;  /* 0x0000541047477816 */ /* 0x000fe40000000047 */
[----:B------:R-:W-:Y:S02]  /*02c0*/  PRMT R72, R72, 0x5410, R72 ;  /* 0x0000541048487816 */ /* 0x000fe40000000048 */
[----:B------:R-:W-:Y:S02]  /*02d0*/  PRMT R73, R73, 0x5410, R73 ;  /* 0x0000541049497816 */ /* 0x000fe40000000049 */
[----:B------:R-:W-:Y:S02]  /*02e0*/  PRMT R74, R74, 0x5410, R74 ;  /* 0x000054104a4a7816 */ /* 0x000fe4000000004a */
[----:B01--4-:R-:W-:-:S07]  /*02f0*/  PRMT R75, R75, 0x5410, R75 ;  /* 0x000054104b4b7816 */ /* 0x013fce000000004b */
.L_x_770:
[----:B------:R-:W-:Y:S02]  /*0300*/  UIMAD.WIDE UR10, UR8, 0x4, UR14 ;  /* 0x00000004080a78a5 */ /* 0x000fe4000f8e020e */
[----:B------:R-:W-:-:S04]  /*0310*/  UIMAD.WIDE UR30, UR8, 0x4, UR12 ;  /* 0x00000004081e78a5 */ /* 0x000fc8000f8e020c */
[----:B------:R-:W-:Y:S02]  /*0320*/  MOV R44, UR10 ;  /* 0x0000000a002c7c02 */ /* 0x000fe40008000f00 */
[----:B------:R-:W-:Y:S01]  /*0330*/  MOV R45, UR11 ;  /* 0x0000000b002d7c02 */ /* 0x000fe20008000f00 */
[----:B------:R-:W-:-:S04]  /*0340*/  UIMAD.WIDE UR10, UR8, 0x4, UR20 ;  /* 0x00000004080a78a5 */ /* 0x000fc8000f8e0214 */
[----:B------:R-:W2:Y:S01]  /*0350*/  LDG.E R44, desc[UR18][R44.64] ;  /* 0x000000122c2c7981 */ /* 0x000ea2000c1e1900 */
[----:B01----:R-:W-:Y:S02]  /*0360*/  MOV R40, UR30 ;  /* 0x0000001e00287c02 */ /* 0x003fe40008000f00 */
[----:B------:R-:W-:Y:S02]  /*0370*/  MOV R42, UR10 ;  /* 0x0000000a002a7c02 */ /* 0x000fe40008000f00 */
[----:B------:R-:W-:Y:S02]  /*0380*/  MOV R43, UR11 ;  /* 0x0000000b002b7c02 */ /* 0x000fe40008000f00 */
[----:B------:R-:W-:-:S03]  /*0390*/  MOV R41, UR31 ;  /* 0x0000001f00297c02 */ /* 0x000fc60008000f00 */
        /* <DEDUP_REMOVED lines=34> */
[----:B------:R-:W3:Y:S01]  /*05c0*/  LDG.E.64 R8, desc[UR18][R8.64] ;  /* 0x0000001208087981 */ /* 0x000ee2000c1e1b00 */
[----:B------:R-:W-:Y:S01]  /*05d0*/  MOV R47, UR9 ;  /* 0x00000009002f7c02 */ /* 0x000fe20008000f00 */
[--C-:B------:R-:W-:Y:S02]  /*05e0*/  IMAD.WIDE.U32 R40, R45, 0x8, R4.reuse ;  /* 0x000000082d287825 */ /* 0x100fe400078e0004 */
[----:B------:R-:W4:Y:S02]  /*05f0*/  LDG.E.64 R2, desc[UR18][R2.64] ;  /* 0x0000001202027981 */ /* 0x000f24000c1e1b00 */
[----:B------:R-:W-:Y:S02]  /*0600*/  IMAD.WIDE.U32 R6, R53, 0x8, R4 ;  /* 0x0000000835067825 */ /* 0x000fe400078e0004 */
[----:B------:R0:W4:Y:S04]  /*0610*/  LDG.E.64 R4, desc[UR18][R40.64] ;  /* 0x0000001228047981 */ /* 0x000128000c1e1b00 */
[----:B------:R2:W4:Y:S04]  /*0620*/  LDG.E R46, desc[UR18][R46.64] ;  /* 0x000000122e2e7981 */ /* 0x000528000c1e1900 */
[----:B------:R-:W4:Y:S04]  /*0630*/  LDG.E.64 R6, desc[UR18][R6.64] ;  /* 0x0000001206067981 */ /* 0x000f28000c1e1b00 */
        /* <DEDUP_REMOVED lines=14> */
[----:B------:R-:W-:Y:S02]  /*0720*/  HADD2.F32 R54, -RZ, R57.H1_H1 ;  /* 0x30000039ff367230 */ /* 0x000fe40000004100 */
[----:B------:R-:W-:Y:S01]  /*0730*/  HADD2.F32 R52, -RZ, R69.H0_H0 ;  /* 0x20000045ff347230 */ /* 0x000fe20000004100 */
[----:B--2---:R-:W-:Y:S02]  /*0740*/  MOV R47, R12 ;  /* 0x0000000c002f7202 */ /* 0x004fe40000000f00 */
[----:B---3--:R-:W-:Y:S02]  /*0750*/  MOV R41, R8 ;  /* 0x0000000800297202 */ /* 0x008fe40000000f00 */
[----:B------:R-:W-:Y:S02]  /*0760*/  SHF.R.U64 R0, R8, 0x10, R9 ;  /* 0x0000001008007819 */ /* 0x000fe40000001209 */
[----:B----4-:R-:W-:-:S02]  /*0770*/  SHF.R.U64 R8, R2, 0x10, R3 ;  /* 0x0000001002087819 */ /* 0x010fc40000001203 */
[----:B------:R-:W-:Y:S02]  /*0780*/  MOV R42, R9 ;  /* 0x00000009002a7202 */ /* 0x000fe40000000f00 */
[----:B------:R-:W-:Y:S01]  /*0790*/  SHF.R.U32.HI R40, RZ, 0x10, R9 ;  /* 0x00000010ff287819 */ /* 0x000fe20000011609 */
[----:B------:R-:W-:Y:S01]  /*07a0*/  HADD2.F32 R9, -RZ, R2.H0_H0 ;  /* 0x20000002ff097230 */ /* 0x000fe20000004100 */
[----:B0-----:R-:W-:Y:S01]  /*07b0*/  SHF.R.U64 R48, R4, 0x10, R5 ;  /* 0x0000001004307819 */ /* 0x001fe20000001205 */
[----:B-1----:R-:W-:Y:S01]  /*07c0*/  HADD2.F32 R51, -RZ, R4.H0_H0 ;  /* 0x20000004ff337230 */ /* 0x002fe20000004100 */
[----:B------:R-:W-:Y:S02]  /*07d0*/  FSEL R70, R46, RZ, !P1 ;  /* 0x000000ff2e467208 */ /* 0x000fe40004800000 */
[----:B------:R-:W-:Y:S02]  /*07e0*/  SHF.R.U64 R43, R12, 0x10, R13 ;  /* 0x000000100c2b7819 */ /* 0x000fe4000000120d */
[--C-:B------:R-:W-:Y:S01]  /*07f0*/  SHF.R.U64 R4, R6, 0x10, R7.reuse ;  /* 0x0000001006047819 */ /* 0x100fe20000001207 */
[----:B------:R-:W-:Y:S01]  /*0800*/  HADD2.F32 R79, -RZ, R7.H0_H0 ;  /* 0x20000007ff4f7230 */ /* 0x000fe20000004100 */
[----:B------:R-:W-:Y:S01]  /*0810*/  SHF.R.U32.HI R81, RZ, 0x10, R7 ;  /* 0x00000010ff517819 */ /* 0x000fe20000011607 */
[----:B------:R-:W-:Y:S01]  /*0820*/  HADD2.F32 R7, -RZ, R8.H0_H0 ;  /* 0x20000008ff077230 */ /* 0x000fe20000004100 */
[----:B------:R-:W-:-:S02]  /*0830*/  MOV R45, R13 ;  /* 0x0000000d002d7202 */ /* 0x000fc40000000f00 */
[----:B------:R-:W-:Y:S02]  /*0840*/  SHF.R.U32.HI R44, RZ, 0x10, R13 ;  /* 0x00000010ff2c7819 */ /* 0x000fe4000001160d */
[----:B------:R-:W-:Y:S02]  /*0850*/  SHF.R.U32.HI R49, RZ, 0x10, R3 ;  /* 0x00000010ff317819 */ /* 0x000fe40000011603 */
[--C-:B------:R-:W-:Y:S02]  /*0860*/  SHF.R.U64 R12, R10, 0x10, R11.reuse ;  /* 0x000000100a0c7819 */ /* 0x100fe4000000120b */
[----:B------:R-:W-:Y:S02]  /*0870*/  MOV R13, R11 ;  /* 0x0000000b000d7202 */ /* 0x000fe40000000f00 */
[----:B------:R-:W-:Y:S01]  /*0880*/  SHF.R.U32.HI R14, RZ, 0x10, R11 ;  /* 0x00000010ff0e7819 */ /* 0x000fe2000001160b */
[----:B------:R-:W-:Y:S02]  /*0890*/  HADD2.F32 R11, -RZ, R3.H0_H0 ;  /* 0x20000003ff0b7230 */ /* 0x000fe40000004100 */
[----:B------:R-:W-:Y:S01]  /*08a0*/  FADD.FTZ R3, -R70, R9 ;  /* 0x0000000946037221 */ /* 0x000fe20000010100 */
[----:B------:R-:W-:Y:S01]  /*08b0*/  HADD2.F32 R55, -RZ, R6.H0_H0 ;  /* 0x20000006ff377230 */ /* 0x000fe20000004100 */
[----:B------:R-:W-:Y:S01]  /*08c0*/  MOV R15, R10 ;  /* 0x0000000a000f7202 */ /* 0x000fe20000000f00 */
[----:B------:R-:W-:-:S02]  /*08d0*/  HADD2.F32 R49, -RZ, R49.H0_H0 ;  /* 0x20000031ff317230 */ /* 0x000fc40000004100 */
[C---:B------:R-:W-:Y:S01]  /*08e0*/  FADD.FTZ R6, -R70.reuse, R7 ;  /* 0x0000000746067221 */ /* 0x040fe20000010100 */
[----:B------:R-:W-:Y:S01]  /*08f0*/  SHF.R.U32.HI R10, RZ, 0x10, R5 ;  /* 0x00000010ff0a7819 */ /* 0x000fe20000011605 */
[----:B------:R-:W-:Y:S02]  /*0900*/  HADD2.F32 R2, -RZ, R64.H0_H0 ;  /* 0x20000040ff027230 */ /* 0x000fe40000004100 */
[----:B------:R-:W-:Y:S01]  /*0910*/  FMUL.FTZ R3, R3, UR30 ;  /* 0x0000001e03037c20 */ /* 0x000fe20008410000 */
[----:B------:R-:W-:Y:S02]  /*0920*/  HADD2.F32 R7, -RZ, R47.H0_H0 ;  /* 0x2000002fff077230 */ /* 0x000fe40000004100 */
[----:B------:R-:W-:Y:S01]  /*0930*/  FADD.FTZ R8, -R70, R49 ;  /* 0x0000003146087221 */ /* 0x000fe20000010100 */
[----:B------:R-:W-:Y:S02]  /*0940*/  HADD2.F32 R49, -RZ, R10.H0_H0 ;  /* 0x2000000aff317230 */ /* 0x000fe40000004100 */
[----:B------:R-:W-:Y:S01]  /*0950*/  FMUL.FTZ R6, R6, UR30 ;  /* 0x0000001e06067c20 */ /* 0x000fe20008410000 */
[----:B------:R-:W-:-:S02]  /*0960*/  HADD2.F32 R9, -RZ, R48.H0_H0 ;  /* 0x20000030ff097230 */ /* 0x000fc40000004100 */
[-C--:B------:R-:W-:Y:S01]  /*0970*/  FMUL.FTZ R2, R2, R7.reuse ;  /* 0x0000000702027220 */ /* 0x080fe20000410000 */
[----:B------:R-:W-:Y:S01]  /*0980*/  FFMA.FTZ R36, R3, R7, R36 ;  /* 0x0000000703247223 */ /* 0x000fe20000010024 */
[----:B------:R-:W-:Y:S01]  /*0990*/  FADD.FTZ R24, R24, R7 ;  /* 0x0000000718187221 */ /* 0x000fe20000010000 */
[----:B------:R-:W-:Y:S02]  /*09a0*/  HADD2.F32 R7, -RZ, R74.H1_H1 ;  /* 0x3000004aff077230 */ /* 0x000fe40000004100 */
[----:B------:R-:W-:Y:S02]  /*09b0*/  HADD2.F32 R10, -RZ, R43.H0_H0 ;  /* 0x2000002bff0a7230 */ /* 0x000fe40000004100 */
[----:B------:R-:W-:Y:S02]  /*09c0*/  HADD2.F32 R53, -RZ, R5.H0_H0 ;  /* 0x20000005ff357230 */ /* 0x000fe40000004100 */
[C---:B------:R-:W-:Y:S01]  /*09d0*/  FADD.FTZ R5, -R70.reuse, R11 ;  /* 0x0000000b46057221 */ /* 0x040fe20000010100 */
[C---:B------:R-:W-:Y:S01]  /*09e0*/  FADD.FTZ R11, -R70.reuse, R51 ;  /* 0x00000033460b7221 */ /* 0x040fe20000010100 */
[C---:B------:R-:W-:Y:S01]  /*09f0*/  FADD.FTZ R51, -R70.reuse, R55 ;  /* 0x0000003746337221 */ /* 0x040fe20000010100 */
[----:B------:R-:W-:Y:S01]  /*0a00*/  FADD.FTZ R46, -R70, R9 ;  /* 0x00000009462e7221 */ /* 0x000fe20000010100 */
[-C--:B------:R-:W-:Y:S01]  /*0a10*/  FMUL.FTZ R7, R7, R10.reuse ;  /* 0x0000000a07077220 */ /* 0x080fe20000410000 */
[----:B------:R-:W-:Y:S01]  /*0a20*/  FADD.FTZ R25, R25, R10 ;  /* 0x0000000a19197221 */ /* 0x000fe20000010000 */
[----:B------:R-:W-:Y:S01]  /*0a30*/  FFMA.FTZ R37, R6, R10, R37 ;  /* 0x0000000a06257223 */ /* 0x000fe20000010025 */
[----:B------:R-:W-:-:S02]  /*0a40*/  HADD2.F32 R55, -RZ, R4.H0_H0 ;  /* 0x20000004ff377230 */ /* 0x000fc40000004100 */
[----:B------:R-:W-:Y:S01]  /*0a50*/  FMUL.FTZ R8, R8, UR30 ;  /* 0x0000001e08087c20 */ /* 0x000fe20008410000 */
[----:B------:R-:W-:Y:S02]  /*0a60*/  HADD2.F32 R9, -RZ, R75.H1_H1 ;  /* 0x3000004bff097230 */ /* 0x000fe40000004100 */
[----:B------:R-:W-:Y:S01]  /*0a70*/  FMUL.FTZ R11, R11, UR30 ;  /* 0x0000001e0b0b7c20 */ /* 0x000fe20008410000 */
[----:B------:R-:W-:Y:S02]  /*0a80*/  HADD2.F32 R44, -RZ, R44.H0_H0 ;  /* 0x2000002cff2c7230 */ /* 0x000fe40000004100 */
[----:B------:R-:W-:Y:S02]  /*0a90*/  HADD2.F32 R10, -RZ, R66.H0_H0 ;  /* 0x20000042ff0a7230 */ /* 0x000fe40000004100 */
[----:B------:R-:W-:Y:S02]  /*0aa0*/  HADD2.F32 R15, -RZ, R15.H0_H0 ;  /* 0x2000000fff0f7230 */ /* 0x000fe40000004100 */
[----:B------:R-:W-:Y:S01]  /*0ab0*/  FMUL.FTZ R5, R5, UR30 ;  /* 0x0000001e05057c20 */ /* 0x000fe20008410000 */
[----:B------:R-:W-:-:S02]  /*0ac0*/  HADD2.F32 R4, -RZ, R65.H0_H0 ;  /* 0x20000041ff047230 */ /* 0x000fc40000004100 */
[----:B------:R-:W-:Y:S02]  /*0ad0*/  HADD2.F32 R45, -RZ, R45.H0_H0 ;  /* 0x2000002dff2d7230 */ /* 0x000fe40000004100 */
[-C--:B------:R-:W-:Y:S01]  /*0ae0*/  FMUL.FTZ R9, R9, R44.reuse ;  /* 0x0000002c09097220 */ /* 0x080fe20000410000 */
[----:B------:R-:W-:Y:S01]  /*0af0*/  FADD.FTZ R27, R27, R44 ;  /* 0x0000002c1b1b7221 */ /* 0x000fe20000010000 */
[----:B------:R-:W-:Y:S01]  /*0b00*/  FFMA.FTZ R39, R8, R44, R39 ;  /* 0x0000002c08277223 */ /* 0x000fe20000010027 */
[-C--:B------:R-:W-:Y:S01]  /*0b10*/  FMUL.FTZ R10, R10, R15.reuse ;  /* 0x0000000f0a0a7220 */ /* 0x080fe20000410000 */
[----:B------:R-:W-:Y:S01]  /*0b20*/  FADD.FTZ R20, R20, R15 ;  /* 0x0000000f14147221 */ /* 0x000fe20000010000 */
[----:B------:R-:W-:Y:S01]  /*0b30*/  FFMA.FTZ R32, R11, R15, R32 ;  /* 0x0000000f0b207223 */ /* 0x000fe20000010020 */
[----:B------:R-:W-:Y:S01]  /*0b40*/  FADD.FTZ R47, -R70, R53 ;  /* 0x00000035462f7221 */ /* 0x000fe20000010100 */
[-C--:B------:R-:W-:Y:S01]  /*0b50*/  FMUL.FTZ R4, R4, R45.reuse ;  /* 0x0000002d04047220 */ /* 0x080fe20000410000 */
[----:B------:R-:W-:Y:S01]  /*0b60*/  FFMA.FTZ R38, R5, R45, R38 ;  /* 0x0000002d05267223 */ /* 0x000fe20000010026 */
[----:B------:R-:W-:Y:S01]  /*0b70*/  FADD.FTZ R26, R26, R45 ;  /* 0x0000002d1a1a7221 */ /* 0x000fe20000010000 */
[----:B------:R-:W-:-:S02]  /*0b80*/  HADD2.F32 R15, -RZ, R72.H1_H1 ;  /* 0x30000048ff0f7230 */ /* 0x000fc40000004100 */
[----:B------:R-:W-:Y:S02]  /*0b90*/  HADD2.F32 R44, -RZ, R12.H0_H0 ;  /* 0x2000000cff2c7230 */ /* 0x000fe40000004100 */
[----:B------:R-:W-:Y:S02]  /*0ba0*/  HADD2.F32 R50, -RZ, R14.H0_H0 ;  /* 0x2000000eff327230 */ /* 0x000fe40000004100 */
[----:B------:R-:W-:Y:S01]  /*0bb0*/  FMUL.FTZ R14, R46, UR30 ;  /* 0x0000001e2e0e7c20 */ /* 0x000fe20008410000 */
[----:B------:R-:W-:Y:S02]  /*0bc0*/  HADD2.F32 R43, -RZ, R67.H0_H0 ;  /* 0x20000043ff2b7230 */ /* 0x000fe40000004100 */
[----:B------:R-:W-:Y:S02]  /*0bd0*/  HADD2.F32 R45, -RZ, R13.H0_H0 ;  /* 0x2000000dff2d7230 */ /* 0x000fe40000004100 */
[----:B------:R-:W-:Y:S01]  /*0be0*/  FMUL.FTZ R13, R47, UR30 ;  /* 0x0000001e2f0d7c20 */ /* 0x000fe20008410000 */
[-C--:B------:R-:W-:Y:S01]  /*0bf0*/  FMUL.FTZ R15, R15, R44.reuse ;  /* 0x0000002c0f0f7220 */ /* 0x080fe20000410000 */
[----:B------:R-:W-:Y:S01]  /*0c00*/  FADD.FTZ R21, R21, R44 ;  /* 0x0000002c15157221 */ /* 0x000fe20000010000 */
[----:B------:R-:W-:Y:S01]  /*0c10*/  FFMA.FTZ R33, R14, R44, R33 ;  /* 0x0000002c0e217223 */ /* 0x000fe20000010021 */
[-C--:B------:R-:W-:Y:S01]  /*0c20*/  FMUL.FTZ R12, R43, R45.reuse ;  /* 0x0000002d2b0c7220 */ /* 0x080fe20000410000 */
[----:B------:R-:W-:Y:S01]  /*0c30*/  FADD.FTZ R44, RZ, R2 ;  /* 0x00000002ff2c7221 */ /* 0x000fe20000010000 */
[----:B------:R-:W-:Y:S01]  /*0c40*/  FFMA.FTZ R43, R3, R2, RZ ;  /* 0x00000002032b7223 */ /* 0x000fe200000100ff */
[----:B------:R-:W-:Y:S01]  /*0c50*/  FADD.FTZ R22, R22, R45 ;  /* 0x0000002d16167221 */ /* 0x000fe20000010000 */
[----:B------:R-:W-:Y:S01]  /*0c60*/  FFMA.FTZ R34, R13, R45, R34 ;  /* 0x0000002d0d227223 */ /* 0x000fe20000010022 */
[----:B------:R-:W-:-:S02]  /*0c70*/  HADD2.F32 R45, -RZ, R41.H0_H0 ;  /* 0x20000029ff2d7230 */ /* 0x000fc40000004100 */
[----:B------:R-:W-:Y:S01]  /*0c80*/  FADD.FTZ R41, R7, R44 ;  /* 0x0000002c07297221 */ /* 0x000fe20000010000 */
[----:B------:R-:W-:Y:S02]  /*0c90*/  HADD2.F32 R47, -RZ, R42.H0_H0 ;  /* 0x2000002aff2f7230 */ /* 0x000fe40000004100 */
[----:B------:R-:W-:Y:S01]  /*0ca0*/  FFMA.FTZ R42, R6, R7, R43 ;  /* 0x00000007062a7223 */ /* 0x000fe2000001002b */
[----:B------:R-:W-:-:S03]  /*0cb0*/  FADD.FTZ R44, R4, R41 ;  /* 0x00000029042c7221 */ /* 0x000fc60000010000 */
[----:B------:R-:W-:Y:S01]  /*0cc0*/  FFMA.FTZ R41, R5, R4, R42 ;  /* 0x0000000405297223 */ /* 0x000fe2000001002a */
[----:B------:R-:W-:-:S03]  /*0cd0*/  FADD.FTZ R43, R9, R44 ;  /* 0x0000002c092b7221 */ /* 0x000fc60000010000 */
[----:B------:R-:W-:Y:S01]  /*0ce0*/  FFMA.FTZ R44, R8, R9, R41 ;  /* 0x00000009082c7223 */ /* 0x000fe20000010029 */
[----:B------:R-:W-:Y:S01]  /*0cf0*/  FADD.FTZ R48, -R70, R49 ;  /* 0x0000003146307221 */ /* 0x000fe20000010100 */
[----:B------:R-:W-:Y:S01]  /*0d00*/  FADD.FTZ R42, R10, R43 ;  /* 0x0000002b0a2a7221 */ /* 0x000fe20000010000 */
[----:B------:R-:W-:Y:S02]  /*0d10*/  HADD2.F32 R49, -RZ, R73.H1_H1 ;  /* 0x30000049ff317230 */ /* 0x000fe40000004100 */
[----:B------:R-:W-:Y:S01]  /*0d20*/  FFMA.FTZ R41, R11, R10, R44 ;  /* 0x0000000a0b297223 */ /* 0x000fe2000001002c */
[----:B------:R-:W-:Y:S01]  /*0d30*/  FMUL.FTZ R48, R48, UR30 ;  /* 0x0000001e30307c20 */ /* 0x000fe20008410000 */
[----:B------:R-:W-:Y:S02]  /*0d40*/  FADD.FTZ R43, R15, R42 ;  /* 0x0000002a0f2b7221 */ /* 0x000fe40000010000 */
[----:B------:R-:W-:Y:S01]  /*0d50*/  FFMA.FTZ R42, R14, R15, R41 ;  /* 0x0000000f0e2a7223 */ /* 0x000fe20000010029 */
[-C--:B------:R-:W-:Y:S01]  /*0d60*/  FMUL.FTZ R49, R49, R50.reuse ;  /* 0x0000003231317220 */ /* 0x080fe20000410000 */
[----:B------:R-:W-:Y:S01]  /*0d70*/  FADD.FTZ R23, R23, R50 ;  /* 0x0000003217177221 */ /* 0x000fe20000010000 */
[----:B------:R-:W-:Y:S01]  /*0d80*/  FFMA.FTZ R35, R48, R50, R35 ;  /* 0x0000003230237223 */ /* 0x000fe20000010023 */
[----:B------:R-:W-:-:S02]  /*0d90*/  HADD2.F32 R44, -RZ, R0.H0_H0 ;  /* 0x20000000ff2c7230 */ /* 0x000fc40000004100 */
[----:B------:R-:W-:Y:S01]  /*0da0*/  FADD.FTZ R0, R12, R43 ;  /* 0x0000002b0c007221 */ /* 0x000fe20000010000 */
[----:B------:R-:W-:Y:S02]  /*0db0*/  HADD2.F32 R50, -RZ, R68.H0_H0 ;  /* 0x20000044ff327230 */ /* 0x000fe40000004100 */
[----:B------:R-:W-:Y:S01]  /*0dc0*/  FFMA.FTZ R41, R13, R12, R42 ;  /* 0x0000000c0d297223 */ /* 0x000fe2000001002a */
[----:B------:R-:W-:Y:S01]  /*0dd0*/  FADD.FTZ R56, -R70, R55 ;  /* 0x0000003746387221 */ /* 0x000fe20000010100 */
[----:B------:R-:W-:Y:S01]  /*0de0*/  FADD.FTZ R43, R49, R0 ;  /* 0x00000000312b7221 */ /* 0x000fe20000010000 */
[----:B------:R-:W-:Y:S01]  /*0df0*/  FMUL.FTZ R51, R51, UR30 ;  /* 0x0000001e33337c20 */ /* 0x000fe20008410000 */
[----:B------:R-:W-:Y:S01]  /*0e00*/  FMUL.FTZ R50, R50, R45 ;  /* 0x0000002d32327220 */ /* 0x000fe20000410000 */
[----:B------:R-:W-:Y:S01]  /*0e10*/  FFMA.FTZ R0, R48, R49, R41 ;  /* 0x0000003130007223 */ /* 0x000fe20000010029 */
[----:B------:R-:W-:Y:S02]  /*0e20*/  HADD2.F32 R81, -RZ, R81.H0_H0 ;  /* 0x20000051ff517230 */ /* 0x000fe40000004100 */
[----:B------:R-:W-:Y:S01]  /*0e30*/  FADD.FTZ R53, -R70, R79 ;  /* 0x0000004f46357221 */ /* 0x000fe20000010100 */
[----:B------:R-:W-:Y:S01]  /*0e40*/  FMUL.FTZ R54, R54, R44 ;  /* 0x0000002c36367220 */ /* 0x000fe20000410000 */
[----:B------:R-:W-:Y:S01]  /*0e50*/  FMUL.FTZ R56, R56, UR30 ;  /* 0x0000001e38387c20 */ /* 0x000fe20008410000 */
[----:B------:R-:W-:Y:S01]  /*0e60*/  FADD.FTZ R43, R50, R43 ;  /* 0x0000002b322b7221 */ /* 0x000fe20000010000 */
[----:B------:R-:W-:Y:S01]  /*0e70*/  FFMA.FTZ R41, R51, R50, R0 ;  /* 0x0000003233297223 */ /* 0x000fe20000010000 */
[----:B------:R-:W-:-:S02]  /*0e80*/  HADD2.F32 R55, -RZ, R71.H1_H1 ;  /* 0x30000047ff377230 */ /* 0x000fc40000004100 */
[----:B------:R-:W-:Y:S01]  /*0e90*/  FADD.FTZ R70, -R70, R81 ;  /* 0x0000005146467221 */ /* 0x000fe20000010100 */
[----:B------:R-:W-:Y:S02]  /*0ea0*/  HADD2.F32 R40, -RZ, R40.H0_H0 ;  /* 0x20000028ff287230 */ /* 0x000fe40000004100 */
[----:B------:R-:W-:Y:S01]  /*0eb0*/  FMUL.FTZ R53, R53, UR30 ;  /* 0x0000001e35357c20 */ /* 0x000fe20008410000 */
[-C--:B------:R-:W-:Y:S01]  /*0ec0*/  FMUL.FTZ R52, R52, R47.reuse ;  /* 0x0000002f34347220 */ /* 0x080fe20000410000 */
        /* <DEDUP_REMOVED lines=17> */
.L_x_739:
        /* <DEDUP_REMOVED lines=17> */
.L_x_740:
        /* <DEDUP_REMOVED lines=32> */
.L_x_742:
[----:B------:R-:W-:Y:S05]  /*12f0*/  BSYNC.RECONVERGENT B0 ;  /* 0x0000000000007941 */ /* 0x000fea0003800200 */
.L_x_741:
        /* <DEDUP_REMOVED lines=52> */
.L_x_745:
        /* <DEDUP_REMOVED lines=9> */
.L_x_746:
        /* <DEDUP_REMOVED lines=9> */
.L_x_747:
        /* <DEDUP_REMOVED lines=10> */
.L_x_744:
        /* <DEDUP_REMOVED lines=23> */
[----:B--2---:R-:W-:Y:S01]  /*1970*/  @P1 FMUL.FTZ R42, R76, UR16 ;  /* 0x000000104c2a1c20 */ /* 0x004fe20008410000 */
[----:B------:R-:W-:Y:S01]  /*1980*/  FMUL.FTZ R40, R78, UR30 ;  /* 0x0000001e4e287c20 */ /* 0x000fe20008410000 */
[----:B------:R-:W-:-:S02]  /*1990*/  @P1 F2FP.F16.F32.PACK_AB R41, RZ, R41 ;  /* 0x00000029ff29123e */ /* 0x000fc400000000ff */
[----:B------:R-:W-:Y:S02]  /*19a0*/  @P1 PRMT R57, R77, 0x7610, R57 ;  /* 0x000076104d391816 */ /* 0x000fe40000000039 */
[----:B------:R-:W-:Y:S02]  /*19b0*/  @P1 F2FP.F16.F32.PACK_AB R42, RZ, R42 ;  /* 0x0000002aff2a123e */ /* 0x000fe400000000ff */
[----:B------:R-:W-:Y:S02]  /*19c0*/  FSEL R40, R40, RZ, P2 ;  /* 0x000000ff28287208 */ /* 0x000fe40001000000 */
[----:B------:R-:W-:Y:S02]  /*19d0*/  @P1 PRMT R71, R41, 0x7610, R71 ;  /* 0x0000761029471816 */ /* 0x000fe40000000047 */
[----:B------:R-:W-:Y:S02]  /*19e0*/  @P1 PRMT R72, R42, 0x7610, R72 ;  /* 0x000076102a481816 */ /* 0x000fe40000000048 */
[----:B------:R-:W-:-:S02]  /*19f0*/  F2FP.F16.F32.PACK_AB R76, RZ, R76 ;  /* 0x0000004cff4c723e */ /* 0x000fc400000000ff */
[----:B------:R-:W-:Y:S02]  /*1a00*/  F2FP.F16.F32.PACK_AB R77, RZ, R40 ;  /* 0x00000028ff4d723e */ /* 0x000fe400000000ff */
[----:B------:R-:W-:Y:S02]  /*1a10*/  PRMT R75, R43, 0x7610, R75 ;  /* 0x000076102b4b7816 */ /* 0x000fe4000000004b */
[----:B------:R-:W-:Y:S01]  /*1a20*/  PRMT R74, R46, 0x7610, R74 ;  /* 0x000076102e4a7816 */ /* 0x000fe2000000004a */
[----:B------:R-:W-:Y:S06]  /*1a30*/  BRA.U !UP1, `(.L_x_748) ;  /* 0x00000005095c7547 */ /* 0x000fec000b800000 */
[----:B------:R-:W-:-:S05]  /*1a40*/  FMUL.FTZ R40, R40, UR17 ;  /* 0x0000001128287c20 */ /* 0x000fca0008410000 */
[----:B------:R-:W-:-:S04]  /*1a50*/  F2FP.F16.F32.PACK_AB R40, RZ, R40 ;  /* 0x00000028ff28723e */ /* 0x000fc800000000ff */
[----:B------:R-:W-:Y:S01]  /*1a60*/  PRMT R73, R40, 0x7610, R73 ;  /* 0x0000761028497816 */ /* 0x000fe20000000049 */
[----:B------:R-:W-:Y:S06]  /*1a70*/  BRA `(.L_x_748) ;  /* 0x00000004004c7947 */ /* 0x000fec0003800000 */
.L_x_743:
        /* <DEDUP_REMOVED lines=39> */
.L_x_749:
        /* <DEDUP_REMOVED lines=23> */
[----:B------:R-:W-:-:S02]  /*1e60*/  @P2 FFMA.FTZ R41, R78, UR30, R41 ;  /* 0x0000001e4e292c23 */ /* 0x000fc40008010029 */
[----:B0-----:R-:W-:Y:S01]  /*1e70*/  @P1 FMUL.FTZ R76, R42, UR11 ;  /* 0x0000000b2a4c1c20 */ /* 0x001fe20008410000 */
[----:B-1----:R-:W-:Y:S01]  /*1e80*/  @P1 FMUL.FTZ R77, R40, UR16 ;  /* 0x00000010284d1c20 */ /* 0x002fe20008410000 */
[----:B--2---:R-:W-:Y:S01]  /*1e90*/  @P1 FMUL.FTZ R46, R43, UR10 ;  /* 0x0000000a2b2e1c20 */ /* 0x004fe20008410000 */
[----:B------:R-:W-:Y:S01]  /*1ea0*/  F2FP.F16.F32.PACK_AB R43, RZ, R43 ;  /* 0x0000002bff2b723e */ /* 0x000fe200000000ff */
[----:B---3--:R-:W-:Y:S01]  /*1eb0*/  @P1 FMUL.FTZ R78, R41, UR31 ;  /* 0x0000001f294e1c20 */ /* 0x008fe20008410000 */
[----:B------:R-:W-:Y:S02]  /*1ec0*/  @P1 F2FP.F16.F32.PACK_AB R76, RZ, R76 ;  /* 0x0000004cff4c123e */ /* 0x000fe400000000ff */
[----:B------:R-:W-:Y:S02]  /*1ed0*/  @P1 F2FP.F16.F32.PACK_AB R77, RZ, R77 ;  /* 0x0000004dff4d123e */ /* 0x000fe400000000ff */
[----:B------:R-:W-:Y:S02]  /*1ee0*/  @P1 F2FP.F16.F32.PACK_AB R46, RZ, R46 ;  /* 0x0000002eff2e123e */ /* 0x000fe400000000ff */
[----:B------:R-:W-:-:S02]  /*1ef0*/  @P1 F2FP.F16.F32.PACK_AB R78, RZ, R78 ;  /* 0x0000004eff4e123e */ /* 0x000fc400000000ff */
[----:B------:R-:W-:Y:S02]  /*1f00*/  F2FP.F16.F32.PACK_AB R42, RZ, R42 ;  /* 0x0000002aff2a723e */ /* 0x000fe400000000ff */
[----:B------:R-:W-:Y:S02]  /*1f10*/  F2FP.F16.F32.PACK_AB R40, RZ, R40 ;  /* 0x00000028ff28723e */ /* 0x000fe400000000ff */
[----:B------:R-:W-:Y:S02]  /*1f20*/  F2FP.F16.F32.PACK_AB R41, RZ, R41 ;  /* 0x00000029ff29723e */ /* 0x000fe400000000ff */
[----:B------:R-:W-:Y:S02]  /*1f30*/  @P1 PRMT R71, R76, 0x7610, R71 ;  /* 0x000076104c471816 */ /* 0x000fe40000000047 */
[----:B------:R-:W-:Y:S02]  /*1f40*/  @P1 PRMT R72, R77, 0x7610, R72 ;  /* 0x000076104d481816 */ /* 0x000fe40000000048 */
[----:B------:R-:W-:-:S02]  /*1f50*/  @P1 PRMT R57, R46, 0x7610, R57 ;  /* 0x000076102e391816 */ /* 0x000fc40000000039 */
[----:B------:R-:W-:Y:S02]  /*1f60*/  @P1 PRMT R73, R78, 0x7610, R73 ;  /* 0x000076104e491816 */ /* 0x000fe40000000049 */
[----:B------:R-:W-:Y:S02]  /*1f70*/  PRMT R75, R43, 0x7610, R75 ;  /* 0x000076102b4b7816 */ /* 0x000fe4000000004b */
[----:B------:R-:W-:Y:S02]  /*1f80*/  PRMT R74, R42, 0x7610, R74 ;  /* 0x000076102a4a7816 */ /* 0x000fe4000000004a */
[----:B------:R-:W-:Y:S02]  /*1f90*/  PRMT R76, R40, 0x7610, R76 ;  /* 0x00007610284c7816 */ /* 0x000fe4000000004c */
[----:B------:R-:W-:-:S07]  /*1fa0*/  PRMT R77, R41, 0x7610, R77 ;  /* 0x00007610294d7816 */ /* 0x000fce000000004d */
.L_x_748:
        /* <DEDUP_REMOVED lines=11> */
.L_x_750:
        /* <DEDUP_REMOVED lines=9> */
.L_x_751:
[----:B------:R-:W-:Y:S05]  /*20f0*/  @!P0 BRA `(.L_x_752) ;  /* 0x0000000400408947 */ /* 0x000fea0003800000 */
[----:B------:R-:W-:Y:S05]  /*2100*/  BRA.U !UP0, `(.L_x_753) ;  /* 0x0000000108ac7547 */ /* 0x000fea000b800000 */
        /* <DEDUP_REMOVED lines=19> */
[----:B------:R-:W-:-:S03]  /*2240*/  @P2 FFMA.FTZ R40, R77, UR30, R40 ;  /* 0x0000001e4d282c23 */ /* 0x000fc60008010028 */
[----:B--2---:R-:W-:Y:S01]  /*2250*/  @P1 FMUL.FTZ R76, R41, UR11 ;  /* 0x0000000b294c1c20 */ /* 0x004fe20008410000 */
[----:B0-----:R-:W-:Y:S01]  /*2260*/  @P1 FMUL.FTZ R77, R40, UR16 ;  /* 0x00000010284d1c20 */ /* 0x001fe20008410000 */
[----:B------:R-:W-:Y:S02]  /*2270*/  HADD2.F32 R43, -RZ, R43.H0_H0 ;  /* 0x2000002bff2b7230 */ /* 0x000fe40000004100 */
[----:B-1----:R-:W-:Y:S01]  /*2280*/  @P1 FMUL.FTZ R46, R42, UR10 ;  /* 0x0000000a2a2e1c20 */ /* 0x002fe20008410000 */
[----:B------:R-:W-:Y:S02]  /*2290*/  F2FP.F16.F32.PACK_AB R42, RZ, R42 ;  /* 0x0000002aff2a723e */ /* 0x000fe400000000ff */
[----:B------:R-:W-:Y:S01]  /*22a0*/  @P1 F2FP.F16.F32.PACK_AB R76, RZ, R76 ;  /* 0x0000004cff4c123e */ /* 0x000fe200000000ff */
[----:B------:R-:W-:Y:S01]  /*22b0*/  @P2 FFMA.FTZ R43, R78, UR30, R43 ;  /* 0x0000001e4e2b2c23 */ /* 0x000fe2000801002b */
[----:B------:R-:W-:Y:S02]  /*22c0*/  @P1 F2FP.F16.F32.PACK_AB R77, RZ, R77 ;  /* 0x0000004dff4d123e */ /* 0x000fe400000000ff */
[----:B------:R-:W-:-:S02]  /*22d0*/  @P1 F2FP.F16.F32.PACK_AB R46, RZ, R46 ;  /* 0x0000002eff2e123e */ /* 0x000fc400000000ff */
[----:B------:R-:W-:Y:S02]  /*22e0*/  F2FP.F16.F32.PACK_AB R41, RZ, R41 ;  /* 0x00000029ff29723e */ /* 0x000fe400000000ff */
[----:B------:R-:W-:Y:S02]  /*22f0*/  F2FP.F16.F32.PACK_AB R40, RZ, R40 ;  /* 0x00000028ff28723e */ /* 0x000fe400000000ff */
[----:B------:R-:W-:Y:S02]  /*2300*/  @P1 PRMT R71, R76, 0x7610, R71 ;  /* 0x000076104c471816 */ /* 0x000fe40000000047 */
[----:B------:R-:W-:Y:S02]  /*2310*/  @P1 PRMT R72, R77, 0x7610, R72 ;  /* 0x000076104d481816 */ /* 0x000fe40000000048 */
[----:B------:R-:W-:Y:S02]  /*2320*/  @P1 PRMT R57, R46, 0x7610, R57 ;  /* 0x000076102e391816 */ /* 0x000fe40000000039 */
[----:B------:R-:W-:-:S02]  /*2330*/  F2FP.F16.F32.PACK_AB R77, RZ, R43 ;  /* 0x0000002bff4d723e */ /* 0x000fc400000000ff */
        /* <DEDUP_REMOVED lines=8> */
.L_x_753:
        /* <DEDUP_REMOVED lines=36> */
.L_x_752:
        /* <DEDUP_REMOVED lines=23> */
[----:B-1----:R-:W-:Y:S01]  /*2770*/  @P1 FMUL.FTZ R42, R76, UR16 ;  /* 0x000000104c2a1c20 */ /* 0x002fe20008410000 */
[----:B------:R-:W-:Y:S01]  /*2780*/  FMUL.FTZ R40, R78, UR30 ;  /* 0x0000001e4e287c20 */ /* 0x000fe20008410000 */
[----:B------:R-:W-:-:S02]  /*2790*/  @P1 F2FP.F16.F32.PACK_AB R41, RZ, R41 ;  /* 0x00000029ff29123e */ /* 0x000fc400000000ff */
[----:B------:R-:W-:Y:S02]  /*27a0*/  F2FP.F16.F32.PACK_AB R46, RZ, R46 ;  /* 0x0000002eff2e723e */ /* 0x000fe400000000ff */
[----:B------:R-:W-:Y:S02]  /*27b0*/  @P1 F2FP.F16.F32.PACK_AB R42, RZ, R42 ;  /* 0x0000002aff2a123e */ /* 0x000fe400000000ff */
[----:B------:R-:W-:Y:S02]  /*27c0*/  FSEL R40, R40, RZ, P2 ;  /* 0x000000ff28287208 */ /* 0x000fe40001000000 */
[----:B------:R-:W-:Y:S02]  /*27d0*/  @P1 PRMT R57, R77, 0x7610, R57 ;  /* 0x000076104d391816 */ /* 0x000fe40000000039 */
[----:B------:R-:W-:Y:S02]  /*27e0*/  @P1 PRMT R71, R41, 0x7610, R71 ;  /* 0x0000761029471816 */ /* 0x000fe40000000047 */
[----:B------:R-:W-:-:S02]  /*27f0*/  @P1 PRMT R72, R42, 0x7610, R72 ;  /* 0x000076102a481816 */ /* 0x000fc40000000048 */
[----:B------:R-:W-:Y:S02]  /*2800*/  F2FP.F16.F32.PACK_AB R76, RZ, R76 ;  /* 0x0000004cff4c723e */ /* 0x000fe400000000ff */
        /* <DEDUP_REMOVED lines=8> */
.L_x_755:
        /* <DEDUP_REMOVED lines=9> */
.L_x_756:
        /* <DEDUP_REMOVED lines=9> */
.L_x_757:
        /* <DEDUP_REMOVED lines=9> */
.L_x_758:
        /* <DEDUP_REMOVED lines=9> */
.L_x_754:
        /* <DEDUP_REMOVED lines=10> */
.L_x_759:
        /* <DEDUP_REMOVED lines=10> */
.L_x_760:
[----:B------:R-:W-:Y:S05]  /*2c10*/  @!P0 BRA `(.L_x_761) ;  /* 0x0000000400408947 */ /* 0x000fea0003800000 */
[----:B------:R-:W-:Y:S05]  /*2c20*/  BRA.U !UP0, `(.L_x_762) ;  /* 0x0000000108ac7547 */ /* 0x000fea000b800000 */
[----:B------:R-:W-:Y:S01]  /*2c30*/  ISETP.LT.AND P0, PT, RZ, UR29, PT ;  /* 0x0000001dff007c0c */ /* 0x000fe2000bf01270 */
[----:B------:R-:W4:Y:S01]  /*2c40*/  @UP1 LDCU UR10, c[0x0][0x40c] ;  /* 0x00008180ff0a17ac */ /* 0x000f220008000800 */
[--C-:B0123-5:R-:W-:Y:S01]  /*2c50*/  SHF.R.U64 R41, R58, 0x10, R59.reuse ;  /* 0x000000103a297819 */ /* 0x12ffe2000000123b */
[----:B------:R-:W-:Y:S01]  /*2c60*/  HADD2.F32 R42, -RZ, R58.H0_H0 ;  /* 0x2000003aff2a7230 */ /* 0x000fe20000004100 */
[----:B------:R-:W-:Y:S01]  /*2c70*/  SHF.R.U32.HI R78, RZ, 0x10, R59 ;  /* 0x00000010ff4e7819 */ /* 0x000fe2000001163b */
[----:B------:R-:W0:Y:S01]  /*2c80*/  @UP1 LDCU UR11, c[0x0][0x40c] ;  /* 0x00008180ff0b17ac */ /* 0x000e220008000800 */
[----:B------:R-:W-:Y:S02]  /*2c90*/  HADD2.F32 R40, -RZ, R59.H0_H0 ;  /* 0x2000003bff287230 */ /* 0x000fe40000004100 */
[----:B------:R-:W-:Y:S01]  /*2ca0*/  HADD2.F32 R41, -RZ, R41.H0_H0 ;  /* 0x20000029ff297230 */ /* 0x000fe20000004100 */
[----:B------:R-:W1:Y:S01]  /*2cb0*/  @UP1 LDCU UR16, c[0x0][0x40c] ;  /* 0x00008180ff1017ac */ /* 0x000e620008000800 */
[----:B------:R-:W-:-:S03]  /*2cc0*/  HADD2.F32 R78, -RZ, R78.H0_H0 ;  /* 0x2000004eff4e7230 */ /* 0x000fc60000004100 */
        /* <DEDUP_REMOVED lines=12> */
[----:B----4-:R-:W-:Y:S01]  /*2d90*/  @P1 FMUL.FTZ R43, R42, UR10 ;  /* 0x0000000a2a2b1c20 */ /* 0x010fe20008410000 */
[----:B0-----:R-:W-:Y:S01]  /*2da0*/  @P1 FMUL.FTZ R44, R41, UR11 ;  /* 0x0000000b292c1c20 */ /* 0x001fe20008410000 */
[----:B-1----:R-:W-:Y:S01]  /*2db0*/  @P1 FMUL.FTZ R46, R40, UR16 ;  /* 0x00000010282e1c20 */ /* 0x002fe20008410000 */
[----:B------:R-:W-:-:S02]  /*2dc0*/  F2FP.F16.F32.PACK_AB R42, RZ, R42 ;  /* 0x0000002aff2a723e */ /* 0x000fc400000000ff */
[----:B------:R-:W-:Y:S02]  /*2dd0*/  @P1 F2FP.F16.F32.PACK_AB R43, RZ, R43 ;  /* 0x0000002bff2b123e */ /* 0x000fe400000000ff */
[----:B------:R-:W-:Y:S02]  /*2de0*/  @P1 F2FP.F16.F32.PACK_AB R44, RZ, R44 ;  /* 0x0000002cff2c123e */ /* 0x000fe400000000ff */
[----:B------:R-:W-:Y:S02]  /*2df0*/  @P1 F2FP.F16.F32.PACK_AB R46, RZ, R46 ;  /* 0x0000002eff2e123e */ /* 0x000fe400000000ff */
[----:B------:R-:W-:Y:S02]  /*2e00*/  F2FP.F16.F32.PACK_AB R41, RZ, R41 ;  /* 0x00000029ff29723e */ /* 0x000fe400000000ff */
[----:B------:R-:W-:Y:S02]  /*2e10*/  F2FP.F16.F32.PACK_AB R40, RZ, R40 ;  /* 0x00000028ff28723e */ /* 0x000fe400000000ff */
[----:B------:R-:W-:-:S02]  /*2e20*/  @P1 PRMT R57, R43, 0x7610, R57 ;  /* 0x000076102b391816 */ /* 0x000fc40000000039 */
[----:B------:R-:W-:Y:S02]  /*2e30*/  @P1 PRMT R71, R44, 0x7610, R71 ;  /* 0x000076102c471816 */ /* 0x000fe40000000047 */
[----:B------:R-:W-:Y:S02]  /*2e40*/  @P1 PRMT R72, R46, 0x7610, R72 ;  /* 0x000076102e481816 */ /* 0x000fe40000000048 */
[----:B------:R-:W-:Y:S02]  /*2e50*/  F2FP.F16.F32.PACK_AB R77, RZ, R78 ;  /* 0x0000004eff4d723e */ /* 0x000fe400000000ff */
        /* <DEDUP_REMOVED lines=8> */
.L_x_762:
        /* <DEDUP_REMOVED lines=36> */
.L_x_761:
[----:B------:R-:W-:Y:S05]  /*3120*/  BRA.U !UP0, `(.L_x_764) ;  /* 0x0000000108a07547 */ /* 0x000fea000b800000 */
[----:B------:R-:W4:Y:S01]  /*3130*/  @UP1 LDCU UR10, c[0x0][0x40c] ;  /* 0x00008180ff0a17ac */ /* 0x000f220008000800 */
[--C-:B0123--:R-:W-:Y:S01]  /*3140*/  FFMA.FTZ R41, R51, UR9, R44.reuse ;  /* 0x0000000933297c23 */ /* 0x10ffe2000801002c */
[--C-:B------:R-:W-:Y:S01]  /*3150*/  FFMA.FTZ R43, R56, UR9, R44.reuse ;  /* 0x00000009382b7c23 */ /* 0x100fe2000801002c */
[--C-:B------:R-:W-:Y:S01]  /*3160*/  FFMA.FTZ R77, R53, UR9, R44.reuse ;  /* 0x00000009354d7c23 */ /* 0x100fe2000801002c */
[----:B------:R-:W0:Y:S01]  /*3170*/  @UP1 LDCU UR11, c[0x0][0x40c] ;  /* 0x00008180ff0b17ac */ /* 0x000e220008000800 */
[----:B------:R-:W-:Y:S01]  /*3180*/  FADD.FTZ R40, R50, -R41 ;  /* 0x8000002932287221 */ /* 0x000fe20000010000 */
[----:B------:R-:W-:Y:S01]  /*3190*/  ISETP.LT.AND P0, PT, RZ, UR29, PT ;  /* 0x0000001dff007c0c */ /* 0x000fe2000bf01270 */
[----:B------:R-:W-:Y:S01]  /*31a0*/  FADD.FTZ R41, R54, -R43 ;  /* 0x8000002b36297221 */ /* 0x000fe20000010000 */
        /* <DEDUP_REMOVED lines=32> */
.L_x_764:
        /* <DEDUP_REMOVED lines=17> */
.L_x_765:
        /* <DEDUP_REMOVED lines=9> */
.L_x_766:
        /* <DEDUP_REMOVED lines=9> */
.L_x_767:
[----:B------:R-:W-:-:S07]  /*35e0*/  @P1 PRMT R73, R40, 0x7610, R73 ;  /* 0x0000761028491816 */ /* 0x000fce0000000049 */
.L_x_763:
        /* <DEDUP_REMOVED lines=10> */
.L_x_768:
        /* <DEDUP_REMOVED lines=10> */
.L_x_769:
[----:B------:R-:W-:Y:S02]  /*3730*/  UIADD3 UR8, UPT, UPT, UR8, UR24, URZ ;  /* 0x0000001808087290 */ /* 0x000fe4000fffe0ff */
[----:B------:R-:W-:Y:S02]  /*3740*/  UPLOP3.LUT UP2, UPT, UPT, UPT, UP2, 0x40, 0x4 ;  /* 0x000000000004789c */ /* 0x000fe40003f4e820 */
[----:B------:R-:W-:-:S09]  /*3750*/  UISETP.GE.AND UP0, UPT, UR8, UR25, UPT ;  /* 0x000000190800728c */ /* 0x000fd2000bf06270 */
[----:B------:R-:W-:Y:S05]  /*3760*/  BRA.U !UP0, `(.L_x_770) ;  /* 0xffffffc908e47547 */ /* 0x000fea000b83ffff */
.L_x_738:
        /* <DEDUP_REMOVED lines=15> */
.L_x_771:
        /* <DEDUP_REMOVED lines=10> */
.L_x_6675:


//--------------------- .text._ZN10layer_norm13ln_bwd_kernelINS_13Kernel_traitsI6__halfS2_S2_S2_fjLj1536ELj1ELj1ELj4ELj8ENS_18Kernel_traits_baseILj1536ES2_S2_S2_S2_fjLj128EEEEELb0ELb1ELb0ELb0EEEvNS_9BwdParamsE --------------------------
	.section	.text._ZN10layer_norm13ln_bwd_kernelINS_13Kernel_traitsI6__halfS2_S2_S2_fjLj1536ELj1ELj1ELj4ELj8ENS_18Kernel_traits_baseILj1536ES2_S2_S2_S2_fjLj128EEEEELb0ELb1ELb0ELb0EEEvNS_9BwdParamsE,"ax",@progbits
	.align	128
        .global         _ZN10layer_norm13ln_bwd_kernelINS_13Kernel_traitsI6__halfS2_S2_S2_fjLj1536ELj1ELj1ELj4ELj8ENS_18Kernel_traits_baseILj1536ES2_S2_S2_S2_fjLj128EEEEELb0ELb1ELb0ELb0EEEvNS_9BwdParamsE
        .type           _ZN10layer_norm13ln_bwd_kernelINS_13Kernel_traitsI6__halfS2_S2_S2_fjLj1536ELj1ELj1ELj4ELj8ENS_18Kernel_traits_baseILj1536ES2_S2_S2_S2_fjLj128EEEEELb0ELb1ELb0ELb0EEEvNS_9BwdParamsE,@function
        .size           _ZN10layer_norm13ln_bwd_kernelINS_13Kernel_traitsI6__halfS2_S2_S2_fjLj1536ELj1ELj1ELj4ELj8ENS_18Kernel_traits_baseILj1536ES2_S2_S2_S2_fjLj128EEEEELb0ELb1ELb0ELb0EEEvNS_9BwdParamsE,(.L_x_6676 - _ZN10layer_norm13ln_bwd_kernelINS_13Kernel_traitsI6__halfS2_S2_S2_fjLj1536ELj1ELj1ELj4ELj8ENS_18Kernel_traits_baseILj1536ES2_S2_S2_S2_fjLj128EEEEELb0ELb1ELb0ELb0EEEvNS_9BwdParamsE)
        .other          _ZN10layer_norm13ln_bwd_kernelINS_13Kernel_traitsI6__halfS2_S2_S2_fjLj1536ELj1ELj1ELj4ELj8ENS_18Kernel_traits_baseILj1536ES2_S2_S2_S2_fjLj128EEEEELb0ELb1ELb0ELb0EEEvNS_9BwdParamsE,@"STO_CUDA_ENTRY STV_DEFAULT"
_ZN10layer_norm13ln_bwd_kernelINS_13Kernel_traitsI6__halfS2_S2_S2_fjLj1536ELj1ELj1ELj4ELj8ENS_18Kernel_traits_baseILj1536ES2_S2_S2_S2_fjLj128EEEEELb0ELb1ELb0ELb0EEEvNS_9BwdParamsE:
.text._ZN10layer_norm13ln_bwd_kernelINS_13Kernel_traitsI6__halfS2_S2_S2_fjLj1536ELj1ELj1ELj4ELj8ENS_18Kernel_traits_baseILj1536ES2_S2_S2_S2_fjLj128EEEEELb0ELb1ELb0ELb0EEEvNS_9BwdParamsE:
[----:B------:R-:W-:Y:S01]  /*0000*/  LDC R1, c[0x0][0x37c] ;  /* 0x0000df00ff017b82 */ /* 0x000fe20000000800 */
[----:B------:R-:W0:Y:S01]  /*0010*/  S2R R0, SR_TID.X ;  /* 0x0000000000007919 */ /* 0x000e220000002100 */
[----:B------:R-:W1:Y:S01]  /*0020*/  LDCU UR4, c[0x0][0x388] ;  /* 0x00007100ff0477ac */ /* 0x000e620008000800 */
[----:B------:R-:W2:Y:S01]  /*0030*/  LDCU UR5, c[0x0][0x384] ;  /* 0x00007080ff0577ac */ /* 0x000ea20008000800 */
[----:B------:R-:W3:Y:S01]  /*0040*/  LDCU.64 UR8, c[0x0][0x358] ;  /* 0x00006b00ff0877ac */ /* 0x000ee20008000a00 */
[----:B-1----:R-:W-:-:S04]  /*0050*/  MOV R2, UR4 ;  /* 0x0000000400027c02 */ /* 0x002fc80008000f00 */
[----:B------:R-:W-:-:S04]  /*0060*/  SHF.R.S32.HI R3, RZ, 0x1f, R2 ;  /* 0x0000001fff037819 */ /* 0x000fc80000011402 */
[----:B------:R-:W-:Y:S02]  /*0070*/  LEA.HI R3, R3, R2, RZ, 0x2 ;  /* 0x0000000203037211 */ /* 0x000fe400078f10ff */
[----:B0-----:R-:W-:-:S04]  /*0080*/  LOP3.LUT R58, R0, 0x7f, RZ, 0x3c, !PT ;  /* 0x0000007f003a7812 */ /* 0x001fc800078e3cff */
[----:B------:R-:W-:Y:S01]  /*0090*/  LEA.HI.SX32 R58, R3, R58, 0x1e ;  /* 0x0000003a033a7211 */ /* 0x000fe200078ff2ff */
[----:B------:R-:W0:Y:S01]  /*00a0*/  S2UR UR4, SR_CTAID.X ;  /* 0x00000000000479c3 */ /* 0x000e220000002500 */
[----:B------:R-:W-:Y:S02]  /*00b0*/  MOV R3, R0 ;  /* 0x0000000000037202 */ /* 0x000fe40000000f00 */
[C---:B------:R-:W-:Y:S02]  /*00c0*/  ISETP.GE.U32.AND P2, PT, R58.reuse, 0x100, PT ;  /* 0x000001003a00780c */ /* 0x040fe40003f46070 */
[C---:B------:R-:W-:Y:S02]  /*00d0*/  ISETP.GE.U32.AND P3, PT, R58.reuse, 0x180, PT ;  /* 0x000001803a00780c */ /* 0x040fe40003f66070 */
[----:B------:R-:W-:-:S09]  /*00e0*/  ISETP.GE.U32.AND P4, PT, R58, 0x80, PT ;  /* 0x000000803a00780c */ /* 0x000fd20003f86070 */
[----:B------:R-:W1:Y:S04]  /*00f0*/  @P2 LDC.64 R8, c[0x0][0x3d0] ;  /* 0x0000f400ff082b82 */ /* 0x000e680000000a00 */
[----:B------:R-:W-:-:S04]  /*0100*/  @P4 LOP3.LUT R3, R0, 0x80, RZ, 0xfc, !PT ;  /* 0x0000008000034812 */ /* 0x000fc800078efcff */
[----:B------:R-:W4:Y:S08]  /*0110*/  @P2 LDC.64 R10, c[0x0][0x3e8] ;  /* 0x0000fa00ff0a2b82 */ /* 0x000f300000000a00 */
[----:B------:R-:W3:Y:S08]  /*0120*/  @P3 LDC.64 R12, c[0x0][0x3d0] ;  /* 0x0000f400ff0c3b82 */ /* 0x000ef00000000a00 */
[----:B------:R-:W3:Y:S01]  /*0130*/  @P3 LDC.64 R14, c[0x0][0x3e8] ;  /* 0x0000fa00ff0e3b82 */ /* 0x000ee20000000a00 */
[----:B0-----:R-:W-:Y:S01]  /*0140*/  MOV R59, UR4 ;  /* 0x00000004003b7c02 */ /* 0x001fe20008000f00 */
[----:B-1----:R-:W-:-:S06]  /*0150*/  @P2 IMAD.WIDE.U32 R8, R3, 0x8, R8 ;  /* 0x0000000803082825 */ /* 0x002fcc00078e0008 */
[----:B------:R-:W0:Y:S08]  /*0160*/  @P4 LDC.64 R4, c[0x0][0x3d0] ;  /* 0x0000f400ff044b82 */ /* 0x000e300000000a00 */
[----:B------:R-:W1:Y:S01]  /*0170*/  @P4 LDC.64 R6, c[0x0][0x3e8] ;  /* 0x0000fa00ff064b82 */ /* 0x000e620000000a00 */
[----:B--2---:R-:W-:Y:S01]  /*0180*/  ISETP.GE.AND P0, PT, R59, UR5, PT ;  /* 0x000000053b007c0c */ /* 0x004fe2000bf06270 */
[C---:B----4-:R-:W-:Y:S01]  /*0190*/  @P2 IMAD.WIDE.U32 R10, R3.reuse, 0x8, R10 ;  /* 0x00000008030a2825 */ /* 0x050fe200078e000a */
[----:B------:R-:W-:Y:S01]  /*01a0*/  @P2 IADD3 R3, PT, PT, R3, 0x80, RZ ;  /* 0x0000008003032810 */ /* 0x000fe20007ffe0ff */
[----:B---3--:R-:W5:Y:S04]  /*01b0*/  @P2 LDG.E.64 R40, desc[UR8][R8.64] ;  /* 0x0000000808282981 */ /* 0x008f68000c1e1b00 */
[C---:B------:R-:W-:Y:S01]  /*01c0*/  @P3 IMAD.WIDE.U32 R12, R3.reuse, 0x8, R12 ;  /* 0x00000008030c3825 */ /* 0x040fe200078e000c */
[----:B------:R-:W5:Y:S03]  /*01d0*/  @P2 LDG.E.64 R42, desc[UR8][R10.64] ;  /* 0x000000080a2a2981 */ /* 0x000f66000c1e1b00 */
[----:B------:R-:W-:Y:S01]  /*01e0*/  @P3 IMAD.WIDE.U32 R14, R3, 0x8, R14 ;  /* 0x00000008030e3825 */ /* 0x000fe200078e000e */
[----:B------:R2:W5:Y:S03]  /*01f0*/  @P3 LDG.E.64 R44, desc[UR8][R12.64] ;  /* 0x000000080c2c3981 */ /* 0x000566000c1e1b00 */
[----:B0-----:R-:W-:Y:S01]  /*0200*/  @P4 IMAD.WIDE.U32 R4, R0, 0x8, R4 ;  /* 0x0000000800044825 */ /* 0x001fe200078e0004 */
[----:B------:R0:W5:Y:S01]  /*0210*/  @P3 LDG.E.64 R46, desc[UR8][R14.64] ;  /* 0x000000080e2e3981 */ /* 0x000162000c1e1b00 */
[----:B------:R-:W-:-:S02]  /*0220*/  CS2R R36, SRZ ;  /* 0x0000000000247805 */ /* 0x000fc4000001ff00 */
[----:B-1----:R-:W-:Y:S01]  /*0230*/  @P4 IMAD.WIDE.U32 R6, R0, 0x8, R6 ;  /* 0x0000000800064825 */ /* 0x002fe200078e0006 */
[----:B------:R1:W5:Y:S01]  /*0240*/  @P4 LDG.E.64 R48, desc[UR8][R4.64] ;  /* 0x0000000804304981 */ /* 0x000362000c1e1b00 */
[----:B------:R-:W-:Y:S02]  /*0250*/  CS2R R38, SRZ ;  /* 0x0000000000267805 */ /* 0x000fe4000001ff00 */
[----:B------:R-:W-:Y:S02]  /*0260*/  CS2R R32, SRZ ;  /* 0x0000000000207805 */ /* 0x000fe4000001ff00 */
[----:B------:R-:W-:Y:S01]  /*0270*/  CS2R R34, SRZ ;  /* 0x0000000000227805 */ /* 0x000fe2000001ff00 */
[----:B------:R3:W5:Y:S01]  /*0280*/  @P4 LDG.E.64 R50, desc[UR8][R6.64] ;  /* 0x0000000806324981 */ /* 0x000762000c1e1b00 */
        /* <DEDUP_REMOVED lines=8> */
[----:B--2---:R-:W-:Y:S02]  /*0310*/  CS2R R12, SRZ ;  /* 0x00000000000c7805 */ /* 0x004fe4000001ff00 */
[----:B0-----:R-:W-:Y:S02]  /*0320*/  CS2R R14, SRZ ;  /* 0x00000000000e7805 */ /* 0x001fe4000001ff00 */
[----:B------:R-:W-:Y:S02]  /*0330*/  CS2R R8, SRZ ;  /* 0x0000000000087805 */ /* 0x000fe4000001ff00 */
[----:B------:R-:W-:Y:S02]  /*0340*/  CS2R R10, SRZ ;  /* 0x00000000000a7805 */ /* 0x000fe4000001ff00 */
[----:B-1----:R-:W-:Y:S02]  /*0350*/  CS2R R4, SRZ ;  /* 0x0000000000047805 */ /* 0x002fe4000001ff00 */
[----:B---3--:R-:W-:Y:S01]  /*0360*/  CS2R R6, SRZ ;  /* 0x0000000000067805 */ /* 0x008fe2000001ff00 */
[----:B------:R-:W-:Y:S06]  /*0370*/  @P0 BRA `(.L_x_772) ;  /* 0x0000004000940947 */ /* 0x000fec0003800000 */
[----:B------:R-:W0:Y:S01]  /*0380*/  LDC.64 R10, c[0x0][0x3e0] ;  /* 0x0000f800ff0a7b82 */ /* 0x000e220000000a00 */
[----:B-----5:R-:W-:Y:S02]  /*0390*/  MOV R85, R40 ;  /* 0x0000002800557202 */ /* 0x020fe40000000f00 */
[----:B------:R-:W-:Y:S02]  /*03a0*/  CS2R R36, SRZ ;  /* 0x0000000000247805 */ /* 0x000fe4000001ff00 */
[----:B------:R-:W-:Y:S02]  /*03b0*/  SHF.R.U64 R2, R40, 0x10, R41 ;  /* 0x0000001028027819 */ /* 0x000fe40000001229 */
[----:B------:R-:W-:Y:S02]  /*03c0*/  CS2R R38, SRZ ;  /* 0x0000000000267805 */ /* 0x000fe4000001ff00 */
[----:B------:R-:W-:Y:S02]  /*03d0*/  SHF.R.U64 R98, R48, 0x10, R49 ;  /* 0x0000001030627819 */ /* 0x000fe40000001231 */
        /* <DEDUP_REMOVED lines=23> */
[--C-:B------:R-:W-:Y:S01]  /*0550*/  SHF.R.U64 R8, R46, 0x10, R47.reuse ;  /* 0x000000102e087819 */ /* 0x100fe2000000122f */
[----:B------:R-:W-:Y:S01]  /*0560*/  UPLOP3.LUT UP1, UPT, UPT, UPT, UPT, 0x40, 0x4 ;  /* 0x000000000004789c */ /* 0x000fe20003f2e870 */
[----:B------:R-:W-:Y:S01]  /*0570*/  MOV R97, R47 ;  /* 0x0000002f00617202 */ /* 0x000fe20000000f00 */
[----:B------:R-:W1:Y:S01]  /*0580*/  LDCU.U8 UR7, c[0x0][0x410] ;  /* 0x00008200ff0777ac */ /* 0x000e620008000000 */
[----:B------:R-:W-:-:S02]  /*0590*/  SHF.R.U32.HI R9, RZ, 0x10, R47 ;  /* 0x00000010ff097819 */ /* 0x000fc4000001162f */
[----:B------:R-:W-:Y:S01]  /*05a0*/  PRMT R98, R98, 0x5410, R2 ;  /* 0x0000541062627816 */ /* 0x000fe20000000002 */
[----:B------:R-:W2:Y:S01]  /*05b0*/  LDCU UR12, c[0x0][0x400] ;  /* 0x00008000ff0c77ac */ /* 0x000ea20008000800 */
[----:B0-----:R-:W-:Y:S02]  /*05c0*/  ISETP.NE.U32.AND P0, PT, R10, RZ, PT ;  /* 0x000000ff0a00720c */ /* 0x001fe40003f05070 */
[----:B------:R-:W-:Y:S01]  /*05d0*/  MOV R90, R41 ;  /* 0x00000029005a7202 */ /* 0x000fe20000000f00 */
[----:B------:R-:W0:Y:S01]  /*05e0*/  LDCU.64 UR10, c[0x0][0x438] ;  /* 0x00008700ff0a77ac */ /* 0x000e220008000a00 */
[----:B------:R-:W-:Y:S02]  /*05f0*/  SHF.R.U32.HI R3, RZ, 0x10, R41 ;  /* 0x00000010ff037819 */ /* 0x000fe40000011629 */
[--C-:B------:R-:W-:Y:S01]  /*0600*/  SHF.R.U64 R99, R50, 0x10, R51.reuse ;  /* 0x0000001032637819 */ /* 0x100fe20000001233 */
[----:B------:R-:W3:Y:S01]  /*0610*/  LDCU.64 UR14, c[0x0][0x478] ;  /* 0x00008f00ff0e77ac */ /* 0x000ee20008000a00 */
[----:B------:R-:W-:-:S02]  /*0620*/  SHF.R.U32.HI R2, RZ, 0x10, R51 ;  /* 0x00000010ff027819 */ /* 0x000fc40000011633 */
[----:B------:R-:W-:Y:S02]  /*0630*/  PRMT R92, R92, 0x5410, R4 ;  /* 0x000054105c5c7816 */ /* 0x000fe40000000004 */
[----:B------:R-:W-:Y:S02]  /*0640*/  PRMT R93, R93, 0x5410, R5 ;  /* 0x000054105d5d7816 */ /* 0x000fe40000000005 */
[----:B------:R-:W-:Y:S02]  /*0650*/  CS2R R4, SRZ ;  /* 0x0000000000047805 */ /* 0x000fe4000001ff00 */
[----:B------:R-:W-:Y:S02]  /*0660*/  PRMT R94, R94, 0x5410, R6 ;  /* 0x000054105e5e7816 */ /* 0x000fe40000000006 */
[----:B------:R-:W-:Y:S02]  /*0670*/  PRMT R95, R95, 0x5410, R7 ;  /* 0x000054105f5f7816 */ /* 0x000fe40000000007 */
[----:B------:R-:W-:-:S02]  /*0680*/  CS2R R6, SRZ ;  /* 0x0000000000067805 */ /* 0x000fc4000001ff00 */
[----:B------:R-:W-:Y:S02]  /*0690*/  PRMT R96, R96, 0x5410, R8 ;  /* 0x0000541060607816 */ /* 0x000fe40000000008 */
[----:B------:R-:W-:Y:S02]  /*06a0*/  PRMT R97, R97, 0x5410, R9 ;  /* 0x0000541061617816 */ /* 0x000fe40000000009 */
[----:B------:R-:W-:Y:S02]  /*06b0*/  CS2R R8, SRZ ;  /* 0x0000000000087805 */ /* 0x000fe4000001ff00 */
[----:B------:R-:W-:Y:S02]  /*06c0*/  ISETP.NE.AND.EX P0, PT, R11, RZ, PT, P0 ;  /* 0x000000ff0b00720c */ /* 0x000fe40003f05300 */
[----:B------:R-:W-:Y:S02]  /*06d0*/  CS2R R10, SRZ ;  /* 0x00000000000a7805 */ /* 0x000fe4000001ff00 */
[----:B------:R-:W-:-:S02]  /*06e0*/  PRMT R90, R90, 0x5410, R3 ;  /* 0x000054105a5a7816 */ /* 0x000fc40000000003 */
[----:B0123--:R-:W-:-:S07]  /*06f0*/  PRMT R99, R99, 0x5410, R2 ;  /* 0x0000541063637816 */ /* 0x00ffce0000000002 */
.L_x_802:
[----:B------:R-:W0:Y:S08]  /*0700*/  @P0 LDC.64 R40, c[0x0][0x3e0] ;  /* 0x0000f800ff280b82 */ /* 0x000e300000000a00 */
[----:B------:R-:W1:Y:S08]  /*0710*/  LDC.64 R42, c[0x0][0x3c0] ;  /* 0x0000f000ff2a7b82 */ /* 0x000e700000000a00 */
[----:B------:R-:W2:Y:S01]  /*0720*/  LDC R2, c[0x0][0x388] ;  /* 0x0000e200ff027b82 */ /* 0x000ea20000000800 */
[----:B0-----:R-:W-:-:S07]  /*0730*/  @P0 IMAD.WIDE R86, R59, 0x2, R40 ;  /* 0x000000023b560825 */ /* 0x001fce00078e0228 */
[----:B------:R-:W0:Y:S01]  /*0740*/  LDC.64 R40, c[0x0][0x3c8] ;  /* 0x0000f200ff287b82 */ /* 0x000e220000000a00 */
[----:B------:R-:W-:Y:S01]  /*0750*/  ISETP.GE.U32.AND P4, PT, R58, 0x80, PT ;  /* 0x000000803a00780c */ /* 0x000fe20003f86070 */
[----:B------:R-:W-:Y:S01]  /*0760*/  BSSY.RECONVERGENT B0, `(.L_x_773) ;  /* 0x000004c000007945 */ /* 0x000fe20003800200 */
[----:B------:R-:W-:Y:S01]  /*0770*/  ISETP.NE.AND P5, PT, RZ, UR7, PT ;  /* 0x00000007ff007c0c */ /* 0x000fe2000bfa5270 */
[----:B------:R-:W-:Y:S01]  /*0780*/  HFMA2 R47, -RZ, RZ, 0, 0 ;  /* 0x00000000ff2f7431 */ /* 0x000fe200000001ff */
[----:B------:R3:W5:Y:S01]  /*0790*/  @P0 LDG.E.U16 R86, desc[UR8][R86.64] ;  /* 0x0000000856560981 */ /* 0x000762000c1e1500 */
[----:B-1----:R-:W-:-:S06]  /*07a0*/  IMAD.WIDE R42, R59, 0x4, R42 ;  /* 0x000000043b2a7825 */ /* 0x002fcc00078e022a */
[----:B------:R-:W4:Y:S01]  /*07b0*/  LDG.E R42, desc[UR8][R42.64] ;  /* 0x000000082a2a7981 */ /* 0x000f22000c1e1900 */
[----:B0-----:R-:W-:-:S05]  /*07c0*/  IMAD.WIDE R40, R59, 0x4, R40 ;  /* 0x000000043b287825 */ /* 0x001fca00078e0228 */
[----:B------:R0:W5:Y:S01]  /*07d0*/  LDG.E R61, desc[UR8][R40.64] ;  /* 0x00000008283d7981 */ /* 0x000162000c1e1900 */
[----:B--2---:R-:W-:-:S05]  /*07e0*/  IMAD R44, R59, R2, RZ ;  /* 0x000000023b2c7224 */ /* 0x004fca00078e02ff */
[----:B------:R-:W-:-:S04]  /*07f0*/  SHF.R.S32.HI R45, RZ, 0x1f, R44 ;  /* 0x0000001fff2d7819 */ /* 0x000fc8000001142c */
[----:B------:R-:W-:-:S04]  /*0800*/  LEA.HI R45, R45, R44, RZ, 0x2 ;  /* 0x0000002c2d2d7211 */ /* 0x000fc800078f10ff */
[----:B------:R-:W-:Y:S02]  /*0810*/  LEA.HI.SX32 R60, R45, R0, 0x1e ;  /* 0x000000002d3c7211 */ /* 0x000fe400078ff2ff */
[C---:B------:R-:W-:Y:S02]  /*0820*/  ISETP.GE.U32.AND P2, PT, R58.reuse, 0x100, PT ;  /* 0x000001003a00780c */ /* 0x040fe40003f46070 */
[----:B------:R-:W-:Y:S02]  /*0830*/  ISETP.GE.U32.AND P3, PT, R58, 0x180, PT ;  /* 0x000001803a00780c */ /* 0x000fe40003f66070 */
[----:B------:R-:W-:Y:S02]  /*0840*/  MOV R88, RZ ;  /* 0x000000ff00587202 */ /* 0x000fe40000000f00 */
[----:B---3--:R-:W-:Y:S02]  /*0850*/  MOV R87, R60 ;  /* 0x0000003c00577202 */ /* 0x008fe40000000f00 */
[----:B----4-:R-:W-:Y:S01]  /*0860*/  FSEL R46, R42, RZ, !P5 ;  /* 0x000000ff2a2e7208 */ /* 0x010fe20006800000 */
[----:B0-----:R-:W-:Y:S06]  /*0870*/  @!P4 BRA `(.L_x_774) ;  /* 0x0000000000e8c947 */ /* 0x001fec0003800000 */
        /* <DEDUP_REMOVED lines=9> */
[----:B------:R-:W-:Y:S02]  /*0910*/  HADD2.F32 R62, -RZ, R48.H0_H0 ;  /* 0x20000030ff3e7230 */ /* 0x000fe40000004100 */
[----:B------:R-:W-:Y:S01]  /*0920*/  HADD2.F32 R64, -RZ, R49.H0_H0 ;  /* 0x20000031ff407230 */ /* 0x000fe20000004100 */
[C---:B------:R-:W-:Y:S01]  /*0930*/  IADD3 R87, PT, PT, R60.reuse, 0x80, RZ ;  /* 0x000000803c577810 */ /* 0x040fe20007ffe0ff */
[----:B0-----:R-:W-:-:S05]  /*0940*/  @P1 IMAD.WIDE.U32 R44, R60, 0x8, R44 ;  /* 0x000000083c2c1825 */ /* 0x001fca00078e002c */
[----:B------:R0:W5:Y:S01]  /*0950*/  @P1 LDG.E.64 R52, desc[UR8][R44.64] ;  /* 0x000000082c341981 */ /* 0x000162000c1e1b00 */
[----:B--2---:R-:W-:Y:S01]  /*0960*/  HADD2.F32 R3, -RZ, R40.H0_H0 ;  /* 0x20000028ff037230 */ /* 0x004fe20000004100 */
[----:B------:R-:W-:-:S04]  /*0970*/  SHF.R.U64 R65, R40, 0x10, R41 ;  /* 0x0000001028417819 */ /* 0x000fc80000001229 */
[----:B------:R-:W-:Y:S01]  /*0980*/  FADD.FTZ R40, -R46, R3 ;  /* 0x000000032e287221 */ /* 0x000fe20000010100 */
[----:B---3--:R-:W-:Y:S02]  /*0990*/  MOV R47, R42 ;  /* 0x0000002a002f7202 */ /* 0x008fe40000000f00 */
[----:B------:R-:W-:Y:S02]  /*09a0*/  SHF.R.U64 R67, R42, 0x10, R43 ;  /* 0x000000102a437819 */ /* 0x000fe4000000122b */
[----:B------:R-:W-:Y:S01]  /*09b0*/  SHF.R.U32.HI R42, RZ, 0x10, R41 ;  /* 0x00000010ff2a7819 */ /* 0x000fe20000011629 */
[----:B------:R-:W-:Y:S02]  /*09c0*/  HADD2.F32 R41, -RZ, R41.H0_H0 ;  /* 0x20000029ff297230 */ /* 0x000fe40000004100 */
[----:B-----5:R-:W-:Y:S01]  /*09d0*/  FMUL.FTZ R3, R61, R40 ;  /* 0x000000283d037220 */ /* 0x020fe20000410000 */
[----:B------:R-:W-:Y:S02]  /*09e0*/  MOV R63, R43 ;  /* 0x0000002b003f7202 */ /* 0x000fe40000000f00 */
[----:B------:R-:W-:Y:S01]  /*09f0*/  FADD.FTZ R40, -R46, R41 ;  /* 0x000000292e287221 */ /* 0x000fe20000010100 */
[----:B------:R-:W-:Y:S01]  /*0a00*/  HADD2.F32 R41, -RZ, R65.H0_H0 ;  /* 0x20000041ff297230 */ /* 0x000fe20000004100 */
[----:B------:R-:W-:Y:S01]  /*0a10*/  SHF.R.U32.HI R68, RZ, 0x10, R43 ;  /* 0x00000010ff447819 */ /* 0x000fe2000001162b */
[----:B------:R-:W-:-:S02]  /*0a20*/  HADD2.F32 R47, -RZ, R47.H0_H0 ;  /* 0x2000002fff2f7230 */ /* 0x000fc40000004100 */
[----:B------:R-:W-:Y:S02]  /*0a30*/  HADD2.F32 R43, -RZ, R63.H0_H0 ;  /* 0x2000003fff2b7230 */ /* 0x000fe40000004100 */
[----:B------:R-:W-:Y:S01]  /*0a40*/  FADD.FTZ R66, -R46, R41 ;  /* 0x000000292e427221 */ /* 0x000fe20000010100 */
[C---:B------:R-:W-:Y:S01]  /*0a50*/  FMUL.FTZ R63, R61.reuse, R40 ;  /* 0x000000283d3f7220 */ /* 0x040fe20000410000 */
[----:B------:R-:W-:Y:S02]  /*0a60*/  HADD2.F32 R65, -RZ, R98.H0_H0 ;  /* 0x20000062ff417230 */ /* 0x000fe40000004100 */
[----:B------:R-:W-:Y:S02]  /*0a70*/  HADD2.F32 R40, -RZ, R67.H0_H0 ;  /* 0x20000043ff287230 */ /* 0x000fe40000004100 */
[----:B------:R-:W-:Y:S01]  /*0a80*/  FMUL.FTZ R66, R61, R66 ;  /* 0x000000423d427220 */ /* 0x000fe20000410000 */
[----:B------:R-:W-:Y:S01]  /*0a90*/  FMUL.FTZ R62, R62, R47 ;  /* 0x0000002f3e3e7220 */ /* 0x000fe20000410000 */
[-C--:B------:R-:W-:Y:S01]  /*0aa0*/  FMUL.FTZ R64, R64, R43.reuse ;  /* 0x0000002b40407220 */ /* 0x080fe20000410000 */
        /* <DEDUP_REMOVED lines=8> */
[----:B0-----:R-:W-:Y:S02]  /*0b30*/  HADD2.F32 R44, -RZ, R68.H0_H0 ;  /* 0x20000044ff2c7230 */ /* 0x001fe40000004100 */
[----:B------:R-:W-:Y:S01]  /*0b40*/  FADD.FTZ R68, -R46, R43 ;  /* 0x0000002b2e447221 */ /* 0x000fe20000010100 */
[----:B------:R-:W-:Y:S02]  /*0b50*/  HADD2.F32 R67, -RZ, R98.H1_H1 ;  /* 0x30000062ff437230 */ /* 0x000fe40000004100 */
        /* <DEDUP_REMOVED lines=12> */
.L_x_774:
[----:B------:R-:W-:Y:S05]  /*0c20*/  BSYNC.RECONVERGENT B0 ;  /* 0x0000000000007941 */ /* 0x000fea0003800200 */
.L_x_773:
        /* <DEDUP_REMOVED lines=9> */
[----:B------:R-:W-:Y:S01]  /*0cc0*/  ISETP.NE.AND.EX P1, PT, RZ, UR11, PT, P1 ;  /* 0x0000000bff007c0c */ /* 0x000fe2000bf25310 */
[----:B------:R-:W-:-:S12]  /*0cd0*/  HADD2.F32 R70, -RZ, R85.H0_H0 ;  /* 0x20000055ff467230 */ /* 0x000fd80000004100 */
[----:B------:R-:W0:Y:S01]  /*0ce0*/  @P1 LDC.64 R42, c[0x0][0x438] ;  /* 0x00010e00ff2a1b82 */ /* 0x000e220000000a00 */
[----:B------:R-:W-:Y:S02]  /*0cf0*/  HADD2.F32 R72, -RZ, R90.H0_H0 ;  /* 0x2000005aff487230 */ /* 0x000fe40000004100 */
[----:B0-----:R-:W-:-:S05]  /*0d00*/  @P1 IMAD.WIDE.U32 R42, R87, 0x8, R42 ;  /* 0x00000008572a1825 */ /* 0x001fca00078e002a */
[----:B------:R0:W5:Y:S01]  /*0d10*/  @P1 LDG.E.64 R54, desc[UR8][R42.64] ;  /* 0x000000082a361981 */ /* 0x000162000c1e1b00 */
[----:B------:R-:W-:Y:S02]  /*0d20*/  IADD3 R87, PT, PT, R87, 0x80, RZ ;  /* 0x0000008057577810 */ /* 0x000fe40007ffe0ff */
[--C-:B--2---:R-:W-:Y:S02]  /*0d30*/  SHF.R.U64 R75, R44, 0x10, R45.reuse ;  /* 0x000000102c4b7819 */ /* 0x104fe4000000122d */
[----:B------:R-:W-:Y:S02]  /*0d40*/  MOV R73, R45 ;  /* 0x0000002d00497202 */ /* 0x000fe40000000f00 */
[----:B------:R-:W-:Y:S01]  /*0d50*/  SHF.R.U32.HI R76, RZ, 0x10, R45 ;  /* 0x00000010ff4c7819 */ /* 0x000fe2000001162d */
[----:B---3--:R-:W-:Y:S01]  /*0d60*/  HADD2.F32 R45, -RZ, R40.H0_H0 ;  /* 0x20000028ff2d7230 */ /* 0x008fe20000004100 */
[----:B------:R-:W-:Y:S02]  /*0d70*/  MOV R69, R44 ;  /* 0x0000002c00457202 */ /* 0x000fe40000000f00 */
[----:B------:R-:W-:-:S02]  /*0d80*/  SHF.R.U64 R44, R40, 0x10, R41 ;  /* 0x00000010282c7819 */ /* 0x000fc40000001229 */
[C---:B------:R-:W-:Y:S01]  /*0d90*/  FADD.FTZ R40, -R46.reuse, R45 ;  /* 0x0000002d2e287221 */ /* 0x040fe20000010100 */
[----:B------:R-:W-:Y:S01]  /*0da0*/  SHF.R.U32.HI R89, RZ, 0x10, R41 ;  /* 0x00000010ff597819 */ /* 0x000fe20000011629 */
[----:B------:R-:W-:Y:S02]  /*0db0*/  HADD2.F32 R71, -RZ, R41.H0_H0 ;  /* 0x20000029ff477230 */ /* 0x000fe40000004100 */
[----:B------:R-:W-:Y:S02]  /*0dc0*/  HADD2.F32 R41, -RZ, R69.H0_H0 ;  /* 0x20000045ff297230 */ /* 0x000fe40000004100 */
[----:B-----5:R-:W-:Y:S01]  /*0dd0*/  FMUL.FTZ R69, R61, R40 ;  /* 0x000000283d457220 */ /* 0x020fe20000410000 */
[----:B------:R-:W-:Y:S02]  /*0de0*/  FADD.FTZ R40, -R46, R71 ;  /* 0x000000472e287221 */ /* 0x000fe40000010100 */
[-C--:B------:R-:W-:Y:S01]  /*0df0*/  FMUL.FTZ R70, R70, R41.reuse ;  /* 0x0000002946467220 */ /* 0x080fe20000410000 */
[----:B------:R-:W-:Y:S01]  /*0e00*/  FADD.FTZ R20, R20, R41 ;  /* 0x0000002914147221 */ /* 0x000fe20000010000 */
[----:B------:R-:W-:Y:S01]  /*0e10*/  FFMA.FTZ R32, R69, R41, R32 ;  /* 0x0000002945207223 */ /* 0x000fe20000010020 */
[----:B------:R-:W-:-:S02]  /*0e20*/  HADD2.F32 R41, -RZ, R44.H0_H0 ;  /* 0x2000002cff297230 */ /* 0x000fc40000004100 */
[----:B------:R-:W-:Y:S01]  /*0e30*/  FMUL.FTZ R71, R61, R40 ;  /* 0x000000283d477220 */ /* 0x000fe20000410000 */
[----:B------:R-:W-:Y:S02]  /*0e40*/  HADD2.F32 R73, -RZ, R73.H0_H0 ;  /* 0x20000049ff497230 */ /* 0x000fe40000004100 */
[----:B------:R-:W-:Y:S01]  /*0e50*/  FADD.FTZ R74, -R46, R41 ;  /* 0x000000292e4a7221 */ /* 0x000fe20000010100 */
[----:B------:R-:W-:Y:S02]  /*0e60*/  HADD2.F32 R40, -RZ, R75.H0_H0 ;  /* 0x2000004bff287230 */ /* 0x000fe40000004100 */
[-C--:B------:R-:W-:Y:S01]  /*0e70*/  FMUL.FTZ R72, R72, R73.reuse ;  /* 0x0000004948487220 */ /* 0x080fe20000410000 */
[----:B------:R-:W-:Y:S01]  /*0e80*/  FADD.FTZ R22, R22, R73 ;  /* 0x0000004916167221 */ /* 0x000fe20000010000 */
[----:B------:R-:W-:Y:S01]  /*0e90*/  FFMA.FTZ R34, R71, R73, R34 ;  /* 0x0000004947227223 */ /* 0x000fe20000010022 */
[----:B------:R-:W-:Y:S02]  /*0ea0*/  HADD2.F32 R73, -RZ, R85.H1_H1 ;  /* 0x30000055ff497230 */ /* 0x000fe40000004100 */
[----:B------:R-:W-:Y:S01]  /*0eb0*/  FMUL.FTZ R74, R61, R74 ;  /* 0x0000004a3d4a7220 */ /* 0x000fe20000410000 */
[----:B0-----:R-:W-:-:S02]  /*0ec0*/  HADD2.F32 R43, -RZ, R89.H0_H0 ;  /* 0x20000059ff2b7230 */ /* 0x001fc40000004100 */
[----:B------:R-:W-:Y:S01]  /*0ed0*/  FADD.FTZ R21, R21, R40 ;  /* 0x0000002815157221 */ /* 0x000fe20000010000 */
[-C--:B------:R-:W-:Y:S01]  /*0ee0*/  FMUL.FTZ R73, R73, R40.reuse ;  /* 0x0000002849497220 */ /* 0x080fe20000410000 */
[----:B------:R-:W-:Y:S01]  /*0ef0*/  FFMA.FTZ R33, R74, R40, R33 ;  /* 0x000000284a217223 */ /* 0x000fe20000010021 */
[----:B------:R-:W-:Y:S01]  /*0f00*/  FADD.FTZ R40, R47, R70 ;  /* 0x000000462f287221 */ /* 0x000fe20000010000 */
[----:B------:R-:W-:Y:S01]  /*0f10*/  FFMA.FTZ R41, R69, R70, R88 ;  /* 0x0000004645297223 */ /* 0x000fe20000010058 */
[----:B------:R-:W-:Y:S02]  /*0f20*/  HADD2.F32 R44, -RZ, R76.H0_H0 ;  /* 0x2000004cff2c7230 */ /* 0x000fe40000004100 */
        /* <DEDUP_REMOVED lines=12> */
.L_x_776:
[----:B------:R-:W-:Y:S05]  /*0ff0*/  BSYNC.RECONVERGENT B0 ;  /* 0x0000000000007941 */ /* 0x000fea0003800200 */
.L_x_775:
        /* <DEDUP_REMOVED lines=12> */
[----:B------:R-:W-:Y:S02]  /*10c0*/  HADD2.F32 R80, -RZ, R93.H0_H0 ;  /* 0x2000005dff507230 */ /* 0x000fe40000004100 */
[----:B0-----:R-:W-:-:S05]  /*10d0*/  @P1 IMAD.WIDE.U32 R42, R87, 0x8, R42 ;  /* 0x00000008572a1825 */ /* 0x001fca00078e002a */
[----:B------:R0:W5:Y:S01]  /*10e0*/  @P1 LDG.E.64 R56, desc[UR8][R42.64] ;  /* 0x000000082a381981 */ /* 0x000162000c1e1b00 */
[----:B--2---:R-:W-:Y:S01]  /*10f0*/  SHF.R.U64 R79, R40, 0x10, R41 ;  /* 0x00000010284f7819 */ /* 0x004fe20000001229 */
[----:B------:R-:W-:-:S04]  /*1100*/  HADD2.F32 R81, -RZ, R41.H0_H0 ;  /* 0x20000029ff517230 */ /* 0x000fc80000004100 */
[----:B------:R-:W-:Y:S01]  /*1110*/  HADD2.F32 R79, -RZ, R79.H0_H0 ;  /* 0x2000004fff4f7230 */ /* 0x000fe20000004100 */
[----:B---3--:R-:W-:Y:S02]  /*1120*/  MOV R77, R44 ;  /* 0x0000002c004d7202 */ /* 0x008fe40000000f00 */
[--C-:B------:R-:W-:Y:S02]  /*1130*/  SHF.R.U64 R89, R44, 0x10, R45.reuse ;  /* 0x000000102c597819 */ /* 0x100fe4000000122d */
[----:B------:R-:W-:Y:S02]  /*1140*/  MOV R83, R45 ;  /* 0x0000002d00537202 */ /* 0x000fe40000000f00 */
[----:B------:R-:W-:Y:S01]  /*1150*/  SHF.R.U32.HI R87, RZ, 0x10, R45 ;  /* 0x00000010ff577819 */ /* 0x000fe2000001162d */
[----:B------:R-:W-:Y:S01]  /*1160*/  HADD2.F32 R45, -RZ, R40.H0_H0 ;  /* 0x20000028ff2d7230 */ /* 0x000fe20000004100 */
[----:B------:R-:W-:Y:S01]  /*1170*/  SHF.R.U32.HI R44, RZ, 0x10, R41 ;  /* 0x00000010ff2c7819 */ /* 0x000fe20000011629 */
[----:B0-----:R-:W-:Y:S01]  /*1180*/  FADD.FTZ R42, -R46, R81 ;  /* 0x000000512e2a7221 */ /* 0x001fe20000010100 */
[----:B------:R-:W-:-:S02]  /*1190*/  HADD2.F32 R41, -RZ, R77.H0_H0 ;  /* 0x2000004dff297230 */ /* 0x000fc40000004100 */
[C---:B------:R-:W-:Y:S01]  /*11a0*/  FADD.FTZ R82, -R46.reuse, R79 ;  /* 0x0000004f2e527221 */ /* 0x040fe20000010100 */
[----:B------:R-:W-:Y:S01]  /*11b0*/  FADD.FTZ R40, -R46, R45 ;  /* 0x0000002d2e287221 */ /* 0x000fe20000010100 */
[C---:B-----5:R-:W-:Y:S01]  /*11c0*/  FMUL.FTZ R79, R61.reuse, R42 ;  /* 0x0000002a3d4f7220 */ /* 0x060fe20000410000 */
[----:B------:R-:W-:Y:S02]  /*11d0*/  HADD2.F32 R81, -RZ, R92.H1_H1 ;  /* 0x3000005cff517230 */ /* 0x000fe40000004100 */
[----:B------:R-:W-:Y:S01]  /*11e0*/  FMUL.FTZ R78, R78, R41 ;  /* 0x000000294e4e7220 */ /* 0x000fe20000410000 */
[----:B------:R-:W-:Y:S02]  /*11f0*/  HADD2.F32 R42, -RZ, R89.H0_H0 ;  /* 0x20000059ff2a7230 */ /* 0x000fe40000004100 */
[C---:B------:R-:W-:Y:S01]  /*1200*/  FMUL.FTZ R77, R61.reuse, R40 ;  /* 0x000000283d4d7220 */ /* 0x040fe20000410000 */
[----:B------:R-:W-:Y:S02]  /*1210*/  HADD2.F32 R83, -RZ, R83.H0_H0 ;  /* 0x20000053ff537230 */ /* 0x000fe40000004100 */
[----:B------:R-:W-:Y:S01]  /*1220*/  FMUL.FTZ R82, R61, R82 ;  /* 0x000000523d527220 */ /* 0x000fe20000410000 */
[----:B------:R-:W-:-:S02]  /*1230*/  HADD2.F32 R43, -RZ, R44.H0_H0 ;  /* 0x2000002cff2b7230 */ /* 0x000fc40000004100 */
[----:B------:R-:W-:Y:S01]  /*1240*/  FMUL.FTZ R81, R81, R42 ;  /* 0x0000002a51517220 */ /* 0x000fe20000410000 */
[----:B------:R-:W-:Y:S01]  /*1250*/  FADD.FTZ R40, R47, R78 ;  /* 0x0000004e2f287221 */ /* 0x000fe20000010000 */
[----:B------:R-:W-:Y:S01]  /*1260*/  FFMA.FTZ R88, R77, R78, R88 ;  /* 0x0000004e4d587223 */ /* 0x000fe20000010058 */
[-C--:B------:R-:W-:Y:S01]  /*1270*/  FMUL.FTZ R80, R80, R83.reuse ;  /* 0x0000005350507220 */ /* 0x080fe20000410000 */
[----:B------:R-:W-:Y:S01]  /*1280*/  FADD.FTZ R18, R18, R83 ;  /* 0x0000005312127221 */ /* 0x000fe20000010000 */
[----:B------:R-:W-:Y:S01]  /*1290*/  FFMA.FTZ R30, R79, R83, R30 ;  /* 0x000000534f1e7223 */ /* 0x000fe2000001001e */
[----:B------:R-:W-:Y:S01]  /*12a0*/  FADD.FTZ R16, R16, R41 ;  /* 0x0000002910107221 */ /* 0x000fe20000010000 */
[----:B------:R-:W-:Y:S01]  /*12b0*/  FFMA.FTZ R28, R77, R41, R28 ;  /* 0x000000294d1c7223 */ /* 0x000fe2000001001c */
[----:B------:R-:W-:Y:S02]  /*12c0*/  HADD2.F32 R83, -RZ, R93.H1_H1 ;  /* 0x3000005dff537230 */ /* 0x000fe40000004100 */
[----:B------:R-:W-:Y:S01]  /*12d0*/  FADD.FTZ R84, -R46, R43 ;  /* 0x0000002b2e547221 */ /* 0x000fe20000010100 */
[----:B------:R-:W-:-:S02]  /*12e0*/  HADD2.F32 R44, -RZ, R87.H0_H0 ;  /* 0x20000057ff2c7230 */ /* 0x000fc40000004100 */
[----:B------:R-:W-:Y:S01]  /*12f0*/  FADD.FTZ R41, R40, R81 ;  /* 0x0000005128297221 */ /* 0x000fe20000010000 */
[C---:B------:R-:W-:Y:S01]  /*1300*/  FFMA.FTZ R88, R82.reuse, R81, R88 ;  /* 0x0000005152587223 */ /* 0x040fe20000010058 */
        /* <DEDUP_REMOVED lines=10> */
.L_x_778:
[----:B------:R-:W-:Y:S05]  /*13b0*/  BSYNC.RECONVERGENT B0 ;  /* 0x0000000000007941 */ /* 0x000fea0003800200 */
.L_x_777:
        /* <DEDUP_REMOVED lines=32> */
.L_x_780:
[----:B------:R-:W-:Y:S05]  /*15c0*/  BSYNC.RECONVERGENT B0 ;  /* 0x0000000000007941 */ /* 0x000fea0003800200 */
.L_x_779:
[----:B------:R-:W1:Y:S08]  /*15d0*/  S2UR UR5, SR_CgaCtaId ;  /* 0x00000000000579c3 */ /* 0x000e700000008800 */
[----:B------:R-:W-:Y:S01]  /*15e0*/  BAR.SYNC.DEFER_BLOCKING 0x0 ;  /* 0x0000000000007b1d */ /* 0x000fe20000010000 */
[----:B------:R-:W-:Y:S01]  /*15f0*/  UISETP.NE.U32.AND UP0, UPT, UR10, URZ, UPT ;  /* 0x000000ff0a00728c */ /* 0x000fe2000bf05070 */
[----:B------:R-:W-:-:S03]  /*1600*/  HFMA2 R89, -RZ, RZ, 1.875, 0 ;  /* 0x3f800000ff597431 */ /* 0x000fc600000001ff */
[----:B------:R-:W-:Y:S01]  /*1610*/  UISETP.NE.AND.EX UP0, UPT, UR11, URZ, UPT, UP0 ;  /* 0x000000ff0b00728c */ /* 0x000fe2000bf05300 */
[----:B------:R-:W-:Y:S01]  /*1620*/  BSSY.RECONVERGENT B0, `(.L_x_781) ;  /* 0x00002f5000007945 */ /* 0x000fe20003800200 */
[----:B------:R-:W-:Y:S01]  /*1630*/  UMOV UR4, 0x400 ;  /* 0x0000040000047882 */ /* 0x000fe20000000000 */
[----:B-----5:R-:W-:Y:S01]  /*1640*/  @P0 HADD2.F32 R89, -RZ, R86.H0_H0 ;  /* 0x20000056ff590230 */ /* 0x020fe20000004100 */
        /* <DEDUP_REMOVED lines=29> */
[----:B------:R-:W-:Y:S02]  /*1820*/  HADD2.F32 R44, -RZ, R51.H0_H0 ;  /* 0x20000033ff2c7230 */ /* 0x000fe40000004100 */
[----:B------:R-:W-:Y:S01]  /*1830*/  FADD.FTZ R42, R64, -R43 ;  /* 0x8000002b402a7221 */ /* 0x000fe20000010000 */
[----:B------:R-:W-:Y:S01]  /*1840*/  FADD.FTZ R46, R67, -R46 ;  /* 0x8000002e432e7221 */ /* 0x000fe20000010000 */
[----:B------:R-:W-:Y:S01]  /*1850*/  FFMA.FTZ R43, R3, R91, R88 ;  /* 0x0000005b032b7223 */ /* 0x000fe20000010058 */
[----:B------:R-:W-:Y:S02]  /*1860*/  HADD2.F32 R87, -RZ, R99.H1_H1 ;  /* 0x30000063ff577230 */ /* 0x000fe40000004100 */
[C---:B------:R-:W-:Y:S01]  /*1870*/  FMUL.FTZ R42, R61.reuse, R42 ;  /* 0x0000002a3d2a7220 */ /* 0x040fe20000410000 */
[----:B------:R-:W-:Y:S01]  /*1880*/  FMUL.FTZ R46, R61, R46 ;  /* 0x0000002e3d2e7220 */ /* 0x000fe20000410000 */
[----:B------:R-:W-:-:S02]  /*1890*/  HADD2.F32 R100, -RZ, R50.H0_H0 ;  /* 0x20000032ff647230 */ /* 0x000fc40000004100 */
[----:B------:R-:W-:Y:S01]  /*18a0*/  FMUL.FTZ R47, R42, R89 ;  /* 0x000000592a2f7220 */ /* 0x000fe20000410000 */
[----:B------:R-:W-:Y:S01]  /*18b0*/  FFMA.FTZ R42, R66, R91, R88 ;  /* 0x0000005b422a7223 */ /* 0x000fe20000010058 */
[----:B------:R-:W-:Y:S02]  /*18c0*/  FMUL.FTZ R46, R46, R89 ;  /* 0x000000592e2e7220 */ /* 0x000fe40000410000 */
[----:B------:R-:W-:Y:S01]  /*18d0*/  FMUL.FTZ R45, R47, R44 ;  /* 0x0000002c2f2d7220 */ /* 0x000fe20000410000 */
[----:B------:R-:W-:Y:S01]  /*18e0*/  FADD.FTZ R42, R65, -R42 ;  /* 0x8000002a412a7221 */ /* 0x000fe20000010000 */
[----:B------:R-:W-:Y:S02]  /*18f0*/  FMUL.FTZ R104, R46, R87 ;  /* 0x000000572e687220 */ /* 0x000fe40000410000 */
[----:B------:R-:W-:Y:S01]  /*1900*/  F2F.F16.F32 R103, R45 ;  /* 0x0000002d00677304 */ /* 0x000fe20000200800 */
[----:B------:R-:W-:Y:S01]  /*1910*/  FMUL.FTZ R86, R61, R42 ;  /* 0x0000002a3d567220 */ /* 0x000fe20000410000 */
[----:B------:R-:W-:Y:S01]  /*1920*/  FADD.FTZ R42, R62, -R43 ;  /* 0x8000002b3e2a7221 */ /* 0x000fe20000010000 */
[----:B------:R-:W-:-:S02]  /*1930*/  HADD2.F32 R43, -RZ, R99.H0_H0 ;  /* 0x20000063ff2b7230 */ /* 0x000fc40000004100 */
[----:B------:R-:W-:Y:S01]  /*1940*/  FMUL.FTZ R86, R86, R89 ;  /* 0x0000005956567220 */ /* 0x000fe20000410000 */
[----:B------:R-:W-:Y:S02]  /*1950*/  FMUL.FTZ R44, R61, R42 ;  /* 0x0000002a3d2c7220 */ /* 0x000fe40000410000 */
[----:B------:R-:W0:Y:S01]  /*1960*/  F2F.F16.F32 R104, R104 ;  /* 0x0000006800687304 */ /* 0x000e220000200800 */
[----:B------:R-:W-:Y:S01]  /*1970*/  FMUL.FTZ R102, R86, R43 ;  /* 0x0000002b56667220 */ /* 0x000fe20000410000 */
[----:B------:R-:W-:Y:S01]  /*1980*/  FMUL.FTZ R87, R44, R89 ;  /* 0x000000592c577220 */ /* 0x000fe20000410000 */
[----:B------:R-:W1:Y:S03]  /*1990*/  LDC.64 R42, c[0x0][0x468] ;  /* 0x00011a00ff2a7b82 */ /* 0x000e660000000a00 */
[----:B------:R-:W-:Y:S02]  /*19a0*/  FMUL.FTZ R100, R87, R100 ;  /* 0x0000006457647220 */ /* 0x000fe40000410000 */
[----:B------:R-:W3:Y:S01]  /*19b0*/  F2F.F16.F32 R44, R102 ;  /* 0x00000066002c7304 */ /* 0x000ee20000200800 */
[----:B0-----:R-:W-:-:S07]  /*19c0*/  PRMT R103, R103, 0x5410, R104 ;  /* 0x0000541067677816 */ /* 0x001fce0000000068 */
[----:B------:R-:W0:Y:S01]  /*19d0*/  F2F.F16.F32 R101, R100 ;  /* 0x0000006400657304 */ /* 0x000e220000200800 */
[----:B---3--:R-:W-:-:S04]  /*19e0*/  IMAD.WIDE.U32 R44, R44, 0x10000, RZ ;  /* 0x000100002c2c7825 */ /* 0x008fc800078e00ff */
[C---:B-1----:R-:W-:Y:S01]  /*19f0*/  IMAD.WIDE.U32 R42, R60.reuse, 0x8, R42 ;  /* 0x000000083c2a7825 */ /* 0x042fe200078e002a */
[----:B------:R-:W-:Y:S02]  /*1a00*/  LOP3.LUT R45, R103, R45, RZ, 0xfc, !PT ;  /* 0x0000002d672d7212 */ /* 0x000fe400078efcff */
[----:B------:R-:W-:Y:S02]  /*1a10*/  IADD3 R60, PT, PT, R60, 0x80, RZ ;  /* 0x000000803c3c7810 */ /* 0x000fe40007ffe0ff */
[----:B0-----:R-:W-:-:S05]  /*1a20*/  LOP3.LUT R44, R44, R101, RZ, 0xfc, !PT ;  /* 0x000000652c2c7212 */ /* 0x001fca00078efcff */
[----:B------:R0:W-:Y:S01]  /*1a30*/  STG.E.64 desc[UR8][R42.64], R44 ;  /* 0x0000002c2a007986 */ /* 0x0001e2000c101b08 */
[--C-:B--2---:R-:W-:Y:S01]  /*1a40*/  SHF.R.U32.HI R103, RZ, 0x10, R41.reuse ;  /* 0x00000010ff677819 */ /* 0x104fe20000011629 */
[----:B------:R-:W-:Y:S01]  /*1a50*/  HADD2.F32 R101, -RZ, R41.H0_H0 ;  /* 0x20000029ff657230 */ /* 0x000fe20000004100 */
[----:B------:R-:W-:Y:S01]  /*1a60*/  SHF.R.U64 R104, R40, 0x10, R41 ;  /* 0x0000001028687819 */ /* 0x000fe20000001229 */
[----:B------:R-:W-:Y:S02]  /*1a70*/  HADD2.F32 R40, -RZ, R40.H0_H0 ;  /* 0x20000028ff287230 */ /* 0x000fe40000004100 */
[----:B------:R-:W-:Y:S02]  /*1a80*/  HADD2.F32 R100, -RZ, R103.H0_H0 ;  /* 0x20000067ff647230 */ /* 0x000fe40000004100 */
[----:B------:R-:W-:Y:S01]  /*1a90*/  FFMA.FTZ R14, R47, R101, R14 ;  /* 0x000000652f0e7223 */ /* 0x000fe2000001000e */
[----:B------:R-:W-:Y:S02]  /*1aa0*/  HADD2.F32 R41, -RZ, R104.H0_H0 ;  /* 0x20000068ff297230 */ /* 0x000fe40000004100 */
[----:B------:R-:W-:Y:S01]  /*1ab0*/  FFMA.FTZ R12, R87, R40, R12 ;  /* 0x00000028570c7223 */ /* 0x000fe2000001000c */
[----:B------:R-:W-:-:S02]  /*1ac0*/  FFMA.FTZ R15, R46, R100, R15 ;  /* 0x000000642e0f7223 */ /* 0x000fc4000001000f */
[----:B0-----:R-:W-:-:S07]  /*1ad0*/  FFMA.FTZ R13, R86, R41, R13 ;  /* 0x00000029560d7223 */ /* 0x001fce000001000d */
.L_x_785:
[----:B------:R-:W-:Y:S05]  /*1ae0*/  BSYNC.RECONVERGENT B1 ;  /* 0x0000000000017941 */ /* 0x000fea0003800200 */
.L_x_784:
[----:B------:R-:W-:Y:S04]  /*1af0*/  BSSY.RECONVERGENT B1, `(.L_x_786) ;  /* 0x0000033000017945 */ /* 0x000fe80003800200 */
[----:B------:R-:W-:Y:S05]  /*1b00*/  @!P2 BRA `(.L_x_787) ;  /* 0x0000000000c4a947 */ /* 0x000fea0003800000 */
[----:B------:R-:W0:Y:S02]  /*1b10*/  LDC.64 R40, c[0x0][0x390] ;  /* 0x0000e400ff287b82 */ /* 0x000e240000000a00 */
[----:B0-----:R-:W-:-:S06]  /*1b20*/  IMAD.WIDE.U32 R40, R60, 0x8, R40 ;  /* 0x000000083c287825 */ /* 0x001fcc00078e0028 */
[----:B------:R-:W2:Y:S01]  /*1b30*/  LDG.E.64 R40, desc[UR8][R40.64] ;  /* 0x0000000828287981 */ /* 0x000ea2000c1e1b00 */
[-CC-:B------:R-:W-:Y:S01]  /*1b40*/  FFMA.FTZ R43, R71, R91.reuse, R88.reuse ;  /* 0x0000005b472b7223 */ /* 0x180fe20000010058 */
[-C--:B------:R-:W-:Y:S01]  /*1b50*/  FFMA.FTZ R46, R76, R91.reuse, R88 ;  /* 0x0000005b4c2e7223 */ /* 0x080fe20000010058 */
[--C-:B------:R-:W-:Y:S02]  /*1b60*/  HADD2.F32 R44, -RZ, R95.reuse.H0_H0 ;  /* 0x2000005fff2c7230 */ /* 0x100fe40000004100 */
        /* <DEDUP_REMOVED lines=16> */
[----:B------:R-:W-:-:S02]  /*1c70*/  HADD2.F32 R43, -RZ, R94.H1_H1 ;  /* 0x3000005eff2b7230 */ /* 0x000fc40000004100 */
        /* <DEDUP_REMOVED lines=26> */
.L_x_787:
[----:B------:R-:W-:Y:S05]  /*1e20*/  BSYNC.RECONVERGENT B1 ;  /* 0x0000000000017941 */ /* 0x000fea0003800200 */
.L_x_786:
[----:B------:R-:W-:Y:S05]  /*1e30*/  @!P3 BRA `(.L_x_788) ;  /* 0x0000002400ccb947 */ /* 0x000fea0003800000 */
[----:B------:R-:W0:Y:S02]  /*1e40*/  LDC.64 R40, c[0x0][0x390] ;  /* 0x0000e400ff287b82 */ /* 0x000e240000000a00 */
[----:B0-----:R-:W-:-:S06]  /*1e50*/  IMAD.WIDE.U32 R40, R60, 0x8, R40 ;  /* 0x000000083c287825 */ /* 0x001fcc00078e0028 */
[----:B------:R-:W2:Y:S01]  /*1e60*/  LDG.E.64 R40, desc[UR8][R40.64] ;  /* 0x0000000828287981 */ /* 0x000ea2000c1e1b00 */
[-CC-:B------:R-:W-:Y:S01]  /*1e70*/  FFMA.FTZ R43, R79, R91.reuse, R88.reuse ;  /* 0x0000005b4f2b7223 */ /* 0x180fe20000010058 */
[-CC-:B------:R-:W-:Y:S01]  /*1e80*/  FFMA.FTZ R46, R84, R91.reuse, R88.reuse ;  /* 0x0000005b542e7223 */ /* 0x180fe20000010058 */
[--C-:B------:R-:W-:Y:S02]  /*1e90*/  HADD2.F32 R44, -RZ, R97.reuse.H0_H0 ;  /* 0x20000061ff2c7230 */ /* 0x100fe40000004100 */
[----:B------:R-:W-:Y:S01]  /*1ea0*/  FADD.FTZ R42, R80, -R43 ;  /* 0x8000002b502a7221 */ /* 0x000fe20000010000 */
[-CC-:B------:R-:W-:Y:S01]  /*1eb0*/  FFMA.FTZ R43, R77, R91.reuse, R88.reuse ;  /* 0x0000005b4d2b7223 */ /* 0x180fe20000010058 */
[----:B------:R-:W-:Y:S01]  /*1ec0*/  FFMA.FTZ R88, R82, R91, R88 ;  /* 0x0000005b52587223 */ /* 0x000fe20000010058 */
[----:B------:R-:W-:Y:S01]  /*1ed0*/  FADD.FTZ R46, R83, -R46 ;  /* 0x8000002e532e7221 */ /* 0x000fe20000010000 */
[----:B------:R-:W-:Y:S01]  /*1ee0*/  FMUL.FTZ R42, R61, R42 ;  /* 0x0000002a3d2a7220 */ /* 0x000fe20000410000 */
[----:B------:R-:W-:-:S02]  /*1ef0*/  HADD2.F32 R87, -RZ, R97.H1_H1 ;  /* 0x30000061ff577230 */ /* 0x000fc40000004100 */
[----:B------:R-:W-:Y:S01]  /*1f00*/  FADD.FTZ R88, R81, -R88 ;  /* 0x8000005851587221 */ /* 0x000fe20000010000 */
[C---:B------:R-:W-:Y:S01]  /*1f10*/  FMUL.FTZ R46, R61.reuse, R46 ;  /* 0x0000002e3d2e7220 */ /* 0x040fe20000410000 */
[-C--:B------:R-:W-:Y:S01]  /*1f20*/  FMUL.FTZ R47, R42, R89.reuse ;  /* 0x000000592a2f7220 */ /* 0x080fe20000410000 */
[----:B------:R-:W-:Y:S01]  /*1f30*/  FADD.FTZ R42, R78, -R43 ;  /* 0x8000002b4e2a7221 */ /* 0x000fe20000010000 */
[C---:B------:R-:W-:Y:S01]  /*1f40*/  FMUL.FTZ R86, R61.reuse, R88 ;  /* 0x000000583d567220 */ /* 0x040fe20000410000 */
[-C--:B------:R-:W-:Y:S01]  /*1f50*/  FMUL.FTZ R46, R46, R89.reuse ;  /* 0x000000592e2e7220 */ /* 0x080fe20000410000 */
[--C-:B------:R-:W-:Y:S02]  /*1f60*/  HADD2.F32 R43, -RZ, R96.reuse.H1_H1 ;  /* 0x30000060ff2b7230 */ /* 0x100fe40000004100 */
[----:B------:R-:W-:Y:S01]  /*1f70*/  FMUL.FTZ R42, R61, R42 ;  /* 0x0000002a3d2a7220 */ /* 0x000fe20000410000 */
[----:B------:R-:W-:Y:S01]  /*1f80*/  FMUL.FTZ R86, R86, R89 ;  /* 0x0000005956567220 */ /* 0x000fe20000410000 */
[----:B------:R-:W-:Y:S01]  /*1f90*/  FMUL.FTZ R45, R47, R44 ;  /* 0x0000002c2f2d7220 */ /* 0x000fe20000410000 */
[----:B------:R-:W-:Y:S01]  /*1fa0*/  FMUL.FTZ R88, R46, R87 ;  /* 0x000000572e587220 */ /* 0x000fe20000410000 */
[----:B------:R-:W-:-:S02]  /*1fb0*/  HADD2.F32 R44, -RZ, R96.H0_H0 ;  /* 0x20000060ff2c7230 */ /* 0x000fc40000004100 */
[----:B------:R-:W-:Y:S01]  /*1fc0*/  FMUL.FTZ R89, R42, R89 ;  /* 0x000000592a597220 */ /* 0x000fe20000410000 */
[----:B------:R-:W-:Y:S01]  /*1fd0*/  FMUL.FTZ R87, R86, R43 ;  /* 0x0000002b56577220 */ /* 0x000fe20000410000 */
[----:B------:R-:W-:Y:S01]  /*1fe0*/  F2F.F16.F32 R91, R45 ;  /* 0x0000002d005b7304 */ /* 0x000fe20000200800 */
[----:B------:R-:W0:Y:S01]  /*1ff0*/  LDC.64 R42, c[0x0][0x468] ;  /* 0x00011a00ff2a7b82 */ /* 0x000e220000000a00 */
[----:B------:R-:W-:-:S06]  /*2000*/  FMUL.FTZ R61, R89, R44 ;  /* 0x0000002c593d7220 */ /* 0x000fcc0000410000 */
[----:B------:R-:W1:Y:S08]  /*2010*/  F2F.F16.F32 R45, R87 ;  /* 0x00000057002d7304 */ /* 0x000e700000200800 */
[----:B------:R-:W3:Y:S01]  /*2020*/  F2F.F16.F32 R88, R88 ;  /* 0x0000005800587304 */ /* 0x000ee20000200800 */
[----:B-1----:R-:W-:-:S07]  /*2030*/  IMAD.WIDE.U32 R44, R45, 0x10000, RZ ;  /* 0x000100002d2c7825 */ /* 0x002fce00078e00ff */
[----:B------:R-:W1:Y:S01]  /*2040*/  F2F.F16.F32 R61, R61 ;  /* 0x0000003d003d7304 */ /* 0x000e620000200800 */
[----:B0-----:R-:W-:Y:S01]  /*2050*/  IMAD.WIDE.U32 R42, R60, 0x8, R42 ;  /* 0x000000083c2a7825 */ /* 0x001fe200078e002a */
[----:B---3--:R-:W-:-:S04]  /*2060*/  PRMT R91, R91, 0x5410, R88 ;  /* 0x000054105b5b7816 */ /* 0x008fc80000000058 */
[----:B------:R-:W-:Y:S02]  /*2070*/  LOP3.LUT R45, R91, R45, RZ, 0xfc, !PT ;  /* 0x0000002d5b2d7212 */ /* 0x000fe400078efcff */
[----:B-1----:R-:W-:-:S05]  /*2080*/  LOP3.LUT R44, R44, R61, RZ, 0xfc, !PT ;  /* 0x0000003d2c2c7212 */ /* 0x002fca00078efcff */
[----:B------:R0:W-:Y:S01]  /*2090*/  STG.E.64 desc[UR8][R42.64], R44 ;  /* 0x0000002c2a007986 */ /* 0x0001e2000c101b08 */
[--C-:B--2---:R-:W-:Y:S01]  /*20a0*/  SHF.R.U64 R91, R40, 0x10, R41.reuse ;  /* 0x00000010285b7819 */ /* 0x104fe20000001229 */
[----:B------:R-:W-:Y:S01]  /*20b0*/  HADD2.F32 R60, -RZ, R41.H0_H0 ;  /* 0x20000029ff3c7230 */ /* 0x000fe20000004100 */
[----:B------:R-:W-:Y:S01]  /*20c0*/  SHF.R.U32.HI R88, RZ, 0x10, R41 ;  /* 0x00000010ff587819 */ /* 0x000fe20000011629 */
[----:B------:R-:W-:Y:S02]  /*20d0*/  HADD2.F32 R40, -RZ, R40.H0_H0 ;  /* 0x20000028ff287230 */ /* 0x000fe40000004100 */
[----:B------:R-:W-:Y:S02]  /*20e0*/  HADD2.F32 R41, -RZ, R91.H0_H0 ;  /* 0x2000005bff297230 */ /* 0x000fe40000004100 */
[----:B------:R-:W-:Y:S01]  /*20f0*/  FFMA.FTZ R6, R47, R60, R6 ;  /* 0x0000003c2f067223 */ /* 0x000fe20000010006 */
[----:B------:R-:W-:Y:S02]  /*2100*/  HADD2.F32 R61, -RZ, R88.H0_H0 ;  /* 0x20000058ff3d7230 */ /* 0x000fe40000004100 */
[----:B------:R-:W-:Y:S01]  /*2110*/  FFMA.FTZ R4, R89, R40, R4 ;  /* 0x0000002859047223 */ /* 0x000fe20000010004 */
[----:B------:R-:W-:-:S02]  /*2120*/  FFMA.FTZ R5, R86, R41, R5 ;  /* 0x0000002956057223 */ /* 0x000fc40000010005 */
[----:B------:R-:W-:Y:S01]  /*2130*/  FFMA.FTZ R7, R46, R61, R7 ;  /* 0x0000003d2e077223 */ /* 0x000fe20000010007 */
[----:B0-----:R-:W-:Y:S06]  /*2140*/  BRA `(.L_x_788) ;  /* 0x0000002400087947 */ /* 0x001fec0003800000 */
.L_x_783:
[----:B------:R-:W-:Y:S04]  /*2150*/  BSSY.RECONVERGENT B1, `(.L_x_789) ;  /* 0x000003e000017945 */ /* 0x000fe80003800200 */
[----:B------:R-:W-:Y:S05]  /*2160*/  @!P4 BRA `(.L_x_790) ;  /* 0x0000000000f0c947 */ /* 0x000fea0003800000 */
[----:B------:R-:W0:Y:S02]  /*2170*/  LDC.64 R40, c[0x0][0x390] ;  /* 0x0000e400ff287b82 */ /* 0x000e240000000a00 */
[----:B0-----:R-:W-:-:S06]  /*2180*/  IMAD.WIDE.U32 R40, R60, 0x8, R40 ;  /* 0x000000083c287825 */ /* 0x001fcc00078e0028 */
[----:B------:R-:W2:Y:S01]  /*2190*/  LDG.E.64 R40, desc[UR8][R40.64] ;  /* 0x0000000828287981 */ /* 0x000ea2000c1e1b00 */
[-CC-:B------:R-:W-:Y:S01]  /*21a0*/  FFMA.FTZ R42, R68, R91.reuse, R88.reuse ;  /* 0x0000005b442a7223 */ /* 0x180fe20000010058 */
[----:B------:R-:W-:Y:S01]  /*21b0*/  FFMA.FTZ R43, R63, R91, R88 ;  /* 0x0000005b3f2b7223 */ /* 0x000fe20000010058 */
[----:B------:R-:W-:Y:S02]  /*21c0*/  HADD2.F32 R100, -RZ, R51.H0_H0 ;  /* 0x20000033ff647230 */ /* 0x000fe40000004100 */
[----:B------:R-:W-:Y:S01]  /*21d0*/  FADD.FTZ R42, R67, -R42 ;  /* 0x8000002a432a7221 */ /* 0x000fe20000010000 */
[----:B------:R-:W-:-:S03]  /*21e0*/  HADD2.F32 R108, -RZ, R50.H0_H0 ;  /* 0x20000032ff6c7230 */ /* 0x000fc60000004100 */
[----:B------:R-:W-:Y:S01]  /*21f0*/  FMUL.FTZ R102, R61, R42 ;  /* 0x0000002a3d667220 */ /* 0x000fe20000410000 */
[----:B------:R-:W-:Y:S01]  /*2200*/  FADD.FTZ R42, R64, -R43 ;  /* 0x8000002b402a7221 */ /* 0x000fe20000010000 */
[-CC-:B------:R-:W-:Y:S02]  /*2210*/  FFMA.FTZ R43, R3, R91.reuse, R88.reuse ;  /* 0x0000005b032b7223 */ /* 0x180fe40000010058 */
[----:B------:R0:W-:Y:S01]  /*2220*/  F2F.F16.F32 R44, R102 ;  /* 0x00000066002c7304 */ /* 0x0001e20000200800 */
[----:B------:R-:W-:Y:S01]  /*2230*/  FMUL.FTZ R86, R61, R42 ;  /* 0x0000002a3d567220 */ /* 0x000fe20000410000 */
[----:B------:R-:W-:Y:S01]  /*2240*/  FFMA.FTZ R42, R66, R91, R88 ;  /* 0x0000005b422a7223 */ /* 0x000fe20000010058 */
[----:B------:R-:W-:Y:S01]  /*2250*/  FADD.FTZ R106, R62, -R43 ;  /* 0x8000002b3e6a7221 */ /* 0x000fe20000010000 */
[----:B------:R-:W-:Y:S02]  /*2260*/  HADD2.F32 R43, -RZ, R99.H1_H1 ;  /* 0x30000063ff2b7230 */ /* 0x000fe40000004100 */
[-C--:B------:R-:W-:Y:S01]  /*2270*/  FMUL.FTZ R101, R86, R89.reuse ;  /* 0x0000005956657220 */ /* 0x080fe20000410000 */
[----:B------:R-:W-:Y:S01]  /*2280*/  FADD.FTZ R42, R65, -R42 ;  /* 0x8000002a412a7221 */ /* 0x000fe20000010000 */
[----:B------:R-:W-:Y:S01]  /*2290*/  FMUL.FTZ R106, R61, R106 ;  /* 0x0000006a3d6a7220 */ /* 0x000fe20000410000 */
[----:B------:R1:W3:Y:S01]  /*22a0*/  F2F.F16.F32 R45, R86 ;  /* 0x00000056002d7304 */ /* 0x0002e20000200800 */
[----:B------:R-:W-:Y:S01]  /*22b0*/  FMUL.FTZ R104, R101, R100 ;  /* 0x0000006465687220 */ /* 0x000fe20000410000 */
[-C--:B------:R-:W-:Y:S01]  /*22c0*/  FMUL.FTZ R100, R102, R89.reuse ;  /* 0x0000005966647220 */ /* 0x080fe20000410000 */
[----:B------:R-:W-:Y:S01]  /*22d0*/  FMUL.FTZ R42, R61, R42 ;  /* 0x0000002a3d2a7220 */ /* 0x000fe20000410000 */
[----:B------:R-:W-:-:S02]  /*22e0*/  FMUL.FTZ R103, R106, R89 ;  /* 0x000000596a677220 */ /* 0x000fc40000410000 */
[----:B------:R-:W-:Y:S01]  /*22f0*/  FMUL.FTZ R109, R100, R43 ;  /* 0x0000002b646d7220 */ /* 0x000fe20000410000 */
[----:B------:R-:W-:Y:S02]  /*2300*/  HADD2.F32 R43, -RZ, R99.H0_H0 ;  /* 0x20000063ff2b7230 */ /* 0x000fe40000004100 */
[----:B0-----:R-:W-:Y:S01]  /*2310*/  FMUL.FTZ R102, R42, R89 ;  /* 0x000000592a667220 */ /* 0x001fe20000410000 */
[----:B------:R0:W4:Y:S01]  /*2320*/  F2F.F16.F32 R46, R42 ;  /* 0x0000002a002e7304 */ /* 0x0001220000200800 */
[----:B-1----:R-:W1:Y:S01]  /*2330*/  LDC.64 R86, c[0x0][0x478] ;  /* 0x00011e00ff567b82 */ /* 0x002e620000000a00 */
[----:B------:R-:W-:Y:S01]  /*2340*/  FMUL.FTZ R105, R103, R108 ;  /* 0x0000006c67697220 */ /* 0x000fe20000410000 */
[----:B------:R-:W-:Y:S01]  /*2350*/  FMUL.FTZ R110, R102, R43 ;  /* 0x0000002b666e7220 */ /* 0x000fe20000410000 */
[----:B---3--:R-:W-:-:S04]  /*2360*/  PRMT R111, R45, 0x5410, R44 ;  /* 0x000054102d6f7816 */ /* 0x008fc8000000002c */
[----:B------:R-:W-:Y:S01]  /*2370*/  F2F.F16.F32 R104, R104 ;  /* 0x0000006800687304 */ /* 0x000fe20000200800 */
[----:B0-----:R-:W0:Y:S01]  /*2380*/  LDC.64 R42, c[0x0][0x468] ;  /* 0x00011a00ff2a7b82 */ /* 0x001e220000000a00 */
[----:B----4-:R-:W-:-:S06]  /*2390*/  IMAD.WIDE.U32 R46, R46, 0x10000, RZ ;  /* 0x000100002e2e7825 */ /* 0x010fcc00078e00ff */
[----:B------:R-:W3:Y:S01]  /*23a0*/  F2F.F16.F32 R110, R110 ;  /* 0x0000006e006e7304 */ /* 0x000ee20000200800 */
[----:B------:R-:W-:-:S07]  /*23b0*/  LOP3.LUT R47, R111, R47, RZ, 0xfc, !PT ;  /* 0x0000002f6f2f7212 */ /* 0x000fce00078efcff */
[----:B------:R-:W4:Y:S01]  /*23c0*/  F2F.F16.F32 R109, R109 ;  /* 0x0000006d006d7304 */ /* 0x000f220000200800 */
[----:B-1----:R-:W-:-:S04]  /*23d0*/  IMAD.WIDE.U32 R86, R60, 0x8, R86 ;  /* 0x000000083c567825 */ /* 0x002fc800078e0056 */
[----:B---3--:R-:W-:-:S03]  /*23e0*/  IMAD.WIDE.U32 R44, R110, 0x10000, RZ ;  /* 0x000100006e2c7825 */ /* 0x008fc600078e00ff */
[----:B------:R-:W1:Y:S01]  /*23f0*/  F2F.F16.F32 R107, R106 ;  /* 0x0000006a006b7304 */ /* 0x000e620000200800 */
[C---:B0-----:R-:W-:Y:S01]  /*2400*/  IMAD.WIDE.U32 R42, R60.reuse, 0x8, R42 ;  /* 0x000000083c2a7825 */ /* 0x041fe200078e002a */
[----:B------:R-:W-:Y:S02]  /*2410*/  IADD3 R60, PT, PT, R60, 0x80, RZ ;  /* 0x000000803c3c7810 */ /* 0x000fe40007ffe0ff */
[----:B----4-:R-:W-:-:S04]  /*2420*/  PRMT R109, R104, 0x5410, R109 ;  /* 0x00005410686d7816 */ /* 0x010fc8000000006d */
[----:B------:R-:W0:Y:S01]  /*2430*/  F2F.F16.F32 R105, R105 ;  /* 0x0000006900697304 */ /* 0x000e220000200800 */
[----:B------:R-:W-:Y:S02]  /*2440*/  LOP3.LUT R45, R109, R45, RZ, 0xfc, !PT ;  /* 0x0000002d6d2d7212 */ /* 0x000fe400078efcff */
[----:B-1----:R-:W-:-:S05]  /*2450*/  LOP3.LUT R46, R46, R107, RZ, 0xfc, !PT ;  /* 0x0000006b2e2e7212 */ /* 0x002fca00078efcff */
[----:B------:R1:W-:Y:S01]  /*2460*/  STG.E.64 desc[UR8][R86.64], R46 ;  /* 0x0000002e56007986 */ /* 0x0003e2000c101b08 */
        /* <DEDUP_REMOVED lines=11> */
[----:B-1----:R-:W-:-:S07]  /*2520*/  FFMA.FTZ R13, R102, R41, R13 ;  /* 0x00000029660d7223 */ /* 0x002fce000001000d */
.L_x_790:
[----:B------:R-:W-:Y:S05]  /*2530*/  BSYNC.RECONVERGENT B1 ;  /* 0x0000000000017941 */ /* 0x000fea0003800200 */
.L_x_789:
        /* <DEDUP_REMOVED lines=27> */
[----:B------:R-:W-:Y:S02]  /*26f0*/  HADD2.F32 R43, -RZ, R94.H1_H1 ;  /* 0x3000005eff2b7230 */ /* 0x000fe40000004100 */
        /* <DEDUP_REMOVED lines=34> */
.L_x_792:
[----:B------:R-:W-:Y:S05]  /*2920*/  BSYNC.RECONVERGENT B1 ;  /* 0x0000000000017941 */ /* 0x000fea0003800200 */
.L_x_791:
[----:B------:R-:W-:Y:S05]  /*2930*/  @!P3 BRA `(.L_x_788) ;  /* 0x0000001c000cb947 */ /* 0x000fea0003800000 */
[----:B------:R-:W0:Y:S02]  /*2940*/  LDC.64 R40, c[0x0][0x390] ;  /* 0x0000e400ff287b82 */ /* 0x000e240000000a00 */
[----:B0-----:R-:W-:-:S06]  /*2950*/  IMAD.WIDE.U32 R40, R60, 0x8, R40 ;  /* 0x000000083c287825 */ /* 0x001fcc00078e0028 */
[----:B------:R-:W2:Y:S01]  /*2960*/  LDG.E.64 R40, desc[UR8][R40.64] ;  /* 0x0000000828287981 */ /* 0x000ea2000c1e1b00 */
[-CC-:B------:R-:W-:Y:S01]  /*2970*/  FFMA.FTZ R43, R79, R91.reuse, R88.reuse ;  /* 0x0000005b4f2b7223 */ /* 0x180fe20000010058 */
[-CC-:B------:R-:W-:Y:S01]  /*2980*/  FFMA.FTZ R44, R84, R91.reuse, R88.reuse ;  /* 0x0000005b542c7223 */ /* 0x180fe20000010058 */
[--C-:B------:R-:W-:Y:S02]  /*2990*/  HADD2.F32 R45, -RZ, R97.reuse.H1_H1 ;  /* 0x30000061ff2d7230 */ /* 0x100fe40000004100 */
[----:B------:R-:W-:Y:S01]  /*29a0*/  FADD.FTZ R42, R80, -R43 ;  /* 0x8000002b502a7221 */ /* 0x000fe20000010000 */
[-CC-:B------:R-:W-:Y:S01]  /*29b0*/  FFMA.FTZ R43, R77, R91.reuse, R88.reuse ;  /* 0x0000005b4d2b7223 */ /* 0x180fe20000010058 */
[----:B------:R-:W-:Y:S01]  /*29c0*/  FFMA.FTZ R88, R82, R91, R88 ;  /* 0x0000005b52587223 */ /* 0x000fe20000010058 */
[----:B------:R-:W-:Y:S01]  /*29d0*/  FADD.FTZ R44, R83, -R44 ;  /* 0x8000002c532c7221 */ /* 0x000fe20000010000 */
[----:B------:R-:W-:Y:S01]  /*29e0*/  FMUL.FTZ R46, R61, R42 ;  /* 0x0000002a3d2e7220 */ /* 0x000fe20000410000 */
[----:B------:R-:W-:-:S02]  /*29f0*/  HADD2.F32 R86, -RZ, R97.H0_H0 ;  /* 0x20000061ff567230 */ /* 0x000fc40000004100 */
[----:B------:R-:W-:Y:S01]  /*2a00*/  FADD.FTZ R88, R81, -R88 ;  /* 0x8000005851587221 */ /* 0x000fe20000010000 */
[C---:B------:R-:W-:Y:S01]  /*2a10*/  FMUL.FTZ R100, R61.reuse, R44 ;  /* 0x0000002c3d647220 */ /* 0x040fe20000410000 */
[----:B------:R-:W-:Y:S01]  /*2a20*/  FADD.FTZ R44, R78, -R43 ;  /* 0x8000002b4e2c7221 */ /* 0x000fe20000010000 */
[----:B------:R-:W-:Y:S01]  /*2a30*/  F2F.F16.F32 R42, R46 ;  /* 0x0000002e002a7304 */ /* 0x000fe20000200800 */
[C---:B------:R-:W-:Y:S01]  /*2a40*/  FMUL.FTZ R102, R61.reuse, R88 ;  /* 0x000000583d667220 */ /* 0x040fe20000410000 */
[-C--:B------:R-:W-:Y:S01]  /*2a50*/  FMUL.FTZ R88, R100, R89.reuse ;  /* 0x0000005964587220 */ /* 0x080fe20000410000 */
[----:B------:R-:W-:Y:S01]  /*2a60*/  FMUL.FTZ R44, R61, R44 ;  /* 0x0000002c3d2c7220 */ /* 0x000fe20000410000 */
[----:B------:R-:W-:Y:S02]  /*2a70*/  FMUL.FTZ R61, R46, R89 ;  /* 0x000000592e3d7220 */ /* 0x000fe40000410000 */
[----:B------:R-:W-:Y:S01]  /*2a80*/  FMUL.FTZ R106, R88, R45 ;  /* 0x0000002d586a7220 */ /* 0x000fe20000410000 */
[----:B------:R-:W-:Y:S01]  /*2a90*/  HADD2.F32 R45, -RZ, R96.H1_H1 ;  /* 0x30000060ff2d7230 */ /* 0x000fe20000004100 */
[----:B------:R0:W1:Y:S01]  /*2aa0*/  F2F.F16.F32 R43, R100 ;  /* 0x00000064002b7304 */ /* 0x0000620000200800 */
[----:B------:R-:W-:-:S02]  /*2ab0*/  FMUL.FTZ R101, R61, R86 ;  /* 0x000000563d657220 */ /* 0x000fc40000410000 */
[----:B------:R-:W3:Y:S05]  /*2ac0*/  LDC.64 R86, c[0x0][0x478] ;  /* 0x00011e00ff567b82 */ /* 0x000eea0000000a00 */
[----:B------:R4:W-:Y:S01]  /*2ad0*/  F2F.F16.F32 R91, R44 ;  /* 0x0000002c005b7304 */ /* 0x0009e20000200800 */
[-C--:B0-----:R-:W-:Y:S01]  /*2ae0*/  FMUL.FTZ R100, R102, R89.reuse ;  /* 0x0000005966647220 */ /* 0x081fe20000410000 */
[----:B------:R-:W-:-:S03]  /*2af0*/  FMUL.FTZ R89, R44, R89 ;  /* 0x000000592c597220 */ /* 0x000fc60000410000 */
[----:B------:R-:W-:Y:S01]  /*2b00*/  FMUL.FTZ R104, R100, R45 ;  /* 0x0000002d64687220 */ /* 0x000fe20000410000 */
[----:B-1----:R-:W-:Y:S02]  /*2b10*/  PRMT R103, R42, 0x5410, R43 ;  /* 0x000054102a677816 */ /* 0x002fe4000000002b */
[----:B------:R0:W1:Y:S01]  /*2b20*/  F2F.F16.F32 R46, R102 ;  /* 0x00000066002e7304 */ /* 0x0000620000200800 */
[----:B----4-:R-:W4:Y:S07]  /*2b30*/  LDC.64 R44, c[0x0][0x468] ;  /* 0x00011a00ff2c7b82 */ /* 0x010f2e0000000a00 */
[----:B------:R-:W5:Y:S01]  /*2b40*/  F2F.F16.F32 R104, R104 ;  /* 0x0000006800687304 */ /* 0x000f620000200800 */
[----:B0-----:R-:W-:-:S02]  /*2b50*/  HADD2.F32 R102, -RZ, R96.H0_H0 ;  /* 0x20000060ff667230 */ /* 0x001fc40000004100 */
[----:B---3--:R-:W-:-:S04]  /*2b60*/  IMAD.WIDE.U32 R86, R60, 0x8, R86 ;  /* 0x000000083c567825 */ /* 0x008fc800078e0056 */
[----:B------:R-:W-:Y:S01]  /*2b70*/  FMUL.FTZ R102, R89, R102 ;  /* 0x0000006659667220 */ /* 0x000fe20000410000 */
[----:B-1----:R-:W-:Y:S01]  /*2b80*/  IMAD.WIDE.U32 R46, R46, 0x10000, RZ ;  /* 0x000100002e2e7825 */ /* 0x002fe200078e00ff */
[----:B------:R-:W-:Y:S04]  /*2b90*/  F2F.F16.F32 R101, R101 ;  /* 0x0000006500657304 */ /* 0x000fe80000200800 */
[----:B------:R-:W-:Y:S02]  /*2ba0*/  LOP3.LUT R47, R103, R47, RZ, 0xfc, !PT ;  /* 0x0000002f672f7212 */ /* 0x000fe400078efcff */
[----:B------:R-:W-:Y:S01]  /*2bb0*/  LOP3.LUT R46, R46, R91, RZ, 0xfc, !PT ;  /* 0x0000005b2e2e7212 */ /* 0x000fe200078efcff */
[----:B-----5:R-:W-:Y:S01]  /*2bc0*/  IMAD.WIDE.U32 R42, R104, 0x10000, RZ ;  /* 0x00010000682a7825 */ /* 0x020fe200078e00ff */
[----:B------:R-:W0:Y:S03]  /*2bd0*/  F2F.F16.F32 R106, R106 ;  /* 0x0000006a006a7304 */ /* 0x000e260000200800 */
[----:B----4-:R-:W-:Y:S01]  /*2be0*/  IMAD.WIDE.U32 R44, R60, 0x8, R44 ;  /* 0x000000083c2c7825 */ /* 0x010fe200078e002c */
[----:B------:R1:W-:Y:S04]  /*2bf0*/  STG.E.64 desc[UR8][R86.64], R46 ;  /* 0x0000002e56007986 */ /* 0x0003e8000c101b08 */
[----:B------:R-:W3:Y:S01]  /*2c00*/  F2F.F16.F32 R105, R102 ;  /* 0x0000006600697304 */ /* 0x000ee20000200800 */
[----:B0-----:R-:W-:-:S04]  /*2c10*/  PRMT R101, R101, 0x5410, R106 ;  /* 0x0000541065657816 */ /* 0x001fc8000000006a */
[----:B------:R-:W-:Y:S02]  /*2c20*/  LOP3.LUT R43, R101, R43, RZ, 0xfc, !PT ;  /* 0x0000002b652b7212 */ /* 0x000fe400078efcff */
[----:B---3--:R-:W-:-:S05]  /*2c30*/  LOP3.LUT R42, R42, R105, RZ, 0xfc, !PT ;  /* 0x000000692a2a7212 */ /* 0x008fca00078efcff */
        /* <DEDUP_REMOVED lines=11> */
[----:B-1----:R-:W-:Y:S06]  /*2cf0*/  BRA `(.L_x_788) ;  /* 0x00000018001c7947 */ /* 0x002fec0003800000 */
.L_x_782:
        /* <DEDUP_REMOVED lines=8> */
[----:B------:R-:W-:Y:S01]  /*2d80*/  SHF.R.U32.HI R44, RZ, 0x10, R53 ;  /* 0x00000010ff2c7819 */ /* 0x000fe20000011635 */
[--C-:B------:R-:W-:Y:S01]  /*2d90*/  FFMA.FTZ R46, R68, R91, R88.reuse ;  /* 0x0000005b442e7223 */ /* 0x100fe20000010058 */
[----:B------:R-:W-:Y:S01]  /*2da0*/  MOV R42, R53 ;  /* 0x00000035002a7202 */ /* 0x000fe20000000f00 */
[-CC-:B------:R-:W-:Y:S01]  /*2db0*/  FFMA.FTZ R43, R63, R91.reuse, R88.reuse ;  /* 0x0000005b3f2b7223 */ /* 0x180fe20000010058 */
[----:B------:R-:W-:Y:S01]  /*2dc0*/  FFMA.FTZ R86, R66, R91, R88 ;  /* 0x0000005b42567223 */ /* 0x000fe20000010058 */
[----:B------:R-:W-:Y:S02]  /*2dd0*/  HADD2.F32 R44, -RZ, R44.H0_H0 ;  /* 0x2000002cff2c7230 */ /* 0x000fe40000004100 */
[----:B------:R-:W-:Y:S01]  /*2de0*/  FADD.FTZ R45, R67, -R46 ;  /* 0x8000002e432d7221 */ /* 0x000fe20000010000 */
[----:B------:R-:W-:Y:S02]  /*2df0*/  HADD2.F32 R42, -RZ, R42.H0_H0 ;  /* 0x2000002aff2a7230 */ /* 0x000fe40000004100 */
[----:B------:R-:W-:Y:S01]  /*2e00*/  FADD.FTZ R43, R64, -R43 ;  /* 0x8000002b402b7221 */ /* 0x000fe20000010000 */
[----:B------:R-:W-:Y:S01]  /*2e10*/  FADD.FTZ R86, R65, -R86 ;  /* 0x8000005641567221 */ /* 0x000fe20000010000 */
[C---:B------:R-:W-:Y:S01]  /*2e20*/  FFMA.FTZ R46, R61.reuse, R45, R44 ;  /* 0x0000002d3d2e7223 */ /* 0x040fe2000001002c */
[----:B------:R-:W-:Y:S01]  /*2e30*/  SHF.R.U64 R44, R52, 0x10, R53 ;  /* 0x00000010342c7819 */ /* 0x000fe20000001235 */
[----:B------:R-:W-:Y:S01]  /*2e40*/  FFMA.FTZ R42, R61, R43, R42 ;  /* 0x0000002b3d2a7223 */ /* 0x000fe2000001002a */
[----:B------:R-:W-:Y:S01]  /*2e50*/  FFMA.FTZ R43, R3, R91, R88 ;  /* 0x0000005b032b7223 */ /* 0x000fe20000010058 */
[----:B------:R-:W-:-:S02]  /*2e60*/  HADD2.F32 R100, -RZ, R51.H0_H0 ;  /* 0x20000033ff647230 */ /* 0x000fc40000004100 */
[-C--:B------:R-:W-:Y:S01]  /*2e70*/  FMUL.FTZ R46, R46, R89.reuse ;  /* 0x000000592e2e7220 */ /* 0x080fe20000410000 */
[----:B------:R-:W-:Y:S01]  /*2e80*/  FMUL.FTZ R47, R42, R89 ;  /* 0x000000592a2f7220 */ /* 0x000fe20000410000 */
[----:B------:R-:W-:Y:S01]  /*2e90*/  MOV R42, R52 ;  /* 0x00000034002a7202 */ /* 0x000fe20000000f00 */
[----:B------:R-:W-:Y:S02]  /*2ea0*/  HADD2.F32 R44, -RZ, R44.H0_H0 ;  /* 0x2000002cff2c7230 */ /* 0x000fe40000004100 */
[----:B------:R-:W-:Y:S01]  /*2eb0*/  FADD.FTZ R43, R62, -R43 ;  /* 0x8000002b3e2b7221 */ /* 0x000fe20000010000 */
[--C-:B------:R-:W-:Y:S02]  /*2ec0*/  HADD2.F32 R103, -RZ, R99.reuse.H1_H1 ;  /* 0x30000063ff677230 */ /* 0x100fe40000004100 */
[----:B------:R-:W-:Y:S01]  /*2ed0*/  FMUL.FTZ R100, R100, R47 ;  /* 0x0000002f64647220 */ /* 0x000fe20000410000 */
[----:B------:R-:W-:Y:S02]  /*2ee0*/  HADD2.F32 R42, -RZ, R42.H0_H0 ;  /* 0x2000002aff2a7230 */ /* 0x000fe40000004100 */
[----:B------:R-:W-:Y:S01]  /*2ef0*/  FFMA.FTZ R44, R61, R86, R44 ;  /* 0x000000563d2c7223 */ /* 0x000fe2000001002c */
[----:B------:R-:W-:-:S02]  /*2f00*/  HADD2.F32 R45, -RZ, R99.H0_H0 ;  /* 0x20000063ff2d7230 */ /* 0x000fc40000004100 */
[----:B------:R-:W-:Y:S01]  /*2f10*/  FMUL.FTZ R103, R103, R46 ;  /* 0x0000002e67677220 */ /* 0x000fe20000410000 */
[----:B------:R-:W-:Y:S02]  /*2f20*/  HADD2.F32 R104, -RZ, R50.H0_H0 ;  /* 0x20000032ff687230 */ /* 0x000fe40000004100 */
[----:B------:R-:W-:Y:S01]  /*2f30*/  FMUL.FTZ R86, R44, R89 ;  /* 0x000000592c567220 */ /* 0x000fe20000410000 */
[----:B------:R-:W-:Y:S01]  /*2f40*/  FFMA.FTZ R44, R61, R43, R42 ;  /* 0x0000002b3d2c7223 */ /* 0x000fe2000001002a */
[----:B------:R-:W-:Y:S01]  /*2f50*/  F2F.F16.F32 R100, R100 ;  /* 0x0000006400647304 */ /* 0x000fe20000200800 */
[----:B------:R-:W0:Y:S01]  /*2f60*/  LDC.64 R42, c[0x0][0x468] ;  /* 0x00011a00ff2a7b82 */ /* 0x000e220000000a00 */
[----:B------:R-:W-:Y:S01]  /*2f70*/  FMUL.FTZ R102, R45, R86 ;  /* 0x000000562d667220 */ /* 0x000fe20000410000 */
[----:B------:R-:W-:-:S04]  /*2f80*/  FMUL.FTZ R87, R44, R89 ;  /* 0x000000592c577220 */ /* 0x000fc80000410000 */
[----:B------:R-:W-:Y:S01]  /*2f90*/  FMUL.FTZ R101, R104, R87 ;  /* 0x0000005768657220 */ /* 0x000fe20000410000 */
[----:B------:R-:W1:Y:S08]  /*2fa0*/  F2F.F16.F32 R44, R102 ;  /* 0x00000066002c7304 */ /* 0x000e700000200800 */
[----:B------:R-:W3:Y:S01]  /*2fb0*/  F2F.F16.F32 R103, R103 ;  /* 0x0000006700677304 */ /* 0x000ee20000200800 */
[----:B-1----:R-:W-:-:S07]  /*2fc0*/  IMAD.WIDE.U32 R44, R44, 0x10000, RZ ;  /* 0x000100002c2c7825 */ /* 0x002fce00078e00ff */
[----:B------:R-:W1:Y:S01]  /*2fd0*/  F2F.F16.F32 R101, R101 ;  /* 0x0000006500657304 */ /* 0x000e620000200800 */
[C---:B0-----:R-:W-:Y:S01]  /*2fe0*/  IMAD.WIDE.U32 R42, R60.reuse, 0x8, R42 ;  /* 0x000000083c2a7825 */ /* 0x041fe200078e002a */
[----:B------:R-:W-:Y:S02]  /*2ff0*/  IADD3 R60, PT, PT, R60, 0x80, RZ ;  /* 0x000000803c3c7810 */ /* 0x000fe40007ffe0ff */
        /* <DEDUP_REMOVED lines=13> */
[----:B0-----:R-:W-:-:S07]  /*30d0*/  FFMA.FTZ R15, R46, R101, R15 ;  /* 0x000000652e0f7223 */ /* 0x001fce000001000f */
.L_x_795:
[----:B------:R-:W-:Y:S05]  /*30e0*/  BSYNC.RECONVERGENT B1 ;  /* 0x0000000000017941 */ /* 0x000fea0003800200 */
.L_x_794:
        /* <DEDUP_REMOVED lines=25> */
[----:B------:R-:W-:Y:S02]  /*3280*/  HADD2.F32 R103, -RZ, R95.H1_H1 ;  /* 0x3000005fff677230 */ /* 0x000fe40000004100 */
[----:B------:R-:W-:Y:S01]  /*3290*/  FMUL.FTZ R100, R100, R47 ;  /* 0x0000002f64647220 */ /* 0x000fe20000410000 */
[----:B------:R-:W-:Y:S02]  /*32a0*/  HADD2.F32 R42, -RZ, R42.H0_H0 ;  /* 0x2000002aff2a7230 */ /* 0x000fe40000004100 */
[----:B------:R-:W-:Y:S01]  /*32b0*/  FFMA.FTZ R44, R61, R86, R44 ;  /* 0x000000563d2c7223 */ /* 0x000fe2000001002c */
[----:B------:R-:W-:-:S02]  /*32c0*/  HADD2.F32 R45, -RZ, R94.H1_H1 ;  /* 0x3000005eff2d7230 */ /* 0x000fc40000004100 */
        /* <DEDUP_REMOVED lines=29> */
.L_x_797:
[----:B------:R-:W-:Y:S05]  /*34a0*/  BSYNC.RECONVERGENT B1 ;  /* 0x0000000000017941 */ /* 0x000fea0003800200 */
.L_x_796:
[----:B------:R-:W-:Y:S05]  /*34b0*/  @!P3 BRA `(.L_x_788) ;  /* 0x00000010002cb947 */ /* 0x000fea0003800000 */
[----:B------:R-:W0:Y:S02]  /*34c0*/  LDC.64 R40, c[0x0][0x390] ;  /* 0x0000e400ff287b82 */ /* 0x000e240000000a00 */
[----:B0-----:R-:W-:-:S06]  /*34d0*/  IMAD.WIDE.U32 R40, R60, 0x8, R40 ;  /* 0x000000083c287825 */ /* 0x001fcc00078e0028 */
[----:B------:R-:W2:Y:S01]  /*34e0*/  LDG.E.64 R40, desc[UR8][R40.64] ;  /* 0x0000000828287981 */ /* 0x000ea2000c1e1b00 */
[----:B------:R-:W-:Y:S01]  /*34f0*/  MOV R42, R57 ;  /* 0x00000039002a7202 */ /* 0x000fe20000000f00 */
[-CC-:B------:R-:W-:Y:S01]  /*3500*/  FFMA.FTZ R43, R79, R91.reuse, R88.reuse ;  /* 0x0000005b4f2b7223 */ /* 0x180fe20000010058 */
[-CC-:B------:R-:W-:Y:S01]  /*3510*/  FFMA.FTZ R44, R84, R91.reuse, R88.reuse ;  /* 0x0000005b542c7223 */ /* 0x180fe20000010058 */
[----:B------:R-:W-:Y:S01]  /*3520*/  SHF.R.U32.HI R46, RZ, 0x10, R57 ;  /* 0x00000010ff2e7819 */ /* 0x000fe20000011639 */
[-C--:B------:R-:W-:Y:S01]  /*3530*/  FFMA.FTZ R87, R77, R91.reuse, R88 ;  /* 0x0000005b4d577223 */ /* 0x080fe20000010058 */
[----:B------:R-:W-:Y:S02]  /*3540*/  HADD2.F32 R42, -RZ, R42.H0_H0 ;  /* 0x2000002aff2a7230 */ /* 0x000fe40000004100 */
[----:B------:R-:W-:Y:S01]  /*3550*/  FADD.FTZ R43, R80, -R43 ;  /* 0x8000002b502b7221 */ /* 0x000fe20000010000 */
[----:B------:R-:W-:Y:S01]  /*3560*/  FADD.FTZ R45, R83, -R44 ;  /* 0x8000002c532d7221 */ /* 0x000fe20000010000 */
[----:B------:R-:W-:Y:S01]  /*3570*/  FFMA.FTZ R88, R82, R91, R88 ;  /* 0x0000005b52587223 */ /* 0x000fe20000010058 */
[----:B------:R-:W-:-:S02]  /*3580*/  HADD2.F32 R46, -RZ, R46.H0_H0 ;  /* 0x2000002eff2e7230 */ /* 0x000fc40000004100 */
[----:B------:R-:W-:Y:S01]  /*3590*/  FFMA.FTZ R44, R61, R43, R42 ;  /* 0x0000002b3d2c7223 */ /* 0x000fe2000001002a */
[----:B------:R-:W-:Y:S01]  /*35a0*/  SHF.R.U64 R43, R56, 0x10, R57 ;  /* 0x00000010382b7819 */ /* 0x000fe20000001239 */
[----:B------:R-:W-:Y:S01]  /*35b0*/  HADD2.F32 R86, -RZ, R97.H0_H0 ;  /* 0x20000061ff567230 */ /* 0x000fe20000004100 */
[----:B------:R-:W-:Y:S01]  /*35c0*/  MOV R42, R56 ;  /* 0x00000038002a7202 */ /* 0x000fe20000000f00 */
[----:B------:R-:W-:Y:S01]  /*35d0*/  FMUL.FTZ R47, R44, R89 ;  /* 0x000000592c2f7220 */ /* 0x000fe20000410000 */
[----:B------:R-:W-:Y:S01]  /*35e0*/  FADD.FTZ R87, R78, -R87 ;  /* 0x800000574e577221 */ /* 0x000fe20000010000 */
[----:B------:R-:W-:Y:S02]  /*35f0*/  HADD2.F32 R44, -RZ, R43.H0_H0 ;  /* 0x2000002bff2c7230 */ /* 0x000fe40000004100 */
[----:B------:R-:W-:Y:S01]  /*3600*/  FADD.FTZ R43, R81, -R88 ;  /* 0x80000058512b7221 */ /* 0x000fe20000010000 */
[----:B------:R-:W-:Y:S02]  /*3610*/  HADD2.F32 R42, -RZ, R42.H0_H0 ;  /* 0x2000002aff2a7230 */ /* 0x000fe40000004100 */
[----:B------:R-:W-:Y:S01]  /*3620*/  FFMA.FTZ R46, R61, R45, R46 ;  /* 0x0000002d3d2e7223 */ /* 0x000fe2000001002e */
[----:B------:R-:W-:-:S02]  /*3630*/  HADD2.F32 R91, -RZ, R97.H1_H1 ;  /* 0x30000061ff5b7230 */ /* 0x000fc40000004100 */
[C---:B------:R-:W-:Y:S01]  /*3640*/  FFMA.FTZ R44, R61.reuse, R43, R44 ;  /* 0x0000002b3d2c7223 */ /* 0x040fe2000001002c */
[----:B------:R-:W-:Y:S01]  /*3650*/  FMUL.FTZ R45, R86, R47 ;  /* 0x0000002f562d7220 */ /* 0x000fe20000410000 */
[----:B------:R-:W-:Y:S01]  /*3660*/  FFMA.FTZ R42, R61, R87, R42 ;  /* 0x000000573d2a7223 */ /* 0x000fe2000001002a */
[-C--:B------:R-:W-:Y:S01]  /*3670*/  FMUL.FTZ R46, R46, R89.reuse ;  /* 0x000000592e2e7220 */ /* 0x080fe20000410000 */
[--C-:B------:R-:W-:Y:S02]  /*3680*/  HADD2.F32 R87, -RZ, R96.reuse.H1_H1 ;  /* 0x30000060ff577230 */ /* 0x100fe40000004100 */
[-C--:B------:R-:W-:Y:S01]  /*3690*/  FMUL.FTZ R86, R44, R89.reuse ;  /* 0x000000592c567220 */ /* 0x080fe20000410000 */
[----:B------:R-:W-:Y:S02]  /*36a0*/  HADD2.F32 R100, -RZ, R96.H0_H0 ;  /* 0x20000060ff647230 */ /* 0x000fe40000004100 */
[----:B------:R-:W-:Y:S01]  /*36b0*/  FMUL.FTZ R91, R91, R46 ;  /* 0x0000002e5b5b7220 */ /* 0x000fe20000410000 */
[----:B------:R-:W-:Y:S01]  /*36c0*/  FMUL.FTZ R89, R42, R89 ;  /* 0x000000592a597220 */ /* 0x000fe20000410000 */
[----:B------:R-:W-:Y:S01]  /*36d0*/  FMUL.FTZ R87, R87, R86 ;  /* 0x0000005657577220 */ /* 0x000fe20000410000 */
[----:B------:R-:W0:Y:S01]  /*36e0*/  LDC.64 R42, c[0x0][0x468] ;  /* 0x00011a00ff2a7b82 */ /* 0x000e220000000a00 */
[----:B------:R-:W-:Y:S01]  /*36f0*/  F2F.F16.F32 R88, R45 ;  /* 0x0000002d00587304 */ /* 0x000fe20000200800 */
[----:B------:R-:W-:-:S07]  /*3700*/  FMUL.FTZ R61, R100, R89 ;  /* 0x00000059643d7220 */ /* 0x000fce0000410000 */
        /* <DEDUP_REMOVED lines=20> */
.L_x_793:
[----:B------:R-:W-:Y:S04]  /*3850*/  BSSY.RECONVERGENT B1, `(.L_x_798) ;  /* 0x0000046000017945 */ /* 0x000fe80003800200 */
[----:B------:R-:W-:Y:S05]  /*3860*/  @!P4 BRA `(.L_x_799) ;  /* 0x000000040010c947 */ /* 0x000fea0003800000 */
[----:B------:R-:W0:Y:S02]  /*3870*/  LDC.64 R40, c[0x0][0x390] ;  /* 0x0000e400ff287b82 */ /* 0x000e240000000a00 */
[----:B0-----:R-:W-:-:S06]  /*3880*/  IMAD.WIDE.U32 R40, R60, 0x8, R40 ;  /* 0x000000083c287825 */ /* 0x001fcc00078e0028 */
[----:B------:R-:W2:Y:S01]  /*3890*/  LDG.E.64 R40, desc[UR8][R40.64] ;  /* 0x0000000828287981 */ /* 0x000ea2000c1e1b00 */
[----:B------:R-:W-:Y:S01]  /*38a0*/  MOV R42, R53 ;  /* 0x00000035002a7202 */ /* 0x000fe20000000f00 */
[-CC-:B------:R-:W-:Y:S01]  /*38b0*/  FFMA.FTZ R43, R63, R91.reuse, R88.reuse ;  /* 0x0000005b3f2b7223 */ /* 0x180fe20000010058 */
[----:B------:R-:W-:Y:S01]  /*38c0*/  FFMA.FTZ R46, R68, R91, R88 ;  /* 0x0000005b442e7223 */ /* 0x000fe20000010058 */
[----:B------:R-:W-:Y:S01]  /*38d0*/  SHF.R.U64 R47, R52, 0x10, R53 ;  /* 0x00000010342f7819 */ /* 0x000fe20000001235 */
[----:B------:R-:W-:Y:S02]  /*38e0*/  HADD2.F32 R106, -RZ, R50.H0_H0 ;  /* 0x20000032ff6a7230 */ /* 0x000fe40000004100 */
[----:B------:R-:W-:Y:S02]  /*38f0*/  HADD2.F32 R44, -RZ, R42.H0_H0 ;  /* 0x2000002aff2c7230 */ /* 0x000fe40000004100 */
[----:B------:R-:W-:Y:S01]  /*3900*/  FADD.FTZ R42, R64, -R43 ;  /* 0x8000002b402a7221 */ /* 0x000fe20000010000 */
[----:B------:R-:W-:Y:S01]  /*3910*/  SHF.R.U32.HI R43, RZ, 0x10, R53 ;  /* 0x00000010ff2b7819 */ /* 0x000fe20000011635 */
[----:B------:R-:W-:-:S02]  /*3920*/  FADD.FTZ R46, R67, -R46 ;  /* 0x8000002e432e7221 */ /* 0x000fc40000010000 */
[----:B------:R-:W-:Y:S01]  /*3930*/  FFMA.FTZ R100, R61, R42, R44 ;  /* 0x0000002a3d647223 */ /* 0x000fe2000001002c */
[----:B------:R-:W-:Y:S01]  /*3940*/  MOV R42, R52 ;  /* 0x00000034002a7202 */ /* 0x000fe20000000f00 */
[----:B------:R-:W-:Y:S02]  /*3950*/  HADD2.F32 R86, -RZ, R43.H0_H0 ;  /* 0x2000002bff567230 */ /* 0x000fe40000004100 */
[----:B------:R-:W-:Y:S01]  /*3960*/  FFMA.FTZ R43, R3, R91, R88 ;  /* 0x0000005b032b7223 */ /* 0x000fe20000010058 */
[----:B------:R0:W-:Y:S01]  /*3970*/  F2F.F16.F32 R44, R100 ;  /* 0x00000064002c7304 */ /* 0x0001e20000200800 */
[----:B------:R-:W-:Y:S01]  /*3980*/  FMUL.FTZ R101, R100, R89 ;  /* 0x0000005964657220 */ /* 0x000fe20000410000 */
[----:B------:R-:W-:Y:S02]  /*3990*/  HADD2.F32 R42, -RZ, R42.H0_H0 ;  /* 0x2000002aff2a7230 */ /* 0x000fe40000004100 */
[----:B------:R-:W-:Y:S01]  /*39a0*/  FFMA.FTZ R102, R61, R46, R86 ;  /* 0x0000002e3d667223 */ /* 0x000fe20000010056 */
[----:B------:R-:W-:Y:S01]  /*39b0*/  FADD.FTZ R46, R62, -R43 ;  /* 0x8000002b3e2e7221 */ /* 0x000fe20000010000 */
[----:B------:R-:W-:Y:S01]  /*39c0*/  FFMA.FTZ R86, R66, R91, R88 ;  /* 0x0000005b42567223 */ /* 0x000fe20000010058 */
[----:B------:R-:W-:-:S02]  /*39d0*/  HADD2.F32 R43, -RZ, R99.H1_H1 ;  /* 0x30000063ff2b7230 */ /* 0x000fc40000004100 */
[----:B------:R-:W-:Y:S01]  /*39e0*/  FFMA.FTZ R46, R61, R46, R42 ;  /* 0x0000002e3d2e7223 */ /* 0x000fe2000001002a */
[----:B------:R-:W-:Y:S02]  /*39f0*/  HADD2.F32 R42, -RZ, R47.H0_H0 ;  /* 0x2000002fff2a7230 */ /* 0x000fe40000004100 */
[----:B------:R-:W-:Y:S01]  /*3a00*/  FADD.FTZ R86, R65, -R86 ;  /* 0x8000005641567221 */ /* 0x000fe20000010000 */
[-C--:B0-----:R-:W-:Y:S01]  /*3a10*/  FMUL.FTZ R100, R102, R89.reuse ;  /* 0x0000005966647220 */ /* 0x081fe20000410000 */
[----:B------:R0:W1:Y:S01]  /*3a20*/  F2F.F16.F32 R45, R102 ;  /* 0x00000066002d7304 */ /* 0x0000620000200800 */
[----:B------:R-:W-:Y:S01]  /*3a30*/  FMUL.FTZ R103, R46, R89 ;  /* 0x000000592e677220 */ /* 0x000fe20000410000 */
[----:B------:R-:W-:Y:S01]  /*3a40*/  FFMA.FTZ R42, R61, R86, R42 ;  /* 0x000000563d2a7223 */ /* 0x000fe2000001002a */
[----:B------:R-:W-:Y:S01]  /*3a50*/  FMUL.FTZ R109, R43, R100 ;  /* 0x000000642b6d7220 */ /* 0x000fe20000410000 */
[----:B------:R-:W-:Y:S02]  /*3a60*/  HADD2.F32 R86, -RZ, R51.H0_H0 ;  /* 0x20000033ff567230 */ /* 0x000fe40000004100 */
[----:B------:R-:W-:Y:S01]  /*3a70*/  FMUL.FTZ R105, R106, R103 ;  /* 0x000000676a697220 */ /* 0x000fe20000410000 */
[----:B------:R-:W-:Y:S01]  /*3a80*/  HADD2.F32 R43, -RZ, R99.H0_H0 ;  /* 0x20000063ff2b7230 */ /* 0x000fe20000004100 */
[----:B------:R3:W-:Y:S01]  /*3a90*/  F2F.F16.F32 R47, R42 ;  /* 0x0000002a002f7304 */ /* 0x0007e20000200800 */
[----:B0-----:R-:W-:Y:S01]  /*3aa0*/  FMUL.FTZ R102, R42, R89 ;  /* 0x000000592a667220 */ /* 0x001fe20000410000 */
[----:B------:R-:W-:-:S02]  /*3ab0*/  FMUL.FTZ R104, R86, R101 ;  /* 0x0000006556687220 */ /* 0x000fc40000410000 */
[----:B------:R-:W0:Y:S01]  /*3ac0*/  LDC.64 R86, c[0x0][0x478] ;  /* 0x00011e00ff567b82 */ /* 0x000e220000000a00 */
[----:B------:R-:W-:Y:S01]  /*3ad0*/  FMUL.FTZ R108, R43, R102 ;  /* 0x000000662b6c7220 */ /* 0x000fe20000410000 */
[----:B-1----:R-:W-:Y:S02]  /*3ae0*/  PRMT R111, R44, 0x5410, R45 ;  /* 0x000054102c6f7816 */ /* 0x002fe4000000002d */
[----:B------:R-:W-:Y:S04]  /*3af0*/  F2F.F16.F32 R104, R104 ;  /* 0x0000006800687304 */ /* 0x000fe80000200800 */
[----:B---3--:R-:W1:Y:S04]  /*3b00*/  LDC.64 R42, c[0x0][0x468] ;  /* 0x00011a00ff2a7b82 */ /* 0x008e680000000a00 */
[----:B------:R-:W3:Y:S08]  /*3b10*/  F2F.F16.F32 R108, R108 ;  /* 0x0000006c006c7304 */ /* 0x000ef00000200800 */
[----:B------:R-:W4:Y:S01]  /*3b20*/  F2F.F16.F32 R109, R109 ;  /* 0x0000006d006d7304 */ /* 0x000f220000200800 */
[----:B0-----:R-:W-:-:S07]  /*3b30*/  IMAD.WIDE.U32 R86, R60, 0x8, R86 ;  /* 0x000000083c567825 */ /* 0x001fce00078e0056 */
[----:B------:R0:W5:Y:S01]  /*3b40*/  F2F.F16.F32 R107, R46 ;  /* 0x0000002e006b7304 */ /* 0x0001620000200800 */
[----:B---3--:R-:W-:-:S04]  /*3b50*/  IMAD.WIDE.U32 R44, R108, 0x10000, RZ ;  /* 0x000100006c2c7825 */ /* 0x008fc800078e00ff */
[C---:B-1----:R-:W-:Y:S01]  /*3b60*/  IMAD.WIDE.U32 R42, R60.reuse, 0x8, R42 ;  /* 0x000000083c2a7825 */ /* 0x042fe200078e002a */
[----:B------:R-:W-:Y:S02]  /*3b70*/  IADD3 R60, PT, PT, R60, 0x80, RZ ;  /* 0x000000803c3c7810 */ /* 0x000fe40007ffe0ff */
[----:B------:R-:W1:Y:S01]  /*3b80*/  F2F.F16.F32 R105, R105 ;  /* 0x0000006900697304 */ /* 0x000e620000200800 */
[----:B0-----:R-:W-:Y:S01]  /*3b90*/  IMAD.WIDE.U32 R46, R47, 0x10000, RZ ;  /* 0x000100002f2e7825 */ /* 0x001fe200078e00ff */
[----:B----4-:R-:W-:-:S04]  /*3ba0*/  PRMT R109, R104, 0x5410, R109 ;  /* 0x00005410686d7816 */ /* 0x010fc8000000006d */
[----:B------:R-:W-:Y:S02]  /*3bb0*/  LOP3.LUT R47, R111, R47, RZ, 0xfc, !PT ;  /* 0x0000002f6f2f7212 */ /* 0x000fe400078efcff */
[----:B-----5:R-:W-:Y:S02]  /*3bc0*/  LOP3.LUT R46, R46, R107, RZ, 0xfc, !PT ;  /* 0x0000006b2e2e7212 */ /* 0x020fe400078efcff */
[----:B------:R-:W-:-:S03]  /*3bd0*/  LOP3.LUT R45, R109, R45, RZ, 0xfc, !PT ;  /* 0x0000002d6d2d7212 */ /* 0x000fc600078efcff */
[----:B------:R0:W-:Y:S01]  /*3be0*/  STG.E.64 desc[UR8][R86.64], R46 ;  /* 0x0000002e56007986 */ /* 0x0001e2000c101b08 */
        /* <DEDUP_REMOVED lines=12> */
.L_x_799:
[----:B------:R-:W-:Y:S05]  /*3cb0*/  BSYNC.RECONVERGENT B1 ;  /* 0x0000000000017941 */ /* 0x000fea0003800200 */
.L_x_798:
        /* <DEDUP_REMOVED lines=35> */
[----:B------:R-:W-:Y:S01]  /*3ef0*/  HADD2.F32 R43, -RZ, R94.H1_H1 ;  /* 0x3000005eff2b7230 */ /* 0x000fe20000004100 */
        /* <DEDUP_REMOVED lines=34> */
.L_x_801:
[----:B------:R-:W-:Y:S05]  /*4120*/  BSYNC.RECONVERGENT B1 ;  /* 0x0000000000017941 */ /* 0x000fea0003800200 */
.L_x_800:
[----:B------:R-:W-:Y:S05]  /*4130*/  @!P3 BRA `(.L_x_788) ;  /* 0x00000004000cb947 */ /* 0x000fea0003800000 */
[----:B------:R-:W0:Y:S02]  /*4140*/  LDC.64 R40, c[0x0][0x390] ;  /* 0x0000e400ff287b82 */ /* 0x000e240000000a00 */
[----:B0-----:R-:W-:-:S06]  /*4150*/  IMAD.WIDE.U32 R40, R60, 0x8, R40 ;  /* 0x000000083c287825 */ /* 0x001fcc00078e0028 */
[----:B------:R-:W2:Y:S01]  /*4160*/  LDG.E.64 R40, desc[UR8][R40.64] ;  /* 0x0000000828287981 */ /* 0x000ea2000c1e1b00 */
[----:B------:R-:W-:Y:S01]  /*4170*/  MOV R42, R57 ;  /* 0x00000039002a7202 */ /* 0x000fe20000000f00 */
[-CC-:B------:R-:W-:Y:S01]  /*4180*/  FFMA.FTZ R43, R79, R91.reuse, R88.reuse ;  /* 0x0000005b4f2b7223 */ /* 0x180fe20000010058 */
[----:B------:R-:W-:Y:S01]  /*4190*/  FFMA.FTZ R46, R84, R91, R88 ;  /* 0x0000005b542e7223 */ /* 0x000fe20000010058 */
[----:B------:R-:W-:Y:S02]  /*41a0*/  SHF.R.U64 R47, R56, 0x10, R57 ;  /* 0x00000010382f7819 */ /* 0x000fe40000001239 */
[----:B------:R-:W-:Y:S02]  /*41b0*/  HADD2.F32 R44, -RZ, R42.H0_H0 ;  /* 0x2000002aff2c7230 */ /* 0x000fe40000004100 */
[----:B------:R-:W-:Y:S01]  /*41c0*/  FADD.FTZ R42, R80, -R43 ;  /* 0x8000002b502a7221 */ /* 0x000fe20000010000 */
[----:B------:R-:W-:Y:S01]  /*41d0*/  SHF.R.U32.HI R43, RZ, 0x10, R57 ;  /* 0x00000010ff2b7819 */ /* 0x000fe20000011639 */
[----:B------:R-:W-:-:S02]  /*41e0*/  FADD.FTZ R46, R83, -R46 ;  /* 0x8000002e532e7221 */ /* 0x000fc40000010000 */
[----:B------:R-:W-:Y:S01]  /*41f0*/  FFMA.FTZ R86, R61, R42, R44 ;  /* 0x0000002a3d567223 */ /* 0x000fe2000001002c */
[----:B------:R-:W-:Y:S01]  /*4200*/  MOV R42, R56 ;  /* 0x00000038002a7202 */ /* 0x000fe20000000f00 */
[----:B------:R-:W-:Y:S02]  /*4210*/  HADD2.F32 R100, -RZ, R43.H0_H0 ;  /* 0x2000002bff647230 */ /* 0x000fe40000004100 */
[-CC-:B------:R-:W-:Y:S01]  /*4220*/  FFMA.FTZ R43, R77, R91.reuse, R88.reuse ;  /* 0x0000005b4d2b7223 */ /* 0x180fe20000010058 */
[----:B------:R-:W-:Y:S01]  /*4230*/  FFMA.FTZ R88, R82, R91, R88 ;  /* 0x0000005b52587223 */ /* 0x000fe20000010058 */
[----:B------:R0:W-:Y:S01]  /*4240*/  F2F.F16.F32 R44, R86 ;  /* 0x00000056002c7304 */ /* 0x0001e20000200800 */
[----:B------:R-:W-:Y:S01]  /*4250*/  FFMA.FTZ R100, R61, R46, R100 ;  /* 0x0000002e3d647223 */ /* 0x000fe20000010064 */
[----:B------:R-:W-:Y:S02]  /*4260*/  HADD2.F32 R46, -RZ, R42.H0_H0 ;  /* 0x2000002aff2e7230 */ /* 0x000fe40000004100 */
[----:B------:R-:W-:Y:S01]  /*4270*/  FADD.FTZ R42, R78, -R43 ;  /* 0x8000002b4e2a7221 */ /* 0x000fe20000010000 */
[----:B------:R-:W-:Y:S01]  /*4280*/  FADD.FTZ R88, R81, -R88 ;  /* 0x8000005851587221 */ /* 0x000fe20000010000 */
[----:B------:R-:W-:-:S02]  /*4290*/  HADD2.F32 R43, -RZ, R97.H1_H1 ;  /* 0x30000061ff2b7230 */ /* 0x000fc40000004100 */
[C---:B------:R-:W-:Y:S01]  /*42a0*/  FFMA.FTZ R42, R61.reuse, R42, R46 ;  /* 0x0000002a3d2a7223 */ /* 0x040fe2000001002e */
[----:B------:R-:W-:Y:S01]  /*42b0*/  HADD2.F32 R46, -RZ, R47.H0_H0 ;  /* 0x2000002fff2e7230 */ /* 0x000fe20000004100 */
[----:B------:R1:W3:Y:S04]  /*42c0*/  F2F.F16.F32 R45, R100 ;  /* 0x00000064002d7304 */ /* 0x0002e80000200800 */
[----:B------:R-:W-:Y:S01]  /*42d0*/  FFMA.FTZ R102, R61, R88, R46 ;  /* 0x000000583d667223 */ /* 0x000fe2000001002e */
[----:B------:R-:W-:Y:S02]  /*42e0*/  HADD2.F32 R88, -RZ, R97.H0_H0 ;  /* 0x20000061ff587230 */ /* 0x000fe40000004100 */
[----:B------:R-:W-:Y:S01]  /*42f0*/  FMUL.FTZ R61, R86, R89 ;  /* 0x00000059563d7220 */ /* 0x000fe20000410000 */
[----:B------:R4:W-:Y:S01]  /*4300*/  F2F.F16.F32 R91, R42 ;  /* 0x0000002a005b7304 */ /* 0x0009e20000200800 */
[----:B0-----:R-:W0:Y:S02]  /*4310*/  LDC.64 R86, c[0x0][0x478] ;  /* 0x00011e00ff567b82 */ /* 0x001e240000000a00 */
[----:B------:R-:W-:Y:S01]  /*4320*/  FMUL.FTZ R101, R88, R61 ;  /* 0x0000003d58657220 */ /* 0x000fe20000410000 */
[-C--:B------:R-:W-:Y:S01]  /*4330*/  FMUL.FTZ R88, R100, R89.reuse ;  /* 0x0000005964587220 */ /* 0x080fe20000410000 */
[-C--:B-1----:R-:W-:Y:S01]  /*4340*/  FMUL.FTZ R100, R102, R89.reuse ;  /* 0x0000005966647220 */ /* 0x082fe20000410000 */
[----:B------:R-:W-:-:S02]  /*4350*/  FMUL.FTZ R89, R42, R89 ;  /* 0x000000592a597220 */ /* 0x000fc40000410000 */
[----:B------:R-:W-:Y:S01]  /*4360*/  FMUL.FTZ R106, R43, R88 ;  /* 0x000000582b6a7220 */ /* 0x000fe20000410000 */
[----:B------:R-:W-:Y:S01]  /*4370*/  HADD2.F32 R43, -RZ, R96.H1_H1 ;  /* 0x30000060ff2b7230 */ /* 0x000fe20000004100 */
[----:B------:R1:W5:Y:S01]  /*4380*/  F2F.F16.F32 R46, R102 ;  /* 0x00000066002e7304 */ /* 0x0003620000200800 */
[----:B---3--:R-:W-:-:S03]  /*4390*/  PRMT R103, R44, 0x5410, R45 ;  /* 0x000054102c677816 */ /* 0x008fc6000000002d */
[----:B------:R-:W-:Y:S02]  /*43a0*/  FMUL.FTZ R104, R43, R100 ;  /* 0x000000642b687220 */ /* 0x000fe40000410000 */
[----:B----4-:R-:W3:Y:S02]  /*43b0*/  LDC.64 R42, c[0x0][0x468] ;  /* 0x00011a00ff2a7b82 */ /* 0x010ee40000000a00 */
[----:B------:R-:W-:Y:S01]  /*43c0*/  F2F.F16.F32 R101, R101 ;  /* 0x0000006500657304 */ /* 0x000fe20000200800 */
[----:B-1----:R-:W-:-:S05]  /*43d0*/  HADD2.F32 R102, -RZ, R96.H0_H0 ;  /* 0x20000060ff667230 */ /* 0x002fca0000004100 */
[----:B------:R-:W-:Y:S01]  /*43e0*/  FMUL.FTZ R102, R102, R89 ;  /* 0x0000005966667220 */ /* 0x000fe20000410000 */
[----:B-----5:R-:W-:Y:S01]  /*43f0*/  IMAD.WIDE.U32 R46, R46, 0x10000, RZ ;  /* 0x000100002e2e7825 */ /* 0x020fe200078e00ff */
[----:B------:R-:W1:Y:S03]  /*4400*/  F2F.F16.F32 R104, R104 ;  /* 0x0000006800687304 */ /* 0x000e660000200800 */
[----:B0-----:R-:W-:Y:S01]  /*4410*/  IMAD.WIDE.U32 R86, R60, 0x8, R86 ;  /* 0x000000083c567825 */ /* 0x001fe200078e0056 */
[----:B------:R-:W-:Y:S02]  /*4420*/  LOP3.LUT R47, R103, R47, RZ, 0xfc, !PT ;  /* 0x0000002f672f7212 */ /* 0x000fe400078efcff */
[----:B------:R-:W-:Y:S02]  /*4430*/  LOP3.LUT R46, R46, R91, RZ, 0xfc, !PT ;  /* 0x0000005b2e2e7212 */ /* 0x000fe400078efcff */
[----:B------:R-:W0:Y:S03]  /*4440*/  F2F.F16.F32 R106, R106 ;  /* 0x0000006a006a7304 */ /* 0x000e260000200800 */
[----:B------:R4:W-:Y:S01]  /*4450*/  STG.E.64 desc[UR8][R86.64], R46 ;  /* 0x0000002e56007986 */ /* 0x0009e2000c101b08 */
[----:B---3--:R-:W-:-:S04]  /*4460*/  IMAD.WIDE.U32 R42, R60, 0x8, R42 ;  /* 0x000000083c2a7825 */ /* 0x008fc800078e002a */
[----:B------:R-:W3:Y:S01]  /*4470*/  F2F.F16.F32 R105, R102 ;  /* 0x0000006600697304 */ /* 0x000ee20000200800 */
[----:B-1----:R-:W-:Y:S01]  /*4480*/  IMAD.WIDE.U32 R44, R104, 0x10000, RZ ;  /* 0x00010000682c7825 */ /* 0x002fe200078e00ff */
        /* <DEDUP_REMOVED lines=13> */
[----:B----4-:R-:W-:-:S07]  /*4560*/  FFMA.FTZ R7, R88, R91, R7 ;  /* 0x0000005b58077223 */ /* 0x010fce0000010007 */
.L_x_788:
[----:B------:R-:W-:Y:S05]  /*4570*/  BSYNC.RECONVERGENT B0 ;  /* 0x0000000000007941 */ /* 0x000fea0003800200 */
.L_x_781:
[----:B------:R-:W0:Y:S01]  /*4580*/  LDC.64 R40, c[0x0][0x380] ;  /* 0x0000e000ff287b82 */ /* 0x000e220000000a00 */
[----:B------:R-:W-:Y:S01]  /*4590*/  UPLOP3.LUT UP1, UPT, UPT, UPT, UP1, 0x40, 0x4 ;  /* 0x000000000004789c */ /* 0x000fe20003f2e810 */
[----:B0-----:R-:W-:-:S04]  /*45a0*/  IADD3 R59, PT, PT, R59, R40, RZ ;  /* 0x000000283b3b7210 */ /* 0x001fc80007ffe0ff */
[----:B------:R-:W-:-:S13]  /*45b0*/  ISETP.GE.AND P1, PT, R59, R41, PT ;  /* 0x000000293b00720c */ /* 0x000fda0003f26270 */
[----:B------:R-:W-:Y:S05]  /*45c0*/  @!P1 BRA `(.L_x_802) ;  /* 0xffffffc0004c9947 */ /* 0x000fea000383ffff */
.L_x_772:
[----:B------:R-:W0:Y:S01]  /*45d0*/  S2UR UR4, SR_CTAID.X ;  /* 0x00000000000479c3 */ /* 0x000e220000002500 */
[----:B------:R-:W-:Y:S01]  /*45e0*/  BSSY.RECONVERGENT B0, `(.L_x_803) ;  /* 0x000000e000007945 */ /* 0x000fe20003800200 */
[----:B0-----:R-:W-:-:S05]  /*45f0*/  IMAD R3, R2, UR4, RZ ;  /* 0x0000000402037c24 */ /* 0x001fca000f8e02ff */
[----:B-----5:R-:W-:Y:S01]  /*4600*/  LEA.HI R45, R3, R0, RZ, 0x1e ;  /* 0x00000000032d7211 */ /* 0x020fe200078ff0ff */
        /* <DEDUP_REMOVED lines=11> */
.L_x_804:
[----:B------:R-:W-:Y:S05]  /*46c0*/  BSYNC.RECONVERGENT B0 ;  /* 0x0000000000007941 */ /* 0x000fea0003800200 */
.L_x_803:
        /* <DEDUP_REMOVED lines=12> */
.L_x_806:
[----:B------:R-:W-:Y:S05]  /*4790*/  BSYNC.RECONVERGENT B0 ;  /* 0x0000000000007941 */ /* 0x000fea0003800200 */
.L_x_805:
        /* <DEDUP_REMOVED lines=11> */
.L_x_807:
        /* <DEDUP_REMOVED lines=11> */
.L_x_6676:


//--------------------- .text._ZN10layer_norm13ln_bwd_kernelINS_13Kernel_traitsI6__halfS2_S2_S2_fjLj1536ELj1ELj1ELj4ELj8ENS_18Kernel_traits_baseILj1536ES2_S2_S2_S2_fjLj128EEEEELb0ELb1ELb0ELb1EEEvNS_9BwdParamsE --------------------------
	.section	.text._ZN10layer_norm13ln_bwd_kernelINS_13Kernel_traitsI6__halfS2_S2_S2_fjLj1536ELj1ELj1ELj4ELj8ENS_18Kernel_traits_baseILj1536ES2_S2_S2_S2_fjLj128EEEEELb0ELb1ELb0ELb1EEEvNS_9BwdParamsE,"ax",@progbits
	.align	128
        .global         _ZN10layer_norm13ln_bwd_kernelINS_13Kernel_traitsI6__halfS2_S2_S2_fjLj1536ELj1ELj1ELj4ELj8ENS_18Kernel_traits_baseILj1536ES2_S2_S2_S2_fjLj128EEEEELb0ELb1ELb0ELb1EEEvNS_9BwdParamsE
        .type           _ZN10layer_norm13ln_bwd_kernelINS_13Kernel_traitsI6__halfS2_S2_S2_fjLj1536ELj1ELj1ELj4ELj8ENS_18Kernel_traits_baseILj1536ES2_S2_S2_S2_fjLj128EEEEELb0ELb1ELb0ELb1EEEvNS_9BwdParamsE,@function
        .size           _ZN10layer_norm13ln_bwd_kernelINS_13Kernel_traitsI6__halfS2_S2_S2_fjLj1536ELj1ELj1ELj4ELj8ENS_18Kernel_traits_baseILj1536ES2_S2_S2_S2_fjLj128EEEEELb0ELb1ELb0ELb1EEEvNS_9BwdParamsE,(.L_x_6677 - _ZN10layer_norm13ln_bwd_kernelINS_13Kernel_traitsI6__halfS2_S2_S2_fjLj1536ELj1ELj1ELj4ELj8ENS_18Kernel_traits_baseILj1536ES2_S2_S2_S2_fjLj128EEEEELb0ELb1ELb0ELb1EEEvNS_9BwdParamsE)
        .other          _ZN10layer_norm13ln_bwd_kernelINS_13Kernel_traitsI6__halfS2_S2_S2_fjLj1536ELj1ELj1ELj4ELj8ENS_18Kernel_traits_baseILj1536ES2_S2_S2_S2_fjLj128EEEEELb0ELb1ELb0ELb1EEEvNS_9BwdParamsE,@"STO_CUDA_ENTRY STV_DEFAULT"
_ZN10layer_norm13ln_bwd_kernelINS_13Kernel_traitsI6__halfS2_S2_S2_fjLj1536ELj1ELj1ELj4ELj8ENS_18Kernel_traits_baseILj1536ES2_S2_S2_S2_fjLj128EEEEELb0ELb1ELb0ELb1EEEvNS_9BwdParamsE:
.text._ZN10layer_norm13ln_bwd_kernelINS_13Kernel_traitsI6__halfS2_S2_S2_fjLj1536ELj1ELj1ELj4ELj8ENS_18Kernel_traits_baseILj1536ES2_S2_S2_S2_fjLj128EEEEELb0ELb1ELb0ELb1EEEvNS_9BwdParamsE:
        /* <DEDUP_REMOVED lines=42> */
[C---:B0-----:R-:W-:Y:S01]  /*02a0*/  IMAD.WIDE.U32 R2, R47.reuse, 0x8, R2 ;  /* 0x000000082f027825 */ /* 0x041fe200078e0002 */
[----:B------:R-:W-:Y:S01]  /*02b0*/  CS2R R8, SRZ ;  /* 0x0000000000087805 */ /* 0x000fe2000001ff00 */
[----:B------:R-:W-:Y:S01]  /*02c0*/  UPLOP3.LUT UP1, UPT, UPT, UPT, UPT, 0x40, 0x4 ;  /* 0x000000000004789c */ /* 0x000fe20003f2e870 */
[----:B------:R-:W0:Y:S02]  /*02d0*/  LDCU UR11, c[0x0][0x388] ;  /* 0x00007100ff0b77ac */ /* 0x000e240008000800 */
[----:B-1----:R-:W4:Y:S01]  /*02e0*/  LDG.E.64 R54, desc[UR8][R2.64+0x800] ;  /* 0x0008000802367981 */ /* 0x002f22000c1e1b00 */
[C---:B--2---:R-:W-:Y:S01]  /*02f0*/  IMAD.WIDE.U32 R4, R47.reuse, 0x8, R4 ;  /* 0x000000082f047825 */ /* 0x044fe200078e0004 */
[----:B------:R-:W-:Y:S01]  /*0300*/  LOP3.LUT R46, R47, 0x60, RZ, 0xc0, !PT ;  /* 0x000000602f2e7812 */ /* 0x000fe200078ec0ff */
[----:B------:R-:W1:Y:S01]  /*0310*/  LDCU.U8 UR10, c[0x0][0x410] ;  /* 0x00008200ff0a77ac */ /* 0x000e620008000000 */
[----:B---3--:R-:W-:Y:S01]  /*0320*/  ISETP.NE.U32.AND P0, PT, R6, RZ, PT ;  /* 0x000000ff0600720c */ /* 0x008fe20003f05070 */
[----:B------:R-:W5:Y:S01]  /*0330*/  LDG.E.64 R56, desc[UR8][R2.64+0x400] ;  /* 0x0004000802387981 */ /* 0x000f62000c1e1b00 */
[----:B------:R-:W-:Y:S01]  /*0340*/  LOP3.LUT R46, R46, 0x1f, R47, 0xf8, !PT ;  /* 0x0000001f2e2e7812 */ /* 0x000fe200078ef82f */
[----:B------:R-:W2:Y:S01]  /*0350*/  LDCU UR14, c[0x0][0x400] ;  /* 0x00008000ff0e77ac */ /* 0x000ea20008000800 */
[----:B------:R-:W-:Y:S01]  /*0360*/  ISETP.NE.AND.EX P0, PT, R7, RZ, PT, P0 ;  /* 0x000000ff0700720c */ /* 0x000fe20003f05300 */
[----:B------:R3:W5:Y:S01]  /*0370*/  LDG.E.64 R58, desc[UR8][R2.64] ;  /* 0x00000008023a7981 */ /* 0x000762000c1e1b00 */
[----:B------:R-:W-:-:S02]  /*0380*/  CS2R R6, SRZ ;  /* 0x0000000000067805 */ /* 0x000fc4000001ff00 */
[----:B------:R-:W-:Y:S01]  /*0390*/  MOV R0, RZ ;  /* 0x000000ff00007202 */ /* 0x000fe20000000f00 */
[----:B------:R-:W0:Y:S01]  /*03a0*/  LDCU.64 UR16, c[0x0][0x478] ;  /* 0x00008f00ff1077ac */ /* 0x000e220008000a00 */
[----:B------:R-:W5:Y:S01]  /*03b0*/  LDG.E.64 R60, desc[UR8][R4.64+0x800] ;  /* 0x00080008043c7981 */ /* 0x000f62000c1e1b00 */
[----:B------:R-:W-:Y:S02]  /*03c0*/  MOV R45, UR7 ;  /* 0x00000007002d7c02 */ /* 0x000fe40008000f00 */
[----:B------:R-:W-:Y:S01]  /*03d0*/  LOP3.LUT R47, R47, 0x1f, RZ, 0xc0, !PT ;  /* 0x0000001f2f2f7812 */ /* 0x000fe200078ec0ff */
[----:B------:R-:W5:Y:S01]  /*03e0*/  LDG.E.64 R62, desc[UR8][R4.64+0x400] ;  /* 0x00040008043e7981 */ /* 0x000f62000c1e1b00 */
[----:B------:R-:W0:Y:S01]  /*03f0*/  LDCU.64 UR12, c[0x0][0x438] ;  /* 0x00008700ff0c77ac */ /* 0x000e220008000a00 */
[----:B---3--:R-:W-:Y:S02]  /*0400*/  CS2R R2, SRZ ;  /* 0x0000000000027805 */ /* 0x008fe4000001ff00 */
[----:B------:R3:W5:Y:S02]  /*0410*/  LDG.E.64 R64, desc[UR8][R4.64] ;  /* 0x0000000804407981 */ /* 0x000764000c1e1b00 */
[----:B---3--:R-:W-:-:S02]  /*0420*/  CS2R R4, SRZ ;  /* 0x0000000000047805 */ /* 0x008fc4000001ff00 */
[----:B012-4-:R-:W-:-:S07]  /*0430*/  SHF.R.U32.HI R106, RZ, 0x10, R55 ;  /* 0x00000010ff6a7819 */ /* 0x017fce0000011637 */
.L_x_817:
        /* <DEDUP_REMOVED lines=25> */
[----:B------:R-:W-:Y:S02]  /*05d0*/  IMAD.WIDE.U32 R50, R95, 0x8, R38 ;  /* 0x000000085f327825 */ /* 0x000fe400078e0026 */
[----:B------:R-:W2:Y:S02]  /*05e0*/  LDG.E.64 R52, desc[UR8][R52.64] ;  /* 0x0000000834347981 */ /* 0x000ea4000c1e1b00 */
[--C-:B-1----:R-:W-:Y:S02]  /*05f0*/  IMAD.WIDE.U32 R34, R87, 0x8, R32.reuse ;  /* 0x0000000857227825 */ /* 0x102fe400078e0020 */
[----:B------:R-:W3:Y:S02]  /*0600*/  LDG.E.64 R50, desc[UR8][R50.64] ;  /* 0x0000000832327981 */ /* 0x000ee4000c1e1b00 */
[----:B------:R-:W-:Y:S02]  /*0610*/  IMAD.WIDE.U32 R36, R85, 0x8, R32 ;  /* 0x0000000855247825 */ /* 0x000fe400078e0020 */
[----:B------:R-:W4:Y:S02]  /*0620*/  LDG.E.64 R34, desc[UR8][R34.64] ;  /* 0x0000000822227981 */ /* 0x000f24000c1e1b00 */
[----:B------:R-:W-:-:S02]  /*0630*/  IMAD.WIDE.U32 R38, R87, 0x8, R38 ;  /* 0x0000000857267825 */ /* 0x000fc400078e0026 */
[----:B------:R-:W4:Y:S04]  /*0640*/  LDG.E.64 R36, desc[UR8][R36.64] ;  /* 0x0000000824247981 */ /* 0x000f28000c1e1b00 */
[----:B------:R-:W4:Y:S01]  /*0650*/  LDG.E.64 R38, desc[UR8][R38.64] ;  /* 0x0000000826267981 */ /* 0x000f22000c1e1b00 */
[----:B------:R-:W-:-:S05]  /*0660*/  IMAD.WIDE.U32 R72, R95, 0x8, R32 ;  /* 0x000000085f487825 */ /* 0x000fca00078e0020 */
[----:B------:R0:W4:Y:S01]  /*0670*/  LDG.E.64 R32, desc[UR8][R72.64] ;  /* 0x0000000848207981 */ /* 0x000122000c1e1b00 */
[----:B------:R-:W-:Y:S01]  /*0680*/  HADD2.F32 R92, -RZ, R59.H0_H0 ;  /* 0x2000003bff5c7230 */ /* 0x000fe20000004100 */
[--C-:B--2---:R-:W-:Y:S01]  /*0690*/  SHF.R.U64 R97, R52, 0x10, R53.reuse ;  /* 0x0000001034617819 */ /* 0x104fe20000001235 */
[----:B------:R-:W-:Y:S01]  /*06a0*/  HADD2.F32 R75, -RZ, R52.H0_H0 ;  /* 0x20000034ff4b7230 */ /* 0x000fe20000004100 */
[----:B------:R-:W-:Y:S02]  /*06b0*/  SHF.R.U32.HI R101, RZ, 0x10, R53 ;  /* 0x00000010ff657819 */ /* 0x000fe40000011635 */
[--C-:B---3--:R-:W-:Y:S01]  /*06c0*/  SHF.R.U64 R117, R50, 0x10, R51.reuse ;  /* 0x0000001032757819 */ /* 0x108fe20000001233 */
[----:B------:R-:W-:Y:S01]  /*06d0*/  HADD2.F32 R79, -RZ, R50.H0_H0 ;  /* 0x20000032ff4f7230 */ /* 0x000fe20000004100 */
[----:B------:R-:W-:Y:S01]  /*06e0*/  SHF.R.U32.HI R115, RZ, 0x10, R51 ;  /* 0x00000010ff737819 */ /* 0x000fe20000011633 */
[----:B------:R-:W-:Y:S01]  /*06f0*/  HADD2.F32 R89, -RZ, R51.H0_H0 ;  /* 0x20000033ff597230 */ /* 0x000fe20000004100 */
[--C-:B----4-:R-:W-:Y:S01]  /*0700*/  SHF.R.U64 R107, R34, 0x10, R35.reuse ;  /* 0x00000010226b7819 */ /* 0x110fe20000001223 */
[----:B------:R-:W-:Y:S01]  /*0710*/  HADD2.F32 R113, -RZ, R35.H0_H0 ;  /* 0x20000023ff717230 */ /* 0x000fe20000004100 */
[----:B------:R-:W-:-:S02]  /*0720*/  SHF.R.U32.HI R94, RZ, 0x10, R35 ;  /* 0x00000010ff5e7819 */ /* 0x000fc40000011623 */
[----:B------:R-:W-:Y:S01]  /*0730*/  SHF.R.U64 R98, R36, 0x10, R37 ;  /* 0x0000001024627819 */ /* 0x000fe20000001225 */
[----:B------:R-:W-:Y:S01]  /*0740*/  HADD2.F32 R81, -RZ, R36.H0_H0 ;  /* 0x20000024ff517230 */ /* 0x000fe20000004100 */
[----:B------:R-:W-:Y:S01]  /*0750*/  SHF.R.U64 R35, R58, 0x10, R59 ;  /* 0x000000103a237819 */ /* 0x000fe2000000123b */
[----:B------:R-:W-:Y:S01]  /*0760*/  HADD2.F32 R36, -RZ, R58.H0_H0 ;  /* 0x2000003aff247230 */ /* 0x000fe20000004100 */
[--C-:B------:R-:W-:Y:S02]  /*0770*/  SHF.R.U64 R50, R38, 0x10, R39.reuse ;  /* 0x0000001026327819 */ /* 0x100fe40000001227 */
[----:B------:R-:W-:Y:S01]  /*0780*/  SHF.R.U32.HI R51, RZ, 0x10, R39 ;  /* 0x00000010ff337819 */ /* 0x000fe20000011627 */
[----:B------:R-:W-:Y:S02]  /*0790*/  HADD2.F32 R97, -RZ, R97.H0_H0 ;  /* 0x20000061ff617230 */ /* 0x000fe40000004100 */
[----:B0-----:R-:W-:Y:S01]  /*07a0*/  FADD.FTZ R73, -R48, R75 ;  /* 0x0000004b30497221 */ /* 0x001fe20000010100 */
[----:B------:R-:W-:-:S02]  /*07b0*/  HADD2.F32 R119, -RZ, R39.H0_H0 ;  /* 0x20000027ff777230 */ /* 0x000fc40000004100 */
[----:B------:R-:W-:Y:S02]  /*07c0*/  HADD2.F32 R35, -RZ, R35.H0_H0 ;  /* 0x20000023ff237230 */ /* 0x000fe40000004100 */
[----:B------:R-:W-:Y:S02]  /*07d0*/  HADD2.F32 R98, -RZ, R98.H0_H0 ;  /* 0x20000062ff627230 */ /* 0x000fe40000004100 */
[----:B------:R-:W-:Y:S01]  /*07e0*/  FMUL.FTZ R83, R36, R81 ;  /* 0x0000005124537220 */ /* 0x000fe20000410000 */
[----:B------:R-:W-:Y:S02]  /*07f0*/  HADD2.F32 R99, -RZ, R53.H0_H0 ;  /* 0x20000035ff637230 */ /* 0x000fe40000004100 */
[----:B------:R-:W-:Y:S02]  /*0800*/  HADD2.F32 R91, -RZ, R38.H0_H0 ;  /* 0x20000026ff5b7230 */ /* 0x000fe40000004100 */
[----:B------:R-:W-:Y:S02]  /*0810*/  HADD2.F32 R101, -RZ, R101.H0_H0 ;  /* 0x20000065ff657230 */ /* 0x000fe40000004100 */
[----:B------:R-:W-:-:S02]  /*0820*/  HADD2.F32 R117, -RZ, R117.H0_H0 ;  /* 0x20000075ff757230 */ /* 0x000fc40000004100 */
[----:B------:R-:W-:Y:S02]  /*0830*/  HADD2.F32 R115, -RZ, R115.H0_H0 ;  /* 0x20000073ff737230 */ /* 0x000fe40000004100 */
[----:B------:R-:W-:Y:S02]  /*0840*/  HADD2.F32 R39, -RZ, R50.H0_H0 ;  /* 0x20000032ff277230 */ /* 0x000fe40000004100 */
[----:B------:R-:W-:Y:S02]  /*0850*/  HADD2.F32 R51, -RZ, R51.H0_H0 ;  /* 0x20000033ff337230 */ /* 0x000fe40000004100 */
[----:B------:R-:W-:Y:S01]  /*0860*/  FADD.FTZ R97, -R48, R97 ;  /* 0x0000006130617221 */ /* 0x000fe20000010100 */
[----:B------:R-:W-:Y:S01]  /*0870*/  SHF.R.U32.HI R96, RZ, 0x10, R37 ;  /* 0x00000010ff607819 */ /* 0x000fe20000011625 */
[----:B------:R-:W-:Y:S02]  /*0880*/  HADD2.F32 R93, -RZ, R37.H0_H0 ;  /* 0x20000025ff5d7230 */ /* 0x000fe40000004100 */
[----:B-----5:R-:W-:Y:S01]  /*0890*/  FMUL.FTZ R72, R88, R73 ;  /* 0x0000004958487220 */ /* 0x020fe20000410000 */
[----:B------:R-:W-:Y:S01]  /*08a0*/  SHF.R.U32.HI R37, RZ, 0x10, R59 ;  /* 0x00000010ff257819 */ /* 0x000fe2000001163b */
[----:B------:R-:W-:Y:S01]  /*08b0*/  FMUL.FTZ R80, R35, R98 ;  /* 0x0000006223507220 */ /* 0x000fe20000410000 */
        /* <DEDUP_REMOVED lines=10> */
[----:B------:R-:W-:Y:S01]  /*0960*/  SHF.R.U64 R111, R32, 0x10, R33 ;  /* 0x00000010206f7819 */ /* 0x000fe20000001221 */
[----:B------:R-:W-:-:S02]  /*0970*/  HADD2.F32 R103, -RZ, R32.H0_H0 ;  /* 0x20000020ff677230 */ /* 0x000fc40000004100 */
[----:B------:R-:W-:Y:S01]  /*0980*/  FADD.FTZ R35, RZ, R83 ;  /* 0x00000053ff237221 */ /* 0x000fe20000010000 */
[----:B------:R-:W-:Y:S01]  /*0990*/  SHF.R.U64 R48, R56, 0x10, R57 ;  /* 0x0000001038307819 */ /* 0x000fe20000001239 */
[----:B------:R-:W-:Y:S01]  /*09a0*/  FMUL.FTZ R97, R88, R97 ;  /* 0x0000006158617220 */ /* 0x000fe20000410000 */
[----:B------:R-:W-:Y:S01]  /*09b0*/  SHF.R.U64 R32, R54, 0x10, R55 ;  /* 0x0000001036207819 */ /* 0x000fe20000001237 */
[----:B------:R-:W-:Y:S01]  /*09c0*/  FFMA.FTZ R36, R72, R83, RZ ;  /* 0x0000005348247223 */ /* 0x000fe200000100ff */
[----:B------:R-:W-:Y:S02]  /*09d0*/  HADD2.F32 R37, -RZ, R37.H0_H0 ;  /* 0x20000025ff257230 */ /* 0x000fe40000004100 */
[----:B------:R-:W-:Y:S01]  /*09e0*/  FMUL.FTZ R92, R92, R93 ;  /* 0x0000005d5c5c7220 */ /* 0x000fe20000410000 */
[----:B------:R-:W-:Y:S02]  /*09f0*/  HADD2.F32 R96, -RZ, R96.H0_H0 ;  /* 0x20000060ff607230 */ /* 0x000fe40000004100 */
[----:B------:R-:W-:Y:S01]  /*0a00*/  FADD.FTZ R35, R35, R80 ;  /* 0x0000005023237221 */ /* 0x000fe20000010000 */
[----:B------:R-:W-:Y:S01]  /*0a10*/  FMUL.FTZ R99, R88, R99 ;  /* 0x0000006358637220 */ /* 0x000fe20000410000 */
[----:B------:R-:W-:Y:S01]  /*0a20*/  FFMA.FTZ R36, R97, R80, R36 ;  /* 0x0000005061247223 */ /* 0x000fe20000010024 */
[----:B------:R-:W-:Y:S01]  /*0a30*/  SHF.R.U32.HI R109, RZ, 0x10, R33 ;  /* 0x00000010ff6d7819 */ /* 0x000fe20000011621 */
[----:B------:R-:W-:-:S02]  /*0a40*/  HADD2.F32 R105, -RZ, R33.H0_H0 ;  /* 0x20000021ff697230 */ /* 0x000fc40000004100 */
[----:B------:R-:W-:Y:S02]  /*0a50*/  HADD2.F32 R48, -RZ, R48.H0_H0 ;  /* 0x20000030ff307230 */ /* 0x000fe40000004100 */
[----:B------:R-:W-:Y:S02]  /*0a60*/  HADD2.F32 R32, -RZ, R32.H0_H0 ;  /* 0x20000020ff207230 */ /* 0x000fe40000004100 */
[----:B------:R-:W-:Y:S02]  /*0a70*/  HADD2.F32 R111, -RZ, R111.H0_H0 ;  /* 0x2000006fff6f7230 */ /* 0x000fe40000004100 */
[----:B------:R-:W-:Y:S02]  /*0a80*/  HADD2.F32 R107, -RZ, R107.H0_H0 ;  /* 0x2000006bff6b7230 */ /* 0x000fe40000004100 */
[----:B------:R-:W-:Y:S01]  /*0a90*/  FMUL.FTZ R82, R37, R96 ;  /* 0x0000006025527220 */ /* 0x000fe20000410000 */
[----:B------:R-:W-:Y:S02]  /*0aa0*/  HADD2.F32 R38, -RZ, R56.H0_H0 ;  /* 0x20000038ff267230 */ /* 0x000fe40000004100 */
[----:B------:R-:W-:Y:S01]  /*0ab0*/  FADD.FTZ R35, R35, R92 ;  /* 0x0000005c23237221 */ /* 0x000fe20000010000 */
[----:B------:R-:W-:-:S02]  /*0ac0*/  HADD2.F32 R33, -RZ, R106.H0_H0 ;  /* 0x2000006aff217230 */ /* 0x000fc40000004100 */
[----:B------:R-:W-:Y:S02]  /*0ad0*/  HADD2.F32 R94, -RZ, R94.H0_H0 ;  /* 0x2000005eff5e7230 */ /* 0x000fe40000004100 */
[C---:B------:R-:W-:Y:S01]  /*0ae0*/  FMUL.FTZ R78, R88.reuse, R89 ;  /* 0x00000059584e7220 */ /* 0x040fe20000410000 */
[C---:B------:R-:W-:Y:S01]  /*0af0*/  FMUL.FTZ R101, R88.reuse, R101 ;  /* 0x0000006558657220 */ /* 0x040fe20000410000 */
[----:B------:R-:W-:Y:S01]  /*0b00*/  FFMA.FTZ R36, R99, R92, R36 ;  /* 0x0000005c63247223 */ /* 0x000fe20000010024 */
[C---:B------:R-:W-:Y:S01]  /*0b10*/  FMUL.FTZ R76, R88.reuse, R79 ;  /* 0x0000004f584c7220 */ /* 0x040fe20000410000 */
[----:B------:R-:W-:Y:S01]  /*0b20*/  FMUL.FTZ R89, R88, R91 ;  /* 0x0000005b58597220 */ /* 0x000fe20000410000 */
[----:B------:R-:W-:Y:S01]  /*0b30*/  FMUL.FTZ R79, R48, R111 ;  /* 0x0000006f304f7220 */ /* 0x000fe20000410000 */
[----:B------:R-:W-:Y:S01]  /*0b40*/  FMUL.FTZ R91, R32, R107 ;  /* 0x0000006b205b7220 */ /* 0x000fe20000410000 */
[----:B------:R-:W-:Y:S01]  /*0b50*/  FMUL.FTZ R75, R38, R103 ;  /* 0x00000067264b7220 */ /* 0x000fe20000410000 */
[----:B------:R-:W-:Y:S01]  /*0b60*/  FMUL.FTZ R48, R33, R94 ;  /* 0x0000005e21307220 */ /* 0x000fe20000410000 */
[----:B------:R-:W-:Y:S01]  /*0b70*/  FADD.FTZ R32, R35, R82 ;  /* 0x0000005223207221 */ /* 0x000fe20000010000 */
[----:B------:R-:W-:-:S02]  /*0b80*/  HADD2.F32 R90, -RZ, R34.H0_H0 ;  /* 0x20000022ff5a7230 */ /* 0x000fc40000004100 */
[----:B------:R-:W-:Y:S01]  /*0b90*/  FFMA.FTZ R33, R101, R82, R36 ;  /* 0x0000005265217223 */ /* 0x000fe20000010024 */
[----:B------:R-:W-:Y:S01]  /*0ba0*/  SHF.R.U32.HI R34, RZ, 0x10, R57 ;  /* 0x00000010ff227819 */ /* 0x000fe20000011639 */
[----:B------:R-:W-:Y:S02]  /*0bb0*/  HADD2.F32 R50, -RZ, R57.H0_H0 ;  /* 0x20000039ff327230 */ /* 0x000fe40000004100 */
[----:B------:R-:W-:Y:S01]  /*0bc0*/  FADD.FTZ R32, R32, R75 ;  /* 0x0000004b20207221 */ /* 0x000fe20000010000 */
[----:B------:R-:W-:Y:S01]  /*0bd0*/  FMUL.FTZ R84, R88, R117 ;  /* 0x0000007558547220 */ /* 0x000fe20000410000 */
[----:B------:R-:W-:Y:S01]  /*0be0*/  FFMA.FTZ R33, R76, R75, R33 ;  /* 0x0000004b4c217223 */ /* 0x000fe20000010021 */
[----:B------:R-:W-:Y:S02]  /*0bf0*/  HADD2.F32 R34, -RZ, R34.H0_H0 ;  /* 0x20000022ff227230 */ /* 0x000fe40000004100 */
[----:B------:R-:W-:Y:S01]  /*0c00*/  FMUL.FTZ R77, R50, R105 ;  /* 0x00000069324d7220 */ /* 0x000fe20000410000 */
[----:B------:R-:W-:-:S02]  /*0c10*/  HADD2.F32 R109, -RZ, R109.H0_H0 ;  /* 0x2000006dff6d7230 */ /* 0x000fc40000004100 */
[----:B------:R-:W-:Y:S01]  /*0c20*/  FADD.FTZ R32, R32, R79 ;  /* 0x0000004f20207221 */ /* 0x000fe20000010000 */
[----:B------:R-:W-:Y:S01]  /*0c30*/  FFMA.FTZ R33, R84, R79, R33 ;  /* 0x0000004f54217223 */ /* 0x000fe20000010021 */
[----:B------:R-:W-:Y:S02]  /*0c40*/  HADD2.F32 R53, -RZ, R54.H0_H0 ;  /* 0x20000036ff357230 */ /* 0x000fe40000004100 */
[----:B------:R-:W-:Y:S01]  /*0c50*/  FMUL.FTZ R74, R88, R115 ;  /* 0x00000073584a7220 */ /* 0x000fe20000410000 */
[----:B------:R-:W-:Y:S01]  /*0c60*/  FMUL.FTZ R73, R34, R109 ;  /* 0x0000006d22497220 */ /* 0x000fe20000410000 */
[----:B------:R-:W-:Y:S01]  /*0c70*/  FADD.FTZ R32, R32, R77 ;  /* 0x0000004d20207221 */ /* 0x000fe20000010000 */
[----:B------:R-:W-:Y:S01]  /*0c80*/  FFMA.FTZ R33, R78, R77, R33 ;  /* 0x0000004d4e217223 */ /* 0x000fe20000010021 */
[----:B------:R-:W-:Y:S02]  /*0c90*/  FMUL.FTZ R86, R53, R90 ;  /* 0x0000005a35567220 */ /* 0x000fe40000410000 */
        /* <DEDUP_REMOVED lines=28> */
.L_x_809:
        /* <DEDUP_REMOVED lines=8> */
[C---:B------:R-:W-:Y:S02]  /*0ee0*/  IMAD.WIDE.U32 R38, R87.reuse, 0x8, R34 ;  /* 0x0000000857267825 */ /* 0x040fe400078e0022 */
[----:B------:R-:W4:Y:S02]  /*0ef0*/  LDG.E.64 R50, desc[UR8][R50.64] ;  /* 0x0000000832327981 */ /* 0x000f24000c1e1b00 */
[--C-:B-1----:R-:W-:Y:S02]  /*0f00*/  IMAD.WIDE.U32 R34, R87, 0x8, R32.reuse ;  /* 0x0000000857227825 */ /* 0x102fe400078e0020 */
[----:B------:R-:W4:Y:S02]  /*0f10*/  LDG.E.64 R38, desc[UR8][R38.64] ;  /* 0x0000000826267981 */ /* 0x000f24000c1e1b00 */
[----:B------:R-:W-:-:S02]  /*0f20*/  IMAD.WIDE.U32 R36, R85, 0x8, R32 ;  /* 0x0000000855247825 */ /* 0x000fc400078e0020 */
[----:B------:R-:W4:Y:S02]  /*0f30*/  LDG.E.64 R34, desc[UR8][R34.64] ;  /* 0x0000000822227981 */ /* 0x000f24000c1e1b00 */
[----:B------:R-:W-:Y:S02]  /*0f40*/  IMAD.WIDE.U32 R72, R95, 0x8, R32 ;  /* 0x000000085f487825 */ /* 0x000fe400078e0020 */
[----:B------:R-:W4:Y:S04]  /*0f50*/  LDG.E.64 R36, desc[UR8][R36.64] ;  /* 0x0000000824247981 */ /* 0x000f28000c1e1b00 */
[----:B------:R0:W4:Y:S01]  /*0f60*/  LDG.E.64 R32, desc[UR8][R72.64] ;  /* 0x0000000848207981 */ /* 0x000122000c1e1b00 */
[----:B--2---:R-:W-:-:S04]  /*0f70*/  IMAD.WIDE.U32 R66, R85, 0x8, R70 ;  /* 0x0000000855427825 */ /* 0x004fc800078e0046 */
[--C-:B------:R-:W-:Y:S02]  /*0f80*/  IMAD.WIDE.U32 R68, R95, 0x8, R70.reuse ;  /* 0x000000085f447825 */ /* 0x100fe400078e0046 */
[----:B------:R-:W5:Y:S02]  /*0f90*/  LDG.E.64 R66, desc[UR8][R66.64] ;  /* 0x0000000842427981 */ /* 0x000f64000c1e1b00 */
[----:B------:R-:W-:Y:S02]  /*0fa0*/  IMAD.WIDE.U32 R70, R87, 0x8, R70 ;  /* 0x0000000857467825 */ /* 0x000fe400078e0046 */
[----:B------:R-:W5:Y:S04]  /*0fb0*/  LDG.E.64 R68, desc[UR8][R68.64] ;  /* 0x0000000844447981 */ /* 0x000f68000c1e1b00 */
[----:B------:R-:W5:Y:S01]  /*0fc0*/  LDG.E.64 R70, desc[UR8][R70.64] ;  /* 0x0000000846467981 */ /* 0x000f62000c1e1b00 */
        /* <DEDUP_REMOVED lines=11> */
[----:B------:R-:W-:-:S02]  /*1080*/  SHF.R.U32.HI R38, RZ, 0x10, R39 ;  /* 0x00000010ff267819 */ /* 0x000fc40000011627 */
[--C-:B------:R-:W-:Y:S01]  /*1090*/  SHF.R.U64 R107, R34, 0x10, R35.reuse ;  /* 0x00000010226b7819 */ /* 0x100fe20000001223 */
[----:B------:R-:W-:Y:S01]  /*10a0*/  HADD2.F32 R113, -RZ, R35.H0_H0 ;  /* 0x20000023ff717230 */ /* 0x000fe20000004100 */
[----:B------:R-:W-:Y:S02]  /*10b0*/  SHF.R.U32.HI R94, RZ, 0x10, R35 ;  /* 0x00000010ff5e7819 */ /* 0x000fe40000011623 */
[----:B------:R-:W-:Y:S01]  /*10c0*/  SHF.R.U64 R98, R36, 0x10, R37 ;  /* 0x0000001024627819 */ /* 0x000fe20000001225 */
[----:B------:R-:W-:Y:S01]  /*10d0*/  HADD2.F32 R81, -RZ, R36.H0_H0 ;  /* 0x20000024ff517230 */ /* 0x000fe20000004100 */
[----:B------:R-:W-:Y:S01]  /*10e0*/  SHF.R.U64 R35, R58, 0x10, R59 ;  /* 0x000000103a237819 */ /* 0x000fe2000000123b */
[----:B------:R-:W-:Y:S02]  /*10f0*/  HADD2.F32 R36, -RZ, R58.H0_H0 ;  /* 0x2000003aff247230 */ /* 0x000fe40000004100 */
[----:B0-----:R-:W-:Y:S01]  /*1100*/  FADD.FTZ R73, -R48, R75 ;  /* 0x0000004b30497221 */ /* 0x001fe20000010100 */
[----:B------:R-:W-:-:S02]  /*1110*/  HADD2.F32 R97, -RZ, R74.H0_H0 ;  /* 0x2000004aff617230 */ /* 0x000fc40000004100 */
[----:B------:R-:W-:Y:S02]  /*1120*/  HADD2.F32 R119, -RZ, R39.H0_H0 ;  /* 0x20000027ff777230 */ /* 0x000fe40000004100 */
[----:B------:R-:W-:Y:S02]  /*1130*/  HADD2.F32 R39, -RZ, R51.H0_H0 ;  /* 0x20000033ff277230 */ /* 0x000fe40000004100 */
[----:B------:R-:W-:Y:S02]  /*1140*/  HADD2.F32 R35, -RZ, R35.H0_H0 ;  /* 0x20000023ff237230 */ /* 0x000fe40000004100 */
[----:B------:R-:W-:Y:S02]  /*1150*/  HADD2.F32 R98, -RZ, R98.H0_H0 ;  /* 0x20000062ff627230 */ /* 0x000fe40000004100 */
[----:B------:R-:W-:Y:S01]  /*1160*/  FMUL.FTZ R83, R36, R81 ;  /* 0x0000005124537220 */ /* 0x000fe20000410000 */
[----:B------:R-:W-:Y:S02]  /*1170*/  HADD2.F32 R101, -RZ, R52.H0_H0 ;  /* 0x20000034ff657230 */ /* 0x000fe40000004100 */
[----:B------:R-:W-:-:S02]  /*1180*/  HADD2.F32 R53, -RZ, R53.H0_H0 ;  /* 0x20000035ff357230 */ /* 0x000fc40000004100 */
        /* <DEDUP_REMOVED lines=97> */
.L_x_810:
        /* <DEDUP_REMOVED lines=32> */
.L_x_812:
[----:B------:R-:W-:Y:S05]  /*19a0*/  BSYNC.RECONVERGENT B0 ;  /* 0x0000000000007941 */ /* 0x000fea0003800200 */
.L_x_811:
[----:B------:R-:W1:Y:S08]  /*19b0*/  S2UR UR5, SR_CgaCtaId ;  /* 0x00000000000579c3 */ /* 0x000e700000008800 */
[----:B------:R-:W-:Y:S01]  /*19c0*/  BAR.SYNC.DEFER_BLOCKING 0x0 ;  /* 0x0000000000007b1d */ /* 0x000fe20000010000 */
[----:B------:R-:W-:Y:S01]  /*19d0*/  FADD.FTZ R0, R37, R0 ;  /* 0x0000000025007221 */ /* 0x000fe20000010000 */
[----:B------:R-:W-:Y:S01]  /*19e0*/  FADD.FTZ R2, R39, R2 ;  /* 0x0000000227027221 */ /* 0x000fe20000010000 */
[----:B------:R-:W-:Y:S01]  /*19f0*/  FADD.FTZ R22, R81, R22 ;  /* 0x0000001651167221 */ /* 0x000fe20000010000 */
[----:B------:R-:W-:Y:S01]  /*1a00*/  FADD.FTZ R14, R90, R14 ;  /* 0x0000000e5a0e7221 */ /* 0x000fe20000010000 */
[----:B------:R-:W-:Y:S01]  /*1a10*/  SHF.R.U64 R90, R60, 0x10, R61 ;  /* 0x000000103c5a7819 */ /* 0x000fe2000000123d */
[----:B------:R-:W-:Y:S01]  /*1a20*/  UMOV UR4, 0x400 ;  /* 0x0000040000047882 */ /* 0x000fe20000000000 */
[----:B------:R-:W-:Y:S01]  /*1a30*/  FADD.FTZ R13, R107, R13 ;  /* 0x0000000d6b0d7221 */ /* 0x000fe20000010000 */
[----:B------:R-:W-:Y:S01]  /*1a40*/  FADD.FTZ R20, R93, R20 ;  /* 0x000000145d147221 */ /* 0x000fe20000010000 */
[----:B------:R-:W-:Y:S01]  /*1a50*/  PRMT R106, R106, 0x5410, R90 ;  /* 0x000054106a6a7816 */ /* 0x000fe2000000005a */
        /* <DEDUP_REMOVED lines=18> */
[----:B------:R-:W-:Y:S01]  /*1b80*/  FADD.FTZ R27, R104, R27 ;  /* 0x0000001b681b7221 */ /* 0x000fe20000010000 */
[----:B------:R-:W-:Y:S01]  /*1b90*/  @!UP1 UIADD3 UR5, UPT, UPT, UR4, 0x1800, URZ ;  /* 0x0000180004059890 */ /* 0x000fe2000fffe0ff */
[----:B------:R-:W-:Y:S01]  /*1ba0*/  FADD.FTZ R28, R115, R28 ;  /* 0x0000001c731c7221 */ /* 0x000fe20000010000 */
[----:B------:R-:W-:Y:S01]  /*1bb0*/  UIADD3 UR6, UPT, UPT, UR4, 0x1830, URZ ;  /* 0x0000183004067890 */ /* 0x000fe2000fffe0ff */
[----:B------:R-:W-:Y:S01]  /*1bc0*/  SHF.R.U32.HI R107, RZ, 0x10, R61 ;  /* 0x00000010ff6b7819 */ /* 0x000fe2000001163d */
        /* <DEDUP_REMOVED lines=10> */
[C---:B------:R-:W-:Y:S01]  /*1c70*/  FADD.FTZ R34, R32.reuse, R37 ;  /* 0x0000002520227221 */ /* 0x040fe20000010000 */
[----:B------:R-:W-:Y:S02]  /*1c80*/  PRMT R32, R32, 0x5410, R33 ;  /* 0x0000541020207816 */ /* 0x000fe40000000021 */
[----:B------:R-:W-:Y:S01]  /*1c90*/  FADD.FTZ R38, R38, R81 ;  /* 0x0000005126267221 */ /* 0x000fe20000010000 */
[--C-:B------:R-:W-:Y:S01]  /*1ca0*/  SHF.R.U64 R33, R62, 0x10, R63.reuse ;  /* 0x000000103e217819 */ /* 0x100fe2000000123f */
[----:B------:R-:W-:Y:S01]  /*1cb0*/  FADD.FTZ R34, R39, R34 ;  /* 0x0000002227227221 */ /* 0x000fe20000010000 */
[----:B------:R-:W-:Y:S01]  /*1cc0*/  SHF.R.U32.HI R36, RZ, 0x10, R63 ;  /* 0x00000010ff247819 */ /* 0x000fe2000001163f */
[----:B------:R-:W-:Y:S01]  /*1cd0*/  FMUL.FTZ R90, R38, UR14 ;  /* 0x0000000e265a7c20 */ /* 0x000fe20008410000 */
[----:B------:R-:W-:Y:S01]  /*1ce0*/  PRMT R38, R33, 0x7610, R38 ;  /* 0x0000761021267816 */ /* 0x000fe20000000026 */
[----:B------:R-:W-:Y:S01]  /*1cf0*/  FMUL.FTZ R93, R34, UR14 ;  /* 0x0000000e225d7c20 */ /* 0x000fe20008410000 */
[----:B------:R-:W-:-:S02]  /*1d00*/  PRMT R33, R35, 0x7610, R33 ;  /* 0x0000761023217816 */ /* 0x000fc40000000021 */
[----:B------:R-:W-:Y:S02]  /*1d10*/  PRMT R32, R36, 0x7610, R32 ;  /* 0x0000761024207816 */ /* 0x000fe40000000020 */
[----:B------:R-:W-:Y:S01]  /*1d20*/  FSEL R90, R90, RZ, !P1 ;  /* 0x000000ff5a5a7208 */ /* 0x000fe20004800000 */
[----:B------:R-:W-:Y:S06]  /*1d30*/  BRA.U UP0, `(.L_x_813) ;  /* 0x0000001100f07547 */ /* 0x000fec000b800000 */
[----:B------:R-:W-:-:S04]  /*1d40*/  UISETP.NE.U32.AND UP0, UPT, UR16, URZ, UPT ;  /* 0x000000ff1000728c */ /* 0x000fc8000bf05070 */
[----:B------:R-:W-:-:S09]  /*1d50*/  UISETP.NE.AND.EX UP0, UPT, UR17, URZ, UPT, UP0 ;  /* 0x000000ff1100728c */ /* 0x000fd2000bf05300 */
[----:B------:R-:W-:Y:S05]  /*1d60*/  BRA.U UP0, `(.L_x_814) ;  /* 0x0000000900347547 */ /* 0x000fea000b800000 */
[C-C-:B------:R-:W-:Y:S01]  /*1d70*/  FFMA.FTZ R97, R93.reuse, R97, R90.reuse ;  /* 0x000000615d617223 */ /* 0x140fe2000001005a */
[C-C-:B------:R-:W-:Y:S01]  /*1d80*/  FFMA.FTZ R101, R93.reuse, R101, R90.reuse ;  /* 0x000000655d657223 */ /* 0x140fe2000001005a */
[----:B------:R-:W-:Y:S01]  /*1d90*/  FFMA.FTZ R99, R93, R99, R90 ;  /* 0x000000635d637223 */ /* 0x000fe2000001005a */
[----:B------:R-:W-:Y:S02]  /*1da0*/  HADD2.F32 R33, -RZ, R33.H0_H0 ;  /* 0x20000021ff217230 */ /* 0x000fe40000004100 */
[----:B------:R-:W-:Y:S01]  /*1db0*/  FADD.FTZ R97, -R97, R80 ;  /* 0x0000005061617221 */ /* 0x000fe20000010100 */
[----:B------:R-:W-:Y:S01]  /*1dc0*/  FADD.FTZ R101, -R101, R82 ;  /* 0x0000005265657221 */ /* 0x000fe20000010100 */
[----:B------:R-:W-:Y:S01]  /*1dd0*/  FADD.FTZ R99, -R99, R92 ;  /* 0x0000005c63637221 */ /* 0x000fe20000010100 */
[----:B------:R-:W-:Y:S01]  /*1de0*/  FFMA.FTZ R92, R93, R84, R90 ;  /* 0x000000545d5c7223 */ /* 0x000fe2000001005a */
[C---:B------:R-:W-:Y:S01]  /*1df0*/  FMUL.FTZ R80, R88.reuse, R97 ;  /* 0x0000006158507220 */ /* 0x040fe20000410000 */
[----:B------:R-:W-:Y:S01]  /*1e00*/  FMUL.FTZ R36, R88, R101 ;  /* 0x0000006558247220 */ /* 0x000fe20000410000 */
[----:B------:R-:W-:-:S02]  /*1e10*/  HADD2.F32 R84, -RZ, R32.H1_H1 ;  /* 0x30000020ff547230 */ /* 0x000fc40000004100 */
[--C-:B------:R-:W-:Y:S01]  /*1e20*/  FFMA.FTZ R72, R93, R72, R90.reuse ;  /* 0x000000485d487223 */ /* 0x100fe2000001005a */
[-C--:B------:R-:W-:Y:S01]  /*1e30*/  FMUL.FTZ R80, R80, R49.reuse ;  /* 0x0000003150507220 */ /* 0x080fe20000410000 */
[----:B------:R-:W-:Y:S01]  /*1e40*/  FMUL.FTZ R81, R36, R49 ;  /* 0x0000003124517220 */ /* 0x000fe20000410000 */
[----:B------:R-:W-:Y:S01]  /*1e50*/  FADD.FTZ R39, -R92, R79 ;  /* 0x0000004f5c277221 */ /* 0x000fe20000010100 */
[----:B------:R-:W-:Y:S01]  /*1e60*/  FMUL.FTZ R82, R88, R99 ;  /* 0x0000006358527220 */ /* 0x000fe20000410000 */
[----:B------:R-:W-:Y:S01]  /*1e70*/  FMUL.FTZ R33, R80, R33 ;  /* 0x0000002150217220 */ /* 0x000fe20000410000 */
[----:B------:R-:W-:Y:S01]  /*1e80*/  FMUL.FTZ R79, R81, R84 ;  /* 0x00000054514f7220 */ /* 0x000fe20000410000 */
[----:B------:R-:W-:Y:S01]  /*1e90*/  FADD.FTZ R83, -R72, R83 ;  /* 0x0000005348537221 */ /* 0x000fe20000010100 */
[C-C-:B------:R-:W-:Y:S01]  /*1ea0*/  FFMA.FTZ R84, R93.reuse, R78, R90.reuse ;  /* 0x0000004e5d547223 */ /* 0x140fe2000001005a */
[----:B------:R-:W-:Y:S01]  /*1eb0*/  HADD2.F32 R35, -RZ, R65.H0_H0 ;  /* 0x20000041ff237230 */ /* 0x000fe20000004100 */
[----:B------:R0:W1:Y:S01]  /*1ec0*/  F2F.F16.F32 R34, R33 ;  /* 0x0000002100227304 */ /* 0x0000620000200800 */
[----:B------:R-:W-:Y:S01]  /*1ed0*/  FMUL.FTZ R82, R82, R49 ;  /* 0x0000003152527220 */ /* 0x000fe20000410000 */
[----:B------:R-:W-:Y:S01]  /*1ee0*/  FMUL.FTZ R36, R88, R83 ;  /* 0x0000005358247220 */ /* 0x000fe20000410000 */
[----:B------:R-:W-:Y:S01]  /*1ef0*/  FFMA.FTZ R74, R93, R74, R90 ;  /* 0x0000004a5d4a7223 */ /* 0x000fe2000001005a */
[----:B------:R-:W-:-:S02]  /*1f00*/  HADD2.F32 R38, -RZ, R38.H0_H0 ;  /* 0x20000026ff267230 */ /* 0x000fc40000004100 */
[----:B------:R-:W-:Y:S01]  /*1f10*/  FMUL.FTZ R35, R82, R35 ;  /* 0x0000002352237220 */ /* 0x000fe20000410000 */
[----:B------:R-:W-:Y:S01]  /*1f20*/  FMUL.FTZ R105, R36, R49 ;  /* 0x0000003124697220 */ /* 0x000fe20000410000 */
[----:B------:R-:W-:Y:S01]  /*1f30*/  FADD.FTZ R73, -R74, R73 ;  /* 0x000000494a497221 */ /* 0x000fe20000010100 */
[----:B------:R-:W2:Y:S01]  /*1f40*/  LDC.64 R36, c[0x0][0x390] ;  /* 0x0000e400ff247b82 */ /* 0x000ea20000000a00 */
[----:B0-----:R-:W-:Y:S01]  /*1f50*/  FADD.FTZ R33, -R84, R77 ;  /* 0x0000004d54217221 */ /* 0x001fe20000010100 */
[----:B------:R-:W-:Y:S01]  /*1f60*/  FMUL.FTZ R84, R88, R39 ;  /* 0x0000002758547220 */ /* 0x000fe20000410000 */
[----:B------:R0:W-:Y:S01]  /*1f70*/  F2F.F16.F32 R72, R35 ;  /* 0x0000002300487304 */ /* 0x0001e20000200800 */
[----:B------:R-:W-:Y:S01]  /*1f80*/  FFMA.FTZ R76, R93, R76, R90 ;  /* 0x0000004c5d4c7223 */ /* 0x000fe2000001005a */
[----:B------:R-:W-:Y:S02]  /*1f90*/  HADD2.F32 R78, -RZ, R64.H0_H0 ;  /* 0x20000040ff4e7230 */ /* 0x000fe40000004100 */
[----:B------:R-:W-:Y:S01]  /*1fa0*/  FMUL.FTZ R83, R84, R49 ;  /* 0x0000003154537220 */ /* 0x000fe20000410000 */
[C---:B------:R-:W-:Y:S01]  /*1fb0*/  FMUL.FTZ R84, R88.reuse, R33 ;  /* 0x0000002158547220 */ /* 0x040fe20000410000 */
[----:B------:R-:W-:Y:S01]  /*1fc0*/  FMUL.FTZ R92, R88, R73 ;  /* 0x00000049585c7220 */ /* 0x000fe20000410000 */
[----:B------:R-:W-:Y:S01]  /*1fd0*/  FADD.FTZ R75, -R76, R75 ;  /* 0x0000004b4c4b7221 */ /* 0x000fe20000010100 */
[----:B------:R-:W-:Y:S01]  /*1fe0*/  FMUL.FTZ R33, R83, R38 ;  /* 0x0000002653217220 */ /* 0x000fe20000410000 */
[-C--:B------:R-:W-:Y:S01]  /*1ff0*/  FMUL.FTZ R84, R84, R49.reuse ;  /* 0x0000003154547220 */ /* 0x080fe20000410000 */
[----:B0-----:R-:W-:Y:S01]  /*2000*/  HADD2.F32 R35, -RZ, R63.H0_H0 ;  /* 0x2000003fff237230 */ /* 0x001fe20000004100 */
[----:B------:R-:W0:Y:S01]  /*2010*/  LDC.64 R38, c[0x0][0x468] ;  /* 0x00011a00ff267b82 */ /* 0x000e220000000a00 */
[----:B------:R-:W3:Y:S01]  /*2020*/  F2F.F16.F32 R79, R79 ;  /* 0x0000004f004f7304 */ /* 0x000ee20000200800 */
[----:B------:R-:W-:Y:S01]  /*2030*/  FMUL.FTZ R92, R92, R49 ;  /* 0x000000315c5c7220 */ /* 0x000fe20000410000 */
[----:B------:R-:W-:Y:S01]  /*2040*/  FMUL.FTZ R78, R105, R78 ;  /* 0x0000004e694e7220 */ /* 0x000fe20000410000 */
[----:B------:R-:W-:Y:S01]  /*2050*/  FMUL.FTZ R73, R84, R35 ;  /* 0x0000002354497220 */ /* 0x000fe20000410000 */
[----:B------:R-:W-:-:S02]  /*2060*/  HADD2.F32 R35, -RZ, R32.H0_H0 ;  /* 0x20000020ff237230 */ /* 0x000fc40000004100 */
[----:B------:R-:W-:Y:S02]  /*2070*/  FMUL.FTZ R94, R88, R75 ;  /* 0x0000004b585e7220 */ /* 0x000fe40000410000 */
[----:B------:R4:W5:Y:S01]  /*2080*/  F2F.F16.F32 R77, R78 ;  /* 0x0000004e004d7304 */ /* 0x0009620000200800 */
[----:B------:R-:W-:Y:S01]  /*2090*/  FMUL.FTZ R75, R92, R35 ;  /* 0x000000235c4b7220 */ /* 0x000fe20000410000 */
[----:B------:R-:W-:Y:S02]  /*20a0*/  HADD2.F32 R35, -RZ, R62.H0_H0 ;  /* 0x2000003eff237230 */ /* 0x000fe40000004100 */
[----:B------:R-:W-:-:S04]  /*20b0*/  FMUL.FTZ R94, R94, R49 ;  /* 0x000000315e5e7220 */ /* 0x000fc80000410000 */
[----:B------:R5:W-:Y:S01]  /*20c0*/  F2F.F16.F32 R96, R73 ;  /* 0x0000004900607304 */ /* 0x000be20000200800 */
[----:B----4-:R-:W-:Y:S01]  /*20d0*/  FMUL.FTZ R78, R94, R35 ;  /* 0x000000235e4e7220 */ /* 0x010fe20000410000 */
[----:B-1----:R-:W-:Y:S01]  /*20e0*/  IMAD.WIDE.U32 R34, R34, 0x10000, RZ ;  /* 0x0001000022227825 */ /* 0x002fe200078e00ff */
[----:B---3--:R-:W-:-:S05]  /*20f0*/  PRMT R97, R72, 0x5410, R79 ;  /* 0x0000541048617816 */ /* 0x008fca000000004f */
[----:B------:R-:W1:Y:S08]  /*2100*/  F2F.F16.F32 R75, R75 ;  /* 0x0000004b004b7304 */ /* 0x000e700000200800 */
[----:B------:R2:W3:Y:S01]  /*2110*/  F2F.F16.F32 R74, R33 ;  /* 0x00000021004a7304 */ /* 0x0004e20000200800 */
[----:B-----5:R-:W-:Y:S02]  /*2120*/  LOP3.LUT R73, R97, R35, RZ, 0xfc, !PT ;  /* 0x0000002361497212 */ /* 0x020fe400078efcff */
[----:B------:R-:W-:Y:S01]  /*2130*/  LOP3.LUT R72, R34, R77, RZ, 0xfc, !PT ;  /* 0x0000004d22487212 */ /* 0x000fe200078efcff */
[----:B--2---:R-:W-:-:S04]  /*2140*/  IMAD.WIDE.U32 R32, R85, 0x8, R36 ;  /* 0x0000000855207825 */ /* 0x004fc800078e0024 */
[----:B------:R-:W2:Y:S01]  /*2150*/  F2F.F16.F32 R79, R78 ;  /* 0x0000004e004f7304 */ /* 0x000ea20000200800 */
[----:B0-----:R-:W-:Y:S01]  /*2160*/  IMAD.WIDE.U32 R76, R85, 0x8, R38 ;  /* 0x00000008554c7825 */ /* 0x001fe200078e0026 */
[----:B------:R-:W4:Y:S01]  /*2170*/  LDG.E.64 R32, desc[UR8][R32.64] ;  /* 0x0000000820207981 */ /* 0x000f22000c1e1b00 */
[----:B-1----:R-:W-:Y:S02]  /*2180*/  PRMT R85, R96, 0x5410, R75 ;  /* 0x0000541060557816 */ /* 0x002fe4000000004b */
[--C-:B------:R-:W-:Y:S01]  /*2190*/  IMAD.WIDE.U32 R34, R95, 0x8, R36.reuse ;  /* 0x000000085f227825 */ /* 0x100fe200078e0024 */
[----:B------:R0:W-:Y:S03]  /*21a0*/  STG.E.64 desc[UR8][R76.64], R72 ;  /* 0x000000484c007986 */ /* 0x0001e6000c101b08 */
[----:B---3--:R-:W-:Y:S02]  /*21b0*/  IMAD.WIDE.U32 R74, R74, 0x10000, RZ ;  /* 0x000100004a4a7825 */ /* 0x008fe400078e00ff */
[----:B------:R-:W3:Y:S02]  /*21c0*/  LDG.E.64 R34, desc[UR8][R34.64] ;  /* 0x0000000822227981 */ /* 0x000ee4000c1e1b00 */
[----:B------:R-:W-:Y:S01]  /*21d0*/  IMAD.WIDE.U32 R36, R87, 0x8, R36 ;  /* 0x0000000857247825 */ /* 0x000fe200078e0024 */
[----:B--2---:R-:W-:-:S02]  /*21e0*/  LOP3.LUT R74, R74, R79, RZ, 0xfc, !PT ;  /* 0x0000004f4a4a7212 */ /* 0x004fc400078efcff */
[----:B------:R-:W-:Y:S01]  /*21f0*/  LOP3.LUT R75, R85, R75, RZ, 0xfc, !PT ;  /* 0x0000004b554b7212 */ /* 0x000fe200078efcff */
[----:B------:R-:W-:-:S05]  /*2200*/  IMAD.WIDE.U32 R78, R95, 0x8, R38 ;  /* 0x000000085f4e7825 */ /* 0x000fca00078e0026 */
[----:B------:R1:W-:Y:S04]  /*2210*/  STG.E.64 desc[UR8][R78.64], R74 ;  /* 0x0000004a4e007986 */ /* 0x0003e8000c101b08 */
[----:B------:R-:W2:Y:S01]  /*2220*/  LDG.E.64 R36, desc[UR8][R36.64] ;  /* 0x0000000824247981 */ /* 0x000ea2000c1e1b00 */
[C-C-:B------:R-:W-:Y:S01]  /*2230*/  FFMA.FTZ R50, R93.reuse, R50, R90.reuse ;  /* 0x000000325d327223 */ /* 0x140fe2000001005a */
[C-C-:B------:R-:W-:Y:S01]  /*2240*/  FFMA.FTZ R51, R93.reuse, R51, R90.reuse ;  /* 0x000000335d337223 */ /* 0x140fe2000001005a */
[C-C-:B------:R-:W-:Y:S01]  /*2250*/  FFMA.FTZ R52, R93.reuse, R52, R90.reuse ;  /* 0x000000345d347223 */ /* 0x140fe2000001005a */
[----:B------:R-:W-:Y:S01]  /*2260*/  FFMA.FTZ R89, R93, R89, R90 ;  /* 0x000000595d597223 */ /* 0x000fe2000001005a */
[----:B------:R-:W-:Y:S01]  /*2270*/  FADD.FTZ R91, -R50, R91 ;  /* 0x0000005b325b7221 */ /* 0x000fe20000010100 */
[----:B0-----:R-:W-:Y:S01]  /*2280*/  FADD.FTZ R73, -R51, R48 ;  /* 0x0000003033497221 */ /* 0x001fe20000010100 */
[----:B------:R-:W-:-:S02]  /*2290*/  HADD2.F32 R51, -RZ, R106.H1_H1 ;  /* 0x3000006aff337230 */ /* 0x000fc40000004100 */
[----:B------:R-:W-:Y:S01]  /*22a0*/  FADD.FTZ R53, -R52, R53 ;  /* 0x0000003534357221 */ /* 0x000fe20000010100 */
[C---:B------:R-:W-:Y:S01]  /*22b0*/  FMUL.FTZ R50, R88.reuse, R91 ;  /* 0x0000005b58327220 */ /* 0x040fe20000410000 */
[----:B------:R-:W-:Y:S01]  /*22c0*/  FMUL.FTZ R72, R88, R73 ;  /* 0x0000004958487220 */ /* 0x000fe20000410000 */
[----:B------:R-:W-:Y:S01]  /*22d0*/  FADD.FTZ R89, -R89, R86 ;  /* 0x0000005659597221 */ /* 0x000fe20000010100 */
[----:B------:R-:W-:Y:S02]  /*22e0*/  HADD2.F32 R73, -RZ, R61.H0_H0 ;  /* 0x2000003dff497230 */ /* 0x000fe40000004100 */
[----:B------:R-:W-:Y:S01]  /*22f0*/  FMUL.FTZ R50, R50, R49 ;  /* 0x0000003132327220 */ /* 0x000fe20000410000 */
[----:B------:R-:W-:Y:S02]  /*2300*/  HADD2.F32 R52, -RZ, R107.H0_H0 ;  /* 0x2000006bff347230 */ /* 0x000fe40000004100 */
[----:B------:R-:W-:-:S04]  /*2310*/  IMAD.WIDE.U32 R38, R87, 0x8, R38 ;  /* 0x0000000857267825 */ /* 0x000fc800078e0026 */
[----:B------:R-:W-:Y:S01]  /*2320*/  FMUL.FTZ R48, R50, R51 ;  /* 0x0000003332307220 */ /* 0x000fe20000410000 */
[----:B------:R-:W-:Y:S01]  /*2330*/  FMUL.FTZ R51, R72, R49 ;  /* 0x0000003148337220 */ /* 0x000fe20000410000 */
[C---:B------:R-:W-:Y:S01]  /*2340*/  FMUL.FTZ R72, R88.reuse, R53 ;  /* 0x0000003558487220 */ /* 0x040fe20000410000 */
[----:B------:R-:W-:Y:S01]  /*2350*/  FMUL.FTZ R88, R88, R89 ;  /* 0x0000005958587220 */ /* 0x000fe20000410000 */
[----:B------:R-:W-:Y:S02]  /*2360*/  HADD2.F32 R53, -RZ, R60.H0_H0 ;  /* 0x2000003cff357230 */ /* 0x000fe40000004100 */
[----:B------:R-:W-:Y:S01]  /*2370*/  FMUL.FTZ R76, R51, R52 ;  /* 0x00000034334c7220 */ /* 0x000fe20000410000 */
[-C--:B------:R-:W-:Y:S01]  /*2380*/  FMUL.FTZ R72, R72, R49.reuse ;  /* 0x0000003148487220 */ /* 0x080fe20000410000 */
[----:B------:R-:W-:Y:S01]  /*2390*/  FMUL.FTZ R88, R88, R49 ;  /* 0x0000003158587220 */ /* 0x000fe20000410000 */
[----:B------:R-:W0:Y:S02]  /*23a0*/  F2F.F16.F32 R48, R48 ;  /* 0x0000003000307304 */ /* 0x000e240000200800 */
[----:B-1----:R-:W-:Y:S01]  /*23b0*/  FMUL.FTZ R74, R72, R73 ;  /* 0x00000049484a7220 */ /* 0x002fe20000410000 */
[----:B------:R-:W-:-:S05]  /*23c0*/  FMUL.FTZ R52, R88, R53 ;  /* 0x0000003558347220 */ /* 0x000fca0000410000 */
[----:B------:R-:W-:Y:S01]  /*23d0*/  F2F.F16.F32 R77, R76 ;  /* 0x0000004c004d7304 */ /* 0x000fe20000200800 */
[----:B0-----:R-:W-:-:S07]  /*23e0*/  IMAD.WIDE.U32 R48, R48, 0x10000, RZ ;  /* 0x0001000030307825 */ /* 0x001fce00078e00ff */
[----:B------:R-:W0:Y:S08]  /*23f0*/  F2F.F16.F32 R74, R74 ;  /* 0x0000004a004a7304 */ /* 0x000e300000200800 */
[----:B------:R-:W1:Y:S01]  /*2400*/  F2F.F16.F32 R75, R52 ;  /* 0x00000034004b7304 */ /* 0x000e620000200800 */
[----:B0-----:R-:W-:-:S04]  /*2410*/  PRMT R77, R74, 0x5410, R77 ;  /* 0x000054104a4d7816 */ /* 0x001fc8000000004d */
[----:B------:R-:W-:Y:S02]  /*2420*/  LOP3.LUT R49, R77, R49, RZ, 0xfc, !PT ;  /* 0x000000314d317212 */ /* 0x000fe400078efcff */
[----:B-1----:R-:W-:-:S05]  /*2430*/  LOP3.LUT R48, R48, R75, RZ, 0xfc, !PT ;  /* 0x0000004b30307212 */ /* 0x002fca00078efcff */
[----:B------:R0:W-:Y:S01]  /*2440*/  STG.E.64 desc[UR8][R38.64], R48 ;  /* 0x0000003026007986 */ /* 0x0001e2000c101b08 */
[--C-:B----4-:R-:W-:Y:S01]  /*2450*/  SHF.R.U64 R73, R32, 0x10, R33.reuse ;  /* 0x0000001020497819 */ /* 0x110fe20000001221 */
[----:B------:R-:W-:Y:S01]  /*2460*/  HADD2.F32 R32, -RZ, R32.H0_H0 ;  /* 0x20000020ff207230 */ /* 0x000fe20000004100 */
[----:B------:R-:W-:Y:S01]  /*2470*/  SHF.R.U32.HI R102, RZ, 0x10, R33 ;  /* 0x00000010ff667819 */ /* 0x000fe20000011621 */
[----:B------:R-:W-:Y:S02]  /*2480*/  HADD2.F32 R53, -RZ, R33.H0_H0 ;  /* 0x20000021ff357230 */ /* 0x000fe40000004100 */
[----:B------:R-:W-:Y:S02]  /*2490*/  HADD2.F32 R73, -RZ, R73.H0_H0 ;  /* 0x20000049ff497230 */ /* 0x000fe40000004100 */
[----:B------:R-:W-:Y:S01]  /*24a0*/  FMUL.FTZ R105, R105, R32 ;  /* 0x0000002069697220 */ /* 0x000fe20000410000 */
[----:B------:R-:W-:Y:S01]  /*24b0*/  HADD2.F32 R102, -RZ, R102.H0_H0 ;  /* 0x20000066ff667230 */ /* 0x000fe20000004100 */
[--C-:B---3--:R-:W-:Y:S01]  /*24c0*/  SHF.R.U64 R32, R34, 0x10, R35.reuse ;  /* 0x0000001022207819 */ /* 0x108fe20000001223 */
[----:B------:R-:W-:Y:S01]  /*24d0*/  HADD2.F32 R99, -RZ, R34.H0_H0 ;  /* 0x20000022ff637230 */ /* 0x000fe20000004100 */
[----:B------:R-:W-:Y:S01]  /*24e0*/  SHF.R.U32.HI R33, RZ, 0x10, R35 ;  /* 0x00000010ff217819 */ /* 0x000fe20000011623 */
[----:B------:R-:W-:-:S02]  /*24f0*/  HADD2.F32 R75, -RZ, R35.H0_H0 ;  /* 0x20000023ff4b7230 */ /* 0x000fc40000004100 */
[----:B------:R-:W-:Y:S01]  /*2500*/  FMUL.FTZ R53, R82, R53 ;  /* 0x0000003552357220 */ /* 0x000fe20000410000 */
[----:B------:R-:W-:Y:S02]  /*2510*/  HADD2.F32 R32, -RZ, R32.H0_H0 ;  /* 0x20000020ff207230 */ /* 0x000fe40000004100 */
[----:B------:R-:W-:Y:S01]  /*2520*/  FMUL.FTZ R99, R94, R99 ;  /* 0x000000635e637220 */ /* 0x000fe20000410000 */
[----:B------:R-:W-:Y:S02]  /*2530*/  HADD2.F32 R33, -RZ, R33.H0_H0 ;  /* 0x20000021ff217230 */ /* 0x000fe40000004100 */
[----:B------:R-:W-:Y:S01]  /*2540*/  FMUL.FTZ R52, R80, R73 ;  /* 0x0000004950347220 */ /* 0x000fe20000410000 */
[----:B------:R-:W-:Y:S01]  /*2550*/  FMUL.FTZ R102, R81, R102 ;  /* 0x0000006651667220 */ /* 0x000fe20000410000 */
[----:B------:R-:W-:Y:S01]  /*2560*/  FMUL.FTZ R94, R83, R32 ;  /* 0x00000020535e7220 */ /* 0x000fe20000410000 */
[----:B------:R-:W-:Y:S01]  /*2570*/  FMUL.FTZ R75, R84, R75 ;  /* 0x0000004b544b7220 */ /* 0x000fe20000410000 */
[----:B------:R-:W-:Y:S01]  /*2580*/  FMUL.FTZ R92, R92, R33 ;  /* 0x000000215c5c7220 */ /* 0x000fe20000410000 */
[--C-:B--2---:R-:W-:Y:S01]  /*2590*/  SHF.R.U64 R34, R36, 0x10, R37.reuse ;  /* 0x0000001024227819 */ /* 0x104fe20000001225 */
[----:B0-----:R-:W-:Y:S01]  /*25a0*/  HADD2.F32 R39, -RZ, R37.H0_H0 ;  /* 0x20000025ff277230 */ /* 0x001fe20000004100 */
[----:B------:R-:W-:Y:S01]  /*25b0*/  SHF.R.U32.HI R32, RZ, 0x10, R37 ;  /* 0x00000010ff207819 */ /* 0x000fe20000011625 */
[----:B------:R-:W-:-:S02]  /*25c0*/  HADD2.F32 R35, -RZ, R36.H0_H0 ;  /* 0x20000024ff237230 */ /* 0x000fc40000004100 */
[----:B------:R-:W-:Y:S02]  /*25d0*/  HADD2.F32 R37, -RZ, R34.H0_H0 ;  /* 0x20000022ff257230 */ /* 0x000fe40000004100 */
[----:B------:R-:W-:Y:S01]  /*25e0*/  FMUL.FTZ R39, R72, R39 ;  /* 0x0000002748277220 */ /* 0x000fe20000410000 */
[----:B------:R-:W-:Y:S02]  /*25f0*/  HADD2.F32 R32, -RZ, R32.H0_H0 ;  /* 0x20000020ff207230 */ /* 0x000fe40000004100 */
[----:B------:R-:W-:Y:S01]  /*2600*/  FMUL.FTZ R35, R88, R35 ;  /* 0x0000002358237220 */ /* 0x000fe20000410000 */
[----:B------:R-:W-:Y:S02]  /*2610*/  FMUL.FTZ R50, R50, R37 ;  /* 0x0000002532327220 */ /* 0x000fe40000410000 */
[----:B------:R-:W-:Y:S01]  /*2620*/  FMUL.FTZ R32, R51, R32 ;  /* 0x0000002033207220 */ /* 0x000fe20000410000 */
[----:B------:R-:W-:Y:S06]  /*2630*/  BRA `(.L_x_815) ;  /* 0x00000020005c7947 */ /* 0x000fec0003800000 */
.L_x_814:
        /* <DEDUP_REMOVED lines=9> */
[----:B------:R-:W-:Y:S01]  /*26d0*/  FMUL.FTZ R100, R88, R101 ;  /* 0x0000006558647220 */ /* 0x000fe20000410000 */
[----:B------:R-:W-:Y:S01]  /*26e0*/  FADD.FTZ R77, -R78, R77 ;  /* 0x0000004d4e4d7221 */ /* 0x000fe20000010100 */
[C-C-:B------:R-:W-:Y:S01]  /*26f0*/  FFMA.FTZ R72, R93.reuse, R72, R90.reuse ;  /* 0x000000485d487223 */ /* 0x140fe2000001005a */
[----:B------:R-:W-:Y:S01]  /*2700*/  FFMA.FTZ R84, R93, R84, R90 ;  /* 0x000000545d547223 */ /* 0x000fe2000001005a */
[----:B------:R-:W-:Y:S01]  /*2710*/  FADD.FTZ R97, -R97, R80 ;  /* 0x0000005061617221 */ /* 0x000fe20000010100 */
[C---:B------:R-:W-:Y:S01]  /*2720*/  FMUL.FTZ R92, R88.reuse, R73 ;  /* 0x00000049585c7220 */ /* 0x040fe20000410000 */
[----:B------:R0:W-:Y:S01]  /*2730*/  F2F.F16.F32 R36, R102 ;  /* 0x0000006600247304 */ /* 0x0001e20000200800 */
[----:B------:R-:W-:Y:S01]  /*2740*/  FMUL.FTZ R98, R88, R77 ;  /* 0x0000004d58627220 */ /* 0x000fe20000410000 */
[----:B------:R-:W-:Y:S01]  /*2750*/  FADD.FTZ R83, -R72, R83 ;  /* 0x0000005348537221 */ /* 0x000fe20000010100 */
[----:B------:R-:W-:Y:S01]  /*2760*/  FADD.FTZ R35, -R84, R79 ;  /* 0x0000004f54237221 */ /* 0x000fe20000010100 */
[----:B------:R-:W-:Y:S01]  /*2770*/  FMUL.FTZ R72, R88, R97 ;  /* 0x0000006158487220 */ /* 0x000fe20000410000 */
[----:B------:R-:W-:-:S02]  /*2780*/  HADD2.F32 R80, -RZ, R33.H0_H0 ;  /* 0x20000021ff507230 */ /* 0x000fc40000004100 */
[----:B------:R-:W-:Y:S01]  /*2790*/  FFMA.FTZ R76, R93, R76, R90 ;  /* 0x0000004c5d4c7223 */ /* 0x000fe2000001005a */
[--C-:B------:R-:W-:Y:S01]  /*27a0*/  HADD2.F32 R81, -RZ, R32.reuse.H0_H0 ;  /* 0x20000020ff517230 */ /* 0x100fe20000004100 */
[----:B------:R1:W2:Y:S01]  /*27b0*/  F2F.F16.F32 R37, R100 ;  /* 0x0000006400257304 */ /* 0x0002a20000200800 */
[----:B------:R-:W-:Y:S02]  /*27c0*/  HADD2.F32 R33, -RZ, R65.H0_H0 ;  /* 0x20000041ff217230 */ /* 0x000fe40000004100 */
[----:B0-----:R-:W-:Y:S01]  /*27d0*/  FMUL.FTZ R102, R102, R49 ;  /* 0x0000003166667220 */ /* 0x001fe20000410000 */
[----:B------:R-:W-:Y:S01]  /*27e0*/  FMUL.FTZ R94, R88, R35 ;  /* 0x00000023585e7220 */ /* 0x000fe20000410000 */
[----:B------:R-:W-:Y:S02]  /*27f0*/  HADD2.F32 R35, -RZ, R32.H1_H1 ;  /* 0x30000020ff237230 */ /* 0x000fe40000004100 */
[----:B------:R-:W-:Y:S01]  /*2800*/  FMUL.FTZ R101, R72, R49 ;  /* 0x0000003148657220 */ /* 0x000fe20000410000 */
[----:B------:R-:W-:Y:S01]  /*2810*/  FADD.FTZ R75, -R76, R75 ;  /* 0x0000004b4c4b7221 */ /* 0x000fe20000010100 */
[----:B------:R-:W-:Y:S01]  /*2820*/  FMUL.FTZ R33, R102, R33 ;  /* 0x0000002166217220 */ /* 0x000fe20000410000 */
[----:B------:R0:W-:Y:S01]  /*2830*/  F2F.F16.F32 R78, R92 ;  /* 0x0000005c004e7304 */ /* 0x0001e20000200800 */
[----:B-1----:R-:W-:Y:S01]  /*2840*/  FMUL.FTZ R100, R100, R49 ;  /* 0x0000003164647220 */ /* 0x002fe20000410000 */
[C---:B------:R-:W-:Y:S01]  /*2850*/  FMUL.FTZ R34, R88.reuse, R83 ;  /* 0x0000005358227220 */ /* 0x040fe20000410000 */
[----:B------:R-:W-:Y:S01]  /*2860*/  FMUL.FTZ R74, R88, R75 ;  /* 0x0000004b584a7220 */ /* 0x000fe20000410000 */
[----:B------:R-:W-:Y:S01]  /*2870*/  FMUL.FTZ R75, R101, R80 ;  /* 0x00000050654b7220 */ /* 0x000fe20000410000 */
[----:B------:R-:W-:Y:S01]  /*2880*/  FMUL.FTZ R35, R100, R35 ;  /* 0x0000002364237220 */ /* 0x000fe20000410000 */
[----:B------:R-:W-:-:S02]  /*2890*/  HADD2.F32 R80, -RZ, R64.H0_H0 ;  /* 0x20000040ff507230 */ /* 0x000fc40000004100 */
[-C--:B------:R-:W-:Y:S01]  /*28a0*/  FMUL.FTZ R103, R34, R49.reuse ;  /* 0x0000003122677220 */ /* 0x080fe20000410000 */
[----:B------:R1:W3:Y:S01]  /*28b0*/  F2F.F16.F32 R77, R98 ;  /* 0x00000062004d7304 */ /* 0x0002e20000200800 */
[-C--:B0-----:R-:W-:Y:S01]  /*28c0*/  FMUL.FTZ R92, R92, R49.reuse ;  /* 0x000000315c5c7220 */ /* 0x081fe20000410000 */
[----:B------:R-:W-:Y:S01]  /*28d0*/  FMUL.FTZ R99, R74, R49 ;  /* 0x000000314a637220 */ /* 0x000fe20000410000 */
[----:B------:R-:W-:Y:S02]  /*28e0*/  FMUL.FTZ R111, R103, R80 ;  /* 0x00000050676f7220 */ /* 0x000fe40000410000 */
[----:B------:R-:W-:Y:S01]  /*28f0*/  FMUL.FTZ R82, R92, R81 ;  /* 0x000000515c527220 */ /* 0x000fe20000410000 */
[----:B------:R-:W-:Y:S02]  /*2900*/  HADD2.F32 R81, -RZ, R63.H0_H0 ;  /* 0x2000003fff517230 */ /* 0x000fe40000004100 */
[----:B------:R0:W4:Y:S01]  /*2910*/  F2F.F16.F32 R39, R72 ;  /* 0x0000004800277304 */ /* 0x0001220000200800 */
[----:B-1----:R-:W-:-:S04]  /*2920*/  FMUL.FTZ R98, R98, R49 ;  /* 0x0000003162627220 */ /* 0x002fc80000410000 */
[----:B------:R-:W-:Y:S01]  /*2930*/  FMUL.FTZ R97, R98, R81 ;  /* 0x0000005162617220 */ /* 0x000fe20000410000 */
[----:B--2---:R-:W-:Y:S01]  /*2940*/  PRMT R81, R36, 0x5410, R37 ;  /* 0x0000541024517816 */ /* 0x004fe20000000025 */
[----:B------:R-:W-:Y:S01]  /*2950*/  HADD2.F32 R37, -RZ, R38.H0_H0 ;  /* 0x20000026ff257230 */ /* 0x000fe20000004100 */
[----:B------:R1:W-:Y:S01]  /*2960*/  F2F.F16.F32 R84, R33 ;  /* 0x0000002100547304 */ /* 0x0003e20000200800 */
[----:B0-----:R-:W0:Y:S01]  /*2970*/  LDC.64 R72, c[0x0][0x390] ;  /* 0x0000e400ff487b82 */ /* 0x001e220000000a00 */
[----:B---3--:R-:W-:Y:S01]  /*2980*/  PRMT R105, R77, 0x5410, R78 ;  /* 0x000054104d697816 */ /* 0x008fe2000000004e */
[----:B------:R-:W-:Y:S02]  /*2990*/  HADD2.F32 R78, -RZ, R62.H0_H0 ;  /* 0x2000003eff4e7230 */ /* 0x000fe40000004100 */
[----:B----4-:R-:W-:-:S03]  /*29a0*/  IMAD.WIDE.U32 R38, R39, 0x10000, RZ ;  /* 0x0001000027267825 */ /* 0x010fc600078e00ff */
[----:B------:R2:W-:Y:S01]  /*29b0*/  F2F.F16.F32 R76, R94 ;  /* 0x0000005e004c7304 */ /* 0x0005e20000200800 */
[----:B-1----:R-:W1:Y:S01]  /*29c0*/  LDC.64 R32, c[0x0][0x478] ;  /* 0x00011e00ff207b82 */ /* 0x002e620000000a00 */
[----:B------:R-:W-:Y:S01]  /*29d0*/  FMUL.FTZ R78, R99, R78 ;  /* 0x0000004e634e7220 */ /* 0x000fe20000410000 */
[----:B------:R-:W-:-:S05]  /*29e0*/  LOP3.LUT R81, R81, R39, RZ, 0xfc, !PT ;  /* 0x0000002751517212 */ /* 0x000fca00078efcff */
[----:B------:R-:W3:Y:S01]  /*29f0*/  F2F.F16.F32 R83, R34 ;  /* 0x0000002200537304 */ /* 0x000ee20000200800 */
[----:B--2---:R-:W-:-:S04]  /*2a00*/  FMUL.FTZ R94, R94, R49 ;  /* 0x000000315e5e7220 */ /* 0x004fc80000410000 */
[----:B------:R-:W-:-:S03]  /*2a10*/  FMUL.FTZ R77, R94, R37 ;  /* 0x000000255e4d7220 */ /* 0x000fc60000410000 */
[----:B------:R2:W4:Y:S01]  /*2a20*/  F2F.F16.F32 R109, R35 ;  /* 0x00000023006d7304 */ /* 0x0005220000200800 */
[----:B0-----:R-:W-:Y:S01]  /*2a30*/  IMAD.WIDE.U32 R36, R85, 0x8, R72 ;  /* 0x0000000855247825 */ /* 0x001fe200078e0048 */
[----:B---3--:R-:W-:-:S06]  /*2a40*/  LOP3.LUT R80, R38, R83, RZ, 0xfc, !PT ;  /* 0x0000005326507212 */ /* 0x008fcc00078efcff */
[----:B------:R-:W0:Y:S01]  /*2a50*/  F2F.F16.F32 R75, R75 ;  /* 0x0000004b004b7304 */ /* 0x000e220000200800 */
[----:B--2---:R-:W2:Y:S01]  /*2a60*/  LDC.64 R34, c[0x0][0x468] ;  /* 0x00011a00ff227b82 */ /* 0x004ea20000000a00 */
[----:B------:R-:W3:Y:S01]  /*2a70*/  LDG.E.64 R36, desc[UR8][R36.64] ;  /* 0x0000000824247981 */ /* 0x000ee2000c1e1b00 */
[----:B----4-:R-:W-:-:S05]  /*2a80*/  PRMT R109, R84, 0x5410, R109 ;  /* 0x00005410546d7816 */ /* 0x010fca000000006d */
[----:B------:R-:W-:Y:S01]  /*2a90*/  F2F.F16.F32 R82, R82 ;  /* 0x0000005200527304 */ /* 0x000fe20000200800 */
[----:B0-----:R-:W-:-:S07]  /*2aa0*/  IMAD.WIDE.U32 R38, R75, 0x10000, RZ ;  /* 0x000100004b267825 */ /* 0x001fce00078e00ff */
[----:B------:R-:W0:Y:S08]  /*2ab0*/  F2F.F16.F32 R97, R97 ;  /* 0x0000006100617304 */ /* 0x000e300000200800 */
[----:B------:R-:W-:Y:S08]  /*2ac0*/  F2F.F16.F32 R79, R74 ;  /* 0x0000004a004f7304 */ /* 0x000ff00000200800 */
[----:B------:R4:W-:Y:S08]  /*2ad0*/  F2F.F16.F32 R74, R77 ;  /* 0x0000004d004a7304 */ /* 0x0009f00000200800 */
[----:B------:R-:W5:Y:S08]  /*2ae0*/  F2F.F16.F32 R111, R111 ;  /* 0x0000006f006f7304 */ /* 0x000f700000200800 */
[----:B------:R-:W2:Y:S01]  /*2af0*/  F2F.F16.F32 R113, R78 ;  /* 0x0000004e00717304 */ /* 0x000ea20000200800 */
[----:B0-----:R-:W-:Y:S01]  /*2b00*/  PRMT R115, R97, 0x5410, R82 ;  /* 0x0000541061737816 */ /* 0x001fe20000000052 */
[----:B----4-:R-:W-:Y:S01]  /*2b10*/  IMAD.WIDE.U32 R76, R76, 0x10000, RZ ;  /* 0x000100004c4c7825 */ /* 0x010fe200078e00ff */
[----:B------:R-:W-:-:S03]  /*2b20*/  LOP3.LUT R83, R109, R39, RZ, 0xfc, !PT ;  /* 0x000000276d537212 */ /* 0x000fc600078efcff */
[----:B-1----:R-:W-:Y:S01]  /*2b30*/  IMAD.WIDE.U32 R96, R85, 0x8, R32 ;  /* 0x0000000855607825 */ /* 0x002fe200078e0020 */
[----:B-----5:R-:W-:-:S03]  /*2b40*/  LOP3.LUT R82, R38, R111, RZ, 0xfc, !PT ;  /* 0x0000006f26527212 */ /* 0x020fc600078efcff */
[----:B------:R-:W-:Y:S01]  /*2b50*/  IMAD.WIDE.U32 R74, R74, 0x10000, RZ ;  /* 0x000100004a4a7825 */ /* 0x000fe200078e00ff */
[----:B------:R-:W-:Y:S01]  /*2b60*/  LOP3.LUT R76, R76, R79, RZ, 0xfc, !PT ;  /* 0x0000004f4c4c7212 */ /* 0x000fe200078efcff */
[----:B------:R0:W-:Y:S02]  /*2b70*/  STG.E.64 desc[UR8][R96.64], R80 ;  /* 0x0000005060007986 */ /* 0x0001e4000c101b08 */
[----:B--2---:R-:W-:Y:S01]  /*2b80*/  IMAD.WIDE.U32 R84, R85, 0x8, R34 ;  /* 0x0000000855547825 */ /* 0x004fe200078e0022 */
[----:B------:R-:W-:-:S03]  /*2b90*/  LOP3.LUT R77, R105, R77, RZ, 0xfc, !PT ;  /* 0x0000004d694d7212 */ /* 0x000fc600078efcff */
[----:B------:R-:W-:Y:S01]  /*2ba0*/  IMAD.WIDE.U32 R38, R95, 0x8, R72 ;  /* 0x000000085f267825 */ /* 0x000fe200078e0048 */
[----:B------:R-:W-:Y:S02]  /*2bb0*/  LOP3.LUT R75, R115, R75, RZ, 0xfc, !PT ;  /* 0x0000004b734b7212 */ /* 0x000fe400078efcff */
[----:B------:R-:W-:Y:S01]  /*2bc0*/  LOP3.LUT R74, R74, R113, RZ, 0xfc, !PT ;  /* 0x000000714a4a7212 */ /* 0x000fe200078efcff */
[C---:B------:R-:W-:Y:S01]  /*2bd0*/  IMAD.WIDE.U32 R78, R95.reuse, 0x8, R32 ;  /* 0x000000085f4e7825 */ /* 0x040fe200078e0020 */
[----:B------:R1:W-:Y:S03]  /*2be0*/  STG.E.64 desc[UR8][R84.64], R82 ;  /* 0x0000005254007986 */ /* 0x0003e6000c101b08 */
[----:B0-----:R-:W-:Y:S01]  /*2bf0*/  IMAD.WIDE.U32 R80, R95, 0x8, R34 ;  /* 0x000000085f507825 */ /* 0x001fe200078e0022 */
[----:B------:R-:W2:Y:S03]  /*2c00*/  LDG.E.64 R38, desc[UR8][R38.64] ;  /* 0x0000000826267981 */ /* 0x000ea6000c1e1b00 */
[----:B------:R-:W-:Y:S01]  /*2c10*/  IMAD.WIDE.U32 R72, R87, 0x8, R72 ;  /* 0x0000000857487825 */ /* 0x000fe200078e0048 */
[----:B------:R-:W-:Y:S04]  /*2c20*/  STG.E.64 desc[UR8][R78.64], R76 ;  /* 0x0000004c4e007986 */ /* 0x000fe8000c101b08 */
[----:B------:R0:W-:Y:S04]  /*2c30*/  STG.E.64 desc[UR8][R80.64], R74 ;  /* 0x0000004a50007986 */ /* 0x0001e8000c101b08 */
[----:B------:R-:W4:Y:S01]  /*2c40*/  LDG.E.64 R72, desc[UR8][R72.64] ;  /* 0x0000000848487981 */ /* 0x000f22000c1e1b00 */
[C-C-:B------:R-:W-:Y:S01]  /*2c50*/  FFMA.FTZ R52, R93.reuse, R52, R90.reuse ;  /* 0x000000345d347223 */ /* 0x140fe2000001005a */
[C-C-:B------:R-:W-:Y:S01]  /*2c60*/  FFMA.FTZ R50, R93.reuse, R50, R90.reuse ;  /* 0x000000325d327223 */ /* 0x140fe2000001005a */
[----:B------:R-:W-:-:S02]  /*2c70*/  FFMA.FTZ R51, R93, R51, R90 ;  /* 0x000000335d337223 */ /* 0x000fc4000001005a */
[----:B------:R-:W-:Y:S01]  /*2c80*/  FADD.FTZ R53, -R52, R53 ;  /* 0x0000003534357221 */ /* 0x000fe20000010100 */
[----:B------:R-:W-:Y:S01]  /*2c90*/  FADD.FTZ R91, -R50, R91 ;  /* 0x0000005b325b7221 */ /* 0x000fe20000010100 */
[----:B------:R-:W-:Y:S02]  /*2ca0*/  FFMA.FTZ R89, R93, R89, R90 ;  /* 0x000000595d597223 */ /* 0x000fe4000001005a */
[C---:B-1----:R-:W-:Y:S01]  /*2cb0*/  FMUL.FTZ R82, R88.reuse, R53 ;  /* 0x0000003558527220 */ /* 0x042fe20000410000 */
[----:B------:R-:W-:Y:S01]  /*2cc0*/  FADD.FTZ R53, -R51, R48 ;  /* 0x0000003033357221 */ /* 0x000fe20000010100 */
[C---:B------:R-:W-:Y:S01]  /*2cd0*/  FMUL.FTZ R52, R88.reuse, R91 ;  /* 0x0000005b58347220 */ /* 0x040fe20000410000 */
[----:B------:R-:W-:Y:S01]  /*2ce0*/  FADD.FTZ R89, -R89, R86 ;  /* 0x0000005659597221 */ /* 0x000fe20000010100 */
[----:B0-----:R-:W-:Y:S02]  /*2cf0*/  HADD2.F32 R75, -RZ, R106.H1_H1 ;  /* 0x3000006aff4b7230 */ /* 0x001fe40000004100 */
[----:B------:R-:W-:Y:S01]  /*2d00*/  FMUL.FTZ R84, R88, R53 ;  /* 0x0000003558547220 */ /* 0x000fe20000410000 */
[----:B------:R-:W0:Y:S01]  /*2d10*/  F2F.F16.F32 R48, R52 ;  /* 0x0000003400307304 */ /* 0x000e220000200800 */
[----:B------:R-:W-:Y:S01]  /*2d20*/  FMUL.FTZ R76, R52, R49 ;  /* 0x00000031344c7220 */ /* 0x000fe20000410000 */
[----:B------:R-:W-:Y:S01]  /*2d30*/  FMUL.FTZ R78, R88, R89 ;  /* 0x00000059584e7220 */ /* 0x000fe20000410000 */
[----:B------:R-:W-:-:S02]  /*2d40*/  HADD2.F32 R107, -RZ, R107.H0_H0 ;  /* 0x2000006bff6b7230 */ /* 0x000fc40000004100 */
[-C--:B------:R-:W-:Y:S01]  /*2d50*/  FMUL.FTZ R74, R84, R49.reuse ;  /* 0x00000031544a7220 */ /* 0x080fe20000410000 */
[----:B------:R-:W-:Y:S02]  /*2d60*/  HADD2.F32 R80, -RZ, R61.H0_H0 ;  /* 0x2000003dff507230 */ /* 0x000fe40000004100 */
[----:B------:R-:W-:Y:S01]  /*2d70*/  FMUL.FTZ R77, R82, R49 ;  /* 0x00000031524d7220 */ /* 0x000fe20000410000 */
[----:B------:R-:W-:Y:S01]  /*2d80*/  FMUL.FTZ R79, R76, R75 ;  /* 0x0000004b4c4f7220 */ /* 0x000fe20000410000 */
[----:B------:R-:W-:Y:S01]  /*2d90*/  F2F.F16.F32 R51, R82 ;  /* 0x0000005200337304 */ /* 0x000fe20000200800 */
[----:B------:R-:W-:Y:S02]  /*2da0*/  HADD2.F32 R75, -RZ, R60.H0_H0 ;  /* 0x2000003cff4b7230 */ /* 0x000fe40000004100 */
[----:B------:R-:W-:Y:S01]  /*2db0*/  FMUL.FTZ R107, R74, R107 ;  /* 0x0000006b4a6b7220 */ /* 0x000fe20000410000 */
[----:B------:R-:W-:-:S04]  /*2dc0*/  FMUL.FTZ R80, R77, R80 ;  /* 0x000000504d507220 */ /* 0x000fc80000410000 */
[----:B------:R-:W1:Y:S08]  /*2dd0*/  F2F.F16.F32 R50, R84 ;  /* 0x0000005400327304 */ /* 0x000e700000200800 */
[----:B------:R5:W1:Y:S02]  /*2de0*/  F2F.F16.F32 R53, R78 ;  /* 0x0000004e00357304 */ /* 0x000a640000200800 */
[----:B-----5:R-:W-:-:S06]  /*2df0*/  FMUL.FTZ R78, R78, R49 ;  /* 0x000000314e4e7220 */ /* 0x020fcc0000410000 */
[----:B------:R-:W5:Y:S01]  /*2e00*/  F2F.F16.F32 R79, R79 ;  /* 0x0000004f004f7304 */ /* 0x000f620000200800 */
[----:B------:R-:W-:Y:S01]  /*2e10*/  FMUL.FTZ R75, R78, R75 ;  /* 0x0000004b4e4b7220 */ /* 0x000fe20000410000 */
[----:B0-----:R-:W-:-:S06]  /*2e20*/  IMAD.WIDE.U32 R48, R48, 0x10000, RZ ;  /* 0x0001000030307825 */ /* 0x001fcc00078e00ff */
[----:B------:R-:W-:Y:S01]  /*2e30*/  F2F.F16.F32 R107, R107 ;  /* 0x0000006b006b7304 */ /* 0x000fe20000200800 */
[----:B-1----:R-:W-:-:S07]  /*2e40*/  PRMT R51, R51, 0x5410, R50 ;  /* 0x0000541033337816 */ /* 0x002fce0000000032 */
[----:B------:R-:W0:Y:S01]  /*2e50*/  F2F.F16.F32 R80, R80 ;  /* 0x0000005000507304 */ /* 0x000e220000200800 */
[----:B------:R-:W-:-:S07]  /*2e60*/  LOP3.LUT R50, R48, R53, RZ, 0xfc, !PT ;  /* 0x0000003530327212 */ /* 0x000fce00078efcff */
[----:B------:R-:W1:Y:S01]  /*2e70*/  F2F.F16.F32 R75, R75 ;  /* 0x0000004b004b7304 */ /* 0x000e620000200800 */
[----:B------:R-:W-:Y:S01]  /*2e80*/  LOP3.LUT R51, R51, R49, RZ, 0xfc, !PT ;  /* 0x0000003133337212 */ /* 0x000fe200078efcff */
[----:B-----5:R-:W-:Y:S01]  /*2e90*/  IMAD.WIDE.U32 R48, R79, 0x10000, RZ ;  /* 0x000100004f307825 */ /* 0x020fe200078e00ff */
[----:B0-----:R-:W-:-:S03]  /*2ea0*/  PRMT R107, R80, 0x5410, R107 ;  /* 0x00005410506b7816 */ /* 0x001fc6000000006b */
[----:B------:R-:W-:Y:S01]  /*2eb0*/  IMAD.WIDE.U32 R32, R87, 0x8, R32 ;  /* 0x0000000857207825 */ /* 0x000fe200078e0020 */
[----:B------:R-:W-:-:S03]  /*2ec0*/  LOP3.LUT R49, R107, R49, RZ, 0xfc, !PT ;  /* 0x000000316b317212 */ /* 0x000fc600078efcff */
[----:B------:R-:W-:Y:S01]  /*2ed0*/  IMAD.WIDE.U32 R34, R87, 0x8, R34 ;  /* 0x0000000857227825 */ /* 0x000fe200078e0022 */
[----:B-1----:R-:W-:Y:S01]  /*2ee0*/  LOP3.LUT R48, R48, R75, RZ, 0xfc, !PT ;  /* 0x0000004b30307212 */ /* 0x002fe200078efcff */
[----:B------:R0:W-:Y:S04]  /*2ef0*/  STG.E.64 desc[UR8][R32.64], R50 ;  /* 0x0000003220007986 */ /* 0x0001e8000c101b08 */
[----:B------:R1:W-:Y:S01]  /*2f00*/  STG.E.64 desc[UR8][R34.64], R48 ;  /* 0x0000003022007986 */ /* 0x0003e2000c101b08 */
[--C-:B---3--:R-:W-:Y:S01]  /*2f10*/  SHF.R.U64 R52, R36, 0x10, R37.reuse ;  /* 0x0000001024347819 */ /* 0x108fe20000001225 */
[----:B------:R-:W-:Y:S01]  /*2f20*/  HADD2.F32 R53, -RZ, R37.H0_H0 ;  /* 0x20000025ff357230 */ /* 0x000fe20000004100 */
[----:B------:R-:W-:Y:S01]  /*2f30*/  SHF.R.U32.HI R37, RZ, 0x10, R37 ;  /* 0x00000010ff257819 */ /* 0x000fe20000011625 */
[----:B------:R-:W-:-:S04]  /*2f40*/  HADD2.F32 R36, -RZ, R36.H0_H0 ;  /* 0x20000024ff247230 */ /* 0x000fc80000004100 */
[----:B------:R-:W-:Y:S02]  /*2f50*/  HADD2.F32 R37, -RZ, R37.H0_H0 ;  /* 0x20000025ff257230 */ /* 0x000fe40000004100 */
[----:B------:R-:W-:Y:S01]  /*2f60*/  FMUL.FTZ R53, R102, R53 ;  /* 0x0000003566357220 */ /* 0x000fe20000410000 */
[----:B------:R-:W-:Y:S02]  /*2f70*/  FMUL.FTZ R105, R103, R36 ;  /* 0x0000002467697220 */ /* 0x000fe40000410000 */
[----:B------:R-:W-:Y:S01]  /*2f80*/  FMUL.FTZ R102, R100, R37 ;  /* 0x0000002564667220 */ /* 0x000fe20000410000 */
[----:B------:R-:W-:-:S05]  /*2f90*/  HADD2.F32 R52, -RZ, R52.H0_H0 ;  /* 0x20000034ff347230 */ /* 0x000fca0000004100 */
[----:B------:R-:W-:Y:S01]  /*2fa0*/  FMUL.FTZ R52, R101, R52 ;  /* 0x0000003465347220 */ /* 0x000fe20000410000 */
[--C-:B--2---:R-:W-:Y:S01]  /*2fb0*/  SHF.R.U64 R79, R38, 0x10, R39.reuse ;  /* 0x00000010264f7819 */ /* 0x104fe20000001227 */
[----:B------:R-:W-:Y:S01]  /*2fc0*/  HADD2.F32 R75, -RZ, R39.H0_H0 ;  /* 0x20000027ff4b7230 */ /* 0x000fe20000004100 */
[----:B------:R-:W-:Y:S01]  /*2fd0*/  SHF.R.U32.HI R39, RZ, 0x10, R39 ;  /* 0x00000010ff277819 */ /* 0x000fe20000011627 */
[----:B------:R-:W-:Y:S02]  /*2fe0*/  HADD2.F32 R38, -RZ, R38.H0_H0 ;  /* 0x20000026ff267230 */ /* 0x000fe40000004100 */
[----:B------:R-:W-:Y:S02]  /*2ff0*/  HADD2.F32 R79, -RZ, R79.H0_H0 ;  /* 0x2000004fff4f7230 */ /* 0x000fe40000004100 */
[----:B0-----:R-:W-:Y:S01]  /*3000*/  HADD2.F32 R33, -RZ, R39.H0_H0 ;  /* 0x20000027ff217230 */ /* 0x001fe20000004100 */
[--C-:B----4-:R-:W-:Y:S02]  /*3010*/  SHF.R.U64 R37, R72, 0x10, R73.reuse ;  /* 0x0000001048257819 */ /* 0x110fe40000001249 */
[----:B------:R-:W-:Y:S01]  /*3020*/  SHF.R.U32.HI R36, RZ, 0x10, R73 ;  /* 0x00000010ff247819 */ /* 0x000fe20000011649 */
[----:B------:R-:W-:-:S02]  /*3030*/  HADD2.F32 R32, -RZ, R73.H0_H0 ;  /* 0x20000049ff207230 */ /* 0x000fc40000004100 */
[----:B-1----:R-:W-:Y:S02]  /*3040*/  HADD2.F32 R35, -RZ, R72.H0_H0 ;  /* 0x20000048ff237230 */ /* 0x002fe40000004100 */
[----:B------:R-:W-:Y:S02]  /*3050*/  HADD2.F32 R37, -RZ, R37.H0_H0 ;  /* 0x20000025ff257230 */ /* 0x000fe40000004100 */
[----:B------:R-:W-:Y:S02]  /*3060*/  HADD2.F32 R49, -RZ, R36.H0_H0 ;  /* 0x20000024ff317230 */ /* 0x000fe40000004100 */
        /* <DEDUP_REMOVED lines=9> */
.L_x_813:
[----:B------:R-:W-:-:S04]  /*3100*/  UISETP.NE.U32.AND UP0, UPT, UR16, URZ, UPT ;  /* 0x000000ff1000728c */ /* 0x000fc8000bf05070 */
[----:B------:R-:W-:-:S09]  /*3110*/  UISETP.NE.AND.EX UP0, UPT, UR17, URZ, UPT, UP0 ;  /* 0x000000ff1100728c */ /* 0x000fd2000bf05300 */
[----:B------:R-:W-:Y:S05]  /*3120*/  BRA.U UP0, `(.L_x_816) ;  /* 0x0000000900947547 */ /* 0x000fea000b800000 */
[--C-:B------:R-:W-:Y:S01]  /*3130*/  SHF.R.U64 R35, R66, 0x10, R67.reuse ;  /* 0x0000001042237819 */ /* 0x100fe20000001243 */
[----:B------:R-:W-:Y:S01]  /*3140*/  FFMA.FTZ R97, R93, R97, R90 ;  /* 0x000000615d617223 */ /* 0x000fe2000001005a */
[----:B------:R-:W-:Y:S01]  /*3150*/  MOV R34, R67 ;  /* 0x0000004300227202 */ /* 0x000fe20000000f00 */
[----:B------:R-:W-:Y:S01]  /*3160*/  HADD2.F32 R33, -RZ, R33.H0_H0 ;  /* 0x20000021ff217230 */ /* 0x000fe20000004100 */
[----:B------:R-:W-:Y:S01]  /*3170*/  SHF.R.U32.HI R37, RZ, 0x10, R67 ;  /* 0x00000010ff257819 */ /* 0x000fe20000011643 */
[----:B------:R-:W-:Y:S02]  /*3180*/  HADD2.F32 R35, -RZ, R35.H0_H0 ;  /* 0x20000023ff237230 */ /* 0x000fe40000004100 */
[----:B------:R-:W-:Y:S01]  /*3190*/  FADD.FTZ R80, -R97, R80 ;  /* 0x0000005061507221 */ /* 0x000fe20000010100 */
[C-C-:B------:R-:W-:Y:S01]  /*31a0*/  FFMA.FTZ R101, R93.reuse, R101, R90.reuse ;  /* 0x000000655d657223 */ /* 0x140fe2000001005a */
[----:B------:R-:W-:Y:S01]  /*31b0*/  FFMA.FTZ R72, R93, R72, R90 ;  /* 0x000000485d487223 */ /* 0x000fe2000001005a */
[----:B------:R-:W-:-:S02]  /*31c0*/  HADD2.F32 R37, -RZ, R37.H0_H0 ;  /* 0x20000025ff257230 */ /* 0x000fc40000004100 */
[----:B------:R-:W-:Y:S01]  /*31d0*/  FFMA.FTZ R80, R88, R80, R35 ;  /* 0x0000005058507223 */ /* 0x000fe20000010023 */
[----:B------:R-:W-:Y:S02]  /*31e0*/  HADD2.F32 R35, -RZ, R34.H0_H0 ;  /* 0x20000022ff237230 */ /* 0x000fe40000004100 */
[----:B------:R-:W-:Y:S01]  /*31f0*/  FADD.FTZ R36, -R101, R82 ;  /* 0x0000005265247221 */ /* 0x000fe20000010100 */
[C-C-:B------:R-:W-:Y:S01]  /*3200*/  FFMA.FTZ R99, R93.reuse, R99, R90.reuse ;  /* 0x000000635d637223 */ /* 0x140fe2000001005a */
[-C--:B------:R-:W-:Y:S01]  /*3210*/  FMUL.FTZ R80, R80, R49.reuse ;  /* 0x0000003150507220 */ /* 0x080fe20000410000 */
[----:B------:R-:W-:Y:S01]  /*3220*/  FADD.FTZ R83, -R72, R83 ;  /* 0x0000005348537221 */ /* 0x000fe20000010100 */
[----:B------:R-:W-:Y:S01]  /*3230*/  FFMA.FTZ R36, R88, R36, R37 ;  /* 0x0000002458247223 */ /* 0x000fe20000010025 */
[----:B------:R-:W-:Y:S01]  /*3240*/  FFMA.FTZ R76, R93, R76, R90 ;  /* 0x0000004c5d4c7223 */ /* 0x000fe2000001005a */
[----:B------:R-:W-:Y:S01]  /*3250*/  FMUL.FTZ R34, R33, R80 ;  /* 0x0000005021227220 */ /* 0x000fe20000410000 */
[----:B------:R-:W-:Y:S01]  /*3260*/  MOV R33, R66 ;  /* 0x0000004200217202 */ /* 0x000fe20000000f00 */
[----:B------:R-:W-:Y:S01]  /*3270*/  FADD.FTZ R92, -R99, R92 ;  /* 0x0000005c635c7221 */ /* 0x000fe20000010100 */
[----:B------:R-:W-:Y:S01]  /*3280*/  FMUL.FTZ R81, R36, R49 ;  /* 0x0000003124517220 */ /* 0x000fe20000410000 */
[----:B------:R-:W-:Y:S01]  /*3290*/  FADD.FTZ R75, -R76, R75 ;  /* 0x0000004b4c4b7221 */ /* 0x000fe20000010100 */
[----:B------:R-:W-:Y:S01]  /*32a0*/  FFMA.FTZ R78, R93, R78, R90 ;  /* 0x0000004e5d4e7223 */ /* 0x000fe2000001005a */
[----:B------:R-:W-:-:S02]  /*32b0*/  HADD2.F32 R33, -RZ, R33.H0_H0 ;  /* 0x20000021ff217230 */ /* 0x000fc40000004100 */
[----:B------:R-:W-:Y:S01]  /*32c0*/  FFMA.FTZ R92, R88, R92, R35 ;  /* 0x0000005c585c7223 */ /* 0x000fe20000010023 */
[----:B------:R-:W-:Y:S01]  /*32d0*/  HADD2.F32 R76, -RZ, R32.H1_H1 ;  /* 0x30000020ff4c7230 */ /* 0x000fe20000004100 */
[----:B------:R-:W-:Y:S01]  /*32e0*/  SHF.R.U64 R35, R68, 0x10, R69 ;  /* 0x0000001044237819 */ /* 0x000fe20000001245 */
[C-C-:B------:R-:W-:Y:S01]  /*32f0*/  FFMA.FTZ R84, R93.reuse, R84, R90.reuse ;  /* 0x000000545d547223 */ /* 0x140fe2000001005a */
[----:B------:R-:W-:Y:S01]  /*3300*/  FFMA.FTZ R36, R88, R83, R33 ;  /* 0x0000005358247223 */ /* 0x000fe20000010021 */
[----:B------:R-:W-:Y:S01]  /*3310*/  MOV R33, R69 ;  /* 0x0000004500217202 */ /* 0x000fe20000000f00 */
[----:B------:R-:W-:Y:S01]  /*3320*/  FADD.FTZ R78, -R78, R77 ;  /* 0x0000004d4e4e7221 */ /* 0x000fe20000010100 */
[----:B------:R-:W-:Y:S01]  /*3330*/  SHF.R.U32.HI R39, RZ, 0x10, R69 ;  /* 0x00000010ff277819 */ /* 0x000fe20000011645 */
[----:B------:R-:W-:Y:S01]  /*3340*/  FFMA.FTZ R74, R93, R74, R90 ;  /* 0x0000004a5d4a7223 */ /* 0x000fe2000001005a */
[----:B------:R-:W-:Y:S02]  /*3350*/  HADD2.F32 R37, -RZ, R65.H0_H0 ;  /* 0x20000041ff257230 */ /* 0x000fe40000004100 */
[----:B------:R-:W-:Y:S01]  /*3360*/  FMUL.FTZ R77, R76, R81 ;  /* 0x000000514c4d7220 */ /* 0x000fe20000410000 */
[----:B------:R-:W-:-:S02]  /*3370*/  HADD2.F32 R33, -RZ, R33.H0_H0 ;  /* 0x20000021ff217230 */ /* 0x000fc40000004100 */
[-C--:B------:R-:W-:Y:S01]  /*3380*/  FMUL.FTZ R92, R92, R49.reuse ;  /* 0x000000315c5c7220 */ /* 0x080fe20000410000 */
[----:B------:R-:W-:Y:S02]  /*3390*/  HADD2.F32 R35, -RZ, R35.H0_H0 ;  /* 0x20000023ff237230 */ /* 0x000fe40000004100 */
[----:B------:R-:W-:Y:S01]  /*33a0*/  FADD.FTZ R82, -R84, R79 ;  /* 0x0000004f54527221 */ /* 0x000fe20000010100 */
[----:B------:R-:W-:Y:S02]  /*33b0*/  HADD2.F32 R76, -RZ, R64.H0_H0 ;  /* 0x20000040ff4c7230 */ /* 0x000fe40000004100 */
[----:B------:R-:W-:Y:S01]  /*33c0*/  FMUL.FTZ R105, R36, R49 ;  /* 0x0000003124697220 */ /* 0x000fe20000410000 */
[----:B------:R-:W-:Y:S02]  /*33d0*/  HADD2.F32 R39, -RZ, R39.H0_H0 ;  /* 0x20000027ff277230 */ /* 0x000fe40000004100 */
[----:B------:R-:W-:Y:S01]  /*33e0*/  FADD.FTZ R74, -R74, R73 ;  /* 0x000000494a4a7221 */ /* 0x000fe20000010100 */
[----:B------:R-:W-:Y:S01]  /*33f0*/  FMUL.FTZ R72, R37, R92 ;  /* 0x0000005c25487220 */ /* 0x000fe20000410000 */
[C---:B------:R-:W-:Y:S01]  /*3400*/  FFMA.FTZ R84, R88.reuse, R78, R33 ;  /* 0x0000004e58547223 */ /* 0x040fe20000010021 */
[----:B------:R-:W-:Y:S01]  /*3410*/  FFMA.FTZ R82, R88, R82, R35 ;  /* 0x0000005258527223 */ /* 0x000fe20000010023 */
[----:B------:R-:W0:Y:S01]  /*3420*/  LDC.64 R36, c[0x0][0x390] ;  /* 0x0000e400ff247b82 */ /* 0x000e220000000a00 */
[----:B------:R-:W-:Y:S01]  /*3430*/  FMUL.FTZ R79, R76, R105 ;  /* 0x000000694c4f7220 */ /* 0x000fe20000410000 */
[----:B------:R-:W-:Y:S01]  /*3440*/  MOV R33, R68 ;  /* 0x0000004400217202 */ /* 0x000fe20000000f00 */
[----:B------:R-:W-:-:S02]  /*3450*/  HADD2.F32 R35, -RZ, R38.H0_H0 ;  /* 0x20000026ff237230 */ /* 0x000fc40000004100 */
[----:B------:R-:W-:Y:S01]  /*3460*/  FFMA.FTZ R76, R88, R74, R39 ;  /* 0x0000004a584c7223 */ /* 0x000fe20000010027 */
[----:B------:R-:W-:Y:S01]  /*3470*/  HADD2.F32 R83, -RZ, R63.H0_H0 ;  /* 0x2000003fff537230 */ /* 0x000fe20000004100 */
[----:B------:R-:W-:Y:S01]  /*3480*/  F2F.F16.F32 R34, R34 ;  /* 0x0000002200227304 */ /* 0x000fe20000200800 */
[-C--:B------:R-:W-:Y:S01]  /*3490*/  FMUL.FTZ R84, R84, R49.reuse ;  /* 0x0000003154547220 */ /* 0x080fe20000410000 */
[----:B------:R-:W1:Y:S01]  /*34a0*/  LDC.64 R38, c[0x0][0x468] ;  /* 0x00011a00ff267b82 */ /* 0x000e620000000a00 */
[----:B------:R-:W-:Y:S02]  /*34b0*/  HADD2.F32 R33, -RZ, R33.H0_H0 ;  /* 0x20000021ff217230 */ /* 0x000fe40000004100 */
[-C--:B------:R-:W-:Y:S01]  /*34c0*/  FMUL.FTZ R82, R82, R49.reuse ;  /* 0x0000003152527220 */ /* 0x080fe20000410000 */
[----:B------:R-:W-:Y:S01]  /*34d0*/  FMUL.FTZ R74, R83, R84 ;  /* 0x00000054534a7220 */ /* 0x000fe20000410000 */
[----:B------:R-:W-:Y:S02]  /*34e0*/  HADD2.F32 R98, -RZ, R32.H0_H0 ;  /* 0x20000020ff627230 */ /* 0x000fe40000004100 */
[----:B------:R-:W-:Y:S01]  /*34f0*/  FMUL.FTZ R83, R76, R49 ;  /* 0x000000314c537220 */ /* 0x000fe20000410000 */
[----:B------:R-:W-:Y:S01]  /*3500*/  F2F.F16.F32 R72, R72 ;  /* 0x0000004800487304 */ /* 0x000fe20000200800 */
[----:B------:R-:W-:Y:S01]  /*3510*/  FFMA.FTZ R94, R88, R75, R33 ;  /* 0x0000004b585e7223 */ /* 0x000fe20000010021 */
[----:B------:R-:W-:Y:S01]  /*3520*/  FMUL.FTZ R35, R35, R82 ;  /* 0x0000005223237220 */ /* 0x000fe20000410000 */
[----:B------:R-:W-:-:S02]  /*3530*/  HADD2.F32 R75, -RZ, R62.H0_H0 ;  /* 0x2000003eff4b7230 */ /* 0x000fc40000004100 */
[----:B------:R-:W-:Y:S01]  /*3540*/  FMUL.FTZ R98, R98, R83 ;  /* 0x0000005362627220 */ /* 0x000fe20000410000 */
[----:B------:R-:W-:Y:S02]  /*3550*/  FMUL.FTZ R94, R94, R49 ;  /* 0x000000315e5e7220 */ /* 0x000fe40000410000 */
[----:B------:R-:W2:Y:S02]  /*3560*/  F2F.F16.F32 R77, R77 ;  /* 0x0000004d004d7304 */ /* 0x000ea40000200800 */
[----:B------:R-:W-:Y:S01]  /*3570*/  FMUL.FTZ R78, R75, R94 ;  /* 0x0000005e4b4e7220 */ /* 0x000fe20000410000 */
[----:B0-----:R-:W-:-:S05]  /*3580*/  IMAD.WIDE.U32 R32, R85, 0x8, R36 ;  /* 0x0000000855207825 */ /* 0x001fca00078e0024 */
[----:B------:R-:W0:Y:S01]  /*3590*/  F2F.F16.F32 R79, R79 ;  /* 0x0000004f004f7304 */ /* 0x000e220000200800 */
[----:B------:R-:W3:Y:S07]  /*35a0*/  LDG.E.64 R32, desc[UR8][R32.64] ;  /* 0x0000000820207981 */ /* 0x000eee000c1e1b00 */
[----:B------:R4:W5:Y:S01]  /*35b0*/  F2F.F16.F32 R73, R35 ;  /* 0x0000002300497304 */ /* 0x0009620000200800 */
[----:B--2---:R-:W-:-:S07]  /*35c0*/  PRMT R77, R72, 0x5410, R77 ;  /* 0x00005410484d7816 */ /* 0x004fce000000004d */
[----:B------:R1:W-:Y:S01]  /*35d0*/  F2F.F16.F32 R96, R74 ;  /* 0x0000004a00607304 */ /* 0x0003e20000200800 */
[----:B----4-:R-:W-:-:S07]  /*35e0*/  IMAD.WIDE.U32 R34, R34, 0x10000, RZ ;  /* 0x0001000022227825 */ /* 0x010fce00078e00ff */
[----:B------:R-:W2:Y:S01]  /*35f0*/  F2F.F16.F32 R99, R98 ;  /* 0x0000006200637304 */ /* 0x000ea20000200800 */
[----:B------:R-:W-:Y:S01]  /*3600*/  LOP3.LUT R77, R77, R35, RZ, 0xfc, !PT ;  /* 0x000000234d4d7212 */ /* 0x000fe200078efcff */
[----:B-1----:R-:W-:Y:S01]  /*3610*/  IMAD.WIDE.U32 R74, R85, 0x8, R38 ;  /* 0x00000008554a7825 */ /* 0x002fe200078e0026 */
[----:B0-----:R-:W-:-:S05]  /*3620*/  LOP3.LUT R76, R34, R79, RZ, 0xfc, !PT ;  /* 0x0000004f224c7212 */ /* 0x001fca00078efcff */
[----:B------:R0:W1:Y:S01]  /*3630*/  F2F.F16.F32 R97, R78 ;  /* 0x0000004e00617304 */ /* 0x0000620000200800 */
[----:B------:R-:W-:Y:S01]  /*3640*/  IMAD.WIDE.U32 R34, R95, 0x8, R36 ;  /* 0x000000085f227825 */ /* 0x000fe200078e0024 */
[----:B------:R4:W-:Y:S03]  /*3650*/  STG.E.64 desc[UR8][R74.64], R76 ;  /* 0x0000004c4a007986 */ /* 0x0009e6000c101b08 */
[----:B-----5:R-:W-:Y:S02]  /*3660*/  IMAD.WIDE.U32 R72, R73, 0x10000, RZ ;  /* 0x0001000049487825 */ /* 0x020fe400078e00ff */
[----:B------:R-:W5:Y:S01]  /*3670*/  LDG.E.64 R34, desc[UR8][R34.64] ;  /* 0x0000000822227981 */ /* 0x000f62000c1e1b00 */
[----:B--2---:R-:W-:Y:S01]  /*3680*/  PRMT R99, R96, 0x5410, R99 ;  /* 0x0000541060637816 */ /* 0x004fe20000000063 */
[----:B0-----:R-:W-:-:S03]  /*3690*/  IMAD.WIDE.U32 R78, R95, 0x8, R38 ;  /* 0x000000085f4e7825 */ /* 0x001fc600078e0026 */
[----:B------:R-:W-:Y:S01]  /*36a0*/  LOP3.LUT R73, R99, R73, RZ, 0xfc, !PT ;  /* 0x0000004963497212 */ /* 0x000fe200078efcff */
[----:B------:R-:W-:Y:S01]  /*36b0*/  IMAD.WIDE.U32 R36, R87, 0x8, R36 ;  /* 0x0000000857247825 */ /* 0x000fe200078e0024 */
[----:B-1----:R-:W-:-:S05]  /*36c0*/  LOP3.LUT R72, R72, R97, RZ, 0xfc, !PT ;  /* 0x0000006148487212 */ /* 0x002fca00078efcff */
[----:B------:R0:W-:Y:S04]  /*36d0*/  STG.E.64 desc[UR8][R78.64], R72 ;  /* 0x000000484e007986 */ /* 0x0001e8000c101b08 */
[----:B------:R-:W2:Y:S01]  /*36e0*/  LDG.E.64 R36, desc[UR8][R36.64] ;  /* 0x0000000824247981 */ /* 0x000ea2000c1e1b00 */
[--C-:B------:R-:W-:Y:S01]  /*36f0*/  SHF.R.U64 R85, R70, 0x10, R71.reuse ;  /* 0x0000001046557819 */ /* 0x100fe20000001247 */
[C-C-:B------:R-:W-:Y:S01]  /*3700*/  FFMA.FTZ R50, R93.reuse, R50, R90.reuse ;  /* 0x000000325d327223 */ /* 0x140fe2000001005a */
[----:B------:R-:W-:Y:S01]  /*3710*/  FFMA.FTZ R95, R93, R51, R90 ;  /* 0x000000335d5f7223 */ /* 0x000fe2000001005a */
[----:B----4-:R-:W-:Y:S02]  /*3720*/  SHF.R.U32.HI R74, RZ, 0x10, R71 ;  /* 0x00000010ff4a7819 */ /* 0x010fe40000011647 */
[----:B------:R-:W-:-:S02]  /*3730*/  HADD2.F32 R51, -RZ, R85.H0_H0 ;  /* 0x20000055ff337230 */ /* 0x000fc40000004100 */
[----:B------:R-:W-:Y:S01]  /*3740*/  FADD.FTZ R50, -R50, R91 ;  /* 0x0000005b32327221 */ /* 0x000fe20000010100 */
[----:B------:R-:W-:Y:S01]  /*3750*/  FADD.FTZ R95, -R95, R48 ;  /* 0x000000305f5f7221 */ /* 0x000fe20000010100 */
[C-C-:B------:R-:W-:Y:S01]  /*3760*/  FFMA.FTZ R52, R93.reuse, R52, R90.reuse ;  /* 0x000000345d347223 */ /* 0x140fe2000001005a */
[----:B------:R-:W-:Y:S01]  /*3770*/  MOV R48, R71 ;  /* 0x0000004700307202 */ /* 0x000fe20000000f00 */
[----:B------:R-:W-:Y:S01]  /*3780*/  FFMA.FTZ R50, R88, R50, R51 ;  /* 0x0000003258327223 */ /* 0x000fe20000010033 */
[----:B------:R-:W-:Y:S02]  /*3790*/  HADD2.F32 R51, -RZ, R74.H0_H0 ;  /* 0x2000004aff337230 */ /* 0x000fe40000004100 */
[----:B------:R-:W-:Y:S01]  /*37a0*/  FADD.FTZ R74, -R52, R53 ;  /* 0x00000035344a7221 */ /* 0x000fe20000010100 */
[----:B------:R-:W-:Y:S01]  /*37b0*/  HADD2.F32 R53, -RZ, R48.H0_H0 ;  /* 0x20000030ff357230 */ /* 0x000fe20000004100 */
[----:B------:R-:W-:Y:S01]  /*37c0*/  MOV R48, R70 ;  /* 0x0000004600307202 */ /* 0x000fe20000000f00 */
[----:B0-----:R-:W-:Y:S01]  /*37d0*/  FFMA.FTZ R72, R88, R95, R51 ;  /* 0x0000005f58487223 */ /* 0x001fe20000010033 */
[----:B------:R-:W-:-:S03]  /*37e0*/  FFMA.FTZ R89, R93, R89, R90 ;  /* 0x000000595d597223 */ /* 0x000fc6000001005a */
[-C--:B------:R-:W-:Y:S01]  /*37f0*/  FMUL.FTZ R51, R72, R49.reuse ;  /* 0x0000003148337220 */ /* 0x080fe20000410000 */
[----:B------:R-:W-:Y:S01]  /*3800*/  FFMA.FTZ R72, R88, R74, R53 ;  /* 0x0000004a58487223 */ /* 0x000fe20000010035 */
[----:B------:R-:W-:Y:S02]  /*3810*/  HADD2.F32 R53, -RZ, R48.H0_H0 ;  /* 0x20000030ff357230 */ /* 0x000fe40000004100 */
[----:B------:R-:W-:Y:S01]  /*3820*/  FADD.FTZ R89, -R89, R86 ;  /* 0x0000005659597221 */ /* 0x000fe20000010100 */
[----:B------:R-:W-:Y:S02]  /*3830*/  HADD2.F32 R73, -RZ, R106.H1_H1 ;  /* 0x3000006aff497230 */ /* 0x000fe40000004100 */
[-C--:B------:R-:W-:Y:S01]  /*3840*/  FMUL.FTZ R50, R50, R49.reuse ;  /* 0x0000003132327220 */ /* 0x080fe20000410000 */
[----:B------:R-:W-:Y:S02]  /*3850*/  HADD2.F32 R75, -RZ, R61.H0_H0 ;  /* 0x2000003dff4b7230 */ /* 0x000fe40000004100 */
[----:B------:R-:W-:Y:S01]  /*3860*/  FMUL.FTZ R72, R72, R49 ;  /* 0x0000003148487220 */ /* 0x000fe20000410000 */
[----:B------:R-:W-:-:S02]  /*3870*/  HADD2.F32 R76, -RZ, R107.H0_H0 ;  /* 0x2000006bff4c7230 */ /* 0x000fc40000004100 */
[----:B------:R-:W-:Y:S01]  /*3880*/  FFMA.FTZ R88, R88, R89, R53 ;  /* 0x0000005958587223 */ /* 0x000fe20000010035 */
[----:B------:R-:W-:Y:S01]  /*3890*/  FMUL.FTZ R52, R73, R50 ;  /* 0x0000003249347220 */ /* 0x000fe20000410000 */
[----:B------:R-:W-:Y:S02]  /*38a0*/  HADD2.F32 R53, -RZ, R60.H0_H0 ;  /* 0x2000003cff357230 */ /* 0x000fe40000004100 */
[----:B------:R-:W-:Y:S01]  /*38b0*/  FMUL.FTZ R74, R75, R72 ;  /* 0x000000484b4a7220 */ /* 0x000fe20000410000 */
[----:B------:R-:W-:Y:S01]  /*38c0*/  FMUL.FTZ R88, R88, R49 ;  /* 0x0000003158587220 */ /* 0x000fe20000410000 */
[----:B------:R-:W-:Y:S01]  /*38d0*/  FMUL.FTZ R76, R76, R51 ;  /* 0x000000334c4c7220 */ /* 0x000fe20000410000 */
[----:B------:R0:W1:Y:S08]  /*38e0*/  F2F.F16.F32 R73, R52 ;  /* 0x0000003400497304 */ /* 0x0000700000200800 */
[----:B------:R-:W-:Y:S01]  /*38f0*/  F2F.F16.F32 R77, R76 ;  /* 0x0000004c004d7304 */ /* 0x000fe20000200800 */
[----:B0-----:R-:W-:-:S07]  /*3900*/  FMUL.FTZ R52, R53, R88 ;  /* 0x0000005835347220 */ /* 0x001fce0000410000 */
[----:B------:R-:W0:Y:S08]  /*3910*/  F2F.F16.F32 R74, R74 ;  /* 0x0000004a004a7304 */ /* 0x000e300000200800 */
[----:B------:R-:W4:Y:S01]  /*3920*/  F2F.F16.F32 R75, R52 ;  /* 0x00000034004b7304 */ /* 0x000f220000200800 */
[----:B-1----:R-:W-:Y:S01]  /*3930*/  IMAD.WIDE.U32 R48, R73, 0x10000, RZ ;  /* 0x0001000049307825 */ /* 0x002fe200078e00ff */
[----:B0-----:R-:W-:-:S03]  /*3940*/  PRMT R77, R74, 0x5410, R77 ;  /* 0x000054104a4d7816 */ /* 0x001fc6000000004d */
[----:B------:R-:W-:Y:S01]  /*3950*/  IMAD.WIDE.U32 R38, R87, 0x8, R38 ;  /* 0x0000000857267825 */ /* 0x000fe200078e0026 */
[----:B------:R-:W-:Y:S02]  /*3960*/  LOP3.LUT R49, R77, R49, RZ, 0xfc, !PT ;  /* 0x000000314d317212 */ /* 0x000fe400078efcff */
[----:B----4-:R-:W-:-:S05]  /*3970*/  LOP3.LUT R48, R48, R75, RZ, 0xfc, !PT ;  /* 0x0000004b30307212 */ /* 0x010fca00078efcff */
[----:B------:R0:W-:Y:S01]  /*3980*/  STG.E.64 desc[UR8][R38.64], R48 ;  /* 0x0000003026007986 */ /* 0x0001e2000c101b08 */
[--C-:B---3--:R-:W-:Y:S01]  /*3990*/  SHF.R.U64 R78, R32, 0x10, R33.reuse ;  /* 0x00000010204e7819 */ /* 0x108fe20000001221 */
[----:B------:R-:W-:Y:S01]  /*39a0*/  HADD2.F32 R53, -RZ, R33.H0_H0 ;  /* 0x20000021ff357230 */ /* 0x000fe20000004100 */
[----:B------:R-:W-:Y:S01]  /*39b0*/  SHF.R.U32.HI R102, RZ, 0x10, R33 ;  /* 0x00000010ff667819 */ /* 0x000fe20000011621 */
[----:B------:R-:W-:-:S03]  /*39c0*/  HADD2.F32 R32, -RZ, R32.H0_H0 ;  /* 0x20000020ff207230 */ /* 0x000fc60000004100 */
[----:B------:R-:W-:Y:S02]  /*39d0*/  FMUL.FTZ R53, R92, R53 ;  /* 0x000000355c357220 */ /* 0x000fe40000410000 */
[----:B------:R-:W-:Y:S01]  /*39e0*/  FMUL.FTZ R105, R105, R32 ;  /* 0x0000002069697220 */ /* 0x000fe20000410000 */
[----:B------:R-:W-:Y:S02]  /*39f0*/  HADD2.F32 R73, -RZ, R78.H0_H0 ;  /* 0x2000004eff497230 */ /* 0x000fe40000004100 */
[----:B------:R-:W-:-:S03]  /*3a00*/  HADD2.F32 R102, -RZ, R102.H0_H0 ;  /* 0x20000066ff667230 */ /* 0x000fc60000004100 */
[----:B------:R-:W-:Y:S02]  /*3a10*/  FMUL.FTZ R52, R80, R73 ;  /* 0x0000004950347220 */ /* 0x000fe40000410000 */
[----:B------:R-:W-:Y:S01]  /*3a20*/  FMUL.FTZ R102, R81, R102 ;  /* 0x0000006651667220 */ /* 0x000fe20000410000 */
[----:B-----5:R-:W-:Y:S01]  /*3a30*/  SHF.R.U64 R33, R34, 0x10, R35 ;  /* 0x0000001022217819 */ /* 0x020fe20000001223 */
[----:B------:R-:W-:-:S04]  /*3a40*/  HADD2.F32 R99, -RZ, R34.H0_H0 ;  /* 0x20000022ff637230 */ /* 0x000fc80000004100 */
[----:B------:R-:W-:Y:S02]  /*3a50*/  HADD2.F32 R33, -RZ, R33.H0_H0 ;  /* 0x20000021ff217230 */ /* 0x000fe40000004100 */
[----:B------:R-:W-:Y:S01]  /*3a60*/  FMUL.FTZ R99, R94, R99 ;  /* 0x000000635e637220 */ /* 0x000fe20000410000 */
[----:B------:R-:W-:Y:S02]  /*3a70*/  SHF.R.U32.HI R92, RZ, 0x10, R35 ;  /* 0x00000010ff5c7819 */ /* 0x000fe40000011623 */
[----:B------:R-:W-:Y:S01]  /*3a80*/  FMUL.FTZ R94, R82, R33 ;  /* 0x00000021525e7220 */ /* 0x000fe20000410000 */
[----:B------:R-:W-:Y:S01]  /*3a90*/  HADD2.F32 R75, -RZ, R35.H0_H0 ;  /* 0x20000023ff4b7230 */ /* 0x000fe20000004100 */
[--C-:B--2---:R-:W-:Y:S02]  /*3aa0*/  SHF.R.U64 R33, R36, 0x10, R37.reuse ;  /* 0x0000001024217819 */ /* 0x104fe40000001225 */
[----:B------:R-:W-:Y:S01]  /*3ab0*/  SHF.R.U32.HI R32, RZ, 0x10, R37 ;  /* 0x00000010ff207819 */ /* 0x000fe20000011625 */
[----:B------:R-:W-:-:S02]  /*3ac0*/  HADD2.F32 R92, -RZ, R92.H0_H0 ;  /* 0x2000005cff5c7230 */ /* 0x000fc40000004100 */
[----:B------:R-:W-:Y:S02]  /*3ad0*/  HADD2.F32 R35, -RZ, R36.H0_H0 ;  /* 0x20000024ff237230 */ /* 0x000fe40000004100 */
[----:B------:R-:W-:Y:S02]  /*3ae0*/  HADD2.F32 R37, -RZ, R37.H0_H0 ;  /* 0x20000025ff257230 */ /* 0x000fe40000004100 */
[----:B------:R-:W-:Y:S02]  /*3af0*/  HADD2.F32 R33, -RZ, R33.H0_H0 ;  /* 0x20000021ff217230 */ /* 0x000fe40000004100 */
[----:B------:R-:W-:Y:S02]  /*3b00*/  HADD2.F32 R32, -RZ, R32.H0_H0 ;  /* 0x20000020ff207230 */ /* 0x000fe40000004100 */
[----:B------:R-:W-:Y:S01]  /*3b10*/  FMUL.FTZ R75, R84, R75 ;  /* 0x0000004b544b7220 */ /* 0x000fe20000410000 */
[----:B------:R-:W-:Y:S01]  /*3b20*/  FMUL.FTZ R92, R83, R92 ;  /* 0x0000005c535c7220 */ /* 0x000fe20000410000 */
[----:B------:R-:W-:Y:S01]  /*3b30*/  FMUL.FTZ R35, R88, R35 ;  /* 0x0000002358237220 */ /* 0x000fe20000410000 */
[----:B0-----:R-:W-:Y:S01]  /*3b40*/  FMUL.FTZ R39, R72, R37 ;  /* 0x0000002548277220 */ /* 0x001fe20000410000 */
[----:B------:R-:W-:Y:S01]  /*3b50*/  FMUL.FTZ R50, R50, R33 ;  /* 0x0000002132327220 */ /* 0x000fe20000410000 */
[----:B------:R-:W-:Y:S01]  /*3b60*/  FMUL.FTZ R32, R51, R32 ;  /* 0x0000002033207220 */ /* 0x000fe20000410000 */
[----:B------:R-:W-:Y:S06]  /*3b70*/  BRA `(.L_x_815) ;  /* 0x0000000c000c7947 */ /* 0x000fec0003800000 */
.L_x_816:
[----:B------:R-:W-:Y:S01]  /*3b80*/  MOV R34, R67 ;  /* 0x0000004300227202 */ /* 0x000fe20000000f00 */
[C-C-:B------:R-:W-:Y:S01]  /*3b90*/  FFMA.FTZ R99, R93.reuse, R99, R90.reuse ;  /* 0x000000635d637223 */ /* 0x140fe2000001005a */
[C-C-:B------:R-:W-:Y:S01]  /*3ba0*/  FFMA.FTZ R101, R93.reuse, R101, R90.reuse ;  /* 0x000000655d657223 */ /* 0x140fe2000001005a */
[C-C-:B------:R-:W-:Y:S01]  /*3bb0*/  FFMA.FTZ R72, R93.reuse, R72, R90.reuse ;  /* 0x000000485d487223 */ /* 0x140fe2000001005a */
[----:B------:R-:W-:Y:S01]  /*3bc0*/  FFMA.FTZ R97, R93, R97, R90 ;  /* 0x000000615d617223 */ /* 0x000fe2000001005a */
[----:B------:R-:W-:Y:S02]  /*3bd0*/  HADD2.F32 R35, -RZ, R34.H0_H0 ;  /* 0x20000022ff237230 */ /* 0x000fe40000004100 */
[----:B------:R-:W-:Y:S01]  /*3be0*/  FADD.FTZ R99, -R99, R92 ;  /* 0x0000005c63637221 */ /* 0x000fe20000010100 */
[----:B------:R-:W-:Y:S01]  /*3bf0*/  SHF.R.U32.HI R34, RZ, 0x10, R67 ;  /* 0x00000010ff227819 */ /* 0x000fe20000011643 */
[----:B------:R-:W-:Y:S01]  /*3c00*/  FADD.FTZ R101, -R101, R82 ;  /* 0x0000005265657221 */ /* 0x000fe20000010100 */
[----:B------:R-:W-:Y:S01]  /*3c10*/  FADD.FTZ R83, -R72, R83 ;  /* 0x0000005348537221 */ /* 0x000fe20000010100 */
[----:B------:R-:W-:Y:S01]  /*3c20*/  FFMA.FTZ R104, R88, R99, R35 ;  /* 0x0000006358687223 */ /* 0x000fe20000010023 */
[----:B------:R-:W-:Y:S01]  /*3c30*/  FFMA.FTZ R72, R93, R78, R90 ;  /* 0x0000004e5d487223 */ /* 0x000fe2000001005a */
[----:B------:R-:W-:Y:S01]  /*3c40*/  HADD2.F32 R35, -RZ, R34.H0_H0 ;  /* 0x20000022ff237230 */ /* 0x000fe20000004100 */
[----:B------:R-:W-:Y:S01]  /*3c50*/  MOV R34, R66 ;  /* 0x0000004200227202 */ /* 0x000fe20000000f00 */
[----:B------:R-:W-:Y:S01]  /*3c60*/  FADD.FTZ R97, -R97, R80 ;  /* 0x0000005061617221 */ /* 0x000fe20000010100 */
[----:B------:R-:W-:Y:S01]  /*3c70*/  FADD.FTZ R77, -R72, R77 ;  /* 0x0000004d484d7221 */ /* 0x000fe20000010100 */
[C-C-:B------:R-:W-:Y:S01]  /*3c80*/  FFMA.FTZ R74, R93.reuse, R74, R90.reuse ;  /* 0x0000004a5d4a7223 */ /* 0x140fe2000001005a */
[----:B------:R-:W-:Y:S01]  /*3c90*/  FFMA.FTZ R102, R88, R101, R35 ;  /* 0x0000006558667223 */ /* 0x000fe20000010023 */
[----:B------:R-:W-:Y:S01]  /*3ca0*/  HADD2.F32 R35, -RZ, R34.H0_H0 ;  /* 0x20000022ff237230 */ /* 0x000fe20000004100 */
[----:B------:R-:W-:Y:S01]  /*3cb0*/  SHF.R.U32.HI R80, RZ, 0x10, R69 ;  /* 0x00000010ff507819 */ /* 0x000fe20000011645 */
[C-C-:B------:R-:W-:Y:S01]  /*3cc0*/  FFMA.FTZ R72, R93.reuse, R76, R90.reuse ;  /* 0x0000004c5d487223 */ /* 0x140fe2000001005a */
[----:B------:R-:W-:Y:S01]  /*3cd0*/  SHF.R.U64 R39, R66, 0x10, R67 ;  /* 0x0000001042277819 */ /* 0x000fe20000001243 */
[----:B------:R-:W-:Y:S01]  /*3ce0*/  FFMA.FTZ R84, R93, R84, R90 ;  /* 0x000000545d547223 */ /* 0x000fe2000001005a */
[----:B------:R-:W-:Y:S01]  /*3cf0*/  FFMA.FTZ R34, R88, R83, R35 ;  /* 0x0000005358227223 */ /* 0x000fe20000010023 */
[----:B------:R-:W-:Y:S01]  /*3d00*/  MOV R35, R69 ;  /* 0x0000004500237202 */ /* 0x000fe20000000f00 */
[----:B------:R0:W-:Y:S01]  /*3d10*/  F2F.F16.F32 R36, R104 ;  /* 0x0000006800247304 */ /* 0x0001e20000200800 */
[----:B------:R-:W-:-:S02]  /*3d20*/  HADD2.F32 R39, -RZ, R39.H0_H0 ;  /* 0x20000027ff277230 */ /* 0x000fc40000004100 */
[----:B------:R-:W-:Y:S01]  /*3d30*/  FMUL.FTZ R105, R34, R49 ;  /* 0x0000003122697220 */ /* 0x000fe20000410000 */
[----:B------:R-:W-:Y:S02]  /*3d40*/  HADD2.F32 R35, -RZ, R35.H0_H0 ;  /* 0x20000023ff237230 */ /* 0x000fe40000004100 */
[C---:B------:R-:W-:Y:S02]  /*3d50*/  FFMA.FTZ R78, R88.reuse, R97, R39 ;  /* 0x00000061584e7223 */ /* 0x040fe40000010027 */
[----:B------:R1:W2:Y:S01]  /*3d60*/  F2F.F16.F32 R37, R102 ;  /* 0x0000006600257304 */ /* 0x0002a20000200800 */
[----:B------:R-:W-:Y:S01]  /*3d70*/  FFMA.FTZ R100, R88, R77, R35 ;  /* 0x0000004d58647223 */ /* 0x000fe20000010023 */
[----:B------:R-:W-:Y:S01]  /*3d80*/  FADD.FTZ R35, -R74, R73 ;  /* 0x000000494a237221 */ /* 0x000fe20000010100 */
[----:B------:R-:W-:Y:S01]  /*3d90*/  HADD2.F32 R77, -RZ, R80.H0_H0 ;  /* 0x20000050ff4d7230 */ /* 0x000fe20000004100 */
[----:B------:R-:W-:Y:S01]  /*3da0*/  MOV R73, R68 ;  /* 0x0000004400497202 */ /* 0x000fe20000000f00 */
[----:B------:R-:W-:Y:S01]  /*3db0*/  HADD2.F32 R80, -RZ, R33.H0_H0 ;  /* 0x20000021ff507230 */ /* 0x000fe20000004100 */
[----:B------:R-:W-:Y:S01]  /*3dc0*/  SHF.R.U64 R74, R68, 0x10, R69 ;  /* 0x00000010444a7819 */ /* 0x000fe20000001245 */
[----:B------:R-:W-:Y:S01]  /*3dd0*/  FMUL.FTZ R103, R78, R49 ;  /* 0x000000314e677220 */ /* 0x000fe20000410000 */
[----:B------:R-:W-:Y:S01]  /*3de0*/  FFMA.FTZ R92, R88, R35, R77 ;  /* 0x00000023585c7223 */ /* 0x000fe2000001004d */
[----:B------:R-:W-:-:S02]  /*3df0*/  HADD2.F32 R73, -RZ, R73.H0_H0 ;  /* 0x20000049ff497230 */ /* 0x000fc40000004100 */
[----:B------:R-:W-:Y:S01]  /*3e00*/  FADD.FTZ R35, -R72, R75 ;  /* 0x0000004b48237221 */ /* 0x000fe20000010100 */
[----:B------:R3:W-:Y:S01]  /*3e10*/  F2F.F16.F32 R76, R100 ;  /* 0x00000064004c7304 */ /* 0x0007e20000200800 */
[----:B------:R-:W-:Y:S02]  /*3e20*/  HADD2.F32 R33, -RZ, R65.H0_H0 ;  /* 0x20000041ff217230 */ /* 0x000fe40000004100 */
[----:B0-----:R-:W-:Y:S01]  /*3e30*/  FMUL.FTZ R104, R104, R49 ;  /* 0x0000003168687220 */ /* 0x001fe20000410000 */
[----:B------:R-:W-:Y:S01]  /*3e40*/  FFMA.FTZ R72, R88, R35, R73 ;  /* 0x0000002358487223 */ /* 0x000fe20000010049 */
[----:B------:R-:W-:Y:S02]  /*3e50*/  HADD2.F32 R73, -RZ, R74.H0_H0 ;  /* 0x2000004aff497230 */ /* 0x000fe40000004100 */
[----:B------:R-:W-:Y:S01]  /*3e60*/  FADD.FTZ R35, -R84, R79 ;  /* 0x0000004f54237221 */ /* 0x000fe20000010100 */
[----:B-1----:R-:W-:Y:S01]  /*3e70*/  FMUL.FTZ R102, R102, R49 ;  /* 0x0000003166667220 */ /* 0x002fe20000410000 */
[--C-:B------:R-:W-:Y:S01]  /*3e80*/  HADD2.F32 R77, -RZ, R32.reuse.H0_H0 ;  /* 0x20000020ff4d7230 */ /* 0x100fe20000004100 */
[----:B------:R0:W1:Y:S01]  /*3e90*/  F2F.F16.F32 R75, R92 ;  /* 0x0000005c004b7304 */ /* 0x0000620000200800 */
[----:B------:R-:W-:Y:S01]  /*3ea0*/  FFMA.FTZ R94, R88, R35, R73 ;  /* 0x00000023585e7223 */ /* 0x000fe20000010049 */
[----:B------:R-:W-:-:S02]  /*3eb0*/  HADD2.F32 R35, -RZ, R32.H1_H1 ;  /* 0x30000020ff237230 */ /* 0x000fc40000004100 */
[----:B------:R-:W-:Y:S01]  /*3ec0*/  FMUL.FTZ R73, R80, R103 ;  /* 0x0000006750497220 */ /* 0x000fe20000410000 */
[----:B------:R-:W-:Y:S01]  /*3ed0*/  FMUL.FTZ R33, R33, R104 ;  /* 0x0000006821217220 */ /* 0x000fe20000410000 */
[----:B------:R-:W4:Y:S01]  /*3ee0*/  LDC.64 R80, c[0x0][0x390] ;  /* 0x0000e400ff507b82 */ /* 0x000f220000000a00 */
[-C--:B---3--:R-:W-:Y:S01]  /*3ef0*/  FMUL.FTZ R100, R100, R49.reuse ;  /* 0x0000003164647220 */ /* 0x088fe20000410000 */
[----:B------:R-:W-:Y:S01]  /*3f00*/  FMUL.FTZ R35, R35, R102 ;  /* 0x0000006623237220 */ /* 0x000fe20000410000 */
[----:B------:R3:W5:Y:S01]  /*3f10*/  F2F.F16.F32 R39, R78 ;  /* 0x0000004e00277304 */ /* 0x0007620000200800 */
[-C--:B0-----:R-:W-:Y:S01]  /*3f20*/  FMUL.FTZ R92, R92, R49.reuse ;  /* 0x000000315c5c7220 */ /* 0x081fe20000410000 */
[----:B--2---:R-:W-:Y:S01]  /*3f30*/  PRMT R99, R36, 0x5410, R37 ;  /* 0x0000541024637816 */ /* 0x004fe20000000025 */
[----:B------:R-:W-:Y:S02]  /*3f40*/  HADD2.F32 R37, -RZ, R38.H0_H0 ;  /* 0x20000026ff257230 */ /* 0x000fe40000004100 */
[----:B------:R-:W-:Y:S01]  /*3f50*/  FMUL.FTZ R101, R72, R49 ;  /* 0x0000003148657220 */ /* 0x000fe20000410000 */
[----:B------:R-:W-:-:S02]  /*3f60*/  HADD2.F32 R84, -RZ, R64.H0_H0 ;  /* 0x20000040ff547230 */ /* 0x000fc40000004100 */
[----:B------:R0:W-:Y:S01]  /*3f70*/  F2F.F16.F32 R74, R94 ;  /* 0x0000005e004a7304 */ /* 0x0001e20000200800 */
[----:B---3--:R-:W-:Y:S01]  /*3f80*/  FMUL.FTZ R78, R77, R92 ;  /* 0x0000005c4d4e7220 */ /* 0x008fe20000410000 */
[----:B------:R-:W-:Y:S02]  /*3f90*/  HADD2.F32 R77, -RZ, R63.H0_H0 ;  /* 0x2000003fff4d7230 */ /* 0x000fe40000004100 */
[----:B------:R-:W-:-:S03]  /*3fa0*/  FMUL.FTZ R84, R84, R105 ;  /* 0x0000006954547220 */ /* 0x000fc60000410000 */
[----:B------:R-:W-:Y:S01]  /*3fb0*/  FMUL.FTZ R97, R77, R100 ;  /* 0x000000644d617220 */ /* 0x000fe20000410000 */
[----:B------:R2:W-:Y:S01]  /*3fc0*/  F2F.F16.F32 R82, R33 ;  /* 0x0000002100527304 */ /* 0x0005e20000200800 */
[----:B0-----:R-:W-:Y:S01]  /*3fd0*/  FMUL.FTZ R94, R94, R49 ;  /* 0x000000315e5e7220 */ /* 0x001fe20000410000 */
[----:B-1----:R-:W-:Y:S01]  /*3fe0*/  PRMT R77, R76, 0x5410, R75 ;  /* 0x000054104c4d7816 */ /* 0x002fe2000000004b */
[----:B------:R-:W-:Y:S02]  /*3ff0*/  HADD2.F32 R76, -RZ, R62.H0_H0 ;  /* 0x2000003eff4c7230 */ /* 0x000fe40000004100 */
[----:B------:R-:W-:Y:S01]  /*4000*/  FMUL.FTZ R75, R37, R94 ;  /* 0x0000005e254b7220 */ /* 0x000fe20000410000 */
[----:B-----5:R-:W-:Y:S02]  /*4010*/  IMAD.WIDE.U32 R38, R39, 0x10000, RZ ;  /* 0x0001000027267825 */ /* 0x020fe400078e00ff */
[----:B------:R-:W0:Y:S01]  /*4020*/  F2F.F16.F32 R83, R34 ;  /* 0x0000002200537304 */ /* 0x000e220000200800 */
[----:B--2---:R-:W1:Y:S01]  /*4030*/  LDC.64 R32, c[0x0][0x478] ;  /* 0x00011e00ff207b82 */ /* 0x004e620000000a00 */
[----:B------:R-:W-:Y:S01]  /*4040*/  FMUL.FTZ R108, R76, R101 ;  /* 0x000000654c6c7220 */ /* 0x000fe20000410000 */
[----:B----4-:R-:W-:Y:S01]  /*4050*/  IMAD.WIDE.U32 R36, R85, 0x8, R80 ;  /* 0x0000000855247825 */ /* 0x010fe200078e0050 */
[----:B------:R-:W-:-:S04]  /*4060*/  LOP3.LUT R99, R99, R39, RZ, 0xfc, !PT ;  /* 0x0000002763637212 */ /* 0x000fc800078efcff */
[----:B------:R2:W3:Y:S01]  /*4070*/  F2F.F16.F32 R109, R35 ;  /* 0x00000023006d7304 */ /* 0x0004e20000200800 */
[----:B------:R-:W4:Y:S01]  /*4080*/  LDG.E.64 R36, desc[UR8][R36.64] ;  /* 0x0000000824247981 */ /* 0x000f22000c1e1b00 */
[----:B0-----:R-:W-:-:S06]  /*4090*/  LOP3.LUT R98, R38, R83, RZ, 0xfc, !PT ;  /* 0x0000005326627212 */ /* 0x001fcc00078efcff */
[----:B------:R-:W0:Y:S01]  /*40a0*/  F2F.F16.F32 R73, R73 ;  /* 0x0000004900497304 */ /* 0x000e220000200800 */
[----:B--2---:R-:W2:Y:S01]  /*40b0*/  LDC.64 R34, c[0x0][0x468] ;  /* 0x00011a00ff227b82 */ /* 0x004ea20000000a00 */
[----:B---3--:R-:W-:-:S06]  /*40c0*/  PRMT R109, R82, 0x5410, R109 ;  /* 0x00005410526d7816 */ /* 0x008fcc000000006d */
[----:B------:R-:W-:Y:S01]  /*40d0*/  F2F.F16.F32 R79, R72 ;  /* 0x00000048004f7304 */ /* 0x000fe20000200800 */
[----:B0-----:R-:W-:-:S07]  /*40e0*/  IMAD.WIDE.U32 R38, R73, 0x10000, RZ ;  /* 0x0001000049267825 */ /* 0x001fce00078e00ff */
[----:B------:R-:W-:Y:S08]  /*40f0*/  F2F.F16.F32 R78, R78 ;  /* 0x0000004e004e7304 */ /* 0x000ff00000200800 */
[----:B------:R-:W0:Y:S08]  /*4100*/  F2F.F16.F32 R97, R97 ;  /* 0x0000006100617304 */ /* 0x000e300000200800 */
[----:B------:R3:W5:Y:S08]  /*4110*/  F2F.F16.F32 R72, R75 ;  /* 0x0000004b00487304 */ /* 0x0007700000200800 */
[----:B------:R-:W1:Y:S08]  /*4120*/  F2F.F16.F32 R111, R84 ;  /* 0x00000054006f7304 */ /* 0x000e700000200800 */
[----:B------:R-:W2:Y:S01]  /*4130*/  F2F.F16.F32 R113, R108 ;  /* 0x0000006c00717304 */ /* 0x000ea20000200800 */
[----:B---3--:R-:W-:Y:S01]  /*4140*/  IMAD.WIDE.U32 R74, R74, 0x10000, RZ ;  /* 0x000100004a4a7825 */ /* 0x008fe200078e00ff */
[----:B0-----:R-:W-:-:S02]  /*4150*/  PRMT R115, R97, 0x5410, R78 ;  /* 0x0000541061737816 */ /* 0x001fc4000000004e */
[----:B------:R-:W-:Y:S01]  /*4160*/  LOP3.LUT R83, R109, R39, RZ, 0xfc, !PT ;  /* 0x000000276d537212 */ /* 0x000fe200078efcff */
[----:B-----5:R-:W-:Y:S01]  /*4170*/  IMAD.WIDE.U32 R72, R72, 0x10000, RZ ;  /* 0x0001000048487825 */ /* 0x020fe200078e00ff */
[----:B-1----:R-:W-:-:S03]  /*4180*/  LOP3.LUT R82, R38, R111, RZ, 0xfc, !PT ;  /* 0x0000006f26527212 */ /* 0x002fc600078efcff */
[----:B------:R-:W-:Y:S01]  /*4190*/  IMAD.WIDE.U32 R96, R85, 0x8, R32 ;  /* 0x0000000855607825 */ /* 0x000fe200078e0020 */
[----:B------:R-:W-:-:S03]  /*41a0*/  LOP3.LUT R76, R74, R79, RZ, 0xfc, !PT ;  /* 0x0000004f4a4c7212 */ /* 0x000fc600078efcff */
[----:B--2---:R-:W-:Y:S01]  /*41b0*/  IMAD.WIDE.U32 R84, R85, 0x8, R34 ;  /* 0x0000000855547825 */ /* 0x004fe200078e0022 */
[----:B------:R-:W-:-:S03]  /*41c0*/  LOP3.LUT R77, R77, R75, RZ, 0xfc, !PT ;  /* 0x0000004b4d4d7212 */ /* 0x000fc600078efcff */
[----:B------:R-:W-:Y:S01]  /*41d0*/  IMAD.WIDE.U32 R38, R95, 0x8, R80 ;  /* 0x000000085f267825 */ /* 0x000fe200078e0050 */
[----:B------:R-:W-:Y:S01]  /*41e0*/  LOP3.LUT R73, R115, R73, RZ, 0xfc, !PT ;  /* 0x0000004973497212 */ /* 0x000fe200078efcff */
[----:B------:R-:W-:Y:S01]  /*41f0*/  STG.E.64 desc[UR8][R96.64], R98 ;  /* 0x0000006260007986 */ /* 0x000fe2000c101b08 */
[----:B------:R-:W-:Y:S01]  /*4200*/  LOP3.LUT R72, R72, R113, RZ, 0xfc, !PT ;  /* 0x0000007148487212 */ /* 0x000fe200078efcff */
[C---:B------:R-:W-:Y:S02]  /*4210*/  IMAD.WIDE.U32 R78, R95.reuse, 0x8, R32 ;  /* 0x000000085f4e7825 */ /* 0x040fe400078e0020 */
[----:B------:R0:W-:Y:S02]  /*4220*/  STG.E.64 desc[UR8][R84.64], R82 ;  /* 0x0000005254007986 */ /* 0x0001e4000c101b08 */
[----:B------:R-:W-:Y:S02]  /*4230*/  IMAD.WIDE.U32 R74, R95, 0x8, R34 ;  /* 0x000000085f4a7825 */ /* 0x000fe400078e0022 */
[----:B------:R-:W2:Y:S02]  /*4240*/  LDG.E.64 R38, desc[UR8][R38.64] ;  /* 0x0000000826267981 */ /* 0x000ea4000c1e1b00 */
[----:B------:R-:W-:-:S02]  /*4250*/  IMAD.WIDE.U32 R80, R87, 0x8, R80 ;  /* 0x0000000857507825 */ /* 0x000fc400078e0050 */
[----:B------:R-:W-:Y:S04]  /*4260*/  STG.E.64 desc[UR8][R78.64], R76 ;  /* 0x0000004c4e007986 */ /* 0x000fe8000c101b08 */
[----:B------:R1:W-:Y:S04]  /*4270*/  STG.E.64 desc[UR8][R74.64], R72 ;  /* 0x000000484a007986 */ /* 0x0003e8000c101b08 */
[----:B------:R-:W3:Y:S01]  /*4280*/  LDG.E.64 R80, desc[UR8][R80.64] ;  /* 0x0000000850507981 */ /* 0x000ee2000c1e1b00 */
[----:B0-----:R-:W-:Y:S01]  /*4290*/  MOV R82, R71 ;  /* 0x0000004700527202 */ /* 0x001fe20000000f00 */
[C-C-:B------:R-:W-:Y:S01]  /*42a0*/  FFMA.FTZ R52, R93.reuse, R52, R90.reuse ;  /* 0x000000345d347223 */ /* 0x140fe2000001005a */
[----:B------:R-:W-:-:S03]  /*42b0*/  FFMA.FTZ R51, R93, R51, R90 ;  /* 0x000000335d337223 */ /* 0x000fc6000001005a */
[----:B------:R-:W-:Y:S02]  /*42c0*/  HADD2.F32 R83, -RZ, R82.H0_H0 ;  /* 0x20000052ff537230 */ /* 0x000fe40000004100 */
[----:B------:R-:W-:Y:S01]  /*42d0*/  FADD.FTZ R53, -R52, R53 ;  /* 0x0000003534357221 */ /* 0x000fe20000010100 */
[----:B------:R-:W-:-:S03]  /*42e0*/  SHF.R.U32.HI R52, RZ, 0x10, R71 ;  /* 0x00000010ff347819 */ /* 0x000fc60000011647 */
[----:B------:R-:W-:Y:S01]  /*42f0*/  FFMA.FTZ R82, R88, R53, R83 ;  /* 0x0000003558527223 */ /* 0x000fe20000010053 */
[----:B------:R-:W-:Y:S01]  /*4300*/  FADD.FTZ R53, -R51, R48 ;  /* 0x0000003033357221 */ /* 0x000fe20000010100 */
[----:B-1----:R-:W-:Y:S01]  /*4310*/  HADD2.F32 R73, -RZ, R52.H0_H0 ;  /* 0x20000034ff497230 */ /* 0x002fe20000004100 */
[----:B------:R-:W-:Y:S01]  /*4320*/  SHF.R.U64 R51, R70, 0x10, R71 ;  /* 0x0000001046337819 */ /* 0x000fe20000001247 */
[----:B------:R-:W-:-:S03]  /*4330*/  FFMA.FTZ R48, R93, R50, R90 ;  /* 0x000000325d307223 */ /* 0x000fc6000001005a */
[----:B------:R-:W-:Y:S01]  /*4340*/  FFMA.FTZ R74, R88, R53, R73 ;  /* 0x00000035584a7223 */ /* 0x000fe20000010049 */
[----:B------:R-:W-:Y:S02]  /*4350*/  HADD2.F32 R53, -RZ, R51.H0_H0 ;  /* 0x20000033ff357230 */ /* 0x000fe40000004100 */
[----:B------:R-:W-:Y:S01]  /*4360*/  FADD.FTZ R91, -R48, R91 ;  /* 0x0000005b305b7221 */ /* 0x000fe20000010100 */
[----:B------:R-:W-:-:S03]  /*4370*/  HADD2.F32 R72, -RZ, R106.H1_H1 ;  /* 0x3000006aff487230 */ /* 0x000fc60000004100 */
[----:B------:R-:W-:Y:S01]  /*4380*/  FFMA.FTZ R52, R88, R91, R53 ;  /* 0x0000005b58347223 */ /* 0x000fe20000010035 */
[----:B------:R-:W-:Y:S01]  /*4390*/  MOV R48, R70 ;  /* 0x0000004600307202 */ /* 0x000fe20000000f00 */
[----:B------:R-:W-:Y:S02]  /*43a0*/  FFMA.FTZ R89, R93, R89, R90 ;  /* 0x000000595d597223 */ /* 0x000fe4000001005a */
[----:B------:R-:W-:Y:S01]  /*43b0*/  FMUL.FTZ R73, R52, R49 ;  /* 0x0000003134497220 */ /* 0x000fe20000410000 */
[----:B------:R0:W-:Y:S01]  /*43c0*/  F2F.F16.F32 R51, R74 ;  /* 0x0000004a00337304 */ /* 0x0001e20000200800 */
[----:B------:R-:W-:Y:S02]  /*43d0*/  HADD2.F32 R53, -RZ, R48.H0_H0 ;  /* 0x20000030ff357230 */ /* 0x000fe40000004100 */
[----:B------:R-:W-:Y:S01]  /*43e0*/  FMUL.FTZ R77, R72, R73 ;  /* 0x00000049484d7220 */ /* 0x000fe20000410000 */
[----:B------:R-:W-:Y:S01]  /*43f0*/  FMUL.FTZ R72, R74, R49 ;  /* 0x000000314a487220 */ /* 0x000fe20000410000 */
[----:B------:R-:W-:-:S02]  /*4400*/  HADD2.F32 R79, -RZ, R61.H0_H0 ;  /* 0x2000003dff4f7230 */ /* 0x000fc40000004100 */
[----:B------:R-:W-:Y:S01]  /*4410*/  FADD.FTZ R89, -R89, R86 ;  /* 0x0000005659597221 */ /* 0x000fe20000010100 */
[----:B------:R-:W-:Y:S02]  /*4420*/  HADD2.F32 R107, -RZ, R107.H0_H0 ;  /* 0x2000006bff6b7230 */ /* 0x000fe40000004100 */
[----:B0-----:R-:W-:Y:S01]  /*4430*/  FMUL.FTZ R74, R82, R49 ;  /* 0x00000031524a7220 */ /* 0x001fe20000410000 */
[----:B------:R-:W0:Y:S01]  /*4440*/  F2F.F16.F32 R48, R52 ;  /* 0x0000003400307304 */ /* 0x000e220000200800 */
[----:B------:R-:W-:Y:S02]  /*4450*/  FFMA.FTZ R76, R88, R89, R53 ;  /* 0x00000059584c7223 */ /* 0x000fe40000010035 */
[----:B------:R-:W-:Y:S01]  /*4460*/  FMUL.FTZ R79, R79, R74 ;  /* 0x0000004a4f4f7220 */ /* 0x000fe20000410000 */
[----:B------:R-:W-:-:S04]  /*4470*/  FMUL.FTZ R107, R107, R72 ;  /* 0x000000486b6b7220 */ /* 0x000fc80000410000 */
[----:B------:R-:W1:Y:S01]  /*4480*/  F2F.F16.F32 R50, R82 ;  /* 0x0000005200327304 */ /* 0x000e620000200800 */
[----:B------:R-:W-:-:S07]  /*4490*/  HADD2.F32 R75, -RZ, R60.H0_H0 ;  /* 0x2000003cff4b7230 */ /* 0x000fce0000004100 */
[----:B------:R5:W1:Y:S08]  /*44a0*/  F2F.F16.F32 R53, R76 ;  /* 0x0000004c00357304 */ /* 0x000a700000200800 */
[----:B------:R-:W1:Y:S01]  /*44b0*/  F2F.F16.F32 R77, R77 ;  /* 0x0000004d004d7304 */ /* 0x000e620000200800 */
[----:B-----5:R-:W-:-:S07]  /*44c0*/  FMUL.FTZ R76, R76, R49 ;  /* 0x000000314c4c7220 */ /* 0x020fce0000410000 */
[----:B------:R-:W-:Y:S01]  /*44d0*/  F2F.F16.F32 R52, R107 ;  /* 0x0000006b00347304 */ /* 0x000fe20000200800 */
[----:B------:R-:W-:-:S07]  /*44e0*/  FMUL.FTZ R75, R75, R76 ;  /* 0x0000004c4b4b7220 */ /* 0x000fce0000410000 */
[----:B------:R-:W5:Y:S01]  /*44f0*/  F2F.F16.F32 R79, R79 ;  /* 0x0000004f004f7304 */ /* 0x000f620000200800 */
[----:B0-----:R-:W-:Y:S01]  /*4500*/  IMAD.WIDE.U32 R48, R48, 0x10000, RZ ;  /* 0x0001000030307825 */ /* 0x001fe200078e00ff */
[----:B-1----:R-:W-:-:S06]  /*4510*/  PRMT R51, R50, 0x5410, R51 ;  /* 0x0000541032337816 */ /* 0x002fcc0000000033 */
[----:B------:R-:W0:Y:S01]  /*4520*/  F2F.F16.F32 R75, R75 ;  /* 0x0000004b004b7304 */ /* 0x000e220000200800 */
[----:B------:R-:W-:Y:S02]  /*4530*/  LOP3.LUT R51, R51, R49, RZ, 0xfc, !PT ;  /* 0x0000003133337212 */ /* 0x000fe400078efcff */
[----:B------:R-:W-:Y:S01]  /*4540*/  LOP3.LUT R50, R48, R53, RZ, 0xfc, !PT ;  /* 0x0000003530327212 */ /* 0x000fe200078efcff */
[----:B------:R-:W-:Y:S01]  /*4550*/  IMAD.WIDE.U32 R48, R77, 0x10000, RZ ;  /* 0x000100004d307825 */ /* 0x000fe200078e00ff */
[----:B-----5:R-:W-:-:S03]  /*4560*/  PRMT R77, R79, 0x5410, R52 ;  /* 0x000054104f4d7816 */ /* 0x020fc60000000034 */
[----:B------:R-:W-:Y:S01]  /*4570*/  IMAD.WIDE.U32 R32, R87, 0x8, R32 ;  /* 0x0000000857207825 */ /* 0x000fe200078e0020 */
[----:B------:R-:W-:-:S03]  /*4580*/  LOP3.LUT R49, R77, R49, RZ, 0xfc, !PT ;  /* 0x000000314d317212 */ /* 0x000fc600078efcff */
[----:B------:R-:W-:Y:S01]  /*4590*/  IMAD.WIDE.U32 R34, R87, 0x8, R34 ;  /* 0x0000000857227825 */ /* 0x000fe200078e0022 */
[----:B------:R1:W-:Y:S01]  /*45a0*/  STG.E.64 desc[UR8][R32.64], R50 ;  /* 0x0000003220007986 */ /* 0x0003e2000c101b08 */
[----:B0-----:R-:W-:-:S05]  /*45b0*/  LOP3.LUT R48, R48, R75, RZ, 0xfc, !PT ;  /* 0x0000004b30307212 */ /* 0x001fca00078efcff */
[----:B------:R0:W-:Y:S01]  /*45c0*/  STG.E.64 desc[UR8][R34.64], R48 ;  /* 0x0000003022007986 */ /* 0x0001e2000c101b08 */
[--C-:B----4-:R-:W-:Y:S01]  /*45d0*/  SHF.R.U64 R52, R36, 0x10, R37.reuse ;  /* 0x0000001024347819 */ /* 0x110fe20000001225 */
[----:B------:R-:W-:Y:S01]  /*45e0*/  HADD2.F32 R53, -RZ, R37.H0_H0 ;  /* 0x20000025ff357230 */ /* 0x000fe20000004100 */
[----:B------:R-:W-:-:S05]  /*45f0*/  SHF.R.U32.HI R37, RZ, 0x10, R37 ;  /* 0x00000010ff257819 */ /* 0x000fca0000011625 */
[----:B------:R-:W-:-:S05]  /*4600*/  HADD2.F32 R37, -RZ, R37.H0_H0 ;  /* 0x20000025ff257230 */ /* 0x000fca0000004100 */
[----:B------:R-:W-:Y:S01]  /*4610*/  FMUL.FTZ R102, R102, R37 ;  /* 0x0000002566667220 */ /* 0x000fe20000410000 */
[----:B------:R-:W-:Y:S02]  /*4620*/  HADD2.F32 R36, -RZ, R36.H0_H0 ;  /* 0x20000024ff247230 */ /* 0x000fe40000004100 */
[----:B------:R-:W-:Y:S02]  /*4630*/  HADD2.F32 R52, -RZ, R52.H0_H0 ;  /* 0x20000034ff347230 */ /* 0x000fe40000004100 */
[----:B------:R-:W-:Y:S01]  /*4640*/  FMUL.FTZ R53, R104, R53 ;  /* 0x0000003568357220 */ /* 0x000fe20000410000 */
[----:B------:R-:W-:Y:S02]  /*4650*/  FMUL.FTZ R105, R105, R36 ;  /* 0x0000002469697220 */ /* 0x000fe40000410000 */
[----:B------:R-:W-:Y:S01]  /*4660*/  FMUL.FTZ R52, R103, R52 ;  /* 0x0000003467347220 */ /* 0x000fe20000410000 */
[--C-:B--2---:R-:W-:Y:S01]  /*4670*/  SHF.R.U64 R77, R38, 0x10, R39.reuse ;  /* 0x00000010264d7819 */ /* 0x104fe20000001227 */
[----:B------:R-:W-:Y:S01]  /*4680*/  HADD2.F32 R75, -RZ, R39.H0_H0 ;  /* 0x20000027ff4b7230 */ /* 0x000fe20000004100 */
[----:B------:R-:W-:Y:S01]  /*4690*/  SHF.R.U32.HI R39, RZ, 0x10, R39 ;  /* 0x00000010ff277819 */ /* 0x000fe20000011627 */
[----:B------:R-:W-:-:S02]  /*46a0*/  HADD2.F32 R38, -RZ, R38.H0_H0 ;  /* 0x20000026ff267230 */ /* 0x000fc40000004100 */
[----:B------:R-:W-:Y:S02]  /*46b0*/  HADD2.F32 R77, -RZ, R77.H0_H0 ;  /* 0x2000004dff4d7230 */ /* 0x000fe40000004100 */
[----:B-1----:R-:W-:Y:S01]  /*46c0*/  HADD2.F32 R33, -RZ, R39.H0_H0 ;  /* 0x20000027ff217230 */ /* 0x002fe20000004100 */
[--C-:B---3--:R-:W-:Y:S02]  /*46d0*/  SHF.R.U64 R50, R80, 0x10, R81.reuse ;  /* 0x0000001050327819 */ /* 0x108fe40000001251 */
[----:B------:R-:W-:Y:S01]  /*46e0*/  SHF.R.U32.HI R37, RZ, 0x10, R81 ;  /* 0x00000010ff257819 */ /* 0x000fe20000011651 */
[----:B0-----:R-:W-:Y:S02]  /*46f0*/  HADD2.F32 R35, -RZ, R80.H0_H0 ;  /* 0x20000050ff237230 */ /* 0x001fe40000004100 */
[----:B------:R-:W-:Y:S02]  /*4700*/  HADD2.F32 R39, -RZ, R81.H0_H0 ;  /* 0x20000051ff277230 */ /* 0x000fe40000004100 */
[----:B------:R-:W-:-:S02]  /*4710*/  HADD2.F32 R50, -RZ, R50.H0_H0 ;  /* 0x20000032ff327230 */ /* 0x000fc40000004100 */
        /* <DEDUP_REMOVED lines=8> */
[----:B------:R-:W-:-:S07]  /*47a0*/  FMUL.FTZ R32, R72, R37 ;  /* 0x0000002548207220 */ /* 0x000fce0000410000 */
.L_x_815:
        /* <DEDUP_REMOVED lines=52> */
.L_x_808:
        /* <DEDUP_REMOVED lines=20> */
.L_x_818:
        /* <DEDUP_REMOVED lines=13> */
.L_x_6677:


//--------------------- .text._ZN10layer_norm13ln_bwd_kernelINS_13Kernel_traitsI6__halfS2_S2_S2_fjLj1536ELj1ELj1ELj4ELj8ENS_18Kernel_traits_baseILj1536ES2_S2_S2_S2_fjLj128EEEEELb0ELb1ELb1ELb0EEEvNS_9BwdParamsE --------------------------
	.section	.text._ZN10layer_norm13ln_bwd_kernelINS_13Kernel_traitsI6__halfS2_S2_S2_fjLj1536ELj1ELj1ELj4ELj8ENS_18Kernel_traits_baseILj1536ES2_S2_S2_S2_fjLj128EEEEELb0ELb1ELb1ELb0EEEvNS_9BwdParamsE,"ax",@progbits
	.align	128
        .global         _ZN10layer_norm13ln_bwd_kernelINS_13Kernel_traitsI6__halfS2_S2_S2_fjLj1536ELj1ELj1ELj4ELj8ENS_18Kernel_traits_baseILj1536ES2_S2_S2_S2_fjLj128EEEEELb0ELb1ELb1ELb0EEEvNS_9BwdParamsE
        .type           _ZN10layer_norm13ln_bwd_kernelINS_13Kernel_traitsI6__halfS2_S2_S2_fjLj1536ELj1ELj1ELj4ELj8ENS_18Kernel_traits_baseILj1536ES2_S2_S2_S2_fjLj128EEEEELb0ELb1ELb1ELb0EEEvNS_9BwdParamsE,@function
        .size           _ZN10layer_norm13ln_bwd_kernelINS_13Kernel_traitsI6__halfS2_S2_S2_fjLj1536ELj1ELj1ELj4ELj8ENS_18Kernel_traits_baseILj1536ES2_S2_S2_S2_fjLj128EEEEELb0ELb1ELb1ELb0EEEvNS_9BwdParamsE,(.L_x_6678 - _ZN10layer_norm13ln_bwd_kernelINS_13Kernel_traitsI6__halfS2_S2_S2_fjLj1536ELj1ELj1ELj4ELj8ENS_18Kernel_traits_baseILj1536ES2_S2_S2_S2_fjLj128EEEEELb0ELb1ELb1ELb0EEEvNS_9BwdParamsE)
        .other          _ZN10layer_norm13ln_bwd_kernelINS_13Kernel_traitsI6__halfS2_S2_S2_fjLj1536ELj1ELj1ELj4ELj8ENS_18Kernel_traits_baseILj1536ES2_S2_S2_S2_fjLj128EEEEELb0ELb1ELb1ELb0EEEvNS_9BwdParamsE,@"STO_CUDA_ENTRY STV_DEFAULT"
_ZN10layer_norm13ln_bwd_kernelINS_13Kernel_traitsI6__halfS2_S2_S2_fjLj1536ELj1ELj1ELj4ELj8ENS_18Kernel_traits_baseILj1536ES2_S2_S2_S2_fjLj128EEEEELb0ELb1ELb1ELb0EEEvNS_9BwdParamsE:
.text._ZN10layer_norm13ln_bwd_kernelINS_13Kernel_traitsI6__halfS2_S2_S2_fjLj1536ELj1ELj1ELj4ELj8ENS_18Kernel_traits_baseILj1536ES2_S2_S2_S2_fjLj128EEEEELb0ELb1ELb1ELb0EEEvNS_9BwdParamsE:
        /* <DEDUP_REMOVED lines=15> */
[----:B------:R-:W1:Y:S04]  /*00f0*/  @P1 LDC.64 R4, c[0x0][0x3d0] ;  /* 0x0000f400ff041b82 */ /* 0x000e680000000a00 */
[----:B------:R-:W-:-:S04]  /*0100*/  @P0 LOP3.LUT R3, R0, 0x80, RZ, 0xfc, !PT ;  /* 0x0000008000030812 */ /* 0x000fc800078efcff */
[----:B------:R-:W3:Y:S08]  /*0110*/  @P1 LDC.64 R8, c[0x0][0x3e8] ;  /* 0x0000fa00ff081b82 */ /* 0x000ef00000000a00 */
[----:B------:R-:W4:Y:S08]  /*0120*/  @P2 LDC.64 R10, c[0x0][0x3d0] ;  /* 0x0000f400ff0a2b82 */ /* 0x000f300000000a00 */
[----:B------:R-:W4:Y:S01]  /*0130*/  @P2 LDC.64 R16, c[0x0][0x3e8] ;  /* 0x0000fa00ff102b82 */ /* 0x000f220000000a00 */
[----:B-1----:R-:W-:Y:S01]  /*0140*/  @P1 IMAD.WIDE.U32 R4, R3, 0x8, R4 ;  /* 0x0000000803041825 */ /* 0x002fe200078e0004 */
[----:B0-----:R-:W-:Y:S01]  /*0150*/  UISETP.GE.AND UP0, UPT, UR26, UR4, UPT ;  /* 0x000000041a00728c */ /* 0x001fe2000bf06270 */
[----:B------:R-:W-:-:S02]  /*0160*/  CS2R R6, SRZ ;  /* 0x0000000000067805 */ /* 0x000fc4000001ff00 */
[----:B------:R-:W-:Y:S02]  /*0170*/  CS2R R18, SRZ ;  /* 0x0000000000127805 */ /* 0x000fe4000001ff00 */
[----:B------:R-:W-:Y:S01]  /*0180*/  CS2R R20, SRZ ;  /* 0x0000000000147805 */ /* 0x000fe2000001ff00 */
[----:B--2---:R0:W5:Y:S01]  /*0190*/  @P1 LDG.E.64 R40, desc[UR16][R4.64] ;  /* 0x0000001004281981 */ /* 0x004162000c1e1b00 */
[----:B------:R-:W1:Y:S01]  /*01a0*/  @P0 LDC.64 R12, c[0x0][0x3d0] ;  /* 0x0000f400ff0c0b82 */ /* 0x000e620000000a00 */
[C---:B---3--:R-:W-:Y:S01]  /*01b0*/  @P1 IMAD.WIDE.U32 R8, R3.reuse, 0x8, R8 ;  /* 0x0000000803081825 */ /* 0x048fe200078e0008 */
[----:B------:R-:W-:Y:S02]  /*01c0*/  @P1 IADD3 R3, PT, PT, R3, 0x80, RZ ;  /* 0x0000008003031810 */ /* 0x000fe40007ffe0ff */
[----:B------:R-:W-:Y:S02]  /*01d0*/  CS2R R22, SRZ ;  /* 0x0000000000167805 */ /* 0x000fe4000001ff00 */
[----:B------:R-:W-:-:S02]  /*01e0*/  CS2R R24, SRZ ;  /* 0x0000000000187805 */ /* 0x000fc4000001ff00 */
[----:B------:R-:W-:Y:S01]  /*01f0*/  CS2R R26, SRZ ;  /* 0x00000000001a7805 */ /* 0x000fe2000001ff00 */
[----:B------:R2:W5:Y:S01]  /*0200*/  @P1 LDG.E.64 R42, desc[UR16][R8.64] ;  /* 0x00000010082a1981 */ /* 0x000562000c1e1b00 */
[----:B------:R-:W3:Y:S01]  /*0210*/  @P0 LDC.64 R14, c[0x0][0x3e8] ;  /* 0x0000fa00ff0e0b82 */ /* 0x000ee20000000a00 */
[C---:B----4-:R-:W-:Y:S01]  /*0220*/  @P2 IMAD.WIDE.U32 R10, R3.reuse, 0x8, R10 ;  /* 0x00000008030a2825 */ /* 0x050fe200078e000a */
[----:B0-----:R-:W-:Y:S02]  /*0230*/  CS2R R4, SRZ ;  /* 0x0000000000047805 */ /* 0x001fe4000001ff00 */
[----:B------:R-:W-:Y:S02]  /*0240*/  CS2R R28, SRZ ;  /* 0x00000000001c7805 */ /* 0x000fe4000001ff00 */
[----:B------:R-:W-:Y:S02]  /*0250*/  CS2R R30, SRZ ;  /* 0x00000000001e7805 */ /* 0x000fe4000001ff00 */
[----:B------:R-:W-:Y:S01]  /*0260*/  CS2R R32, SRZ ;  /* 0x0000000000207805 */ /* 0x000fe2000001ff00 */
[----:B------:R0:W5:Y:S01]  /*0270*/  @P2 LDG.E.64 R44, desc[UR16][R10.64] ;  /* 0x000000100a2c2981 */ /* 0x000162000c1e1b00 */
[----:B------:R-:W-:Y:S01]  /*0280*/  @P2 IMAD.WIDE.U32 R16, R3, 0x8, R16 ;  /* 0x0000000803102825 */ /* 0x000fe200078e0010 */
[----:B--2---:R-:W-:-:S02]  /*0290*/  CS2R R8, SRZ ;  /* 0x0000000000087805 */ /* 0x004fc4000001ff00 */
[----:B------:R-:W-:Y:S02]  /*02a0*/  CS2R R34, SRZ ;  /* 0x0000000000227805 */ /* 0x000fe4000001ff00 */
[----:B------:R-:W-:Y:S02]  /*02b0*/  CS2R R36, SRZ ;  /* 0x0000000000247805 */ /* 0x000fe4000001ff00 */
[----:B------:R-:W-:Y:S01]  /*02c0*/  CS2R R38, SRZ ;  /* 0x0000000000267805 */ /* 0x000fe2000001ff00 */
[----:B------:R2:W5:Y:S01]  /*02d0*/  @P2 LDG.E.64 R46, desc[UR16][R16.64] ;  /* 0x00000010102e2981 */ /* 0x000562000c1e1b00 */
[----:B-1----:R-:W-:Y:S01]  /*02e0*/  @P0 IMAD.WIDE.U32 R12, R0, 0x8, R12 ;  /* 0x00000008000c0825 */ /* 0x002fe200078e000c */
[----:B0-----:R-:W-:-:S04]  /*02f0*/  CS2R R10, SRZ ;  /* 0x00000000000a7805 */ /* 0x001fc8000001ff00 */
[----:B------:R0:W5:Y:S01]  /*0300*/  @P0 LDG.E.64 R56, desc[UR16][R12.64] ;  /* 0x000000100c380981 */ /* 0x000162000c1e1b00 */
[----:B---3--:R-:W-:Y:S01]  /*0310*/  @P0 IMAD.WIDE.U32 R14, R0, 0x8, R14 ;  /* 0x00000008000e0825 */ /* 0x008fe200078e000e */
[----:B--2---:R-:W-:-:S04]  /*0320*/  CS2R R16, SRZ ;  /* 0x0000000000107805 */ /* 0x004fc8000001ff00 */
[----:B------:R1:W5:Y:S01]  /*0330*/  @P0 LDG.E.64 R54, desc[UR16][R14.64] ;  /* 0x000000100e360981 */ /* 0x000362000c1e1b00 */
[----:B0-----:R-:W-:Y:S02]  /*0340*/  CS2R R12, SRZ ;  /* 0x00000000000c7805 */ /* 0x001fe4000001ff00 */
[----:B-1----:R-:W-:Y:S01]  /*0350*/  CS2R R14, SRZ ;  /* 0x00000000000e7805 */ /* 0x002fe2000001ff00 */
[----:B------:R-:W-:Y:S06]  /*0360*/  BRA.U UP0, `(.L_x_819) ;  /* 0x0000004900547547 */ /* 0x000fec000b800000 */
        /* <DEDUP_REMOVED lines=8> */
[----:B------:R-:W-:Y:S02]  /*03f0*/  PRMT R92, R92, 0x5410, R4 ;  /* 0x000054105c5c7816 */ /* 0x000fe40000000004 */
        /* <DEDUP_REMOVED lines=9> */
[----:B------:R-:W-:Y:S02]  /*0490*/  PRMT R90, R90, 0x5410, R3 ;  /* 0x000054105a5a7816 */ /* 0x000fe40000000003 */
        /* <DEDUP_REMOVED lines=13> */
[----:B------:R-:W-:Y:S01]  /*0570*/  MOV R85, R44 ;  /* 0x0000002c00557202 */ /* 0x000fe20000000f00 */
[----:B------:R-:W-:Y:S01]  /*0580*/  UPLOP3.LUT UP1, UPT, UPT, UPT, UPT, 0x40, 0x4 ;  /* 0x000000000004789c */ /* 0x000fe20003f2e870 */
[--C-:B------:R-:W-:Y:S01]  /*0590*/  SHF.R.U64 R86, R44, 0x10, R45.reuse ;  /* 0x000000102c567819 */ /* 0x100fe2000000122d */
[----:B------:R-:W0:Y:S01]  /*05a0*/  LDCU UR29, c[0x0][0x40c] ;  /* 0x00008180ff1d77ac */ /* 0x000e220008000800 */
[----:B------:R-:W-:Y:S02]  /*05b0*/  MOV R87, R45 ;  /* 0x0000002d00577202 */ /* 0x000fe40000000f00 */
[----:B------:R-:W-:Y:S01]  /*05c0*/  SHF.R.U32.HI R88, RZ, 0x10, R45 ;  /* 0x00000010ff587819 */ /* 0x000fe2000001162d */
[----:B------:R-:W1:Y:S01]  /*05d0*/  LDCU UR10, c[0x0][0x388] ;  /* 0x00007100ff0a77ac */ /* 0x000e620008000800 */
[----:B------:R-:W-:-:S02]  /*05e0*/  SHF.R.U64 R96, R56, 0x10, R57 ;  /* 0x0000001038607819 */ /* 0x000fc40000001239 */
[----:B------:R-:W-:Y:S01]  /*05f0*/  SHF.R.U32.HI R3, RZ, 0x10, R57 ;  /* 0x00000010ff037819 */ /* 0x000fe20000011639 */
[----:B------:R-:W2:Y:S01]  /*0600*/  LDCU.U8 UR27, c[0x0][0x410] ;  /* 0x00008200ff1b77ac */ /* 0x000ea20008000000 */
[----:B------:R-:W-:Y:S02]  /*0610*/  PRMT R94, R94, 0x5410, R5 ;  /* 0x000054105e5e7816 */ /* 0x000fe40000000005 */
[----:B------:R-:W-:Y:S02]  /*0620*/  PRMT R95, R95, 0x5410, R6 ;  /* 0x000054105f5f7816 */ /* 0x000fe40000000006 */
[----:B------:R-:W-:Y:S02]  /*0630*/  CS2R R6, SRZ ;  /* 0x0000000000067805 */ /* 0x000fe4000001ff00 */
[----:B------:R-:W-:Y:S02]  /*0640*/  PRMT R97, R97, 0x5410, R4 ;  /* 0x0000541061617816 */ /* 0x000fe40000000004 */
[----:B------:R-:W-:-:S02]  /*0650*/  CS2R R4, SRZ ;  /* 0x0000000000047805 */ /* 0x000fc4000001ff00 */
[----:B------:R-:W-:Y:S01]  /*0660*/  PRMT R81, R81, 0x5410, R81 ;  /* 0x0000541051517816 */ /* 0x000fe20000000051 */
[----:B------:R-:W3:Y:S01]  /*0670*/  LDCU.64 UR18, c[0x0][0x3c8] ;  /* 0x00007900ff1277ac */ /* 0x000ee20008000a00 */
[----:B------:R-:W-:Y:S02]  /*0680*/  PRMT R82, R82, 0x5410, R82 ;  /* 0x0000541052527816 */ /* 0x000fe40000000052 */
[----:B------:R-:W-:Y:S01]  /*0690*/  PRMT R83, R83, 0x5410, R83 ;  /* 0x0000541053537816 */ /* 0x000fe20000000053 */
[----:B------:R-:W4:Y:S01]  /*06a0*/  LDCU UR28, c[0x0][0x400] ;  /* 0x00008000ff1c77ac */ /* 0x000f220008000800 */
[----:B------:R-:W-:Y:S02]  /*06b0*/  PRMT R84, R84, 0x5410, R84 ;  /* 0x0000541054547816 */ /* 0x000fe40000000054 */
[----:B------:R-:W-:Y:S01]  /*06c0*/  PRMT R85, R85, 0x5410, R85 ;  /* 0x0000541055557816 */ /* 0x000fe20000000055 */
[----:B------:R-:W0:Y:S01]  /*06d0*/  LDCU.64 UR20, c[0x0][0x438] ;  /* 0x00008700ff1477ac */ /* 0x000e220008000a00 */
[----:B------:R-:W-:-:S02]  /*06e0*/  PRMT R86, R86, 0x5410, R86 ;  /* 0x0000541056567816 */ /* 0x000fc40000000056 */
[----:B------:R-:W-:Y:S01]  /*06f0*/  PRMT R87, R87, 0x5410, R87 ;  /* 0x0000541057577816 */ /* 0x000fe20000000057 */
[----:B------:R-:W0:Y:S01]  /*0700*/  LDCU.64 UR4, c[0x0][0x478] ;  /* 0x00008f00ff0477ac */ /* 0x000e220008000a00 */
[----:B------:R-:W-:Y:S02]  /*0710*/  PRMT R88, R88, 0x5410, R88 ;  /* 0x0000541058587816 */ /* 0x000fe40000000058 */
[----:B------:R-:W-:Y:S01]  /*0720*/  PRMT R96, R96, 0x5410, R3 ;  /* 0x0000541060607816 */ /* 0x000fe20000000003 */
[----:B------:R-:W0:Y:S01]  /*0730*/  LDCU.128 UR12, c[0x0][0x3f0] ;  /* 0x00007e00ff0c77ac */ /* 0x000e220008000c00 */
[----:B------:R-:W0:Y:S01]  /*0740*/  LDCU.64 UR22, c[0x0][0x3c0] ;  /* 0x00007800ff1677ac */ /* 0x000e220008000a00 */
[----:B-123--:R-:W0:Y:S04]  /*0750*/  LDCU.64 UR24, c[0x0][0x380] ;  /* 0x00007000ff1877ac */ /* 0x00ee280008000a00 */
.L_x_891:
[----:B0-----:R-:W-:Y:S02]  /*0760*/  UIMAD.WIDE UR6, UR26, 0x4, UR14 ;  /* 0x000000041a0678a5 */ /* 0x001fe4000f8e020e */
[----:B------:R-:W-:-:S04]  /*0770*/  UIMAD.WIDE UR8, UR26, 0x4, UR12 ;  /* 0x000000041a0878a5 */ /* 0x000fc8000f8e020c */
[----:B------:R-:W-:Y:S02]  /*0780*/  MOV R44, UR6 ;  /* 0x00000006002c7c02 */ /* 0x000fe40008000f00 */
[----:B------:R-:W-:Y:S01]  /*0790*/  MOV R45, UR7 ;  /* 0x00000007002d7c02 */ /* 0x000fe20008000f00 */
[----:B------:R-:W-:-:S04]  /*07a0*/  UIMAD.WIDE UR6, UR26, 0x4, UR18 ;  /* 0x000000041a0678a5 */ /* 0x000fc8000f8e0212 */
[----:B--2---:R-:W2:Y:S01]  /*07b0*/  LDG.E R44, desc[UR16][R44.64] ;  /* 0x000000102c2c7981 */ /* 0x004ea2000c1e1900 */
[----:B-1-34-:R-:W-:Y:S02]  /*07c0*/  MOV R42, UR8 ;  /* 0x00000008002a7c02 */ /* 0x01afe40008000f00 */
[----:B------:R-:W-:Y:S02]  /*07d0*/  MOV R40, UR6 ;  /* 0x0000000600287c02 */ /* 0x000fe40008000f00 */
[----:B------:R-:W-:Y:S02]  /*07e0*/  MOV R41, UR7 ;  /* 0x0000000700297c02 */ /* 0x000fe40008000f00 */
[----:B------:R-:W-:-:S03]  /*07f0*/  MOV R43, UR9 ;  /* 0x00000009002b7c02 */ /* 0x000fc60008000f00 */
[----:B------:R-:W3:Y:S04]  /*0800*/  LDG.E R40, desc[UR16][R40.64] ;  /* 0x0000001028287981 */ /* 0x000ee8000c1e1900 */
[----:B-----5:R-:W5:Y:S01]  /*0810*/  LDG.E R42, desc[UR16][R42.64] ;  /* 0x000000102a2a7981 */ /* 0x020f62000c1e1900 */
[----:B------:R-:W-:Y:S01]  /*0820*/  BSSY.RECONVERGENT B0, `(.L_x_820) ;  /* 0x00000ed000007945 */ /* 0x000fe20003800200 */
[----:B------:R-:W-:Y:S02]  /*0830*/  CS2R R46, SRZ ;  /* 0x00000000002e7805 */ /* 0x000fe4000001ff00 */
[----:B--2---:R-:W-:Y:S02]  /*0840*/  R2UR UR31, R44 ;  /* 0x000000002c1f72ca */ /* 0x004fe400000e0000 */
[----:B---3--:R-:W-:-:S11]  /*0850*/  R2UR UR30, R40 ;  /* 0x00000000281e72ca */ /* 0x008fd600000e0000 */
[----:B------:R-:W-:Y:S01]  /*0860*/  UISETP.GE.AND UP2, UPT, UR31, 0x1, UPT ;  /* 0x000000011f00788c */ /* 0x000fe2000bf46270 */
[----:B-----5:R-:W-:-:S08]  /*0870*/  R2UR UR11, R42 ;  /* 0x000000002a0b72ca */ /* 0x020fd000000e0000 */
        /* <DEDUP_REMOVED lines=9> */
[----:B------:R-:W-:Y:S01]  /*0910*/  UIMAD UR6, UR26, UR10, URZ ;  /* 0x0000000a1a0672a4 */ /* 0x000fe2000f8e02ff */
        /* <DEDUP_REMOVED lines=10> */
[----:B------:R-:W-:Y:S02]  /*09c0*/  MOV R89, UR7 ;  /* 0x0000000700597c02 */ /* 0x000fe40008000f00 */
[----:B------:R-:W-:Y:S02]  /*09d0*/  MOV R93, UR9 ;  /* 0x00000009005d7c02 */ /* 0x000fe40008000f00 */
        /* <DEDUP_REMOVED lines=16> */
[----:B------:R-:W-:Y:S02]  /*0ae0*/  HADD2.F32 R60, -RZ, R57.H0_H0 ;  /* 0x20000039ff3c7230 */ /* 0x000fe40000004100 */
[----:B------:R-:W-:Y:S02]  /*0af0*/  HADD2.F32 R58, -RZ, R56.H0_H0 ;  /* 0x20000038ff3a7230 */ /* 0x000fe40000004100 */
[--C-:B------:R-:W-:Y:S02]  /*0b00*/  HADD2.F32 R61, -RZ, R96.reuse.H0_H0 ;  /* 0x20000060ff3d7230 */ /* 0x100fe40000004100 */
[----:B------:R-:W-:Y:S01]  /*0b10*/  HADD2.F32 R63, -RZ, R96.H1_H1 ;  /* 0x30000060ff3f7230 */ /* 0x000fe20000004100 */
[----:B------:R-:W-:Y:S02]  /*0b20*/  IADD3 R93, PT, PT, R93, 0x80, RZ ;  /* 0x000000805d5d7810 */ /* 0x000fe40007ffe0ff */
[----:B------:R-:W-:-:S02]  /*0b30*/  IADD3 R91, PT, PT, R91, 0x80, RZ ;  /* 0x000000805b5b7810 */ /* 0x000fc40007ffe0ff */
[----:B--2---:R-:W-:Y:S02]  /*0b40*/  MOV R47, R42 ;  /* 0x0000002a002f7202 */ /* 0x004fe40000000f00 */
[----:B------:R-:W-:Y:S01]  /*0b50*/  SHF.R.U64 R62, R42, 0x10, R43 ;  /* 0x000000102a3e7819 */ /* 0x000fe2000000122b */
[----:B---3--:R-:W-:Y:S01]  /*0b60*/  HADD2.F32 R3, -RZ, R40.H0_H0 ;  /* 0x20000028ff037230 */ /* 0x008fe20000004100 */
[--C-:B------:R-:W-:Y:S02]  /*0b70*/  SHF.R.U64 R40, R40, 0x10, R41.reuse ;  /* 0x0000001028287819 */ /* 0x100fe40000001229 */
[----:B------:R-:W-:Y:S01]  /*0b80*/  SHF.R.U32.HI R42, RZ, 0x10, R41 ;  /* 0x00000010ff2a7819 */ /* 0x000fe20000011629 */
[----:B------:R-:W-:Y:S01]  /*0b90*/  HADD2.F32 R41, -RZ, R41.H0_H0 ;  /* 0x20000029ff297230 */ /* 0x000fe20000004100 */
[----:B------:R-:W-:Y:S02]  /*0ba0*/  MOV R59, R43 ;  /* 0x0000002b003b7202 */ /* 0x000fe40000000f00 */
[----:B------:R-:W-:-:S02]  /*0bb0*/  SHF.R.U32.HI R46, RZ, 0x10, R43 ;  /* 0x00000010ff2e7819 */ /* 0x000fc4000001162b */
[----:B------:R-:W-:Y:S01]  /*0bc0*/  FADD.FTZ R41, -R0, R41 ;  /* 0x0000002900297221 */ /* 0x000fe20000010100 */
[----:B------:R-:W-:-:S03]  /*0bd0*/  HADD2.F32 R43, -RZ, R59.H0_H0 ;  /* 0x2000003bff2b7230 */ /* 0x000fc60000004100 */
[----:B------:R-:W-:Y:S01]  /*0be0*/  FMUL.FTZ R59, R41, UR30 ;  /* 0x0000001e293b7c20 */ /* 0x000fe20008410000 */
[----:B------:R-:W-:Y:S02]  /*0bf0*/  HADD2.F32 R41, -RZ, R40.H0_H0 ;  /* 0x20000028ff297230 */ /* 0x000fe40000004100 */
[----:B------:R-:W-:Y:S02]  /*0c00*/  HADD2.F32 R47, -RZ, R47.H0_H0 ;  /* 0x2000002fff2f7230 */ /* 0x000fe40000004100 */
[C---:B------:R-:W-:Y:S01]  /*0c10*/  FADD.FTZ R3, -R0.reuse, R3 ;  /* 0x0000000300037221 */ /* 0x040fe20000010100 */
[----:B------:R-:W-:Y:S01]  /*0c20*/  FADD.FTZ R41, -R0, R41 ;  /* 0x0000002900297221 */ /* 0x000fe20000010100 */
[-C--:B------:R-:W-:Y:S01]  /*0c30*/  FMUL.FTZ R60, R60, R43.reuse ;  /* 0x0000002b3c3c7220 */ /* 0x080fe20000410000 */
[----:B------:R-:W-:Y:S01]  /*0c40*/  FADD.FTZ R18, R18, R43 ;  /* 0x0000002b12127221 */ /* 0x000fe20000010000 */
[----:B------:R-:W-:Y:S01]  /*0c50*/  FFMA.FTZ R6, R59, R43, R6 ;  /* 0x0000002b3b067223 */ /* 0x000fe20000010006 */
[----:B------:R-:W-:-:S02]  /*0c60*/  HADD2.F32 R40, -RZ, R62.H0_H0 ;  /* 0x2000003eff287230 */ /* 0x000fc40000004100 */
[----:B------:R-:W-:Y:S01]  /*0c70*/  FMUL.FTZ R62, R41, UR30 ;  /* 0x0000001e293e7c20 */ /* 0x000fe20008410000 */
[----:B------:R-:W-:Y:S02]  /*0c80*/  HADD2.F32 R43, -RZ, R42.H0_H0 ;  /* 0x2000002aff2b7230 */ /* 0x000fe40000004100 */
[----:B------:R-:W-:Y:S01]  /*0c90*/  FMUL.FTZ R58, R58, R47 ;  /* 0x0000002f3a3a7220 */ /* 0x000fe20000410000 */
[----:B------:R-:W-:Y:S01]  /*0ca0*/  FMUL.FTZ R3, R3, UR30 ;  /* 0x0000001e03037c20 */ /* 0x000fe20008410000 */
[-C--:B------:R-:W-:Y:S01]  /*0cb0*/  FMUL.FTZ R61, R61, R40.reuse ;  /* 0x000000283d3d7220 */ /* 0x080fe20000410000 */
[----:B------:R-:W-:Y:S01]  /*0cc0*/  FADD.FTZ R17, R17, R40 ;  /* 0x0000002811117221 */ /* 0x000fe20000010000 */
[----:B------:R-:W-:Y:S01]  /*0cd0*/  FFMA.FTZ R5, R62, R40, R5 ;  /* 0x000000283e057223 */ /* 0x000fe20000010005 */
[----:B------:R-:W-:Y:S01]  /*0ce0*/  FADD.FTZ R43, -R0, R43 ;  /* 0x0000002b002b7221 */ /* 0x000fe20000010100 */
[----:B------:R-:W-:Y:S01]  /*0cf0*/  FADD.FTZ R40, RZ, R58 ;  /* 0x0000003aff287221 */ /* 0x000fe20000010000 */
[----:B------:R-:W-:Y:S01]  /*0d00*/  FFMA.FTZ R41, R3, R58, RZ ;  /* 0x0000003a03297223 */ /* 0x000fe200000100ff */
[----:B------:R-:W-:-:S02]  /*0d10*/  HADD2.F32 R46, -RZ, R46.H0_H0 ;  /* 0x2000002eff2e7230 */ /* 0x000fc40000004100 */
        /* <DEDUP_REMOVED lines=12> */
.L_x_823:
[----:B----4-:R-:W-:Y:S05]  /*0de0*/  BSYNC.RECONVERGENT B1 ;  /* 0x0000000000017941 */ /* 0x010fea0003800200 */
.L_x_822:
[----:B------:R-:W-:Y:S04]  /*0df0*/  BSSY.RECONVERGENT B1, `(.L_x_824) ;  /* 0x000003d000017945 */ /* 0x000fe80003800200 */
[----:B------:R-:W-:Y:S05]  /*0e00*/  @!P2 BRA `(.L_x_825) ;  /* 0x0000000000eca947 */ /* 0x000fea0003800000 */
[----:B------:R-:W0:Y:S08]  /*0e10*/  LDC.64 R40, c[0x0][0x3a8] ;  /* 0x0000ea00ff287b82 */ /* 0x000e300000000a00 */
[----:B------:R-:W1:Y:S01]  /*0e20*/  LDC.64 R44, c[0x0][0x428] ;  /* 0x00010a00ff2c7b82 */ /* 0x000e620000000a00 */
[----:B0-----:R-:W-:-:S06]  /*0e30*/  IMAD.WIDE.U32 R42, R91, 0x8, R40 ;  /* 0x000000085b2a7825 */ /* 0x001fcc00078e0028 */
[----:B------:R-:W2:Y:S01]  /*0e40*/  LDG.E.64 R42, desc[UR16][R42.64] ;  /* 0x000000102a2a7981 */ /* 0x000ea2000c1e1b00 */
[----:B-1----:R-:W-:-:S05]  /*0e50*/  IMAD.WIDE.U32 R44, R93, 0x8, R44 ;  /* 0x000000085d2c7825 */ /* 0x002fca00078e002c */
[----:B------:R0:W3:Y:S01]  /*0e60*/  LDG.E.64 R40, desc[UR16][R44.64] ;  /* 0x000000102c287981 */ /* 0x0000e2000c1e1b00 */
[----:B------:R-:W-:-:S04]  /*0e70*/  ISETP.NE.U32.AND P0, PT, RZ, UR20, PT ;  /* 0x00000014ff007c0c */ /* 0x000fc8000bf05070 */
[----:B------:R-:W-:-:S13]  /*0e80*/  ISETP.NE.AND.EX P0, PT, RZ, UR21, PT, P0 ;  /* 0x00000015ff007c0c */ /* 0x000fda000bf05300 */
[----:B------:R-:W1:Y:S01]  /*0e90*/  @P0 LDC.64 R66, c[0x0][0x438] ;  /* 0x00010e00ff420b82 */ /* 0x000e620000000a00 */
[----:B------:R-:W-:Y:S02]  /*0ea0*/  HADD2.F32 R68, -RZ, R83.H1_H1 ;  /* 0x30000053ff447230 */ /* 0x000fe40000004100 */
[----:B-1----:R-:W-:-:S05]  /*0eb0*/  @P0 IMAD.WIDE.U32 R66, R91, 0x8, R66 ;  /* 0x000000085b420825 */ /* 0x002fca00078e0042 */
[----:B------:R1:W5:Y:S01]  /*0ec0*/  @P0 LDG.E.64 R50, desc[UR16][R66.64] ;  /* 0x0000001042320981 */ /* 0x000362000c1e1b00 */
[----:B------:R-:W-:Y:S02]  /*0ed0*/  IADD3 R93, PT, PT, R93, 0x80, RZ ;  /* 0x000000805d5d7810 */ /* 0x000fe40007ffe0ff */
[----:B------:R-:W-:Y:S01]  /*0ee0*/  IADD3 R91, PT, PT, R91, 0x80, RZ ;  /* 0x000000805b5b7810 */ /* 0x000fe20007ffe0ff */
[----:B--2---:R-:W-:Y:S01]  /*0ef0*/  HADD2.F32 R71, -RZ, R42.H0_H0 ;  /* 0x2000002aff477230 */ /* 0x004fe20000004100 */
[----:B0-----:R-:W-:-:S04]  /*0f00*/  SHF.R.U64 R44, R42, 0x10, R43 ;  /* 0x000000102a2c7819 */ /* 0x001fc8000000122b */
[----:B------:R-:W-:Y:S01]  /*0f10*/  FADD.FTZ R71, -R0, R71 ;  /* 0x0000004700477221 */ /* 0x000fe20000010100 */
[----:B---3--:R-:W-:Y:S02]  /*0f20*/  MOV R65, R40 ;  /* 0x0000002800417202 */ /* 0x008fe40000000f00 */
[--C-:B------:R-:W-:Y:S02]  /*0f30*/  SHF.R.U64 R69, R40, 0x10, R41.reuse ;  /* 0x0000001028457819 */ /* 0x100fe40000001229 */
[----:B------:R-:W-:Y:S01]  /*0f40*/  MOV R70, R41 ;  /* 0x0000002900467202 */ /* 0x000fe20000000f00 */
[----:B------:R-:W-:Y:S01]  /*0f50*/  HADD2.F32 R42, -RZ, R65.H0_H0 ;  /* 0x20000041ff2a7230 */ /* 0x000fe20000004100 */
[----:B------:R-:W-:Y:S01]  /*0f60*/  SHF.R.U32.HI R40, RZ, 0x10, R41 ;  /* 0x00000010ff287819 */ /* 0x000fe20000011629 */
[----:B------:R-:W-:Y:S02]  /*0f70*/  HADD2.F32 R41, -RZ, R81.H1_H1 ;  /* 0x30000051ff297230 */ /* 0x000fe40000004100 */
[----:B------:R-:W-:Y:S01]  /*0f80*/  FMUL.FTZ R65, R71, UR30 ;  /* 0x0000001e47417c20 */ /* 0x000fe20008410000 */
[----:B------:R-:W-:-:S02]  /*0f90*/  HADD2.F32 R101, -RZ, R43.H0_H0 ;  /* 0x2000002bff657230 */ /* 0x000fc40000004100 */
[----:B------:R-:W-:Y:S02]  /*0fa0*/  HADD2.F32 R71, -RZ, R44.H0_H0 ;  /* 0x2000002cff477230 */ /* 0x000fe40000004100 */
[-C--:B-1----:R-:W-:Y:S01]  /*0fb0*/  FMUL.FTZ R66, R41, R42.reuse ;  /* 0x0000002a29427220 */ /* 0x082fe20000410000 */
[----:B------:R-:W-:Y:S01]  /*0fc0*/  FADD.FTZ R20, R20, R42 ;  /* 0x0000002a14147221 */ /* 0x000fe20000010000 */
[----:B------:R-:W-:Y:S01]  /*0fd0*/  FFMA.FTZ R8, R65, R42, R8 ;  /* 0x0000002a41087223 */ /* 0x000fe20000010008 */
[----:B------:R-:W-:Y:S01]  /*0fe0*/  SHF.R.U32.HI R45, RZ, 0x10, R43 ;  /* 0x00000010ff2d7819 */ /* 0x000fe2000001162b */
[----:B------:R-:W-:Y:S01]  /*0ff0*/  FADD.FTZ R67, -R0, R101 ;  /* 0x0000006500437221 */ /* 0x000fe20000010100 */
[----:B------:R-:W-:Y:S02]  /*1000*/  HADD2.F32 R41, -RZ, R82.H1_H1 ;  /* 0x30000052ff297230 */ /* 0x000fe40000004100 */
[----:B------:R-:W-:Y:S02]  /*1010*/  HADD2.F32 R42, -RZ, R69.H0_H0 ;  /* 0x20000045ff2a7230 */ /* 0x000fe40000004100 */
[----:B------:R-:W-:-:S02]  /*1020*/  HADD2.F32 R43, -RZ, R70.H0_H0 ;  /* 0x20000046ff2b7230 */ /* 0x000fc40000004100 */
[----:B------:R-:W-:Y:S01]  /*1030*/  FADD.FTZ R70, -R0, R71 ;  /* 0x0000004700467221 */ /* 0x000fe20000010100 */
[----:B------:R-:W-:Y:S01]  /*1040*/  FMUL.FTZ R67, R67, UR30 ;  /* 0x0000001e43437c20 */ /* 0x000fe20008410000 */
[----:B------:R-:W-:Y:S02]  /*1050*/  HADD2.F32 R44, -RZ, R40.H0_H0 ;  /* 0x20000028ff2c7230 */ /* 0x000fe40000004100 */
[----:B------:R-:W-:Y:S01]  /*1060*/  FMUL.FTZ R69, R41, R42 ;  /* 0x0000002a29457220 */ /* 0x000fe20000410000 */
[----:B------:R-:W-:Y:S02]  /*1070*/  HADD2.F32 R45, -RZ, R45.H0_H0 ;  /* 0x2000002dff2d7230 */ /* 0x000fe40000004100 */
[----:B------:R-:W-:Y:S01]  /*1080*/  FADD.FTZ R40, R47, R66 ;  /* 0x000000422f287221 */ /* 0x000fe20000010000 */
[----:B------:R-:W-:Y:S01]  /*1090*/  FMUL.FTZ R70, R70, UR30 ;  /* 0x0000001e46467c20 */ /* 0x000fe20008410000 */
[----:B------:R-:W-:Y:S01]  /*10a0*/  FFMA.FTZ R41, R65, R66, R46 ;  /* 0x0000004241297223 */ /* 0x000fe2000001002e */
[-C--:B------:R-:W-:Y:S01]  /*10b0*/  FMUL.FTZ R68, R68, R43.reuse ;  /* 0x0000002b44447220 */ /* 0x080fe20000410000 */
[----:B------:R-:W-:Y:S01]  /*10c0*/  FADD.FTZ R22, R22, R43 ;  /* 0x0000002b16167221 */ /* 0x000fe20000010000 */
[----:B------:R-:W-:Y:S01]  /*10d0*/  FFMA.FTZ R10, R67, R43, R10 ;  /* 0x0000002b430a7223 */ /* 0x000fe2000001000a */
[----:B------:R-:W-:-:S02]  /*10e0*/  HADD2.F32 R71, -RZ, R84.H1_H1 ;  /* 0x30000054ff477230 */ /* 0x000fc40000004100 */
[----:B------:R-:W-:Y:S01]  /*10f0*/  FADD.FTZ R43, R40, R69 ;  /* 0x00000045282b7221 */ /* 0x000fe20000010000 */
[----:B------:R-:W-:Y:S01]  /*1100*/  FADD.FTZ R45, -R0, R45 ;  /* 0x0000002d002d7221 */ /* 0x000fe20000010100 */
        /* <DEDUP_REMOVED lines=11> */
.L_x_825:
[----:B------:R-:W-:Y:S05]  /*11c0*/  BSYNC.RECONVERGENT B1 ;  /* 0x0000000000017941 */ /* 0x000fea0003800200 */
.L_x_824:
[----:B------:R-:W-:Y:S05]  /*11d0*/  @!P1 BRA `(.L_x_826) ;  /* 0x0000000400449947 */ /* 0x000fea0003800000 */
[----:B------:R-:W0:Y:S08]  /*11e0*/  LDC.64 R44, c[0x0][0x428] ;  /* 0x00010a00ff2c7b82 */ /* 0x000e300000000a00 */
[----:B------:R-:W1:Y:S01]  /*11f0*/  LDC.64 R40, c[0x0][0x3a8] ;  /* 0x0000ea00ff287b82 */ /* 0x000e620000000a00 */
[----:B0-----:R-:W-:-:S04]  /*1200*/  IMAD.WIDE.U32 R44, R93, 0x8, R44 ;  /* 0x000000085d2c7825 */ /* 0x001fc800078e002c */
[----:B-1----:R-:W-:Y:S02]  /*1210*/  IMAD.WIDE.U32 R42, R91, 0x8, R40 ;  /* 0x000000085b2a7825 */ /* 0x002fe400078e0028 */
[----:B------:R-:W2:Y:S04]  /*1220*/  LDG.E.64 R40, desc[UR16][R44.64] ;  /* 0x000000102c287981 */ /* 0x000ea8000c1e1b00 */
[----:B------:R-:W3:Y:S01]  /*1230*/  LDG.E.64 R42, desc[UR16][R42.64] ;  /* 0x000000102a2a7981 */ /* 0x000ee2000c1e1b00 */
[----:B------:R-:W-:-:S04]  /*1240*/  ISETP.NE.U32.AND P0, PT, RZ, UR20, PT ;  /* 0x00000014ff007c0c */ /* 0x000fc8000bf05070 */
[----:B------:R-:W-:-:S13]  /*1250*/  ISETP.NE.AND.EX P0, PT, RZ, UR21, PT, P0 ;  /* 0x00000015ff007c0c */ /* 0x000fda000bf05300 */
[----:B------:R-:W0:Y:S01]  /*1260*/  @P0 LDC.64 R74, c[0x0][0x438] ;  /* 0x00010e00ff4a0b82 */ /* 0x000e220000000a00 */
[----:B------:R-:W-:Y:S02]  /*1270*/  HADD2.F32 R76, -RZ, R87.H1_H1 ;  /* 0x30000057ff4c7230 */ /* 0x000fe40000004100 */
[----:B0-----:R-:W-:-:S05]  /*1280*/  @P0 IMAD.WIDE.U32 R74, R91, 0x8, R74 ;  /* 0x000000085b4a0825 */ /* 0x001fca00078e004a */
[----:B------:R0:W5:Y:S01]  /*1290*/  @P0 LDG.E.64 R48, desc[UR16][R74.64] ;  /* 0x000000104a300981 */ /* 0x000162000c1e1b00 */
[----:B--2---:R-:W-:Y:S02]  /*12a0*/  MOV R73, R40 ;  /* 0x0000002800497202 */ /* 0x004fe40000000f00 */
[--C-:B------:R-:W-:Y:S02]  /*12b0*/  SHF.R.U64 R91, R40, 0x10, R41.reuse ;  /* 0x00000010285b7819 */ /* 0x100fe40000001229 */
[----:B------:R-:W-:Y:S01]  /*12c0*/  MOV R78, R41 ;  /* 0x00000029004e7202 */ /* 0x000fe20000000f00 */
[----:B---3--:R-:W-:Y:S01]  /*12d0*/  HADD2.F32 R77, -RZ, R43.H0_H0 ;  /* 0x2000002bff4d7230 */ /* 0x008fe20000004100 */
[----:B------:R-:W-:Y:S01]  /*12e0*/  SHF.R.U32.HI R40, RZ, 0x10, R41 ;  /* 0x00000010ff287819 */ /* 0x000fe20000011629 */
[----:B------:R-:W-:Y:S01]  /*12f0*/  HADD2.F32 R41, -RZ, R42.H0_H0 ;  /* 0x2000002aff297230 */ /* 0x000fe20000004100 */
[--C-:B------:R-:W-:Y:S01]  /*1300*/  SHF.R.U64 R45, R42, 0x10, R43.reuse ;  /* 0x000000102a2d7819 */ /* 0x100fe2000000122b */
[----:B------:R-:W-:Y:S01]  /*1310*/  HADD2.F32 R42, -RZ, R85.H1_H1 ;  /* 0x30000055ff2a7230 */ /* 0x000fe20000004100 */
[----:B------:R-:W-:Y:S01]  /*1320*/  SHF.R.U32.HI R79, RZ, 0x10, R43 ;  /* 0x00000010ff4f7819 */ /* 0x000fe2000001162b */
[----:B------:R-:W-:-:S02]  /*1330*/  HADD2.F32 R43, -RZ, R73.H0_H0 ;  /* 0x20000049ff2b7230 */ /* 0x000fc40000004100 */
[C---:B------:R-:W-:Y:S01]  /*1340*/  FADD.FTZ R41, -R0.reuse, R41 ;  /* 0x0000002900297221 */ /* 0x040fe20000010100 */
[----:B------:R-:W-:Y:S02]  /*1350*/  HADD2.F32 R45, -RZ, R45.H0_H0 ;  /* 0x2000002dff2d7230 */ /* 0x000fe40000004100 */
[----:B0-----:R-:W-:Y:S01]  /*1360*/  FADD.FTZ R75, -R0, R77 ;  /* 0x0000004d004b7221 */ /* 0x001fe20000010100 */
[----:B------:R-:W-:Y:S02]  /*1370*/  HADD2.F32 R79, -RZ, R79.H0_H0 ;  /* 0x2000004fff4f7230 */ /* 0x000fe40000004100 */
[----:B------:R-:W-:Y:S01]  /*1380*/  FMUL.FTZ R74, R42, R43 ;  /* 0x0000002b2a4a7220 */ /* 0x000fe20000410000 */
[----:B------:R-:W-:Y:S02]  /*1390*/  HADD2.F32 R77, -RZ, R86.H1_H1 ;  /* 0x30000056ff4d7230 */ /* 0x000fe40000004100 */
[----:B------:R-:W-:Y:S01]  /*13a0*/  FADD.FTZ R45, -R0, R45 ;  /* 0x0000002d002d7221 */ /* 0x000fe20000010100 */
[----:B------:R-:W-:-:S02]  /*13b0*/  HADD2.F32 R42, -RZ, R91.H0_H0 ;  /* 0x2000005bff2a7230 */ /* 0x000fc40000004100 */
[----:B------:R-:W-:Y:S01]  /*13c0*/  FMUL.FTZ R73, R41, UR30 ;  /* 0x0000001e29497c20 */ /* 0x000fe20008410000 */
[----:B------:R-:W-:Y:S02]  /*13d0*/  HADD2.F32 R41, -RZ, R78.H0_H0 ;  /* 0x2000004eff297230 */ /* 0x000fe40000004100 */
[----:B------:R-:W-:Y:S01]  /*13e0*/  FADD.FTZ R80, -R0, R79 ;  /* 0x0000004f00507221 */ /* 0x000fe20000010100 */
[----:B------:R-:W-:Y:S01]  /*13f0*/  FMUL.FTZ R75, R75, UR30 ;  /* 0x0000001e4b4b7c20 */ /* 0x000fe20008410000 */
[----:B------:R-:W-:Y:S01]  /*1400*/  FMUL.FTZ R77, R77, R42 ;  /* 0x0000002a4d4d7220 */ /* 0x000fe20000410000 */
[----:B------:R-:W-:Y:S01]  /*1410*/  FMUL.FTZ R78, R45, UR30 ;  /* 0x0000001e2d4e7c20 */ /* 0x000fe20008410000 */
[----:B------:R-:W-:Y:S01]  /*1420*/  FADD.FTZ R0, R47, R74 ;  /* 0x0000004a2f007221 */ /* 0x000fe20000010000 */
[----:B------:R-:W-:Y:S01]  /*1430*/  FFMA.FTZ R46, R73, R74, R46 ;  /* 0x0000004a492e7223 */ /* 0x000fe2000001002e */
[-C--:B------:R-:W-:Y:S01]  /*1440*/  FMUL.FTZ R76, R76, R41.reuse ;  /* 0x000000294c4c7220 */ /* 0x080fe20000410000 */
        /* <DEDUP_REMOVED lines=8> */
[----:B------:R-:W-:Y:S01]  /*14d0*/  FADD.FTZ R24, R24, R43 ;  /* 0x0000002b18187221 */ /* 0x000fe20000010000 */
[----:B------:R-:W-:Y:S01]  /*14e0*/  FMUL.FTZ R79, R79, R40 ;  /* 0x000000284f4f7220 */ /* 0x000fe20000410000 */
[----:B------:R-:W-:Y:S01]  /*14f0*/  FFMA.FTZ R46, R75, R76, R46 ;  /* 0x0000004c4b2e7223 */ /* 0x000fe2000001002e */
        /* <DEDUP_REMOVED lines=8> */
.L_x_821:
[----:B------:R-:W-:Y:S02]  /*1580*/  UIMAD UR6, UR26, UR10, URZ ;  /* 0x0000000a1a0672a4 */ /* 0x000fe4000f8e02ff */
        /* <DEDUP_REMOVED lines=22> */
.L_x_826:
[----:B----4-:R-:W-:Y:S05]  /*16f0*/  BSYNC.RECONVERGENT B0 ;  /* 0x0000000000007941 */ /* 0x010fea0003800200 */
.L_x_820:
[----:B------:R-:W1:Y:S01]  /*1700*/  SHFL.DOWN PT, R0, R47, 0x10, 0x1f ;  /* 0x0a001f002f007f89 */ /* 0x000e6200000e0000 */
[----:B------:R-:W-:Y:S03]  /*1710*/  BSSY.RECONVERGENT B0, `(.L_x_827) ;  /* 0x000001f000007945 */ /* 0x000fe60003800200 */
[----:B0-----:R-:W0:Y:S01]  /*1720*/  SHFL.DOWN PT, R41, R46, 0x10, 0x1f ;  /* 0x0a001f002e297f89 */ /* 0x001e2200000e0000 */
        /* <DEDUP_REMOVED lines=29> */
.L_x_828:
[----:B------:R-:W-:Y:S05]  /*1900*/  BSYNC.RECONVERGENT B0 ;  /* 0x0000000000007941 */ /* 0x000fea0003800200 */
.L_x_827:
        /* <DEDUP_REMOVED lines=37> */
[----:B------:R-:W-:Y:S01]  /*1b60*/  UISETP.NE.AND.EX UP0, UPT, UR21, URZ, UPT, UP0 ;  /* 0x000000ff1500728c */ /* 0x000fe2000bf05300 */
[----:B------:R-:W-:Y:S10]  /*1b70*/  BRA.U !UP3, `(.L_x_831) ;  /* 0x000000010b1c7547 */ /* 0x000ff4000b800000 */
[----:B------:R-:W0:Y:S02]  /*1b80*/  LDC.64 R40, c[0x0][0x390] ;  /* 0x0000e400ff287b82 */ /* 0x000e240000000a00 */
[----:B0-----:R-:W-:-:S06]  /*1b90*/  IMAD.WIDE.U32 R40, R45, 0x8, R40 ;  /* 0x000000082d287825 */ /* 0x001fcc00078e0028 */
[----:B------:R-:W2:Y:S02]  /*1ba0*/  LDG.E.64 R40, desc[UR16][R40.64] ;  /* 0x0000001028287981 */ /* 0x000ea4000c1e1b00 */
[C-C-:B--2---:R-:W-:Y:S02]  /*1bb0*/  SHF.R.U64 R99, R40.reuse, 0x10, R41.reuse ;  /* 0x0000001028637819 */ /* 0x144fe40000001229 */
[--C-:B------:R-:W-:Y:S02]  /*1bc0*/  SHF.R.U32.HI R42, RZ, 0x10, R41.reuse ;  /* 0x00000010ff2a7819 */ /* 0x100fe40000011629 */
[----:B------:R-:W-:Y:S02]  /*1bd0*/  PRMT R98, R40, 0x5410, R41 ;  /* 0x0000541028627816 */ /* 0x000fe40000000029 */
[----:B------:R-:W-:-:S07]  /*1be0*/  PRMT R99, R99, 0x5410, R42 ;  /* 0x0000541063637816 */ /* 0x000fce000000002a */
.L_x_831:
[----:B------:R-:W-:Y:S05]  /*1bf0*/  BRA.U UP0, `(.L_x_832) ;  /* 0x0000000500c87547 */ /* 0x000fea000b800000 */
[----:B------:R-:W-:-:S04]  /*1c00*/  UISETP.NE.U32.AND UP0, UPT, UR4, URZ, UPT ;  /* 0x000000ff0400728c */ /* 0x000fc8000bf05070 */
[----:B------:R-:W-:-:S09]  /*1c10*/  UISETP.NE.AND.EX UP0, UPT, UR5, URZ, UPT, UP0 ;  /* 0x000000ff0500728c */ /* 0x000fd2000bf05300 */
[----:B------:R-:W-:Y:S05]  /*1c20*/  BRA.U UP0, `(.L_x_833) ;  /* 0x0000000100d47547 */ /* 0x000fea000b800000 */
[----:B------:R-:W-:Y:S05]  /*1c30*/  BRA.U !UP3, `(.L_x_834) ;  /* 0x000000010b307547 */ /* 0x000fea000b800000 */
[----:B------:R-:W-:Y:S01]  /*1c40*/  FFMA.FTZ R41, R3, UR6, R44 ;  /* 0x0000000603297c23 */ /* 0x000fe2000801002c */
[----:B------:R-:W-:Y:S01]  /*1c50*/  ISETP.LT.AND P1, PT, RZ, UR31, PT ;  /* 0x0000001fff007c0c */ /* 0x000fe2000bf21270 */
[----:B------:R-:W-:Y:S02]  /*1c60*/  HADD2.F32 R40, -RZ, R54.H0_H0 ;  /* 0x20000036ff287230 */ /* 0x000fe40000004100 */
[----:B------:R-:W-:-:S04]  /*1c70*/  FADD.FTZ R41, R58, -R41 ;  /* 0x800000293a297221 */ /* 0x000fc80000010000 */
[----:B------:R-:W-:-:S05]  /*1c80*/  FMUL.FTZ R41, R41, UR30 ;  /* 0x0000001e29297c20 */ /* 0x000fca0008410000 */
[----:B------:R-:W-:-:S05]  /*1c90*/  FSEL R41, R41, RZ, P1 ;  /* 0x000000ff29297208 */ /* 0x000fca0000800000 */
[----:B------:R-:W-:-:S04]  /*1ca0*/  FMUL.FTZ R41, R41, UR29 ;  /* 0x0000001d29297c20 */ /* 0x000fc80008410000 */
[----:B------:R-:W-:Y:S01]  /*1cb0*/  FMUL.FTZ R42, R41, R40 ;  /* 0x00000028292a7220 */ /* 0x000fe20000410000 */
[----:B------:R-:W-:-:S04]  /*1cc0*/  HADD2.F32 R40, -RZ, R98.H0_H0 ;  /* 0x20000062ff287230 */ /* 0x000fc80000004100 */
[----:B------:R-:W-:Y:S01]  /*1cd0*/  F2FP.F16.F32.PACK_AB R42, RZ, R42 ;  /* 0x0000002aff2a723e */ /* 0x000fe200000000ff */
[----:B------:R-:W-:-:S03]  /*1ce0*/  FFMA.FTZ R28, R41, R40, R28 ;  /* 0x00000028291c7223 */ /* 0x000fc6000001001c */
[----:B------:R-:W-:-:S07]  /*1cf0*/  PRMT R81, R42, 0x7610, R81 ;  /* 0x000076102a517816 */ /* 0x000fce0000000051 */
.L_x_834:
        /* <DEDUP_REMOVED lines=13> */
.L_x_835:
        /* <DEDUP_REMOVED lines=9> */
[----:B------:R-:W-:-:S04]  /*1e60*/  HADD2.F32 R40, -RZ, R98.H1_H1 ;  /* 0x30000062ff287230 */ /* 0x000fc80000004100 */
[----:B------:R-:W-:Y:S01]  /*1e70*/  F2FP.F16.F32.PACK_AB R42, RZ, R42 ;  /* 0x0000002aff2a723e */ /* 0x000fe200000000ff */
[----:B------:R-:W-:-:S03]  /*1e80*/  FFMA.FTZ R30, R41, R40, R30 ;  /* 0x00000028291e7223 */ /* 0x000fc6000001001e */
[----:B------:R-:W-:-:S07]  /*1e90*/  PRMT R83, R42, 0x7610, R83 ;  /* 0x000076102a537816 */ /* 0x000fce0000000053 */
.L_x_836:
[----:B------:R-:W-:Y:S05]  /*1ea0*/  BRA.U !UP3, `(.L_x_837) ;  /* 0x000000090be87547 */ /* 0x000fea000b800000 */
[----:B------:R-:W-:Y:S01]  /*1eb0*/  FFMA.FTZ R40, R64, UR6, R44 ;  /* 0x0000000640287c23 */ /* 0x000fe2000801002c */
[----:B------:R-:W-:Y:S01]  /*1ec0*/  ISETP.LT.AND P1, PT, RZ, UR31, PT ;  /* 0x0000001fff007c0c */ /* 0x000fe2000bf21270 */
[----:B------:R-:W-:Y:S02]  /*1ed0*/  HADD2.F32 R41, -RZ, R97.H1_H1 ;  /* 0x30000061ff297230 */ /* 0x000fe40000004100 */
        /* <DEDUP_REMOVED lines=8> */
[----:B------:R-:W-:Y:S01]  /*1f60*/  PRMT R84, R42, 0x7610, R84 ;  /* 0x000076102a547816 */ /* 0x000fe20000000054 */
[----:B------:R-:W-:Y:S06]  /*1f70*/  BRA `(.L_x_837) ;  /* 0x0000000800b47947 */ /* 0x000fec0003800000 */
.L_x_833:
        /* <DEDUP_REMOVED lines=13> */
[----:B------:R-:W-:Y:S02]  /*2050*/  HADD2.F32 R40, -RZ, R54.H0_H0 ;  /* 0x20000036ff287230 */ /* 0x000fe40000004100 */
[----:B------:R-:W-:Y:S01]  /*2060*/  FMUL.FTZ R41, R42, UR29 ;  /* 0x0000001d2a297c20 */ /* 0x000fe20008410000 */
[----:B------:R-:W-:-:S03]  /*2070*/  HADD2.F32 R43, -RZ, R98.H0_H0 ;  /* 0x20000062ff2b7230 */ /* 0x000fc60000004100 */
[-C--:B------:R-:W-:Y:S02]  /*2080*/  FMUL.FTZ R40, R40, R41.reuse ;  /* 0x0000002928287220 */ /* 0x080fe40000410000 */
[----:B------:R-:W-:-:S03]  /*2090*/  FFMA.FTZ R28, R43, R41, R28 ;  /* 0x000000292b1c7223 */ /* 0x000fc6000001001c */
[----:B------:R-:W-:-:S04]  /*20a0*/  F2FP.F16.F32.PACK_AB R40, RZ, R40 ;  /* 0x00000028ff28723e */ /* 0x000fc800000000ff */
[----:B------:R-:W-:-:S07]  /*20b0*/  PRMT R81, R40, 0x7610, R81 ;  /* 0x0000761028517816 */ /* 0x000fce0000000051 */
.L_x_838:
[----:B------:R-:W-:Y:S01]  /*20c0*/  F2FP.F16.F32.PACK_AB R93, RZ, R42 ;  /* 0x0000002aff5d723e */ /* 0x000fe200000000ff */
[----:B------:R-:W-:Y:S01]  /*20d0*/  FMUL.FTZ R89, R89, UR30 ;  /* 0x0000001e59597c20 */ /* 0x000fe20008410000 */
[----:B------:R-:W-:Y:S01]  /*20e0*/  FMUL.FTZ R43, R91, UR30 ;  /* 0x0000001e5b2b7c20 */ /* 0x000fe20008410000 */
        /* <DEDUP_REMOVED lines=9> */
.L_x_839:
[----:B------:R-:W-:Y:S02]  /*2180*/  F2FP.F16.F32.PACK_AB R46, RZ, R42 ;  /* 0x0000002aff2e723e */ /* 0x000fe400000000ff */
[----:B------:R-:W-:Y:S02]  /*2190*/  FSEL R43, R43, RZ, P1 ;  /* 0x000000ff2b2b7208 */ /* 0x000fe40000800000 */
[----:B------:R-:W-:Y:S01]  /*21a0*/  FSEL R42, R89, RZ, P1 ;  /* 0x000000ff592a7208 */ /* 0x000fe20000800000 */
[----:B------:R-:W-:Y:S06]  /*21b0*/  BRA.U !UP3, `(.L_x_840) ;  /* 0x000000010b1c7547 */ /* 0x000fec000b800000 */
[----:B------:R-:W-:Y:S02]  /*21c0*/  HADD2.F32 R40, -RZ, R55.H0_H0 ;  /* 0x20000037ff287230 */ /* 0x000fe40000004100 */
[----:B------:R-:W-:Y:S01]  /*21d0*/  FMUL.FTZ R41, R42, UR29 ;  /* 0x0000001d2a297c20 */ /* 0x000fe20008410000 */
[----:B------:R-:W-:-:S03]  /*21e0*/  HADD2.F32 R89, -RZ, R98.H1_H1 ;  /* 0x30000062ff597230 */ /* 0x000fc60000004100 */
[-C--:B------:R-:W-:Y:S02]  /*21f0*/  FMUL.FTZ R40, R40, R41.reuse ;  /* 0x0000002928287220 */ /* 0x080fe40000410000 */
[----:B------:R-:W-:-:S03]  /*2200*/  FFMA.FTZ R30, R89, R41, R30 ;  /* 0x00000029591e7223 */ /* 0x000fc6000001001e */
[----:B------:R-:W-:-:S04]  /*2210*/  F2FP.F16.F32.PACK_AB R40, RZ, R40 ;  /* 0x00000028ff28723e */ /* 0x000fc800000000ff */
[----:B------:R-:W-:-:S07]  /*2220*/  PRMT R83, R40, 0x7610, R83 ;  /* 0x0000761028537816 */ /* 0x000fce0000000053 */
.L_x_840:
[----:B------:R-:W-:Y:S02]  /*2230*/  F2FP.F16.F32.PACK_AB R42, RZ, R42 ;  /* 0x0000002aff2a723e */ /* 0x000fe400000000ff */
[----:B------:R-:W-:Y:S02]  /*2240*/  F2FP.F16.F32.PACK_AB R40, RZ, R43 ;  /* 0x0000002bff28723e */ /* 0x000fe400000000ff */
[----:B------:R-:W-:Y:S02]  /*2250*/  PRMT R85, R93, 0x7610, R85 ;  /* 0x000076105d557816 */ /* 0x000fe40000000055 */
[----:B------:R-:W-:Y:S02]  /*2260*/  PRMT R86, R46, 0x7610, R86 ;  /* 0x000076102e567816 */ /* 0x000fe40000000056 */
[----:B------:R-:W-:Y:S02]  /*2270*/  PRMT R87, R42, 0x7610, R87 ;  /* 0x000076102a577816 */ /* 0x000fe40000000057 */
[----:B------:R-:W-:Y:S01]  /*2280*/  PRMT R88, R40, 0x7610, R88 ;  /* 0x0000761028587816 */ /* 0x000fe20000000058 */
[----:B------:R-:W-:Y:S06]  /*2290*/  BRA.U !UP3, `(.L_x_837) ;  /* 0x000000050bec7547 */ /* 0x000fec000b800000 */
[----:B------:R-:W-:Y:S02]  /*22a0*/  HADD2.F32 R41, -RZ, R97.H1_H1 ;  /* 0x30000061ff297230 */ /* 0x000fe40000004100 */
[----:B------:R-:W-:Y:S01]  /*22b0*/  FMUL.FTZ R40, R43, UR29 ;  /* 0x0000001d2b287c20 */ /* 0x000fe20008410000 */
[----:B------:R-:W-:-:S03]  /*22c0*/  HADD2.F32 R42, -RZ, R99.H1_H1 ;  /* 0x30000063ff2a7230 */ /* 0x000fc60000004100 */
[-C--:B------:R-:W-:Y:S02]  /*22d0*/  FMUL.FTZ R41, R41, R40.reuse ;  /* 0x0000002829297220 */ /* 0x080fe40000410000 */
[----:B------:R-:W-:-:S03]  /*22e0*/  FFMA.FTZ R31, R42, R40, R31 ;  /* 0x000000282a1f7223 */ /* 0x000fc6000001001f */
[----:B------:R-:W-:-:S04]  /*22f0*/  F2FP.F16.F32.PACK_AB R41, RZ, R41 ;  /* 0x00000029ff29723e */ /* 0x000fc800000000ff */
[----:B------:R-:W-:Y:S01]  /*2300*/  PRMT R84, R41, 0x7610, R84 ;  /* 0x0000761029547816 */ /* 0x000fe20000000054 */
[----:B------:R-:W-:Y:S06]  /*2310*/  BRA `(.L_x_837) ;  /* 0x0000000400cc7947 */ /* 0x000fec0003800000 */
.L_x_832:
[----:B------:R-:W-:-:S04]  /*2320*/  UISETP.NE.U32.AND UP0, UPT, UR4, URZ, UPT ;  /* 0x000000ff0400728c */ /* 0x000fc8000bf05070 */
[----:B------:R-:W-:-:S09]  /*2330*/  UISETP.NE.AND.EX UP0, UPT, UR5, URZ, UPT, UP0 ;  /* 0x000000ff0500728c */ /* 0x000fd2000bf05300 */
[----:B------:R-:W-:Y:S05]  /*2340*/  BRA.U UP0, `(.L_x_841) ;  /* 0x0000000100d07547 */ /* 0x000fea000b800000 */
[----:B------:R-:W-:Y:S01]  /*2350*/  ISETP.LT.AND P1, PT, RZ, UR31, PT ;  /* 0x0000001fff007c0c */ /* 0x000fe2000bf21270 */
[----:B------:R-:W-:-:S12]  /*2360*/  BRA.U !UP3, `(.L_x_842) ;  /* 0x000000010b2c7547 */ /* 0x000fd8000b800000 */
[----:B------:R-:W-:Y:S01]  /*2370*/  @P1 FFMA.FTZ R41, R3, UR6, R44 ;  /* 0x0000000603291c23 */ /* 0x000fe2000801002c */
[----:B-----5:R-:W-:Y:S02]  /*2380*/  HADD2.F32 R40, -RZ, R52.H0_H0 ;  /* 0x20000034ff287230 */ /* 0x020fe40000004100 */
[----:B------:R-:W-:Y:S02]  /*2390*/  HADD2.F32 R42, -RZ, R54.H0_H0 ;  /* 0x20000036ff2a7230 */ /* 0x000fe40000004100 */
[----:B------:R-:W-:Y:S01]  /*23a0*/  @P1 FADD.FTZ R41, R58, -R41 ;  /* 0x800000293a291221 */ /* 0x000fe20000010000 */
[----:B------:R-:W-:-:S03]  /*23b0*/  HADD2.F32 R43, -RZ, R98.H0_H0 ;  /* 0x20000062ff2b7230 */ /* 0x000fc60000004100 */
[----:B------:R-:W-:-:S04]  /*23c0*/  @P1 FFMA.FTZ R40, R41, UR30, R40 ;  /* 0x0000001e29281c23 */ /* 0x000fc80008010028 */
[----:B------:R-:W-:-:S04]  /*23d0*/  FMUL.FTZ R41, R40, UR29 ;  /* 0x0000001d28297c20 */ /* 0x000fc80008410000 */
[-C--:B------:R-:W-:Y:S01]  /*23e0*/  FMUL.FTZ R40, R42, R41.reuse ;  /* 0x000000292a287220 */ /* 0x080fe20000410000 */
[----:B------:R-:W-:-:S04]  /*23f0*/  FFMA.FTZ R28, R43, R41, R28 ;  /* 0x000000292b1c7223 */ /* 0x000fc8000001001c */
[----:B------:R-:W-:-:S04]  /*2400*/  F2FP.F16.F32.PACK_AB R40, RZ, R40 ;  /* 0x00000028ff28723e */ /* 0x000fc800000000ff */
[----:B------:R-:W-:-:S07]  /*2410*/  PRMT R81, R40, 0x7610, R81 ;  /* 0x0000761028517816 */ /* 0x000fce0000000051 */
.L_x_842:
[----:B------:R-:W-:Y:S05]  /*2420*/  BRA.U !UP3, `(.L_x_843) ;  /* 0x000000010b307547 */ /* 0x000fea000b800000 */
[----:B-----5:R-:W-:Y:S01]  /*2430*/  SHF.R.U64 R40, R52, 0x10, R53 ;  /* 0x0000001034287819 */ /* 0x020fe20000001235 */
[----:B------:R-:W-:-:S04]  /*2440*/  @P1 FFMA.FTZ R42, R62, UR6, R44 ;  /* 0x000000063e2a1c23 */ /* 0x000fc8000801002c */
[----:B------:R-:W-:Y:S02]  /*2450*/  HADD2.F32 R40, -RZ, R40.H0_H0 ;  /* 0x20000028ff287230 */ /* 0x000fe40000004100 */
[----:B------:R-:W-:Y:S01]  /*2460*/  @P1 FADD.FTZ R41, R61, -R42 ;  /* 0x8000002a3d291221 */ /* 0x000fe20000010000 */
[----:B------:R-:W-:-:S03]  /*2470*/  HADD2.F32 R42, -RZ, R99.H0_H0 ;  /* 0x20000063ff2a7230 */ /* 0x000fc60000004100 */
[----:B------:R-:W-:Y:S01]  /*2480*/  @P1 FFMA.FTZ R40, R41, UR30, R40 ;  /* 0x0000001e29281c23 */ /* 0x000fe20008010028 */
[----:B------:R-:W-:-:S03]  /*2490*/  HADD2.F32 R41, -RZ, R97.H0_H0 ;  /* 0x20000061ff297230 */ /* 0x000fc60000004100 */
[----:B------:R-:W-:-:S04]  /*24a0*/  FMUL.FTZ R40, R40, UR29 ;  /* 0x0000001d28287c20 */ /* 0x000fc80008410000 */
[-C--:B------:R-:W-:Y:S01]  /*24b0*/  FMUL.FTZ R41, R41, R40.reuse ;  /* 0x0000002829297220 */ /* 0x080fe20000410000 */
[----:B------:R-:W-:-:S04]  /*24c0*/  FFMA.FTZ R29, R42, R40, R29 ;  /* 0x000000282a1d7223 */ /* 0x000fc8000001001d */
[----:B------:R-:W-:-:S04]  /*24d0*/  F2FP.F16.F32.PACK_AB R41, RZ, R41 ;  /* 0x00000029ff29723e */ /* 0x000fc800000000ff */
[----:B------:R-:W-:-:S07]  /*24e0*/  PRMT R82, R41, 0x7610, R82 ;  /* 0x0000761029527816 */ /* 0x000fce0000000052 */
.L_x_843:
[----:B------:R-:W-:Y:S05]  /*24f0*/  BRA.U !UP3, `(.L_x_844) ;  /* 0x000000010b2c7547 */ /* 0x000fea000b800000 */
[----:B------:R-:W-:Y:S01]  /*2500*/  @P1 FFMA.FTZ R41, R59, UR6, R44 ;  /* 0x000000063b291c23 */ /* 0x000fe2000801002c */
[----:B-----5:R-:W-:Y:S02]  /*2510*/  HADD2.F32 R40, -RZ, R53.H0_H0 ;  /* 0x20000035ff287230 */ /* 0x020fe40000004100 */
[----:B------:R-:W-:Y:S02]  /*2520*/  HADD2.F32 R42, -RZ, R55.H0_H0 ;  /* 0x20000037ff2a7230 */ /* 0x000fe40000004100 */
[----:B------:R-:W-:Y:S01]  /*2530*/  @P1 FADD.FTZ R41, R60, -R41 ;  /* 0x800000293c291221 */ /* 0x000fe20000010000 */
[----:B------:R-:W-:-:S03]  /*2540*/  HADD2.F32 R43, -RZ, R98.H1_H1 ;  /* 0x30000062ff2b7230 */ /* 0x000fc60000004100 */
[----:B------:R-:W-:-:S04]  /*2550*/  @P1 FFMA.FTZ R40, R41, UR30, R40 ;  /* 0x0000001e29281c23 */ /* 0x000fc80008010028 */
[----:B------:R-:W-:-:S04]  /*2560*/  FMUL.FTZ R41, R40, UR29 ;  /* 0x0000001d28297c20 */ /* 0x000fc80008410000 */
[-C--:B------:R-:W-:Y:S01]  /*2570*/  FMUL.FTZ R40, R42, R41.reuse ;  /* 0x000000292a287220 */ /* 0x080fe20000410000 */
[----:B------:R-:W-:-:S04]  /*2580*/  FFMA.FTZ R30, R43, R41, R30 ;  /* 0x000000292b1e7223 */ /* 0x000fc8000001001e */
[----:B------:R-:W-:-:S04]  /*2590*/  F2FP.F16.F32.PACK_AB R40, RZ, R40 ;  /* 0x00000028ff28723e */ /* 0x000fc800000000ff */
[----:B------:R-:W-:-:S07]  /*25a0*/  PRMT R83, R40, 0x7610, R83 ;  /* 0x0000761028537816 */ /* 0x000fce0000000053 */
.L_x_844:
[----:B------:R-:W-:Y:S05]  /*25b0*/  BRA.U !UP3, `(.L_x_837) ;  /* 0x000000050b247547 */ /* 0x000fea000b800000 */
[----:B-----5:R-:W-:Y:S01]  /*25c0*/  SHF.R.U32.HI R40, RZ, 0x10, R53 ;  /* 0x00000010ff287819 */ /* 0x020fe20000011635 */
[----:B------:R-:W-:-:S04]  /*25d0*/  @P1 FFMA.FTZ R42, R64, UR6, R44 ;  /* 0x00000006402a1c23 */ /* 0x000fc8000801002c */
[----:B------:R-:W-:Y:S02]  /*25e0*/  HADD2.F32 R40, -RZ, R40.H0_H0 ;  /* 0x20000028ff287230 */ /* 0x000fe40000004100 */
[----:B------:R-:W-:Y:S01]  /*25f0*/  @P1 FADD.FTZ R41, R63, -R42 ;  /* 0x8000002a3f291221 */ /* 0x000fe20000010000 */
[----:B------:R-:W-:-:S03]  /*2600*/  HADD2.F32 R42, -RZ, R99.H1_H1 ;  /* 0x30000063ff2a7230 */ /* 0x000fc60000004100 */
[----:B------:R-:W-:Y:S01]  /*2610*/  @P1 FFMA.FTZ R40, R41, UR30, R40 ;  /* 0x0000001e29281c23 */ /* 0x000fe20008010028 */
[----:B------:R-:W-:-:S03]  /*2620*/  HADD2.F32 R41, -RZ, R97.H1_H1 ;  /* 0x30000061ff297230 */ /* 0x000fc60000004100 */
[----:B------:R-:W-:-:S04]  /*2630*/  FMUL.FTZ R40, R40, UR29 ;  /* 0x0000001d28287c20 */ /* 0x000fc80008410000 */
[-C--:B------:R-:W-:Y:S01]  /*2640*/  FMUL.FTZ R41, R41, R40.reuse ;  /* 0x0000002829297220 */ /* 0x080fe20000410000 */
[----:B------:R-:W-:-:S04]  /*2650*/  FFMA.FTZ R31, R42, R40, R31 ;  /* 0x000000282a1f7223 */ /* 0x000fc8000001001f */
[----:B------:R-:W-:-:S04]  /*2660*/  F2FP.F16.F32.PACK_AB R41, RZ, R41 ;  /* 0x00000029ff29723e */ /* 0x000fc800000000ff */
[----:B------:R-:W-:Y:S01]  /*2670*/  PRMT R84, R41, 0x7610, R84 ;  /* 0x0000761029547816 */ /* 0x000fe20000000054 */
[----:B------:R-:W-:Y:S06]  /*2680*/  BRA `(.L_x_837) ;  /* 0x0000000000f07947 */ /* 0x000fec0003800000 */
.L_x_841:
[----:B------:R-:W-:Y:S01]  /*2690*/  PLOP3.LUT P2, PT, PT, PT, UP2, 0x80, 0x8 ;  /* 0x000000000008781c */ /* 0x000fe20003f4f028 */
[----:B-----5:R-:W-:Y:S01]  /*26a0*/  HADD2.F32 R46, -RZ, R52.H0_H0 ;  /* 0x20000034ff2e7230 */ /* 0x020fe20000004100 */
[----:B------:R-:W-:Y:S02]  /*26b0*/  ISETP.LT.AND P1, PT, RZ, UR31, PT ;  /* 0x0000001fff007c0c */ /* 0x000fe4000bf21270 */
[--C-:B------:R-:W-:Y:S02]  /*26c0*/  SHF.R.U64 R91, R52, 0x10, R53.reuse ;  /* 0x00000010345b7819 */ /* 0x100fe40000001235 */
[----:B------:R-:W-:-:S03]  /*26d0*/  SHF.R.U32.HI R89, RZ, 0x10, R53 ;  /* 0x00000010ff597819 */ /* 0x000fc60000011635 */
[----:B------:R-:W-:-:S04]  /*26e0*/  HADD2.F32 R91, -RZ, R91.H0_H0 ;  /* 0x2000005bff5b7230 */ /* 0x000fc80000004100 */
[--C-:B------:R-:W-:Y:S02]  /*26f0*/  @P2 FFMA.FTZ R41, R3, UR6, R44.reuse ;  /* 0x0000000603292c23 */ /* 0x100fe4000801002c */
[--C-:B------:R-:W-:Y:S01]  /*2700*/  @P1 FFMA.FTZ R40, R62, UR6, R44.reuse ;  /* 0x000000063e281c23 */ /* 0x100fe2000801002c */
[--C-:B------:R-:W-:Y:S01]  /*2710*/  @P1 FFMA.FTZ R43, R59, UR6, R44.reuse ;  /* 0x000000063b2b1c23 */ /* 0x100fe2000801002c */
[----:B------:R-:W-:Y:S01]  /*2720*/  @P2 FADD.FTZ R41, R58, -R41 ;  /* 0x800000293a292221 */ /* 0x000fe20000010000 */
[----:B------:R-:W-:Y:S01]  /*2730*/  @P1 FFMA.FTZ R102, R64, UR6, R44 ;  /* 0x0000000640661c23 */ /* 0x000fe2000801002c */
[----:B------:R-:W-:Y:S01]  /*2740*/  @P1 FADD.FTZ R42, R61, -R40 ;  /* 0x800000283d2a1221 */ /* 0x000fe20000010000 */
[----:B------:R-:W-:Y:S02]  /*2750*/  HADD2.F32 R40, -RZ, R89.H0_H0 ;  /* 0x20000059ff287230 */ /* 0x000fe40000004100 */
[----:B------:R-:W-:Y:S01]  /*2760*/  @P2 FFMA.FTZ R46, R41, UR30, R46 ;  /* 0x0000001e292e2c23 */ /* 0x000fe2000801002e */
[----:B------:R-:W-:Y:S01]  /*2770*/  @P1 FADD.FTZ R100, R60, -R43 ;  /* 0x8000002b3c641221 */ /* 0x000fe20000010000 */
[----:B------:R-:W-:-:S02]  /*2780*/  HADD2.F32 R41, -RZ, R53.H0_H0 ;  /* 0x20000035ff297230 */ /* 0x000fc40000004100 */
[----:B------:R-:W-:Y:S01]  /*2790*/  @P1 FADD.FTZ R43, R63, -R102 ;  /* 0x800000663f2b1221 */ /* 0x000fe20000010000 */
[----:B------:R-:W-:-:S03]  /*27a0*/  @P1 FFMA.FTZ R91, R42, UR30, R91 ;  /* 0x0000001e2a5b1c23 */ /* 0x000fc6000801005b */
[----:B------:R-:W-:Y:S01]  /*27b0*/  @P1 FFMA.FTZ R40, R43, UR30, R40 ;  /* 0x0000001e2b281c23 */ /* 0x000fe20008010028 */
[----:B------:R-:W-:Y:S01]  /*27c0*/  @P1 FFMA.FTZ R41, R100, UR30, R41 ;  /* 0x0000001e64291c23 */ /* 0x000fe20008010029 */
[----:B------:R-:W-:Y:S02]  /*27d0*/  F2FP.F16.F32.PACK_AB R43, RZ, R46 ;  /* 0x0000002eff2b723e */ /* 0x000fe400000000ff */
[----:B------:R-:W-:Y:S01]  /*27e0*/  F2FP.F16.F32.PACK_AB R42, RZ, R91 ;  /* 0x0000005bff2a723e */ /* 0x000fe200000000ff */
        /* <DEDUP_REMOVED lines=8> */
.L_x_845:
[----:B------:R-:W-:Y:S05]  /*2870*/  BRA.U !UP3, `(.L_x_846) ;  /* 0x000000010b1c7547 */ /* 0x000fea000b800000 */
[----:B------:R-:W-:Y:S02]  /*2880*/  HADD2.F32 R89, -RZ, R97.H0_H0 ;  /* 0x20000061ff597230 */ /* 0x000fe40000004100 */
[----:B------:R-:W-:Y:S01]  /*2890*/  FMUL.FTZ R46, R91, UR29 ;  /* 0x0000001d5b2e7c20 */ /* 0x000fe20008410000 */
[----:B------:R-:W-:-:S03]  /*28a0*/  HADD2.F32 R100, -RZ, R99.H0_H0 ;  /* 0x20000063ff647230 */ /* 0x000fc60000004100 */
[-C--:B------:R-:W-:Y:S02]  /*28b0*/  FMUL.FTZ R89, R89, R46.reuse ;  /* 0x0000002e59597220 */ /* 0x080fe40000410000 */
[----:B------:R-:W-:-:S03]  /*28c0*/  FFMA.FTZ R29, R100, R46, R29 ;  /* 0x0000002e641d7223 */ /* 0x000fc6000001001d */
[----:B------:R-:W-:-:S04]  /*28d0*/  F2FP.F16.F32.PACK_AB R89, RZ, R89 ;  /* 0x00000059ff59723e */ /* 0x000fc800000000ff */
[----:B------:R-:W-:-:S07]  /*28e0*/  PRMT R82, R89, 0x7610, R82 ;  /* 0x0000761059527816 */ /* 0x000fce0000000052 */
.L_x_846:
[----:B------:R-:W-:Y:S05]  /*28f0*/  BRA.U !UP3, `(.L_x_847) ;  /* 0x000000010b1c7547 */ /* 0x000fea000b800000 */
[----:B------:R-:W-:Y:S02]  /*2900*/  HADD2.F32 R46, -RZ, R55.H0_H0 ;  /* 0x20000037ff2e7230 */ /* 0x000fe40000004100 */
[----:B------:R-:W-:Y:S01]  /*2910*/  FMUL.FTZ R89, R41, UR29 ;  /* 0x0000001d29597c20 */ /* 0x000fe20008410000 */
[----:B------:R-:W-:-:S03]  /*2920*/  HADD2.F32 R91, -RZ, R98.H1_H1 ;  /* 0x30000062ff5b7230 */ /* 0x000fc60000004100 */
[-C--:B------:R-:W-:Y:S02]  /*2930*/  FMUL.FTZ R46, R46, R89.reuse ;  /* 0x000000592e2e7220 */ /* 0x080fe40000410000 */
[----:B------:R-:W-:-:S03]  /*2940*/  FFMA.FTZ R30, R91, R89, R30 ;  /* 0x000000595b1e7223 */ /* 0x000fc6000001001e */
[----:B------:R-:W-:-:S04]  /*2950*/  F2FP.F16.F32.PACK_AB R46, RZ, R46 ;  /* 0x0000002eff2e723e */ /* 0x000fc800000000ff */
[----:B------:R-:W-:-:S07]  /*2960*/  PRMT R83, R46, 0x7610, R83 ;  /* 0x000076102e537816 */ /* 0x000fce0000000053 */
.L_x_847:
        /* <DEDUP_REMOVED lines=13> */
[----:B------:R-:W-:-:S07]  /*2a40*/  PRMT R84, R41, 0x7610, R84 ;  /* 0x0000761029547816 */ /* 0x000fce0000000054 */
.L_x_837:
        /* <DEDUP_REMOVED lines=11> */
.L_x_848:
        /* <DEDUP_REMOVED lines=9> */
.L_x_849:
[----:B------:R-:W-:Y:S02]  /*2b90*/  IADD3 R47, PT, PT, R47, 0x80, RZ ;  /* 0x000000802f2f7810 */ /* 0x000fe40007ffe0ff */
[----:B------:R-:W-:-:S07]  /*2ba0*/  IADD3 R45, PT, PT, R45, 0x80, RZ ;  /* 0x000000802d2d7810 */ /* 0x000fce0007ffe0ff */
.L_x_830:
[----:B------:R-:W-:Y:S05]  /*2bb0*/  BSYNC.RECONVERGENT B0 ;  /* 0x0000000000007941 */ /* 0x000fea0003800200 */
.L_x_829:
        /* <DEDUP_REMOVED lines=10> */
[--C-:B------:R-:W-:Y:S02]  /*2c60*/  SHF.R.U32.HI R42, RZ, 0x10, R41.reuse ;  /* 0x00000010ff2a7819 */ /* 0x100fe40000011629 */
[----:B------:R-:W-:Y:S02]  /*2c70*/  PRMT R98, R40, 0x5410, R41 ;  /* 0x0000541028627816 */ /* 0x000fe40000000029 */
[----:B------:R-:W-:-:S07]  /*2c80*/  PRMT R99, R99, 0x5410, R42 ;  /* 0x0000541063637816 */ /* 0x000fce000000002a */
.L_x_852:
[----:B------:R-:W-:Y:S05]  /*2c90*/  BRA.U !UP0, `(.L_x_853) ;  /* 0x0000000508cc7547 */ /* 0x000fea000b800000 */
[----:B------:R-:W-:-:S04]  /*2ca0*/  UISETP.NE.U32.AND UP0, UPT, UR4, URZ, UPT ;  /* 0x000000ff0400728c */ /* 0x000fc8000bf05070 */
[----:B------:R-:W-:-:S09]  /*2cb0*/  UISETP.NE.AND.EX UP0, UPT, UR5, URZ, UPT, UP0 ;  /* 0x000000ff0500728c */ /* 0x000fd2000bf05300 */
[----:B------:R-:W-:Y:S05]  /*2cc0*/  BRA.U !UP0, `(.L_x_854) ;  /* 0x0000000108f07547 */ /* 0x000fea000b800000 */
[----:B------:R-:W-:Y:S01]  /*2cd0*/  ISETP.LT.AND P2, PT, RZ, UR31, PT ;  /* 0x0000001fff007c0c */ /* 0x000fe2000bf41270 */
[----:B-----5:R-:W-:Y:S01]  /*2ce0*/  HADD2.F32 R46, -RZ, R50.H0_H0 ;  /* 0x20000032ff2e7230 */ /* 0x020fe20000004100 */
[--C-:B------:R-:W-:Y:S02]  /*2cf0*/  SHF.R.U64 R91, R50, 0x10, R51.reuse ;  /* 0x00000010325b7819 */ /* 0x100fe40000001233 */
[----:B------:R-:W-:-:S03]  /*2d00*/  SHF.R.U32.HI R89, RZ, 0x10, R51 ;  /* 0x00000010ff597819 */ /* 0x000fc60000011633 */
[----:B------:R-:W-:-:S06]  /*2d10*/  HADD2.F32 R91, -RZ, R91.H0_H0 ;  /* 0x2000005bff5b7230 */ /* 0x000fcc0000004100 */
[--C-:B01----:R-:W-:Y:S01]  /*2d20*/  @P2 FFMA.FTZ R41, R65, UR6, R44.reuse ;  /* 0x0000000641292c23 */ /* 0x103fe2000801002c */
[--C-:B------:R-:W-:Y:S01]  /*2d30*/  @P2 FFMA.FTZ R40, R70, UR6, R44.reuse ;  /* 0x0000000646282c23 */ /* 0x100fe2000801002c */
[----:B------:R-:W-:Y:S02]  /*2d40*/  @P2 FFMA.FTZ R102, R72, UR6, R44 ;  /* 0x0000000648662c23 */ /* 0x000fe4000801002c */
[----:B------:R-:W-:Y:S01]  /*2d50*/  @P2 FADD.FTZ R43, R66, -R41 ;  /* 0x80000029422b2221 */ /* 0x000fe20000010000 */
[----:B------:R-:W-:Y:S01]  /*2d60*/  @P2 FADD.FTZ R42, R69, -R40 ;  /* 0x80000028452a2221 */ /* 0x000fe20000010000 */
[----:B------:R-:W-:Y:S02]  /*2d70*/  HADD2.F32 R40, -RZ, R89.H0_H0 ;  /* 0x20000059ff287230 */ /* 0x000fe40000004100 */
[----:B------:R-:W-:Y:S01]  /*2d80*/  @P2 FFMA.FTZ R46, R43, UR30, R46 ;  /* 0x0000001e2b2e2c23 */ /* 0x000fe2000801002e */
[----:B------:R-:W-:Y:S01]  /*2d90*/  @P2 FFMA.FTZ R43, R67, UR6, R44 ;  /* 0x00000006432b2c23 */ /* 0x000fe2000801002c */
[----:B------:R-:W-:-:S02]  /*2da0*/  HADD2.F32 R41, -RZ, R51.H0_H0 ;  /* 0x20000033ff297230 */ /* 0x000fc40000004100 */
[----:B------:R-:W-:Y:S01]  /*2db0*/  @P2 FFMA.FTZ R91, R42, UR30, R91 ;  /* 0x0000001e2a5b2c23 */ /* 0x000fe2000801005b */
[----:B------:R-:W-:Y:S01]  /*2dc0*/  @P2 FADD.FTZ R100, R68, -R43 ;  /* 0x8000002b44642221 */ /* 0x000fe20000010000 */
[----:B------:R-:W-:-:S03]  /*2dd0*/  @P2 FADD.FTZ R43, R71, -R102 ;  /* 0x80000066472b2221 */ /* 0x000fc60000010000 */
[----:B------:R-:W-:Y:S01]  /*2de0*/  F2FP.F16.F32.PACK_AB R42, RZ, R91 ;  /* 0x0000005bff2a723e */ /* 0x000fe200000000ff */
[----:B------:R-:W-:Y:S01]  /*2df0*/  @P2 FFMA.FTZ R41, R100, UR30, R41 ;  /* 0x0000001e64292c23 */ /* 0x000fe20008010029 */
[----:B------:R-:W-:Y:S01]  /*2e00*/  @P2 FFMA.FTZ R40, R43, UR30, R40 ;  /* 0x0000001e2b282c23 */ /* 0x000fe20008010028 */
[----:B------:R-:W-:Y:S01]  /*2e10*/  F2FP.F16.F32.PACK_AB R43, RZ, R46 ;  /* 0x0000002eff2b723e */ /* 0x000fe200000000ff */
[----:B------:R-:W-:Y:S06]  /*2e20*/  BRA.U !UP3, `(.L_x_855) ;  /* 0x000000010b1c7547 */ /* 0x000fec000b800000 */
[----:B------:R-:W-:Y:S02]  /*2e30*/  HADD2.F32 R100, -RZ, R90.H0_H0 ;  /* 0x2000005aff647230 */ /* 0x000fe40000004100 */
[----:B------:R-:W-:Y:S01]  /*2e40*/  FMUL.FTZ R89, R46, UR29 ;  /* 0x0000001d2e597c20 */ /* 0x000fe20008410000 */
[----:B------:R-:W-:-:S03]  /*2e50*/  HADD2.F32 R93, -RZ, R98.H0_H0 ;  /* 0x20000062ff5d7230 */ /* 0x000fc60000004100 */
[----:B------:R-:W-:Y:S02]  /*2e60*/  FMUL.FTZ R100, R89, R100 ;  /* 0x0000006459647220 */ /* 0x000fe40000410000 */
[----:B------:R-:W-:-:S03]  /*2e70*/  FFMA.FTZ R32, R93, R89, R32 ;  /* 0x000000595d207223 */ /* 0x000fc60000010020 */
[----:B------:R-:W-:-:S04]  /*2e80*/  F2FP.F16.F32.PACK_AB R100, RZ, R100 ;  /* 0x00000064ff64723e */ /* 0x000fc800000000ff */
[----:B------:R-:W-:-:S07]  /*2e90*/  PRMT R81, R100, 0x7610, R81 ;  /* 0x0000761064517816 */ /* 0x000fce0000000051 */
.L_x_855:
[----:B------:R-:W-:Y:S05]  /*2ea0*/  BRA.U !UP3, `(.L_x_856) ;  /* 0x000000010b1c7547 */ /* 0x000fea000b800000 */
[----:B------:R-:W-:Y:S02]  /*2eb0*/  HADD2.F32 R89, -RZ, R90.H1_H1 ;  /* 0x3000005aff597230 */ /* 0x000fe40000004100 */
[----:B------:R-:W-:Y:S01]  /*2ec0*/  FMUL.FTZ R46, R91, UR29 ;  /* 0x0000001d5b2e7c20 */ /* 0x000fe20008410000 */
[----:B------:R-:W-:-:S03]  /*2ed0*/  HADD2.F32 R100, -RZ, R99.H0_H0 ;  /* 0x20000063ff647230 */ /* 0x000fc60000004100 */
[----:B------:R-:W-:Y:S02]  /*2ee0*/  FMUL.FTZ R89, R46, R89 ;  /* 0x000000592e597220 */ /* 0x000fe40000410000 */
[----:B------:R-:W-:-:S03]  /*2ef0*/  FFMA.FTZ R33, R100, R46, R33 ;  /* 0x0000002e64217223 */ /* 0x000fc60000010021 */
[----:B------:R-:W-:-:S04]  /*2f00*/  F2FP.F16.F32.PACK_AB R89, RZ, R89 ;  /* 0x00000059ff59723e */ /* 0x000fc800000000ff */
[----:B------:R-:W-:-:S07]  /*2f10*/  PRMT R82, R89, 0x7610, R82 ;  /* 0x0000761059527816 */ /* 0x000fce0000000052 */
.L_x_856:
[----:B------:R-:W-:Y:S05]  /*2f20*/  BRA.U !UP3, `(.L_x_857) ;  /* 0x000000010b1c7547 */ /* 0x000fea000b800000 */
[----:B------:R-:W-:Y:S02]  /*2f30*/  HADD2.F32 R46, -RZ, R92.H0_H0 ;  /* 0x2000005cff2e7230 */ /* 0x000fe40000004100 */
[----:B------:R-:W-:Y:S01]  /*2f40*/  FMUL.FTZ R89, R41, UR29 ;  /* 0x0000001d29597c20 */ /* 0x000fe20008410000 */
[----:B------:R-:W-:-:S03]  /*2f50*/  HADD2.F32 R91, -RZ, R98.H1_H1 ;  /* 0x30000062ff5b7230 */ /* 0x000fc60000004100 */
[----:B------:R-:W-:Y:S02]  /*2f60*/  FMUL.FTZ R46, R89, R46 ;  /* 0x0000002e592e7220 */ /* 0x000fe40000410000 */
[----:B------:R-:W-:-:S03]  /*2f70*/  FFMA.FTZ R34, R91, R89, R34 ;  /* 0x000000595b227223 */ /* 0x000fc60000010022 */
[----:B------:R-:W-:-:S04]  /*2f80*/  F2FP.F16.F32.PACK_AB R46, RZ, R46 ;  /* 0x0000002eff2e723e */ /* 0x000fc800000000ff */
[----:B------:R-:W-:-:S07]  /*2f90*/  PRMT R83, R46, 0x7610, R83 ;  /* 0x000076102e537816 */ /* 0x000fce0000000053 */
.L_x_857:
        /* <DEDUP_REMOVED lines=10> */
[----:B------:R-:W-:Y:S02]  /*3040*/  FMUL.FTZ R41, R40, R41 ;  /* 0x0000002928297220 */ /* 0x000fe40000410000 */
[----:B------:R-:W-:-:S03]  /*3050*/  FFMA.FTZ R35, R42, R40, R35 ;  /* 0x000000282a237223 */ /* 0x000fc60000010023 */
[----:B------:R-:W-:-:S04]  /*3060*/  F2FP.F16.F32.PACK_AB R41, RZ, R41 ;  /* 0x00000029ff29723e */ /* 0x000fc800000000ff */
[----:B------:R-:W-:Y:S01]  /*3070*/  PRMT R84, R41, 0x7610, R84 ;  /* 0x0000761029547816 */ /* 0x000fe20000000054 */
[----:B------:R-:W-:Y:S06]  /*3080*/  BRA `(.L_x_858) ;  /* 0x0000000800947947 */ /* 0x000fec0003800000 */
.L_x_854:
[----:B------:R-:W-:Y:S01]  /*3090*/  ISETP.LT.AND P2, PT, RZ, UR31, PT ;  /* 0x0000001fff007c0c */ /* 0x000fe2000bf41270 */
[----:B------:R-:W-:-:S12]  /*30a0*/  BRA.U !UP3, `(.L_x_859) ;  /* 0x000000010b2c7547 */ /* 0x000fd8000b800000 */
[----:B01----:R-:W-:Y:S01]  /*30b0*/  @P2 FFMA.FTZ R41, R65, UR6, R44 ;  /* 0x0000000641292c23 */ /* 0x003fe2000801002c */
        /* <DEDUP_REMOVED lines=10> */
.L_x_859:
[----:B------:R-:W-:Y:S05]  /*3160*/  BRA.U !UP3, `(.L_x_860) ;  /* 0x000000010b307547 */ /* 0x000fea000b800000 */
[----:B01---5:R-:W-:Y:S01]  /*3170*/  SHF.R.U64 R40, R50, 0x10, R51 ;  /* 0x0000001032287819 */ /* 0x023fe20000001233 */
[----:B------:R-:W-:-:S04]  /*3180*/  @P2 FFMA.FTZ R42, R70, UR6, R44 ;  /* 0x00000006462a2c23 */ /* 0x000fc8000801002c */
[----:B------:R-:W-:Y:S02]  /*3190*/  HADD2.F32 R40, -RZ, R40.H0_H0 ;  /* 0x20000028ff287230 */ /* 0x000fe40000004100 */
[----:B------:R-:W-:Y:S01]  /*31a0*/  @P2 FADD.FTZ R41, R69, -R42 ;  /* 0x8000002a45292221 */ /* 0x000fe20000010000 */
[----:B------:R-:W-:-:S03]  /*31b0*/  HADD2.F32 R42, -RZ, R99.H0_H0 ;  /* 0x20000063ff2a7230 */ /* 0x000fc60000004100 */
[----:B------:R-:W-:Y:S01]  /*31c0*/  @P2 FFMA.FTZ R40, R41, UR30, R40 ;  /* 0x0000001e29282c23 */ /* 0x000fe20008010028 */
[----:B------:R-:W-:-:S03]  /*31d0*/  HADD2.F32 R41, -RZ, R90.H1_H1 ;  /* 0x3000005aff297230 */ /* 0x000fc60000004100 */
[----:B------:R-:W-:-:S04]  /*31e0*/  FMUL.FTZ R40, R40, UR29 ;  /* 0x0000001d28287c20 */ /* 0x000fc80008410000 */
[-C--:B------:R-:W-:Y:S01]  /*31f0*/  FMUL.FTZ R41, R41, R40.reuse ;  /* 0x0000002829297220 */ /* 0x080fe20000410000 */
[----:B------:R-:W-:-:S04]  /*3200*/  FFMA.FTZ R33, R42, R40, R33 ;  /* 0x000000282a217223 */ /* 0x000fc80000010021 */
[----:B------:R-:W-:-:S04]  /*3210*/  F2FP.F16.F32.PACK_AB R41, RZ, R41 ;  /* 0x00000029ff29723e */ /* 0x000fc800000000ff */
[----:B------:R-:W-:-:S07]  /*3220*/  PRMT R82, R41, 0x7610, R82 ;  /* 0x0000761029527816 */ /* 0x000fce0000000052 */
.L_x_860:
[----:B------:R-:W-:Y:S05]  /*3230*/  BRA.U !UP3, `(.L_x_861) ;  /* 0x000000010b2c7547 */ /* 0x000fea000b800000 */
[----:B01----:R-:W-:Y:S01]  /*3240*/  @P2 FFMA.FTZ R41, R67, UR6, R44 ;  /* 0x0000000643292c23 */ /* 0x003fe2000801002c */
        /* <DEDUP_REMOVED lines=10> */
.L_x_861:
[----:B------:R-:W-:Y:S05]  /*32f0*/  BRA.U !UP3, `(.L_x_858) ;  /* 0x000000050bf87547 */ /* 0x000fea000b800000 */
[----:B01---5:R-:W-:Y:S01]  /*3300*/  SHF.R.U32.HI R40, RZ, 0x10, R51 ;  /* 0x00000010ff287819 */ /* 0x023fe20000011633 */
        /* <DEDUP_REMOVED lines=12> */
.L_x_853:
[----:B------:R-:W-:-:S04]  /*33d0*/  UISETP.NE.U32.AND UP0, UPT, UR4, URZ, UPT ;  /* 0x000000ff0400728c */ /* 0x000fc8000bf05070 */
[----:B------:R-:W-:-:S09]  /*33e0*/  UISETP.NE.AND.EX UP0, UPT, UR5, URZ, UPT, UP0 ;  /* 0x000000ff0500728c */ /* 0x000fd2000bf05300 */
        /* <DEDUP_REMOVED lines=21> */
.L_x_863:
[----:B------:R-:W-:Y:S01]  /*3540*/  F2FP.F16.F32.PACK_AB R91, RZ, R43 ;  /* 0x0000002bff5b723e */ /* 0x000fe200000000ff */
[----:B------:R-:W-:Y:S01]  /*3550*/  FMUL.FTZ R43, R46, UR30 ;  /* 0x0000001e2e2b7c20 */ /* 0x000fe20008410000 */
[----:B------:R-:W-:Y:S01]  /*3560*/  FMUL.FTZ R46, R100, UR30 ;  /* 0x0000001e642e7c20 */ /* 0x000fe20008410000 */
[----:B------:R-:W-:Y:S01]  /*3570*/  FSEL R42, R42, RZ, P2 ;  /* 0x000000ff2a2a7208 */ /* 0x000fe20001000000 */
[----:B------:R-:W-:Y:S06]  /*3580*/  BRA.U !UP3, `(.L_x_864) ;  /* 0x000000010b1c7547 */ /* 0x000fec000b800000 */
[----:B------:R-:W-:Y:S02]  /*3590*/  HADD2.F32 R41, -RZ, R90.H1_H1 ;  /* 0x3000005aff297230 */ /* 0x000fe40000004100 */
[----:B------:R-:W-:Y:S01]  /*35a0*/  FMUL.FTZ R40, R42, UR29 ;  /* 0x0000001d2a287c20 */ /* 0x000fe20008410000 */
[----:B------:R-:W-:-:S03]  /*35b0*/  HADD2.F32 R100, -RZ, R99.H0_H0 ;  /* 0x20000063ff647230 */ /* 0x000fc60000004100 */
[-C--:B------:R-:W-:Y:S02]  /*35c0*/  FMUL.FTZ R41, R41, R40.reuse ;  /* 0x0000002829297220 */ /* 0x080fe40000410000 */
[----:B------:R-:W-:-:S03]  /*35d0*/  FFMA.FTZ R33, R100, R40, R33 ;  /* 0x0000002864217223 */ /* 0x000fc60000010021 */
[----:B------:R-:W-:-:S04]  /*35e0*/  F2FP.F16.F32.PACK_AB R41, RZ, R41 ;  /* 0x00000029ff29723e */ /* 0x000fc800000000ff */
[----:B------:R-:W-:-:S07]  /*35f0*/  PRMT R82, R41, 0x7610, R82 ;  /* 0x0000761029527816 */ /* 0x000fce0000000052 */
.L_x_864:
        /* <DEDUP_REMOVED lines=11> */
.L_x_865:
        /* <DEDUP_REMOVED lines=15> */
.L_x_862:
[----:B------:R-:W-:Y:S05]  /*37a0*/  BRA.U !UP3, `(.L_x_866) ;  /* 0x000000010b307547 */ /* 0x000fea000b800000 */
[----:B01----:R-:W-:Y:S01]  /*37b0*/  FFMA.FTZ R41, R65, UR6, R44 ;  /* 0x0000000641297c23 */ /* 0x003fe2000801002c */
[----:B------:R-:W-:Y:S01]  /*37c0*/  ISETP.LT.AND P2, PT, RZ, UR31, PT ;  /* 0x0000001fff007c0c */ /* 0x000fe2000bf41270 */
[----:B------:R-:W-:Y:S02]  /*37d0*/  HADD2.F32 R42, -RZ, R90.H0_H0 ;  /* 0x2000005aff2a7230 */ /* 0x000fe40000004100 */
[----:B------:R-:W-:Y:S01]  /*37e0*/  FADD.FTZ R41, R66, -R41 ;  /* 0x8000002942297221 */ /* 0x000fe20000010000 */
[----:B------:R-:W-:-:S03]  /*37f0*/  HADD2.F32 R43, -RZ, R98.H0_H0 ;  /* 0x20000062ff2b7230 */ /* 0x000fc60000004100 */
[----:B------:R-:W-:-:S05]  /*3800*/  FMUL.FTZ R40, R41, UR30 ;  /* 0x0000001e29287c20 */ /* 0x000fca0008410000 */
[----:B------:R-:W-:-:S05]  /*3810*/  FSEL R40, R40, RZ, P2 ;  /* 0x000000ff28287208 */ /* 0x000fca0001000000 */
[----:B------:R-:W-:-:S04]  /*3820*/  FMUL.FTZ R41, R40, UR29 ;  /* 0x0000001d28297c20 */ /* 0x000fc80008410000 */
[-C--:B------:R-:W-:Y:S01]  /*3830*/  FMUL.FTZ R40, R42, R41.reuse ;  /* 0x000000292a287220 */ /* 0x080fe20000410000 */
[----:B------:R-:W-:-:S04]  /*3840*/  FFMA.FTZ R32, R43, R41, R32 ;  /* 0x000000292b207223 */ /* 0x000fc80000010020 */
[----:B------:R-:W-:-:S04]  /*3850*/  F2FP.F16.F32.PACK_AB R40, RZ, R40 ;  /* 0x00000028ff28723e */ /* 0x000fc800000000ff */
[----:B------:R-:W-:-:S07]  /*3860*/  PRMT R81, R40, 0x7610, R81 ;  /* 0x0000761028517816 */ /* 0x000fce0000000051 */
.L_x_866:
[----:B------:R-:W-:Y:S05]  /*3870*/  BRA.U !UP3, `(.L_x_867) ;  /* 0x000000010b307547 */ /* 0x000fea000b800000 */
[----:B01----:R-:W-:Y:S01]  /*3880*/  FFMA.FTZ R40, R70, UR6, R44 ;  /* 0x0000000646287c23 */ /* 0x003fe2000801002c */
[----:B------:R-:W-:Y:S01]  /*3890*/  ISETP.LT.AND P2, PT, RZ, UR31, PT ;  /* 0x0000001fff007c0c */ /* 0x000fe2000bf41270 */
[----:B------:R-:W-:Y:S02]  /*38a0*/  HADD2.F32 R41, -RZ, R90.H1_H1 ;  /* 0x3000005aff297230 */ /* 0x000fe40000004100 */
        /* <DEDUP_REMOVED lines=9> */
.L_x_867:
[----:B------:R-:W-:Y:S05]  /*3940*/  BRA.U !UP3, `(.L_x_868) ;  /* 0x000000010b307547 */ /* 0x000fea000b800000 */
[----:B01----:R-:W-:Y:S01]  /*3950*/  FFMA.FTZ R41, R67, UR6, R44 ;  /* 0x0000000643297c23 */ /* 0x003fe2000801002c */
[----:B------:R-:W-:Y:S01]  /*3960*/  ISETP.LT.AND P2, PT, RZ, UR31, PT ;  /* 0x0000001fff007c0c */ /* 0x000fe2000bf41270 */
[----:B------:R-:W-:Y:S02]  /*3970*/  HADD2.F32 R42, -RZ, R92.H0_H0 ;  /* 0x2000005cff2a7230 */ /* 0x000fe40000004100 */
[----:B------:R-:W-:Y:S01]  /*3980*/  FADD.FTZ R41, R68, -R41 ;  /* 0x8000002944297221 */ /* 0x000fe20000010000 */
[----:B------:R-:W-:-:S03]  /*3990*/  HADD2.F32 R43, -RZ, R98.H1_H1 ;  /* 0x30000062ff2b7230 */ /* 0x000fc60000004100 */
[----:B------:R-:W-:-:S05]  /*39a0*/  FMUL.FTZ R40, R41, UR30 ;  /* 0x0000001e29287c20 */ /* 0x000fca0008410000 */
[----:B------:R-:W-:-:S05]  /*39b0*/  FSEL R40, R40, RZ, P2 ;  /* 0x000000ff28287208 */ /* 0x000fca0001000000 */
[----:B------:R-:W-:-:S04]  /*39c0*/  FMUL.FTZ R41, R40, UR29 ;  /* 0x0000001d28297c20 */ /* 0x000fc80008410000 */
[-C--:B------:R-:W-:Y:S01]  /*39d0*/  FMUL.FTZ R40, R42, R41.reuse ;  /* 0x000000292a287220 */ /* 0x080fe20000410000 */
[----:B------:R-:W-:-:S04]  /*39e0*/  FFMA.FTZ R34, R43, R41, R34 ;  /* 0x000000292b227223 */ /* 0x000fc80000010022 */
[----:B------:R-:W-:-:S04]  /*39f0*/  F2FP.F16.F32.PACK_AB R40, RZ, R40 ;  /* 0x00000028ff28723e */ /* 0x000fc800000000ff */
[----:B------:R-:W-:-:S07]  /*3a00*/  PRMT R83, R40, 0x7610, R83 ;  /* 0x0000761028537816 */ /* 0x000fce0000000053 */
.L_x_868:
[----:B------:R-:W-:Y:S05]  /*3a10*/  BRA.U !UP3, `(.L_x_858) ;  /* 0x000000010b307547 */ /* 0x000fea000b800000 */
[----:B01----:R-:W-:Y:S01]  /*3a20*/  FFMA.FTZ R40, R72, UR6, R44 ;  /* 0x0000000648287c23 */ /* 0x003fe2000801002c */
[----:B------:R-:W-:Y:S01]  /*3a30*/  ISETP.LT.AND P2, PT, RZ, UR31, PT ;  /* 0x0000001fff007c0c */ /* 0x000fe2000bf41270 */
[----:B------:R-:W-:Y:S02]  /*3a40*/  HADD2.F32 R41, -RZ, R92.H1_H1 ;  /* 0x3000005cff297230 */ /* 0x000fe40000004100 */
        /* <DEDUP_REMOVED lines=9> */
.L_x_858:
        /* <DEDUP_REMOVED lines=9> */
.L_x_869:
        /* <DEDUP_REMOVED lines=9> */
.L_x_870:
[----:B------:R-:W-:Y:S02]  /*3c00*/  IADD3 R47, PT, PT, R47, 0x80, RZ ;  /* 0x000000802f2f7810 */ /* 0x000fe40007ffe0ff */
[----:B------:R-:W-:-:S07]  /*3c10*/  IADD3 R45, PT, PT, R45, 0x80, RZ ;  /* 0x000000802d2d7810 */ /* 0x000fce0007ffe0ff */
.L_x_851:
[----:B------:R-:W-:Y:S05]  /*3c20*/  BSYNC.RECONVERGENT B0 ;  /* 0x0000000000007941 */ /* 0x000fea0003800200 */
.L_x_850:
        /* <DEDUP_REMOVED lines=10> */
[--C-:B------:R-:W-:Y:S02]  /*3cd0*/  SHF.R.U32.HI R42, RZ, 0x10, R41.reuse ;  /* 0x00000010ff2a7819 */ /* 0x100fe40000011629 */
[----:B------:R-:W-:Y:S02]  /*3ce0*/  PRMT R98, R40, 0x5410, R41 ;  /* 0x0000541028627816 */ /* 0x000fe40000000029 */
[----:B------:R-:W-:-:S07]  /*3cf0*/  PRMT R99, R99, 0x5410, R42 ;  /* 0x0000541063637816 */ /* 0x000fce000000002a */
.L_x_873:
[----:B------:R-:W-:Y:S05]  /*3d00*/  BRA.U !UP0, `(.L_x_874) ;  /* 0x0000000508cc7547 */ /* 0x000fea000b800000 */
[----:B------:R-:W-:-:S04]  /*3d10*/  UISETP.NE.U32.AND UP0, UPT, UR4, URZ, UPT ;  /* 0x000000ff0400728c */ /* 0x000fc8000bf05070 */
[----:B------:R-:W-:-:S09]  /*3d20*/  UISETP.NE.AND.EX UP0, UPT, UR5, URZ, UPT, UP0 ;  /* 0x000000ff0500728c */ /* 0x000fd2000bf05300 */
[----:B------:R-:W-:Y:S05]  /*3d30*/  BRA.U !UP0, `(.L_x_875) ;  /* 0x0000000108f07547 */ /* 0x000fea000b800000 */
[----:B------:R-:W-:Y:S01]  /*3d40*/  ISETP.LT.AND P3, PT, RZ, UR31, PT ;  /* 0x0000001fff007c0c */ /* 0x000fe2000bf61270 */
[----:B0123-5:R-:W-:Y:S01]  /*3d50*/  HADD2.F32 R43, -RZ, R48.H0_H0 ;  /* 0x20000030ff2b7230 */ /* 0x02ffe20000004100 */
[--C-:B------:R-:W-:Y:S02]  /*3d60*/  SHF.R.U64 R46, R48, 0x10, R49.reuse ;  /* 0x00000010302e7819 */ /* 0x100fe40000001231 */
[----:B------:R-:W-:-:S03]  /*3d70*/  SHF.R.U32.HI R42, RZ, 0x10, R49 ;  /* 0x00000010ff2a7819 */ /* 0x000fc60000011631 */
[----:B------:R-:W-:-:S06]  /*3d80*/  HADD2.F32 R46, -RZ, R46.H0_H0 ;  /* 0x2000002eff2e7230 */ /* 0x000fcc0000004100 */
[--C-:B------:R-:W-:Y:S01]  /*3d90*/  @P3 FFMA.FTZ R41, R73, UR6, R44.reuse ;  /* 0x0000000649293c23 */ /* 0x100fe2000801002c */
[----:B------:R-:W-:-:S03]  /*3da0*/  @P3 FFMA.FTZ R91, R75, UR6, R44 ;  /* 0x000000064b5b3c23 */ /* 0x000fc6000801002c */
[----:B------:R-:W-:Y:S01]  /*3db0*/  @P3 FADD.FTZ R40, R74, -R41 ;  /* 0x800000294a283221 */ /* 0x000fe20000010000 */
[----:B------:R-:W-:-:S03]  /*3dc0*/  HADD2.F32 R41, -RZ, R49.H0_H0 ;  /* 0x20000031ff297230 */ /* 0x000fc60000004100 */
[----:B------:R-:W-:Y:S01]  /*3dd0*/  @P3 FFMA.FTZ R43, R40, UR30, R43 ;  /* 0x0000001e282b3c23 */ /* 0x000fe2000801002b */
[--C-:B------:R-:W-:Y:S01]  /*3de0*/  @P3 FFMA.FTZ R40, R78, UR6, R44.reuse ;  /* 0x000000064e283c23 */ /* 0x100fe2000801002c */
[----:B------:R-:W-:-:S03]  /*3df0*/  @P3 FFMA.FTZ R44, R80, UR6, R44 ;  /* 0x00000006502c3c23 */ /* 0x000fc6000801002c */
[----:B------:R-:W-:Y:S01]  /*3e00*/  @P3 FADD.FTZ R89, R77, -R40 ;  /* 0x800000284d593221 */ /* 0x000fe20000010000 */
[----:B------:R-:W-:Y:S02]  /*3e10*/  HADD2.F32 R40, -RZ, R42.H0_H0 ;  /* 0x2000002aff287230 */ /* 0x000fe40000004100 */
[----:B------:R-:W-:Y:S01]  /*3e20*/  @P3 FADD.FTZ R42, R76, -R91 ;  /* 0x8000005b4c2a3221 */ /* 0x000fe20000010000 */
[----:B------:R-:W-:Y:S01]  /*3e30*/  @P3 FADD.FTZ R91, R79, -R44 ;  /* 0x8000002c4f5b3221 */ /* 0x000fe20000010000 */
[----:B------:R-:W-:Y:S02]  /*3e40*/  @P3 FFMA.FTZ R46, R89, UR30, R46 ;  /* 0x0000001e592e3c23 */ /* 0x000fe4000801002e */
        /* <DEDUP_REMOVED lines=12> */
.L_x_876:
        /* <DEDUP_REMOVED lines=8> */
.L_x_877:
        /* <DEDUP_REMOVED lines=8> */
.L_x_878:
        /* <DEDUP_REMOVED lines=15> */
.L_x_875:
[----:B------:R-:W-:Y:S01]  /*4100*/  ISETP.LT.AND P3, PT, RZ, UR31, PT ;  /* 0x0000001fff007c0c */ /* 0x000fe2000bf61270 */
[----:B------:R-:W-:-:S12]  /*4110*/  BRA.U !UP3, `(.L_x_880) ;  /* 0x000000010b2c7547 */ /* 0x000fd8000b800000 */
[----:B0123--:R-:W-:Y:S01]  /*4120*/  @P3 FFMA.FTZ R41, R73, UR6, R44 ;  /* 0x0000000649293c23 */ /* 0x00ffe2000801002c */
        /* <DEDUP_REMOVED lines=10> */
.L_x_880:
[----:B------:R-:W-:Y:S05]  /*41d0*/  BRA.U !UP3, `(.L_x_881) ;  /* 0x000000010b307547 */ /* 0x000fea000b800000 */
[----:B0123-5:R-:W-:Y:S01]  /*41e0*/  SHF.R.U64 R40, R48, 0x10, R49 ;  /* 0x0000001030287819 */ /* 0x02ffe20000001231 */
        /* <DEDUP_REMOVED lines=11> */
.L_x_881:
[----:B------:R-:W-:Y:S05]  /*42a0*/  BRA.U !UP3, `(.L_x_882) ;  /* 0x000000010b2c7547 */ /* 0x000fea000b800000 */
[----:B0123--:R-:W-:Y:S01]  /*42b0*/  @P3 FFMA.FTZ R41, R75, UR6, R44 ;  /* 0x000000064b293c23 */ /* 0x00ffe2000801002c */
        /* <DEDUP_REMOVED lines=10> */
.L_x_882:
[----:B------:R-:W-:Y:S05]  /*4360*/  BRA.U !UP3, `(.L_x_879) ;  /* 0x000000050bf87547 */ /* 0x000fea000b800000 */
[----:B0123-5:R-:W-:Y:S01]  /*4370*/  SHF.R.U32.HI R40, RZ, 0x10, R49 ;  /* 0x00000010ff287819 */ /* 0x02ffe20000011631 */
[----:B------:R-:W-:Y:S01]  /*4380*/  @P3 FFMA.FTZ R44, R80, UR6, R44 ;  /* 0x00000006502c3c23 */ /* 0x000fe2000801002c */
[----:B------:R-:W-:-:S03]  /*4390*/  HADD2.F32 R42, -RZ, R99.H1_H1 ;  /* 0x30000063ff2a7230 */ /* 0x000fc60000004100 */
[----:B------:R-:W-:Y:S02]  /*43a0*/  HADD2.F32 R40, -RZ, R40.H0_H0 ;  /* 0x20000028ff287230 */ /* 0x000fe40000004100 */
[----:B------:R-:W-:-:S04]  /*43b0*/  @P3 FADD.FTZ R41, R79, -R44 ;  /* 0x8000002c4f293221 */ /* 0x000fc80000010000 */
        /* <DEDUP_REMOVED lines=8> */
.L_x_874:
        /* <DEDUP_REMOVED lines=23> */
.L_x_884:
        /* <DEDUP_REMOVED lines=12> */
.L_x_885:
        /* <DEDUP_REMOVED lines=11> */
.L_x_886:
        /* <DEDUP_REMOVED lines=15> */
.L_x_883:
[----:B------:R-:W-:Y:S05]  /*4810*/  BRA.U !UP3, `(.L_x_887) ;  /* 0x000000010b307547 */ /* 0x000fea000b800000 */
[----:B0123--:R-:W-:Y:S01]  /*4820*/  FFMA.FTZ R41, R73, UR6, R44 ;  /* 0x0000000649297c23 */ /* 0x00ffe2000801002c */
        /* <DEDUP_REMOVED lines=11> */
.L_x_887:
[----:B------:R-:W-:Y:S05]  /*48e0*/  BRA.U !UP3, `(.L_x_888) ;  /* 0x000000010b307547 */ /* 0x000fea000b800000 */
[----:B0123--:R-:W-:Y:S01]  /*48f0*/  FFMA.FTZ R40, R78, UR6, R44 ;  /* 0x000000064e287c23 */ /* 0x00ffe2000801002c */
        /* <DEDUP_REMOVED lines=11> */
.L_x_888:
[----:B------:R-:W-:Y:S05]  /*49b0*/  BRA.U !UP3, `(.L_x_889) ;  /* 0x000000010b307547 */ /* 0x000fea000b800000 */
[----:B0123--:R-:W-:Y:S01]  /*49c0*/  FFMA.FTZ R41, R75, UR6, R44 ;  /* 0x000000064b297c23 */ /* 0x00ffe2000801002c */
        /* <DEDUP_REMOVED lines=11> */
.L_x_889:
[----:B------:R-:W-:Y:S05]  /*4a80*/  BRA.U !UP3, `(.L_x_879) ;  /* 0x000000010b307547 */ /* 0x000fea000b800000 */
[----:B------:R-:W-:Y:S01]  /*4a90*/  FFMA.FTZ R44, R80, UR6, R44 ;  /* 0x00000006502c7c23 */ /* 0x000fe2000801002c */
[----:B------:R-:W-:Y:S01]  /*4aa0*/  ISETP.LT.AND P3, PT, RZ, UR31, PT ;  /* 0x0000001fff007c0c */ /* 0x000fe2000bf61270 */
[----:B0123--:R-:W-:Y:S02]  /*4ab0*/  HADD2.F32 R41, -RZ, R95.H1_H1 ;  /* 0x3000005fff297230 */ /* 0x00ffe40000004100 */
        /* <DEDUP_REMOVED lines=9> */
.L_x_879:
        /* <DEDUP_REMOVED lines=9> */
.L_x_890:
        /* <DEDUP_REMOVED lines=9> */
.L_x_872:
[----:B------:R-:W-:Y:S05]  /*4c70*/  BSYNC.RECONVERGENT B0 ;  /* 0x0000000000007941 */ /* 0x000fea0003800200 */
.L_x_871:
[----:B------:R-:W-:Y:S02]  /*4c80*/  UIADD3 UR26, UPT, UPT, UR26, UR24, URZ ;  /* 0x000000181a1a7290 */ /* 0x000fe4000fffe0ff */
[----:B------:R-:W-:Y:S02]  /*4c90*/  UPLOP3.LUT UP1, UPT, UPT, UPT, UP1, 0x40, 0x4 ;  /* 0x000000000004789c */ /* 0x000fe40003f2e810 */
[----:B------:R-:W-:-:S09]  /*4ca0*/  UISETP.GE.AND UP0, UPT, UR26, UR25, UPT ;  /* 0x000000191a00728c */ /* 0x000fd2000bf06270 */
[----:B------:R-:W-:Y:S05]  /*4cb0*/  BRA.U !UP0, `(.L_x_891) ;  /* 0xffffffb908a87547 */ /* 0x000fea000b83ffff */
.L_x_819:
[----:B------:R-:W0:Y:S01]  /*4cc0*/  S2UR UR4, SR_CTAID.X ;  /* 0x00000000000479c3 */ /* 0x000e220000002500 */
[----:B------:R-:W-:Y:S01]  /*4cd0*/  BSSY.RECONVERGENT B0, `(.L_x_892) ;  /* 0x000000f000007945 */ /* 0x000fe20003800200 */
[----:B0-----:R-:W-:-:S06]  /*4ce0*/  UIMAD UR4, UR4, UR10, URZ ;  /* 0x0000000a040472a4 */ /* 0x001fcc000f8e02ff */
[----:B-----5:R-:W-:-:S04]  /*4cf0*/  MOV R45, UR4 ;  /* 0x00000004002d7c02 */ /* 0x020fc80008000f00 */
[----:B------:R-:W-:Y:S01]  /*4d00*/  LEA.HI R45, R45, R0, RZ, 0x1e ;  /* 0x000000002d2d7211 */ /* 0x000fe200078ff0ff */
[----:B------:R-:W-:Y:S06]  /*4d10*/  @!P0 BRA `(.L_x_893) ;  /* 0x0000000000288947 */ /* 0x000fec0003800000 */
[----:B------:R-:W0:Y:S08]  /*4d20*/  LDC.64 R2, c[0x0][0x440] ;  /* 0x00011000ff027b82 */ /* 0x000e300000000a00 */
[----:B-1234-:R-:W1:Y:S08]  /*4d30*/  LDC.64 R40, c[0x0][0x448] ;  /* 0x00011200ff287b82 */ /* 0x01ee700000000a00 */
        /* <DEDUP_REMOVED lines=8> */
.L_x_893:
[----:B------:R-:W-:Y:S05]  /*4dc0*/  BSYNC.RECONVERGENT B0 ;  /* 0x0000000000007941 */ /* 0x000fea0003800200 */
.L_x_892:
        /* <DEDUP_REMOVED lines=12> */
.L_x_895:
[----:B------:R-:W-:Y:S05]  /*4e90*/  BSYNC.RECONVERGENT B0 ;  /* 0x0000000000007941 */ /* 0x000fea0003800200 */
.L_x_894:
        /* <DEDUP_REMOVED lines=11> */
.L_x_896:
        /* <DEDUP_REMOVED lines=11> */
.L_x_6678:


//--------------------- .text._ZN10layer_norm13ln_bwd_kernelINS_13Kernel_traitsI6__halfS2_S2_S2_fjLj1536ELj1ELj1ELj4ELj8ENS_18Kernel_traits_baseILj1536ES2_S2_S2_S2_fjLj128EEEEELb0ELb1ELb1ELb1EEEvNS_9BwdParamsE --------------------------
	.section	.text._ZN10layer_norm13ln_bwd_kernelINS_13Kernel_traitsI6__halfS2_S2_S2_fjLj1536ELj1ELj1ELj4ELj8ENS_18Kernel_traits_baseILj1536ES2_S2_S2_S2_fjLj128EEEEELb0ELb1ELb1ELb1EEEvNS_9BwdParamsE,"ax",@progbits
	.align	128
        .global         _ZN10layer_norm13ln_bwd_kernelINS_13Kernel_traitsI6__halfS2_S2_S2_fjLj1536ELj1ELj1ELj4ELj8ENS_18Kernel_traits_baseILj1536ES2_S2_S2_S2_fjLj128EEEEELb0ELb1ELb1ELb1EEEvNS_9BwdParamsE
        .type           _ZN10layer_norm13ln_bwd_kernelINS_13Kernel_traitsI6__halfS2_S2_S2_fjLj1536ELj1ELj1ELj4ELj8ENS_18Kernel_traits_baseILj1536ES2_S2_S2_S2_fjLj128EEEEELb0ELb1ELb1ELb1EEEvNS_9BwdParamsE,@function
        .size           _ZN10layer_norm13ln_bwd_kernelINS_13Kernel_traitsI6__halfS2_S2_S2_fjLj1536ELj1ELj1ELj4ELj8ENS_18Kernel_traits_baseILj1536ES2_S2_S2_S2_fjLj128EEEEELb0ELb1ELb1ELb1EEEvNS_9BwdParamsE,(.L_x_6679 - _ZN10layer_norm13ln_bwd_kernelINS_13Kernel_traitsI6__halfS2_S2_S2_fjLj1536ELj1ELj1ELj4ELj8ENS_18Kernel_traits_baseILj1536ES2_S2_S2_S2_fjLj128EEEEELb0ELb1ELb1ELb1EEEvNS_9BwdParamsE)
        .other          _ZN10layer_norm13ln_bwd_kernelINS_13Kernel_traitsI6__halfS2_S2_S2_fjLj1536ELj1ELj1ELj4ELj8ENS_18Kernel_traits_baseILj1536ES2_S2_S2_S2_fjLj128EEEEELb0ELb1ELb1ELb1EEEvNS_9BwdParamsE,@"STO_CUDA_ENTRY STV_DEFAULT"
_ZN10layer_norm13ln_bwd_kernelINS_13Kernel_traitsI6__halfS2_S2_S2_fjLj1536ELj1ELj1ELj4ELj8ENS_18Kernel_traits_baseILj1536ES2_S2_S2_S2_fjLj128EEEEELb0ELb1ELb1ELb1EEEvNS_9BwdParamsE:
.text._ZN10layer_norm13ln_bwd_kernelINS_13Kernel_traitsI6__halfS2_S2_S2_fjLj1536ELj1ELj1ELj4ELj8ENS_18Kernel_traits_baseILj1536ES2_S2_S2_S2_fjLj128EEEEELb0ELb1ELb1ELb1EEEvNS_9BwdParamsE:
        /* <DEDUP_REMOVED lines=27> */
[----:B------:R-:W3:Y:S06]  /*01b0*/  LDCU UR27, c[0x0][0x388] ;  /* 0x00007100ff1b77ac */ /* 0x000eec0008000800 */
[----:B------:R-:W4:Y:S01]  /*01c0*/  LDC.64 R4, c[0x0][0x3e8] ;  /* 0x0000fa00ff047b82 */ /* 0x000f220000000a00 */
[----:B------:R-:W0:Y:S01]  /*01d0*/  LDCU.U8 UR26, c[0x0][0x410] ;  /* 0x00008200ff1a77ac */ /* 0x000e220008000000 */
[----:B------:R-:W0:Y:S01]  /*01e0*/  LDCU.64 UR20, c[0x0][0x3c8] ;  /* 0x00007900ff1477ac */ /* 0x000e220008000a00 */
[----:B------:R-:W0:Y:S01]  /*01f0*/  LDCU UR28, c[0x0][0x400] ;  /* 0x00008000ff1c77ac */ /* 0x000e220008000800 */
[----:B------:R-:W0:Y:S02]  /*0200*/  LDCU.64 UR4, c[0x0][0x438] ;  /* 0x00008700ff0477ac */ /* 0x000e240008000a00 */
[C---:B0-----:R-:W-:Y:S01]  /*0210*/  IMAD.WIDE.U32 R2, R0.reuse, 0x8, R2 ;  /* 0x0000000800027825 */ /* 0x041fe200078e0002 */
[----:B------:R-:W0:Y:S04]  /*0220*/  LDCU.64 UR6, c[0x0][0x478] ;  /* 0x00008f00ff0677ac */ /* 0x000e280008000a00 */
[----:B--2---:R-:W2:Y:S01]  /*0230*/  LDG.E.64 R76, desc[UR18][R2.64+0x800] ;  /* 0x00080012024c7981 */ /* 0x004ea2000c1e1b00 */
[----:B------:R-:W0:Y:S01]  /*0240*/  LDCU.128 UR12, c[0x0][0x3f0] ;  /* 0x00007e00ff0c77ac */ /* 0x000e220008000c00 */
[----:B----4-:R-:W-:-:S02]  /*0250*/  IMAD.WIDE.U32 R4, R0, 0x8, R4 ;  /* 0x0000000800047825 */ /* 0x010fc400078e0004 */
[----:B------:R-:W4:Y:S01]  /*0260*/  LDG.E.64 R78, desc[UR18][R2.64+0x400] ;  /* 0x00040012024e7981 */ /* 0x000f22000c1e1b00 */
[----:B------:R-:W0:Y:S03]  /*0270*/  LDCU.64 UR22, c[0x0][0x3c0] ;  /* 0x00007800ff1677ac */ /* 0x000e260008000a00 */
[----:B------:R5:W3:Y:S01]  /*0280*/  LDG.E.64 R80, desc[UR18][R2.64] ;  /* 0x0000001202507981 */ /* 0x000ae2000c1e1b00 */
[----:B------:R-:W0:Y:S03]  /*0290*/  LDCU.64 UR24, c[0x0][0x380] ;  /* 0x00007000ff1877ac */ /* 0x000e260008000a00 */
[----:B------:R-:W3:Y:S04]  /*02a0*/  LDG.E.64 R82, desc[UR18][R4.64+0x800] ;  /* 0x0008001204527981 */ /* 0x000ee8000c1e1b00 */
[----:B------:R-:W3:Y:S04]  /*02b0*/  LDG.E.64 R84, desc[UR18][R4.64+0x400] ;  /* 0x0004001204547981 */ /* 0x000ee8000c1e1b00 */
[----:B------:R-:W3:Y:S01]  /*02c0*/  LDG.E.64 R86, desc[UR18][R4.64] ;  /* 0x0000001204567981 */ /* 0x000ee2000c1e1b00 */
[----:B------:R-:W-:Y:S01]  /*02d0*/  HFMA2 R54, -RZ, RZ, 0, 0 ;  /* 0x00000000ff367431 */ /* 0x000fe200000001ff */
[----:B------:R-:W-:Y:S01]  /*02e0*/  UPLOP3.LUT UP2, UPT, UPT, UPT, UPT, 0x40, 0x4 ;  /* 0x000000000004789c */ /* 0x000fe20003f4e870 */
[----:B--2---:R-:W-:-:S02]  /*02f0*/  SHF.R.U64 R100, R76, 0x10, R77 ;  /* 0x000000104c647819 */ /* 0x004fc4000000124d */
[----:B-----5:R-:W-:Y:S02]  /*0300*/  SHF.R.U32.HI R2, RZ, 0x10, R77 ;  /* 0x00000010ff027819 */ /* 0x020fe4000001164d */
[----:B----4-:R-:W-:Y:S02]  /*0310*/  SHF.R.U64 R99, R78, 0x10, R79 ;  /* 0x000000104e637819 */ /* 0x010fe4000000124f */
[----:B------:R-:W-:Y:S02]  /*0320*/  PRMT R100, R2, 0x5410, R100 ;  /* 0x0000541002647816 */ /* 0x000fe40000000064 */
[----:B------:R-:W-:Y:S02]  /*0330*/  PRMT R99, R99, 0x5410, R99 ;  /* 0x0000541063637816 */ /* 0x000fe40000000063 */
[----:B------:R-:W-:Y:S02]  /*0340*/  SHF.R.U32.HI R2, RZ, 0x10, R79 ;  /* 0x00000010ff027819 */ /* 0x000fe4000001164f */
[----:B---3--:R-:W-:-:S02]  /*0350*/  SHF.R.U64 R98, R80, 0x10, R81 ;  /* 0x0000001050627819 */ /* 0x008fc40000001251 */
[----:B------:R-:W-:Y:S02]  /*0360*/  SHF.R.U32.HI R97, RZ, 0x10, R81 ;  /* 0x00000010ff617819 */ /* 0x000fe40000011651 */
[--C-:B------:R-:W-:Y:S02]  /*0370*/  SHF.R.U64 R96, R82, 0x10, R83.reuse ;  /* 0x0000001052607819 */ /* 0x100fe40000001253 */
[----:B------:R-:W-:Y:S02]  /*0380*/  SHF.R.U32.HI R75, RZ, 0x10, R83 ;  /* 0x00000010ff4b7819 */ /* 0x000fe40000011653 */
[--C-:B------:R-:W-:Y:S02]  /*0390*/  SHF.R.U64 R74, R84, 0x10, R85.reuse ;  /* 0x00000010544a7819 */ /* 0x100fe40000001255 */
[----:B------:R-:W-:Y:S02]  /*03a0*/  SHF.R.U32.HI R73, RZ, 0x10, R85 ;  /* 0x00000010ff497819 */ /* 0x000fe40000011655 */
[----:B------:R-:W-:-:S02]  /*03b0*/  SHF.R.U64 R72, R86, 0x10, R87 ;  /* 0x0000001056487819 */ /* 0x000fc40000001257 */
[----:B------:R-:W-:Y:S02]  /*03c0*/  SHF.R.U32.HI R71, RZ, 0x10, R87 ;  /* 0x00000010ff477819 */ /* 0x000fe40000011657 */
[----:B------:R-:W-:Y:S02]  /*03d0*/  PRMT R99, R2, 0x7610, R99 ;  /* 0x0000761002637816 */ /* 0x000fe40000000063 */
[----:B------:R-:W-:Y:S02]  /*03e0*/  PRMT R98, R98, 0x5410, R98 ;  /* 0x0000541062627816 */ /* 0x000fe40000000062 */
[----:B------:R-:W-:Y:S02]  /*03f0*/  PRMT R97, R97, 0x5410, R97 ;  /* 0x0000541061617816 */ /* 0x000fe40000000061 */
[----:B------:R-:W-:Y:S02]  /*0400*/  PRMT R96, R96, 0x5410, R96 ;  /* 0x0000541060607816 */ /* 0x000fe40000000060 */
[----:B------:R-:W-:-:S02]  /*0410*/  PRMT R75, R75, 0x5410, R75 ;  /* 0x000054104b4b7816 */ /* 0x000fc4000000004b */
[----:B------:R-:W-:Y:S02]  /*0420*/  PRMT R74, R74, 0x5410, R74 ;  /* 0x000054104a4a7816 */ /* 0x000fe4000000004a */
[----:B------:R-:W-:Y:S02]  /*0430*/  PRMT R73, R73, 0x5410, R73 ;  /* 0x0000541049497816 */ /* 0x000fe40000000049 */
[----:B------:R-:W-:Y:S02]  /*0440*/  PRMT R72, R72, 0x5410, R72 ;  /* 0x0000541048487816 */ /* 0x000fe40000000048 */
[----:B01----:R-:W-:-:S07]  /*0450*/  PRMT R71, R71, 0x5410, R71 ;  /* 0x0000541047477816 */ /* 0x003fce0000000047 */
.L_x_958:
[----:B------:R-:W-:Y:S02]  /*0460*/  UIMAD.WIDE UR10, UR8, 0x4, UR14 ;  /* 0x00000004080a78a5 */ /* 0x000fe4000f8e020e */
[----:B------:R-:W-:-:S04]  /*0470*/  UIMAD.WIDE UR16, UR8, 0x4, UR12 ;  /* 0x00000004081078a5 */ /* 0x000fc8000f8e020c */
[----:B------:R-:W-:Y:S02]  /*0480*/  MOV R60, UR10 ;  /* 0x0000000a003c7c02 */ /* 0x000fe40008000f00 */
[----:B------:R-:W-:Y:S01]  /*0490*/  MOV R61, UR11 ;  /* 0x0000000b003d7c02 */ /* 0x000fe20008000f00 */
[----:B------:R-:W-:-:S04]  /*04a0*/  UIMAD.WIDE UR10, UR8, 0x4, UR20 ;  /* 0x00000004080a78a5 */ /* 0x000fc8000f8e0214 */
[----:B--2---:R-:W2:Y:S01]  /*04b0*/  LDG.E R60, desc[UR18][R60.64] ;  /* 0x000000123c3c7981 */ /* 0x004ea2000c1e1900 */
[----:B01-34-:R-:W-:Y:S02]  /*04c0*/  MOV R58, UR16 ;  /* 0x00000010003a7c02 */ /* 0x01bfe40008000f00 */
        /* <DEDUP_REMOVED lines=33> */
[----:B------:R-:W-:-:S02]  /*06e0*/  MOV R58, UR10 ;  /* 0x0000000a003a7c02 */ /* 0x000fc40008000f00 */
[----:B------:R-:W3:Y:S01]  /*06f0*/  LDG.E.64 R10, desc[UR18][R10.64] ;  /* 0x000000120a0a7981 */ /* 0x000ee2000c1e1b00 */
[C---:B-1----:R-:W-:Y:S01]  /*0700*/  IMAD.WIDE.U32 R2, R61.reuse, 0x8, R4 ;  /* 0x000000083d027825 */ /* 0x042fe200078e0004 */
[----:B------:R-:W-:Y:S02]  /*0710*/  MOV R59, UR9 ;  /* 0x00000009003b7c02 */ /* 0x000fe40008000f00 */
[C---:B------:R-:W-:Y:S01]  /*0720*/  IADD3 R63, PT, PT, R61.reuse, 0x80, RZ ;  /* 0x000000803d3f7810 */ /* 0x040fe20007ffe0ff */
[----:B------:R-:W4:Y:S01]  /*0730*/  LDG.E.64 R8, desc[UR18][R8.64] ;  /* 0x0000001208087981 */ /* 0x000f22000c1e1b00 */
[----:B------:R-:W-:-:S03]  /*0740*/  IADD3 R65, PT, PT, R61, 0x100, RZ ;  /* 0x000001003d417810 */ /* 0x000fc60007ffe0ff */
[----:B------:R-:W4:Y:S01]  /*0750*/  LDG.E.64 R2, desc[UR18][R2.64] ;  /* 0x0000001202027981 */ /* 0x000f22000c1e1b00 */
[----:B------:R-:W-:-:S03]  /*0760*/  IMAD.WIDE.U32 R56, R63, 0x8, R4 ;  /* 0x000000083f387825 */ /* 0x000fc600078e0004 */
[----:B------:R-:W4:Y:S01]  /*0770*/  LDG.E R59, desc[UR18][R58.64] ;  /* 0x000000123a3b7981 */ /* 0x000f22000c1e1900 */
[----:B------:R-:W-:-:S03]  /*0780*/  IMAD.WIDE.U32 R6, R65, 0x8, R4 ;  /* 0x0000000841067825 */ /* 0x000fc600078e0004 */
        /* <DEDUP_REMOVED lines=15> */
[----:B------:R-:W-:Y:S02]  /*0880*/  HADD2.F32 R66, -RZ, R100.H1_H1 ;  /* 0x30000064ff427230 */ /* 0x000fe40000004100 */
[----:B0-----:R-:W-:Y:S01]  /*0890*/  HADD2.F32 R64, -RZ, R77.H0_H0 ;  /* 0x2000004dff407230 */ /* 0x001fe20000004100 */
[----:B--2---:R-:W-:Y:S02]  /*08a0*/  MOV R61, R12 ;  /* 0x0000000c003d7202 */ /* 0x004fe40000000f00 */
[----:B------:R-:W-:Y:S02]  /*08b0*/  SHF.R.U64 R58, R12, 0x10, R13 ;  /* 0x000000100c3a7819 */ /* 0x000fe4000000120d */
[----:B---3--:R-:W-:Y:S02]  /*08c0*/  MOV R15, R10 ;  /* 0x0000000a000f7202 */ /* 0x008fe40000000f00 */
[----:B------:R-:W-:-:S02]  /*08d0*/  SHF.R.U64 R12, R10, 0x10, R11 ;  /* 0x000000100a0c7819 */ /* 0x000fc4000000120b */
[----:B----4-:R-:W-:Y:S02]  /*08e0*/  MOV R18, R8 ;  /* 0x0000000800127202 */ /* 0x010fe40000000f00 */
[----:B------:R-:W-:Y:S02]  /*08f0*/  SHF.R.U64 R0, R8, 0x10, R9 ;  /* 0x0000001008007819 */ /* 0x000fe40000001209 */
[--C-:B------:R-:W-:Y:S01]  /*0900*/  SHF.R.U64 R10, R2, 0x10, R3.reuse ;  /* 0x00000010020a7819 */ /* 0x100fe20000001203 */
[----:B------:R-:W-:Y:S01]  /*0910*/  HADD2.F32 R2, -RZ, R2.H0_H0 ;  /* 0x20000002ff027230 */ /* 0x000fe20000004100 */
[----:B------:R-:W-:Y:S02]  /*0920*/  SHF.R.U32.HI R8, RZ, 0x10, R3 ;  /* 0x00000010ff087819 */ /* 0x000fe40000011603 */
[----:B------:R-:W-:Y:S01]  /*0930*/  FSEL R62, R59, RZ, !P1 ;  /* 0x000000ff3b3e7208 */ /* 0x000fe20004800000 */
[----:B------:R-:W-:Y:S01]  /*0940*/  HADD2.F32 R3, -RZ, R3.H0_H0 ;  /* 0x20000003ff037230 */ /* 0x000fe20000004100 */
[----:B------:R-:W-:-:S02]  /*0950*/  MOV R60, R13 ;  /* 0x0000000d003c7202 */ /* 0x000fc40000000f00 */
[----:B------:R-:W-:Y:S01]  /*0960*/  SHF.R.U32.HI R57, RZ, 0x10, R13 ;  /* 0x00000010ff397819 */ /* 0x000fe2000001160d */
[----:B------:R-:W-:Y:S01]  /*0970*/  FADD.FTZ R2, -R62, R2 ;  /* 0x000000023e027221 */ /* 0x000fe20000010100 */
[----:B------:R-:W-:Y:S02]  /*0980*/  MOV R19, R9 ;  /* 0x0000000900137202 */ /* 0x000fe40000000f00 */
[----:B------:R-:W-:Y:S01]  /*0990*/  SHF.R.U32.HI R56, RZ, 0x10, R9 ;  /* 0x00000010ff387819 */ /* 0x000fe20000011609 */
[----:B------:R-:W-:Y:S01]  /*09a0*/  HADD2.F32 R9, -RZ, R5.H0_H0 ;  /* 0x20000005ff097230 */ /* 0x000fe20000004100 */
[----:B------:R-:W-:Y:S01]  /*09b0*/  MOV R13, R11 ;  /* 0x0000000b000d7202 */ /* 0x000fe20000000f00 */
[----:B------:R-:W-:Y:S01]  /*09c0*/  HADD2.F32 R65, -RZ, R7.H0_H0 ;  /* 0x20000007ff417230 */ /* 0x000fe20000004100 */
[----:B------:R-:W-:Y:S01]  /*09d0*/  SHF.R.U32.HI R14, RZ, 0x10, R11 ;  /* 0x00000010ff0e7819 */ /* 0x000fe2000001160b */
[----:B------:R-:W-:Y:S01]  /*09e0*/  HADD2.F32 R11, -RZ, R4.H0_H0 ;  /* 0x20000004ff0b7230 */ /* 0x000fe20000004100 */
[--C-:B------:R-:W-:Y:S01]  /*09f0*/  SHF.R.U64 R17, R4, 0x10, R5.reuse ;  /* 0x0000001004117819 */ /* 0x100fe20000001205 */
[----:B------:R-:W-:Y:S01]  /*0a00*/  HADD2.F32 R59, -RZ, R6.H0_H0 ;  /* 0x20000006ff3b7230 */ /* 0x000fe20000004100 */
[----:B------:R-:W-:Y:S01]  /*0a10*/  SHF.R.U32.HI R16, RZ, 0x10, R5 ;  /* 0x00000010ff107819 */ /* 0x000fe20000011605 */
[----:B------:R-:W-:Y:S01]  /*0a20*/  HADD2.F32 R4, -RZ, R80.H0_H0 ;  /* 0x20000050ff047230 */ /* 0x000fe20000004100 */
[--C-:B------:R-:W-:Y:S01]  /*0a30*/  SHF.R.U64 R68, R6, 0x10, R7.reuse ;  /* 0x0000001006447819 */ /* 0x100fe20000001207 */
[----:B------:R-:W-:Y:S01]  /*0a40*/  HADD2.F32 R5, -RZ, R61.H0_H0 ;  /* 0x2000003dff057230 */ /* 0x000fe20000004100 */
[----:B------:R-:W-:Y:S01]  /*0a50*/  SHF.R.U32.HI R70, RZ, 0x10, R7 ;  /* 0x00000010ff467819 */ /* 0x000fe20000011607 */
[----:B------:R-:W-:Y:S01]  /*0a60*/  FADD.FTZ R7, -R62, R3 ;  /* 0x000000033e077221 */ /* 0x000fe20000010100 */
[----:B------:R-:W-:-:S02]  /*0a70*/  HADD2.F32 R6, -RZ, R10.H0_H0 ;  /* 0x2000000aff067230 */ /* 0x000fc40000004100 */
[----:B------:R-:W-:Y:S01]  /*0a80*/  FMUL.FTZ R3, R2, UR30 ;  /* 0x0000001e02037c20 */ /* 0x000fe20008410000 */
[----:B------:R-:W-:Y:S02]  /*0a90*/  HADD2.F32 R8, -RZ, R8.H0_H0 ;  /* 0x20000008ff087230 */ /* 0x000fe40000004100 */
[----:B------:R-:W-:Y:S01]  /*0aa0*/  FADD.FTZ R61, -R62, R9 ;  /* 0x000000093e3d7221 */ /* 0x000fe20000010100 */
[----:B------:R-:W-:Y:S02]  /*0ab0*/  HADD2.F32 R9, -RZ, R81.H0_H0 ;  /* 0x20000051ff097230 */ /* 0x000fe40000004100 */
[-C--:B------:R-:W-:Y:S01]  /*0ac0*/  FMUL.FTZ R2, R4, R5.reuse ;  /* 0x0000000504027220 */ /* 0x080fe20000410000 */
[----:B------:R-:W-:Y:S02]  /*0ad0*/  HADD2.F32 R60, -RZ, R60.H0_H0 ;  /* 0x2000003cff3c7230 */ /* 0x000fe40000004100 */
[----:B------:R-:W-:Y:S01]  /*0ae0*/  FFMA.FTZ R20, R3, R5, R20 ;  /* 0x0000000503147223 */ /* 0x000fe20000010014 */
[----:B------:R-:W-:Y:S01]  /*0af0*/  FADD.FTZ R44, R44, R5 ;  /* 0x000000052c2c7221 */ /* 0x000fe20000010000 */
[C---:B------:R-:W-:Y:S01]  /*0b00*/  FADD.FTZ R6, -R62.reuse, R6 ;  /* 0x000000063e067221 */ /* 0x040fe20000010100 */
[----:B------:R-:W-:Y:S01]  /*0b10*/  FMUL.FTZ R5, R7, UR30 ;  /* 0x0000001e07057c20 */ /* 0x000fe20008410000 */
[C---:B------:R-:W-:Y:S01]  /*0b20*/  FADD.FTZ R8, -R62.reuse, R8 ;  /* 0x000000083e087221 */ /* 0x040fe20000010100 */
[----:B------:R-:W-:Y:S01]  /*0b30*/  FADD.FTZ R11, -R62, R11 ;  /* 0x0000000b3e0b7221 */ /* 0x000fe20000010100 */
[----:B------:R-:W-:-:S02]  /*0b40*/  HADD2.F32 R17, -RZ, R17.H0_H0 ;  /* 0x20000011ff117230 */ /* 0x000fc40000004100 */
[-C--:B------:R-:W-:Y:S01]  /*0b50*/  FMUL.FTZ R4, R9, R60.reuse ;  /* 0x0000003c09047220 */ /* 0x080fe20000410000 */
[----:B------:R-:W-:Y:S02]  /*0b60*/  HADD2.F32 R7, -RZ, R98.H1_H1 ;  /* 0x30000062ff077230 */ /* 0x000fe40000004100 */
[----:B------:R-:W-:Y:S01]  /*0b70*/  FFMA.FTZ R22, R5, R60, R22 ;  /* 0x0000003c05167223 */ /* 0x000fe20000010016 */
[----:B------:R-:W-:Y:S02]  /*0b80*/  HADD2.F32 R58, -RZ, R58.H0_H0 ;  /* 0x2000003aff3a7230 */ /* 0x000fe40000004100 */
[----:B------:R-:W-:Y:S01]  /*0b90*/  FADD.FTZ R46, R46, R60 ;  /* 0x0000003c2e2e7221 */ /* 0x000fe20000010000 */
[----:B------:R-:W-:Y:S02]  /*0ba0*/  HADD2.F32 R9, -RZ, R97.H1_H1 ;  /* 0x30000061ff097230 */ /* 0x000fe40000004100 */
[----:B------:R-:W-:Y:S01]  /*0bb0*/  FMUL.FTZ R6, R6, UR30 ;  /* 0x0000001e06067c20 */ /* 0x000fe20008410000 */
[----:B------:R-:W-:-:S02]  /*0bc0*/  HADD2.F32 R10, -RZ, R57.H0_H0 ;  /* 0x20000039ff0a7230 */ /* 0x000fc40000004100 */
[----:B------:R-:W-:Y:S01]  /*0bd0*/  FMUL.FTZ R8, R8, UR30 ;  /* 0x0000001e08087c20 */ /* 0x000fe20008410000 */
[----:B------:R-:W-:Y:S02]  /*0be0*/  HADD2.F32 R16, -RZ, R16.H0_H0 ;  /* 0x20000010ff107230 */ /* 0x000fe40000004100 */
[----:B------:R-:W-:Y:S01]  /*0bf0*/  FMUL.FTZ R11, R11, UR30 ;  /* 0x0000001e0b0b7c20 */ /* 0x000fe20008410000 */
[----:B------:R-:W-:Y:S02]  /*0c00*/  HADD2.F32 R57, -RZ, R78.H0_H0 ;  /* 0x2000004eff397230 */ /* 0x000fe40000004100 */
[----:B------:R-:W-:Y:S02]  /*0c10*/  HADD2.F32 R15, -RZ, R15.H0_H0 ;  /* 0x2000000fff0f7230 */ /* 0x000fe40000004100 */
[----:B------:R-:W-:Y:S02]  /*0c20*/  HADD2.F32 R60, -RZ, R79.H0_H0 ;  /* 0x2000004fff3c7230 */ /* 0x000fe40000004100 */
[----:B------:R-:W-:-:S02]  /*0c30*/  HADD2.F32 R63, -RZ, R13.H0_H0 ;  /* 0x2000000dff3f7230 */ /* 0x000fc40000004100 */
[----:B------:R-:W-:Y:S01]  /*0c40*/  FADD.FTZ R17, -R62, R17 ;  /* 0x000000113e117221 */ /* 0x000fe20000010100 */
[-C--:B------:R-:W-:Y:S01]  /*0c50*/  FMUL.FTZ R7, R7, R58.reuse ;  /* 0x0000003a07077220 */ /* 0x080fe20000410000 */
[----:B------:R-:W-:Y:S01]  /*0c60*/  FADD.FTZ R45, R45, R58 ;  /* 0x0000003a2d2d7221 */ /* 0x000fe20000010000 */
[----:B------:R-:W-:Y:S01]  /*0c70*/  FFMA.FTZ R21, R6, R58, R21 ;  /* 0x0000003a06157223 */ /* 0x000fe20000010015 */
[-C--:B------:R-:W-:Y:S01]  /*0c80*/  FMUL.FTZ R9, R9, R10.reuse ;  /* 0x0000000a09097220 */ /* 0x080fe20000410000 */
[----:B------:R-:W-:Y:S01]  /*0c90*/  FADD.FTZ R47, R47, R10 ;  /* 0x0000000a2f2f7221 */ /* 0x000fe20000010000 */
[----:B------:R-:W-:Y:S01]  /*0ca0*/  FFMA.FTZ R23, R8, R10, R23 ;  /* 0x0000000a08177223 */ /* 0x000fe20000010017 */
[----:B------:R-:W-:Y:S02]  /*0cb0*/  HADD2.F32 R58, -RZ, R12.H0_H0 ;  /* 0x2000000cff3a7230 */ /* 0x000fe40000004100 */
[----:B------:R-:W-:Y:S01]  /*0cc0*/  FADD.FTZ R16, -R62, R16 ;  /* 0x000000103e107221 */ /* 0x000fe20000010100 */
[-C--:B------:R-:W-:Y:S01]  /*0cd0*/  FMUL.FTZ R10, R57, R15.reuse ;  /* 0x0000000f390a7220 */ /* 0x080fe20000410000 */
[----:B------:R-:W-:Y:S01]  /*0ce0*/  FADD.FTZ R40, R40, R15 ;  /* 0x0000000f28287221 */ /* 0x000fe20000010000 */
[----:B------:R-:W-:Y:S01]  /*0cf0*/  FFMA.FTZ R52, R11, R15, R52 ;  /* 0x0000000f0b347223 */ /* 0x000fe20000010034 */
[----:B------:R-:W-:Y:S01]  /*0d00*/  FMUL.FTZ R12, R60, R63 ;  /* 0x0000003f3c0c7220 */ /* 0x000fe20000410000 */
[----:B------:R-:W-:-:S02]  /*0d10*/  HADD2.F32 R15, -RZ, R99.H1_H1 ;  /* 0x30000063ff0f7230 */ /* 0x000fc40000004100 */
[----:B------:R-:W-:Y:S02]  /*0d20*/  HADD2.F32 R60, -RZ, R14.H0_H0 ;  /* 0x2000000eff3c7230 */ /* 0x000fe40000004100 */
[----:B------:R-:W-:Y:S01]  /*0d30*/  FMUL.FTZ R14, R17, UR30 ;  /* 0x0000001e110e7c20 */ /* 0x000fe20008410000 */
[----:B------:R-:W-:Y:S02]  /*0d40*/  HADD2.F32 R57, -RZ, R99.H0_H0 ;  /* 0x20000063ff397230 */ /* 0x000fe40000004100 */
[----:B------:R-:W-:Y:S01]  /*0d50*/  FMUL.FTZ R13, R61, UR30 ;  /* 0x0000001e3d0d7c20 */ /* 0x000fe20008410000 */
[----:B------:R-:W-:Y:S01]  /*0d60*/  FMUL.FTZ R16, R16, UR30 ;  /* 0x0000001e10107c20 */ /* 0x000fe20008410000 */
[-C--:B------:R-:W-:Y:S01]  /*0d70*/  FMUL.FTZ R15, R15, R58.reuse ;  /* 0x0000003a0f0f7220 */ /* 0x080fe20000410000 */
[----:B------:R-:W-:Y:S01]  /*0d80*/  FADD.FTZ R41, R41, R58 ;  /* 0x0000003a29297221 */ /* 0x000fe20000010000 */
[----:B------:R-:W-:Y:S01]  /*0d90*/  FFMA.FTZ R53, R14, R58, R53 ;  /* 0x0000003a0e357223 */ /* 0x000fe20000010035 */
[-C--:B------:R-:W-:Y:S01]  /*0da0*/  FMUL.FTZ R17, R57, R60.reuse ;  /* 0x0000003c39117220 */ /* 0x080fe20000410000 */
[----:B------:R-:W-:Y:S01]  /*0db0*/  FADD.FTZ R58, RZ, R2 ;  /* 0x00000002ff3a7221 */ /* 0x000fe20000010000 */
[----:B------:R-:W-:Y:S01]  /*0dc0*/  FADD.FTZ R42, R42, R63 ;  /* 0x0000003f2a2a7221 */ /* 0x000fe20000010000 */
[----:B------:R-:W-:Y:S01]  /*0dd0*/  FFMA.FTZ R54, R13, R63, R54 ;  /* 0x0000003f0d367223 */ /* 0x000fe20000010036 */
[----:B------:R-:W-:Y:S01]  /*0de0*/  FADD.FTZ R43, R43, R60 ;  /* 0x0000003c2b2b7221 */ /* 0x000fe20000010000 */
[----:B------:R-:W-:Y:S01]  /*0df0*/  FFMA.FTZ R55, R16, R60, R55 ;  /* 0x0000003c10377223 */ /* 0x000fe20000010037 */
[----:B------:R-:W-:Y:S01]  /*0e00*/  FFMA.FTZ R57, R3, R2, RZ ;  /* 0x0000000203397223 */ /* 0x000fe200000100ff */
[----:B------:R-:W-:-:S02]  /*0e10*/  HADD2.F32 R60, -RZ, R76.H0_H0 ;  /* 0x2000004cff3c7230 */ /* 0x000fc40000004100 */
[----:B------:R-:W-:Y:S02]  /*0e20*/  HADD2.F32 R63, -RZ, R18.H0_H0 ;  /* 0x20000012ff3f7230 */ /* 0x000fe40000004100 */
[----:B------:R-:W-:Y:S01]  /*0e30*/  FADD.FTZ R61, R7, R58 ;  /* 0x0000003a073d7221 */ /* 0x000fe20000010000 */
[----:B------:R-:W-:Y:S01]  /*0e40*/  FFMA.FTZ R58, R6, R7, R57 ;  /* 0x00000007063a7223 */ /* 0x000fe20000010039 */
[----:B------:R-:W-:Y:S01]  /*0e50*/  FADD.FTZ R59, -R62, R59 ;  /* 0x0000003b3e3b7221 */ /* 0x000fe20000010100 */
[----:B------:R-:W-:Y:S01]  /*0e60*/  FMUL.FTZ R18, R60, R63 ;  /* 0x0000003f3c127220 */ /* 0x000fe20000410000 */
[----:B------:R-:W-:Y:S01]  /*0e70*/  FADD.FTZ R60, R4, R61 ;  /* 0x0000003d043c7221 */ /* 0x000fe20000010000 */
[----:B------:R-:W-:Y:S01]  /*0e80*/  FFMA.FTZ R57, R5, R4, R58 ;  /* 0x0000000405397223 */ /* 0x000fe2000001003a */
[----:B------:R-:W-:Y:S02]  /*0e90*/  HADD2.F32 R67, -RZ, R19.H0_H0 ;  /* 0x20000013ff437230 */ /* 0x000fe40000004100 */
[----:B------:R-:W-:Y:S01]  /*0ea0*/  FMUL.FTZ R19, R59, UR30 ;  /* 0x0000001e3b137c20 */ /* 0x000fe20008410000 */
[----:B------:R-:W-:Y:S01]  /*0eb0*/  FADD.FTZ R59, R9, R60 ;  /* 0x0000003c093b7221 */ /* 0x000fe20000010000 */
[----:B------:R-:W-:-:S03]  /*0ec0*/  FFMA.FTZ R60, R8, R9, R57 ;  /* 0x00000009083c7223 */ /* 0x000fc60000010039 */
[----:B------:R-:W-:Y:S01]  /*0ed0*/  FADD.FTZ R58, R10, R59 ;  /* 0x0000003b0a3a7221 */ /* 0x000fe20000010000 */
[----:B------:R-:W-:-:S03]  /*0ee0*/  FFMA.FTZ R57, R11, R10, R60 ;  /* 0x0000000a0b397223 */ /* 0x000fc6000001003c */
[----:B------:R-:W-:Y:S01]  /*0ef0*/  FADD.FTZ R59, R58, R15 ;  /* 0x0000000f3a3b7221 */ /* 0x000fe20000010000 */
[----:B------:R-:W-:Y:S01]  /*0f00*/  FFMA.FTZ R58, R14, R15, R57 ;  /* 0x0000000f0e3a7223 */ /* 0x000fe20000010039 */
[----:B------:R-:W-:Y:S02]  /*0f10*/  HADD2.F32 R60, -RZ, R0.H0_H0 ;  /* 0x20000000ff3c7230 */ /* 0x000fe40000004100 */
[----:B------:R-:W-:Y:S02]  /*0f20*/  HADD2.F32 R68, -RZ, R68.H0_H0 ;  /* 0x20000044ff447230 */ /* 0x000fe40000004100 */
[----:B------:R-:W-:Y:S01]  /*0f30*/  FADD.FTZ R0, R59, R12 ;  /* 0x0000000c3b007221 */ /* 0x000fe20000010000 */
[----:B------:R-:W-:Y:S01]  /*0f40*/  FFMA.FTZ R57, R13, R12, R58 ;  /* 0x0000000c0d397223 */ /* 0x000fe2000001003a */
[----:B------:R-:W-:Y:S02]  /*0f50*/  FADD.FTZ R65, -R62, R65 ;  /* 0x000000413e417221 */ /* 0x000fe40000010100 */
[----:B------:R-:W-:Y:S01]  /*0f60*/  FADD.FTZ R59, R0, R17 ;  /* 0x00000011003b7221 */ /* 0x000fe20000010000 */
[----:B------:R-:W-:Y:S01]  /*0f70*/  FADD.FTZ R68, -R62, R68 ;  /* 0x000000443e447221 */ /* 0x000fe20000010100 */
[----:B------:R-:W-:Y:S01]  /*0f80*/  FFMA.FTZ R0, R16, R17, R57 ;  /* 0x0000001110007223 */ /* 0x000fe20000010039 */
[----:B------:R-:W-:Y:S01]  /*0f90*/  FMUL.FTZ R65, R65, UR30 ;  /* 0x0000001e41417c20 */ /* 0x000fe20008410000 */
[----:B------:R-:W-:-:S02]  /*0fa0*/  HADD2.F32 R70, -RZ, R70.H0_H0 ;  /* 0x20000046ff467230 */ /* 0x000fc40000004100 */
[----:B------:R-:W-:Y:S01]  /*0fb0*/  FADD.FTZ R57, R59, R18 ;  /* 0x000000123b397221 */ /* 0x000fe20000010000 */
[----:B------:R-:W-:Y:S01]  /*0fc0*/  FMUL.FTZ R66, R66, R60 ;  /* 0x0000003c42427220 */ /* 0x000fe20000410000 */
[----:B------:R-:W-:Y:S01]  /*0fd0*/  FMUL.FTZ R68, R68, UR30 ;  /* 0x0000001e44447c20 */ /* 0x000fe20008410000 */
[----:B------:R-:W-:Y:S01]  /*0fe0*/  FFMA.FTZ R59, R19, R18, R0 ;  /* 0x00000012133b7223 */ /* 0x000fe20000010000 */
[-C--:B------:R-:W-:Y:S01]  /*0ff0*/  FMUL.FTZ R64, R64, R67.reuse ;  /* 0x0000004340407220 */ /* 0x080fe20000410000 */
[----:B------:R-:W-:Y:S01]  /*1000*/  FADD.FTZ R38, R38, R67 ;  /* 0x0000004326267221 */ /* 0x000fe20000010000 */
[----:B------:R-:W-:Y:S01]  /*1010*/  FFMA.FTZ R50, R65, R67, R50 ;  /* 0x0000004341327223 */ /* 0x000fe20000010032 */
[----:B------:R-:W-:Y:S02]  /*1020*/  HADD2.F32 R67, -RZ, R100.H0_H0 ;  /* 0x20000064ff437230 */ /* 0x000fe40000004100 */
[----:B------:R-:W-:Y:S01]  /*1030*/  FADD.FTZ R70, -R62, R70 ;  /* 0x000000463e467221 */ /* 0x000fe20000010100 */
[----:B------:R-:W-:-:S02]  /*1040*/  HADD2.F32 R56, -RZ, R56.H0_H0 ;  /* 0x20000038ff387230 */ /* 0x000fc40000004100 */
        /* <DEDUP_REMOVED lines=15> */
.L_x_898:
        /* <DEDUP_REMOVED lines=17> */
.L_x_899:
        /* <DEDUP_REMOVED lines=32> */
.L_x_901:
[----:B------:R-:W-:Y:S05]  /*1450*/  BSYNC.RECONVERGENT B0 ;  /* 0x0000000000007941 */ /* 0x000fea0003800200 */
.L_x_900:
[----:B------:R-:W-:Y:S01]  /*1460*/  UISETP.GE.AND UP1, UPT, UR16, 0x1, UPT ;  /* 0x000000011000788c */ /* 0x000fe2000bf26270 */
[----:B------:R-:W-:Y:S01]  /*1470*/  BAR.SYNC.DEFER_BLOCKING 0x0 ;  /* 0x0000000000007b1d */ /* 0x000fe20000010000 */
[----:B------:R-:W-:Y:S01]  /*1480*/  HFMA2 R69, -RZ, RZ, 0, 0 ;  /* 0x00000000ff457431 */ /* 0x000fe200000001ff */
[----:B------:R-:W-:-:S03]  /*1490*/  MOV R94, 0x8 ;  /* 0x00000008005e7802 */ /* 0x000fc60000000f00 */
        /* <DEDUP_REMOVED lines=41> */
[--C-:B------:R-:W-:Y:S02]  /*1730*/  @P2 PRMT R102, R102, 0x5410, R95.reuse ;  /* 0x0000541066662816 */ /* 0x100fe4000000005f */
        /* <DEDUP_REMOVED lines=20> */
.L_x_904:
        /* <DEDUP_REMOVED lines=13> */
.L_x_905:
        /* <DEDUP_REMOVED lines=13> */
.L_x_906:
        /* <DEDUP_REMOVED lines=12> */
[----:B------:R-:W-:Y:S01]  /*1ae0*/  PRMT R74, R58, 0x7610, R74 ;  /* 0x000076103a4a7816 */ /* 0x000fe2000000004a */
[----:B------:R-:W-:Y:S06]  /*1af0*/  BRA `(.L_x_907) ;  /* 0x0000000800b47947 */ /* 0x000fec0003800000 */
.L_x_903:
        /* <DEDUP_REMOVED lines=20> */
.L_x_908:
[----:B------:R-:W-:Y:S01]  /*1c40*/  F2FP.F16.F32.PACK_AB R95, RZ, R58 ;  /* 0x0000003aff5f723e */ /* 0x000fe200000000ff */
[----:B------:R-:W-:Y:S01]  /*1c50*/  FMUL.FTZ R63, R63, UR30 ;  /* 0x0000001e3f3f7c20 */ /* 0x000fe20008410000 */
[----:B------:R-:W-:Y:S01]  /*1c60*/  FMUL.FTZ R59, R94, UR30 ;  /* 0x0000001e5e3b7c20 */ /* 0x000fe20008410000 */
[----:B------:R-:W-:Y:S01]  /*1c70*/  FSEL R58, R62, RZ, P1 ;  /* 0x000000ff3e3a7208 */ /* 0x000fe20000800000 */
        /* <DEDUP_REMOVED lines=8> */
.L_x_909:
        /* <DEDUP_REMOVED lines=11> */
.L_x_910:
        /* <DEDUP_REMOVED lines=9> */
[----:B------:R-:W-:-:S03]  /*1e40*/  HADD2.F32 R58, -RZ, R102.H0_H0 ;  /* 0x20000066ff3a7230 */ /* 0x000fc60000004100 */
[-C--:B------:R-:W-:Y:S02]  /*1e50*/  FMUL.FTZ R57, R57, R56.reuse ;  /* 0x0000003839397220 */ /* 0x080fe40000410000 */
[----:B------:R-:W-:-:S03]  /*1e60*/  FFMA.FTZ R35, R58, R56, R35 ;  /* 0x000000383a237223 */ /* 0x000fc60000010023 */
[----:B------:R-:W-:-:S04]  /*1e70*/  F2FP.F16.F32.PACK_AB R57, RZ, R57 ;  /* 0x00000039ff39723e */ /* 0x000fc800000000ff */
[----:B------:R-:W-:Y:S01]  /*1e80*/  PRMT R74, R57, 0x7610, R74 ;  /* 0x00007610394a7816 */ /* 0x000fe2000000004a */
[----:B------:R-:W-:Y:S06]  /*1e90*/  BRA `(.L_x_907) ;  /* 0x0000000400cc7947 */ /* 0x000fec0003800000 */
.L_x_902:
        /* <DEDUP_REMOVED lines=16> */
.L_x_912:
[----:B------:R-:W-:Y:S05]  /*1fa0*/  BRA.U !UP1, `(.L_x_913) ;  /* 0x0000000109307547 */ /* 0x000fea000b800000 */
[----:B-----5:R-:W-:Y:S01]  /*1fb0*/  SHF.R.U64 R56, R92, 0x10, R93 ;  /* 0x000000105c387819 */ /* 0x020fe2000000125d */
        /* <DEDUP_REMOVED lines=10> */
[----:B------:R-:W-:-:S07]  /*2060*/  PRMT R72, R57, 0x7610, R72 ;  /* 0x0000761039487816 */ /* 0x000fce0000000048 */
.L_x_913:
        /* <DEDUP_REMOVED lines=12> */
.L_x_914:
[----:B------:R-:W-:Y:S05]  /*2130*/  BRA.U !UP1, `(.L_x_907) ;  /* 0x0000000509247547 */ /* 0x000fea000b800000 */
[----:B-----5:R-:W-:Y:S01]  /*2140*/  SHF.R.U32.HI R56, RZ, 0x10, R93 ;  /* 0x00000010ff387819 */ /* 0x020fe2000001165d */
        /* <DEDUP_REMOVED lines=12> */
.L_x_911:
        /* <DEDUP_REMOVED lines=8> */
[----:B------:R-:W-:Y:S01]  /*2290*/  @P1 FFMA.FTZ R94, R8, UR11, R60 ;  /* 0x0000000b085e1c23 */ /* 0x000fe2000801003c */
[----:B------:R-:W-:Y:S01]  /*22a0*/  @P2 FADD.FTZ R56, R2, -R57 ;  /* 0x8000003902382221 */ /* 0x000fe20000010000 */
[----:B------:R-:W-:-:S03]  /*22b0*/  HADD2.F32 R57, -RZ, R93.H0_H0 ;  /* 0x2000005dff397230 */ /* 0x000fc60000004100 */
[----:B------:R-:W-:Y:S01]  /*22c0*/  @P2 FFMA.FTZ R59, R56, UR30, R59 ;  /* 0x0000001e383b2c23 */ /* 0x000fe2000801003b */
[----:B------:R-:W-:-:S04]  /*22d0*/  @P1 FFMA.FTZ R56, R6, UR11, R60 ;  /* 0x0000000b06381c23 */ /* 0x000fc8000801003c */
[----:B------:R-:W-:Y:S01]  /*22e0*/  @P1 FADD.FTZ R58, R7, -R56 ;  /* 0x80000038073a1221 */ /* 0x000fe20000010000 */
[----:B------:R-:W-:Y:S02]  /*22f0*/  HADD2.F32 R56, -RZ, R62.H0_H0 ;  /* 0x2000003eff387230 */ /* 0x000fe40000004100 */
[----:B------:R-:W-:Y:S01]  /*2300*/  @P1 FADD.FTZ R62, R4, -R95 ;  /* 0x8000005f043e1221 */ /* 0x000fe20000010000 */
[----:B------:R-:W-:Y:S01]  /*2310*/  @P1 FADD.FTZ R95, R9, -R94 ;  /* 0x8000005e095f1221 */ /* 0x000fe20000010000 */
[----:B------:R-:W-:Y:S01]  /*2320*/  @P1 FFMA.FTZ R63, R58, UR30, R63 ;  /* 0x0000001e3a3f1c23 */ /* 0x000fe2000801003f */
[----:B------:R-:W-:Y:S01]  /*2330*/  F2FP.F16.F32.PACK_AB R103, RZ, R59 ;  /* 0x0000003bff67723e */ /* 0x000fe200000000ff */
[----:B------:R-:W-:Y:S01]  /*2340*/  @P1 FFMA.FTZ R57, R62, UR30, R57 ;  /* 0x0000001e3e391c23 */ /* 0x000fe20008010039 */
[----:B------:R-:W-:Y:S02]  /*2350*/  @P1 FFMA.FTZ R56, R95, UR30, R56 ;  /* 0x0000001e5f381c23 */ /* 0x000fe40008010038 */
        /* <DEDUP_REMOVED lines=9> */
.L_x_915:
[----:B------:R-:W-:Y:S05]  /*23f0*/  BRA.U !UP1, `(.L_x_916) ;  /* 0x00000001091c7547 */ /* 0x000fea000b800000 */
[----:B------:R-:W-:Y:S02]  /*2400*/  HADD2.F32 R59, -RZ, R72.H1_H1 ;  /* 0x30000048ff3b7230 */ /* 0x000fe40000004100 */
[----:B------:R-:W-:Y:S01]  /*2410*/  FMUL.FTZ R62, R63, UR29 ;  /* 0x0000001d3f3e7c20 */ /* 0x000fe20008410000 */
[----:B------:R-:W-:-:S03]  /*2420*/  HADD2.F32 R94, -RZ, R101.H1_H1 ;  /* 0x30000065ff5e7230 */ /* 0x000fc60000004100 */
[-C--:B------:R-:W-:Y:S02]  /*2430*/  FMUL.FTZ R59, R59, R62.reuse ;  /* 0x0000003e3b3b7220 */ /* 0x080fe40000410000 */
[----:B------:R-:W-:-:S03]  /*2440*/  FFMA.FTZ R33, R94, R62, R33 ;  /* 0x0000003e5e217223 */ /* 0x000fc60000010021 */
[----:B------:R-:W-:-:S04]  /*2450*/  F2FP.F16.F32.PACK_AB R59, RZ, R59 ;  /* 0x0000003bff3b723e */ /* 0x000fc800000000ff */
[----:B------:R-:W-:-:S07]  /*2460*/  PRMT R72, R59, 0x7610, R72 ;  /* 0x000076103b487816 */ /* 0x000fce0000000048 */
.L_x_916:
        /* <DEDUP_REMOVED lines=8> */
.L_x_917:
        /* <DEDUP_REMOVED lines=14> */
.L_x_907:
        /* <DEDUP_REMOVED lines=11> */
.L_x_918:
        /* <DEDUP_REMOVED lines=9> */
.L_x_919:
[----:B------:R-:W-:Y:S05]  /*2710*/  BRA.U !UP1, `(.L_x_920) ;  /* 0x0000000109207547 */ /* 0x000fea000b800000 */
[----:B01----:R-:W0:Y:S01]  /*2720*/  LDC.64 R56, c[0x0][0x390] ;  /* 0x0000e400ff387b82 */ /* 0x003e220000000a00 */
[----:B------:R-:W-:-:S05]  /*2730*/  IADD3 R59, PT, PT, R69, 0x80, RZ ;  /* 0x00000080453b7810 */ /* 0x000fca0007ffe0ff */
[----:B0-----:R-:W-:-:S06]  /*2740*/  IMAD.WIDE.U32 R56, R59, 0x8, R56 ;  /* 0x000000083b387825 */ /* 0x001fcc00078e0038 */
[----:B------:R-:W2:Y:S02]  /*2750*/  LDG.E.64 R56, desc[UR18][R56.64] ;  /* 0x0000001238387981 */ /* 0x000ea4000c1e1b00 */
[C-C-:B--2---:R-:W-:Y:S02]  /*2760*/  SHF.R.U64 R58, R56.reuse, 0x10, R57.reuse ;  /* 0x00000010383a7819 */ /* 0x144fe40000001239 */
[--C-:B------:R-:W-:Y:S02]  /*2770*/  SHF.R.U32.HI R102, RZ, 0x10, R57.reuse ;  /* 0x00000010ff667819 */ /* 0x100fe40000011639 */
[----:B------:R-:W-:Y:S02]  /*2780*/  PRMT R101, R56, 0x5410, R58 ;  /* 0x0000541038657816 */ /* 0x000fe4000000003a */
[----:B------:R-:W-:-:S07]  /*2790*/  PRMT R102, R102, 0x5410, R57 ;  /* 0x0000541066667816 */ /* 0x000fce0000000039 */
.L_x_920:
[----:B------:R-:W-:Y:S05]  /*27a0*/  @!P0 BRA `(.L_x_921) ;  /* 0x0000000400c48947 */ /* 0x000fea0003800000 */
[----:B------:R-:W-:Y:S05]  /*27b0*/  BRA.U !UP0, `(.L_x_922) ;  /* 0x0000000108f07547 */ /* 0x000fea000b800000 */
[----:B------:R-:W-:Y:S01]  /*27c0*/  ISETP.LT.AND P1, PT, RZ, UR31, PT ;  /* 0x0000001fff007c0c */ /* 0x000fe2000bf21270 */
[----:B01---5:R-:W-:Y:S01]  /*27d0*/  HADD2.F32 R59, -RZ, R90.H0_H0 ;  /* 0x2000005aff3b7230 */ /* 0x023fe20000004100 */
[--C-:B------:R-:W-:Y:S02]  /*27e0*/  SHF.R.U64 R63, R90, 0x10, R91.reuse ;  /* 0x000000105a3f7819 */ /* 0x100fe4000000125b */
[----:B------:R-:W-:-:S03]  /*27f0*/  SHF.R.U32.HI R62, RZ, 0x10, R91 ;  /* 0x00000010ff3e7819 */ /* 0x000fc6000001165b */
[----:B------:R-:W-:-:S06]  /*2800*/  HADD2.F32 R63, -RZ, R63.H0_H0 ;  /* 0x2000003fff3f7230 */ /* 0x000fcc0000004100 */
[--C-:B------:R-:W-:Y:S01]  /*2810*/  @P1 FFMA.FTZ R57, R11, UR11, R60.reuse ;  /* 0x0000000b0b391c23 */ /* 0x100fe2000801003c */
[--C-:B------:R-:W-:Y:S01]  /*2820*/  @P1 FFMA.FTZ R95, R13, UR11, R60.reuse ;  /* 0x0000000b0d5f1c23 */ /* 0x100fe2000801003c */
[----:B------:R-:W-:Y:S02]  /*2830*/  @P1 FFMA.FTZ R94, R16, UR11, R60 ;  /* 0x0000000b105e1c23 */ /* 0x000fe4000801003c */
        /* <DEDUP_REMOVED lines=21> */
.L_x_923:
[----:B------:R-:W-:Y:S05]  /*2990*/  BRA.U !UP1, `(.L_x_924) ;  /* 0x00000001091c7547 */ /* 0x000fea000b800000 */
[----:B------:R-:W-:Y:S02]  /*29a0*/  HADD2.F32 R59, -RZ, R74.H1_H1 ;  /* 0x3000004aff3b7230 */ /* 0x000fe40000004100 */
[----:B------:R-:W-:Y:S01]  /*29b0*/  FMUL.FTZ R62, R63, UR29 ;  /* 0x0000001d3f3e7c20 */ /* 0x000fe20008410000 */
[----:B------:R-:W-:-:S03]  /*29c0*/  HADD2.F32 R94, -RZ, R101.H1_H1 ;  /* 0x30000065ff5e7230 */ /* 0x000fc60000004100 */
[----:B------:R-:W-:Y:S02]  /*29d0*/  FMUL.FTZ R59, R62, R59 ;  /* 0x0000003b3e3b7220 */ /* 0x000fe40000410000 */
[----:B------:R-:W-:-:S03]  /*29e0*/  FFMA.FTZ R29, R94, R62, R29 ;  /* 0x0000003e5e1d7223 */ /* 0x000fc6000001001d */
[----:B------:R-:W-:-:S04]  /*29f0*/  F2FP.F16.F32.PACK_AB R59, RZ, R59 ;  /* 0x0000003bff3b723e */ /* 0x000fc800000000ff */
[----:B------:R-:W-:-:S07]  /*2a00*/  PRMT R72, R59, 0x7610, R72 ;  /* 0x000076103b487816 */ /* 0x000fce0000000048 */
.L_x_924:
        /* <DEDUP_REMOVED lines=8> */
.L_x_925:
        /* <DEDUP_REMOVED lines=10> */
[----:B------:R-:W-:Y:S02]  /*2b30*/  FMUL.FTZ R57, R56, R57 ;  /* 0x0000003938397220 */ /* 0x000fe40000410000 */
[----:B------:R-:W-:-:S03]  /*2b40*/  FFMA.FTZ R31, R58, R56, R31 ;  /* 0x000000383a1f7223 */ /* 0x000fc6000001001f */
[----:B------:R-:W-:-:S04]  /*2b50*/  F2FP.F16.F32.PACK_AB R57, RZ, R57 ;  /* 0x00000039ff39723e */ /* 0x000fc800000000ff */
[----:B------:R-:W-:Y:S01]  /*2b60*/  PRMT R74, R57, 0x7610, R74 ;  /* 0x00007610394a7816 */ /* 0x000fe2000000004a */
[----:B------:R-:W-:Y:S06]  /*2b70*/  BRA `(.L_x_926) ;  /* 0x00000008008c7947 */ /* 0x000fec0003800000 */
.L_x_922:
        /* <DEDUP_REMOVED lines=13> */
.L_x_927:
[----:B------:R-:W-:Y:S05]  /*2c50*/  BRA.U !UP1, `(.L_x_928) ;  /* 0x0000000109307547 */ /* 0x000fea000b800000 */
[----:B01---5:R-:W-:Y:S01]  /*2c60*/  SHF.R.U64 R56, R90, 0x10, R91 ;  /* 0x000000105a387819 */ /* 0x023fe2000000125b */
        /* <DEDUP_REMOVED lines=11> */
.L_x_928:
        /* <DEDUP_REMOVED lines=12> */
.L_x_929:
[----:B------:R-:W-:Y:S05]  /*2de0*/  BRA.U !UP1, `(.L_x_926) ;  /* 0x0000000509f07547 */ /* 0x000fea000b800000 */
[----:B01---5:R-:W-:Y:S01]  /*2df0*/  SHF.R.U32.HI R56, RZ, 0x10, R91 ;  /* 0x00000010ff387819 */ /* 0x023fe2000001165b */
        /* <DEDUP_REMOVED lines=12> */
.L_x_921:
        /* <DEDUP_REMOVED lines=21> */
.L_x_931:
        /* <DEDUP_REMOVED lines=12> */
.L_x_932:
        /* <DEDUP_REMOVED lines=11> */
.L_x_933:
        /* <DEDUP_REMOVED lines=15> */
.L_x_930:
        /* <DEDUP_REMOVED lines=13> */
.L_x_934:
        /* <DEDUP_REMOVED lines=13> */
.L_x_935:
        /* <DEDUP_REMOVED lines=13> */
.L_x_936:
        /* <DEDUP_REMOVED lines=13> */
.L_x_926:
[----:B------:R-:W-:Y:S01]  /*35b0*/  IADD3 R63, PT, PT, R69, 0x100, RZ ;  /* 0x00000100453f7810 */ /* 0x000fe20007ffe0ff */
        /* <DEDUP_REMOVED lines=10> */
.L_x_937:
        /* <DEDUP_REMOVED lines=10> */
.L_x_938:
[----:B------:R-:W-:Y:S05]  /*3700*/  BRA.U !UP1, `(.L_x_939) ;  /* 0x00000001091c7547 */ /* 0x000fea000b800000 */
[----:B0123--:R-:W0:Y:S02]  /*3710*/  LDC.64 R56, c[0x0][0x390] ;  /* 0x0000e400ff387b82 */ /* 0x00fe240000000a00 */
[----:B0-----:R-:W-:-:S06]  /*3720*/  IMAD.WIDE.U32 R56, R63, 0x8, R56 ;  /* 0x000000083f387825 */ /* 0x001fcc00078e0038 */
[----:B------:R-:W2:Y:S02]  /*3730*/  LDG.E.64 R56, desc[UR18][R56.64] ;  /* 0x0000001238387981 */ /* 0x000ea4000c1e1b00 */
[C-C-:B--2---:R-:W-:Y:S02]  /*3740*/  SHF.R.U64 R58, R56.reuse, 0x10, R57.reuse ;  /* 0x00000010383a7819 */ /* 0x144fe40000001239 */
[--C-:B------:R-:W-:Y:S02]  /*3750*/  SHF.R.U32.HI R102, RZ, 0x10, R57.reuse ;  /* 0x00000010ff667819 */ /* 0x100fe40000011639 */
[----:B------:R-:W-:Y:S02]  /*3760*/  PRMT R101, R56, 0x5410, R58 ;  /* 0x0000541038657816 */ /* 0x000fe4000000003a */
[----:B------:R-:W-:-:S07]  /*3770*/  PRMT R102, R102, 0x5410, R57 ;  /* 0x0000541066667816 */ /* 0x000fce0000000039 */
.L_x_939:
[----:B------:R-:W-:Y:S05]  /*3780*/  @!P0 BRA `(.L_x_940) ;  /* 0x0000000400c48947 */ /* 0x000fea0003800000 */
[----:B------:R-:W-:Y:S05]  /*3790*/  BRA.U !UP0, `(.L_x_941) ;  /* 0x0000000108f07547 */ /* 0x000fea000b800000 */
[----:B------:R-:W-:Y:S01]  /*37a0*/  ISETP.LT.AND P0, PT, RZ, UR31, PT ;  /* 0x0000001fff007c0c */ /* 0x000fe2000bf01270 */
[----:B0123-5:R-:W-:Y:S01]  /*37b0*/  HADD2.F32 R58, -RZ, R88.H0_H0 ;  /* 0x20000058ff3a7230 */ /* 0x02ffe20000004100 */
[--C-:B------:R-:W-:Y:S01]  /*37c0*/  SHF.R.U64 R62, R88, 0x10, R89.reuse ;  /* 0x00000010583e7819 */ /* 0x100fe20000001259 */
[----:B------:R-:W-:Y:S01]  /*37d0*/  HADD2.F32 R56, -RZ, R89.H0_H0 ;  /* 0x20000059ff387230 */ /* 0x000fe20000004100 */
[----:B------:R-:W-:-:S03]  /*37e0*/  SHF.R.U32.HI R94, RZ, 0x10, R89 ;  /* 0x00000010ff5e7819 */ /* 0x000fc60000011659 */
[----:B------:R-:W-:-:S06]  /*37f0*/  HADD2.F32 R62, -RZ, R62.H0_H0 ;  /* 0x2000003eff3e7230 */ /* 0x000fcc0000004100 */
[--C-:B------:R-:W-:Y:S01]  /*3800*/  @P0 FFMA.FTZ R57, R19, UR11, R60.reuse ;  /* 0x0000000b13390c23 */ /* 0x100fe2000801003c */
[----:B------:R-:W-:-:S03]  /*3810*/  @P0 FFMA.FTZ R69, R65, UR11, R60 ;  /* 0x0000000b41450c23 */ /* 0x000fc6000801003c */
[----:B------:R-:W-:Y:S01]  /*3820*/  @P0 FADD.FTZ R57, R18, -R57 ;  /* 0x8000003912390221 */ /* 0x000fe20000010000 */
[----:B------:R-:W-:-:S03]  /*3830*/  @P0 FADD.FTZ R69, R64, -R69 ;  /* 0x8000004540450221 */ /* 0x000fc60000010000 */
[----:B------:R-:W-:Y:S01]  /*3840*/  @P0 FFMA.FTZ R58, R57, UR30, R58 ;  /* 0x0000001e393a0c23 */ /* 0x000fe2000801003a */
[--C-:B------:R-:W-:Y:S01]  /*3850*/  @P0 FFMA.FTZ R57, R68, UR11, R60.reuse ;  /* 0x0000000b44390c23 */ /* 0x100fe2000801003c */
[----:B------:R-:W-:Y:S01]  /*3860*/  @P0 FFMA.FTZ R60, R70, UR11, R60 ;  /* 0x0000000b463c0c23 */ /* 0x000fe2000801003c */
[----:B------:R-:W-:Y:S02]  /*3870*/  @P0 FFMA.FTZ R56, R69, UR30, R56 ;  /* 0x0000001e45380c23 */ /* 0x000fe40008010038 */
[----:B------:R-:W-:Y:S01]  /*3880*/  @P0 FADD.FTZ R59, R66, -R57 ;  /* 0x80000039423b0221 */ /* 0x000fe20000010000 */
[----:B------:R-:W-:Y:S02]  /*3890*/  HADD2.F32 R57, -RZ, R94.H0_H0 ;  /* 0x2000005eff397230 */ /* 0x000fe40000004100 */
[----:B------:R-:W-:Y:S01]  /*38a0*/  @P0 FADD.FTZ R60, R67, -R60 ;  /* 0x8000003c433c0221 */ /* 0x000fe20000010000 */
[----:B------:R-:W-:Y:S01]  /*38b0*/  F2FP.F16.F32.PACK_AB R94, RZ, R58 ;  /* 0x0000003aff5e723e */ /* 0x000fe200000000ff */
[----:B------:R-:W-:-:S02]  /*38c0*/  @P0 FFMA.FTZ R62, R59, UR30, R62 ;  /* 0x0000001e3b3e0c23 */ /* 0x000fc4000801003e */
[----:B------:R-:W-:-:S03]  /*38d0*/  @P0 FFMA.FTZ R57, R60, UR30, R57 ;  /* 0x0000001e3c390c23 */ /* 0x000fc60008010039 */
        /* <DEDUP_REMOVED lines=9> */
.L_x_942:
        /* <DEDUP_REMOVED lines=8> */
.L_x_943:
        /* <DEDUP_REMOVED lines=8> */
.L_x_944:
        /* <DEDUP_REMOVED lines=15> */
.L_x_941:
        /* <DEDUP_REMOVED lines=13> */
.L_x_946:
[----:B------:R-:W-:Y:S05]  /*3c30*/  BRA.U !UP1, `(.L_x_947) ;  /* 0x0000000109307547 */ /* 0x000fea000b800000 */
[----:B0123-5:R-:W-:Y:S01]  /*3c40*/  SHF.R.U64 R56, R88, 0x10, R89 ;  /* 0x0000001058387819 */ /* 0x02ffe20000001259 */
        /* <DEDUP_REMOVED lines=10> */
[----:B------:R-:W-:-:S07]  /*3cf0*/  PRMT R72, R57, 0x7610, R72 ;  /* 0x0000761039487816 */ /* 0x000fce0000000048 */
.L_x_947:
        /* <DEDUP_REMOVED lines=12> */
.L_x_948:
[----:B------:R-:W-:Y:S05]  /*3dc0*/  BRA.U !UP1, `(.L_x_945) ;  /* 0x0000000509f07547 */ /* 0x000fea000b800000 */
[----:B0123-5:R-:W-:Y:S01]  /*3dd0*/  SHF.R.U32.HI R56, RZ, 0x10, R89 ;  /* 0x00000010ff387819 */ /* 0x02ffe20000011659 */
[----:B------:R-:W-:Y:S01]  /*3de0*/  @P0 FFMA.FTZ R60, R70, UR11, R60 ;  /* 0x0000000b463c0c23 */ /* 0x000fe2000801003c */
[----:B------:R-:W-:-:S03]  /*3df0*/  HADD2.F32 R58, -RZ, R102.H0_H0 ;  /* 0x20000066ff3a7230 */ /* 0x000fc60000004100 */
        /* <DEDUP_REMOVED lines=10> */
.L_x_940:
        /* <DEDUP_REMOVED lines=21> */
.L_x_950:
        /* <DEDUP_REMOVED lines=12> */
.L_x_951:
        /* <DEDUP_REMOVED lines=11> */
.L_x_952:
        /* <DEDUP_REMOVED lines=15> */
.L_x_949:
        /* <DEDUP_REMOVED lines=13> */
.L_x_953:
[----:B------:R-:W-:Y:S05]  /*4320*/  BRA.U !UP1, `(.L_x_954) ;  /* 0x0000000109307547 */ /* 0x000fea000b800000 */
[----:B0123--:R-:W-:Y:S01]  /*4330*/  FFMA.FTZ R57, R68, UR11, R60 ;  /* 0x0000000b44397c23 */ /* 0x00ffe2000801003c */
[----:B------:R-:W-:Y:S01]  /*4340*/  ISETP.LT.AND P0, PT, RZ, UR31, PT ;  /* 0x0000001fff007c0c */ /* 0x000fe2000bf01270 */
[----:B------:R-:W-:Y:S02]  /*4350*/  HADD2.F32 R58, -RZ, R101.H1_H1 ;  /* 0x30000065ff3a7230 */ /* 0x000fe40000004100 */
[----:B------:R-:W-:-:S04]  /*4360*/  FADD.FTZ R57, R66, -R57 ;  /* 0x8000003942397221 */ /* 0x000fc80000010000 */
[----:B------:R-:W-:Y:S01]  /*4370*/  FMUL.FTZ R56, R57, UR30 ;  /* 0x0000001e39387c20 */ /* 0x000fe20008410000 */
[----:B------:R-:W-:-:S04]  /*4380*/  HADD2.F32 R57, -RZ, R96.H1_H1 ;  /* 0x30000060ff397230 */ /* 0x000fc80000004100 */
[----:B------:R-:W-:-:S05]  /*4390*/  FSEL R56, R56, RZ, P0 ;  /* 0x000000ff38387208 */ /* 0x000fca0000000000 */
[----:B------:R-:W-:-:S04]  /*43a0*/  FMUL.FTZ R56, R56, UR29 ;  /* 0x0000001d38387c20 */ /* 0x000fc80008410000 */
[-C--:B------:R-:W-:Y:S01]  /*43b0*/  FMUL.FTZ R57, R57, R56.reuse ;  /* 0x0000003839397220 */ /* 0x080fe20000410000 */
[----:B------:R-:W-:-:S04]  /*43c0*/  FFMA.FTZ R25, R58, R56, R25 ;  /* 0x000000383a197223 */ /* 0x000fc80000010019 */
[----:B------:R-:W-:-:S04]  /*43d0*/  F2FP.F16.F32.PACK_AB R57, RZ, R57 ;  /* 0x00000039ff39723e */ /* 0x000fc800000000ff */
[----:B------:R-:W-:-:S07]  /*43e0*/  PRMT R72, R57, 0x7610, R72 ;  /* 0x0000761039487816 */ /* 0x000fce0000000048 */
.L_x_954:
        /* <DEDUP_REMOVED lines=13> */
.L_x_955:
[----:B------:R-:W-:Y:S05]  /*44c0*/  BRA.U !UP1, `(.L_x_945) ;  /* 0x0000000109307547 */ /* 0x000fea000b800000 */
[----:B------:R-:W-:Y:S01]  /*44d0*/  FFMA.FTZ R60, R70, UR11, R60 ;  /* 0x0000000b463c7c23 */ /* 0x000fe2000801003c */
[----:B------:R-:W-:Y:S01]  /*44e0*/  ISETP.LT.AND P0, PT, RZ, UR31, PT ;  /* 0x0000001fff007c0c */ /* 0x000fe2000bf01270 */
[----:B0123--:R-:W-:Y:S02]  /*44f0*/  HADD2.F32 R57, -RZ, R75.H1_H1 ;  /* 0x3000004bff397230 */ /* 0x00ffe40000004100 */
        /* <DEDUP_REMOVED lines=9> */
.L_x_945:
        /* <DEDUP_REMOVED lines=10> */
.L_x_956:
        /* <DEDUP_REMOVED lines=9> */
.L_x_957:
[----:B------:R-:W-:Y:S02]  /*46c0*/  UIADD3 UR8, UPT, UPT, UR8, UR24, URZ ;  /* 0x0000001808087290 */ /* 0x000fe4000fffe0ff */
[----:B------:R-:W-:Y:S02]  /*46d0*/  UPLOP3.LUT UP2, UPT, UPT, UPT, UP2, 0x40, 0x4 ;  /* 0x000000000004789c */ /* 0x000fe40003f4e820 */
[----:B------:R-:W-:-:S09]  /*46e0*/  UISETP.GE.AND UP0, UPT, UR8, UR25, UPT ;  /* 0x000000190800728c */ /* 0x000fd2000bf06270 */
[----:B------:R-:W-:Y:S05]  /*46f0*/  BRA.U !UP0, `(.L_x_958) ;  /* 0xffffffbd08587547 */ /* 0x000fea000b83ffff */
.L_x_897:
        /* <DEDUP_REMOVED lines=20> */
.L_x_959:
        /* <DEDUP_REMOVED lines=12> */
.L_x_6679:


//--------------------- .text._ZN10layer_norm13ln_bwd_kernelINS_13Kernel_traitsI6__halfS2_S2_S2_fjLj1536ELj1ELj1ELj4ELj8ENS_18Kernel_traits_baseILj1536ES2_S2_S2_S2_fjLj128EEEEELb1ELb0ELb0ELb0EEEvNS_9BwdParamsE --------------------------
	.section	.text._ZN10layer_norm13ln_bwd_kernelINS_13Kernel_traitsI6__halfS2_S2_S2_fjLj1536ELj1ELj1ELj4ELj8ENS_18Kernel_traits_baseILj1536ES2_S2_S2_S2_fjLj128EEEEELb1ELb0ELb0ELb0EEEvNS_9BwdParamsE,"ax",@progbits
	.align	128
        .global         _ZN10layer_norm13ln_bwd_kernelINS_13Kernel_traitsI6__halfS2_S2_S2_fjLj1536ELj1ELj1ELj4ELj8ENS_18Kernel_traits_baseILj1536ES2_S2_S2_S2_fjLj128EEEEELb1ELb0ELb0ELb0EEEvNS_9BwdParamsE
        .type           _ZN10layer_norm13ln_bwd_kernelINS_13Kernel_traitsI6__halfS2_S2_S2_fjLj1536ELj1ELj1ELj4ELj8ENS_18Kernel_traits_baseILj1536ES2_S2_S2_S2_fjLj128EEEEELb1ELb0ELb0ELb0EEEvNS_9BwdParamsE,@function
        .size           _ZN10layer_norm13ln_bwd_kernelINS_13Kernel_traitsI6__halfS2_S2_S2_fjLj1536ELj1ELj1ELj4ELj8ENS_18Kernel_traits_baseILj1536ES2_S2_S2_S2_fjLj128EEEEELb1ELb0ELb0ELb0EEEvNS_9BwdParamsE,(.L_x_6680 - _ZN10layer_norm13ln_bwd_kernelINS_13Kernel_traitsI6__halfS2_S2_S2_fjLj1536ELj1ELj1ELj4ELj8ENS_18Kernel_traits_baseILj1536ES2_S2_S2_S2_fjLj128EEEEELb1ELb0ELb0ELb0EEEvNS_9BwdParamsE)
        .other          _ZN10layer_norm13ln_bwd_kernelINS_13Kernel_traitsI6__halfS2_S2_S2_fjLj1536ELj1ELj1ELj4ELj8ENS_18Kernel_traits_baseILj1536ES2_S2_S2_S2_fjLj128EEEEELb1ELb0ELb0ELb0EEEvNS_9BwdParamsE,@"STO_CUDA_ENTRY STV_DEFAULT"
_ZN10layer_norm13ln_bwd_kernelINS_13Kernel_traitsI6__halfS2_S2_S2_fjLj1536ELj1ELj1ELj4ELj8ENS_18Kernel_traits_baseILj1536ES2_S2_S2_S2_fjLj128EEEEELb1ELb0ELb0ELb0EEEvNS_9BwdParamsE:
.text._ZN10layer_norm13ln_bwd_kernelINS_13Kernel_traitsI6__halfS2_S2_S2_fjLj1536ELj1ELj1ELj4ELj8ENS_18Kernel_traits_baseILj1536ES2_S2_S2_S2_fjLj128EEEEELb1ELb0ELb0ELb0EEEvNS_9BwdParamsE:
        /* <DEDUP_REMOVED lines=20> */
[----:B--2---:R-:W5:Y:S01]  /*0140*/  @P1 LDG.E.64 R4, desc[UR14][R2.64] ;  /* 0x0000000e02041981 */ /* 0x004f62000c1e1b00 */
[C---:B---3--:R-:W-:Y:S01]  /*0150*/  @P2 IMAD.WIDE.U32 R12, R17.reuse, 0x8, R8 ;  /* 0x00000008110c2825 */ /* 0x048fe200078e0008 */
[----:B------:R-:W-:Y:S01]  /*0160*/  @P2 IADD3 R17, PT, PT, R17, 0x80, RZ ;  /* 0x0000008011112810 */ /* 0x000fe20007ffe0ff */
[----:B0-----:R-:W-:Y:S01]  /*0170*/  UISETP.GE.AND UP0, UPT, UR7, UR4, UPT ;  /* 0x000000040700728c */ /* 0x001fe2000bf06270 */
[----:B------:R-:W-:Y:S02]  /*0180*/  CS2R R32, SRZ ;  /* 0x0000000000207805 */ /* 0x000fe4000001ff00 */
[----:B------:R-:W-:Y:S01]  /*0190*/  CS2R R34, SRZ ;  /* 0x0000000000227805 */ /* 0x000fe2000001ff00 */
[----:B------:R0:W5:Y:S01]  /*01a0*/  @P2 LDG.E.64 R6, desc[UR14][R12.64] ;  /* 0x0000000e0c062981 */ /* 0x000162000c1e1b00 */
[----:B----4-:R-:W-:-:S05]  /*01b0*/  @P3 IMAD.WIDE.U32 R8, R17, 0x8, R14 ;  /* 0x0000000811083825 */ /* 0x010fca00078e000e */
[----:B------:R1:W5:Y:S01]  /*01c0*/  @P3 LDG.E.64 R10, desc[UR14][R8.64] ;  /* 0x0000000e080a3981 */ /* 0x000362000c1e1b00 */
        /* <DEDUP_REMOVED lines=8> */
[----:B0-----:R-:W-:Y:S02]  /*0250*/  CS2R R12, SRZ ;  /* 0x00000000000c7805 */ /* 0x001fe4000001ff00 */
        /* <DEDUP_REMOVED lines=27> */
[----:B------:R-:W-:-:S02]  /*0410*/  PRMT R76, R0, 0x5410, R76 ;  /* 0x00005410004c7816 */ /* 0x000fc4000000004c */
[----:B------:R-:W-:Y:S02]  /*0420*/  CS2R R14, SRZ ;  /* 0x00000000000e7805 */ /* 0x000fe4000001ff00 */
[----:B------:R-:W-:Y:S01]  /*0430*/  PRMT R75, R2, 0x5410, R75 ;  /* 0x00005410024b7816 */ /* 0x000fe2000000004b */
[----:B------:R-:W-:Y:S01]  /*0440*/  UPLOP3.LUT UP2, UPT, UPT, UPT, UPT, 0x40, 0x4 ;  /* 0x000000000004789c */ /* 0x000fe20003f4e870 */
[----:B------:R-:W-:Y:S01]  /*0450*/  PRMT R73, R3, 0x5410, R73 ;  /* 0x0000541003497816 */ /* 0x000fe20000000049 */
[----:B------:R-:W0:Y:S01]  /*0460*/  LDCU UR22, c[0x0][0x408] ;  /* 0x00008100ff1677ac */ /* 0x000e220008000800 */
[----:B------:R-:W-:Y:S02]  /*0470*/  PRMT R72, R4, 0x5410, R72 ;  /* 0x0000541004487816 */ /* 0x000fe40000000048 */
[----:B------:R-:W-:Y:S01]  /*0480*/  PRMT R71, R5, 0x5410, R71 ;  /* 0x0000541005477816 */ /* 0x000fe20000000047 */
[----:B------:R-:W-:Y:S01]  /*0490*/  UISETP.NE.AND.EX UP0, UPT, UR5, URZ, UPT, UP0 ;  /* 0x000000ff0500728c */ /* 0x000fe2000bf05300 */
[----:B------:R-:W-:Y:S01]  /*04a0*/  PRMT R70, R6, 0x5410, R70 ;  /* 0x0000541006467816 */ /* 0x000fe20000000046 */
[----:B------:R-:W1:Y:S01]  /*04b0*/  LDCU UR6, c[0x0][0x388] ;  /* 0x00007100ff0677ac */ /* 0x000e620008000800 */
[----:B------:R-:W2:Y:S01]  /*04c0*/  LDCU.U8 UR16, c[0x0][0x410] ;  /* 0x00008200ff1077ac */ /* 0x000ea20008000000 */
[----:B------:R-:W3:Y:S01]  /*04d0*/  LDCU UR17, c[0x0][0x400] ;  /* 0x00008000ff1177ac */ /* 0x000ee20008000800 */
[----:B------:R-:W4:Y:S01]  /*04e0*/  LDCU.64 UR18, c[0x0][0x438] ;  /* 0x00008700ff1277ac */ /* 0x000f220008000a00 */
[----:B------:R-:W0:Y:S01]  /*04f0*/  LDCU.64 UR20, c[0x0][0x478] ;  /* 0x00008f00ff1477ac */ /* 0x000e220008000a00 */
[----:B------:R-:W0:Y:S01]  /*0500*/  LDCU.128 UR8, c[0x0][0x3c0] ;  /* 0x00007800ff0877ac */ /* 0x000e220008000c00 */
[----:B------:R-:W0:Y:S03]  /*0510*/  LDCU.64 UR24, c[0x0][0x380] ;  /* 0x00007000ff1877ac */ /* 0x000e260008000a00 */
.L_x_990:
[----:B-----5:R-:W5:Y:S01]  /*0520*/  @UP0 LDCU.64 UR4, c[0x0][0x3e0] ;  /* 0x00007c00ff0407ac */ /* 0x020f620008000a00 */
[----:B------:R-:W-:Y:S01]  /*0530*/  PLOP3.LUT P0, PT, PT, PT, UP0, 0x80, 0x8 ;  /* 0x000000000008781c */ /* 0x000fe20003f0f008 */
[----:B0-----:R-:W-:Y:S02]  /*0540*/  UIMAD.WIDE UR12, UR7, 0x4, UR10 ;  /* 0x00000004070c78a5 */ /* 0x001fe4000f8e020a */
[----:B-----5:R-:W-:-:S06]  /*0550*/  @UP0 UIMAD.WIDE UR4, UR7, 0x2, UR4 ;  /* 0x00000002070408a5 */ /* 0x020fcc000f8e0204 */
[----:B-1234-:R-:W-:Y:S02]  /*0560*/  MOV R36, UR4 ;  /* 0x0000000400247c02 */ /* 0x01efe40008000f00 */
[----:B------:R-:W-:-:S05]  /*0570*/  MOV R37, UR5 ;  /* 0x0000000500257c02 */ /* 0x000fca0008000f00 */
[----:B------:R0:W5:Y:S01]  /*0580*/  @P0 LDG.E.U16 R38, desc[UR14][R36.64] ;  /* 0x0000000e24260981 */ /* 0x000162000c1e1500 */
[----:B------:R-:W-:Y:S01]  /*0590*/  UIMAD.WIDE UR4, UR7, 0x4, UR8 ;  /* 0x00000004070478a5 */ /* 0x000fe2000f8e0208 */
[----:B0-----:R-:W-:Y:S02]  /*05a0*/  MOV R36, UR12 ;  /* 0x0000000c00247c02 */ /* 0x001fe40008000f00 */
[----:B------:R-:W-:-:S05]  /*05b0*/  MOV R37, UR13 ;  /* 0x0000000d00257c02 */ /* 0x000fca0008000f00 */
[----:B------:R0:W3:Y:S02]  /*05c0*/  LDG.E R39, desc[UR14][R36.64] ;  /* 0x0000000e24277981 */ /* 0x0000e4000c1e1900 */
[----:B0-----:R-:W-:Y:S02]  /*05d0*/  MOV R36, UR4 ;  /* 0x0000000400247c02 */ /* 0x001fe40008000f00 */
[----:B------:R-:W-:-:S05]  /*05e0*/  MOV R37, UR5 ;  /* 0x0000000500257c02 */ /* 0x000fca0008000f00 */
[----:B------:R0:W4:Y:S01]  /*05f0*/  LDG.E R40, desc[UR14][R36.64] ;  /* 0x0000000e24287981 */ /* 0x000122000c1e1900 */
[----:B-1----:R-:W-:Y:S01]  /*0600*/  UIMAD UR4, UR7, UR6, URZ ;  /* 0x00000006070472a4 */ /* 0x002fe2000f8e02ff */
[C---:B------:R-:W-:Y:S01]  /*0610*/  ISETP.GE.U32.AND P1, PT, R69.reuse, 0x80, PT ;  /* 0x000000804500780c */ /* 0x040fe20003f26070 */
[----:B------:R-:W-:Y:S01]  /*0620*/  UMOV UR12, 0x3f800000 ;  /* 0x3f800000000c7882 */ /* 0x000fe20000000000 */
[----:B------:R-:W1:Y:S01]  /*0630*/  S2R R77, SR_TID.X ;  /* 0x00000000004d7919 */ /* 0x000e620000002100 */
[----:B------:R-:W-:Y:S01]  /*0640*/  USHF.R.S32.HI UR5, URZ, 0x1f, UR4 ;  /* 0x0000001fff057899 */ /* 0x000fe20008011404 */
[----:B--2---:R-:W-:Y:S01]  /*0650*/  ISETP.NE.AND P4, PT, RZ, UR16, PT ;  /* 0x00000010ff007c0c */ /* 0x004fe2000bf85270 */
[----:B------:R-:W-:Y:S01]  /*0660*/  BSSY.RECONVERGENT B0, `(.L_x_961) ;  /* 0x000004b000007945 */ /* 0x000fe20003800200 */
[C---:B------:R-:W-:Y:S01]  /*0670*/  ISETP.GE.U32.AND P2, PT, R69.reuse, 0x100, PT ;  /* 0x000001004500780c */ /* 0x040fe20003f46070 */
[----:B------:R-:W-:Y:S01]  /*0680*/  ULEA.HI UR5, UR5, UR4, URZ, 0x2 ;  /* 0x0000000405057291 */ /* 0x000fe2000f8f10ff */
[----:B------:R-:W-:-:S05]  /*0690*/  ISETP.GE.U32.AND P3, PT, R69, 0x180, PT ;  /* 0x000001804500780c */ /* 0x000fca0003f66070 */
[----:B0-----:R-:W-:-:S04]  /*06a0*/  MOV R36, UR5 ;  /* 0x0000000500247c02 */ /* 0x001fc80008000f00 */
[----:B-1----:R-:W-:Y:S02]  /*06b0*/  LEA.HI.SX32 R59, R36, R77, 0x1e ;  /* 0x0000004d243b7211 */ /* 0x002fe400078ff2ff */
[----:B------:R-:W-:Y:S02]  /*06c0*/  CS2R R36, SRZ ;  /* 0x0000000000247805 */ /* 0x000fe4000001ff00 */
[----:B------:R-:W-:Y:S01]  /*06d0*/  MOV R41, R59 ;  /* 0x0000003b00297202 */ /* 0x000fe20000000f00 */
[----:B-----5:R-:W-:-:S05]  /*06e0*/  @P0 HADD2.F32 R38, -RZ, R38.H0_H0 ;  /* 0x20000026ff260230 */ /* 0x020fca0000004100 */
[----:B------:R-:W-:Y:S02]  /*06f0*/  @P0 R2UR UR4, R38 ;  /* 0x00000000260402ca */ /* 0x000fe400000e0000 */
[----:B---3--:R-:W-:-:S11]  /*0700*/  R2UR UR23, R39 ;  /* 0x00000000271772ca */ /* 0x008fd600000e0000 */
[----:B------:R-:W-:Y:S01]  /*0710*/  @UP0 UMOV UR12, UR4 ;  /* 0x00000004000c0c82 */ /* 0x000fe20008000000 */
[----:B----4-:R-:W-:Y:S01]  /*0720*/  FSEL R40, R40, RZ, !P4 ;  /* 0x000000ff28287208 */ /* 0x010fe20006000000 */
[----:B------:R-:W-:Y:S06]  /*0730*/  @!P1 BRA `(.L_x_962) ;  /* 0x0000000000f49947 */ /* 0x000fec0003800000 */
        /* <DEDUP_REMOVED lines=10> */
[----:B--2---:R-:W-:-:S04]  /*07e0*/  IMAD.WIDE.U32 R38, R59, 0x4, R38 ;  /* 0x000000043b267825 */ /* 0x004fc800078e0026 */
[----:B------:R-:W-:Y:S02]  /*07f0*/  HADD2.F32 R67, -RZ, R75.H1_H1 ;  /* 0x3000004bff437230 */ /* 0x000fe40000004100 */
[----:B0-----:R-:W-:-:S05]  /*0800*/  @P0 IMAD.WIDE.U32 R2, R59, 0x8, R2 ;  /* 0x000000083b020825 */ /* 0x001fca00078e0002 */
[----:B------:R-:W5:Y:S04]  /*0810*/  @P0 LDG.E.64 R56, desc[UR14][R2.64] ;  /* 0x0000000e02380981 */ /* 0x000f68000c1e1b00 */
[----:B------:R0:W5:Y:S01]  /*0820*/  LDG.E R2, desc[UR14][R38.64] ;  /* 0x0000000e26027981 */ /* 0x000162000c1e1900 */
[----:B---3--:R-:W-:Y:S02]  /*0830*/  HADD2.F32 R61, -RZ, R36.H0_H0 ;  /* 0x20000024ff3d7230 */ /* 0x008fe40000004100 */
[----:B------:R-:W-:Y:S01]  /*0840*/  HADD2.F32 R43, -RZ, R37.H0_H0 ;  /* 0x20000025ff2b7230 */ /* 0x000fe20000004100 */
[----:B------:R-:W-:Y:S02]  /*0850*/  SHF.R.U64 R36, R36, 0x10, R37 ;  /* 0x0000001024247819 */ /* 0x000fe40000001225 */
[----:B------:R-:W-:Y:S01]  /*0860*/  FADD.FTZ R61, -R40, R61 ;  /* 0x0000003d283d7221 */ /* 0x000fe20000010100 */
[----:B----4-:R-:W-:-:S02]  /*0870*/  MOV R42, R4 ;  /* 0x00000004002a7202 */ /* 0x010fc40000000f00 */
[----:B------:R-:W-:Y:S02]  /*0880*/  MOV R0, R5 ;  /* 0x0000000500007202 */ /* 0x000fe40000000f00 */
[----:B------:R-:W-:Y:S01]  /*0890*/  SHF.R.U64 R6, R4, 0x10, R5 ;  /* 0x0000001004067819 */ /* 0x000fe20000001205 */
[----:B------:R-:W-:Y:S01]  /*08a0*/  HADD2.F32 R4, -RZ, R76.H1_H1 ;  /* 0x3000004cff047230 */ /* 0x000fe20000004100 */
[----:B------:R-:W-:Y:S01]  /*08b0*/  SHF.R.U32.HI R41, RZ, 0x10, R37 ;  /* 0x00000010ff297819 */ /* 0x000fe20000011625 */
[----:B0-----:R-:W-:Y:S02]  /*08c0*/  HADD2.F32 R39, -RZ, R42.H0_H0 ;  /* 0x2000002aff277230 */ /* 0x001fe40000004100 */
[----:B------:R-:W-:Y:S01]  /*08d0*/  FADD.FTZ R43, -R40, R43 ;  /* 0x0000002b282b7221 */ /* 0x000fe20000010100 */
[----:B------:R-:W-:Y:S02]  /*08e0*/  HADD2.F32 R37, -RZ, R0.H0_H0 ;  /* 0x20000000ff257230 */ /* 0x000fe40000004100 */
[----:B------:R-:W-:Y:S01]  /*08f0*/  FMUL.FTZ R0, R61, UR23 ;  /* 0x000000173d007c20 */ /* 0x000fe20008410000 */
[----:B------:R-:W-:Y:S01]  /*0900*/  FMUL.FTZ R3, R4, R39 ;  /* 0x0000002704037220 */ /* 0x000fe20000410000 */
[----:B------:R-:W-:-:S02]  /*0910*/  FADD.FTZ R20, R20, R39 ;  /* 0x0000002714147221 */ /* 0x000fc40000010000 */
[----:B------:R-:W-:Y:S01]  /*0920*/  FFMA.FTZ R32, R0, R39, R32 ;  /* 0x0000002700207223 */ /* 0x000fe20000010020 */
[----:B------:R-:W-:Y:S01]  /*0930*/  FMUL.FTZ R4, R43, UR23 ;  /* 0x000000172b047c20 */ /* 0x000fe20008410000 */
[----:B------:R-:W-:Y:S01]  /*0940*/  HADD2.F32 R39, -RZ, R36.H0_H0 ;  /* 0x20000024ff277230 */ /* 0x000fe20000004100 */
[----:B------:R-:W-:Y:S01]  /*0950*/  SHF.R.U32.HI R5, RZ, 0x10, R5 ;  /* 0x00000010ff057819 */ /* 0x000fe20000011605 */
[-C--:B------:R-:W-:Y:S01]  /*0960*/  FMUL.FTZ R67, R67, R37.reuse ;  /* 0x0000002543437220 */ /* 0x080fe20000410000 */
[----:B------:R-:W-:Y:S01]  /*0970*/  FADD.FTZ R22, R22, R37 ;  /* 0x0000002516167221 */ /* 0x000fe20000010000 */
[----:B------:R-:W-:Y:S01]  /*0980*/  FFMA.FTZ R34, R4, R37, R34 ;  /* 0x0000002504227223 */ /* 0x000fe20000010022 */
[----:B------:R-:W-:Y:S02]  /*0990*/  HADD2.F32 R37, -RZ, R76.H0_H0 ;  /* 0x2000004cff257230 */ /* 0x000fe40000004100 */
[----:B------:R-:W-:Y:S01]  /*09a0*/  FADD.FTZ R38, -R40, R39 ;  /* 0x0000002728267221 */ /* 0x000fe20000010100 */
[----:B------:R-:W-:-:S02]  /*09b0*/  HADD2.F32 R6, -RZ, R6.H0_H0 ;  /* 0x20000006ff067230 */ /* 0x000fc40000004100 */
[----:B------:R-:W-:Y:S02]  /*09c0*/  HADD2.F32 R36, -RZ, R5.H0_H0 ;  /* 0x20000005ff247230 */ /* 0x000fe40000004100 */
[----:B------:R-:W-:Y:S01]  /*09d0*/  FMUL.FTZ R5, R38, UR23 ;  /* 0x0000001726057c20 */ /* 0x000fe20008410000 */
[----:B------:R-:W-:Y:S02]  /*09e0*/  HADD2.F32 R41, -RZ, R41.H0_H0 ;  /* 0x20000029ff297230 */ /* 0x000fe40000004100 */
[-C--:B------:R-:W-:Y:S01]  /*09f0*/  FMUL.FTZ R68, R37, R6.reuse ;  /* 0x0000000625447220 */ /* 0x080fe20000410000 */
[----:B------:R-:W-:Y:S01]  /*0a00*/  FADD.FTZ R37, RZ, R3 ;  /* 0x00000003ff257221 */ /* 0x000fe20000010000 */
[----:B------:R-:W-:Y:S01]  /*0a10*/  FFMA.FTZ R42, R0, R3, RZ ;  /* 0x00000003002a7223 */ /* 0x000fe200000100ff */
[----:B------:R-:W-:Y:S02]  /*0a20*/  HADD2.F32 R39, -RZ, R75.H0_H0 ;  /* 0x2000004bff277230 */ /* 0x000fe40000004100 */
[----:B------:R-:W-:Y:S01]  /*0a30*/  FADD.FTZ R21, R21, R6 ;  /* 0x0000000615157221 */ /* 0x000fe20000010000 */
[----:B------:R-:W-:Y:S01]  /*0a40*/  FFMA.FTZ R33, R5, R6, R33 ;  /* 0x0000000605217223 */ /* 0x000fe20000010021 */
        /* <DEDUP_REMOVED lines=8> */
[C---:B------:R-:W-:Y:S01]  /*0ad0*/  FFMA.FTZ R35, R6.reuse, R36, R35 ;  /* 0x0000002406237223 */ /* 0x040fe20000010023 */
[----:B------:R-:W-:Y:S01]  /*0ae0*/  IADD3 R41, PT, PT, R59, 0x80, RZ ;  /* 0x000000803b297810 */ /* 0x000fe20007ffe0ff */
[----:B------:R-:W-:Y:S01]  /*0af0*/  FADD.FTZ R36, R39, R66 ;  /* 0x0000004227247221 */ /* 0x000fe20000010000 */
[----:B------:R-:W-:-:S07]  /*0b00*/  FFMA.FTZ R37, R6, R66, R37 ;  /* 0x0000004206257223 */ /* 0x000fce0000010025 */
.L_x_962:
[----:B------:R-:W-:Y:S05]  /*0b10*/  BSYNC.RECONVERGENT B0 ;  /* 0x0000000000007941 */ /* 0x000fea0003800200 */
.L_x_961:
        /* <DEDUP_REMOVED lines=14> */
[--C-:B------:R-:W-:Y:S02]  /*0c00*/  HADD2.F32 R65, -RZ, R73.reuse.H1_H1 ;  /* 0x30000049ff417230 */ /* 0x100fe40000004100 */
[----:B------:R-:W-:Y:S02]  /*0c10*/  HADD2.F32 R64, -RZ, R73.H0_H0 ;  /* 0x20000049ff407230 */ /* 0x000fe40000004100 */
[----:B0-----:R-:W-:-:S05]  /*0c20*/  @P0 IMAD.WIDE.U32 R38, R41, 0x8, R38 ;  /* 0x0000000829260825 */ /* 0x001fca00078e0026 */
[----:B------:R0:W5:Y:S01]  /*0c30*/  @P0 LDG.E.64 R54, desc[UR14][R38.64] ;  /* 0x0000000e26360981 */ /* 0x000162000c1e1b00 */
[--C-:B------:R-:W-:Y:S02]  /*0c40*/  HADD2.F32 R63, -RZ, R72.reuse.H1_H1 ;  /* 0x30000048ff3f7230 */ /* 0x100fe40000004100 */
[----:B------:R-:W-:Y:S01]  /*0c50*/  HADD2.F32 R62, -RZ, R72.H0_H0 ;  /* 0x20000048ff3e7230 */ /* 0x000fe20000004100 */
[----:B------:R-:W-:Y:S01]  /*0c60*/  IADD3 R41, PT, PT, R41, 0x80, RZ ;  /* 0x0000008029297810 */ /* 0x000fe20007ffe0ff */
[----:B---3--:R-:W-:Y:S01]  /*0c70*/  HADD2.F32 R60, -RZ, R10.H0_H0 ;  /* 0x2000000aff3c7230 */ /* 0x008fe20000004100 */
[----:B------:R-:W-:Y:S02]  /*0c80*/  SHF.R.U64 R10, R10, 0x10, R11 ;  /* 0x000000100a0a7819 */ /* 0x000fe4000000120b */
[----:B----4-:R-:W-:Y:S02]  /*0c90*/  MOV R43, R8 ;  /* 0x00000008002b7202 */ /* 0x010fe40000000f00 */
[----:B0-----:R-:W-:-:S02]  /*0ca0*/  SHF.R.U64 R38, R8, 0x10, R9 ;  /* 0x0000001008267819 */ /* 0x001fc40000001209 */
[----:B------:R-:W-:Y:S02]  /*0cb0*/  MOV R8, R9 ;  /* 0x0000000900087202 */ /* 0x000fe40000000f00 */
[----:B------:R-:W-:Y:S01]  /*0cc0*/  SHF.R.U32.HI R39, RZ, 0x10, R9 ;  /* 0x00000010ff277819 */ /* 0x000fe20000011609 */
[----:B------:R-:W-:Y:S02]  /*0cd0*/  HADD2.F32 R9, -RZ, R11.H0_H0 ;  /* 0x2000000bff097230 */ /* 0x000fe40000004100 */
[----:B------:R-:W-:Y:S01]  /*0ce0*/  FADD.FTZ R60, -R40, R60 ;  /* 0x0000003c283c7221 */ /* 0x000fe20000010100 */
[----:B------:R-:W-:Y:S02]  /*0cf0*/  HADD2.F32 R43, -RZ, R43.H0_H0 ;  /* 0x2000002bff2b7230 */ /* 0x000fe40000004100 */
[----:B------:R-:W-:Y:S01]  /*0d00*/  HADD2.F32 R10, -RZ, R10.H0_H0 ;  /* 0x2000000aff0a7230 */ /* 0x000fe20000004100 */
[----:B------:R-:W-:Y:S01]  /*0d10*/  SHF.R.U32.HI R42, RZ, 0x10, R11 ;  /* 0x00000010ff2a7819 */ /* 0x000fe2000001160b */
[----:B------:R-:W-:-:S02]  /*0d20*/  HADD2.F32 R11, -RZ, R8.H0_H0 ;  /* 0x20000008ff0b7230 */ /* 0x000fc40000004100 */
[----:B------:R-:W-:Y:S01]  /*0d30*/  FADD.FTZ R9, -R40, R9 ;  /* 0x0000000928097221 */ /* 0x000fe20000010100 */
[----:B------:R-:W-:Y:S02]  /*0d40*/  HADD2.F32 R38, -RZ, R38.H0_H0 ;  /* 0x20000026ff267230 */ /* 0x000fe40000004100 */
[----:B------:R-:W-:Y:S01]  /*0d50*/  FMUL.FTZ R8, R60, UR23 ;  /* 0x000000173c087c20 */ /* 0x000fe20008410000 */
[----:B------:R-:W-:Y:S01]  /*0d60*/  FMUL.FTZ R65, R65, R43 ;  /* 0x0000002b41417220 */ /* 0x000fe20000410000 */
[----:B------:R-:W-:Y:S01]  /*0d70*/  FADD.FTZ R10, -R40, R10 ;  /* 0x0000000a280a7221 */ /* 0x000fe20000010100 */
[----:B------:R-:W-:Y:S01]  /*0d80*/  FMUL.FTZ R9, R9, UR23 ;  /* 0x0000001709097c20 */ /* 0x000fe20008410000 */
[----:B------:R-:W-:Y:S02]  /*0d90*/  HADD2.F32 R42, -RZ, R42.H0_H0 ;  /* 0x2000002aff2a7230 */ /* 0x000fe40000004100 */
[----:B------:R-:W-:Y:S01]  /*0da0*/  FMUL.FTZ R64, R64, R38 ;  /* 0x0000002640407220 */ /* 0x000fe20000410000 */
[----:B------:R-:W-:Y:S01]  /*0db0*/  FMUL.FTZ R10, R10, UR23 ;  /* 0x000000170a0a7c20 */ /* 0x000fe20008410000 */
[----:B------:R-:W-:Y:S01]  /*0dc0*/  FADD.FTZ R36, R36, R65 ;  /* 0x0000004124247221 */ /* 0x000fe20000010000 */
[----:B------:R-:W-:Y:S01]  /*0dd0*/  FFMA.FTZ R37, R8, R65, R37 ;  /* 0x0000004108257223 */ /* 0x000fe20000010025 */
[-C--:B------:R-:W-:Y:S01]  /*0de0*/  FMUL.FTZ R63, R63, R11.reuse ;  /* 0x0000000b3f3f7220 */ /* 0x080fe20000410000 */
[----:B------:R-:W-:Y:S01]  /*0df0*/  FADD.FTZ R18, R18, R11 ;  /* 0x0000000b12127221 */ /* 0x000fe20000010000 */
[----:B------:R-:W-:Y:S01]  /*0e00*/  FFMA.FTZ R30, R9, R11, R30 ;  /* 0x0000000b091e7223 */ /* 0x000fe2000001001e */
[----:B------:R-:W-:-:S02]  /*0e10*/  HADD2.F32 R39, -RZ, R39.H0_H0 ;  /* 0x20000027ff277230 */ /* 0x000fc40000004100 */
        /* <DEDUP_REMOVED lines=15> */
.L_x_964:
[----:B------:R-:W-:Y:S05]  /*0f10*/  BSYNC.RECONVERGENT B0 ;  /* 0x0000000000007941 */ /* 0x000fea0003800200 */
.L_x_963:
        /* <DEDUP_REMOVED lines=14> */
[----:B------:R-:W-:Y:S02]  /*1000*/  HADD2.F32 R49, -RZ, R71.H0_H0 ;  /* 0x20000047ff317230 */ /* 0x000fe40000004100 */
[----:B0-----:R-:W-:-:S05]  /*1010*/  @P0 IMAD.WIDE.U32 R44, R41, 0x8, R44 ;  /* 0x00000008292c0825 */ /* 0x001fca00078e002c */
[----:B------:R3:W5:Y:S04]  /*1020*/  @P0 LDG.E.64 R52, desc[UR14][R44.64] ;  /* 0x0000000e2c340981 */ /* 0x000768000c1e1b00 */
[----:B------:R0:W5:Y:S01]  /*1030*/  LDG.E R44, desc[UR14][R46.64] ;  /* 0x0000000e2e2c7981 */ /* 0x000162000c1e1900 */
[----:B------:R-:W-:Y:S01]  /*1040*/  HADD2.F32 R51, -RZ, R70.H0_H0 ;  /* 0x20000046ff337230 */ /* 0x000fe20000004100 */
[----:B---3--:R-:W-:Y:S02]  /*1050*/  MOV R45, R42 ;  /* 0x0000002a002d7202 */ /* 0x008fe40000000f00 */
[----:B------:R-:W-:Y:S02]  /*1060*/  SHF.R.U64 R42, R42, 0x10, R43 ;  /* 0x000000102a2a7819 */ /* 0x000fe4000000122b */
[----:B0-----:R-:W-:-:S02]  /*1070*/  MOV R46, R43 ;  /* 0x0000002b002e7202 */ /* 0x001fc40000000f00 */
[----:B----4-:R-:W-:Y:S01]  /*1080*/  SHF.R.U64 R50, R38, 0x10, R39 ;  /* 0x0000001026327819 */ /* 0x010fe20000001227 */
[----:B------:R-:W-:Y:S02]  /*1090*/  HADD2.F32 R47, -RZ, R39.H0_H0 ;  /* 0x20000027ff2f7230 */ /* 0x000fe40000004100 */
[----:B------:R-:W-:Y:S01]  /*10a0*/  HADD2.F32 R38, -RZ, R38.H0_H0 ;  /* 0x20000026ff267230 */ /* 0x000fe20000004100 */
[----:B------:R-:W-:Y:S01]  /*10b0*/  SHF.R.U32.HI R41, RZ, 0x10, R43 ;  /* 0x00000010ff297819 */ /* 0x000fe2000001162b */
[----:B------:R-:W-:Y:S01]  /*10c0*/  HADD2.F32 R43, -RZ, R71.H1_H1 ;  /* 0x30000047ff2b7230 */ /* 0x000fe20000004100 */
[----:B------:R-:W-:Y:S01]  /*10d0*/  SHF.R.U32.HI R58, RZ, 0x10, R39 ;  /* 0x00000010ff3a7819 */ /* 0x000fe20000011627 */
[----:B------:R-:W-:Y:S02]  /*10e0*/  HADD2.F32 R39, -RZ, R45.H0_H0 ;  /* 0x2000002dff277230 */ /* 0x000fe40000004100 */
[----:B------:R-:W-:Y:S01]  /*10f0*/  FADD.FTZ R47, -R40, R47 ;  /* 0x0000002f282f7221 */ /* 0x000fe20000010100 */
[----:B------:R-:W-:-:S02]  /*1100*/  HADD2.F32 R50, -RZ, R50.H0_H0 ;  /* 0x20000032ff327230 */ /* 0x000fc40000004100 */
[C---:B------:R-:W-:Y:S01]  /*1110*/  FADD.FTZ R45, -R40.reuse, R38 ;  /* 0x00000026282d7221 */ /* 0x040fe20000010100 */
[----:B------:R-:W-:Y:S02]  /*1120*/  HADD2.F32 R38, -RZ, R46.H0_H0 ;  /* 0x2000002eff267230 */ /* 0x000fe40000004100 */
[----:B------:R-:W-:Y:S01]  /*1130*/  FMUL.FTZ R46, R43, R39 ;  /* 0x000000272b2e7220 */ /* 0x000fe20000410000 */
[----:B------:R-:W-:Y:S02]  /*1140*/  HADD2.F32 R42, -RZ, R42.H0_H0 ;  /* 0x2000002aff2a7230 */ /* 0x000fe40000004100 */
[----:B------:R-:W-:Y:S01]  /*1150*/  FMUL.FTZ R47, R47, UR23 ;  /* 0x000000172f2f7c20 */ /* 0x000fe20008410000 */
[----:B------:R-:W-:Y:S01]  /*1160*/  FADD.FTZ R50, -R40, R50 ;  /* 0x0000003228327221 */ /* 0x000fe20000010100 */
[----:B------:R-:W-:Y:S01]  /*1170*/  FMUL.FTZ R45, R45, UR23 ;  /* 0x000000172d2d7c20 */ /* 0x000fe20008410000 */
[----:B------:R-:W-:Y:S02]  /*1180*/  HADD2.F32 R58, -RZ, R58.H0_H0 ;  /* 0x2000003aff3a7230 */ /* 0x000fe40000004100 */
[-C--:B------:R-:W-:Y:S01]  /*1190*/  FMUL.FTZ R48, R48, R38.reuse ;  /* 0x0000002630307220 */ /* 0x080fe20000410000 */
[----:B------:R-:W-:Y:S01]  /*11a0*/  FADD.FTZ R14, R14, R38 ;  /* 0x000000260e0e7221 */ /* 0x000fe20000010000 */
[----:B------:R-:W-:Y:S01]  /*11b0*/  FFMA.FTZ R26, R47, R38, R26 ;  /* 0x000000262f1a7223 */ /* 0x000fe2000001001a */
[----:B------:R-:W-:Y:S01]  /*11c0*/  FMUL.FTZ R49, R49, R42 ;  /* 0x0000002a31317220 */ /* 0x000fe20000410000 */
[----:B------:R-:W-:Y:S01]  /*11d0*/  FADD.FTZ R36, R36, R46 ;  /* 0x0000002e24247221 */ /* 0x000fe20000010000 */
[----:B------:R-:W-:Y:S01]  /*11e0*/  FMUL.FTZ R50, R50, UR23 ;  /* 0x0000001732327c20 */ /* 0x000fe20008410000 */
[----:B------:R-:W-:Y:S01]  /*11f0*/  FFMA.FTZ R38, R45, R46, R37 ;  /* 0x0000002e2d267223 */ /* 0x000fe20000010025 */
[----:B------:R-:W-:-:S02]  /*1200*/  HADD2.F32 R41, -RZ, R41.H0_H0 ;  /* 0x20000029ff297230 */ /* 0x000fc40000004100 */
[----:B------:R-:W-:Y:S01]  /*1210*/  FADD.FTZ R37, R36, R49 ;  /* 0x0000003124257221 */ /* 0x000fe20000010000 */
[----:B------:R-:W-:Y:S01]  /*1220*/  FADD.FTZ R58, -R40, R58 ;  /* 0x0000003a283a7221 */ /* 0x000fe20000010100 */
[----:B------:R-:W-:Y:S01]  /*1230*/  FFMA.FTZ R36, R50, R49, R38 ;  /* 0x0000003132247223 */ /* 0x000fe20000010026 */
[----:B------:R-:W-:Y:S02]  /*1240*/  FMUL.FTZ R51, R51, R41 ;  /* 0x0000002933337220 */ /* 0x000fe40000410000 */
        /* <DEDUP_REMOVED lines=11> */
.L_x_966:
[----:B------:R-:W-:Y:S05]  /*1300*/  BSYNC.RECONVERGENT B0 ;  /* 0x0000000000007941 */ /* 0x000fea0003800200 */
.L_x_965:
        /* <DEDUP_REMOVED lines=31> */
.L_x_968:
[----:B------:R-:W-:Y:S05]  /*1500*/  BSYNC.RECONVERGENT B0 ;  /* 0x0000000000007941 */ /* 0x000fea0003800200 */
.L_x_967:
        /* <DEDUP_REMOVED lines=33> */
[--C-:B------:R-:W-:Y:S01]  /*1720*/  FFMA.FTZ R37, R6, UR4, R41.reuse ;  /* 0x0000000406257c23 */ /* 0x100fe20008010029 */
[----:B------:R-:W-:Y:S01]  /*1730*/  FFMA.FTZ R38, R0, UR4, R41 ;  /* 0x0000000400267c23 */ /* 0x000fe20008010029 */
[----:B-----5:R-:W-:Y:S01]  /*1740*/  ISETP.GE.U32.AND P4, PT, R2, 0x1000000, PT ;  /* 0x010000000200780c */ /* 0x020fe20003f86070 */
[----:B------:R-:W-:Y:S01]  /*1750*/  FADD.FTZ R36, R67, -R36 ;  /* 0x8000002443247221 */ /* 0x000fe20000010000 */
[----:B------:R-:W-:Y:S01]  /*1760*/  FADD.FTZ R60, R66, -R37 ;  /* 0x80000025423c7221 */ /* 0x000fe20000010000 */
[----:B------:R-:W-:Y:S01]  /*1770*/  FFMA.FTZ R37, R5, UR4, R41 ;  /* 0x0000000405257c23 */ /* 0x000fe20008010029 */
[----:B------:R-:W-:Y:S01]  /*1780*/  LOP3.LUT P0, RZ, R2, 0xff0000, RZ, 0xc0, !PT ;  /* 0x00ff000002ff7812 */ /* 0x000fe2000780c0ff */
[----:B------:R-:W-:Y:S01]  /*1790*/  FMUL.FTZ R36, R36, UR23 ;  /* 0x0000001724247c20 */ /* 0x000fe20008410000 */
[----:B------:R-:W-:Y:S01]  /*17a0*/  FMUL.FTZ R60, R60, UR23 ;  /* 0x000000173c3c7c20 */ /* 0x000fe20008410000 */
[----:B------:R-:W0:Y:S02]  /*17b0*/  LDC.64 R42, c[0x0][0x468] ;  /* 0x00011a00ff2a7b82 */ /* 0x000e240000000a00 */
[----:B------:R-:W-:Y:S01]  /*17c0*/  FMUL.FTZ R36, R36, UR12 ;  /* 0x0000000c24247c20 */ /* 0x000fe20008410000 */
[----:B------:R-:W-:-:S03]  /*17d0*/  FMUL.FTZ R60, R60, UR12 ;  /* 0x0000000c3c3c7c20 */ /* 0x000fc60008410000 */
[----:B------:R-:W-:Y:S01]  /*17e0*/  FMUL.FTZ R40, R36, UR22 ;  /* 0x0000001624287c20 */ /* 0x000fe20008410000 */
[----:B------:R-:W-:Y:S01]  /*17f0*/  FADD.FTZ R36, R68, -R37 ;  /* 0x8000002544247221 */ /* 0x000fe20000010000 */
[----:B------:R-:W-:Y:S01]  /*1800*/  FMUL.FTZ R60, R60, UR22 ;  /* 0x000000163c3c7c20 */ /* 0x000fe20008410000 */
[----:B------:R-:W-:Y:S02]  /*1810*/  FADD.FTZ R37, R3, -R38 ;  /* 0x8000002603257221 */ /* 0x000fe40000010000 */
[----:B------:R-:W-:Y:S01]  /*1820*/  FMUL.FTZ R36, R36, UR23 ;  /* 0x0000001724247c20 */ /* 0x000fe20008410000 */
[----:B------:R-:W-:Y:S01]  /*1830*/  FSEL R40, R40, RZ, P0 ;  /* 0x000000ff28287208 */ /* 0x000fe20000000000 */
[----:B------:R-:W-:Y:S01]  /*1840*/  FMUL.FTZ R37, R37, UR23 ;  /* 0x0000001725257c20 */ /* 0x000fe20008410000 */
[----:B------:R-:W-:Y:S01]  /*1850*/  FSEL R60, R60, RZ, P4 ;  /* 0x000000ff3c3c7208 */ /* 0x000fe20002000000 */
[----:B------:R-:W-:Y:S01]  /*1860*/  FMUL.FTZ R36, R36, UR12 ;  /* 0x0000000c24247c20 */ /* 0x000fe20008410000 */
[C---:B------:R-:W-:Y:S01]  /*1870*/  LOP3.LUT P4, RZ, R2.reuse, 0xff00, RZ, 0xc0, !PT ;  /* 0x0000ff0002ff7812 */ /* 0x040fe2000788c0ff */
[----:B------:R-:W-:Y:S01]  /*1880*/  FMUL.FTZ R37, R37, UR12 ;  /* 0x0000000c25257c20 */ /* 0x000fe20008410000 */
[----:B------:R-:W-:Y:S01]  /*1890*/  LOP3.LUT P0, RZ, R2, 0xff, RZ, 0xc0, !PT ;  /* 0x000000ff02ff7812 */ /* 0x000fe2000780c0ff */
[----:B------:R-:W-:Y:S01]  /*18a0*/  FMUL.FTZ R36, R36, UR22 ;  /* 0x0000001624247c20 */ /* 0x000fe20008410000 */
[----:B------:R-:W-:Y:S01]  /*18b0*/  F2F.F16.F32 R40, R40 ;  /* 0x0000002800287304 */ /* 0x000fe20000200800 */
[----:B------:R-:W-:-:S03]  /*18c0*/  FMUL.FTZ R37, R37, UR22 ;  /* 0x0000001625257c20 */ /* 0x000fc60008410000 */
[----:B------:R-:W-:Y:S02]  /*18d0*/  FSEL R36, R36, RZ, P4 ;  /* 0x000000ff24247208 */ /* 0x000fe40002000000 */
[----:B------:R-:W-:Y:S02]  /*18e0*/  FSEL R37, R37, RZ, P0 ;  /* 0x000000ff25257208 */ /* 0x000fe40000000000 */
[----:B------:R-:W1:Y:S08]  /*18f0*/  F2F.F16.F32 R39, R60 ;  /* 0x0000003c00277304 */ /* 0x000e700000200800 */
[----:B------:R-:W2:Y:S01]  /*1900*/  F2F.F16.F32 R36, R36 ;  /* 0x0000002400247304 */ /* 0x000ea20000200800 */
[----:B-1----:R-:W-:-:S07]  /*1910*/  PRMT R39, R40, 0x5410, R39 ;  /* 0x0000541028277816 */ /* 0x002fce0000000027 */
[----:B------:R2:W1:Y:S02]  /*1920*/  F2F.F16.F32 R38, R37 ;  /* 0x0000002500267304 */ /* 0x0004640000200800 */
[----:B--2---:R-:W-:-:S05]  /*1930*/  IMAD.WIDE.U32 R36, R36, 0x10000, RZ ;  /* 0x0001000024247825 */ /* 0x004fca00078e00ff */
[----:B------:R-:W-:Y:S02]  /*1940*/  LOP3.LUT R37, R39, R37, RZ, 0xfc, !PT ;  /* 0x0000002527257212 */ /* 0x000fe400078efcff */
[----:B-1----:R-:W-:Y:S01]  /*1950*/  LOP3.LUT R36, R36, R38, RZ, 0xfc, !PT ;  /* 0x0000002624247212 */ /* 0x002fe200078efcff */
[C---:B0-----:R-:W-:Y:S01]  /*1960*/  IMAD.WIDE.U32 R38, R59.reuse, 0x8, R42 ;  /* 0x000000083b267825 */ /* 0x041fe200078e002a */
[----:B------:R-:W-:-:S04]  /*1970*/  IADD3 R59, PT, PT, R59, 0x80, RZ ;  /* 0x000000803b3b7810 */ /* 0x000fc80007ffe0ff */
[----:B------:R0:W-:Y:S03]  /*1980*/  STG.E.64 desc[UR14][R38.64], R36 ;  /* 0x0000002426007986 */ /* 0x0001e6000c101b0e */
.L_x_973:
[----:B------:R-:W-:Y:S05]  /*1990*/  BSYNC.RECONVERGENT B1 ;  /* 0x0000000000017941 */ /* 0x000fea0003800200 */
.L_x_972:
[----:B------:R-:W-:Y:S04]  /*19a0*/  BSSY.RECONVERGENT B1, `(.L_x_974) ;  /* 0x000002a000017945 */ /* 0x000fe80003800200 */
[----:B------:R-:W-:Y:S05]  /*19b0*/  @!P2 BRA `(.L_x_975) ;  /* 0x0000000000a0a947 */ /* 0x000fea0003800000 */
[--C-:B0-----:R-:W-:Y:S01]  /*19c0*/  FFMA.FTZ R36, R9, UR4, R41.reuse ;  /* 0x0000000409247c23 */ /* 0x101fe20008010029 */
        /* <DEDUP_REMOVED lines=21> */
[----:B------:R-:W-:Y:S01]  /*1b20*/  LOP3.LUT P4, RZ, R7, 0xff00, RZ, 0xc0, !PT ;  /* 0x0000ff0007ff7812 */ /* 0x000fe2000788c0ff */
        /* <DEDUP_REMOVED lines=17> */
.L_x_975:
[----:B------:R-:W-:Y:S05]  /*1c40*/  BSYNC.RECONVERGENT B1 ;  /* 0x0000000000017941 */ /* 0x000fea0003800200 */
.L_x_974:
[----:B------:R-:W-:Y:S05]  /*1c50*/  @!P3 BRA `(.L_x_976) ;  /* 0x00000020006cb947 */ /* 0x000fea0003800000 */
[--C-:B01----:R-:W-:Y:S01]  /*1c60*/  FFMA.FTZ R37, R47, UR4, R41.reuse ;  /* 0x000000042f257c23 */ /* 0x103fe20008010029 */
[--C-:B------:R-:W-:Y:S01]  /*1c70*/  FFMA.FTZ R36, R50, UR4, R41.reuse ;  /* 0x0000000432247c23 */ /* 0x100fe20008010029 */
[----:B------:R-:W-:Y:S01]  /*1c80*/  FFMA.FTZ R40, R58, UR4, R41 ;  /* 0x000000043a287c23 */ /* 0x000fe20008010029 */
[----:B-----5:R-:W-:Y:S01]  /*1c90*/  LOP3.LUT P4, RZ, R44, 0xff0000, RZ, 0xc0, !PT ;  /* 0x00ff00002cff7812 */ /* 0x020fe2000788c0ff */
[----:B------:R-:W-:Y:S01]  /*1ca0*/  FADD.FTZ R37, R48, -R37 ;  /* 0x8000002530257221 */ /* 0x000fe20000010000 */
[----:B------:R-:W-:Y:S01]  /*1cb0*/  FADD.FTZ R36, R49, -R36 ;  /* 0x8000002431247221 */ /* 0x000fe20000010000 */
[----:B------:R-:W-:Y:S01]  /*1cc0*/  FADD.FTZ R40, R51, -R40 ;  /* 0x8000002833287221 */ /* 0x000fe20000010000 */
[----:B------:R-:W-:Y:S01]  /*1cd0*/  LOP3.LUT P0, RZ, R44, 0xff00, RZ, 0xc0, !PT ;  /* 0x0000ff002cff7812 */ /* 0x000fe2000780c0ff */
[----:B------:R-:W-:Y:S01]  /*1ce0*/  FMUL.FTZ R38, R37, UR23 ;  /* 0x0000001725267c20 */ /* 0x000fe20008410000 */
[----:B------:R-:W-:Y:S01]  /*1cf0*/  FFMA.FTZ R37, R45, UR4, R41 ;  /* 0x000000042d257c23 */ /* 0x000fe20008010029 */
[----:B------:R-:W-:Y:S01]  /*1d00*/  FMUL.FTZ R36, R36, UR23 ;  /* 0x0000001724247c20 */ /* 0x000fe20008410000 */
[----:B------:R-:W-:Y:S01]  /*1d10*/  FMUL.FTZ R40, R40, UR23 ;  /* 0x0000001728287c20 */ /* 0x000fe20008410000 */
[----:B------:R-:W-:Y:S01]  /*1d20*/  FMUL.FTZ R41, R38, UR12 ;  /* 0x0000000c26297c20 */ /* 0x000fe20008410000 */
[----:B------:R-:W-:Y:S01]  /*1d30*/  FADD.FTZ R37, R46, -R37 ;  /* 0x800000252e257221 */ /* 0x000fe20000010000 */
[----:B------:R-:W-:Y:S01]  /*1d40*/  FMUL.FTZ R36, R36, UR12 ;  /* 0x0000000c24247c20 */ /* 0x000fe20008410000 */
[----:B------:R-:W-:Y:S01]  /*1d50*/  FMUL.FTZ R40, R40, UR12 ;  /* 0x0000000c28287c20 */ /* 0x000fe20008410000 */
[----:B------:R-:W-:Y:S01]  /*1d60*/  FMUL.FTZ R41, R41, UR22 ;  /* 0x0000001629297c20 */ /* 0x000fe20008410000 */
[----:B------:R-:W-:Y:S01]  /*1d70*/  FMUL.FTZ R37, R37, UR23 ;  /* 0x0000001725257c20 */ /* 0x000fe20008410000 */
[----:B------:R-:W-:Y:S01]  /*1d80*/  FMUL.FTZ R36, R36, UR22 ;  /* 0x0000001624247c20 */ /* 0x000fe20008410000 */
[----:B------:R-:W-:Y:S01]  /*1d90*/  FMUL.FTZ R40, R40, UR22 ;  /* 0x0000001628287c20 */ /* 0x000fe20008410000 */
[----:B------:R-:W0:Y:S01]  /*1da0*/  LDC.64 R42, c[0x0][0x468] ;  /* 0x00011a00ff2a7b82 */ /* 0x000e220000000a00 */
[----:B------:R-:W-:Y:S01]  /*1db0*/  FSEL R41, R41, RZ, P4 ;  /* 0x000000ff29297208 */ /* 0x000fe20002000000 */
[----:B------:R-:W-:Y:S01]  /*1dc0*/  FMUL.FTZ R37, R37, UR12 ;  /* 0x0000000c25257c20 */ /* 0x000fe20008410000 */
[----:B------:R-:W-:-:S02]  /*1dd0*/  ISETP.GE.U32.AND P4, PT, R44, 0x1000000, PT ;  /* 0x010000002c00780c */ /* 0x000fc40003f86070 */
[----:B------:R-:W-:Y:S01]  /*1de0*/  FSEL R36, R36, RZ, P0 ;  /* 0x000000ff24247208 */ /* 0x000fe20000000000 */
[----:B------:R-:W-:Y:S01]  /*1df0*/  FMUL.FTZ R37, R37, UR22 ;  /* 0x0000001625257c20 */ /* 0x000fe20008410000 */
[----:B------:R-:W-:Y:S01]  /*1e00*/  FSEL R40, R40, RZ, P4 ;  /* 0x000000ff28287208 */ /* 0x000fe20002000000 */
[----:B------:R-:W-:Y:S01]  /*1e10*/  F2F.F16.F32 R39, R41 ;  /* 0x0000002900277304 */ /* 0x000fe20000200800 */
[----:B------:R-:W-:-:S04]  /*1e20*/  LOP3.LUT P0, RZ, R44, 0xff, RZ, 0xc0, !PT ;  /* 0x000000ff2cff7812 */ /* 0x000fc8000780c0ff */
[----:B------:R-:W-:-:S03]  /*1e30*/  FSEL R37, R37, RZ, P0 ;  /* 0x000000ff25257208 */ /* 0x000fc60000000000 */
[----:B------:R-:W-:Y:S08]  /*1e40*/  F2F.F16.F32 R36, R36 ;  /* 0x0000002400247304 */ /* 0x000ff00000200800 */
[----:B------:R-:W1:Y:S08]  /*1e50*/  F2F.F16.F32 R40, R40 ;  /* 0x0000002800287304 */ /* 0x000e700000200800 */
[----:B------:R2:W3:Y:S01]  /*1e60*/  F2F.F16.F32 R38, R37 ;  /* 0x0000002500267304 */ /* 0x0004e20000200800 */
[----:B-1----:R-:W-:Y:S01]  /*1e70*/  PRMT R39, R39, 0x5410, R40 ;  /* 0x0000541027277816 */ /* 0x002fe20000000028 */
[----:B--2---:R-:W-:-:S05]  /*1e80*/  IMAD.WIDE.U32 R36, R36, 0x10000, RZ ;  /* 0x0001000024247825 */ /* 0x004fca00078e00ff */
[----:B------:R-:W-:Y:S02]  /*1e90*/  LOP3.LUT R37, R39, R37, RZ, 0xfc, !PT ;  /* 0x0000002527257212 */ /* 0x000fe400078efcff */
[----:B---3--:R-:W-:Y:S01]  /*1ea0*/  LOP3.LUT R36, R36, R38, RZ, 0xfc, !PT ;  /* 0x0000002624247212 */ /* 0x008fe200078efcff */
[----:B0-----:R-:W-:-:S05]  /*1eb0*/  IMAD.WIDE.U32 R38, R59, 0x8, R42 ;  /* 0x000000083b267825 */ /* 0x001fca00078e002a */
[----:B------:R0:W-:Y:S01]  /*1ec0*/  STG.E.64 desc[UR14][R38.64], R36 ;  /* 0x0000002426007986 */ /* 0x0001e2000c101b0e */
[----:B------:R-:W-:Y:S05]  /*1ed0*/  BRA `(.L_x_976) ;  /* 0x0000001c00cc7947 */ /* 0x000fea0003800000 */
.L_x_971:
        /* <DEDUP_REMOVED lines=15> */
[----:B------:R0:W-:Y:S01]  /*1fd0*/  F2F.F16.F32 R43, R60 ;  /* 0x0000003c002b7304 */ /* 0x0001e20000200800 */
[----:B------:R-:W-:-:S04]  /*1fe0*/  FADD.FTZ R37, R3, -R36 ;  /* 0x8000002403257221 */ /* 0x000fc80000010000 */
[----:B------:R-:W-:-:S03]  /*1ff0*/  FMUL.FTZ R37, R37, UR23 ;  /* 0x0000001725257c20 */ /* 0x000fc60008410000 */
[----:B------:R1:W-:Y:S01]  /*2000*/  F2F.F16.F32 R36, R38 ;  /* 0x0000002600247304 */ /* 0x0003e20000200800 */
[----:B0-----:R-:W-:-:S04]  /*2010*/  FMUL.FTZ R60, R60, UR12 ;  /* 0x0000000c3c3c7c20 */ /* 0x001fc80008410000 */
[----:B------:R-:W-:-:S03]  /*2020*/  FMUL.FTZ R60, R60, UR22 ;  /* 0x000000163c3c7c20 */ /* 0x000fc60008410000 */
[----:B------:R0:W2:Y:S01]  /*2030*/  F2F.F16.F32 R39, R74 ;  /* 0x0000004a00277304 */ /* 0x0000a20000200800 */
[----:B-1----:R-:W-:Y:S01]  /*2040*/  FMUL.FTZ R38, R38, UR12 ;  /* 0x0000000c26267c20 */ /* 0x002fe20008410000 */
[----:B------:R-:W-:Y:S02]  /*2050*/  FSEL R60, R60, RZ, P0 ;  /* 0x000000ff3c3c7208 */ /* 0x000fe40000000000 */
[----:B------:R-:W-:Y:S01]  /*2060*/  ISETP.GE.U32.AND P0, PT, R2, 0x1000000, PT ;  /* 0x010000000200780c */ /* 0x000fe20003f06070 */
[----:B------:R-:W-:-:S03]  /*2070*/  FMUL.FTZ R38, R38, UR22 ;  /* 0x0000001626267c20 */ /* 0x000fc60008410000 */
[----:B------:R1:W-:Y:S01]  /*2080*/  F2F.F16.F32 R42, R37 ;  /* 0x00000025002a7304 */ /* 0x0003e20000200800 */
[----:B0-----:R-:W-:Y:S01]  /*2090*/  FMUL.FTZ R74, R74, UR12 ;  /* 0x0000000c4a4a7c20 */ /* 0x001fe20008410000 */
[----:B------:R-:W-:-:S03]  /*20a0*/  FSEL R38, R38, RZ, P4 ;  /* 0x000000ff26267208 */ /* 0x000fc60002000000 */
[----:B------:R-:W-:Y:S01]  /*20b0*/  FMUL.FTZ R74, R74, UR22 ;  /* 0x000000164a4a7c20 */ /* 0x000fe20008410000 */
[----:B--2---:R-:W-:Y:S02]  /*20c0*/  PRMT R43, R43, 0x5410, R39 ;  /* 0x000054102b2b7816 */ /* 0x004fe40000000027 */
[----:B------:R-:W0:Y:S01]  /*20d0*/  F2F.F16.F32 R38, R38 ;  /* 0x0000002600267304 */ /* 0x000e220000200800 */
[----:B-1----:R-:W-:Y:S01]  /*20e0*/  FMUL.FTZ R37, R37, UR12 ;  /* 0x0000000c25257c20 */ /* 0x002fe20008410000 */
[----:B------:R-:W-:Y:S02]  /*20f0*/  FSEL R74, R74, RZ, P0 ;  /* 0x000000ff4a4a7208 */ /* 0x000fe40000000000 */
[----:B------:R-:W-:Y:S01]  /*2100*/  LOP3.LUT P0, RZ, R2, 0xff, RZ, 0xc0, !PT ;  /* 0x000000ff02ff7812 */ /* 0x000fe2000780c0ff */
[----:B------:R-:W-:-:S03]  /*2110*/  FMUL.FTZ R37, R37, UR22 ;  /* 0x0000001625257c20 */ /* 0x000fc60008410000 */
[----:B------:R-:W-:Y:S02]  /*2120*/  F2F.F16.F32 R60, R60 ;  /* 0x0000003c003c7304 */ /* 0x000fe40000200800 */
[----:B------:R-:W-:Y:S01]  /*2130*/  FSEL R37, R37, RZ, P0 ;  /* 0x000000ff25257208 */ /* 0x000fe20000000000 */
[----:B0-----:R-:W-:-:S05]  /*2140*/  IMAD.WIDE.U32 R38, R38, 0x10000, RZ ;  /* 0x0001000026267825 */ /* 0x001fca00078e00ff */
[----:B------:R-:W0:Y:S08]  /*2150*/  F2F.F16.F32 R74, R74 ;  /* 0x0000004a004a7304 */ /* 0x000e300000200800 */
[----:B------:R1:W2:Y:S01]  /*2160*/  F2F.F16.F32 R40, R37 ;  /* 0x0000002500287304 */ /* 0x0002a20000200800 */
[----:B0-----:R-:W-:Y:S01]  /*2170*/  PRMT R74, R60, 0x5410, R74 ;  /* 0x000054103c4a7816 */ /* 0x001fe2000000004a */
[----:B-1----:R-:W-:Y:S01]  /*2180*/  IMAD.WIDE.U32 R36, R36, 0x10000, RZ ;  /* 0x0001000024247825 */ /* 0x002fe200078e00ff */
[----:B------:R-:W0:Y:S04]  /*2190*/  LDC.64 R60, c[0x0][0x478] ;  /* 0x00011e00ff3c7b82 */ /* 0x000e280000000a00 */
[----:B------:R-:W-:-:S02]  /*21a0*/  LOP3.LUT R43, R43, R37, RZ, 0xfc, !PT ;  /* 0x000000252b2b7212 */ /* 0x000fc400078efcff */
[----:B------:R-:W-:Y:S02]  /*21b0*/  LOP3.LUT R42, R36, R42, RZ, 0xfc, !PT ;  /* 0x0000002a242a7212 */ /* 0x000fe400078efcff */
[----:B------:R-:W-:Y:S02]  /*21c0*/  LOP3.LUT R37, R74, R39, RZ, 0xfc, !PT ;  /* 0x000000274a257212 */ /* 0x000fe400078efcff */
[----:B--2---:R-:W-:Y:S02]  /*21d0*/  LOP3.LUT R36, R38, R40, RZ, 0xfc, !PT ;  /* 0x0000002826247212 */ /* 0x004fe400078efcff */
[----:B------:R-:W1:Y:S01]  /*21e0*/  LDC.64 R38, c[0x0][0x468] ;  /* 0x00011a00ff267b82 */ /* 0x000e620000000a00 */
[----:B0-----:R-:W-:-:S05]  /*21f0*/  IMAD.WIDE.U32 R60, R59, 0x8, R60 ;  /* 0x000000083b3c7825 */ /* 0x001fca00078e003c */
[----:B------:R0:W-:Y:S01]  /*2200*/  STG.E.64 desc[UR14][R60.64], R42 ;  /* 0x0000002a3c007986 */ /* 0x0001e2000c101b0e */
[C---:B-1----:R-:W-:Y:S01]  /*2210*/  IMAD.WIDE.U32 R38, R59.reuse, 0x8, R38 ;  /* 0x000000083b267825 */ /* 0x042fe200078e0026 */
[----:B------:R-:W-:-:S04]  /*2220*/  IADD3 R59, PT, PT, R59, 0x80, RZ ;  /* 0x000000803b3b7810 */ /* 0x000fc80007ffe0ff */
[----:B------:R0:W-:Y:S03]  /*2230*/  STG.E.64 desc[UR14][R38.64], R36 ;  /* 0x0000002426007986 */ /* 0x0001e6000c101b0e */
.L_x_978:
[----:B------:R-:W-:Y:S05]  /*2240*/  BSYNC.RECONVERGENT B1 ;  /* 0x0000000000017941 */ /* 0x000fea0003800200 */
.L_x_977:
[----:B------:R-:W-:Y:S04]  /*2250*/  BSSY.RECONVERGENT B1, `(.L_x_979) ;  /* 0x0000035000017945 */ /* 0x000fe80003800200 */
[----:B------:R-:W-:Y:S05]  /*2260*/  @!P2 BRA `(.L_x_980) ;  /* 0x0000000000cca947 */ /* 0x000fea0003800000 */
[--C-:B0-----:R-:W-:Y:S01]  /*2270*/  FFMA.FTZ R36, R9, UR4, R41.reuse ;  /* 0x0000000409247c23 */ /* 0x101fe20008010029 */
        /* <DEDUP_REMOVED lines=50> */
.L_x_980:
[----:B------:R-:W-:Y:S05]  /*25a0*/  BSYNC.RECONVERGENT B1 ;  /* 0x0000000000017941 */ /* 0x000fea0003800200 */
.L_x_979:
[----:B------:R-:W-:Y:S05]  /*25b0*/  @!P3 BRA `(.L_x_976) ;  /* 0x000000180014b947 */ /* 0x000fea0003800000 */
[--C-:B0-2---:R-:W-:Y:S01]  /*25c0*/  FFMA.FTZ R37, R47, UR4, R41.reuse ;  /* 0x000000042f257c23 */ /* 0x105fe20008010029 */
[--C-:B------:R-:W-:Y:S01]  /*25d0*/  FFMA.FTZ R38, R58, UR4, R41.reuse ;  /* 0x000000043a267c23 */ /* 0x100fe20008010029 */
[----:B------:R-:W-:Y:S01]  /*25e0*/  FFMA.FTZ R39, R50, UR4, R41 ;  /* 0x0000000432277c23 */ /* 0x000fe20008010029 */
[----:B-----5:R-:W-:Y:S01]  /*25f0*/  LOP3.LUT P0, RZ, R44, 0xff0000, RZ, 0xc0, !PT ;  /* 0x00ff00002cff7812 */ /* 0x020fe2000780c0ff */
[----:B------:R-:W-:Y:S01]  /*2600*/  FADD.FTZ R36, R48, -R37 ;  /* 0x8000002530247221 */ /* 0x000fe20000010000 */
[----:B------:R-:W-:Y:S01]  /*2610*/  FADD.FTZ R38, R51, -R38 ;  /* 0x8000002633267221 */ /* 0x000fe20000010000 */
[----:B------:R-:W-:Y:S01]  /*2620*/  FFMA.FTZ R37, R45, UR4, R41 ;  /* 0x000000042d257c23 */ /* 0x000fe20008010029 */
[----:B------:R-:W-:Y:S01]  /*2630*/  FADD.FTZ R39, R49, -R39 ;  /* 0x8000002731277221 */ /* 0x000fe20000010000 */
[----:B------:R-:W-:Y:S01]  /*2640*/  FMUL.FTZ R36, R36, UR23 ;  /* 0x0000001724247c20 */ /* 0x000fe20008410000 */
[----:B------:R-:W-:Y:S01]  /*2650*/  FMUL.FTZ R40, R38, UR23 ;  /* 0x0000001726287c20 */ /* 0x000fe20008410000 */
[----:B------:R-:W-:Y:S01]  /*2660*/  FADD.FTZ R37, R46, -R37 ;  /* 0x800000252e257221 */ /* 0x000fe20000010000 */
[----:B------:R-:W-:Y:S01]  /*2670*/  FMUL.FTZ R39, R39, UR23 ;  /* 0x0000001727277c20 */ /* 0x000fe20008410000 */
[----:B------:R-:W-:Y:S01]  /*2680*/  FMUL.FTZ R41, R36, UR12 ;  /* 0x0000000c24297c20 */ /* 0x000fe20008410000 */
[----:B------:R0:W-:Y:S01]  /*2690*/  F2F.F16.F32 R38, R40 ;  /* 0x0000002800267304 */ /* 0x0001e20000200800 */
[----:B------:R-:W-:Y:S01]  /*26a0*/  FMUL.FTZ R37, R37, UR23 ;  /* 0x0000001725257c20 */ /* 0x000fe20008410000 */
[----:B------:R-:W-:Y:S01]  /*26b0*/  LOP3.LUT P4, RZ, R44, 0xff00, RZ, 0xc0, !PT ;  /* 0x0000ff002cff7812 */ /* 0x000fe2000788c0ff */
[----:B------:R-:W-:-:S05]  /*26c0*/  FMUL.FTZ R41, R41, UR22 ;  /* 0x0000001629297c20 */ /* 0x000fca0008410000 */
[----:B------:R-:W-:Y:S01]  /*26d0*/  FSEL R41, R41, RZ, P0 ;  /* 0x000000ff29297208 */ /* 0x000fe20000000000 */
[----:B0-----:R-:W-:Y:S01]  /*26e0*/  FMUL.FTZ R40, R40, UR12 ;  /* 0x0000000c28287c20 */ /* 0x001fe20008410000 */
[----:B------:R-:W-:Y:S01]  /*26f0*/  ISETP.GE.U32.AND P0, PT, R44, 0x1000000, PT ;  /* 0x010000002c00780c */ /* 0x000fe20003f06070 */
[----:B------:R-:W0:Y:S02]  /*2700*/  F2F.F16.F32 R43, R36 ;  /* 0x00000024002b7304 */ /* 0x000e240000200800 */
[----:B------:R-:W-:-:S05]  /*2710*/  FMUL.FTZ R40, R40, UR22 ;  /* 0x0000001628287c20 */ /* 0x000fca0008410000 */
[----:B------:R-:W-:Y:S01]  /*2720*/  FSEL R40, R40, RZ, P0 ;  /* 0x000000ff28287208 */ /* 0x000fe20000000000 */
[----:B------:R1:W-:Y:S01]  /*2730*/  F2F.F16.F32 R42, R37 ;  /* 0x00000025002a7304 */ /* 0x0003e20000200800 */
[----:B------:R-:W-:Y:S02]  /*2740*/  LOP3.LUT P0, RZ, R44, 0xff, RZ, 0xc0, !PT ;  /* 0x000000ff2cff7812 */ /* 0x000fe4000780c0ff */
[----:B0-----:R-:W-:-:S05]  /*2750*/  PRMT R43, R43, 0x5410, R38 ;  /* 0x000054102b2b7816 */ /* 0x001fca0000000026 */
[----:B------:R0:W-:Y:S01]  /*2760*/  F2F.F16.F32 R36, R39 ;  /* 0x0000002700247304 */ /* 0x0001e20000200800 */
[----:B-1----:R-:W-:-:S04]  /*2770*/  FMUL.FTZ R37, R37, UR12 ;  /* 0x0000000c25257c20 */ /* 0x002fc80008410000 */
[----:B------:R-:W-:-:S03]  /*2780*/  FMUL.FTZ R37, R37, UR22 ;  /* 0x0000001625257c20 */ /* 0x000fc60008410000 */
[----:B------:R-:W-:Y:S01]  /*2790*/  F2F.F16.F32 R41, R41 ;  /* 0x0000002900297304 */ /* 0x000fe20000200800 */
[----:B0-----:R-:W-:Y:S01]  /*27a0*/  FMUL.FTZ R39, R39, UR12 ;  /* 0x0000000c27277c20 */ /* 0x001fe20008410000 */
[----:B------:R-:W-:-:S03]  /*27b0*/  FSEL R37, R37, RZ, P0 ;  /* 0x000000ff25257208 */ /* 0x000fc60000000000 */
[----:B------:R-:W-:-:S03]  /*27c0*/  FMUL.FTZ R39, R39, UR22 ;  /* 0x0000001627277c20 */ /* 0x000fc60008410000 */
[----:B------:R-:W0:Y:S02]  /*27d0*/  F2F.F16.F32 R60, R40 ;  /* 0x00000028003c7304 */ /* 0x000e240000200800 */
[----:B------:R-:W-:-:S06]  /*27e0*/  FSEL R39, R39, RZ, P4 ;  /* 0x000000ff27277208 */ /* 0x000fcc0002000000 */
[----:B------:R1:W-:Y:S01]  /*27f0*/  F2F.F16.F32 R40, R37 ;  /* 0x0000002500287304 */ /* 0x0003e20000200800 */
[----:B0-----:R-:W-:-:S07]  /*2800*/  PRMT R41, R41, 0x5410, R60 ;  /* 0x0000541029297816 */ /* 0x001fce000000003c */
[----:B------:R-:W0:Y:S01]  /*2810*/  F2F.F16.F32 R39, R39 ;  /* 0x0000002700277304 */ /* 0x000e220000200800 */
[----:B-1----:R-:W-:Y:S01]  /*2820*/  IMAD.WIDE.U32 R36, R36, 0x10000, RZ ;  /* 0x0001000024247825 */ /* 0x002fe200078e00ff */
[----:B------:R-:W1:Y:S04]  /*2830*/  LDC.64 R60, c[0x0][0x468] ;  /* 0x00011a00ff3c7b82 */ /* 0x000e680000000a00 */
[----:B------:R-:W-:Y:S02]  /*2840*/  LOP3.LUT R37, R43, R37, RZ, 0xfc, !PT ;  /* 0x000000252b257212 */ /* 0x000fe400078efcff */
[----:B------:R-:W-:Y:S02]  /*2850*/  LOP3.LUT R36, R36, R42, RZ, 0xfc, !PT ;  /* 0x0000002a24247212 */ /* 0x000fe400078efcff */
[----:B------:R-:W2:Y:S01]  /*2860*/  LDC.64 R42, c[0x0][0x478] ;  /* 0x00011e00ff2a7b82 */ /* 0x000ea20000000a00 */
[----:B0-----:R-:W-:-:S05]  /*2870*/  IMAD.WIDE.U32 R38, R39, 0x10000, RZ ;  /* 0x0001000027267825 */ /* 0x001fca00078e00ff */
[----:B------:R-:W-:Y:S02]  /*2880*/  LOP3.LUT R39, R41, R39, RZ, 0xfc, !PT ;  /* 0x0000002729277212 */ /* 0x000fe400078efcff */
[----:B------:R-:W-:Y:S01]  /*2890*/  LOP3.LUT R38, R38, R40, RZ, 0xfc, !PT ;  /* 0x0000002826267212 */ /* 0x000fe200078efcff */
[----:B-1----:R-:W-:-:S04]  /*28a0*/  IMAD.WIDE.U32 R40, R59, 0x8, R60 ;  /* 0x000000083b287825 */ /* 0x002fc800078e003c */
[----:B--2---:R-:W-:-:S05]  /*28b0*/  IMAD.WIDE.U32 R42, R59, 0x8, R42 ;  /* 0x000000083b2a7825 */ /* 0x004fca00078e002a */
[----:B------:R4:W-:Y:S04]  /*28c0*/  STG.E.64 desc[UR14][R42.64], R36 ;  /* 0x000000242a007986 */ /* 0x0009e8000c101b0e */
[----:B------:R4:W-:Y:S01]  /*28d0*/  STG.E.64 desc[UR14][R40.64], R38 ;  /* 0x0000002628007986 */ /* 0x0009e2000c101b0e */
[----:B------:R-:W-:Y:S05]  /*28e0*/  BRA `(.L_x_976) ;  /* 0x0000001400487947 */ /* 0x000fea0003800000 */
.L_x_970:
        /* <DEDUP_REMOVED lines=10> */
[----:B------:R-:W-:Y:S01]  /*2990*/  LOP3.LUT P0, RZ, R2, 0xff0000, RZ, 0xc0, !PT ;  /* 0x00ff000002ff7812 */ /* 0x000fe2000780c0ff */
[----:B------:R-:W-:Y:S02]  /*29a0*/  HADD2.F32 R37, -RZ, R36.H0_H0 ;  /* 0x20000024ff257230 */ /* 0x000fe40000004100 */
[----:B------:R-:W-:Y:S01]  /*29b0*/  FADD.FTZ R38, R67, -R38 ;  /* 0x8000002643267221 */ /* 0x000fe20000010000 */
[----:B------:R-:W-:Y:S01]  /*29c0*/  SHF.R.U64 R36, R56, 0x10, R57 ;  /* 0x0000001038247819 */ /* 0x000fe20000001239 */
[----:B------:R-:W-:Y:S02]  /*29d0*/  HADD2.F32 R40, -RZ, R40.H0_H0 ;  /* 0x20000028ff287230 */ /* 0x000fe40000004100 */
[----:B------:R-:W-:Y:S01]  /*29e0*/  FADD.FTZ R39, R66, -R39 ;  /* 0x8000002742277221 */ /* 0x000fe20000010000 */
[----:B------:R-:W-:Y:S01]  /*29f0*/  FFMA.FTZ R37, R38, UR23, R37 ;  /* 0x0000001726257c23 */ /* 0x000fe20008010025 */
[----:B------:R-:W-:Y:S01]  /*2a00*/  FFMA.FTZ R38, R5, UR4, R41 ;  /* 0x0000000405267c23 */ /* 0x000fe20008010029 */
[----:B------:R-:W-:-:S02]  /*2a10*/  HADD2.F32 R36, -RZ, R36.H0_H0 ;  /* 0x20000024ff247230 */ /* 0x000fc40000004100 */
[----:B------:R-:W-:Y:S01]  /*2a20*/  FFMA.FTZ R39, R39, UR23, R40 ;  /* 0x0000001727277c23 */ /* 0x000fe20008010028 */
[----:B------:R-:W-:Y:S01]  /*2a30*/  FMUL.FTZ R37, R37, UR12 ;  /* 0x0000000c25257c20 */ /* 0x000fe20008410000 */
[----:B------:R-:W-:Y:S01]  /*2a40*/  FADD.FTZ R38, R68, -R38 ;  /* 0x8000002644267221 */ /* 0x000fe20000010000 */
[----:B------:R-:W-:Y:S01]  /*2a50*/  ISETP.GE.U32.AND P4, PT, R2, 0x1000000, PT ;  /* 0x010000000200780c */ /* 0x000fe20003f86070 */
[----:B------:R-:W-:Y:S01]  /*2a60*/  FMUL.FTZ R39, R39, UR12 ;  /* 0x0000000c27277c20 */ /* 0x000fe20008410000 */
[----:B------:R-:W-:Y:S01]  /*2a70*/  FMUL.FTZ R37, R37, UR22 ;  /* 0x0000001625257c20 */ /* 0x000fe20008410000 */
[----:B------:R-:W-:Y:S01]  /*2a80*/  FFMA.FTZ R36, R38, UR23, R36 ;  /* 0x0000001726247c23 */ /* 0x000fe20008010024 */
[----:B------:R-:W-:Y:S01]  /*2a90*/  MOV R38, R56 ;  /* 0x0000003800267202 */ /* 0x000fe20000000f00 */
[----:B------:R-:W-:Y:S01]  /*2aa0*/  FMUL.FTZ R39, R39, UR22 ;  /* 0x0000001627277c20 */ /* 0x000fe20008410000 */
[----:B------:R-:W0:Y:S01]  /*2ab0*/  LDC.64 R42, c[0x0][0x468] ;  /* 0x00011a00ff2a7b82 */ /* 0x000e220000000a00 */
[----:B------:R-:W-:Y:S01]  /*2ac0*/  FSEL R40, R37, RZ, P0 ;  /* 0x000000ff25287208 */ /* 0x000fe20000000000 */
[----:B------:R-:W-:Y:S01]  /*2ad0*/  FFMA.FTZ R37, R0, UR4, R41 ;  /* 0x0000000400257c23 */ /* 0x000fe20008010029 */
[----:B------:R-:W-:-:S02]  /*2ae0*/  HADD2.F32 R38, -RZ, R38.H0_H0 ;  /* 0x20000026ff267230 */ /* 0x000fc40000004100 */
[----:B------:R-:W-:Y:S01]  /*2af0*/  FMUL.FTZ R36, R36, UR12 ;  /* 0x0000000c24247c20 */ /* 0x000fe20008410000 */
[----:B------:R-:W-:Y:S01]  /*2b00*/  FSEL R39, R39, RZ, P4 ;  /* 0x000000ff27277208 */ /* 0x000fe20002000000 */
[----:B------:R-:W-:Y:S01]  /*2b10*/  FADD.FTZ R37, R3, -R37 ;  /* 0x8000002503257221 */ /* 0x000fe20000010000 */
[----:B------:R-:W-:Y:S01]  /*2b20*/  LOP3.LUT P4, RZ, R2, 0xff00, RZ, 0xc0, !PT ;  /* 0x0000ff0002ff7812 */ /* 0x000fe2000788c0ff */
[----:B------:R-:W-:Y:S01]  /*2b30*/  FMUL.FTZ R36, R36, UR22 ;  /* 0x0000001624247c20 */ /* 0x000fe20008410000 */
[----:B------:R-:W-:Y:S01]  /*2b40*/  LOP3.LUT P0, RZ, R2, 0xff, RZ, 0xc0, !PT ;  /* 0x000000ff02ff7812 */ /* 0x000fe2000780c0ff */
[----:B------:R-:W-:Y:S01]  /*2b50*/  FFMA.FTZ R37, R37, UR23, R38 ;  /* 0x0000001725257c23 */ /* 0x000fe20008010026 */
[----:B------:R-:W-:Y:S02]  /*2b60*/  F2F.F16.F32 R40, R40 ;  /* 0x0000002800287304 */ /* 0x000fe40000200800 */
[----:B------:R-:W-:Y:S01]  /*2b70*/  FSEL R36, R36, RZ, P4 ;  /* 0x000000ff24247208 */ /* 0x000fe20002000000 */
[----:B------:R-:W-:-:S04]  /*2b80*/  FMUL.FTZ R37, R37, UR12 ;  /* 0x0000000c25257c20 */ /* 0x000fc80008410000 */
[----:B------:R-:W-:Y:S01]  /*2b90*/  FMUL.FTZ R37, R37, UR22 ;  /* 0x0000001625257c20 */ /* 0x000fe20008410000 */
[----:B------:R-:W-:Y:S04]  /*2ba0*/  F2F.F16.F32 R36, R36 ;  /* 0x0000002400247304 */ /* 0x000fe80000200800 */
[----:B------:R-:W-:-:S04]  /*2bb0*/  FSEL R37, R37, RZ, P0 ;  /* 0x000000ff25257208 */ /* 0x000fc80000000000 */
[----:B------:R-:W1:Y:S08]  /*2bc0*/  F2F.F16.F32 R39, R39 ;  /* 0x0000002700277304 */ /* 0x000e700000200800 */
[----:B------:R2:W3:Y:S01]  /*2bd0*/  F2F.F16.F32 R38, R37 ;  /* 0x0000002500267304 */ /* 0x0004e20000200800 */
[----:B-1----:R-:W-:Y:S01]  /*2be0*/  PRMT R39, R40, 0x5410, R39 ;  /* 0x0000541028277816 */ /* 0x002fe20000000027 */
[----:B--2---:R-:W-:-:S05]  /*2bf0*/  IMAD.WIDE.U32 R36, R36, 0x10000, RZ ;  /* 0x0001000024247825 */ /* 0x004fca00078e00ff */
[----:B------:R-:W-:Y:S02]  /*2c00*/  LOP3.LUT R37, R39, R37, RZ, 0xfc, !PT ;  /* 0x0000002527257212 */ /* 0x000fe400078efcff */
[----:B---3--:R-:W-:Y:S01]  /*2c10*/  LOP3.LUT R36, R36, R38, RZ, 0xfc, !PT ;  /* 0x0000002624247212 */ /* 0x008fe200078efcff */
[C---:B0-----:R-:W-:Y:S01]  /*2c20*/  IMAD.WIDE.U32 R38, R59.reuse, 0x8, R42 ;  /* 0x000000083b267825 */ /* 0x041fe200078e002a */
[----:B------:R-:W-:-:S04]  /*2c30*/  IADD3 R59, PT, PT, R59, 0x80, RZ ;  /* 0x000000803b3b7810 */ /* 0x000fc80007ffe0ff */
[----:B------:R0:W-:Y:S03]  /*2c40*/  STG.E.64 desc[UR14][R38.64], R36 ;  /* 0x0000002426007986 */ /* 0x0001e6000c101b0e */
.L_x_983:
[----:B------:R-:W-:Y:S05]  /*2c50*/  BSYNC.RECONVERGENT B1 ;  /* 0x0000000000017941 */ /* 0x000fea0003800200 */
.L_x_982:
[----:B------:R-:W-:Y:S04]  /*2c60*/  BSSY.RECONVERGENT B1, `(.L_x_984) ;  /* 0x0000032000017945 */ /* 0x000fe80003800200 */
[----:B------:R-:W-:Y:S05]  /*2c70*/  @!P2 BRA `(.L_x_985) ;  /* 0x0000000000c0a947 */ /* 0x000fea0003800000 */
[----:B0----5:R-:W-:Y:S01]  /*2c80*/  MOV R36, R55 ;  /* 0x0000003700247202 */ /* 0x021fe20000000f00 */
        /* <DEDUP_REMOVED lines=28> */
[C---:B------:R-:W-:Y:S01]  /*2e50*/  LOP3.LUT P4, RZ, R7.reuse, 0xff00, RZ, 0xc0, !PT ;  /* 0x0000ff0007ff7812 */ /* 0x040fe2000788c0ff */
        /* <DEDUP_REMOVED lines=18> */
.L_x_985:
[----:B------:R-:W-:Y:S05]  /*2f80*/  BSYNC.RECONVERGENT B1 ;  /* 0x0000000000017941 */ /* 0x000fea0003800200 */
.L_x_984:
[----:B------:R-:W-:Y:S05]  /*2f90*/  @!P3 BRA `(.L_x_976) ;  /* 0x0000000c009cb947 */ /* 0x000fea0003800000 */
[----:B01---5:R-:W-:Y:S01]  /*2fa0*/  MOV R36, R53 ;  /* 0x0000003500247202 */ /* 0x023fe20000000f00 */
[----:B------:R-:W-:Y:S01]  /*2fb0*/  FFMA.FTZ R37, R47, UR4, R41 ;  /* 0x000000042f257c23 */ /* 0x000fe20008010029 */
[----:B------:R-:W-:Y:S01]  /*2fc0*/  SHF.R.U32.HI R39, RZ, 0x10, R53 ;  /* 0x00000010ff277819 */ /* 0x000fe20000011635 */
[----:B------:R-:W-:Y:S01]  /*2fd0*/  FFMA.FTZ R40, R58, UR4, R41 ;  /* 0x000000043a287c23 */ /* 0x000fe20008010029 */
[----:B------:R-:W-:Y:S01]  /*2fe0*/  SHF.R.U64 R38, R52, 0x10, R53 ;  /* 0x0000001034267819 */ /* 0x000fe20000001235 */
[----:B------:R-:W-:Y:S02]  /*2ff0*/  HADD2.F32 R36, -RZ, R36.H0_H0 ;  /* 0x20000024ff247230 */ /* 0x000fe40000004100 */
[----:B------:R-:W-:Y:S01]  /*3000*/  FADD.FTZ R37, R48, -R37 ;  /* 0x8000002530257221 */ /* 0x000fe20000010000 */
[----:B------:R-:W-:Y:S02]  /*3010*/  HADD2.F32 R39, -RZ, R39.H0_H0 ;  /* 0x20000027ff277230 */ /* 0x000fe40000004100 */
[----:B------:R-:W-:Y:S01]  /*3020*/  FADD.FTZ R40, R51, -R40 ;  /* 0x8000002833287221 */ /* 0x000fe20000010000 */
[----:B------:R-:W-:-:S02]  /*3030*/  HADD2.F32 R38, -RZ, R38.H0_H0 ;  /* 0x20000026ff267230 */ /* 0x000fc40000004100 */
[----:B------:R-:W-:Y:S01]  /*3040*/  FFMA.FTZ R37, R37, UR23, R36 ;  /* 0x0000001725257c23 */ /* 0x000fe20008010024 */
[----:B------:R-:W-:Y:S01]  /*3050*/  FFMA.FTZ R36, R50, UR4, R41 ;  /* 0x0000000432247c23 */ /* 0x000fe20008010029 */
[----:B------:R-:W-:Y:S01]  /*3060*/  FFMA.FTZ R39, R40, UR23, R39 ;  /* 0x0000001728277c23 */ /* 0x000fe20008010027 */
[----:B------:R-:W-:Y:S01]  /*3070*/  FFMA.FTZ R41, R45, UR4, R41 ;  /* 0x000000042d297c23 */ /* 0x000fe20008010029 */
[----:B------:R-:W-:Y:S01]  /*3080*/  FMUL.FTZ R37, R37, UR12 ;  /* 0x0000000c25257c20 */ /* 0x000fe20008410000 */
[----:B------:R-:W-:Y:S01]  /*3090*/  FADD.FTZ R36, R49, -R36 ;  /* 0x8000002431247221 */ /* 0x000fe20000010000 */
[----:B------:R-:W-:Y:S01]  /*30a0*/  FMUL.FTZ R39, R39, UR12 ;  /* 0x0000000c27277c20 */ /* 0x000fe20008410000 */
[----:B------:R-:W-:Y:S01]  /*30b0*/  FADD.FTZ R42, R46, -R41 ;  /* 0x800000292e2a7221 */ /* 0x000fe20000010000 */
[----:B------:R-:W-:Y:S01]  /*30c0*/  LOP3.LUT P0, RZ, R44, 0xff0000, RZ, 0xc0, !PT ;  /* 0x00ff00002cff7812 */ /* 0x000fe2000780c0ff */
[----:B------:R-:W-:Y:S01]  /*30d0*/  FFMA.FTZ R38, R36, UR23, R38 ;  /* 0x0000001724267c23 */ /* 0x000fe20008010026 */
[----:B------:R-:W-:Y:S01]  /*30e0*/  FMUL.FTZ R36, R37, UR22 ;  /* 0x0000001625247c20 */ /* 0x000fe20008410000 */
[----:B------:R-:W-:Y:S01]  /*30f0*/  MOV R37, R52 ;  /* 0x0000003400257202 */ /* 0x000fe20000000f00 */
[----:B------:R-:W-:Y:S01]  /*3100*/  FMUL.FTZ R39, R39, UR22 ;  /* 0x0000001627277c20 */ /* 0x000fe20008410000 */
[----:B------:R-:W-:Y:S01]  /*3110*/  ISETP.GE.U32.AND P4, PT, R44, 0x1000000, PT ;  /* 0x010000002c00780c */ /* 0x000fe20003f86070 */
[----:B------:R-:W-:Y:S01]  /*3120*/  FMUL.FTZ R38, R38, UR12 ;  /* 0x0000000c26267c20 */ /* 0x000fe20008410000 */
[----:B------:R-:W-:Y:S01]  /*3130*/  FSEL R36, R36, RZ, P0 ;  /* 0x000000ff24247208 */ /* 0x000fe20000000000 */
[----:B------:R-:W-:Y:S01]  /*3140*/  HADD2.F32 R37, -RZ, R37.H0_H0 ;  /* 0x20000025ff257230 */ /* 0x000fe20000004100 */
[----:B------:R-:W-:Y:S01]  /*3150*/  FSEL R41, R39, RZ, P4 ;  /* 0x000000ff27297208 */ /* 0x000fe20002000000 */
[----:B------:R-:W-:Y:S01]  /*3160*/  FMUL.FTZ R38, R38, UR22 ;  /* 0x0000001626267c20 */ /* 0x000fe20008410000 */
[----:B------:R-:W-:Y:S01]  /*3170*/  LOP3.LUT P4, RZ, R44, 0xff00, RZ, 0xc0, !PT ;  /* 0x0000ff002cff7812 */ /* 0x000fe2000788c0ff */
[----:B------:R0:W-:Y:S01]  /*3180*/  F2F.F16.F32 R40, R36 ;  /* 0x0000002400287304 */ /* 0x0001e20000200800 */
[----:B------:R-:W-:Y:S01]  /*3190*/  FFMA.FTZ R37, R42, UR23, R37 ;  /* 0x000000172a257c23 */ /* 0x000fe20008010025 */
[----:B------:R-:W-:Y:S01]  /*31a0*/  LOP3.LUT P0, RZ, R44, 0xff, RZ, 0xc0, !PT ;  /* 0x000000ff2cff7812 */ /* 0x000fe2000780c0ff */
[----:B------:R-:W1:Y:S02]  /*31b0*/  LDC.64 R42, c[0x0][0x468] ;  /* 0x00011a00ff2a7b82 */ /* 0x000e640000000a00 */
[----:B------:R-:W-:-:S03]  /*31c0*/  FMUL.FTZ R37, R37, UR12 ;  /* 0x0000000c25257c20 */ /* 0x000fc60008410000 */
[----:B------:R-:W2:Y:S01]  /*31d0*/  F2F.F16.F32 R39, R41 ;  /* 0x0000002900277304 */ /* 0x000ea20000200800 */
[----:B0-----:R-:W-:Y:S01]  /*31e0*/  FSEL R36, R38, RZ, P4 ;  /* 0x000000ff26247208 */ /* 0x001fe20002000000 */
[----:B------:R-:W-:-:S05]  /*31f0*/  FMUL.FTZ R37, R37, UR22 ;  /* 0x0000001625257c20 */ /* 0x000fca0008410000 */
[----:B------:R-:W-:Y:S01]  /*3200*/  FSEL R37, R37, RZ, P0 ;  /* 0x000000ff25257208 */ /* 0x000fe20000000000 */
[----:B------:R-:W0:Y:S01]  /*3210*/  F2F.F16.F32 R36, R36 ;  /* 0x0000002400247304 */ /* 0x000e220000200800 */
[----:B--2---:R-:W-:-:S07]  /*3220*/  PRMT R39, R40, 0x5410, R39 ;  /* 0x0000541028277816 */ /* 0x004fce0000000027 */
[----:B------:R0:W2:Y:S02]  /*3230*/  F2F.F16.F32 R38, R37 ;  /* 0x0000002500267304 */ /* 0x0000a40000200800 */
[----:B0-----:R-:W-:-:S05]  /*3240*/  IMAD.WIDE.U32 R36, R36, 0x10000, RZ ;  /* 0x0001000024247825 */ /* 0x001fca00078e00ff */
[----:B------:R-:W-:Y:S02]  /*3250*/  LOP3.LUT R37, R39, R37, RZ, 0xfc, !PT ;  /* 0x0000002527257212 */ /* 0x000fe400078efcff */
[----:B--2---:R-:W-:Y:S01]  /*3260*/  LOP3.LUT R36, R36, R38, RZ, 0xfc, !PT ;  /* 0x0000002624247212 */ /* 0x004fe200078efcff */
[----:B-1----:R-:W-:-:S05]  /*3270*/  IMAD.WIDE.U32 R38, R59, 0x8, R42 ;  /* 0x000000083b267825 */ /* 0x002fca00078e002a */
[----:B------:R3:W-:Y:S01]  /*3280*/  STG.E.64 desc[UR14][R38.64], R36 ;  /* 0x0000002426007986 */ /* 0x0007e2000c101b0e */
[----:B------:R-:W-:Y:S05]  /*3290*/  BRA `(.L_x_976) ;  /* 0x0000000800dc7947 */ /* 0x000fea0003800000 */
.L_x_981:
[----:B------:R-:W-:Y:S04]  /*32a0*/  BSSY.RECONVERGENT B1, `(.L_x_986) ;  /* 0x000003d000017945 */ /* 0x000fe80003800200 */
[----:B------:R-:W-:Y:S05]  /*32b0*/  @!P1 BRA `(.L_x_987) ;  /* 0x0000000000ec9947 */ /* 0x000fea0003800000 */
[--C-:B------:R-:W-:Y:S01]  /*32c0*/  FFMA.FTZ R36, R4, UR4, R41.reuse ;  /* 0x0000000404247c23 */ /* 0x100fe20008010029 */
[----:B-----5:R-:W-:Y:S01]  /*32d0*/  MOV R37, R57 ;  /* 0x0000003900257202 */ /* 0x020fe20000000f00 */
[----:B------:R-:W-:Y:S01]  /*32e0*/  FFMA.FTZ R40, R0, UR4, R41 ;  /* 0x0000000400287c23 */ /* 0x000fe20008010029 */
[----:B------:R-:W-:Y:S01]  /*32f0*/  LOP3.LUT P0, RZ, R2, 0xff0000, RZ, 0xc0, !PT ;  /* 0x00ff000002ff7812 */ /* 0x000fe2000780c0ff */
[----:B------:R-:W-:Y:S01]  /*3300*/  FADD.FTZ R38, R67, -R36 ;  /* 0x8000002443267221 */ /* 0x000fe20000010000 */
[----:B------:R-:W-:Y:S01]  /*3310*/  SHF.R.U32.HI R36, RZ, 0x10, R57 ;  /* 0x00000010ff247819 */ /* 0x000fe20000011639 */
[----:B------:R-:W-:Y:S02]  /*3320*/  HADD2.F32 R61, -RZ, R37.H0_H0 ;  /* 0x20000025ff3d7230 */ /* 0x000fe40000004100 */
[----:B------:R-:W-:Y:S01]  /*3330*/  FFMA.FTZ R37, R6, UR4, R41 ;  /* 0x0000000406257c23 */ /* 0x000fe20008010029 */
[----:B------:R-:W-:Y:S01]  /*3340*/  LOP3.LUT P4, RZ, R2, 0xff00, RZ, 0xc0, !PT ;  /* 0x0000ff0002ff7812 */ /* 0x000fe2000788c0ff */
[----:B------:R-:W-:Y:S01]  /*3350*/  FADD.FTZ R40, R3, -R40 ;  /* 0x8000002803287221 */ /* 0x000fe20000010000 */
[----:B------:R-:W-:-:S02]  /*3360*/  HADD2.F32 R36, -RZ, R36.H0_H0 ;  /* 0x20000024ff247230 */ /* 0x000fc40000004100 */
[----:B------:R-:W-:Y:S01]  /*3370*/  FADD.FTZ R42, R66, -R37 ;  /* 0x80000025422a7221 */ /* 0x000fe20000010000 */
[----:B------:R-:W-:Y:S01]  /*3380*/  FFMA.FTZ R61, R38, UR23, R61 ;  /* 0x00000017263d7c23 */ /* 0x000fe2000801003d */
[----:B------:R-:W-:Y:S01]  /*3390*/  FFMA.FTZ R38, R5, UR4, R41 ;  /* 0x0000000405267c23 */ /* 0x000fe20008010029 */
[----:B------:R-:W-:Y:S01]  /*33a0*/  MOV R37, R56 ;  /* 0x0000003800257202 */ /* 0x000fe20000000f00 */
[----:B------:R-:W-:Y:S01]  /*33b0*/  FFMA.FTZ R42, R42, UR23, R36 ;  /* 0x000000172a2a7c23 */ /* 0x000fe20008010024 */
[----:B------:R-:W-:Y:S01]  /*33c0*/  SHF.R.U64 R36, R56, 0x10, R57 ;  /* 0x0000001038247819 */ /* 0x000fe20000001239 */
[----:B------:R-:W-:Y:S01]  /*33d0*/  FADD.FTZ R38, R68, -R38 ;  /* 0x8000002644267221 */ /* 0x000fe20000010000 */
[----:B------:R0:W-:Y:S01]  /*33e0*/  F2F.F16.F32 R60, R61 ;  /* 0x0000003d003c7304 */ /* 0x0001e20000200800 */
[----:B------:R-:W-:Y:S02]  /*33f0*/  HADD2.F32 R39, -RZ, R37.H0_H0 ;  /* 0x20000025ff277230 */ /* 0x000fe40000004100 */
[----:B------:R-:W-:-:S03]  /*3400*/  HADD2.F32 R36, -RZ, R36.H0_H0 ;  /* 0x20000024ff247230 */ /* 0x000fc60000004100 */
[----:B------:R-:W-:Y:S02]  /*3410*/  FFMA.FTZ R39, R40, UR23, R39 ;  /* 0x0000001728277c23 */ /* 0x000fe40008010027 */
[----:B------:R-:W-:Y:S01]  /*3420*/  FFMA.FTZ R36, R38, UR23, R36 ;  /* 0x0000001726247c23 */ /* 0x000fe20008010024 */
[----:B0-----:R-:W-:Y:S01]  /*3430*/  FMUL.FTZ R61, R61, UR12 ;  /* 0x0000000c3d3d7c20 */ /* 0x001fe20008410000 */
[----:B------:R0:W1:Y:S03]  /*3440*/  F2F.F16.F32 R37, R42 ;  /* 0x0000002a00257304 */ /* 0x0000660000200800 */
[----:B------:R-:W-:-:S05]  /*3450*/  FMUL.FTZ R61, R61, UR22 ;  /* 0x000000163d3d7c20 */ /* 0x000fca0008410000 */
[----:B------:R2:W-:Y:S01]  /*3460*/  F2F.F16.F32 R38, R36 ;  /* 0x0000002400267304 */ /* 0x0005e20000200800 */
[----:B0-----:R-:W-:Y:S01]  /*3470*/  FMUL.FTZ R42, R42, UR12 ;  /* 0x0000000c2a2a7c20 */ /* 0x001fe20008410000 */
[----:B------:R-:W-:Y:S02]  /*3480*/  FSEL R61, R61, RZ, P0 ;  /* 0x000000ff3d3d7208 */ /* 0x000fe40000000000 */
[----:B------:R-:W-:Y:S01]  /*3490*/  ISETP.GE.U32.AND P0, PT, R2, 0x1000000, PT ;  /* 0x010000000200780c */ /* 0x000fe20003f06070 */
[----:B------:R-:W-:Y:S01]  /*34a0*/  FMUL.FTZ R42, R42, UR22 ;  /* 0x000000162a2a7c20 */ /* 0x000fe20008410000 */
[----:B-1----:R-:W-:Y:S02]  /*34b0*/  PRMT R60, R60, 0x5410, R37 ;  /* 0x000054103c3c7816 */ /* 0x002fe40000000025 */
[----:B------:R0:W-:Y:S01]  /*34c0*/  F2F.F16.F32 R43, R39 ;  /* 0x00000027002b7304 */ /* 0x0001e20000200800 */
[----:B--2---:R-:W-:Y:S01]  /*34d0*/  FMUL.FTZ R36, R36, UR12 ;  /* 0x0000000c24247c20 */ /* 0x004fe20008410000 */
[----:B------:R-:W-:-:S02]  /*34e0*/  FSEL R42, R42, RZ, P0 ;  /* 0x000000ff2a2a7208 */ /* 0x000fc40000000000 */
[----:B------:R-:W-:Y:S01]  /*34f0*/  LOP3.LUT P0, RZ, R2, 0xff, RZ, 0xc0, !PT ;  /* 0x000000ff02ff7812 */ /* 0x000fe2000780c0ff */
[----:B------:R-:W-:-:S03]  /*3500*/  FMUL.FTZ R36, R36, UR22 ;  /* 0x0000001624247c20 */ /* 0x000fc60008410000 */
[----:B------:R-:W-:Y:S01]  /*3510*/  F2F.F16.F32 R61, R61 ;  /* 0x0000003d003d7304 */ /* 0x000fe20000200800 */
[----:B0-----:R-:W-:Y:S01]  /*3520*/  FMUL.FTZ R39, R39, UR12 ;  /* 0x0000000c27277c20 */ /* 0x001fe20008410000 */
[----:B------:R-:W-:-:S03]  /*3530*/  FSEL R36, R36, RZ, P4 ;  /* 0x000000ff24247208 */ /* 0x000fc60002000000 */
[----:B------:R-:W-:-:S03]  /*3540*/  FMUL.FTZ R39, R39, UR22 ;  /* 0x0000001627277c20 */ /* 0x000fc60008410000 */
[----:B------:R-:W0:Y:S02]  /*3550*/  F2F.F16.F32 R42, R42 ;  /* 0x0000002a002a7304 */ /* 0x000e240000200800 */
[----:B------:R-:W-:-:S06]  /*3560*/  FSEL R39, R39, RZ, P0 ;  /* 0x000000ff27277208 */ /* 0x000fcc0000000000 */
[----:B------:R-:W1:Y:S01]  /*3570*/  F2F.F16.F32 R36, R36 ;  /* 0x0000002400247304 */ /* 0x000e620000200800 */
[----:B0-----:R-:W-:-:S07]  /*3580*/  PRMT R42, R61, 0x5410, R42 ;  /* 0x000054103d2a7816 */ /* 0x001fce000000002a */
[----:B------:R0:W2:Y:S01]  /*3590*/  F2F.F16.F32 R40, R39 ;  /* 0x0000002700287304 */ /* 0x0000a20000200800 */
[----:B-1----:R-:W-:-:S04]  /*35a0*/  IMAD.WIDE.U32 R36, R36, 0x10000, RZ ;  /* 0x0001000024247825 */ /* 0x002fc800078e00ff */
[----:B0-----:R-:W-:Y:S01]  /*35b0*/  IMAD.WIDE.U32 R38, R38, 0x10000, RZ ;  /* 0x0001000026267825 */ /* 0x001fe200078e00ff */
[----:B------:R-:W-:Y:S02]  /*35c0*/  LOP3.LUT R37, R42, R37, RZ, 0xfc, !PT ;  /* 0x000000252a257212 */ /* 0x000fe400078efcff */
[----:B--2---:R-:W-:Y:S02]  /*35d0*/  LOP3.LUT R36, R36, R40, RZ, 0xfc, !PT ;  /* 0x0000002824247212 */ /* 0x004fe400078efcff */
[----:B------:R-:W-:Y:S02]  /*35e0*/  LOP3.LUT R39, R60, R39, RZ, 0xfc, !PT ;  /* 0x000000273c277212 */ /* 0x000fe400078efcff */
[----:B------:R-:W0:Y:S01]  /*35f0*/  LDC.64 R60, c[0x0][0x478] ;  /* 0x00011e00ff3c7b82 */ /* 0x000e220000000a00 */
[----:B------:R-:W-:-:S07]  /*3600*/  LOP3.LUT R38, R38, R43, RZ, 0xfc, !PT ;  /* 0x0000002b26267212 */ /* 0x000fce00078efcff */
[----:B------:R-:W1:Y:S01]  /*3610*/  LDC.64 R42, c[0x0][0x468] ;  /* 0x00011a00ff2a7b82 */ /* 0x000e620000000a00 */
[----:B0-----:R-:W-:-:S05]  /*3620*/  IMAD.WIDE.U32 R60, R59, 0x8, R60 ;  /* 0x000000083b3c7825 */ /* 0x001fca00078e003c */
[----:B------:R0:W-:Y:S01]  /*3630*/  STG.E.64 desc[UR14][R60.64], R38 ;  /* 0x000000263c007986 */ /* 0x0001e2000c101b0e */
[C---:B-1----:R-:W-:Y:S01]  /*3640*/  IMAD.WIDE.U32 R42, R59.reuse, 0x8, R42 ;  /* 0x000000083b2a7825 */ /* 0x042fe200078e002a */
[----:B------:R-:W-:-:S04]  /*3650*/  IADD3 R59, PT, PT, R59, 0x80, RZ ;  /* 0x000000803b3b7810 */ /* 0x000fc80007ffe0ff */
[----:B------:R0:W-:Y:S03]  /*3660*/  STG.E.64 desc[UR14][R42.64], R36 ;  /* 0x000000242a007986 */ /* 0x0001e6000c101b0e */
.L_x_987:
[----:B------:R-:W-:Y:S05]  /*3670*/  BSYNC.RECONVERGENT B1 ;  /* 0x0000000000017941 */ /* 0x000fea0003800200 */
.L_x_986:
[----:B------:R-:W-:Y:S04]  /*3680*/  BSSY.RECONVERGENT B1, `(.L_x_988) ;  /* 0x000003d000017945 */ /* 0x000fe80003800200 */
[----:B------:R-:W-:Y:S05]  /*3690*/  @!P2 BRA `(.L_x_989) ;  /* 0x0000000000eca947 */ /* 0x000fea0003800000 */
[--C-:B0-----:R-:W-:Y:S01]  /*36a0*/  FFMA.FTZ R36, R9, UR4, R41.reuse ;  /* 0x0000000409247c23 */ /* 0x101fe20008010029 */
        /* <DEDUP_REMOVED lines=58> */
.L_x_989:
[----:B------:R-:W-:Y:S05]  /*3a50*/  BSYNC.RECONVERGENT B1 ;  /* 0x0000000000017941 */ /* 0x000fea0003800200 */
.L_x_988:
[----:B------:R-:W-:Y:S05]  /*3a60*/  @!P3 BRA `(.L_x_976) ;  /* 0x0000000000e8b947 */ /* 0x000fea0003800000 */
[----:B0-2--5:R-:W-:Y:S01]  /*3a70*/  MOV R36, R53 ;  /* 0x0000003500247202 */ /* 0x025fe20000000f00 */
[--C-:B------:R-:W-:Y:S01]  /*3a80*/  FFMA.FTZ R37, R47, UR4, R41.reuse ;  /* 0x000000042f257c23 */ /* 0x100fe20008010029 */
[----:B------:R-:W-:Y:S01]  /*3a90*/  FFMA.FTZ R40, R58, UR4, R41 ;  /* 0x000000043a287c23 */ /* 0x000fe20008010029 */
[----:B------:R-:W-:Y:S01]  /*3aa0*/  SHF.R.U32.HI R38, RZ, 0x10, R53 ;  /* 0x00000010ff267819 */ /* 0x000fe20000011635 */
[----:B------:R-:W-:Y:S01]  /*3ab0*/  FFMA.FTZ R42, R45, UR4, R41 ;  /* 0x000000042d2a7c23 */ /* 0x000fe20008010029 */
[----:B------:R-:W-:Y:S02]  /*3ac0*/  HADD2.F32 R36, -RZ, R36.H0_H0 ;  /* 0x20000024ff247230 */ /* 0x000fe40000004100 */
[----:B------:R-:W-:Y:S01]  /*3ad0*/  FADD.FTZ R37, R48, -R37 ;  /* 0x8000002530257221 */ /* 0x000fe20000010000 */
[----:B------:R-:W-:Y:S01]  /*3ae0*/  FADD.FTZ R39, R51, -R40 ;  /* 0x8000002833277221 */ /* 0x000fe20000010000 */
[----:B------:R-:W-:Y:S01]  /*3af0*/  SHF.R.U64 R40, R52, 0x10, R53 ;  /* 0x0000001034287819 */ /* 0x000fe20000001235 */
[----:B------:R-:W-:-:S02]  /*3b00*/  HADD2.F32 R38, -RZ, R38.H0_H0 ;  /* 0x20000026ff267230 */ /* 0x000fc40000004100 */
[----:B------:R-:W-:Y:S01]  /*3b10*/  FFMA.FTZ R36, R37, UR23, R36 ;  /* 0x0000001725247c23 */ /* 0x000fe20008010024 */
[----:B------:R-:W-:Y:S01]  /*3b20*/  FFMA.FTZ R41, R50, UR4, R41 ;  /* 0x0000000432297c23 */ /* 0x000fe20008010029 */
[----:B------:R-:W-:Y:S01]  /*3b30*/  MOV R37, R52 ;  /* 0x0000003400257202 */ /* 0x000fe20000000f00 */
[----:B------:R-:W-:Y:S01]  /*3b40*/  HADD2.F32 R40, -RZ, R40.H0_H0 ;  /* 0x20000028ff287230 */ /* 0x000fe20000004100 */
[----:B------:R0:W-:Y:S01]  /*3b50*/  F2F.F16.F32 R43, R36 ;  /* 0x00000024002b7304 */ /* 0x0001e20000200800 */
[----:B------:R-:W-:Y:S01]  /*3b60*/  FADD.FTZ R41, R49, -R41 ;  /* 0x8000002931297221 */ /* 0x000fe20000010000 */
[----:B------:R-:W-:Y:S01]  /*3b70*/  FFMA.FTZ R39, R39, UR23, R38 ;  /* 0x0000001727277c23 */ /* 0x000fe20008010026 */
[----:B------:R-:W-:Y:S01]  /*3b80*/  HADD2.F32 R37, -RZ, R37.H0_H0 ;  /* 0x20000025ff257230 */ /* 0x000fe20000004100 */
[----:B------:R-:W-:Y:S01]  /*3b90*/  LOP3.LUT P0, RZ, R44, 0xff0000, RZ, 0xc0, !PT ;  /* 0x00ff00002cff7812 */ /* 0x000fe2000780c0ff */
[----:B------:R-:W-:Y:S01]  /*3ba0*/  FFMA.FTZ R40, R41, UR23, R40 ;  /* 0x0000001729287c23 */ /* 0x000fe20008010028 */
[----:B------:R-:W-:Y:S01]  /*3bb0*/  FADD.FTZ R42, R46, -R42 ;  /* 0x8000002a2e2a7221 */ /* 0x000fe20000010000 */
[----:B------:R-:W-:Y:S01]  /*3bc0*/  LOP3.LUT P4, RZ, R44, 0xff00, RZ, 0xc0, !PT ;  /* 0x0000ff002cff7812 */ /* 0x000fe2000788c0ff */
[----:B------:R1:W2:Y:S01]  /*3bd0*/  F2F.F16.F32 R38, R39 ;  /* 0x0000002700267304 */ /* 0x0002a20000200800 */
[----:B0-----:R-:W-:Y:S01]  /*3be0*/  FMUL.FTZ R36, R36, UR12 ;  /* 0x0000000c24247c20 */ /* 0x001fe20008410000 */
[----:B------:R-:W-:-:S03]  /*3bf0*/  FFMA.FTZ R37, R42, UR23, R37 ;  /* 0x000000172a257c23 */ /* 0x000fc60008010025 */
[----:B------:R-:W-:-:S03]  /*3c00*/  FMUL.FTZ R41, R36, UR22 ;  /* 0x0000001624297c20 */ /* 0x000fc60008410000 */
[----:B------:R0:W-:Y:S01]  /*3c10*/  F2F.F16.F32 R42, R37 ;  /* 0x00000025002a7304 */ /* 0x0001e20000200800 */
[----:B-1----:R-:W-:Y:S01]  /*3c20*/  FMUL.FTZ R39, R39, UR12 ;  /* 0x0000000c27277c20 */ /* 0x002fe20008410000 */
[----:B------:R-:W-:Y:S02]  /*3c30*/  FSEL R41, R41, RZ, P0 ;  /* 0x000000ff29297208 */ /* 0x000fe40000000000 */
[----:B------:R-:W-:Y:S01]  /*3c40*/  ISETP.GE.U32.AND P0, PT, R44, 0x1000000, PT ;  /* 0x010000002c00780c */ /* 0x000fe20003f06070 */
[----:B------:R-:W-:Y:S01]  /*3c50*/  FMUL.FTZ R39, R39, UR22 ;  /* 0x0000001627277c20 */ /* 0x000fe20008410000 */
[----:B--2---:R-:W-:Y:S02]  /*3c60*/  PRMT R43, R43, 0x5410, R38 ;  /* 0x000054102b2b7816 */ /* 0x004fe40000000026 */
[----:B------:R1:W-:Y:S01]  /*3c70*/  F2F.F16.F32 R36, R40 ;  /* 0x0000002800247304 */ /* 0x0003e20000200800 */
[----:B0-----:R-:W-:Y:S01]  /*3c80*/  FMUL.FTZ R37, R37, UR12 ;  /* 0x0000000c25257c20 */ /* 0x001fe20008410000 */
[----:B------:R-:W-:-:S02]  /*3c90*/  FSEL R60, R39, RZ, P0 ;  /* 0x000000ff273c7208 */ /* 0x000fc40000000000 */
[----:B------:R-:W-:Y:S01]  /*3ca0*/  LOP3.LUT P0, RZ, R44, 0xff, RZ, 0xc0, !PT ;  /* 0x000000ff2cff7812 */ /* 0x000fe2000780c0ff */
[----:B------:R-:W-:-:S03]  /*3cb0*/  FMUL.FTZ R37, R37, UR22 ;  /* 0x0000001625257c20 */ /* 0x000fc60008410000 */
[----:B------:R-:W-:Y:S01]  /*3cc0*/  F2F.F16.F32 R41, R41 ;  /* 0x0000002900297304 */ /* 0x000fe20000200800 */
[----:B-1----:R-:W-:Y:S01]  /*3cd0*/  FMUL.FTZ R40, R40, UR12 ;  /* 0x0000000c28287c20 */ /* 0x002fe20008410000 */
        /* <DEDUP_REMOVED lines=18> */
[----:B------:R1:W-:Y:S02]  /*3e00*/  STG.E.64 desc[UR14][R40.64], R38 ;  /* 0x0000002628007986 */ /* 0x0003e4000c101b0e */
.L_x_976:
[----:B------:R-:W-:Y:S05]  /*3e10*/  BSYNC.RECONVERGENT B0 ;  /* 0x0000000000007941 */ /* 0x000fea0003800200 */
.L_x_969:
[----:B------:R-:W-:Y:S02]  /*3e20*/  UIADD3 UR7, UPT, UPT, UR7, UR24, URZ ;  /* 0x0000001807077290 */ /* 0x000fe4000fffe0ff */
[----:B------:R-:W-:Y:S02]  /*3e30*/  UPLOP3.LUT UP2, UPT, UPT, UPT, UP2, 0x40, 0x4 ;  /* 0x000000000004789c */ /* 0x000fe40003f4e820 */
[----:B------:R-:W-:-:S09]  /*3e40*/  UISETP.GE.AND UP1, UPT, UR7, UR25, UPT ;  /* 0x000000190700728c */ /* 0x000fd2000bf26270 */
[----:B------:R-:W-:Y:S05]  /*3e50*/  BRA.U !UP1, `(.L_x_990) ;  /* 0xffffffc509b07547 */ /* 0x000fea000b83ffff */
.L_x_960:
        /* <DEDUP_REMOVED lines=26> */
.L_x_991:
        /* <DEDUP_REMOVED lines=16> */
.L_x_6680:


//--------------------- .text._ZN10layer_norm13ln_bwd_kernelINS_13Kernel_traitsI6__halfS2_S2_S2_fjLj1536ELj1ELj1ELj4ELj8ENS_18Kernel_traits_baseILj1536ES2_S2_S2_S2_fjLj128EEEEELb1ELb0ELb0ELb1EEEvNS_9BwdParamsE --------------------------
	.section	.text._ZN10layer_norm13ln_bwd_kernelINS_13Kernel_traitsI6__halfS2_S2_S2_fjLj1536ELj1ELj1ELj4ELj8ENS_18Kernel_traits_baseILj1536ES2_S2_S2_S2_fjLj128EEEEELb1ELb0ELb0ELb1EEEvNS_9BwdParamsE,"ax",@progbits
	.align	128
        .global         _ZN10layer_norm13ln_bwd_kernelINS_13Kernel_traitsI6__halfS2_S2_S2_fjLj1536ELj1ELj1ELj4ELj8ENS_18Kernel_traits_baseILj1536ES2_S2_S2_S2_fjLj128EEEEELb1ELb0ELb0ELb1EEEvNS_9BwdParamsE
        .type           _ZN10layer_norm13ln_bwd_kernelINS_13Kernel_traitsI6__halfS2_S2_S2_fjLj1536ELj1ELj1ELj4ELj8ENS_18Kernel_traits_baseILj1536ES2_S2_S2_S2_fjLj128EEEEELb1ELb0ELb0ELb1EEEvNS_9BwdParamsE,@function
        .size           _ZN10layer_norm13ln_bwd_kernelINS_13Kernel_traitsI6__halfS2_S2_S2_fjLj1536ELj1ELj1ELj4ELj8ENS_18Kernel_traits_baseILj1536ES2_S2_S2_S2_fjLj128EEEEELb1ELb0ELb0ELb1EEEvNS_9BwdParamsE,(.L_x_6681 - _ZN10layer_norm13ln_bwd_kernelINS_13Kernel_traitsI6__halfS2_S2_S2_fjLj1536ELj1ELj1ELj4ELj8ENS_18Kernel_traits_baseILj1536ES2_S2_S2_S2_fjLj128EEEEELb1ELb0ELb0ELb1EEEvNS_9BwdParamsE)
        .other          _ZN10layer_norm13ln_bwd_kernelINS_13Kernel_traitsI6__halfS2_S2_S2_fjLj1536ELj1ELj1ELj4ELj8ENS_18Kernel_traits_baseILj1536ES2_S2_S2_S2_fjLj128EEEEELb1ELb0ELb0ELb1EEEvNS_9BwdParamsE,@"STO_CUDA_ENTRY STV_DEFAULT"
_ZN10layer_norm13ln_bwd_kernelINS_13Kernel_traitsI6__halfS2_S2_S2_fjLj1536ELj1ELj1ELj4ELj8ENS_18Kernel_traits_baseILj1536ES2_S2_S2_S2_fjLj128EEEEELb1ELb0ELb0ELb1EEEvNS_9BwdParamsE:
.text._ZN10layer_norm13ln_bwd_kernelINS_13Kernel_traitsI6__halfS2_S2_S2_fjLj1536ELj1ELj1ELj4ELj8ENS_18Kernel_traits_baseILj1536ES2_S2_S2_S2_fjLj128EEEEELb1ELb0ELb0ELb1EEEvNS_9BwdParamsE:
        /* <DEDUP_REMOVED lines=52> */
[----:B-----5:R-:W-:Y:S01]  /*0340*/  HADD2.F32 R34, -RZ, R42.H0_H0 ;  /* 0x2000002aff227230 */ /* 0x020fe20000004100 */
[--C-:B------:R-:W-:Y:S01]  /*0350*/  SHF.R.U64 R42, R42, 0x10, R43.reuse ;  /* 0x000000102a2a7819 */ /* 0x100fe2000000122b */
[----:B------:R-:W-:Y:S01]  /*0360*/  HADD2.F32 R35, -RZ, R43.H0_H0 ;  /* 0x2000002bff237230 */ /* 0x000fe20000004100 */
[----:B------:R-:W-:Y:S01]  /*0370*/  SHF.R.U32.HI R43, RZ, 0x10, R43 ;  /* 0x00000010ff2b7819 */ /* 0x000fe2000001162b */
[----:B---3--:R-:W-:Y:S01]  /*0380*/  HADD2.F32 R36, -RZ, R44.H0_H0 ;  /* 0x2000002cff247230 */ /* 0x008fe20000004100 */
[--C-:B------:R-:W-:Y:S01]  /*0390*/  SHF.R.U64 R44, R44, 0x10, R45.reuse ;  /* 0x000000102c2c7819 */ /* 0x100fe2000000122d */
[----:B------:R-:W-:Y:S01]  /*03a0*/  HADD2.F32 R37, -RZ, R45.H0_H0 ;  /* 0x2000002dff257230 */ /* 0x000fe20000004100 */
[----:B------:R-:W-:Y:S01]  /*03b0*/  SHF.R.U32.HI R45, RZ, 0x10, R45 ;  /* 0x00000010ff2d7819 */ /* 0x000fe2000001162d */
[----:B------:R-:W-:Y:S01]  /*03c0*/  HADD2.F32 R38, -RZ, R46.H0_H0 ;  /* 0x2000002eff267230 */ /* 0x000fe20000004100 */
[--C-:B------:R-:W-:Y:S01]  /*03d0*/  SHF.R.U64 R46, R46, 0x10, R47.reuse ;  /* 0x000000102e2e7819 */ /* 0x100fe2000000122f */
[----:B------:R-:W-:Y:S01]  /*03e0*/  HADD2.F32 R39, -RZ, R47.H0_H0 ;  /* 0x2000002fff277230 */ /* 0x000fe20000004100 */
[----:B------:R-:W-:Y:S01]  /*03f0*/  SHF.R.U32.HI R47, RZ, 0x10, R47 ;  /* 0x00000010ff2f7819 */ /* 0x000fe2000001162f */
[----:B------:R-:W-:-:S02]  /*0400*/  HADD2.F32 R42, -RZ, R42.H0_H0 ;  /* 0x2000002aff2a7230 */ /* 0x000fc40000004100 */
[----:B------:R-:W-:Y:S02]  /*0410*/  HADD2.F32 R43, -RZ, R43.H0_H0 ;  /* 0x2000002bff2b7230 */ /* 0x000fe40000004100 */
[----:B------:R-:W-:Y:S02]  /*0420*/  HADD2.F32 R44, -RZ, R44.H0_H0 ;  /* 0x2000002cff2c7230 */ /* 0x000fe40000004100 */
[----:B------:R-:W-:Y:S02]  /*0430*/  HADD2.F32 R45, -RZ, R45.H0_H0 ;  /* 0x2000002dff2d7230 */ /* 0x000fe40000004100 */
[----:B------:R-:W-:Y:S02]  /*0440*/  HADD2.F32 R46, -RZ, R46.H0_H0 ;  /* 0x2000002eff2e7230 */ /* 0x000fe40000004100 */
[----:B012---:R-:W-:-:S07]  /*0450*/  HADD2.F32 R47, -RZ, R47.H0_H0 ;  /* 0x2000002fff2f7230 */ /* 0x007fce0000004100 */
.L_x_997:
[----:B------:R-:W-:Y:S01]  /*0460*/  UIMAD UR4, UR6, UR20, URZ ;  /* 0x00000014060472a4 */ /* 0x000fe2000f8e02ff */
[----:B0123--:R-:W0:Y:S01]  /*0470*/  LDC.64 R30, c[0x0][0x428] ;  /* 0x00010a00ff1e7b82 */ /* 0x00fe220000000a00 */
        /* <DEDUP_REMOVED lines=11> */
[----:B0-----:R-:W-:Y:S01]  /*0530*/  IMAD.WIDE.U32 R60, R54, 0x8, R30 ;  /* 0x00000008363c7825 */ /* 0x001fe200078e001e */
[----:B------:R-:W-:-:S03]  /*0540*/  UIMAD.WIDE UR4, UR6, 0x4, UR12 ;  /* 0x00000004060478a5 */ /* 0x000fc6000f8e020c */
[----:B------:R-:W-:Y:S02]  /*0550*/  IMAD.WIDE.U32 R58, R55, 0x8, R30 ;  /* 0x00000008373a7825 */ /* 0x000fe400078e001e */
[----:B------:R-:W4:Y:S02]  /*0560*/  LDG.E.64 R60, desc[UR16][R60.64] ;  /* 0x000000103c3c7981 */ /* 0x000f24000c1e1b00 */
[----:B-1----:R-:W-:-:S04]  /*0570*/  IMAD.WIDE.U32 R24, R54, 0x8, R28 ;  /* 0x0000000836187825 */ /* 0x002fc800078e001c */
[--C-:B------:R-:W-:Y:S01]  /*0580*/  IMAD.WIDE.U32 R26, R55, 0x8, R28.reuse ;  /* 0x00000008371a7825 */ /* 0x100fe200078e001c */
[----:B------:R-:W4:Y:S03]  /*0590*/  LDG.E.64 R58, desc[UR16][R58.64] ;  /* 0x000000103a3a7981 */ /* 0x000f26000c1e1b00 */
[C---:B------:R-:W-:Y:S01]  /*05a0*/  IMAD.WIDE.U32 R28, R56.reuse, 0x8, R28 ;  /* 0x00000008381c7825 */ /* 0x040fe200078e001c */
[----:B--2---:R-:W-:Y:S01]  /*05b0*/  MOV R62, UR4 ;  /* 0x00000004003e7c02 */ /* 0x004fe20008000f00 */
[----:B------:R-:W2:Y:S01]  /*05c0*/  LDG.E.64 R24, desc[UR16][R24.64] ;  /* 0x0000001018187981 */ /* 0x000ea2000c1e1b00 */
[----:B------:R-:W-:Y:S01]  /*05d0*/  MOV R63, UR5 ;  /* 0x00000005003f7c02 */ /* 0x000fe20008000f00 */
[----:B------:R-:W-:Y:S01]  /*05e0*/  IMAD.WIDE.U32 R30, R56, 0x8, R30 ;  /* 0x00000008381e7825 */ /* 0x000fe200078e001e */
[----:B------:R-:W-:Y:S01]  /*05f0*/  ISETP.NE.AND P1, PT, RZ, UR9, PT ;  /* 0x00000009ff007c0c */ /* 0x000fe2000bf25270 */
[----:B------:R-:W2:Y:S01]  /*0600*/  LDG.E.64 R26, desc[UR16][R26.64] ;  /* 0x000000101a1a7981 */ /* 0x000ea2000c1e1b00 */
[----:B------:R-:W0:Y:S03]  /*0610*/  @UP0 LDCU.64 UR4, c[0x0][0x3e0] ;  /* 0x00007c00ff0407ac */ /* 0x000e260008000a00 */
[----:B------:R-:W2:Y:S04]  /*0620*/  LDG.E.64 R28, desc[UR16][R28.64] ;  /* 0x000000101c1c7981 */ /* 0x000ea8000c1e1b00 */
[----:B------:R-:W2:Y:S04]  /*0630*/  LDG.E R62, desc[UR16][R62.64] ;  /* 0x000000103e3e7981 */ /* 0x000ea8000c1e1900 */
[----:B------:R-:W2:Y:S01]  /*0640*/  LDG.E.64 R30, desc[UR16][R30.64] ;  /* 0x000000101e1e7981 */ /* 0x000ea2000c1e1b00 */
[----:B------:R-:W-:Y:S01]  /*0650*/  PLOP3.LUT P3, PT, PT, PT, UP0, 0x80, 0x8 ;  /* 0x000000000008781c */ /* 0x000fe20003f6f008 */
[----:B0-----:R-:W-:Y:S01]  /*0660*/  @UP0 UIMAD.WIDE UR4, UR6, 0x2, UR4 ;  /* 0x00000002060408a5 */ /* 0x001fe2000f8e0204 */
[----:B------:R-:W0:Y:S01]  /*0670*/  S2UR UR7, SR_CgaCtaId ;  /* 0x00000000000779c3 */ /* 0x000e220000008800 */
[----:B------:R-:W-:-:S02]  /*0680*/  ISETP.NE.AND P2, PT, R41, RZ, PT ;  /* 0x000000ff2900720c */ /* 0x000fc40003f45270 */
[----:B---3--:R-:W-:Y:S02]  /*0690*/  R2UR UR10, R0 ;  /* 0x00000000000a72ca */ /* 0x008fe400000e0000 */
[----:B----4-:R-:W-:Y:S02]  /*06a0*/  MOV R68, R60 ;  /* 0x0000003c00447202 */ /* 0x010fe40000000f00 */
[----:B------:R-:W-:Y:S02]  /*06b0*/  SHF.R.U64 R91, R60, 0x10, R61 ;  /* 0x000000103c5b7819 */ /* 0x000fe4000000123d */
[----:B------:R-:W-:Y:S02]  /*06c0*/  MOV R81, R58 ;  /* 0x0000003a00517202 */ /* 0x000fe40000000f00 */
[----:B------:R-:W-:Y:S02]  /*06d0*/  SHF.R.U64 R80, R58, 0x10, R59 ;  /* 0x000000103a507819 */ /* 0x000fe4000000123b */
[----:B--2---:R-:W-:-:S02]  /*06e0*/  SHF.R.U64 R76, R24, 0x10, R25 ;  /* 0x00000010184c7819 */ /* 0x004fc40000001219 */
[----:B------:R-:W-:Y:S02]  /*06f0*/  SHF.R.U32.HI R72, RZ, 0x10, R25 ;  /* 0x00000010ff487819 */ /* 0x000fe40000011619 */
[--C-:B------:R-:W-:Y:S02]  /*0700*/  SHF.R.U64 R66, R26, 0x10, R27.reuse ;  /* 0x000000101a427819 */ /* 0x100fe4000000121b */
[----:B------:R-:W-:Y:S02]  /*0710*/  SHF.R.U32.HI R64, RZ, 0x10, R27 ;  /* 0x00000010ff407819 */ /* 0x000fe4000001161b */
[--C-:B------:R-:W-:Y:S02]  /*0720*/  SHF.R.U64 R60, R28, 0x10, R29.reuse ;  /* 0x000000101c3c7819 */ /* 0x100fe4000000121d */
[----:B------:R-:W-:Y:S01]  /*0730*/  SHF.R.U32.HI R58, RZ, 0x10, R29 ;  /* 0x00000010ff3a7819 */ /* 0x000fe2000001161d */
[----:B------:R-:W-:Y:S01]  /*0740*/  HADD2.F32 R65, -RZ, R27.H0_H0 ;  /* 0x2000001bff417230 */ /* 0x000fe20000004100 */
[----:B------:R-:W-:Y:S01]  /*0750*/  MOV R0, R61 ;  /* 0x0000003d00007202 */ /* 0x000fe20000000f00 */
[----:B------:R-:W-:Y:S01]  /*0760*/  HADD2.F32 R24, -RZ, R24.H0_H0 ;  /* 0x20000018ff187230 */ /* 0x000fe20000004100 */
[----:B------:R-:W-:Y:S01]  /*0770*/  SHF.R.U32.HI R67, RZ, 0x10, R61 ;  /* 0x00000010ff437819 */ /* 0x000fe2000001163d */
[----:B------:R-:W-:Y:S01]  /*0780*/  HADD2.F32 R25, -RZ, R25.H0_H0 ;  /* 0x20000019ff197230 */ /* 0x000fe20000004100 */
[----:B------:R-:W-:Y:S01]  /*0790*/  FSEL R27, R62, RZ, !P1 ;  /* 0x000000ff3e1b7208 */ /* 0x000fe20004800000 */
[----:B------:R-:W-:-:S02]  /*07a0*/  HADD2.F32 R69, -RZ, R26.H0_H0 ;  /* 0x2000001aff457230 */ /* 0x000fc40000004100 */
[----:B------:R-:W-:Y:S02]  /*07b0*/  HADD2.F32 R76, -RZ, R76.H0_H0 ;  /* 0x2000004cff4c7230 */ /* 0x000fe40000004100 */
[----:B------:R-:W-:Y:S02]  /*07c0*/  HADD2.F32 R72, -RZ, R72.H0_H0 ;  /* 0x20000048ff487230 */ /* 0x000fe40000004100 */
[----:B------:R-:W-:Y:S02]  /*07d0*/  HADD2.F32 R61, -RZ, R28.H0_H0 ;  /* 0x2000001cff3d7230 */ /* 0x000fe40000004100 */
[----:B------:R-:W-:Y:S02]  /*07e0*/  HADD2.F32 R57, -RZ, R29.H0_H0 ;  /* 0x2000001dff397230 */ /* 0x000fe40000004100 */
[----:B------:R-:W-:Y:S02]  /*07f0*/  HADD2.F32 R66, -RZ, R66.H0_H0 ;  /* 0x20000042ff427230 */ /* 0x000fe40000004100 */
[----:B------:R-:W-:-:S02]  /*0800*/  HADD2.F32 R64, -RZ, R64.H0_H0 ;  /* 0x20000040ff407230 */ /* 0x000fc40000004100 */
[----:B------:R-:W-:Y:S02]  /*0810*/  HADD2.F32 R60, -RZ, R60.H0_H0 ;  /* 0x2000003cff3c7230 */ /* 0x000fe40000004100 */
[----:B------:R-:W-:Y:S02]  /*0820*/  HADD2.F32 R58, -RZ, R58.H0_H0 ;  /* 0x2000003aff3a7230 */ /* 0x000fe40000004100 */
        /* <DEDUP_REMOVED lines=14> */
[----:B------:R-:W-:Y:S02]  /*0910*/  MOV R83, R30 ;  /* 0x0000001e00537202 */ /* 0x000fe40000000f00 */
[----:B------:R-:W-:Y:S01]  /*0920*/  FMUL.FTZ R79, R38, R27 ;  /* 0x0000001b264f7220 */ /* 0x000fe20000410000 */
[----:B------:R-:W-:Y:S01]  /*0930*/  SHF.R.U64 R85, R30, 0x10, R31 ;  /* 0x000000101e557819 */ /* 0x000fe2000000121f */
[----:B------:R-:W-:Y:S02]  /*0940*/  HADD2.F32 R30, -RZ, R0.H0_H0 ;  /* 0x20000000ff1e7230 */ /* 0x000fe40000004100 */
[----:B------:R-:W-:Y:S01]  /*0950*/  FMUL.FTZ R0, R24, UR10 ;  /* 0x0000000a18007c20 */ /* 0x000fe20008410000 */
[----:B------:R-:W-:Y:S01]  /*0960*/  FMUL.FTZ R77, R46, R91 ;  /* 0x0000005b2e4d7220 */ /* 0x000fe20000410000 */
[----:B------:R-:W-:Y:S01]  /*0970*/  FADD.FTZ R24, RZ, R79 ;  /* 0x0000004fff187221 */ /* 0x000fe20000010000 */
[----:B------:R-:W-:-:S02]  /*0980*/  MOV R86, R31 ;  /* 0x0000001f00567202 */ /* 0x000fc40000000f00 */
[----:B------:R-:W-:Y:S01]  /*0990*/  SHF.R.U32.HI R88, RZ, 0x10, R31 ;  /* 0x00000010ff587819 */ /* 0x000fe2000001161f */
[----:B------:R-:W-:Y:S02]  /*09a0*/  HADD2.F32 R31, -RZ, R67.H0_H0 ;  /* 0x20000043ff1f7230 */ /* 0x000fe40000004100 */
[----:B------:R-:W-:Y:S01]  /*09b0*/  FMUL.FTZ R75, R39, R30 ;  /* 0x0000001e274b7220 */ /* 0x000fe20000410000 */
[----:B------:R-:W-:Y:S01]  /*09c0*/  FADD.FTZ R24, R77, R24 ;  /* 0x000000184d187221 */ /* 0x000fe20000010000 */
[----:B------:R-:W-:Y:S02]  /*09d0*/  HADD2.F32 R81, -RZ, R81.H0_H0 ;  /* 0x20000051ff517230 */ /* 0x000fe40000004100 */
[----:B------:R-:W-:Y:S01]  /*09e0*/  FMUL.FTZ R76, R76, UR10 ;  /* 0x0000000a4c4c7c20 */ /* 0x000fe20008410000 */
[----:B------:R-:W-:Y:S01]  /*09f0*/  FMUL.FTZ R73, R47, R31 ;  /* 0x0000001f2f497220 */ /* 0x000fe20000410000 */
[----:B------:R-:W-:Y:S01]  /*0a00*/  FADD.FTZ R24, R75, R24 ;  /* 0x000000184b187221 */ /* 0x000fe20000010000 */
[----:B------:R-:W-:Y:S01]  /*0a10*/  FFMA.FTZ R29, R0, R79, RZ ;  /* 0x0000004f001d7223 */ /* 0x000fe200000100ff */
[----:B------:R-:W-:Y:S01]  /*0a20*/  MOV R82, R59 ;  /* 0x0000003b00527202 */ /* 0x000fe20000000f00 */
[----:B------:R-:W-:Y:S01]  /*0a30*/  FMUL.FTZ R78, R25, UR10 ;  /* 0x0000000a194e7c20 */ /* 0x000fe20008410000 */
[----:B------:R-:W-:-:S02]  /*0a40*/  HADD2.F32 R80, -RZ, R80.H0_H0 ;  /* 0x20000050ff507230 */ /* 0x000fc40000004100 */
[----:B------:R-:W-:Y:S01]  /*0a50*/  FMUL.FTZ R74, R36, R81 ;  /* 0x00000051244a7220 */ /* 0x000fe20000410000 */
[----:B------:R-:W-:Y:S01]  /*0a60*/  FADD.FTZ R25, R73, R24 ;  /* 0x0000001849197221 */ /* 0x000fe20000010000 */
[----:B------:R-:W-:Y:S01]  /*0a70*/  FFMA.FTZ R29, R76, R77, R29 ;  /* 0x0000004d4c1d7223 */ /* 0x000fe2000001001d */
[----:B------:R-:W-:Y:S01]  /*0a80*/  SHF.R.U32.HI R84, RZ, 0x10, R59 ;  /* 0x00000010ff547819 */ /* 0x000fe2000001163b */
[----:B------:R-:W-:Y:S02]  /*0a90*/  HADD2.F32 R82, -RZ, R82.H0_H0 ;  /* 0x20000052ff527230 */ /* 0x000fe40000004100 */
[----:B------:R-:W-:Y:S01]  /*0aa0*/  FMUL.FTZ R71, R44, R80 ;  /* 0x000000502c477220 */ /* 0x000fe20000410000 */
[----:B------:R-:W-:Y:S01]  /*0ab0*/  FADD.FTZ R24, R74, R25 ;  /* 0x000000194a187221 */ /* 0x000fe20000010000 */
[----:B------:R-:W-:Y:S01]  /*0ac0*/  FMUL.FTZ R72, R72, UR10 ;  /* 0x0000000a48487c20 */ /* 0x000fe20008410000 */
[----:B------:R-:W-:Y:S01]  /*0ad0*/  FFMA.FTZ R29, R78, R75, R29 ;  /* 0x0000004b4e1d7223 */ /* 0x000fe2000001001d */
[----:B------:R-:W-:-:S02]  /*0ae0*/  HADD2.F32 R84, -RZ, R84.H0_H0 ;  /* 0x20000054ff547230 */ /* 0x000fc40000004100 */
[----:B------:R-:W-:Y:S01]  /*0af0*/  FMUL.FTZ R70, R37, R82 ;  /* 0x0000005225467220 */ /* 0x000fe20000410000 */
[----:B------:R-:W-:Y:S01]  /*0b00*/  FADD.FTZ R25, R71, R24 ;  /* 0x0000001847197221 */ /* 0x000fe20000010000 */
[----:B------:R-:W-:Y:S01]  /*0b10*/  FMUL.FTZ R69, R69, UR10 ;  /* 0x0000000a45457c20 */ /* 0x000fe20008410000 */
[----:B------:R-:W-:Y:S01]  /*0b20*/  FFMA.FTZ R26, R72, R73, R29 ;  /* 0x00000049481a7223 */ /* 0x000fe2000001001d */
        /* <DEDUP_REMOVED lines=15> */
[----:B------:R-:W-:Y:S02]  /*0c20*/  FADD.FTZ R29, R24, R63 ;  /* 0x0000003f181d7221 */ /* 0x000fe40000010000 */
[----:B------:R-:W-:Y:S01]  /*0c30*/  FFMA.FTZ R24, R64, R67, R25 ;  /* 0x0000004340187223 */ /* 0x000fe20000010019 */
[----:B------:R-:W-:-:S02]  /*0c40*/  HADD2.F32 R86, -RZ, R86.H0_H0 ;  /* 0x20000056ff567230 */ /* 0x000fc40000004100 */
[----:B------:R-:W-:Y:S01]  /*0c50*/  FMUL.FTZ R60, R60, UR10 ;  /* 0x0000000a3c3c7c20 */ /* 0x000fe20008410000 */
[----:B------:R-:W-:Y:S01]  /*0c60*/  FFMA.FTZ R25, R61, R68, R24 ;  /* 0x000000443d197223 */ /* 0x000fe20000010018 */
[----:B------:R-:W-:Y:S02]  /*0c70*/  HADD2.F32 R88, -RZ, R88.H0_H0 ;  /* 0x20000058ff587230 */ /* 0x000fe40000004100 */
[----:B------:R-:W-:Y:S01]  /*0c80*/  FMUL.FTZ R62, R35, R86 ;  /* 0x00000056233e7220 */ /* 0x000fe20000410000 */
[----:B------:R-:W-:Y:S01]  /*0c90*/  FMUL.FTZ R57, R57, UR10 ;  /* 0x0000000a39397c20 */ /* 0x000fe20008410000 */
[----:B------:R-:W-:Y:S01]  /*0ca0*/  FFMA.FTZ R24, R60, R63, R25 ;  /* 0x0000003f3c187223 */ /* 0x000fe20000010019 */
[----:B------:R-:W-:Y:S01]  /*0cb0*/  FMUL.FTZ R58, R58, UR10 ;  /* 0x0000000a3a3a7c20 */ /* 0x000fe20008410000 */
[----:B------:R-:W-:Y:S02]  /*0cc0*/  FMUL.FTZ R59, R43, R88 ;  /* 0x000000582b3b7220 */ /* 0x000fe40000410000 */
        /* <DEDUP_REMOVED lines=13> */
[----:B------:R-:W-:Y:S01]  /*0da0*/  PLOP3.LUT P4, PT, PT, PT, UP2, 0x80, 0x8 ;  /* 0x000000000008781c */ /* 0x000fe20003f8f028 */
        /* <DEDUP_REMOVED lines=52> */
[----:B--2---:R-:W-:-:S05]  /*10f0*/  @P3 HADD2.F32 R26, -RZ, R26.H0_H0 ;  /* 0x2000001aff1a3230 */ /* 0x004fca0000004100 */
[----:B------:R-:W-:Y:S01]  /*1100*/  @P3 R2UR UR5, R26 ;  /* 0x000000001a0532ca */ /* 0x000fe200000e0000 */
[----:B------:R-:W-:Y:S06]  /*1110*/  BAR.SYNC.DEFER_BLOCKING 0x0 ;  /* 0x0000000000007b1d */ /* 0x000fec0000010000 */
[----:B0-----:R-:W1:Y:S01]  /*1120*/  LDS.128 R24, [UR7] ;  /* 0x00000007ff187984 */ /* 0x001e620008000c00 */
[----:B------:R-:W-:Y:S02]  /*1130*/  UIADD3 UR7, UPT, UPT, UR4, 0x1830, URZ ;  /* 0x0000183004077890 */ /* 0x000fe4000fffe0ff */
        /* <DEDUP_REMOVED lines=35> */
[----:B------:R-:W-:Y:S01]  /*1370*/  @UP0 UMOV UR4, UR5 ;  /* 0x0000000500040c82 */ /* 0x000fe20008000000 */
[----:B------:R-:W-:Y:S05]  /*1380*/  BRA.U UP1, `(.L_x_993) ;  /* 0x0000001101287547 */ /* 0x000fea000b800000 */
        /* <DEDUP_REMOVED lines=28> */
[----:B------:R0:W-:Y:S01]  /*1550*/  F2F.F16.F32 R75, R0 ;  /* 0x00000000004b7304 */ /* 0x0001e20000200800 */
        /* <DEDUP_REMOVED lines=56> */
[----:B------:R-:W-:Y:S01]  /*18e0*/  F2F.F16.F32 R0, R0 ;  /* 0x0000000000007304 */ /* 0x000fe20000200800 */
[----:B------:R-:W-:-:S02]  /*18f0*/  FSEL R64, R64, RZ, P2 ;  /* 0x000000ff40407208 */ /* 0x000fc40001000000 */
[----:B------:R-:W-:Y:S02]  /*1900*/  FSEL R58, R58, RZ, P0 ;  /* 0x000000ff3a3a7208 */ /* 0x000fe40000000000 */
[----:B------:R-:W-:-:S03]  /*1910*/  LOP3.LUT P0, RZ, R90, 0xff, RZ, 0xc0, !PT ;  /* 0x000000ff5aff7812 */ /* 0x000fc6000780c0ff */
[----:B------:R-:W1:Y:S01]  /*1920*/  F2F.F16.F32 R27, R27 ;  /* 0x0000001b001b7304 */ /* 0x000e620000200800 */
[----:B------:R-:W-:-:S07]  /*1930*/  FSEL R61, R61, RZ, P0 ;  /* 0x000000ff3d3d7208 */ /* 0x000fce0000000000 */
[----:B------:R-:W2:Y:S01]  /*1940*/  F2F.F16.F32 R26, R26 ;  /* 0x0000001a001a7304 */ /* 0x000ea20000200800 */
[----:B-1----:R-:W-:-:S07]  /*1950*/  PRMT R63, R0, 0x5410, R27 ;  /* 0x00005410003f7816 */ /* 0x002fce000000001b */
[----:B------:R-:W1:Y:S01]  /*1960*/  F2F.F16.F32 R28, R28 ;  /* 0x0000001c001c7304 */ /* 0x000e620000200800 */
[----:B--2---:R-:W-:-:S07]  /*1970*/  IMAD.WIDE.U32 R26, R26, 0x10000, RZ ;  /* 0x000100001a1a7825 */ /* 0x004fce00078e00ff */
[----:B------:R-:W-:Y:S01]  /*1980*/  F2F.F16.F32 R30, R30 ;  /* 0x0000001e001e7304 */ /* 0x000fe20000200800 */
[----:B-1----:R-:W-:-:S07]  /*1990*/  IMAD.WIDE.U32 R28, R28, 0x10000, RZ ;  /* 0x000100001c1c7825 */ /* 0x002fce00078e00ff */
[----:B------:R-:W1:Y:S01]  /*19a0*/  F2F.F16.F32 R31, R64 ;  /* 0x00000040001f7304 */ /* 0x000e620000200800 */
[----:B------:R-:W-:Y:S02]  /*19b0*/  LOP3.LUT R29, R63, R29, RZ, 0xfc, !PT ;  /* 0x0000001d3f1d7212 */ /* 0x000fe400078efcff */
[----:B------:R-:W-:-:S05]  /*19c0*/  LOP3.LUT R28, R28, R75, RZ, 0xfc, !PT ;  /* 0x0000004b1c1c7212 */ /* 0x000fca00078efcff */
[----:B------:R-:W2:Y:S01]  /*19d0*/  F2F.F16.F32 R60, R60 ;  /* 0x0000003c003c7304 */ /* 0x000ea20000200800 */
[----:B-1----:R-:W-:-:S07]  /*19e0*/  PRMT R59, R30, 0x5410, R31 ;  /* 0x000054101e3b7816 */ /* 0x002fce000000001f */
[----:B------:R-:W-:Y:S01]  /*19f0*/  F2F.F16.F32 R57, R57 ;  /* 0x0000003900397304 */ /* 0x000fe20000200800 */
[----:B------:R-:W-:Y:S01]  /*1a00*/  LOP3.LUT R27, R59, R27, RZ, 0xfc, !PT ;  /* 0x0000001b3b1b7212 */ /* 0x000fe200078efcff */
[----:B--2---:R-:W-:-:S06]  /*1a10*/  IMAD.WIDE.U32 R30, R60, 0x10000, RZ ;  /* 0x000100003c1e7825 */ /* 0x004fcc00078e00ff */
[----:B------:R-:W1:Y:S08]  /*1a20*/  F2F.F16.F32 R58, R58 ;  /* 0x0000003a003a7304 */ /* 0x000e700000200800 */
[----:B------:R-:W2:Y:S01]  /*1a30*/  F2F.F16.F32 R65, R65 ;  /* 0x0000004100417304 */ /* 0x000ea20000200800 */
[----:B-1----:R-:W-:-:S07]  /*1a40*/  PRMT R57, R57, 0x5410, R58 ;  /* 0x0000541039397816 */ /* 0x002fce000000003a */
[----:B------:R-:W1:Y:S01]  /*1a50*/  F2F.F16.F32 R61, R61 ;  /* 0x0000003d003d7304 */ /* 0x000e620000200800 */
        /* <DEDUP_REMOVED lines=10> */
.L_x_994:
        /* <DEDUP_REMOVED lines=12> */
[----:B------:R0:W-:Y:S01]  /*1bc0*/  F2F.F16.F32 R75, R24 ;  /* 0x00000018004b7304 */ /* 0x0001e20000200800 */
[----:B------:R-:W-:Y:S01]  /*1bd0*/  FMUL.FTZ R58, R57, UR10 ;  /* 0x0000000a393a7c20 */ /* 0x000fe20008410000 */
[----:B------:R-:W-:Y:S01]  /*1be0*/  FMUL.FTZ R72, R72, UR10 ;  /* 0x0000000a48487c20 */ /* 0x000fe20008410000 */
[--C-:B------:R-:W-:Y:S01]  /*1bf0*/  FFMA.FTZ R66, R66, UR7, R25.reuse ;  /* 0x0000000742427c23 */ /* 0x100fe20008010019 */
[----:B-----5:R-:W-:Y:S01]  /*1c00*/  LOP3.LUT P0, RZ, R89, 0xff, RZ, 0xc0, !PT ;  /* 0x000000ff59ff7812 */ /* 0x020fe2000780c0ff */
[----:B------:R-:W-:Y:S01]  /*1c10*/  FADD.FTZ R73, R77, -R76 ;  /* 0x8000004c4d497221 */ /* 0x000fe20000010000 */
[----:B------:R-:W-:Y:S01]  /*1c20*/  FFMA.FTZ R69, R69, UR7, R25 ;  /* 0x0000000745457c23 */ /* 0x000fe20008010019 */
[----:B------:R-:W-:Y:S01]  /*1c30*/  FADD.FTZ R66, R71, -R66 ;  /* 0x8000004247427221 */ /* 0x000fe20000010000 */
[----:B------:R1:W-:Y:S01]  /*1c40*/  F2F.F16.F32 R0, R29 ;  /* 0x0000001d00007304 */ /* 0x0003e20000200800 */
[----:B0-----:R-:W-:Y:S01]  /*1c50*/  FMUL.FTZ R24, R24, UR4 ;  /* 0x0000000418187c20 */ /* 0x001fe20008410000 */
[----:B------:R-:W-:Y:S01]  /*1c60*/  FMUL.FTZ R73, R73, UR10 ;  /* 0x0000000a49497c20 */ /* 0x000fe20008410000 */
[----:B------:R-:W-:Y:S01]  /*1c70*/  FADD.FTZ R74, R74, -R69 ;  /* 0x800000454a4a7221 */ /* 0x000fe20000010000 */
[--C-:B------:R-:W-:Y:S01]  /*1c80*/  FFMA.FTZ R65, R65, UR7, R25.reuse ;  /* 0x0000000741417c23 */ /* 0x100fe20008010019 */
[----:B------:R-:W-:Y:S01]  /*1c90*/  FMUL.FTZ R57, R24, UR24 ;  /* 0x0000001818397c20 */ /* 0x000fe20008410000 */
[----:B------:R-:W-:Y:S01]  /*1ca0*/  FFMA.FTZ R31, R61, UR7, R25 ;  /* 0x000000073d1f7c23 */ /* 0x000fe20008010019 */
[----:B------:R-:W-:Y:S01]  /*1cb0*/  FMUL.FTZ R61, R66, UR10 ;  /* 0x0000000a423d7c20 */ /* 0x000fe20008410000 */
[----:B------:R0:W2:Y:S01]  /*1cc0*/  F2F.F16.F32 R27, R72 ;  /* 0x00000048001b7304 */ /* 0x0000a20000200800 */
[----:B-1----:R-:W-:Y:S01]  /*1cd0*/  FMUL.FTZ R29, R29, UR4 ;  /* 0x000000041d1d7c20 */ /* 0x002fe20008410000 */
[----:B------:R-:W-:Y:S01]  /*1ce0*/  FSEL R57, R57, RZ, P0 ;  /* 0x000000ff39397208 */ /* 0x000fe20000000000 */
[----:B------:R-:W-:Y:S01]  /*1cf0*/  FMUL.FTZ R74, R74, UR10 ;  /* 0x0000000a4a4a7c20 */ /* 0x000fe20008410000 */
[----:B------:R-:W-:Y:S01]  /*1d00*/  LOP3.LUT P0, RZ, R89, 0xff0000, RZ, 0xc0, !PT ;  /* 0x00ff000059ff7812 */ /* 0x000fe2000780c0ff */
[----:B------:R-:W-:Y:S01]  /*1d10*/  FMUL.FTZ R29, R29, UR24 ;  /* 0x000000181d1d7c20 */ /* 0x000fe20008410000 */
[----:B------:R-:W-:Y:S01]  /*1d20*/  FADD.FTZ R65, R70, -R65 ;  /* 0x8000004146417221 */ /* 0x000fe20000010000 */
[--C-:B------:R-:W-:Y:S01]  /*1d30*/  FFMA.FTZ R26, R64, UR7, R25.reuse ;  /* 0x00000007401a7c23 */ /* 0x100fe20008010019 */
[----:B------:R1:W-:Y:S01]  /*1d40*/  F2F.F16.F32 R28, R73 ;  /* 0x00000049001c7304 */ /* 0x0003e20000200800 */
[----:B0-----:R-:W-:Y:S01]  /*1d50*/  FMUL.FTZ R72, R72, UR4 ;  /* 0x0000000448487c20 */ /* 0x001fe20008410000 */
[----:B------:R-:W-:Y:S01]  /*1d60*/  FSEL R66, R29, RZ, P0 ;  /* 0x000000ff1d427208 */ /* 0x000fe20000000000 */
[----:B------:R-:W-:Y:S01]  /*1d70*/  FMUL.FTZ R64, R65, UR10 ;  /* 0x0000000a41407c20 */ /* 0x000fe20008410000 */
[----:B------:R-:W-:Y:S01]  /*1d80*/  ISETP.GE.U32.AND P0, PT, R89, 0x1000000, PT ;  /* 0x010000005900780c */ /* 0x000fe20003f06070 */
[----:B------:R-:W-:Y:S01]  /*1d90*/  FMUL.FTZ R72, R72, UR24 ;  /* 0x0000001848487c20 */ /* 0x000fe20008410000 */
[----:B------:R-:W-:Y:S01]  /*1da0*/  FADD.FTZ R26, R67, -R26 ;  /* 0x8000001a431a7221 */ /* 0x000fe20000010000 */
[----:B------:R-:W-:Y:S01]  /*1db0*/  FFMA.FTZ R60, R60, UR7, R25 ;  /* 0x000000073c3c7c23 */ /* 0x000fe20008010019 */
[----:B------:R0:W-:Y:S01]  /*1dc0*/  F2F.F16.F32 R69, R74 ;  /* 0x0000004a00457304 */ /* 0x0001e20000200800 */
[----:B-1----:R-:W-:Y:S01]  /*1dd0*/  FMUL.FTZ R73, R73, UR4 ;  /* 0x0000000449497c20 */ /* 0x002fe20008410000 */
[----:B------:R-:W-:Y:S01]  /*1de0*/  FSEL R72, R72, RZ, P0 ;  /* 0x000000ff48487208 */ /* 0x000fe20000000000 */
[----:B------:R-:W-:Y:S01]  /*1df0*/  FMUL.FTZ R70, R26, UR10 ;  /* 0x0000000a1a467c20 */ /* 0x000fe20008410000 */
[----:B------:R-:W-:Y:S01]  /*1e00*/  LOP3.LUT P0, RZ, R89, 0xff00, RZ, 0xc0, !PT ;  /* 0x0000ff0059ff7812 */ /* 0x000fe2000780c0ff */
[----:B------:R-:W-:Y:S01]  /*1e10*/  FMUL.FTZ R29, R73, UR24 ;  /* 0x00000018491d7c20 */ /* 0x000fe20008410000 */
[----:B------:R-:W-:Y:S01]  /*1e20*/  FADD.FTZ R59, R59, -R62 ;  /* 0x8000003e3b3b7221 */ /* 0x000fe20000010000 */
[----:B------:R-:W-:Y:S01]  /*1e30*/  FADD.FTZ R63, R63, -R60 ;  /* 0x8000003c3f3f7221 */ /* 0x000fe20000010000 */
[----:B------:R1:W-:Y:S01]  /*1e40*/  F2F.F16.F32 R30, R64 ;  /* 0x00000040001e7304 */ /* 0x0003e20000200800 */
[----:B0-----:R-:W-:Y:S01]  /*1e50*/  FMUL.FTZ R74, R74, UR4 ;  /* 0x000000044a4a7c20 */ /* 0x001fe20008410000 */
[----:B------:R-:W-:Y:S01]  /*1e60*/  FSEL R29, R29, RZ, P0 ;  /* 0x000000ff1d1d7208 */ /* 0x000fe20000000000 */
[----:B------:R-:W-:Y:S01]  /*1e70*/  FMUL.FTZ R59, R59, UR10 ;  /* 0x0000000a3b3b7c20 */ /* 0x000fe20008410000 */
[----:B------:R-:W-:Y:S01]  /*1e80*/  LOP3.LUT P0, RZ, R87, 0xff, RZ, 0xc0, !PT ;  /* 0x000000ff57ff7812 */ /* 0x000fe2000780c0ff */
[----:B------:R-:W-:Y:S01]  /*1e90*/  FMUL.FTZ R74, R74, UR24 ;  /* 0x000000184a4a7c20 */ /* 0x000fe20008410000 */
[----:B------:R-:W-:Y:S01]  /*1ea0*/  FMUL.FTZ R63, R63, UR10 ;  /* 0x0000000a3f3f7c20 */ /* 0x000fe20008410000 */
[----:B------:R-:W-:Y:S01]  /*1eb0*/  FADD.FTZ R31, R68, -R31 ;  /* 0x8000001f441f7221 */ /* 0x000fe20000010000 */
[----:B------:R0:W-:Y:S01]  /*1ec0*/  F2F.F16.F32 R67, R57 ;  /* 0x0000003900437304 */ /* 0x0001e20000200800 */
[----:B-1----:R-:W-:Y:S01]  /*1ed0*/  FMUL.FTZ R64, R64, UR4 ;  /* 0x0000000440407c20 */ /* 0x002fe20008410000 */
[C---:B------:R-:W-:Y:S01]  /*1ee0*/  ISETP.GE.U32.AND P2, PT, R90.reuse, 0x1000000, PT ;  /* 0x010000005a00780c */ /* 0x040fe20003f46070 */
[----:B------:R-:W-:Y:S01]  /*1ef0*/  FMUL.FTZ R31, R31, UR10 ;  /* 0x0000000a1f1f7c20 */ /* 0x000fe20008410000 */
[----:B------:R-:W-:Y:S01]  /*1f00*/  LOP3.LUT P1, RZ, R90, 0xff00, RZ, 0xc0, !PT ;  /* 0x0000ff005aff7812 */ /* 0x000fe2000782c0ff */
[----:B------:R-:W-:Y:S01]  /*1f10*/  FMUL.FTZ R64, R64, UR24 ;  /* 0x0000001840407c20 */ /* 0x000fe20008410000 */
[----:B--2---:R-:W-:Y:S01]  /*1f20*/  PRMT R81, R0, 0x5410, R27 ;  /* 0x0000541000517816 */ /* 0x004fe2000000001b */
[----:B------:R-:W-:Y:S01]  /*1f30*/  FMUL.FTZ R0, R31, UR4 ;  /* 0x000000041f007c20 */ /* 0x000fe20008410000 */
[----:B------:R1:W-:Y:S01]  /*1f40*/  F2F.F16.F32 R65, R70 ;  /* 0x0000004600417304 */ /* 0x0003e20000200800 */
[----:B0-----:R-:W-:-:S02]  /*1f50*/  FSEL R57, R74, RZ, P0 ;  /* 0x000000ff4a397208 */ /* 0x001fc40000000000 */
[----:B------:R-:W-:Y:S01]  /*1f60*/  LOP3.LUT P0, RZ, R87, 0xff0000, RZ, 0xc0, !PT ;  /* 0x00ff000057ff7812 */ /* 0x000fe2000780c0ff */
[----:B------:R-:W-:-:S03]  /*1f70*/  FMUL.FTZ R0, R0, UR24 ;  /* 0x0000001800007c20 */ /* 0x000fc60008410000 */
[----:B------:R-:W-:Y:S01]  /*1f80*/  FSEL R64, R64, RZ, P0 ;  /* 0x000000ff40407208 */ /* 0x000fe20000000000 */
[----:B------:R0:W2:Y:S01]  /*1f90*/  F2F.F16.F32 R26, R61 ;  /* 0x0000003d001a7304 */ /* 0x0000a20000200800 */
[----:B-1----:R-:W-:Y:S01]  /*1fa0*/  FMUL.FTZ R70, R70, UR4 ;  /* 0x0000000446467c20 */ /* 0x002fe20008410000 */
[----:B------:R-:W-:-:S03]  /*1fb0*/  ISETP.GE.U32.AND P0, PT, R87, 0x1000000, PT ;  /* 0x010000005700780c */ /* 0x000fc60003f06070 */
[----:B------:R-:W-:-:S03]  /*1fc0*/  FMUL.FTZ R62, R70, UR24 ;  /* 0x00000018463e7c20 */ /* 0x000fc60008410000 */
[----:B------:R1:W-:Y:S01]  /*1fd0*/  F2F.F16.F32 R25, R58 ;  /* 0x0000003a00197304 */ /* 0x0003e20000200800 */
[----:B0-----:R-:W-:Y:S01]  /*1fe0*/  FMUL.FTZ R61, R61, UR4 ;  /* 0x000000043d3d7c20 */ /* 0x001fe20008410000 */
[----:B------:R-:W-:Y:S02]  /*1ff0*/  FSEL R62, R62, RZ, P0 ;  /* 0x000000ff3e3e7208 */ /* 0x000fe40000000000 */
[----:B------:R-:W-:Y:S01]  /*2000*/  LOP3.LUT P0, RZ, R87, 0xff00, RZ, 0xc0, !PT ;  /* 0x0000ff0057ff7812 */ /* 0x000fe2000780c0ff */
[----:B------:R-:W-:Y:S01]  /*2010*/  FMUL.FTZ R61, R61, UR24 ;  /* 0x000000183d3d7c20 */ /* 0x000fe20008410000 */
[----:B--2---:R-:W-:Y:S02]  /*2020*/  IMAD.WIDE.U32 R26, R26, 0x10000, RZ ;  /* 0x000100001a1a7825 */ /* 0x004fe400078e00ff */
[----:B------:R0:W-:Y:S02]  /*2030*/  F2F.F16.F32 R24, R59 ;  /* 0x0000003b00187304 */ /* 0x0001e40000200800 */
[----:B-1----:R-:W-:Y:S01]  /*2040*/  FMUL.FTZ R58, R58, UR4 ;  /* 0x000000043a3a7c20 */ /* 0x002fe20008410000 */
[----:B------:R-:W-:-:S02]  /*2050*/  FSEL R61, R61, RZ, P0 ;  /* 0x000000ff3d3d7208 */ /* 0x000fc40000000000 */
[----:B------:R-:W-:Y:S01]  /*2060*/  LOP3.LUT P0, RZ, R90, 0xff0000, RZ, 0xc0, !PT ;  /* 0x00ff00005aff7812 */ /* 0x000fe2000780c0ff */
[----:B------:R-:W-:Y:S02]  /*2070*/  FMUL.FTZ R58, R58, UR24 ;  /* 0x000000183a3a7c20 */ /* 0x000fe40008410000 */
[----:B------:R1:W-:Y:S01]  /*2080*/  F2F.F16.F32 R68, R29 ;  /* 0x0000001d00447304 */ /* 0x0003e20000200800 */
[----:B0-----:R-:W-:Y:S02]  /*2090*/  FMUL.FTZ R59, R59, UR4 ;  /* 0x000000043b3b7c20 */ /* 0x001fe40008410000 */
[----:B------:R-:W-:Y:S02]  /*20a0*/  FSEL R74, R58, RZ, P0 ;  /* 0x000000ff3a4a7208 */ /* 0x000fe40000000000 */
[----:B------:R-:W-:Y:S01]  /*20b0*/  LOP3.LUT P0, RZ, R90, 0xff, RZ, 0xc0, !PT ;  /* 0x000000ff5aff7812 */ /* 0x000fe2000780c0ff */
[----:B------:R-:W-:Y:S02]  /*20c0*/  FMUL.FTZ R59, R59, UR24 ;  /* 0x000000183b3b7c20 */ /* 0x000fe40008410000 */
[----:B------:R0:W-:Y:S01]  /*20d0*/  F2F.F16.F32 R60, R63 ;  /* 0x0000003f003c7304 */ /* 0x0001e20000200800 */
[----:B-1----:R-:W-:-:S02]  /*20e0*/  FMUL.FTZ R29, R63, UR4 ;  /* 0x000000043f1d7c20 */ /* 0x002fc40008410000 */
[----:B------:R-:W-:Y:S02]  /*20f0*/  FSEL R79, R59, RZ, P2 ;  /* 0x000000ff3b4f7208 */ /* 0x000fe40001000000 */
[----:B------:R-:W1:Y:S01]  /*2100*/  LDC.64 R58, c[0x0][0x478] ;  /* 0x00011e00ff3a7b82 */ /* 0x000e620000000a00 */
[----:B------:R-:W-:Y:S01]  /*2110*/  FMUL.FTZ R29, R29, UR24 ;  /* 0x000000181d1d7c20 */ /* 0x000fe20008410000 */
[----:B------:R-:W-:Y:S01]  /*2120*/  FSEL R0, R0, RZ, P0 ;  /* 0x000000ff00007208 */ /* 0x000fe20000000000 */
[----:B------:R2:W-:Y:S01]  /*2130*/  F2F.F16.F32 R71, R31 ;  /* 0x0000001f00477304 */ /* 0x0005e20000200800 */
[----:B0-----:R-:W-:Y:S02]  /*2140*/  PRMT R63, R30, 0x5410, R65 ;  /* 0x000054101e3f7816 */ /* 0x001fe40000000041 */
[----:B------:R-:W-:Y:S01]  /*2150*/  FSEL R76, R29, RZ, P1 ;  /* 0x000000ff1d4c7208 */ /* 0x000fe20000800000 */
[----:B------:R-:W-:Y:S01]  /*2160*/  IMAD.WIDE.U32 R28, R28, 0x10000, RZ ;  /* 0x000100001c1c7825 */ /* 0x000fe200078e00ff */
[----:B------:R-:W-:-:S03]  /*2170*/  LOP3.LUT R63, R63, R27, RZ, 0xfc, !PT ;  /* 0x0000001b3f3f7212 */ /* 0x000fc600078efcff */
[----:B------:R-:W-:Y:S01]  /*2180*/  F2F.F16.F32 R66, R66 ;  /* 0x0000004200427304 */ /* 0x000fe20000200800 */
[----:B--2---:R-:W0:Y:S01]  /*2190*/  LDC.64 R30, c[0x0][0x468] ;  /* 0x00011a00ff1e7b82 */ /* 0x004e220000000a00 */
[----:B------:R-:W-:-:S06]  /*21a0*/  LOP3.LUT R65, R81, R29, RZ, 0xfc, !PT ;  /* 0x0000001d51417212 */ /* 0x000fcc00078efcff */
[----:B------:R-:W-:Y:S08]  /*21b0*/  F2F.F16.F32 R76, R76 ;  /* 0x0000004c004c7304 */ /* 0x000ff00000200800 */
[----:B------:R-:W2:Y:S08]  /*21c0*/  F2F.F16.F32 R73, R72 ;  /* 0x0000004800497304 */ /* 0x000eb00000200800 */
[----:B------:R3:W4:Y:S01]  /*21d0*/  F2F.F16.F32 R72, R61 ;  /* 0x0000003d00487304 */ /* 0x0007220000200800 */
[----:B--2---:R-:W-:-:S07]  /*21e0*/  PRMT R73, R66, 0x5410, R73 ;  /* 0x0000541042497816 */ /* 0x004fce0000000049 */
[----:B------:R2:W-:Y:S01]  /*21f0*/  F2F.F16.F32 R70, R64 ;  /* 0x0000004000467304 */ /* 0x0005e20000200800 */
[----:B---3--:R-:W-:Y:S01]  /*2200*/  PRMT R61, R25, 0x5410, R24 ;  /* 0x00005410193d7816 */ /* 0x008fe20000000018 */
[----:B------:R-:W-:-:S05]  /*2210*/  IMAD.WIDE.U32 R24, R60, 0x10000, RZ ;  /* 0x000100003c187825 */ /* 0x000fca00078e00ff */
[----:B------:R-:W-:Y:S01]  /*2220*/  LOP3.LUT R61, R61, R25, RZ, 0xfc, !PT ;  /* 0x000000193d3d7212 */ /* 0x000fe200078efcff */
[----:B------:R3:W0:Y:S01]  /*2230*/  F2F.F16.F32 R77, R62 ;  /* 0x0000003e004d7304 */ /* 0x0006220000200800 */
[----:B--2---:R-:W-:Y:S01]  /*2240*/  LOP3.LUT R64, R28, R75, RZ, 0xfc, !PT ;  /* 0x0000004b1c407212 */ /* 0x004fe200078efcff */
[----:B------:R-:W-:Y:S01]  /*2250*/  IMAD.WIDE.U32 R28, R68, 0x10000, RZ ;  /* 0x00010000441c7825 */ /* 0x000fe200078e00ff */
[----:B------:R-:W-:-:S03]  /*2260*/  LOP3.LUT R60, R24, R71, RZ, 0xfc, !PT ;  /* 0x00000047183c7212 */ /* 0x000fc600078efcff */
[----:B----4-:R-:W-:Y:S01]  /*2270*/  IMAD.WIDE.U32 R24, R72, 0x10000, RZ ;  /* 0x0001000048187825 */ /* 0x010fe200078e00ff */
[----:B------:R-:W-:Y:S01]  /*2280*/  LOP3.LUT R28, R28, R67, RZ, 0xfc, !PT ;  /* 0x000000431c1c7212 */ /* 0x000fe200078efcff */
[----:B------:R-:W-:Y:S01]  /*2290*/  F2F.F16.F32 R74, R74 ;  /* 0x0000004a004a7304 */ /* 0x000fe20000200800 */
[----:B---3--:R-:W-:Y:S01]  /*22a0*/  LOP3.LUT R62, R26, R69, RZ, 0xfc, !PT ;  /* 0x000000451a3e7212 */ /* 0x008fe200078efcff */
[----:B------:R-:W-:Y:S01]  /*22b0*/  IMAD.WIDE.U32 R26, R76, 0x10000, RZ ;  /* 0x000100004c1a7825 */ /* 0x000fe200078e00ff */
[----:B------:R-:W-:-:S03]  /*22c0*/  LOP3.LUT R29, R73, R29, RZ, 0xfc, !PT ;  /* 0x0000001d491d7212 */ /* 0x000fc600078efcff */
[----:B-1----:R-:W-:Y:S01]  /*22d0*/  IMAD.WIDE.U32 R66, R54, 0x8, R58 ;  /* 0x0000000836427825 */ /* 0x002fe200078e003a */
[----:B0-----:R-:W-:Y:S01]  /*22e0*/  PRMT R77, R70, 0x5410, R77 ;  /* 0x00005410464d7816 */ /* 0x001fe2000000004d */
[----:B------:R-:W0:Y:S02]  /*22f0*/  F2F.F16.F32 R79, R79 ;  /* 0x0000004f004f7304 */ /* 0x000e240000200800 */
[----:B------:R-:W-:Y:S01]  /*2300*/  IMAD.WIDE.U32 R70, R54, 0x8, R30 ;  /* 0x0000000836467825 */ /* 0x000fe200078e001e */
[----:B------:R-:W-:Y:S01]  /*2310*/  LOP3.LUT R25, R77, R25, RZ, 0xfc, !PT ;  /* 0x000000194d197212 */ /* 0x000fe200078efcff */
[----:B------:R1:W-:Y:S04]  /*2320*/  STG.E.64 desc[UR16][R66.64], R64 ;  /* 0x0000004042007986 */ /* 0x0003e8000c101b10 */
[----:B------:R-:W2:Y:S01]  /*2330*/  F2F.F16.F32 R69, R0 ;  /* 0x0000000000457304 */ /* 0x000ea20000200800 */
[----:B------:R1:W-:Y:S01]  /*2340*/  STG.E.64 desc[UR16][R70.64], R28 ;  /* 0x0000001c46007986 */ /* 0x0003e2000c101b10 */
[----:B0-----:R-:W-:-:S06]  /*2350*/  PRMT R79, R74, 0x5410, R79 ;  /* 0x000054104a4f7816 */ /* 0x001fcc000000004f */
[----:B------:R-:W0:Y:S01]  /*2360*/  F2F.F16.F32 R57, R57 ;  /* 0x0000003900397304 */ /* 0x000e220000200800 */
        /* <DEDUP_REMOVED lines=12> */
.L_x_993:
[----:B------:R-:W-:-:S04]  /*2430*/  UISETP.NE.U32.AND UP1, UPT, UR22, URZ, UPT ;  /* 0x000000ff1600728c */ /* 0x000fc8000bf25070 */
[----:B------:R-:W-:-:S09]  /*2440*/  UISETP.NE.AND.EX UP1, UPT, UR23, URZ, UPT, UP1 ;  /* 0x000000ff1700728c */ /* 0x000fd2000bf25310 */
[----:B------:R-:W-:Y:S05]  /*2450*/  BRA.U UP1, `(.L_x_996) ;  /* 0x0000000901307547 */ /* 0x000fea000b800000 */
[----:B-----5:R-:W-:Y:S01]  /*2460*/  MOV R24, R48 ;  /* 0x0000003000187202 */ /* 0x020fe20000000f00 */
[--C-:B------:R-:W-:Y:S01]  /*2470*/  FFMA.FTZ R26, R0, UR7, R25.reuse ;  /* 0x00000007001a7c23 */ /* 0x100fe20008010019 */
[--C-:B------:R-:W-:Y:S01]  /*2480*/  FFMA.FTZ R76, R76, UR7, R25.reuse ;  /* 0x000000074c4c7c23 */ /* 0x100fe20008010019 */
[--C-:B------:R-:W-:Y:S01]  /*2490*/  FFMA.FTZ R78, R78, UR7, R25.reuse ;  /* 0x000000074e4e7c23 */ /* 0x100fe20008010019 */
[----:B------:R-:W-:Y:S01]  /*24a0*/  FFMA.FTZ R72, R72, UR7, R25 ;  /* 0x0000000748487c23 */ /* 0x000fe20008010019 */
[----:B------:R-:W-:Y:S01]  /*24b0*/  HADD2.F32 R0, -RZ, R24.H0_H0 ;  /* 0x20000018ff007230 */ /* 0x000fe20000004100 */
[----:B------:R-:W-:Y:S01]  /*24c0*/  SHF.R.U64 R24, R48, 0x10, R49 ;  /* 0x0000001030187819 */ /* 0x000fe20000001231 */
[----:B------:R-:W-:Y:S01]  /*24d0*/  FADD.FTZ R79, R79, -R26 ;  /* 0x8000001a4f4f7221 */ /* 0x000fe20000010000 */
[----:B------:R-:W-:Y:S01]  /*24e0*/  MOV R26, R49 ;  /* 0x00000031001a7202 */ /* 0x000fe20000000f00 */
[----:B------:R-:W-:Y:S01]  /*24f0*/  FADD.FTZ R77, R77, -R76 ;  /* 0x8000004c4d4d7221 */ /* 0x000fe20000010000 */
[----:B------:R-:W-:Y:S01]  /*2500*/  FFMA.FTZ R69, R69, UR7, R25 ;  /* 0x0000000745457c23 */ /* 0x000fe20008010019 */
[----:B------:R-:W-:-:S02]  /*2510*/  HADD2.F32 R24, -RZ, R24.H0_H0 ;  /* 0x20000018ff187230 */ /* 0x000fc40000004100 */
        /* <DEDUP_REMOVED lines=8> */
[----:B------:R-:W-:Y:S02]  /*25a0*/  HADD2.F32 R25, -RZ, R26.H0_H0 ;  /* 0x2000001aff197230 */ /* 0x000fe40000004100 */
[----:B------:R-:W-:Y:S01]  /*25b0*/  FADD.FTZ R78, R75, -R78 ;  /* 0x8000004e4b4e7221 */ /* 0x000fe20000010000 */
[----:B------:R-:W-:Y:S01]  /*25c0*/  FFMA.FTZ R24, R77, UR10, R24 ;  /* 0x0000000a4d187c23 */ /* 0x000fe20008010018 */
[----:B------:R-:W-:Y:S01]  /*25d0*/  FMUL.FTZ R0, R0, UR4 ;  /* 0x0000000400007c20 */ /* 0x000fe20008410000 */
[C---:B------:R-:W-:Y:S01]  /*25e0*/  LOP3.LUT P6, RZ, R89.reuse, 0xff, RZ, 0xc0, !PT ;  /* 0x000000ff59ff7812 */ /* 0x040fe200078cc0ff */
[----:B------:R-:W-:Y:S01]  /*25f0*/  FFMA.FTZ R25, R78, UR10, R25 ;  /* 0x0000000a4e197c23 */ /* 0x000fe20008010019 */
[----:B------:R-:W-:Y:S01]  /*2600*/  FMUL.FTZ R24, R24, UR4 ;  /* 0x0000000418187c20 */ /* 0x000fe20008410000 */
[----:B------:R-:W-:Y:S01]  /*2610*/  FMUL.FTZ R0, R0, UR24 ;  /* 0x0000001800007c20 */ /* 0x000fe20008410000 */
[----:B------:R-:W-:Y:S01]  /*2620*/  LOP3.LUT P5, RZ, R89, 0xff00, RZ, 0xc0, !PT ;  /* 0x0000ff0059ff7812 */ /* 0x000fe200078ac0ff */
[----:B------:R-:W-:Y:S01]  /*2630*/  FMUL.FTZ R25, R25, UR4 ;  /* 0x0000000419197c20 */ /* 0x000fe20008410000 */
[----:B------:R-:W-:Y:S01]  /*2640*/  FMUL.FTZ R24, R24, UR24 ;  /* 0x0000001818187c20 */ /* 0x000fe20008410000 */
[----:B------:R-:W-:Y:S01]  /*2650*/  SHF.R.U32.HI R26, RZ, 0x10, R49 ;  /* 0x00000010ff1a7819 */ /* 0x000fe20000011631 */
[----:B------:R-:W-:Y:S01]  /*2660*/  FADD.FTZ R31, R70, -R27 ;  /* 0x8000001b461f7221 */ /* 0x000fe20000010000 */
[----:B------:R-:W-:Y:S01]  /*2670*/  FSEL R0, R0, RZ, P6 ;  /* 0x000000ff00007208 */ /* 0x000fe20003000000 */
[----:B------:R-:W-:Y:S01]  /*2680*/  FMUL.FTZ R25, R25, UR24 ;  /* 0x0000001819197c20 */ /* 0x000fe20008410000 */
[----:B------:R-:W-:Y:S01]  /*2690*/  LOP3.LUT P4, RZ, R89, 0xff0000, RZ, 0xc0, !PT ;  /* 0x00ff000059ff7812 */ /* 0x000fe2000788c0ff */
[----:B------:R-:W-:Y:S01]  /*26a0*/  HADD2.F32 R26, -RZ, R26.H0_H0 ;  /* 0x2000001aff1a7230 */ /* 0x000fe20000004100 */
[----:B------:R-:W-:Y:S01]  /*26b0*/  MOV R28, R50 ;  /* 0x00000032001c7202 */ /* 0x000fe20000000f00 */
[----:B------:R0:W-:Y:S01]  /*26c0*/  F2F.F16.F32 R65, R0 ;  /* 0x0000000000417304 */ /* 0x0001e20000200800 */
[----:B------:R-:W-:Y:S01]  /*26d0*/  SHF.R.U64 R30, R50, 0x10, R51 ;  /* 0x00000010321e7819 */ /* 0x000fe20000001233 */
[----:B------:R-:W-:Y:S01]  /*26e0*/  FADD.FTZ R73, R73, -R72 ;  /* 0x8000004849497221 */ /* 0x000fe20000010000 */
[----:B------:R-:W-:Y:S01]  /*26f0*/  FSEL R24, R24, RZ, P5 ;  /* 0x000000ff18187208 */ /* 0x000fe20002800000 */
[----:B------:R-:W-:Y:S01]  /*2700*/  HADD2.F32 R29, -RZ, R28.H0_H0 ;  /* 0x2000001cff1d7230 */ /* 0x000fe20000004100 */
[----:B------:R-:W-:Y:S01]  /*2710*/  MOV R27, R51 ;  /* 0x00000033001b7202 */ /* 0x000fe20000000f00 */
[----:B------:R-:W-:Y:S01]  /*2720*/  FADD.FTZ R66, R71, -R66 ;  /* 0x8000004247427221 */ /* 0x000fe20000010000 */
[----:B------:R-:W-:Y:S01]  /*2730*/  FFMA.FTZ R26, R73, UR10, R26 ;  /* 0x0000000a491a7c23 */ /* 0x000fe2000801001a */
[----:B------:R1:W-:Y:S01]  /*2740*/  F2F.F16.F32 R28, R24 ;  /* 0x00000018001c7304 */ /* 0x0003e20000200800 */
[----:B0-----:R-:W-:Y:S01]  /*2750*/  FSEL R0, R25, RZ, P4 ;  /* 0x000000ff19007208 */ /* 0x001fe20002000000 */
[----:B------:R-:W-:-:S02]  /*2760*/  HADD2.F32 R25, -RZ, R30.H0_H0 ;  /* 0x2000001eff197230 */ /* 0x000fc40000004100 */
[----:B------:R-:W-:Y:S01]  /*2770*/  FADD.FTZ R74, R74, -R69 ;  /* 0x800000454a4a7221 */ /* 0x000fe20000010000 */
[----:B------:R-:W-:Y:S01]  /*2780*/  FMUL.FTZ R26, R26, UR4 ;  /* 0x000000041a1a7c20 */ /* 0x000fe20008410000 */
[----:B------:R-:W-:Y:S01]  /*2790*/  SHF.R.U32.HI R30, RZ, 0x10, R51 ;  /* 0x00000010ff1e7819 */ /* 0x000fe20000011633 */
[----:B------:R-:W-:Y:S01]  /*27a0*/  FADD.FTZ R67, R67, -R64 ;  /* 0x8000004043437221 */ /* 0x000fe20000010000 */
[----:B------:R-:W-:Y:S01]  /*27b0*/  FFMA.FTZ R25, R66, UR10, R25 ;  /* 0x0000000a42197c23 */ /* 0x000fe20008010019 */
[----:B------:R-:W-:Y:S01]  /*27c0*/  FFMA.FTZ R29, R74, UR10, R29 ;  /* 0x0000000a4a1d7c23 */ /* 0x000fe2000801001d */
[----:B-1----:R-:W-:Y:S02]  /*27d0*/  HADD2.F32 R24, -RZ, R27.H0_H0 ;  /* 0x2000001bff187230 */ /* 0x002fe40000004100 */
[----:B------:R-:W-:Y:S01]  /*27e0*/  FMUL.FTZ R26, R26, UR24 ;  /* 0x000000181a1a7c20 */ /* 0x000fe20008410000 */
[----:B------:R-:W-:Y:S01]  /*27f0*/  FMUL.FTZ R25, R25, UR4 ;  /* 0x0000000419197c20 */ /* 0x000fe20008410000 */
[----:B------:R-:W-:Y:S01]  /*2800*/  FADD.FTZ R64, R63, -R60 ;  /* 0x8000003c3f407221 */ /* 0x000fe20000010000 */
[----:B------:R-:W-:Y:S01]  /*2810*/  ISETP.GE.U32.AND P3, PT, R89, 0x1000000, PT ;  /* 0x010000005900780c */ /* 0x000fe20003f66070 */
[----:B------:R-:W-:Y:S01]  /*2820*/  FFMA.FTZ R24, R31, UR10, R24 ;  /* 0x0000000a1f187c23 */ /* 0x000fe20008010018 */
[----:B------:R-:W-:Y:S01]  /*2830*/  SHF.R.U64 R31, R52, 0x10, R53 ;  /* 0x00000010341f7819 */ /* 0x000fe20000001235 */
[----:B------:R-:W-:Y:S01]  /*2840*/  FMUL.FTZ R29, R29, UR4 ;  /* 0x000000041d1d7c20 */ /* 0x000fe20008410000 */
[----:B------:R-:W-:Y:S01]  /*2850*/  MOV R60, R53 ;  /* 0x00000035003c7202 */ /* 0x000fe20000000f00 */
[----:B------:R-:W-:Y:S01]  /*2860*/  FMUL.FTZ R25, R25, UR24 ;  /* 0x0000001819197c20 */ /* 0x000fe20008410000 */
[----:B------:R-:W-:Y:S01]  /*2870*/  LOP3.LUT P1, RZ, R87, 0xff00, RZ, 0xc0, !PT ;  /* 0x0000ff0057ff7812 */ /* 0x000fe2000782c0ff */
[----:B------:R-:W-:Y:S01]  /*2880*/  HADD2.F32 R31, -RZ, R31.H0_H0 ;  /* 0x2000001fff1f7230 */ /* 0x000fe20000004100 */
[----:B------:R-:W-:Y:S01]  /*2890*/  FSEL R26, R26, RZ, P3 ;  /* 0x000000ff1a1a7208 */ /* 0x000fe20001800000 */
[----:B------:R-:W-:-:S02]  /*28a0*/  HADD2.F32 R30, -RZ, R30.H0_H0 ;  /* 0x2000001eff1e7230 */ /* 0x000fc40000004100 */
[----:B------:R-:W-:Y:S01]  /*28b0*/  FADD.FTZ R62, R62, -R57 ;  /* 0x800000393e3e7221 */ /* 0x000fe20000010000 */
[----:B------:R-:W-:Y:S01]  /*28c0*/  FMUL.FTZ R29, R29, UR24 ;  /* 0x000000181d1d7c20 */ /* 0x000fe20008410000 */
[----:B------:R-:W-:Y:S01]  /*28d0*/  FMUL.FTZ R24, R24, UR4 ;  /* 0x0000000418187c20 */ /* 0x000fe20008410000 */
[----:B------:R-:W-:Y:S01]  /*28e0*/  HADD2.F32 R57, -RZ, R60.H0_H0 ;  /* 0x2000003cff397230 */ /* 0x000fe20000004100 */
[----:B------:R-:W-:Y:S01]  /*28f0*/  LOP3.LUT P2, RZ, R87, 0xff, RZ, 0xc0, !PT ;  /* 0x000000ff57ff7812 */ /* 0x000fe2000784c0ff */
[----:B------:R-:W-:Y:S01]  /*2900*/  FFMA.FTZ R31, R64, UR10, R31 ;  /* 0x0000000a401f7c23 */ /* 0x000fe2000801001f */
[----:B------:R-:W-:Y:S01]  /*2910*/  FSEL R25, R25, RZ, P1 ;  /* 0x000000ff19197208 */ /* 0x000fe20000800000 */
[----:B------:R-:W-:Y:S01]  /*2920*/  FFMA.FTZ R30, R67, UR10, R30 ;  /* 0x0000000a431e7c23 */ /* 0x000fe2000801001e */
[----:B------:R-:W-:Y:S01]  /*2930*/  SHF.R.U32.HI R60, RZ, 0x10, R53 ;  /* 0x00000010ff3c7819 */ /* 0x000fe20000011635 */
[----:B------:R-:W-:Y:S01]  /*2940*/  F2F.F16.F32 R27, R26 ;  /* 0x0000001a001b7304 */ /* 0x000fe20000200800 */
[----:B------:R-:W-:Y:S01]  /*2950*/  FMUL.FTZ R24, R24, UR24 ;  /* 0x0000001818187c20 */ /* 0x000fe20008410000 */
[----:B------:R-:W-:Y:S01]  /*2960*/  LOP3.LUT P0, RZ, R87, 0xff0000, RZ, 0xc0, !PT ;  /* 0x00ff000057ff7812 */ /* 0x000fe2000780c0ff */
[----:B------:R-:W-:Y:S01]  /*2970*/  FADD.FTZ R64, R59, -R58 ;  /* 0x8000003a3b407221 */ /* 0x000fe20000010000 */
[----:B------:R-:W-:Y:S01]  /*2980*/  FSEL R29, R29, RZ, P2 ;  /* 0x000000ff1d1d7208 */ /* 0x000fe20001000000 */
[----:B------:R-:W-:Y:S01]  /*2990*/  FMUL.FTZ R31, R31, UR4 ;  /* 0x000000041f1f7c20 */ /* 0x000fe20008410000 */
[----:B------:R-:W-:Y:S01]  /*29a0*/  FMUL.FTZ R30, R30, UR4 ;  /* 0x000000041e1e7c20 */ /* 0x000fe20008410000 */
[----:B------:R-:W-:Y:S01]  /*29b0*/  FFMA.FTZ R58, R62, UR10, R57 ;  /* 0x0000000a3e3a7c23 */ /* 0x000fe20008010039 */
[----:B------:R0:W-:Y:S01]  /*29c0*/  F2F.F16.F32 R26, R25 ;  /* 0x00000019001a7304 */ /* 0x0001e20000200800 */
[----:B------:R-:W-:-:S02]  /*29d0*/  HADD2.F32 R59, -RZ, R60.H0_H0 ;  /* 0x2000003cff3b7230 */ /* 0x000fc40000004100 */
[----:B------:R-:W-:Y:S01]  /*29e0*/  FADD.FTZ R68, R68, -R61 ;  /* 0x8000003d44447221 */ /* 0x000fe20000010000 */
[----:B------:R-:W-:Y:S01]  /*29f0*/  FSEL R24, R24, RZ, P0 ;  /* 0x000000ff18187208 */ /* 0x000fe20000000000 */
[----:B------:R-:W-:Y:S01]  /*2a00*/  FMUL.FTZ R57, R31, UR24 ;  /* 0x000000181f397c20 */ /* 0x000fe20008410000 */
[----:B------:R-:W-:Y:S01]  /*2a10*/  LOP3.LUT P0, RZ, R90, 0xff00, RZ, 0xc0, !PT ;  /* 0x0000ff005aff7812 */ /* 0x000fe2000780c0ff */
[----:B------:R-:W-:Y:S01]  /*2a20*/  FMUL.FTZ R58, R58, UR4 ;  /* 0x000000043a3a7c20 */ /* 0x000fe20008410000 */
[----:B------:R-:W-:Y:S01]  /*2a30*/  ISETP.GE.U32.AND P6, PT, R87, 0x1000000, PT ;  /* 0x010000005700780c */ /* 0x000fe20003fc6070 */
[----:B------:R1:W-:Y:S01]  /*2a40*/  F2F.F16.F32 R61, R29 ;  /* 0x0000001d003d7304 */ /* 0x0003e20000200800 */
[----:B0-----:R-:W-:Y:S01]  /*2a50*/  MOV R25, R52 ;  /* 0x0000003400197202 */ /* 0x001fe20000000f00 */
[----:B------:R-:W-:Y:S01]  /*2a60*/  FFMA.FTZ R59, R64, UR10, R59 ;  /* 0x0000000a403b7c23 */ /* 0x000fe2000801003b */
[----:B------:R-:W-:Y:S02]  /*2a70*/  FSEL R57, R57, RZ, P0 ;  /* 0x000000ff39397208 */ /* 0x000fe40000000000 */
[----:B------:R-:W-:Y:S01]  /*2a80*/  LOP3.LUT P0, RZ, R90, 0xff0000, RZ, 0xc0, !PT ;  /* 0x00ff00005aff7812 */ /* 0x000fe2000780c0ff */
[----:B------:R-:W-:-:S02]  /*2a90*/  HADD2.F32 R25, -RZ, R25.H0_H0 ;  /* 0x20000019ff197230 */ /* 0x000fc40000004100 */
[----:B------:R-:W-:Y:S01]  /*2aa0*/  FMUL.FTZ R60, R59, UR4 ;  /* 0x000000043b3c7c20 */ /* 0x000fe20008410000 */
[----:B------:R-:W0:Y:S01]  /*2ab0*/  F2F.F16.F32 R0, R0 ;  /* 0x0000000000007304 */ /* 0x000e220000200800 */
[----:B-1----:R-:W-:Y:S01]  /*2ac0*/  FMUL.FTZ R29, R30, UR24 ;  /* 0x000000181e1d7c20 */ /* 0x002fe20008410000 */
[----:B------:R-:W-:Y:S01]  /*2ad0*/  FFMA.FTZ R25, R68, UR10, R25 ;  /* 0x0000000a44197c23 */ /* 0x000fe20008010019 */
[----:B------:R-:W-:-:S03]  /*2ae0*/  FMUL.FTZ R60, R60, UR24 ;  /* 0x000000183c3c7c20 */ /* 0x000fc60008410000 */
[----:B------:R-:W-:Y:S02]  /*2af0*/  FSEL R29, R29, RZ, P6 ;  /* 0x000000ff1d1d7208 */ /* 0x000fe40003000000 */
[----:B------:R1:W-:Y:S01]  /*2b00*/  F2F.F16.F32 R30, R24 ;  /* 0x00000018001e7304 */ /* 0x0003e20000200800 */
[----:B0-----:R-:W-:-:S07]  /*2b10*/  PRMT R69, R0, 0x5410, R27 ;  /* 0x0000541000457816 */ /* 0x001fce000000001b */
[----:B------:R0:W2:Y:S01]  /*2b20*/  F2F.F16.F32 R31, R29 ;  /* 0x0000001d001f7304 */ /* 0x0000a20000200800 */
[----:B-1----:R-:W-:Y:S01]  /*2b30*/  FMUL.FTZ R24, R58, UR24 ;  /* 0x000000183a187c20 */ /* 0x002fe20008410000 */
[----:B------:R-:W-:-:S04]  /*2b40*/  IMAD.WIDE.U32 R26, R26, 0x10000, RZ ;  /* 0x000100001a1a7825 */ /* 0x000fc800078e00ff */
[----:B------:R-:W-:Y:S02]  /*2b50*/  FSEL R59, R24, RZ, P0 ;  /* 0x000000ff183b7208 */ /* 0x000fe40000000000 */
[----:B------:R-:W-:Y:S01]  /*2b60*/  ISETP.GE.U32.AND P0, PT, R90, 0x1000000, PT ;  /* 0x010000005a00780c */ /* 0x000fe20003f06070 */
[----:B0-----:R-:W-:Y:S01]  /*2b70*/  FMUL.FTZ R29, R25, UR4 ;  /* 0x00000004191d7c20 */ /* 0x001fe20008410000 */
[----:B------:R0:W1:Y:S01]  /*2b80*/  F2F.F16.F32 R58, R57 ;  /* 0x00000039003a7304 */ /* 0x0000620000200800 */
[----:B------:R-:W3:Y:S01]  /*2b90*/  LDC.64 R24, c[0x0][0x468] ;  /* 0x00011a00ff187b82 */ /* 0x000ee20000000a00 */
[----:B------:R-:W-:Y:S01]  /*2ba0*/  FSEL R60, R60, RZ, P0 ;  /* 0x000000ff3c3c7208 */ /* 0x000fe20000000000 */
[----:B------:R-:W-:Y:S01]  /*2bb0*/  FMUL.FTZ R29, R29, UR24 ;  /* 0x000000181d1d7c20 */ /* 0x000fe20008410000 */
[----:B------:R-:W-:Y:S02]  /*2bc0*/  LOP3.LUT P0, RZ, R90, 0xff, RZ, 0xc0, !PT ;  /* 0x000000ff5aff7812 */ /* 0x000fe4000780c0ff */
[----:B--2---:R-:W-:-:S02]  /*2bd0*/  PRMT R67, R30, 0x5410, R31 ;  /* 0x000054101e437816 */ /* 0x004fc4000000001f */
[----:B------:R-:W-:Y:S01]  /*2be0*/  F2F.F16.F32 R59, R59 ;  /* 0x0000003b003b7304 */ /* 0x000fe20000200800 */
[----:B0-----:R-:W-:Y:S01]  /*2bf0*/  FSEL R57, R29, RZ, P0 ;  /* 0x000000ff1d397208 */ /* 0x001fe20000000000 */
[----:B------:R-:W-:Y:S01]  /*2c00*/  IMAD.WIDE.U32 R28, R28, 0x10000, RZ ;  /* 0x000100001c1c7825 */ /* 0x000fe200078e00ff */
[----:B------:R-:W-:Y:S02]  /*2c10*/  LOP3.LUT R27, R67, R27, RZ, 0xfc, !PT ;  /* 0x0000001b431b7212 */ /* 0x000fe400078efcff */
[----:B------:R-:W-:Y:S01]  /*2c20*/  LOP3.LUT R26, R26, R61, RZ, 0xfc, !PT ;  /* 0x0000003d1a1a7212 */ /* 0x000fe200078efcff */
[----:B-1----:R-:W-:Y:S02]  /*2c30*/  IMAD.WIDE.U32 R30, R58, 0x10000, RZ ;  /* 0x000100003a1e7825 */ /* 0x002fe400078e00ff */
[----:B------:R-:W0:Y:S01]  /*2c40*/  F2F.F16.F32 R60, R60 ;  /* 0x0000003c003c7304 */ /* 0x000e220000200800 */
[----:B------:R-:W-:Y:S02]  /*2c50*/  LOP3.LUT R29, R69, R29, RZ, 0xfc, !PT ;  /* 0x0000001d451d7212 */ /* 0x000fe400078efcff */
[----:B------:R-:W-:-:S05]  /*2c60*/  LOP3.LUT R28, R28, R65, RZ, 0xfc, !PT ;  /* 0x000000411c1c7212 */ /* 0x000fca00078efcff */
[----:B------:R-:W1:Y:S01]  /*2c70*/  F2F.F16.F32 R57, R57 ;  /* 0x0000003900397304 */ /* 0x000e620000200800 */
[----:B0-----:R-:W-:Y:S01]  /*2c80*/  PRMT R63, R59, 0x5410, R60 ;  /* 0x000054103b3f7816 */ /* 0x001fe2000000003c */
[----:B---3--:R-:W-:-:S03]  /*2c90*/  IMAD.WIDE.U32 R58, R54, 0x8, R24 ;  /* 0x00000008363a7825 */ /* 0x008fc600078e0018 */
[----:B------:R-:W-:Y:S01]  /*2ca0*/  LOP3.LUT R31, R63, R31, RZ, 0xfc, !PT ;  /* 0x0000001f3f1f7212 */ /* 0x000fe200078efcff */
[--C-:B------:R-:W-:Y:S01]  /*2cb0*/  IMAD.WIDE.U32 R54, R55, 0x8, R24.reuse ;  /* 0x0000000837367825 */ /* 0x100fe200078e0018 */
[----:B------:R2:W-:Y:S01]  /*2cc0*/  STG.E.64 desc[UR16][R58.64], R28 ;  /* 0x0000001c3a007986 */ /* 0x0005e2000c101b10 */
[----:B-1----:R-:W-:Y:S02]  /*2cd0*/  LOP3.LUT R30, R30, R57, RZ, 0xfc, !PT ;  /* 0x000000391e1e7212 */ /* 0x002fe400078efcff */
[----:B------:R-:W-:Y:S01]  /*2ce0*/  IMAD.WIDE.U32 R24, R56, 0x8, R24 ;  /* 0x0000000838187825 */ /* 0x000fe200078e0018 */
[----:B------:R2:W-:Y:S04]  /*2cf0*/  STG.E.64 desc[UR16][R54.64], R26 ;  /* 0x0000001a36007986 */ /* 0x0005e8000c101b10 */
[----:B------:R2:W-:Y:S01]  /*2d00*/  STG.E.64 desc[UR16][R24.64], R30 ;  /* 0x0000001e18007986 */ /* 0x0005e2000c101b10 */
[----:B------:R-:W-:Y:S05]  /*2d10*/  BRA `(.L_x_995) ;  /* 0x0000000800a87947 */ /* 0x000fea0003800000 */
.L_x_996:
[----:B-----5:R-:W-:Y:S01]  /*2d20*/  MOV R24, R48 ;  /* 0x0000003000187202 */ /* 0x020fe20000000f00 */
[--C-:B------:R-:W-:Y:S01]  /*2d30*/  FFMA.FTZ R0, R0, UR7, R25.reuse ;  /* 0x0000000700007c23 */ /* 0x100fe20008010019 */
[----:B------:R-:W-:Y:S01]  /*2d40*/  MOV R26, R49 ;  /* 0x00000031001a7202 */ /* 0x000fe20000000f00 */
[--C-:B------:R-:W-:Y:S01]  /*2d50*/  FFMA.FTZ R72, R72, UR7, R25.reuse ;  /* 0x0000000748487c23 */ /* 0x100fe20008010019 */
[--C-:B------:R-:W-:Y:S01]  /*2d60*/  FFMA.FTZ R76, R76, UR7, R25.reuse ;  /* 0x000000074c4c7c23 */ /* 0x100fe20008010019 */
[----:B------:R-:W-:Y:S02]  /*2d70*/  HADD2.F32 R27, -RZ, R24.H0_H0 ;  /* 0x20000018ff1b7230 */ /* 0x000fe40000004100 */
[----:B------:R-:W-:Y:S01]  /*2d80*/  FADD.FTZ R0, R79, -R0 ;  /* 0x800000004f007221 */ /* 0x000fe20000010000 */
[----:B------:R-:W-:Y:S01]  /*2d90*/  MOV R28, R50 ;  /* 0x00000032001c7202 */ /* 0x000fe20000000f00 */
[----:B------:R-:W-:Y:S01]  /*2da0*/  FADD.FTZ R72, R73, -R72 ;  /* 0x8000004849487221 */ /* 0x000fe20000010000 */
[----:B------:R-:W-:Y:S01]  /*2db0*/  FFMA.FTZ R69, R69, UR7, R25 ;  /* 0x0000000745457c23 */ /* 0x000fe20008010019 */
[----:B------:R-:W-:Y:S01]  /*2dc0*/  FFMA.FTZ R24, R0, UR10, R27 ;  /* 0x0000000a00187c23 */ /* 0x000fe2000801001b */
[----:B------:R-:W-:Y:S01]  /*2dd0*/  HADD2.F32 R0, -RZ, R26.H0_H0 ;  /* 0x2000001aff007230 */ /* 0x000fe20000004100 */
[----:B------:R-:W-:Y:S01]  /*2de0*/  SHF.R.U32.HI R26, RZ, 0x10, R49 ;  /* 0x00000010ff1a7819 */ /* 0x000fe20000011631 */
[----:B------:R-:W-:Y:S01]  /*2df0*/  FADD.FTZ R73, R77, -R76 ;  /* 0x8000004c4d497221 */ /* 0x000fe20000010000 */
[----:B------:R-:W-:-:S02]  /*2e00*/  HADD2.F32 R31, -RZ, R28.H0_H0 ;  /* 0x2000001cff1f7230 */ /* 0x000fc40000004100 */
[----:B------:R-:W-:Y:S01]  /*2e10*/  FADD.FTZ R74, R74, -R69 ;  /* 0x800000454a4a7221 */ /* 0x000fe20000010000 */
[----:B------:R-:W-:Y:S01]  /*2e20*/  FFMA.FTZ R65, R65, UR7, R25 ;  /* 0x0000000741417c23 */ /* 0x000fe20008010019 */
[----:B------:R-:W-:Y:S01]  /*2e30*/  HADD2.F32 R27, -RZ, R26.H0_H0 ;  /* 0x2000001aff1b7230 */ /* 0x000fe20000004100 */
[----:B------:R-:W-:Y:S01]  /*2e40*/  SHF.R.U64 R26, R48, 0x10, R49 ;  /* 0x00000010301a7819 */ /* 0x000fe20000001231 */
[----:B------:R-:W-:Y:S01]  /*2e50*/  FFMA.FTZ R74, R74, UR10, R31 ;  /* 0x0000000a4a4a7c23 */ /* 0x000fe2000801001f */
[----:B------:R-:W-:Y:S01]  /*2e60*/  SHF.R.U32.HI R31, RZ, 0x10, R51 ;  /* 0x00000010ff1f7819 */ /* 0x000fe20000011633 */
[----:B------:R-:W-:Y:S01]  /*2e70*/  FADD.FTZ R65, R70, -R65 ;  /* 0x8000004146417221 */ /* 0x000fe20000010000 */
[--C-:B------:R-:W-:Y:S01]  /*2e80*/  FFMA.FTZ R30, R64, UR7, R25.reuse ;  /* 0x00000007401e7c23 */ /* 0x100fe20008010019 */
[----:B------:R-:W-:Y:S02]  /*2e90*/  HADD2.F32 R26, -RZ, R26.H0_H0 ;  /* 0x2000001aff1a7230 */ /* 0x000fe40000004100 */
[----:B------:R-:W-:Y:S01]  /*2ea0*/  FFMA.FTZ R60, R60, UR7, R25 ;  /* 0x000000073c3c7c23 */ /* 0x000fe20008010019 */
[----:B------:R-:W-:Y:S01]  /*2eb0*/  HADD2.F32 R70, -RZ, R31.H0_H0 ;  /* 0x2000001fff467230 */ /* 0x000fe20000004100 */
[----:B------:R-:W-:Y:S01]  /*2ec0*/  SHF.R.U64 R31, R50, 0x10, R51 ;  /* 0x00000010321f7819 */ /* 0x000fe20000001233 */
[----:B------:R-:W-:Y:S01]  /*2ed0*/  FADD.FTZ R67, R67, -R30 ;  /* 0x8000001e43437221 */ /* 0x000fe20000010000 */
[----:B------:R-:W-:Y:S01]  /*2ee0*/  FFMA.FTZ R73, R73, UR10, R26 ;  /* 0x0000000a49497c23 */ /* 0x000fe2000801001a */
[----:B------:R-:W-:Y:S01]  /*2ef0*/  MOV R26, R51 ;  /* 0x00000033001a7202 */ /* 0x000fe20000000f00 */
[----:B------:R-:W-:Y:S01]  /*2f00*/  FFMA.FTZ R78, R78, UR7, R25 ;  /* 0x000000074e4e7c23 */ /* 0x000fe20008010019 */
[----:B------:R-:W-:-:S02]  /*2f10*/  HADD2.F32 R31, -RZ, R31.H0_H0 ;  /* 0x2000001fff1f7230 */ /* 0x000fc40000004100 */
[----:B------:R-:W-:Y:S01]  /*2f20*/  FADD.FTZ R60, R63, -R60 ;  /* 0x8000003c3f3c7221 */ /* 0x000fe20000010000 */
[----:B------:R-:W-:Y:S01]  /*2f30*/  MOV R63, R53 ;  /* 0x00000035003f7202 */ /* 0x000fe20000000f00 */
[----:B------:R-:W-:Y:S02]  /*2f40*/  HADD2.F32 R26, -RZ, R26.H0_H0 ;  /* 0x2000001aff1a7230 */ /* 0x000fe40000004100 */
[--C-:B------:R-:W-:Y:S01]  /*2f50*/  FFMA.FTZ R57, R57, UR7, R25.reuse ;  /* 0x0000000739397c23 */ /* 0x100fe20008010019 */
[----:B------:R-:W-:Y:S01]  /*2f60*/  FADD.FTZ R29, R75, -R78 ;  /* 0x8000004e4b1d7221 */ /* 0x000fe20000010000 */
[--C-:B------:R-:W-:Y:S01]  /*2f70*/  FFMA.FTZ R58, R58, UR7, R25.reuse ;  /* 0x000000073a3a7c23 */ /* 0x100fe20008010019 */
[----:B------:R0:W-:Y:S01]  /*2f80*/  F2F.F16.F32 R75, R24 ;  /* 0x00000018004b7304 */ /* 0x0001e20000200800 */
[----:B------:R-:W-:Y:S01]  /*2f90*/  FFMA.FTZ R64, R65, UR10, R26 ;  /* 0x0000000a41407c23 */ /* 0x000fe2000801001a */
[--C-:B------:R-:W-:Y:S01]  /*2fa0*/  FFMA.FTZ R26, R66, UR7, R25.reuse ;  /* 0x00000007421a7c23 */ /* 0x100fe20008010019 */
[----:B------:R-:W-:Y:S01]  /*2fb0*/  FFMA.FTZ R66, R67, UR10, R70 ;  /* 0x0000000a43427c23 */ /* 0x000fe20008010046 */
[----:B------:R-:W-:Y:S01]  /*2fc0*/  FFMA.FTZ R67, R61, UR7, R25 ;  /* 0x000000073d437c23 */ /* 0x000fe20008010019 */
[----:B------:R-:W-:Y:S01]  /*2fd0*/  MOV R70, R52 ;  /* 0x0000003400467202 */ /* 0x000fe20000000f00 */
[----:B------:R-:W-:Y:S01]  /*2fe0*/  FADD.FTZ R26, R71, -R26 ;  /* 0x8000001a471a7221 */ /* 0x000fe20000010000 */
[----:B------:R-:W-:Y:S01]  /*2ff0*/  FADD.FTZ R57, R62, -R57 ;  /* 0x800000393e397221 */ /* 0x000fe20000010000 */
[----:B------:R-:W-:Y:S01]  /*3000*/  FFMA.FTZ R29, R29, UR10, R0 ;  /* 0x0000000a1d1d7c23 */ /* 0x000fe20008010000 */
[----:B0-----:R-:W-:Y:S01]  /*3010*/  FMUL.FTZ R24, R24, UR4 ;  /* 0x0000000418187c20 */ /* 0x001fe20008410000 */
[----:B------:R-:W-:Y:S01]  /*3020*/  FFMA.FTZ R61, R26, UR10, R31 ;  /* 0x0000000a1a3d7c23 */ /* 0x000fe2000801001f */
[----:B------:R-:W-:Y:S01]  /*3030*/  FADD.FTZ R31, R68, -R67 ;  /* 0x80000043441f7221 */ /* 0x000fe20000010000 */
[----:B------:R-:W-:Y:S01]  /*3040*/  HADD2.F32 R68, -RZ, R70.H0_H0 ;  /* 0x20000046ff447230 */ /* 0x000fe20000004100 */
[--C-:B------:R-:W-:Y:S01]  /*3050*/  SHF.R.U64 R67, R52, 0x10, R53.reuse ;  /* 0x0000001034437819 */ /* 0x100fe20000001235 */
[----:B------:R0:W-:Y:S01]  /*3060*/  F2F.F16.F32 R0, R29 ;  /* 0x0000001d00007304 */ /* 0x0001e20000200800 */
[----:B------:R-:W-:Y:S01]  /*3070*/  SHF.R.U32.HI R25, RZ, 0x10, R53 ;  /* 0x00000010ff197819 */ /* 0x000fe20000011635 */
[----:B------:R-:W-:Y:S01]  /*3080*/  FFMA.FTZ R72, R72, UR10, R27 ;  /* 0x0000000a48487c23 */ /* 0x000fe2000801001b */
[----:B------:R-:W-:Y:S01]  /*3090*/  FFMA.FTZ R31, R31, UR10, R68 ;  /* 0x0000000a1f1f7c23 */ /* 0x000fe20008010044 */
[----:B------:R-:W-:Y:S01]  /*30a0*/  HADD2.F32 R68, -RZ, R63.H0_H0 ;  /* 0x2000003fff447230 */ /* 0x000fe20000004100 */
[----:B------:R-:W-:Y:S01]  /*30b0*/  LOP3.LUT P0, RZ, R89, 0xff, RZ, 0xc0, !PT ;  /* 0x000000ff59ff7812 */ /* 0x000fe2000780c0ff */
[----:B------:R-:W-:-:S02]  /*30c0*/  HADD2.F32 R67, -RZ, R67.H0_H0 ;  /* 0x20000043ff437230 */ /* 0x000fc40000004100 */
[----:B------:R-:W-:Y:S01]  /*30d0*/  FADD.FTZ R58, R59, -R58 ;  /* 0x8000003a3b3a7221 */ /* 0x000fe20000010000 */
[----:B------:R1:W-:Y:S01]  /*30e0*/  F2F.F16.F32 R27, R72 ;  /* 0x00000048001b7304 */ /* 0x0003e20000200800 */
[----:B------:R-:W-:Y:S01]  /*30f0*/  FFMA.FTZ R63, R57, UR10, R68 ;  /* 0x0000000a393f7c23 */ /* 0x000fe20008010044 */
[----:B------:R-:W-:Y:S01]  /*3100*/  FMUL.FTZ R57, R24, UR24 ;  /* 0x0000001818397c20 */ /* 0x000fe20008410000 */
[----:B0-----:R-:W-:Y:S01]  /*3110*/  FMUL.FTZ R29, R29, UR4 ;  /* 0x000000041d1d7c20 */ /* 0x001fe20008410000 */
[----:B------:R-:W-:Y:S01]  /*3120*/  FFMA.FTZ R60, R60, UR10, R67 ;  /* 0x0000000a3c3c7c23 */ /* 0x000fe20008010043 */
[----:B------:R-:W-:Y:S01]  /*3130*/  HADD2.F32 R67, -RZ, R25.H0_H0 ;  /* 0x20000019ff437230 */ /* 0x000fe20000004100 */
[----:B------:R-:W-:Y:S01]  /*3140*/  ISETP.GE.U32.AND P2, PT, R90, 0x1000000, PT ;  /* 0x010000005a00780c */ /* 0x000fe20003f46070 */
[----:B------:R-:W-:Y:S01]  /*3150*/  FMUL.FTZ R29, R29, UR24 ;  /* 0x000000181d1d7c20 */ /* 0x000fe20008410000 */
[----:B------:R-:W-:Y:S01]  /*3160*/  FSEL R57, R57, RZ, P0 ;  /* 0x000000ff39397208 */ /* 0x000fe20000000000 */
[----:B-1----:R-:W-:Y:S01]  /*3170*/  FMUL.FTZ R72, R72, UR4 ;  /* 0x0000000448487c20 */ /* 0x002fe20008410000 */
[----:B------:R-:W-:Y:S01]  /*3180*/  LOP3.LUT P0, RZ, R89, 0xff0000, RZ, 0xc0, !PT ;  /* 0x00ff000059ff7812 */ /* 0x000fe2000780c0ff */
[----:B------:R-:W-:Y:S01]  /*3190*/  FFMA.FTZ R67, R58, UR10, R67 ;  /* 0x0000000a3a437c23 */ /* 0x000fe20008010043 */
[----:B------:R0:W-:Y:S01]  /*31a0*/  F2F.F16.F32 R28, R73 ;  /* 0x00000049001c7304 */ /* 0x0001e20000200800 */
[----:B------:R-:W-:Y:S01]  /*31b0*/  FMUL.FTZ R72, R72, UR24 ;  /* 0x0000001848487c20 */ /* 0x000fe20008410000 */
[----:B------:R-:W-:-:S02]  /*31c0*/  FSEL R58, R29, RZ, P0 ;  /* 0x000000ff1d3a7208 */ /* 0x000fc40000000000 */
[----:B------:R-:W-:Y:S02]  /*31d0*/  ISETP.GE.U32.AND P0, PT, R89, 0x1000000, PT ;  /* 0x010000005900780c */ /* 0x000fe40003f06070 */
[----:B------:R-:W-:Y:S02]  /*31e0*/  LOP3.LUT P1, RZ, R90, 0xff00, RZ, 0xc0, !PT ;  /* 0x0000ff005aff7812 */ /* 0x000fe4000782c0ff */
[----:B------:R1:W-:Y:S01]  /*31f0*/  F2F.F16.F32 R69, R74 ;  /* 0x0000004a00457304 */ /* 0x0003e20000200800 */
[----:B0-----:R-:W-:Y:S01]  /*3200*/  FMUL.FTZ R73, R73, UR4 ;  /* 0x0000000449497c20 */ /* 0x001fe20008410000 */
[----:B------:R-:W-:Y:S02]  /*3210*/  FSEL R72, R72, RZ, P0 ;  /* 0x000000ff48487208 */ /* 0x000fe40000000000 */
[----:B------:R-:W-:Y:S01]  /*3220*/  LOP3.LUT P0, RZ, R89, 0xff00, RZ, 0xc0, !PT ;  /* 0x0000ff0059ff7812 */ /* 0x000fe2000780c0ff */
[----:B------:R-:W-:-:S03]  /*3230*/  FMUL.FTZ R29, R73, UR24 ;  /* 0x00000018491d7c20 */ /* 0x000fc60008410000 */
[----:B------:R0:W-:Y:S01]  /*3240*/  F2F.F16.F32 R30, R64 ;  /* 0x00000040001e7304 */ /* 0x0001e20000200800 */
[----:B-1----:R-:W-:Y:S01]  /*3250*/  FMUL.FTZ R74, R74, UR4 ;  /* 0x000000044a4a7c20 */ /* 0x002fe20008410000 */
[----:B------:R-:W-:Y:S02]  /*3260*/  FSEL R29, R29, RZ, P0 ;  /* 0x000000ff1d1d7208 */ /* 0x000fe40000000000 */
[----:B------:R-:W-:Y:S01]  /*3270*/  LOP3.LUT P0, RZ, R87, 0xff, RZ, 0xc0, !PT ;  /* 0x000000ff57ff7812 */ /* 0x000fe2000780c0ff */
[----:B------:R-:W-:-:S03]  /*3280*/  FMUL.FTZ R74, R74, UR24 ;  /* 0x000000184a4a7c20 */ /* 0x000fc60008410000 */
[----:B------:R1:W-:Y:S01]  /*3290*/  F2F.F16.F32 R59, R57 ;  /* 0x00000039003b7304 */ /* 0x0003e20000200800 */
[----:B0-----:R-:W-:-:S04]  /*32a0*/  FMUL.FTZ R64, R64, UR4 ;  /* 0x0000000440407c20 */ /* 0x001fc80008410000 */
[----:B------:R-:W-:-:S03]  /*32b0*/  FMUL.FTZ R64, R64, UR24 ;  /* 0x0000001840407c20 */ /* 0x000fc60008410000 */
[----:B------:R0:W2:Y:S01]  /*32c0*/  F2F.F16.F32 R65, R66 ;  /* 0x0000004200417304 */ /* 0x0000a20000200800 */
[----:B-1----:R-:W-:Y:S02]  /*32d0*/  FSEL R57, R74, RZ, P0 ;  /* 0x000000ff4a397208 */ /* 0x002fe40000000000 */
[----:B------:R-:W-:-:S04]  /*32e0*/  LOP3.LUT P0, RZ, R87, 0xff0000, RZ, 0xc0, !PT ;  /* 0x00ff000057ff7812 */ /* 0x000fc8000780c0ff */
[----:B------:R-:W-:Y:S01]  /*32f0*/  FSEL R64, R64, RZ, P0 ;  /* 0x000000ff40407208 */ /* 0x000fe20000000000 */
[----:B------:R1:W-:Y:S01]  /*3300*/  F2F.F16.F32 R24, R67 ;  /* 0x0000004300187304 */ /* 0x0003e20000200800 */
[----:B0-----:R-:W-:Y:S01]  /*3310*/  FMUL.FTZ R66, R66, UR4 ;  /* 0x0000000442427c20 */ /* 0x001fe20008410000 */
[----:B------:R-:W-:-:S03]  /*3320*/  ISETP.GE.U32.AND P0, PT, R87, 0x1000000, PT ;  /* 0x010000005700780c */ /* 0x000fc60003f06070 */
[----:B------:R-:W-:Y:S01]  /*3330*/  FMUL.FTZ R66, R66, UR24 ;  /* 0x0000001842427c20 */ /* 0x000fe20008410000 */
[----:B--2---:R-:W-:Y:S02]  /*3340*/  PRMT R65, R30, 0x5410, R65 ;  /* 0x000054101e417816 */ /* 0x004fe40000000041 */
[----:B------:R0:W2:Y:S01]  /*3350*/  F2F.F16.F32 R26, R61 ;  /* 0x0000003d001a7304 */ /* 0x0000a20000200800 */
[----:B-1----:R-:W-:Y:S01]  /*3360*/  FMUL.FTZ R67, R67, UR4 ;  /* 0x0000000443437c20 */ /* 0x002fe20008410000 */
[----:B------:R-:W-:Y:S02]  /*3370*/  FSEL R66, R66, RZ, P0 ;  /* 0x000000ff42427208 */ /* 0x000fe40000000000 */
[----:B------:R-:W-:Y:S01]  /*3380*/  LOP3.LUT P0, RZ, R87, 0xff00, RZ, 0xc0, !PT ;  /* 0x0000ff0057ff7812 */ /* 0x000fe2000780c0ff */
[----:B------:R-:W-:-:S03]  /*3390*/  FMUL.FTZ R67, R67, UR24 ;  /* 0x0000001843437c20 */ /* 0x000fc60008410000 */
[----:B------:R1:W-:Y:S01]  /*33a0*/  F2F.F16.F32 R62, R60 ;  /* 0x0000003c003e7304 */ /* 0x0003e20000200800 */
[----:B0-----:R-:W-:Y:S01]  /*33b0*/  FMUL.FTZ R61, R61, UR4 ;  /* 0x000000043d3d7c20 */ /* 0x001fe20008410000 */
[----:B------:R-:W-:Y:S02]  /*33c0*/  FSEL R79, R67, RZ, P2 ;  /* 0x000000ff434f7208 */ /* 0x000fe40001000000 */
[----:B------:R-:W-:Y:S01]  /*33d0*/  PRMT R67, R0, 0x5410, R27 ;  /* 0x0000541000437816 */ /* 0x000fe2000000001b */
[----:B------:R-:W-:Y:S01]  /*33e0*/  FMUL.FTZ R61, R61, UR24 ;  /* 0x000000183d3d7c20 */ /* 0x000fe20008410000 */
[----:B------:R-:W-:Y:S02]  /*33f0*/  FMUL.FTZ R0, R31, UR4 ;  /* 0x000000041f007c20 */ /* 0x000fe40008410000 */
[----:B------:R0:W3:Y:S01]  /*3400*/  F2F.F16.F32 R25, R63 ;  /* 0x0000003f00197304 */ /* 0x0000e20000200800 */
[----:B-1----:R-:W-:Y:S01]  /*3410*/  FMUL.FTZ R60, R60, UR4 ;  /* 0x000000043c3c7c20 */ /* 0x002fe20008410000 */
[----:B------:R-:W-:Y:S01]  /*3420*/  FSEL R61, R61, RZ, P0 ;  /* 0x000000ff3d3d7208 */ /* 0x000fe20000000000 */
[----:B------:R-:W-:Y:S01]  /*3430*/  FMUL.FTZ R0, R0, UR24 ;  /* 0x0000001800007c20 */ /* 0x000fe20008410000 */
[----:B------:R-:W-:Y:S01]  /*3440*/  LOP3.LUT P0, RZ, R90, 0xff0000, RZ, 0xc0, !PT ;  /* 0x00ff00005aff7812 */ /* 0x000fe2000780c0ff */
[----:B------:R-:W-:-:S03]  /*3450*/  FMUL.FTZ R27, R60, UR24 ;  /* 0x000000183c1b7c20 */ /* 0x000fc60008410000 */
[----:B------:R-:W-:Y:S01]  /*3460*/  F2F.F16.F32 R73, R72 ;  /* 0x0000004800497304 */ /* 0x000fe20000200800 */
[----:B0-----:R-:W-:Y:S01]  /*3470*/  FMUL.FTZ R63, R63, UR4 ;  /* 0x000000043f3f7c20 */ /* 0x001fe20008410000 */
[----:B------:R-:W-:Y:S01]  /*3480*/  FSEL R76, R27, RZ, P1 ;  /* 0x000000ff1b4c7208 */ /* 0x000fe20000800000 */
[----:B--2---:R-:W-:-:S04]  /*3490*/  IMAD.WIDE.U32 R26, R26, 0x10000, RZ ;  /* 0x000100001a1a7825 */ /* 0x004fc800078e00ff */
[----:B------:R-:W-:Y:S01]  /*34a0*/  FMUL.FTZ R63, R63, UR24 ;  /* 0x000000183f3f7c20 */ /* 0x000fe20008410000 */
[----:B------:R0:W-:Y:S01]  /*34b0*/  F2F.F16.F32 R72, R61 ;  /* 0x0000003d00487304 */ /* 0x0001e20000200800 */
[----:B------:R-:W-:-:S03]  /*34c0*/  LOP3.LUT R65, R65, R27, RZ, 0xfc, !PT ;  /* 0x0000001b41417212 */ /* 0x000fc600078efcff */
[----:B------:R-:W-:Y:S02]  /*34d0*/  FSEL R74, R63, RZ, P0 ;  /* 0x000000ff3f4a7208 */ /* 0x000fe40000000000 */
[----:B------:R-:W-:Y:S02]  /*34e0*/  LOP3.LUT P0, RZ, R90, 0xff, RZ, 0xc0, !PT ;  /* 0x000000ff5aff7812 */ /* 0x000fe4000780c0ff */
[----:B---3--:R-:W-:Y:S01]  /*34f0*/  PRMT R63, R25, 0x5410, R24 ;  /* 0x00005410193f7816 */ /* 0x008fe20000000018 */
[----:B------:R1:W2:Y:S01]  /*3500*/  F2F.F16.F32 R71, R31 ;  /* 0x0000001f00477304 */ /* 0x0002a20000200800 */
[----:B0-----:R-:W0:Y:S01]  /*3510*/  LDC.64 R60, c[0x0][0x478] ;  /* 0x00011e00ff3c7b82 */ /* 0x001e220000000a00 */
[----:B------:R-:W-:Y:S01]  /*3520*/  FSEL R0, R0, RZ, P0 ;  /* 0x000000ff00007208 */ /* 0x000fe20000000000 */
[----:B------:R-:W-:-:S05]  /*3530*/  IMAD.WIDE.U32 R24, R62, 0x10000, RZ ;  /* 0x000100003e187825 */ /* 0x000fca00078e00ff */
[----:B------:R3:W-:Y:S01]  /*3540*/  F2F.F16.F32 R68, R29 ;  /* 0x0000001d00447304 */ /* 0x0007e20000200800 */
[----:B-1----:R-:W1:Y:S01]  /*3550*/  LDC.64 R30, c[0x0][0x468] ;  /* 0x00011a00ff1e7b82 */ /* 0x002e620000000a00 */
[----:B------:R-:W-:Y:S02]  /*3560*/  LOP3.LUT R63, R63, R25, RZ, 0xfc, !PT ;  /* 0x000000193f3f7212 */ /* 0x000fe400078efcff */
[----:B--2---:R-:W-:-:S04]  /*3570*/  LOP3.LUT R62, R24, R71, RZ, 0xfc, !PT ;  /* 0x00000047183e7212 */ /* 0x004fc800078efcff */
[----:B------:R-:W-:Y:S01]  /*3580*/  F2F.F16.F32 R76, R76 ;  /* 0x0000004c004c7304 */ /* 0x000fe20000200800 */
[----:B---3--:R-:W-:-:S04]  /*3590*/  IMAD.WIDE.U32 R28, R28, 0x10000, RZ ;  /* 0x000100001c1c7825 */ /* 0x008fc800078e00ff */
[----:B------:R-:W-:Y:S01]  /*35a0*/  IMAD.WIDE.U32 R24, R72, 0x10000, RZ ;  /* 0x0001000048187825 */ /* 0x000fe200078e00ff */
[----:B------:R-:W-:Y:S02]  /*35b0*/  LOP3.LUT R67, R67, R29, RZ, 0xfc, !PT ;  /* 0x0000001d43437212 */ /* 0x000fe400078efcff */
[----:B------:R-:W2:Y:S08]  /*35c0*/  F2F.F16.F32 R58, R58 ;  /* 0x0000003a003a7304 */ /* 0x000eb00000200800 */
[----:B------:R3:W-:Y:S01]  /*35d0*/  F2F.F16.F32 R70, R64 ;  /* 0x0000004000467304 */ /* 0x0007e20000200800 */
[----:B--2---:R-:W-:-:S07]  /*35e0*/  PRMT R73, R58, 0x5410, R73 ;  /* 0x000054103a497816 */ /* 0x004fce0000000049 */
[----:B------:R2:W4:Y:S01]  /*35f0*/  F2F.F16.F32 R77, R66 ;  /* 0x00000042004d7304 */ /* 0x0005220000200800 */
[----:B---3--:R-:W-:Y:S01]  /*3600*/  LOP3.LUT R64, R26, R69, RZ, 0xfc, !PT ;  /* 0x000000451a407212 */ /* 0x008fe200078efcff */
[----:B------:R-:W-:-:S06]  /*3610*/  IMAD.WIDE.U32 R26, R76, 0x10000, RZ ;  /* 0x000100004c1a7825 */ /* 0x000fcc00078e00ff */
[----:B------:R-:W-:Y:S01]  /*3620*/  F2F.F16.F32 R74, R74 ;  /* 0x0000004a004a7304 */ /* 0x000fe20000200800 */
[----:B--2---:R-:W-:Y:S01]  /*3630*/  LOP3.LUT R66, R28, R75, RZ, 0xfc, !PT ;  /* 0x0000004b1c427212 */ /* 0x004fe200078efcff */
[----:B------:R-:W-:Y:S01]  /*3640*/  IMAD.WIDE.U32 R28, R68, 0x10000, RZ ;  /* 0x00010000441c7825 */ /* 0x000fe200078e00ff */
[----:B----4-:R-:W-:-:S05]  /*3650*/  PRMT R77, R70, 0x5410, R77 ;  /* 0x00005410464d7816 */ /* 0x010fca000000004d */
[----:B------:R-:W2:Y:S01]  /*3660*/  F2F.F16.F32 R79, R79 ;  /* 0x0000004f004f7304 */ /* 0x000ea20000200800 */
[----:B------:R-:W-:Y:S01]  /*3670*/  LOP3.LUT R28, R28, R59, RZ, 0xfc, !PT ;  /* 0x0000003b1c1c7212 */ /* 0x000fe200078efcff */
[C---:B0-----:R-:W-:Y:S01]  /*3680*/  IMAD.WIDE.U32 R58, R54.reuse, 0x8, R60 ;  /* 0x00000008363a7825 */ /* 0x041fe200078e003c */
[----:B------:R-:W-:Y:S02]  /*3690*/  LOP3.LUT R29, R73, R29, RZ, 0xfc, !PT ;  /* 0x0000001d491d7212 */ /* 0x000fe400078efcff */
[----:B------:R-:W-:Y:S01]  /*36a0*/  LOP3.LUT R25, R77, R25, RZ, 0xfc, !PT ;  /* 0x000000194d197212 */ /* 0x000fe200078efcff */
[----:B-1----:R-:W-:Y:S01]  /*36b0*/  IMAD.WIDE.U32 R70, R54, 0x8, R30 ;  /* 0x0000000836467825 */ /* 0x002fe200078e001e */
[----:B------:R3:W-:Y:S01]  /*36c0*/  STG.E.64 desc[UR16][R58.64], R66 ;  /* 0x000000423a007986 */ /* 0x0007e2000c101b10 */
[----:B------:R-:W0:Y:S03]  /*36d0*/  F2F.F16.F32 R69, R0 ;  /* 0x0000000000457304 */ /* 0x000e260000200800 */
[----:B------:R3:W-:Y:S01]  /*36e0*/  STG.E.64 desc[UR16][R70.64], R28 ;  /* 0x0000001c46007986 */ /* 0x0007e2000c101b10 */
[----:B--2---:R-:W-:-:S04]  /*36f0*/  PRMT R79, R74, 0x5410, R79 ;  /* 0x000054104a4f7816 */ /* 0x004fc8000000004f */
[----:B------:R-:W1:Y:S01]  /*3700*/  F2F.F16.F32 R57, R57 ;  /* 0x0000003900397304 */ /* 0x000e620000200800 */
        /* <DEDUP_REMOVED lines=11> */
.L_x_995:
[----:B------:R-:W-:Y:S02]  /*37c0*/  UIADD3 UR6, UPT, UPT, UR6, UR26, URZ ;  /* 0x0000001a06067290 */ /* 0x000fe4000fffe0ff */
[----:B------:R-:W-:Y:S02]  /*37d0*/  UPLOP3.LUT UP2, UPT, UPT, UPT, UP2, 0x40, 0x4 ;  /* 0x000000000004789c */ /* 0x000fe40003f4e820 */
[----:B------:R-:W-:-:S09]  /*37e0*/  UISETP.GE.AND UP1, UPT, UR6, UR27, UPT ;  /* 0x0000001b0600728c */ /* 0x000fd2000bf26270 */
[----:B------:R-:W-:Y:S05]  /*37f0*/  BRA.U !UP1, `(.L_x_997) ;  /* 0xffffffcd09187547 */ /* 0x000fea000b83ffff */
[----:B------:R-:W-:Y:S02]  /*3800*/  MOV R34, R12 ;  /* 0x0000000c00227202 */ /* 0x000fe40000000f00 */
[----:B------:R-:W-:Y:S02]  /*3810*/  MOV R35, R13 ;  /* 0x0000000d00237202 */ /* 0x000fe40000000f00 */
[----:B0123--:R-:W-:Y:S02]  /*3820*/  MOV R24, R33 ;  /* 0x0000002100187202 */ /* 0x00ffe40000000f00 */
        /* <DEDUP_REMOVED lines=21> */
.L_x_992:
        /* <DEDUP_REMOVED lines=15> */
.L_x_998:
        /* <DEDUP_REMOVED lines=9> */
.L_x_6681:


//--------------------- .text._ZN10layer_norm22ln_bwd_finalize_kernelINS_22Kernel_traits_finalizeILj1536E6__halfS2_S2_S2_fjLb0ELj1024ELj4ENS_18Kernel_traits_baseILj1536ES2_S2_S2_S2_fjLj1024EEEEELb0ELb0EEEvNS_9BwdParamsE --------------------------
	.section	.text._ZN10layer_norm22ln_bwd_finalize_kernelINS_22Kernel_traits_finalizeILj1536E6__halfS2_S2_S2_fjLb0ELj1024ELj4ENS_18Kernel_traits_baseILj1536ES2_S2_S2_S2_fjLj1024EEEEELb0ELb0EEEvNS_9BwdParamsE,"ax",@progbits
	.align	128
        .global         _ZN10layer_norm22ln_bwd_finalize_kernelINS_22Kernel_traits_finalizeILj1536E6__halfS2_S2_S2_fjLb0ELj1024ELj4ENS_18Kernel_traits_baseILj1536ES2_S2_S2_S2_fjLj1024EEEEELb0ELb0EEEvNS_9BwdParamsE
        .type           _ZN10layer_norm22ln_bwd_finalize_kernelINS_22Kernel_traits_finalizeILj1536E6__halfS2_S2_S2_fjLb0ELj1024ELj4ENS_18Kernel_traits_baseILj1536ES2_S2_S2_S2_fjLj1024EEEEELb0ELb0EEEvNS_9BwdParamsE,@function
        .size           _ZN10layer_norm22ln_bwd_finalize_kernelINS_22Kernel_traits_finalizeILj1536E6__halfS2_S2_S2_fjLb0ELj1024ELj4ENS_18Kernel_traits_baseILj1536ES2_S2_S2_S2_fjLj1024EEEEELb0ELb0EEEvNS_9BwdParamsE,(.L_x_6682 - _ZN10layer_norm22ln_bwd_finalize_kernelINS_22Kernel_traits_finalizeILj1536E6__halfS2_S2_S2_fjLb0ELj1024ELj4ENS_18Kernel_traits_baseILj1536ES2_S2_S2_S2_fjLj1024EEEEELb0ELb0EEEvNS_9BwdParamsE)
        .other          _ZN10layer_norm22ln_bwd_finalize_kernelINS_22Kernel_traits_finalizeILj1536E6__halfS2_S2_S2_fjLb0ELj1024ELj4ENS_18Kernel_traits_baseILj1536ES2_S2_S2_S2_fjLj1024EEEEELb0ELb0EEEvNS_9BwdParamsE,@"STO_CUDA_ENTRY STV_DEFAULT"
_ZN10layer_norm22ln_bwd_finalize_kernelINS_22Kernel_traits_finalizeILj1536E6__halfS2_S2_S2_fjLb0ELj1024ELj4ENS_18Kernel_traits_baseILj1536ES2_S2_S2_S2_fjLj1024EEEEELb0ELb0EEEvNS_9BwdParamsE:
.text._ZN10layer_norm22ln_bwd_finalize_kernelINS_22Kernel_traits_finalizeILj1536E6__halfS2_S2_S2_fjLb0ELj1024ELj4ENS_18Kernel_traits_baseILj1536ES2_S2_S2_S2_fjLj1024EEEEELb0ELb0EEEvNS_9BwdParamsE:
        /* <DEDUP_REMOVED lines=78> */
.L_x_1003:
        /* <DEDUP_REMOVED lines=118> */
.L_x_1002:
[----:B------:R-:W-:Y:S05]  /*0c40*/  BSYNC.RECONVERGENT B1 ;  /* 0x0000000000017941 */ /* 0x000fea0003800200 */
.L_x_1001:
        /* <DEDUP_REMOVED lines=68> */
.L_x_1005:
[----:B------:R-:W-:Y:S05]  /*1090*/  BSYNC.RECONVERGENT B1 ;  /* 0x0000000000017941 */ /* 0x000fea0003800200 */
.L_x_1004:
        /* <DEDUP_REMOVED lines=37> */
.L_x_1007:
[----:B------:R-:W-:Y:S05]  /*12f0*/  BSYNC.RECONVERGENT B1 ;  /* 0x0000000000017941 */ /* 0x000fea0003800200 */
.L_x_1006:
[----:B------:R-:W-:Y:S05]  /*1300*/  @!P1 BRA `(.L_x_1000) ;  /* 0x00000000003c9947 */ /* 0x000fea0003800000 */
[----:B------:R-:W0:Y:S01]  /*1310*/  LDC.64 R8, c[0x0][0x440] ;  /* 0x00011000ff087b82 */ /* 0x000e220000000a00 */
[----:B------:R-:W-:Y:S01]  /*1320*/  IMAD R2, R2, R54, R7 ;  /* 0x0000003602027224 */ /* 0x000fe200078e0207 */
[----:B------:R-:W-:-:S04]  /*1330*/  IADD3 R0, PT, PT, -R0, RZ, RZ ;  /* 0x000000ff00007210 */ /* 0x000fc80007ffe1ff */
[----:B------:R-:W-:Y:S02]  /*1340*/  IADD3 R13, PT, PT, R57, R2, RZ ;  /* 0x00000002390d7210 */ /* 0x000fe40007ffe0ff */
[----:B------:R-:W1:Y:S05]  /*1350*/  LDC.64 R10, c[0x0][0x448] ;  /* 0x00011200ff0a7b82 */ /* 0x000e6a0000000a00 */
.L_x_1008:
        /* <DEDUP_REMOVED lines=10> */
.L_x_1000:
[----:B------:R-:W-:Y:S05]  /*1400*/  BSYNC.RECONVERGENT B0 ;  /* 0x0000000000007941 */ /* 0x000fea0003800200 */
.L_x_999:
        /* <DEDUP_REMOVED lines=57> */
[----:B0-----:R-:W-:Y:S02]  /*17a0*/  F2FP.F16.F32.PACK_AB R7, R7, R6 ;  /* 0x000000060707723e */ /* 0x001fe400000000ff */
[----:B--2---:R-:W-:-:S03]  /*17b0*/  F2FP.F16.F32.PACK_AB R11, R11, R10 ;  /* 0x0000000a0b0b723e */ /* 0x004fc600000000ff */
[----:B------:R-:W-:Y:S04]  /*17c0*/  STG.E desc[UR6][R2.64], R7 ;  /* 0x0000000702007986 */ /* 0x000fe8000c101906 */
[----:B------:R-:W-:Y:S01]  /*17d0*/  STG.E desc[UR6][R4.64], R11 ;  /* 0x0000000b04007986 */ /* 0x000fe2000c101906 */
[----:B------:R-:W-:Y:S05]  /*17e0*/  EXIT ;  /* 0x000000000000794d */ /* 0x000fea0003800000 */
.L_x_1009:
        /* <DEDUP_REMOVED lines=9> */
.L_x_6682:


//--------------------- .text._ZN10layer_norm13ln_bwd_kernelINS_13Kernel_traitsI6__halfS2_S2_S2_fjLj1536ELj1ELj1ELj4ELj8ENS_18Kernel_traits_baseILj1536ES2_S2_S2_S2_fjLj128EEEEELb1ELb0ELb1ELb0EEEvNS_9BwdParamsE --------------------------
	.section	.text._ZN10layer_norm13ln_bwd_kernelINS_13Kernel_traitsI6__halfS2_S2_S2_fjLj1536ELj1ELj1ELj4ELj8ENS_18Kernel_traits_baseILj1536ES2_S2_S2_S2_fjLj128EEEEELb1ELb0ELb1ELb0EEEvNS_9BwdParamsE,"ax",@progbits
	.align	128
        .global         _ZN10layer_norm13ln_bwd_kernelINS_13Kernel_traitsI6__halfS2_S2_S2_fjLj1536ELj1ELj1ELj4ELj8ENS_18Kernel_traits_baseILj1536ES2_S2_S2_S2_fjLj128EEEEELb1ELb0ELb1ELb0EEEvNS_9BwdParamsE
        .type           _ZN10layer_norm13ln_bwd_kernelINS_13Kernel_traitsI6__halfS2_S2_S2_fjLj1536ELj1ELj1ELj4ELj8ENS_18Kernel_traits_baseILj1536ES2_S2_S2_S2_fjLj128EEEEELb1ELb0ELb1ELb0EEEvNS_9BwdParamsE,@function
        .size           _ZN10layer_norm13ln_bwd_kernelINS_13Kernel_traitsI6__halfS2_S2_S2_fjLj1536ELj1ELj1ELj4ELj8ENS_18Kernel_traits_baseILj1536ES2_S2_S2_S2_fjLj128EEEEELb1ELb0ELb1ELb0EEEvNS_9BwdParamsE,(.L_x_6683 - _ZN10layer_norm13ln_bwd_kernelINS_13Kernel_traitsI6__halfS2_S2_S2_fjLj1536ELj1ELj1ELj4ELj8ENS_18Kernel_traits_baseILj1536ES2_S2_S2_S2_fjLj128EEEEELb1ELb0ELb1ELb0EEEvNS_9BwdParamsE)
        .other          _ZN10layer_norm13ln_bwd_kernelINS_13Kernel_traitsI6__halfS2_S2_S2_fjLj1536ELj1ELj1ELj4ELj8ENS_18Kernel_traits_baseILj1536ES2_S2_S2_S2_fjLj128EEEEELb1ELb0ELb1ELb0EEEvNS_9BwdParamsE,@"STO_CUDA_ENTRY STV_DEFAULT"
_ZN10layer_norm13ln_bwd_kernelINS_13Kernel_traitsI6__halfS2_S2_S2_fjLj1536ELj1ELj1ELj4ELj8ENS_18Kernel_traits_baseILj1536ES2_S2_S2_S2_fjLj128EEEEELb1ELb0ELb1ELb0EEEvNS_9BwdParamsE:
.text._ZN10layer_norm13ln_bwd_kernelINS_13Kernel_traitsI6__halfS2_S2_S2_fjLj1536ELj1ELj1ELj4ELj8ENS_18Kernel_traits_baseILj1536ES2_S2_S2_S2_fjLj128EEEEELb1ELb0ELb1ELb0EEEvNS_9BwdParamsE:
        /* <DEDUP_REMOVED lines=15> */
[----:B------:R-:W1:Y:S02]  /*00f0*/  @P1 LDC.64 R4, c[0x0][0x3d0] ;  /* 0x0000f400ff041b82 */ /* 0x000e640000000a00 */
[----:B------:R-:W-:-:S06]  /*0100*/  @P2 LOP3.LUT R15, R7, 0x80, RZ, 0xfc, !PT ;  /* 0x00000080070f2812 */ /* 0x000fcc00078efcff */
[----:B------:R-:W3:Y:S08]  /*0110*/  @P2 LDC.64 R2, c[0x0][0x3d0] ;  /* 0x0000f400ff022b82 */ /* 0x000ef00000000a00 */
[----:B------:R-:W4:Y:S01]  /*0120*/  @P3 LDC.64 R10, c[0x0][0x3d0] ;  /* 0x0000f400ff0a3b82 */ /* 0x000f220000000a00 */
[----:B-1----:R-:W-:-:S04]  /*0130*/  @P1 IMAD.WIDE.U32 R4, R15, 0x8, R4 ;  /* 0x000000080f041825 */ /* 0x002fc800078e0004 */
[----:B------:R-:W-:Y:S01]  /*0140*/  @P1 VIADD R15, R15, 0x80 ;  /* 0x000000800f0f1836 */ /* 0x000fe20000000000 */
        /* <DEDUP_REMOVED lines=21> */
[C---:B------:R-:W-:Y:S02]  /*02a0*/  SHF.R.U64 R2, R8.reuse, 0x10, R9 ;  /* 0x0000001008027819 */ /* 0x040fe40000001209 */
[----:B------:R-:W-:Y:S02]  /*02b0*/  CS2R R36, SRZ ;  /* 0x0000000000247805 */ /* 0x000fe4000001ff00 */
[----:B------:R-:W-:Y:S02]  /*02c0*/  PRMT R8, R8, 0x5410, R0 ;  /* 0x0000541008087816 */ /* 0x000fe40000000000 */
[----:B------:R-:W-:Y:S02]  /*02d0*/  CS2R R38, SRZ ;  /* 0x0000000000267805 */ /* 0x000fe4000001ff00 */
[----:B------:R-:W-:-:S02]  /*02e0*/  MOV R10, R9 ;  /* 0x00000009000a7202 */ /* 0x000fc40000000f00 */
[----:B------:R-:W-:Y:S02]  /*02f0*/  CS2R R32, SRZ ;  /* 0x0000000000207805 */ /* 0x000fe4000001ff00 */
[----:B------:R-:W-:Y:S02]  /*0300*/  SHF.R.U32.HI R11, RZ, 0x10, R9 ;  /* 0x00000010ff0b7819 */ /* 0x000fe40000011609 */
[----:B------:R-:W-:Y:S02]  /*0310*/  CS2R R34, SRZ ;  /* 0x0000000000227805 */ /* 0x000fe4000001ff00 */
[----:B------:R-:W-:Y:S02]  /*0320*/  SHF.R.U64 R4, R12, 0x10, R13 ;  /* 0x000000100c047819 */ /* 0x000fe4000000120d */
[----:B------:R-:W-:Y:S02]  /*0330*/  CS2R R28, SRZ ;  /* 0x00000000001c7805 */ /* 0x000fe4000001ff00 */
[----:B------:R-:W-:-:S02]  /*0340*/  MOV R14, R13 ;  /* 0x0000000d000e7202 */ /* 0x000fc40000000f00 */
[----:B------:R-:W-:Y:S02]  /*0350*/  CS2R R30, SRZ ;  /* 0x00000000001e7805 */ /* 0x000fe4000001ff00 */
[----:B------:R-:W-:Y:S02]  /*0360*/  SHF.R.U32.HI R15, RZ, 0x10, R13 ;  /* 0x00000010ff0f7819 */ /* 0x000fe4000001160d */
[----:B------:R-:W-:Y:S02]  /*0370*/  CS2R R24, SRZ ;  /* 0x0000000000187805 */ /* 0x000fe4000001ff00 */
[--C-:B------:R-:W-:Y:S02]  /*0380*/  SHF.R.U64 R84, R60, 0x10, R61.reuse ;  /* 0x000000103c547819 */ /* 0x100fe4000000123d */
[----:B------:R-:W-:Y:S02]  /*0390*/  CS2R R26, SRZ ;  /* 0x00000000001a7805 */ /* 0x000fe4000001ff00 */
[----:B------:R-:W-:-:S02]  /*03a0*/  SHF.R.U32.HI R0, RZ, 0x10, R61 ;  /* 0x00000010ff007819 */ /* 0x000fc4000001163d */
[----:B------:R-:W-:Y:S02]  /*03b0*/  CS2R R20, SRZ ;  /* 0x0000000000147805 */ /* 0x000fe4000001ff00 */
[----:B------:R-:W-:Y:S02]  /*03c0*/  PRMT R9, R9, 0x5410, R2 ;  /* 0x0000541009097816 */ /* 0x000fe40000000002 */
[----:B------:R-:W-:Y:S02]  /*03d0*/  CS2R R22, SRZ ;  /* 0x0000000000167805 */ /* 0x000fe4000001ff00 */
[----:B------:R-:W-:Y:S02]  /*03e0*/  PRMT R10, R10, 0x5410, R10 ;  /* 0x000054100a0a7816 */ /* 0x000fe4000000000a */
[----:B------:R-:W-:Y:S02]  /*03f0*/  CS2R R16, SRZ ;  /* 0x0000000000107805 */ /* 0x000fe4000001ff00 */
[----:B------:R-:W-:-:S02]  /*0400*/  PRMT R11, R11, 0x5410, R11 ;  /* 0x000054100b0b7816 */ /* 0x000fc4000000000b */
[----:B------:R-:W-:Y:S02]  /*0410*/  CS2R R18, SRZ ;  /* 0x0000000000127805 */ /* 0x000fe4000001ff00 */
[----:B------:R-:W-:Y:S01]  /*0420*/  PRMT R12, R12, 0x5410, R3 ;  /* 0x000054100c0c7816 */ /* 0x000fe20000000003 */
[----:B------:R-:W0:Y:S01]  /*0430*/  LDCU.U8 UR30, c[0x0][0x410] ;  /* 0x00008200ff1e77ac */ /* 0x000e220008000000 */
[----:B------:R-:W-:Y:S02]  /*0440*/  PRMT R13, R13, 0x5410, R4 ;  /* 0x000054100d0d7816 */ /* 0x000fe40000000004 */
[----:B------:R-:W-:Y:S01]  /*0450*/  PRMT R14, R14, 0x5410, R14 ;  /* 0x000054100e0e7816 */ /* 0x000fe2000000000e */
[----:B------:R-:W-:Y:S01]  /*0460*/  UPLOP3.LUT UP1, UPT, UPT, UPT, UPT, 0x40, 0x4 ;  /* 0x000000000004789c */ /* 0x000fe20003f2e870 */
[----:B------:R-:W-:Y:S01]  /*0470*/  PRMT R15, R15, 0x5410, R15 ;  /* 0x000054100f0f7816 */ /* 0x000fe2000000000f */
[----:B------:R-:W1:Y:S01]  /*0480*/  LDCU UR8, c[0x0][0x388] ;  /* 0x00007100ff0877ac */ /* 0x000e620008000800 */
[----:B------:R-:W-:Y:S01]  /*0490*/  PRMT R84, R84, 0x5410, R0 ;  /* 0x0000541054547816 */ /* 0x000fe20000000000 */
        /* <DEDUP_REMOVED lines=8> */
.L_x_1053:
[----:B0-----:R-:W-:Y:S02]  /*0520*/  UIMAD.WIDE UR10, UR7, 0x4, UR22 ;  /* 0x00000004070a78a5 */ /* 0x001fe4000f8e0216 */
[----:B------:R-:W-:-:S04]  /*0530*/  UIMAD.WIDE UR12, UR7, 0x4, UR20 ;  /* 0x00000004070c78a5 */ /* 0x000fc8000f8e0214 */
[----:B------:R-:W-:Y:S01]  /*0540*/  MOV R44, UR10 ;  /* 0x0000000a002c7c02 */ /* 0x000fe20008000f00 */
[----:B------:R-:W-:Y:S01]  /*0550*/  IMAD.U32 R45, RZ, RZ, UR11 ;  /* 0x0000000bff2d7e24 */ /* 0x000fe2000f8e00ff */
        /* <DEDUP_REMOVED lines=15> */
[----:B------:R-:W-:Y:S01]  /*0650*/  MOV R40, UR10 ;  /* 0x0000000a00287c02 */ /* 0x000fe20008000f00 */
[----:B------:R-:W-:-:S05]  /*0660*/  IMAD.U32 R41, RZ, RZ, UR11 ;  /* 0x0000000bff297e24 */ /* 0x000fca000f8e00ff */
[----:B------:R-:W2:Y:S01]  /*0670*/  LDG.E R40, desc[UR14][R40.64] ;  /* 0x0000000e28287981 */ /* 0x000ea2000c1e1900 */
[----:B------:R-:W-:Y:S01]  /*0680*/  UISETP.GE.AND UP3, UPT, UR13, 0x1, UPT ;  /* 0x000000010d00788c */ /* 0x000fe2000bf66270 */
[----:B------:R-:W-:Y:S01]  /*0690*/  HFMA2 R45, -RZ, RZ, 0, 0 ;  /* 0x00000000ff2d7431 */ /* 0x000fe200000001ff */
[----:B------:R-:W-:Y:S01]  /*06a0*/  UIADD3 UR10, UPT, UPT, UR32, -0x1, URZ ;  /* 0xffffffff200a7890 */ /* 0x000fe2000fffe0ff */
[C---:B------:R-:W-:Y:S01]  /*06b0*/  ISETP.GE.U32.AND P2, PT, R6.reuse, 0x80, PT ;  /* 0x000000800600780c */ /* 0x040fe20003f46070 */
[----:B------:R-:W-:Y:S01]  /*06c0*/  BSSY.RECONVERGENT B1, `(.L_x_1013) ;  /* 0x0000058000017945 */ /* 0x000fe20003800200 */
[----:B------:R-:W-:Y:S02]  /*06d0*/  ISETP.GE.U32.AND P1, PT, R6, 0x100, PT ;  /* 0x000001000600780c */ /* 0x000fe40003f26070 */
[----:B------:R-:W-:Y:S02]  /*06e0*/  CS2R R46, SRZ ;  /* 0x00000000002e7805 */ /* 0x000fe4000001ff00 */
[----:B------:R-:W-:-:S02]  /*06f0*/  PLOP3.LUT P0, PT, PT, PT, UP3, 0x80, 0x8 ;  /* 0x000000000008781c */ /* 0x000fc40003f0f038 */
[----:B------:R-:W-:Y:S01]  /*0700*/  ISETP.GE.U32.AND P3, PT, R6, 0x180, PT ;  /* 0x000001800600780c */ /* 0x000fe20003f66070 */
[----:B------:R-:W-:-:S04]  /*0710*/  @UP3 UIADD3 UR9, UPT, UPT, UR13, -0x1, URZ ;  /* 0xffffffff0d093890 */ /* 0x000fc8000fffe0ff */
[----:B-1----:R-:W-:-:S04]  /*0720*/  @UP3 UIMAD UR9, UR9, UR8, URZ ;  /* 0x00000008090932a4 */ /* 0x002fc8000f8e02ff */
[----:B------:R-:W-:-:S04]  /*0730*/  @UP3 USHF.R.S32.HI UR11, URZ, 0x1f, UR9 ;  /* 0x0000001fff0b3899 */ /* 0x000fc80008011409 */
[----:B------:R-:W-:Y:S02]  /*0740*/  @UP3 ULEA.HI UR12, UR11, UR9, URZ, 0x2 ;  /* 0x000000090b0c3291 */ /* 0x000fe4000f8f10ff */
[----:B------:R-:W-:Y:S02]  /*0750*/  UIMAD UR9, UR7, UR8, URZ ;  /* 0x00000008070972a4 */ /* 0x000fe4000f8e02ff */
[----:B------:R-:W-:Y:S02]  /*0760*/  UIMAD UR11, UR10, UR8, URZ ;  /* 0x000000080a0b72a4 */ /* 0x000fe4000f8e02ff */
[----:B------:R-:W-:Y:S01]  /*0770*/  USHF.R.S32.HI UR10, URZ, 0x1f, UR9 ;  /* 0x0000001fff0a7899 */ /* 0x000fe20008011409 */
[----:B------:R-:W-:Y:S01]  /*0780*/  MOV R42, UR12 ;  /* 0x0000000c002a7c02 */ /* 0x000fe20008000f00 */
[----:B------:R-:W-:Y:S02]  /*0790*/  USHF.R.S32.HI UR12, URZ, 0x1f, UR11 ;  /* 0x0000001fff0c7899 */ /* 0x000fe4000801140b */
[----:B------:R-:W-:Y:S01]  /*07a0*/  ULEA.HI UR10, UR10, UR9, URZ, 0x2 ;  /* 0x000000090a0a7291 */ /* 0x000fe2000f8f10ff */
[----:B------:R-:W-:Y:S01]  /*07b0*/  @P0 LEA.HI.SX32 R45, R42, R7, 0x1e ;  /* 0x000000072a2d0211 */ /* 0x000fe200078ff2ff */
[----:B------:R-:W-:Y:S01]  /*07c0*/  ULEA.HI UR12, UR12, UR11, URZ, 0x2 ;  /* 0x0000000b0c0c7291 */ /* 0x000fe2000f8f10ff */
[----:B------:R-:W-:-:S03]  /*07d0*/  ISETP.NE.AND P0, PT, RZ, UR30, PT ;  /* 0x0000001eff007c0c */ /* 0x000fc6000bf05270 */
        /* <DEDUP_REMOVED lines=19> */
[----:B0-----:R-:W-:-:S05]  /*0910*/  @P0 IMAD.WIDE.U32 R46, R79, 0x8, R46 ;  /* 0x000000084f2e0825 */ /* 0x001fca00078e002e */
[----:B------:R0:W5:Y:S02]  /*0920*/  @P0 LDG.E.64 R62, desc[UR14][R46.64] ;  /* 0x0000000e2e3e0981 */ /* 0x000164000c1e1b00 */
[----:B0-----:R-:W-:Y:S01]  /*0930*/  HADD2.F32 R46, -RZ, R61.H0_H0 ;  /* 0x2000003dff2e7230 */ /* 0x001fe20000004100 */
[----:B------:R-:W-:Y:S01]  /*0940*/  IADD3 R45, PT, PT, R45, 0x80, RZ ;  /* 0x000000802d2d7810 */ /* 0x000fe20007ffe0ff */
[----:B------:R-:W-:Y:S01]  /*0950*/  VIADD R80, R80, 0x80 ;  /* 0x0000008050507836 */ /* 0x000fe20000000000 */
[----:B------:R-:W-:Y:S01]  /*0960*/  IADD3 R79, PT, PT, R79, 0x80, RZ ;  /* 0x000000804f4f7810 */ /* 0x000fe20007ffe0ff */
[----:B---3--:R-:W-:Y:S01]  /*0970*/  IMAD.MOV.U32 R51, RZ, RZ, R42 ;  /* 0x000000ffff337224 */ /* 0x008fe200078e002a */
[----:B------:R-:W-:-:S04]  /*0980*/  MOV R52, R43 ;  /* 0x0000002b00347202 */ /* 0x000fc80000000f00 */
[----:B------:R-:W-:Y:S02]  /*0990*/  HADD2.F32 R51, -RZ, R51.H0_H0 ;  /* 0x20000033ff337230 */ /* 0x000fe40000004100 */
[----:B----4-:R-:W-:Y:S01]  /*09a0*/  HADD2.F32 R3, -RZ, R40.H0_H0 ;  /* 0x20000028ff037230 */ /* 0x010fe20000004100 */
[--C-:B------:R-:W-:Y:S01]  /*09b0*/  SHF.R.U64 R50, R40, 0x10, R41.reuse ;  /* 0x0000001028327819 */ /* 0x100fe20000001229 */
[----:B------:R-:W-:Y:S01]  /*09c0*/  HADD2.F32 R53, -RZ, R41.H0_H0 ;  /* 0x20000029ff357230 */ /* 0x000fe20000004100 */
[----:B------:R-:W-:Y:S01]  /*09d0*/  SHF.R.U32.HI R40, RZ, 0x10, R41 ;  /* 0x00000010ff287819 */ /* 0x000fe20000011629 */
[----:B------:R-:W-:Y:S02]  /*09e0*/  HADD2.F32 R41, -RZ, R60.H0_H0 ;  /* 0x2000003cff297230 */ /* 0x000fe40000004100 */
[C---:B------:R-:W-:Y:S01]  /*09f0*/  FADD.FTZ R3, -R44.reuse, R3 ;  /* 0x000000032c037221 */ /* 0x040fe20000010100 */
[----:B------:R-:W-:Y:S02]  /*0a00*/  FADD.FTZ R49, -R44, R53 ;  /* 0x000000352c317221 */ /* 0x000fe40000010100 */
[----:B------:R-:W-:Y:S01]  /*0a10*/  FMUL.FTZ R48, R41, R51 ;  /* 0x0000003329307220 */ /* 0x000fe20000410000 */
[----:B------:R-:W-:Y:S01]  /*0a20*/  HADD2.F32 R41, -RZ, R50.H0_H0 ;  /* 0x20000032ff297230 */ /* 0x000fe20000004100 */
[----:B------:R-:W-:Y:S01]  /*0a30*/  SHF.R.U64 R42, R42, 0x10, R43 ;  /* 0x000000102a2a7819 */ /* 0x000fe2000000122b */
[----:B------:R-:W-:-:S02]  /*0a40*/  HADD2.F32 R47, -RZ, R52.H0_H0 ;  /* 0x20000034ff2f7230 */ /* 0x000fc40000004100 */
[----:B------:R-:W-:Y:S01]  /*0a50*/  FMUL.FTZ R3, R3, UR33 ;  /* 0x0000002103037c20 */ /* 0x000fe20008410000 */
[----:B------:R-:W-:Y:S01]  /*0a60*/  FMUL.FTZ R49, R49, UR33 ;  /* 0x0000002131317c20 */ /* 0x000fe20008410000 */
[----:B------:R-:W-:Y:S01]  /*0a70*/  FADD.FTZ R41, -R44, R41 ;  /* 0x000000292c297221 */ /* 0x000fe20000010100 */
[----:B------:R-:W-:Y:S01]  /*0a80*/  FADD.FTZ R24, R24, R51 ;  /* 0x0000003318187221 */ /* 0x000fe20000010000 */
[----:B------:R-:W-:Y:S01]  /*0a90*/  FFMA.FTZ R36, R3, R51, R36 ;  /* 0x0000003303247223 */ /* 0x000fe20000010024 */
[-C--:B------:R-:W-:Y:S01]  /*0aa0*/  FMUL.FTZ R50, R46, R47.reuse ;  /* 0x0000002f2e327220 */ /* 0x080fe20000410000 */
[----:B------:R-:W-:Y:S01]  /*0ab0*/  FADD.FTZ R26, R26, R47 ;  /* 0x0000002f1a1a7221 */ /* 0x000fe20000010000 */
[----:B------:R-:W-:Y:S01]  /*0ac0*/  FFMA.FTZ R38, R49, R47, R38 ;  /* 0x0000002f31267223 */ /* 0x000fe20000010026 */
[----:B------:R-:W-:Y:S02]  /*0ad0*/  HADD2.F32 R51, -RZ, R84.H0_H0 ;  /* 0x20000054ff337230 */ /* 0x000fe40000004100 */
[----:B------:R-:W-:Y:S01]  /*0ae0*/  FMUL.FTZ R52, R41, UR33 ;  /* 0x0000002129347c20 */ /* 0x000fe20008410000 */
[----:B------:R-:W-:-:S02]  /*0af0*/  HADD2.F32 R42, -RZ, R42.H0_H0 ;  /* 0x2000002aff2a7230 */ /* 0x000fc40000004100 */
[----:B------:R-:W-:Y:S01]  /*0b00*/  HADD2.F32 R47, -RZ, R40.H0_H0 ;  /* 0x20000028ff2f7230 */ /* 0x000fe20000004100 */
[----:B------:R-:W-:Y:S02]  /*0b10*/  SHF.R.U32.HI R43, RZ, 0x10, R43 ;  /* 0x00000010ff2b7819 */ /* 0x000fe4000001162b */
[-C--:B------:R-:W-:Y:S01]  /*0b20*/  FMUL.FTZ R51, R51, R42.reuse ;  /* 0x0000002a33337220 */ /* 0x080fe20000410000 */
[----:B------:R-:W-:Y:S01]  /*0b30*/  FADD.FTZ R25, R25, R42 ;  /* 0x0000002a19197221 */ /* 0x000fe20000010000 */
[----:B------:R-:W-:Y:S01]  /*0b40*/  FFMA.FTZ R37, R52, R42, R37 ;  /* 0x0000002a34257223 */ /* 0x000fe20000010025 */
[----:B------:R-:W-:Y:S01]  /*0b50*/  FADD.FTZ R47, -R44, R47 ;  /* 0x0000002f2c2f7221 */ /* 0x000fe20000010100 */
[----:B------:R-:W-:Y:S01]  /*0b60*/  FADD.FTZ R42, RZ, R48 ;  /* 0x00000030ff2a7221 */ /* 0x000fe20000010000 */
[----:B------:R-:W-:Y:S01]  /*0b70*/  FFMA.FTZ R41, R3, R48, RZ ;  /* 0x0000003003297223 */ /* 0x000fe200000100ff */
[----:B------:R-:W-:Y:S02]  /*0b80*/  HADD2.F32 R53, -RZ, R84.H1_H1 ;  /* 0x30000054ff357230 */ /* 0x000fe40000004100 */
[----:B------:R-:W-:Y:S01]  /*0b90*/  FMUL.FTZ R54, R47, UR33 ;  /* 0x000000212f367c20 */ /* 0x000fe20008410000 */
[----:B------:R-:W-:-:S02]  /*0ba0*/  HADD2.F32 R40, -RZ, R43.H0_H0 ;  /* 0x2000002bff287230 */ /* 0x000fc40000004100 */
        /* <DEDUP_REMOVED lines=9> */
.L_x_1014:
[----:B----4-:R-:W-:Y:S05]  /*0c40*/  BSYNC.RECONVERGENT B1 ;  /* 0x0000000000017941 */ /* 0x010fea0003800200 */
.L_x_1013:
        /* <DEDUP_REMOVED lines=16> */
[----:B-1----:R-:W-:Y:S02]  /*0d50*/  HADD2.F32 R58, -RZ, R10.H1_H1 ;  /* 0x3000000aff3a7230 */ /* 0x002fe40000004100 */
[----:B------:R-:W-:Y:S01]  /*0d60*/  HADD2.F32 R59, -RZ, R9.H1_H1 ;  /* 0x30000009ff3b7230 */ /* 0x000fe20000004100 */
[----:B------:R-:W-:Y:S01]  /*0d70*/  IADD3 R45, PT, PT, R45, 0x80, RZ ;  /* 0x000000802d2d7810 */ /* 0x000fe20007ffe0ff */
[----:B------:R-:W-:Y:S01]  /*0d80*/  VIADD R79, R79, 0x80 ;  /* 0x000000804f4f7836 */ /* 0x000fe20000000000 */
[----:B------:R-:W-:Y:S02]  /*0d90*/  IADD3 R80, PT, PT, R80, 0x80, RZ ;  /* 0x0000008050507810 */ /* 0x000fe40007ffe0ff */
[--C-:B---3--:R-:W-:Y:S01]  /*0da0*/  SHF.R.U64 R68, R56, 0x10, R57.reuse ;  /* 0x0000001038447819 */ /* 0x108fe20000001239 */
[--C-:B------:R-:W-:Y:S01]  /*0db0*/  IMAD.MOV.U32 R55, RZ, RZ, R57.reuse ;  /* 0x000000ffff377224 */ /* 0x100fe200078e0039 */
[----:B------:R-:W-:Y:S01]  /*0dc0*/  SHF.R.U32.HI R69, RZ, 0x10, R57 ;  /* 0x00000010ff457819 */ /* 0x000fe20000011639 */
[----:B----4-:R-:W-:Y:S01]  /*0dd0*/  HADD2.F32 R57, -RZ, R40.H0_H0 ;  /* 0x20000028ff397230 */ /* 0x010fe20000004100 */
[----:B------:R-:W-:Y:S01]  /*0de0*/  SHF.R.U64 R70, R40, 0x10, R41 ;  /* 0x0000001028467819 */ /* 0x000fe20000001229 */
[----:B------:R-:W-:Y:S01]  /*0df0*/  HADD2.F32 R83, -RZ, R41.H0_H0 ;  /* 0x20000029ff537230 */ /* 0x000fe20000004100 */
[----:B------:R-:W-:-:S02]  /*0e00*/  MOV R81, R56 ;  /* 0x0000003800517202 */ /* 0x000fc40000000f00 */
[C---:B------:R-:W-:Y:S01]  /*0e10*/  FADD.FTZ R57, -R44.reuse, R57 ;  /* 0x000000392c397221 */ /* 0x040fe20000010100 */
[----:B------:R-:W-:Y:S01]  /*0e20*/  SHF.R.U32.HI R40, RZ, 0x10, R41 ;  /* 0x00000010ff287819 */ /* 0x000fe20000011629 */
[----:B------:R-:W-:Y:S02]  /*0e30*/  HADD2.F32 R41, -RZ, R55.H0_H0 ;  /* 0x20000037ff297230 */ /* 0x000fe40000004100 */
[----:B------:R-:W-:Y:S01]  /*0e40*/  FMUL.FTZ R55, R57, UR33 ;  /* 0x0000002139377c20 */ /* 0x000fe20008410000 */
[----:B------:R-:W-:Y:S01]  /*0e50*/  FADD.FTZ R57, -R44, R83 ;  /* 0x000000532c397221 */ /* 0x000fe20000010100 */
[----:B0-----:R-:W-:Y:S02]  /*0e60*/  HADD2.F32 R43, -RZ, R70.H0_H0 ;  /* 0x20000046ff2b7230 */ /* 0x001fe40000004100 */
[----:B------:R-:W-:Y:S02]  /*0e70*/  HADD2.F32 R56, -RZ, R8.H1_H1 ;  /* 0x30000008ff387230 */ /* 0x000fe40000004100 */
[----:B------:R-:W-:-:S02]  /*0e80*/  HADD2.F32 R81, -RZ, R81.H0_H0 ;  /* 0x20000051ff517230 */ /* 0x000fc40000004100 */
[----:B------:R-:W-:Y:S01]  /*0e90*/  FMUL.FTZ R57, R57, UR33 ;  /* 0x0000002139397c20 */ /* 0x000fe20008410000 */
[----:B------:R-:W-:Y:S01]  /*0ea0*/  FADD.FTZ R43, -R44, R43 ;  /* 0x0000002b2c2b7221 */ /* 0x000fe20000010100 */
[----:B------:R-:W-:Y:S01]  /*0eb0*/  FMUL.FTZ R58, R58, R41 ;  /* 0x000000293a3a7220 */ /* 0x000fe20000410000 */
[----:B------:R-:W-:Y:S01]  /*0ec0*/  FADD.FTZ R22, R22, R41 ;  /* 0x0000002916167221 */ /* 0x000fe20000010000 */
[-C--:B------:R-:W-:Y:S01]  /*0ed0*/  FMUL.FTZ R56, R56, R81.reuse ;  /* 0x0000005138387220 */ /* 0x080fe20000410000 */
[----:B------:R-:W-:Y:S01]  /*0ee0*/  FADD.FTZ R20, R20, R81 ;  /* 0x0000005114147221 */ /* 0x000fe20000010000 */
[----:B------:R-:W-:Y:S01]  /*0ef0*/  FFMA.FTZ R32, R55, R81, R32 ;  /* 0x0000005137207223 */ /* 0x000fe20000010020 */
[----:B------:R-:W-:Y:S01]  /*0f00*/  FFMA.FTZ R34, R57, R41, R34 ;  /* 0x0000002939227223 */ /* 0x000fe20000010022 */
[----:B------:R-:W-:Y:S02]  /*0f10*/  HADD2.F32 R42, -RZ, R68.H0_H0 ;  /* 0x20000044ff2a7230 */ /* 0x000fe40000004100 */
[----:B------:R-:W-:Y:S01]  /*0f20*/  FMUL.FTZ R68, R43, UR33 ;  /* 0x000000212b447c20 */ /* 0x000fe20008410000 */
[----:B------:R-:W-:-:S02]  /*0f30*/  HADD2.F32 R81, -RZ, R40.H0_H0 ;  /* 0x20000028ff517230 */ /* 0x000fc40000004100 */
[----:B------:R-:W-:Y:S02]  /*0f40*/  HADD2.F32 R41, -RZ, R11.H1_H1 ;  /* 0x3000000bff297230 */ /* 0x000fe40000004100 */
[----:B------:R-:W-:Y:S02]  /*0f50*/  HADD2.F32 R40, -RZ, R69.H0_H0 ;  /* 0x20000045ff287230 */ /* 0x000fe40000004100 */
[-C--:B------:R-:W-:Y:S01]  /*0f60*/  FMUL.FTZ R59, R59, R42.reuse ;  /* 0x0000002a3b3b7220 */ /* 0x080fe20000410000 */
[----:B------:R-:W-:Y:S01]  /*0f70*/  FADD.FTZ R21, R21, R42 ;  /* 0x0000002a15157221 */ /* 0x000fe20000010000 */
[----:B------:R-:W-:Y:S01]  /*0f80*/  FFMA.FTZ R33, R68, R42, R33 ;  /* 0x0000002a44217223 */ /* 0x000fe20000010021 */
[----:B------:R-:W-:Y:S01]  /*0f90*/  FADD.FTZ R70, -R44, R81 ;  /* 0x000000512c467221 */ /* 0x000fe20000010100 */
[----:B------:R-:W-:Y:S01]  /*0fa0*/  FMUL.FTZ R69, R41, R40 ;  /* 0x0000002829457220 */ /* 0x000fe20000410000 */
[----:B------:R-:W-:Y:S01]  /*0fb0*/  FADD.FTZ R42, R47, R56 ;  /* 0x000000382f2a7221 */ /* 0x000fe20000010000 */
[----:B------:R-:W-:Y:S01]  /*0fc0*/  FFMA.FTZ R41, R55, R56, R46 ;  /* 0x0000003837297223 */ /* 0x000fe2000001002e */
[----:B------:R-:W-:-:S02]  /*0fd0*/  FMUL.FTZ R70, R70, UR33 ;  /* 0x0000002146467c20 */ /* 0x000fc40008410000 */
[----:B------:R-:W-:Y:S01]  /*0fe0*/  FADD.FTZ R43, R42, R59 ;  /* 0x0000003b2a2b7221 */ /* 0x000fe20000010000 */
[----:B------:R-:W-:Y:S01]  /*0ff0*/  FFMA.FTZ R42, R68, R59, R41 ;  /* 0x0000003b442a7223 */ /* 0x000fe20000010029 */
[----:B------:R-:W-:Y:S01]  /*1000*/  FADD.FTZ R23, R23, R40 ;  /* 0x0000002817177221 */ /* 0x000fe20000010000 */
[----:B------:R-:W-:Y:S01]  /*1010*/  FFMA.FTZ R35, R70, R40, R35 ;  /* 0x0000002846237223 */ /* 0x000fe20000010023 */
[----:B------:R-:W-:Y:S01]  /*1020*/  FADD.FTZ R40, R43, R58 ;  /* 0x0000003a2b287221 */ /* 0x000fe20000010000 */
[----:B------:R-:W-:-:S03]  /*1030*/  FFMA.FTZ R41, R57, R58, R42 ;  /* 0x0000003a39297223 */ /* 0x000fc6000001002a */
[----:B------:R-:W-:Y:S01]  /*1040*/  FADD.FTZ R47, R40, R69 ;  /* 0x00000045282f7221 */ /* 0x000fe20000010000 */
[----:B------:R-:W-:-:S07]  /*1050*/  FFMA.FTZ R46, R70, R69, R41 ;  /* 0x00000045462e7223 */ /* 0x000fce0000010029 */
.L_x_1016:
[----:B------:R-:W-:Y:S05]  /*1060*/  BSYNC.RECONVERGENT B1 ;  /* 0x0000000000017941 */ /* 0x000fea0003800200 */
.L_x_1015:
        /* <DEDUP_REMOVED lines=15> */
[----:B0-----:R-:W-:Y:S01]  /*1160*/  HADD2.F32 R74, -RZ, R14.H1_H1 ;  /* 0x3000000eff4a7230 */ /* 0x001fe20000004100 */
[--C-:B---3--:R-:W-:Y:S02]  /*1170*/  SHF.R.U64 R79, R40, 0x10, R41.reuse ;  /* 0x00000010284f7819 */ /* 0x108fe40000001229 */
[----:B------:R-:W-:Y:S01]  /*1180*/  SHF.R.U32.HI R78, RZ, 0x10, R41 ;  /* 0x00000010ff4e7819 */ /* 0x000fe20000011629 */
[----:B------:R-:W-:Y:S02]  /*1190*/  HADD2.F32 R71, -RZ, R40.H0_H0 ;  /* 0x20000028ff477230 */ /* 0x000fe40000004100 */
[----:B------:R-:W-:Y:S01]  /*11a0*/  HADD2.F32 R77, -RZ, R41.H0_H0 ;  /* 0x20000029ff4d7230 */ /* 0x000fe20000004100 */
[----:B----4-:R-:W-:Y:S01]  /*11b0*/  MOV R76, R42 ;  /* 0x0000002a004c7202 */ /* 0x010fe20000000f00 */
[----:B------:R-:W-:Y:S01]  /*11c0*/  HADD2.F32 R73, -RZ, R79.H0_H0 ;  /* 0x2000004fff497230 */ /* 0x000fe20000004100 */
[----:B------:R-:W-:Y:S01]  /*11d0*/  SHF.R.U64 R42, R42, 0x10, R43 ;  /* 0x000000102a2a7819 */ /* 0x000fe2000000122b */
[----:B------:R-:W-:-:S02]  /*11e0*/  HADD2.F32 R75, -RZ, R78.H0_H0 ;  /* 0x2000004eff4b7230 */ /* 0x000fc40000004100 */
[C---:B------:R-:W-:Y:S01]  /*11f0*/  FADD.FTZ R71, -R44.reuse, R71 ;  /* 0x000000472c477221 */ /* 0x040fe20000010100 */
[----:B------:R-:W-:Y:S02]  /*1200*/  HADD2.F32 R40, -RZ, R12.H1_H1 ;  /* 0x3000000cff287230 */ /* 0x000fe40000004100 */
[----:B------:R-:W-:Y:S01]  /*1210*/  HADD2.F32 R41, -RZ, R76.H0_H0 ;  /* 0x2000004cff297230 */ /* 0x000fe20000004100 */
[----:B------:R-:W-:Y:S01]  /*1220*/  MOV R45, R43 ;  /* 0x0000002b002d7202 */ /* 0x000fe20000000f00 */
[C---:B------:R-:W-:Y:S01]  /*1230*/  FADD.FTZ R77, -R44.reuse, R77 ;  /* 0x0000004d2c4d7221 */ /* 0x040fe20000010100 */
[C---:B------:R-:W-:Y:S01]  /*1240*/  FADD.FTZ R76, -R44.reuse, R73 ;  /* 0x000000492c4c7221 */ /* 0x040fe20000010100 */
[----:B------:R-:W-:Y:S01]  /*1250*/  FADD.FTZ R78, -R44, R75 ;  /* 0x0000004b2c4e7221 */ /* 0x000fe20000010100 */
[----:B------:R-:W-:Y:S02]  /*1260*/  HADD2.F32 R75, -RZ, R13.H1_H1 ;  /* 0x3000000dff4b7230 */ /* 0x000fe40000004100 */
[----:B------:R-:W-:Y:S01]  /*1270*/  FMUL.FTZ R71, R71, UR33 ;  /* 0x0000002147477c20 */ /* 0x000fe20008410000 */
[----:B------:R-:W-:-:S02]  /*1280*/  HADD2.F32 R44, -RZ, R42.H0_H0 ;  /* 0x2000002aff2c7230 */ /* 0x000fc40000004100 */
[-C--:B------:R-:W-:Y:S01]  /*1290*/  FMUL.FTZ R72, R40, R41.reuse ;  /* 0x0000002928487220 */ /* 0x080fe20000410000 */
[----:B------:R-:W-:Y:S01]  /*12a0*/  SHF.R.U32.HI R43, RZ, 0x10, R43 ;  /* 0x00000010ff2b7819 */ /* 0x000fe2000001162b */
[----:B------:R-:W-:Y:S02]  /*12b0*/  HADD2.F32 R45, -RZ, R45.H0_H0 ;  /* 0x2000002dff2d7230 */ /* 0x000fe40000004100 */
        /* <DEDUP_REMOVED lines=8> */
[----:B------:R-:W-:Y:S01]  /*1340*/  FMUL.FTZ R74, R74, R45 ;  /* 0x0000002d4a4a7220 */ /* 0x000fe20000410000 */
[----:B------:R-:W-:Y:S02]  /*1350*/  HADD2.F32 R40, -RZ, R43.H0_H0 ;  /* 0x2000002bff287230 */ /* 0x000fe40000004100 */
        /* <DEDUP_REMOVED lines=15> */
.L_x_1012:
[----:B------:R-:W-:Y:S01]  /*1450*/  UISETP.GE.AND UP3, UPT, UR13, 0x1, UPT ;  /* 0x000000010d00788c */ /* 0x000fe2000bf66270 */
[----:B------:R-:W-:Y:S01]  /*1460*/  HFMA2 R85, -RZ, RZ, 0, 0 ;  /* 0x00000000ff557431 */ /* 0x000fe200000001ff */
        /* <DEDUP_REMOVED lines=10> */
[----:B------:R-:W-:Y:S02]  /*1510*/  IMAD.U32 R40, RZ, RZ, UR10 ;  /* 0x0000000aff287e24 */ /* 0x000fe4000f8e00ff */
[----:B------:R-:W-:-:S03]  /*1520*/  MOV R42, UR12 ;  /* 0x0000000c002a7c02 */ /* 0x000fc60008000f00 */
        /* <DEDUP_REMOVED lines=21> */
.L_x_1018:
[C---:B------:R-:W-:Y:S02]  /*1680*/  ISETP.GE.U32.AND P2, PT, R6.reuse, 0x80, PT ;  /* 0x000000800600780c */ /* 0x040fe40003f46070 */
[C---:B------:R-:W-:Y:S02]  /*1690*/  ISETP.GE.U32.AND P1, PT, R6.reuse, 0x100, PT ;  /* 0x000001000600780c */ /* 0x040fe40003f26070 */
[----:B------:R-:W-:-:S09]  /*16a0*/  ISETP.GE.U32.AND P3, PT, R6, 0x180, PT ;  /* 0x000001800600780c */ /* 0x000fd20003f66070 */
[----:B------:R-:W0:Y:S08]  /*16b0*/  @P2 LDC.64 R82, c[0x0][0x3b0] ;  /* 0x0000ec00ff522b82 */ /* 0x000e300000000a00 */
[----:B------:R-:W1:Y:S08]  /*16c0*/  @P2 LDC.64 R80, c[0x0][0x438] ;  /* 0x00010e00ff502b82 */ /* 0x000e700000000a00 */
[----:B------:R-:W2:Y:S08]  /*16d0*/  @P1 LDC.64 R46, c[0x0][0x3b0] ;  /* 0x0000ec00ff2e1b82 */ /* 0x000eb00000000a00 */
[----:B------:R-:W3:Y:S01]  /*16e0*/  @P1 LDC.64 R40, c[0x0][0x438] ;  /* 0x00010e00ff281b82 */ /* 0x000ee20000000a00 */
[----:B0-----:R-:W-:-:S07]  /*16f0*/  @P2 IMAD.WIDE.U32 R82, R85, 0x4, R82 ;  /* 0x0000000455522825 */ /* 0x001fce00078e0052 */
[----:B------:R-:W0:Y:S08]  /*1700*/  @P3 LDC.64 R42, c[0x0][0x3b0] ;  /* 0x0000ec00ff2a3b82 */ /* 0x000e300000000a00 */
[----:B------:R-:W4:Y:S01]  /*1710*/  @P3 LDC.64 R44, c[0x0][0x438] ;  /* 0x00010e00ff2c3b82 */ /* 0x000f220000000a00 */
[C---:B-1----:R-:W-:Y:S01]  /*1720*/  @P2 IMAD.WIDE.U32 R80, R79.reuse, 0x8, R80 ;  /* 0x000000084f502825 */ /* 0x042fe200078e0050 */
[----:B------:R-:W-:Y:S01]  /*1730*/  @P2 IADD3 R79, PT, PT, R79, 0x80, RZ ;  /* 0x000000804f4f2810 */ /* 0x000fe20007ffe0ff */
[----:B------:R-:W5:Y:S02]  /*1740*/  @P2 LDG.E R4, desc[UR14][R82.64] ;  /* 0x0000000e52042981 */ /* 0x000f64000c1e1900 */
[----:B------:R-:W-:-:S02]  /*1750*/  @P2 VIADD R85, R85, 0x80 ;  /* 0x0000008055552836 */ /* 0x000fc40000000000 */
[----:B------:R-:W5:Y:S01]  /*1760*/  @P2 LDG.E.64 R62, desc[UR14][R80.64] ;  /* 0x0000000e503e2981 */ /* 0x000f62000c1e1b00 */
[----:B---3--:R-:W-:-:S04]  /*1770*/  @P1 IMAD.WIDE.U32 R40, R79, 0x8, R40 ;  /* 0x000000084f281825 */ /* 0x008fc800078e0028 */
[C---:B--2---:R-:W-:Y:S01]  /*1780*/  @P1 IMAD.WIDE.U32 R46, R85.reuse, 0x4, R46 ;  /* 0x00000004552e1825 */ /* 0x044fe200078e002e */
[----:B------:R-:W-:Y:S01]  /*1790*/  @P1 IADD3 R85, PT, PT, R85, 0x80, RZ ;  /* 0x0000008055551810 */ /* 0x000fe20007ffe0ff */
[----:B------:R-:W5:Y:S02]  /*17a0*/  @P1 LDG.E.64 R64, desc[UR14][R40.64] ;  /* 0x0000000e28401981 */ /* 0x000f64000c1e1b00 */
[----:B------:R-:W-:Y:S02]  /*17b0*/  @P1 VIADD R79, R79, 0x80 ;  /* 0x000000804f4f1836 */ /* 0x000fe40000000000 */
[----:B0-----:R-:W-:Y:S01]  /*17c0*/  @P3 IMAD.WIDE.U32 R42, R85, 0x4, R42 ;  /* 0x00000004552a3825 */ /* 0x001fe200078e002a */
[----:B------:R0:W5:Y:S04]  /*17d0*/  @P1 LDG.E R2, desc[UR14][R46.64] ;  /* 0x0000000e2e021981 */ /* 0x000168000c1e1900 */
[----:B------:R1:W5:Y:S01]  /*17e0*/  @P3 LDG.E R0, desc[UR14][R42.64] ;  /* 0x0000000e2a003981 */ /* 0x000362000c1e1900 */
[----:B----4-:R-:W-:-:S05]  /*17f0*/  @P3 IMAD.WIDE.U32 R44, R79, 0x8, R44 ;  /* 0x000000084f2c3825 */ /* 0x010fca00078e002c */
[----:B------:R1:W5:Y:S01]  /*1800*/  @P3 LDG.E.64 R66, desc[UR14][R44.64] ;  /* 0x0000000e2c423981 */ /* 0x000362000c1e1b00 */
[----:B0-----:R-:W-:-:S07]  /*1810*/  CS2R R46, SRZ ;  /* 0x00000000002e7805 */ /* 0x001fce000001ff00 */
.L_x_1017:
[----:B------:R-:W-:Y:S05]  /*1820*/  BSYNC.RECONVERGENT B0 ;  /* 0x0000000000007941 */ /* 0x000fea0003800200 */
.L_x_1011:
[----:B0-----:R-:W0:Y:S01]  /*1830*/  SHFL.DOWN PT, R40, R47, 0x10, 0x1f ;  /* 0x0a001f002f287f89 */ /* 0x001e2200000e0000 */
[----:B------:R-:W-:Y:S01]  /*1840*/  LOP3.LUT P0, RZ, R7, 0x1f, RZ, 0xc0, !PT ;  /* 0x0000001f07ff7812 */ /* 0x000fe2000780c0ff */
[----:B------:R-:W-:Y:S02]  /*1850*/  BSSY.RECONVERGENT B0, `(.L_x_1019) ;  /* 0x000001e000007945 */ /* 0x000fe40003800200 */
[----:B------:R-:W2:Y:S01]  /*1860*/  SHFL.DOWN PT, R41, R46, 0x10, 0x1f ;  /* 0x0a001f002e297f89 */ /* 0x000ea200000e0000 */
[----:B0-----:R-:W-:Y:S01]  /*1870*/  FADD.FTZ R40, R40, R47 ;  /* 0x0000002f28287221 */ /* 0x001fe20000010000 */
[----:B--2---:R-:W-:-:S04]  /*1880*/  FADD.FTZ R41, R41, R46 ;  /* 0x0000002e29297221 */ /* 0x004fc80000010000 */
[----:B-1----:R-:W0:Y:S04]  /*1890*/  SHFL.DOWN PT, R43, R40, 0x8, 0x1f ;  /* 0x09001f00282b7f89 */ /* 0x002e2800000e0000 */
        /* <DEDUP_REMOVED lines=25> */
.L_x_1020:
[----:B------:R-:W-:Y:S05]  /*1a30*/  BSYNC.RECONVERGENT B0 ;  /* 0x0000000000007941 */ /* 0x000fea0003800200 */
.L_x_1019:
        /* <DEDUP_REMOVED lines=19> */
[----:B------:R-:W-:Y:S02]  /*1b70*/  MOV R40, UR9 ;  /* 0x0000000900287c02 */ /* 0x000fe40008000f00 */
        /* <DEDUP_REMOVED lines=29> */
[----:B------:R-:W-:-:S04]  /*1d50*/  F2FP.F16.F32.PACK_AB R40, RZ, R40 ;  /* 0x00000028ff28723e */ /* 0x000fc800000000ff */
[----:B------:R-:W-:-:S07]  /*1d60*/  PRMT R8, R40, 0x7610, R8 ;  /* 0x0000761028087816 */ /* 0x000fce0000000008 */
.L_x_1025:
        /* <DEDUP_REMOVED lines=12> */
.L_x_1026:
        /* <DEDUP_REMOVED lines=12> */
.L_x_1027:
        /* <DEDUP_REMOVED lines=10> */
[----:B------:R-:W-:-:S04]  /*1f90*/  F2FP.F16.F32.PACK_AB R40, RZ, R40 ;  /* 0x00000028ff28723e */ /* 0x000fc800000000ff */
[----:B------:R-:W-:Y:S01]  /*1fa0*/  PRMT R11, R40, 0x7610, R11 ;  /* 0x00007610280b7816 */ /* 0x000fe2000000000b */
[----:B------:R-:W-:Y:S06]  /*1fb0*/  BRA `(.L_x_1028) ;  /* 0x0000000800907947 */ /* 0x000fec0003800000 */
.L_x_1024:
        /* <DEDUP_REMOVED lines=20> */
[C---:B-----5:R-:W-:Y:S01]  /*2100*/  @P4 LOP3.LUT P6, RZ, R4.reuse, 0xff, RZ, 0xc0, !PT ;  /* 0x000000ff04ff4812 */ /* 0x060fe200078cc0ff */
[----:B-1----:R-:W-:Y:S01]  /*2110*/  @P4 FMUL.FTZ R46, R41, UR35 ;  /* 0x00000023292e4c20 */ /* 0x002fe20008410000 */
[----:B------:R-:W-:Y:S01]  /*2120*/  FMUL.FTZ R79, R79, UR33 ;  /* 0x000000214f4f7c20 */ /* 0x000fe20008410000 */
[----:B------:R-:W-:Y:S01]  /*2130*/  @P4 FMUL.FTZ R43, R43, UR12 ;  /* 0x0000000c2b2b4c20 */ /* 0x000fe20008410000 */
[----:B------:R-:W-:Y:S01]  /*2140*/  @P4 LOP3.LUT P5, RZ, R4, 0xff00, RZ, 0xc0, !PT ;  /* 0x0000ff0004ff4812 */ /* 0x000fe200078ac0ff */
[----:B--2---:R-:W-:Y:S01]  /*2150*/  @P4 FMUL.FTZ R47, R42, UR37 ;  /* 0x000000252a2f4c20 */ /* 0x004fe20008410000 */
[----:B------:R-:W-:Y:S01]  /*2160*/  @P4 FMUL.FTZ R46, R46, UR34 ;  /* 0x000000222e2e4c20 */ /* 0x000fe20008410000 */
[----:B------:R-:W-:-:S02]  /*2170*/  FSEL R79, R79, RZ, P0 ;  /* 0x000000ff4f4f7208 */ /* 0x000fc40000000000 */
[----:B------:R-:W-:Y:S01]  /*2180*/  @P4 FMUL.FTZ R47, R47, UR36 ;  /* 0x000000242f2f4c20 */ /* 0x000fe20008410000 */
[----:B------:R-:W-:Y:S02]  /*2190*/  @P4 FSEL R43, R43, RZ, P6 ;  /* 0x000000ff2b2b4208 */ /* 0x000fe40003000000 */
[----:B------:R-:W-:Y:S02]  /*21a0*/  @P4 LOP3.LUT P6, RZ, R4, 0xff0000, RZ, 0xc0, !PT ;  /* 0x00ff000004ff4812 */ /* 0x000fe400078cc0ff */
[----:B------:R-:W-:Y:S02]  /*21b0*/  @P4 F2FP.F16.F32.PACK_AB R43, RZ, R43 ;  /* 0x0000002bff2b423e */ /* 0x000fe400000000ff */
[----:B------:R-:W-:Y:S02]  /*21c0*/  @P4 FSEL R46, R46, RZ, P5 ;  /* 0x000000ff2e2e4208 */ /* 0x000fe40002800000 */
[----:B------:R-:W-:Y:S02]  /*21d0*/  @P4 FSEL R47, R47, RZ, P6 ;  /* 0x000000ff2f2f4208 */ /* 0x000fe40003000000 */
[----:B------:R-:W-:-:S02]  /*21e0*/  @P4 PRMT R8, R43, 0x7610, R8 ;  /* 0x000076102b084816 */ /* 0x000fc40000000008 */
[----:B------:R-:W-:Y:S02]  /*21f0*/  @P4 F2FP.F16.F32.PACK_AB R46, RZ, R46 ;  /* 0x0000002eff2e423e */ /* 0x000fe400000000ff */
[----:B------:R-:W-:Y:S02]  /*2200*/  @P4 F2FP.F16.F32.PACK_AB R47, RZ, R47 ;  /* 0x0000002fff2f423e */ /* 0x000fe400000000ff */
[----:B------:R-:W-:Y:S02]  /*2210*/  F2FP.F16.F32.PACK_AB R40, RZ, R40 ;  /* 0x00000028ff28723e */ /* 0x000fe400000000ff */
[----:B------:R-:W-:Y:S02]  /*2220*/  F2FP.F16.F32.PACK_AB R41, RZ, R41 ;  /* 0x00000029ff29723e */ /* 0x000fe400000000ff */
        /* <DEDUP_REMOVED lines=13> */
[----:B------:R-:W-:-:S04]  /*2300*/  F2FP.F16.F32.PACK_AB R40, RZ, R40 ;  /* 0x00000028ff28723e */ /* 0x000fc800000000ff */
[----:B------:R-:W-:Y:S01]  /*2310*/  PRMT R11, R40, 0x7610, R11 ;  /* 0x00007610280b7816 */ /* 0x000fe2000000000b */
[----:B------:R-:W-:Y:S06]  /*2320*/  BRA `(.L_x_1028) ;  /* 0x0000000400b47947 */ /* 0x000fec0003800000 */
.L_x_1023:
[----:B------:R-:W-:-:S04]  /*2330*/  UISETP.NE.U32.AND UP0, UPT, UR4, URZ, UPT ;  /* 0x000000ff0400728c */ /* 0x000fc8000bf05070 */
[----:B------:R-:W-:-:S09]  /*2340*/  UISETP.NE.AND.EX UP0, UPT, UR5, URZ, UPT, UP0 ;  /* 0x000000ff0500728c */ /* 0x000fd2000bf05300 */
[----:B------:R-:W-:Y:S05]  /*2350*/  BRA.U UP0, `(.L_x_1029) ;  /* 0x0000000100c47547 */ /* 0x000fea000b800000 */
[----:B------:R-:W-:Y:S01]  /*2360*/  ISETP.LT.AND P0, PT, RZ, UR32, PT ;  /* 0x00000020ff007c0c */ /* 0x000fe2000bf01270 */
[----:B------:R-:W0:Y:S01]  /*2370*/  @UP3 LDCU.64 UR12, c[0x0][0x408] ;  /* 0x00008100ff0c37ac */ /* 0x000e220008000a00 */
[----:B------:R-:W-:Y:S01]  /*2380*/  PLOP3.LUT P4, PT, PT, PT, UP3, 0x80, 0x8 ;  /* 0x000000000008781c */ /* 0x000fe20003f8f038 */
[----:B-----5:R-:W-:Y:S01]  /*2390*/  HADD2.F32 R41, -RZ, R62.H0_H0 ;  /* 0x2000003eff297230 */ /* 0x020fe20000004100 */
[----:B------:R-:W-:Y:S01]  /*23a0*/  SHF.R.U64 R42, R62, 0x10, R63 ;  /* 0x000000103e2a7819 */ /* 0x000fe2000000123f */
[----:B------:R-:W1:Y:S01]  /*23b0*/  @UP3 LDCU.64 UR34, c[0x0][0x408] ;  /* 0x00008100ff2237ac */ /* 0x000e620008000a00 */
[----:B------:R-:W-:Y:S01]  /*23c0*/  HADD2.F32 R40, -RZ, R63.H0_H0 ;  /* 0x2000003fff287230 */ /* 0x000fe20000004100 */
[----:B------:R-:W2:Y:S02]  /*23d0*/  @UP3 LDCU.64 UR36, c[0x0][0x408] ;  /* 0x00008100ff2437ac */ /* 0x000ea40008000a00 */
[----:B------:R-:W-:-:S04]  /*23e0*/  HADD2.F32 R42, -RZ, R42.H0_H0 ;  /* 0x2000002aff2a7230 */ /* 0x000fc80000004100 */
        /* <DEDUP_REMOVED lines=10> */
[----:B------:R-:W-:-:S02]  /*2490*/  @P0 FFMA.FTZ R40, R47, UR33, R40 ;  /* 0x000000212f280c23 */ /* 0x000fc40008010028 */
[----:B0-----:R-:W-:Y:S01]  /*24a0*/  @P4 FMUL.FTZ R41, R41, UR13 ;  /* 0x0000000d29294c20 */ /* 0x001fe20008410000 */
[----:B-1----:R-:W-:Y:S01]  /*24b0*/  @P4 FMUL.FTZ R42, R42, UR35 ;  /* 0x000000232a2a4c20 */ /* 0x002fe20008410000 */
[----:B--2---:R-:W-:Y:S02]  /*24c0*/  @P4 FMUL.FTZ R40, R40, UR37 ;  /* 0x0000002528284c20 */ /* 0x004fe40008410000 */
[----:B------:R-:W-:Y:S01]  /*24d0*/  @P4 FMUL.FTZ R41, R41, UR12 ;  /* 0x0000000c29294c20 */ /* 0x000fe20008410000 */
[----:B------:R-:W-:Y:S01]  /*24e0*/  @P4 FMUL.FTZ R42, R42, UR34 ;  /* 0x000000222a2a4c20 */ /* 0x000fe20008410000 */
[----:B------:R-:W-:-:S03]  /*24f0*/  @P4 FMUL.FTZ R40, R40, UR36 ;  /* 0x0000002428284c20 */ /* 0x000fc60008410000 */
[----:B------:R-:W-:Y:S02]  /*2500*/  @P4 FSEL R41, R41, RZ, P6 ;  /* 0x000000ff29294208 */ /* 0x000fe40003000000 */
[----:B------:R-:W-:Y:S02]  /*2510*/  @P4 LOP3.LUT P6, RZ, R4, 0xff0000, RZ, 0xc0, !PT ;  /* 0x00ff000004ff4812 */ /* 0x000fe400078cc0ff */
[----:B------:R-:W-:Y:S02]  /*2520*/  @P4 FSEL R42, R42, RZ, P5 ;  /* 0x000000ff2a2a4208 */ /* 0x000fe40002800000 */
[----:B------:R-:W-:Y:S02]  /*2530*/  @P4 FSEL R40, R40, RZ, P6 ;  /* 0x000000ff28284208 */ /* 0x000fe40003000000 */
[----:B------:R-:W-:Y:S02]  /*2540*/  @P4 F2FP.F16.F32.PACK_AB R41, RZ, R41 ;  /* 0x00000029ff29423e */ /* 0x000fe400000000ff */
[----:B------:R-:W-:-:S02]  /*2550*/  @P4 F2FP.F16.F32.PACK_AB R42, RZ, R42 ;  /* 0x0000002aff2a423e */ /* 0x000fc400000000ff */
        /* <DEDUP_REMOVED lines=9> */
[----:B------:R-:W-:Y:S01]  /*25f0*/  @P0 FFMA.FTZ R40, R41, UR33, R40 ;  /* 0x0000002129280c23 */ /* 0x000fe20008010028 */
[----:B------:R-:W-:-:S03]  /*2600*/  ISETP.GE.U32.AND P0, PT, R4, 0x1000000, PT ;  /* 0x010000000400780c */ /* 0x000fc60003f06070 */
[----:B------:R-:W-:-:S04]  /*2610*/  FMUL.FTZ R40, R40, UR25 ;  /* 0x0000001928287c20 */ /* 0x000fc80008410000 */
[----:B------:R-:W-:-:S05]  /*2620*/  FMUL.FTZ R40, R40, UR24 ;  /* 0x0000001828287c20 */ /* 0x000fca0008410000 */
[----:B------:R-:W-:-:S04]  /*2630*/  FSEL R40, R40, RZ, P0 ;  /* 0x000000ff28287208 */ /* 0x000fc80000000000 */
[----:B------:R-:W-:-:S04]  /*2640*/  F2FP.F16.F32.PACK_AB R40, RZ, R40 ;  /* 0x00000028ff28723e */ /* 0x000fc800000000ff */
[----:B------:R-:W-:Y:S01]  /*2650*/  PRMT R11, R40, 0x7610, R11 ;  /* 0x00007610280b7816 */ /* 0x000fe2000000000b */
[----:B------:R-:W-:Y:S06]  /*2660*/  BRA `(.L_x_1028) ;  /* 0x0000000000e47947 */ /* 0x000fec0003800000 */
.L_x_1029:
[----:B------:R-:W-:Y:S01]  /*2670*/  PLOP3.LUT P0, PT, PT, PT, UP2, 0x80, 0x8 ;  /* 0x000000000008781c */ /* 0x000fe20003f0f028 */
[----:B-----5:R-:W-:Y:S01]  /*2680*/  HADD2.F32 R43, -RZ, R62.H0_H0 ;  /* 0x2000003eff2b7230 */ /* 0x020fe20000004100 */
[----:B------:R-:W-:Y:S01]  /*2690*/  ISETP.LT.AND P4, PT, RZ, UR32, PT ;  /* 0x00000020ff007c0c */ /* 0x000fe2000bf81270 */
[----:B------:R-:W0:Y:S01]  /*26a0*/  @UP3 LDCU.64 UR12, c[0x0][0x408] ;  /* 0x00008100ff0c37ac */ /* 0x000e220008000a00 */
[--C-:B------:R-:W-:Y:S02]  /*26b0*/  SHF.R.U64 R42, R62, 0x10, R63.reuse ;  /* 0x000000103e2a7819 */ /* 0x100fe4000000123f */
[----:B------:R-:W-:Y:S01]  /*26c0*/  SHF.R.U32.HI R80, RZ, 0x10, R63 ;  /* 0x00000010ff507819 */ /* 0x000fe2000001163f */
[----:B------:R-:W1:Y:S02]  /*26d0*/  @UP3 LDCU.64 UR34, c[0x0][0x408] ;  /* 0x00008100ff2237ac */ /* 0x000e640008000a00 */
[----:B------:R-:W-:Y:S01]  /*26e0*/  HADD2.F32 R42, -RZ, R42.H0_H0 ;  /* 0x2000002aff2a7230 */ /* 0x000fe20000004100 */
[----:B------:R-:W2:Y:S03]  /*26f0*/  @UP3 LDCU.64 UR36, c[0x0][0x408] ;  /* 0x00008100ff2437ac */ /* 0x000ea60008000a00 */
[--C-:B------:R-:W-:Y:S01]  /*2700*/  @P0 FFMA.FTZ R41, R3, UR10, R44.reuse ;  /* 0x0000000a03290c23 */ /* 0x100fe2000801002c */
[----:B------:R-:W3:Y:S01]  /*2710*/  @UP3 LDCU.64 UR38, c[0x0][0x408] ;  /* 0x00008100ff2637ac */ /* 0x000ee20008000a00 */
[----:B------:R-:W-:-:S02]  /*2720*/  @P4 FFMA.FTZ R46, R52, UR10, R44 ;  /* 0x0000000a342e4c23 */ /* 0x000fc4000801002c */
[----:B------:R-:W-:Y:S01]  /*2730*/  @P0 FADD.FTZ R40, R48, -R41 ;  /* 0x8000002930280221 */ /* 0x000fe20000010000 */
[--C-:B------:R-:W-:Y:S01]  /*2740*/  @P4 FFMA.FTZ R41, R49, UR10, R44.reuse ;  /* 0x0000000a31294c23 */ /* 0x100fe2000801002c */
[----:B------:R-:W-:Y:S01]  /*2750*/  @P4 FFMA.FTZ R82, R54, UR10, R44 ;  /* 0x0000000a36524c23 */ /* 0x000fe2000801002c */
[----:B------:R-:W-:Y:S01]  /*2760*/  @P4 FADD.FTZ R47, R51, -R46 ;  /* 0x8000002e332f4221 */ /* 0x000fe20000010000 */
[----:B------:R-:W-:Y:S01]  /*2770*/  @P0 FFMA.FTZ R43, R40, UR33, R43 ;  /* 0x00000021282b0c23 */ /* 0x000fe2000801002b */
[----:B------:R-:W-:Y:S01]  /*2780*/  PLOP3.LUT P0, PT, PT, PT, UP3, 0x80, 0x8 ;  /* 0x000000000008781c */ /* 0x000fe20003f0f038 */
[----:B------:R-:W-:Y:S01]  /*2790*/  @P4 FADD.FTZ R79, R50, -R41 ;  /* 0x80000029324f4221 */ /* 0x000fe20000010000 */
[----:B------:R-:W-:Y:S02]  /*27a0*/  HADD2.F32 R40, -RZ, R63.H0_H0 ;  /* 0x2000003fff287230 */ /* 0x000fe40000004100 */
[----:B------:R-:W-:Y:S01]  /*27b0*/  @P4 FADD.FTZ R82, R53, -R82 ;  /* 0x8000005235524221 */ /* 0x000fe20000010000 */
[----:B------:R-:W-:-:S02]  /*27c0*/  HADD2.F32 R41, -RZ, R80.H0_H0 ;  /* 0x20000050ff297230 */ /* 0x000fc40000004100 */
[----:B------:R-:W-:Y:S01]  /*27d0*/  @P4 FFMA.FTZ R42, R47, UR33, R42 ;  /* 0x000000212f2a4c23 */ /* 0x000fe2000801002a */
[----:B------:R-:W-:Y:S02]  /*27e0*/  @P4 FFMA.FTZ R40, R79, UR33, R40 ;  /* 0x000000214f284c23 */ /* 0x000fe40008010028 */
[----:B------:R-:W-:-:S03]  /*27f0*/  @P4 FFMA.FTZ R41, R82, UR33, R41 ;  /* 0x0000002152294c23 */ /* 0x000fc60008010029 */
[----:B0-----:R-:W-:Y:S01]  /*2800*/  @P0 FMUL.FTZ R46, R43, UR13 ;  /* 0x0000000d2b2e0c20 */ /* 0x001fe20008410000 */
[----:B-1----:R-:W-:Y:S01]  /*2810*/  @P0 FMUL.FTZ R47, R42, UR35 ;  /* 0x000000232a2f0c20 */ /* 0x002fe20008410000 */
[----:B--2---:R-:W-:Y:S01]  /*2820*/  @P0 FMUL.FTZ R79, R40, UR37 ;  /* 0x00000025284f0c20 */ /* 0x004fe20008410000 */
[----:B---3--:R-:W-:Y:S01]  /*2830*/  @P0 FMUL.FTZ R80, R41, UR39 ;  /* 0x0000002729500c20 */ /* 0x008fe20008410000 */
[----:B------:R-:W-:Y:S01]  /*2840*/  @P0 FMUL.FTZ R46, R46, UR12 ;  /* 0x0000000c2e2e0c20 */ /* 0x000fe20008410000 */
[----:B------:R-:W-:Y:S01]  /*2850*/  @P0 LOP3.LUT P6, RZ, R4, 0xff, RZ, 0xc0, !PT ;  /* 0x000000ff04ff0812 */ /* 0x000fe200078cc0ff */
[----:B------:R-:W-:Y:S01]  /*2860*/  @P0 FMUL.FTZ R47, R47, UR34 ;  /* 0x000000222f2f0c20 */ /* 0x000fe20008410000 */
[----:B------:R-:W-:Y:S01]  /*2870*/  @P0 FMUL.FTZ R79, R79, UR36 ;  /* 0x000000244f4f0c20 */ /* 0x000fe20008410000 */
[----:B------:R-:W-:Y:S01]  /*2880*/  @P0 FMUL.FTZ R80, R80, UR38 ;  /* 0x0000002650500c20 */ /* 0x000fe20008410000 */
[----:B------:R-:W-:Y:S02]  /*2890*/  @P0 FSEL R46, R46, RZ, P6 ;  /* 0x000000ff2e2e0208 */ /* 0x000fe40003000000 */
[----:B------:R-:W-:-:S02]  /*28a0*/  @P0 LOP3.LUT P5, RZ, R4, 0xff00, RZ, 0xc0, !PT ;  /* 0x0000ff0004ff0812 */ /* 0x000fc400078ac0ff */
[C---:B------:R-:W-:Y:S02]  /*28b0*/  @P0 LOP3.LUT P4, RZ, R4.reuse, 0xff0000, RZ, 0xc0, !PT ;  /* 0x00ff000004ff0812 */ /* 0x040fe4000788c0ff */
[----:B------:R-:W-:Y:S02]  /*28c0*/  @P0 ISETP.GE.U32.AND P6, PT, R4, 0x1000000, PT ;  /* 0x010000000400080c */ /* 0x000fe40003fc6070 */
[----:B------:R-:W-:Y:S02]  /*28d0*/  @P0 FSEL R47, R47, RZ, P5 ;  /* 0x000000ff2f2f0208 */ /* 0x000fe40002800000 */
[----:B------:R-:W-:Y:S02]  /*28e0*/  @P0 FSEL R79, R79, RZ, P4 ;  /* 0x000000ff4f4f0208 */ /* 0x000fe40002000000 */
[----:B------:R-:W-:Y:S02]  /*28f0*/  @P0 FSEL R80, R80, RZ, P6 ;  /* 0x000000ff50500208 */ /* 0x000fe40003000000 */
[----:B------:R-:W-:-:S02]  /*2900*/  @P0 F2FP.F16.F32.PACK_AB R46, RZ, R46 ;  /* 0x0000002eff2e023e */ /* 0x000fc400000000ff */
[----:B------:R-:W-:Y:S02]  /*2910*/  @P0 F2FP.F16.F32.PACK_AB R47, RZ, R47 ;  /* 0x0000002fff2f023e */ /* 0x000fe400000000ff */
[----:B------:R-:W-:Y:S02]  /*2920*/  @P0 F2FP.F16.F32.PACK_AB R79, RZ, R79 ;  /* 0x0000004fff4f023e */ /* 0x000fe400000000ff */
[----:B------:R-:W-:Y:S02]  /*2930*/  @P0 F2FP.F16.F32.PACK_AB R80, RZ, R80 ;  /* 0x00000050ff50023e */ /* 0x000fe400000000ff */
[----:B------:R-:W-:Y:S02]  /*2940*/  F2FP.F16.F32.PACK_AB R43, RZ, R43 ;  /* 0x0000002bff2b723e */ /* 0x000fe400000000ff */
[----:B------:R-:W-:Y:S02]  /*2950*/  F2FP.F16.F32.PACK_AB R42, RZ, R42 ;  /* 0x0000002aff2a723e */ /* 0x000fe400000000ff */
[----:B------:R-:W-:-:S02]  /*2960*/  F2FP.F16.F32.PACK_AB R40, RZ, R40 ;  /* 0x00000028ff28723e */ /* 0x000fc400000000ff */
[----:B------:R-:W-:Y:S02]  /*2970*/  F2FP.F16.F32.PACK_AB R41, RZ, R41 ;  /* 0x00000029ff29723e */ /* 0x000fe400000000ff */
[----:B------:R-:W-:Y:S02]  /*2980*/  @P0 PRMT R8, R46, 0x7610, R8 ;  /* 0x000076102e080816 */ /* 0x000fe40000000008 */
[----:B------:R-:W-:Y:S02]  /*2990*/  @P0 PRMT R9, R47, 0x7610, R9 ;  /* 0x000076102f090816 */ /* 0x000fe40000000009 */
[----:B------:R-:W-:Y:S02]  /*29a0*/  @P0 PRMT R10, R79, 0x7610, R10 ;  /* 0x000076104f0a0816 */ /* 0x000fe4000000000a */
[----:B------:R-:W-:Y:S02]  /*29b0*/  @P0 PRMT R11, R80, 0x7610, R11 ;  /* 0x00007610500b0816 */ /* 0x000fe4000000000b */
[----:B------:R-:W-:-:S02]  /*29c0*/  PRMT R12, R43, 0x7610, R12 ;  /* 0x000076102b0c7816 */ /* 0x000fc4000000000c */
[----:B------:R-:W-:Y:S02]  /*29d0*/  PRMT R13, R42, 0x7610, R13 ;  /* 0x000076102a0d7816 */ /* 0x000fe4000000000d */
[----:B------:R-:W-:Y:S02]  /*29e0*/  PRMT R14, R40, 0x7610, R14 ;  /* 0x00007610280e7816 */ /* 0x000fe4000000000e */
[----:B------:R-:W-:-:S07]  /*29f0*/  PRMT R15, R41, 0x7610, R15 ;  /* 0x00007610290f7816 */ /* 0x000fce000000000f */
.L_x_1028:
        /* <DEDUP_REMOVED lines=11> */
.L_x_1030:
        /* <DEDUP_REMOVED lines=9> */
.L_x_1031:
[----:B------:R-:W-:Y:S01]  /*2b40*/  VIADD R5, R5, 0x80 ;  /* 0x0000008005057836 */ /* 0x000fe20000000000 */
[----:B------:R-:W-:-:S07]  /*2b50*/  IADD3 R45, PT, PT, R45, 0x80, RZ ;  /* 0x000000802d2d7810 */ /* 0x000fce0007ffe0ff */
.L_x_1022:
[----:B------:R-:W-:Y:S05]  /*2b60*/  BSYNC.RECONVERGENT B0 ;  /* 0x0000000000007941 */ /* 0x000fea0003800200 */
.L_x_1021:
        /* <DEDUP_REMOVED lines=10> */
[----:B------:R-:W-:Y:S01]  /*2c10*/  PLOP3.LUT P0, PT, PT, PT, UP3, 0x80, 0x8 ;  /* 0x000000000008781c */ /* 0x000fe20003f0f038 */
[----:B01---5:R-:W-:Y:S01]  /*2c20*/  HADD2.F32 R41, -RZ, R64.H0_H0 ;  /* 0x20000040ff297230 */ /* 0x023fe20000004100 */
[--C-:B------:R-:W-:Y:S01]  /*2c30*/  SHF.R.U64 R40, R64, 0x10, R65.reuse ;  /* 0x0000001040287819 */ /* 0x100fe20000001241 */
[----:B------:R-:W0:Y:S01]  /*2c40*/  @UP3 LDCU.64 UR34, c[0x0][0x408] ;  /* 0x00008100ff2237ac */ /* 0x000e220008000a00 */
[----:B------:R-:W-:Y:S01]  /*2c50*/  SHF.R.U32.HI R81, RZ, 0x10, R65 ;  /* 0x00000010ff517819 */ /* 0x000fe20000011641 */
[----:B------:R-:W1:Y:S02]  /*2c60*/  @UP3 LDCU.64 UR36, c[0x0][0x408] ;  /* 0x00008100ff2437ac */ /* 0x000e640008000a00 */
[----:B------:R-:W-:-:S04]  /*2c70*/  HADD2.F32 R40, -RZ, R40.H0_H0 ;  /* 0x20000028ff287230 */ /* 0x000fc80000004100 */
[--C-:B------:R-:W-:Y:S01]  /*2c80*/  @P4 FFMA.FTZ R43, R55, UR10, R44.reuse ;  /* 0x0000000a372b4c23 */ /* 0x100fe2000801002c */
[--C-:B------:R-:W-:Y:S01]  /*2c90*/  @P4 FFMA.FTZ R42, R68, UR10, R44.reuse ;  /* 0x0000000a442a4c23 */ /* 0x100fe2000801002c */
[----:B------:R-:W-:Y:S01]  /*2ca0*/  @P4 FFMA.FTZ R47, R57, UR10, R44 ;  /* 0x0000000a392f4c23 */ /* 0x000fe2000801002c */
[----:B------:R-:W-:Y:S01]  /*2cb0*/  @P0 LOP3.LUT P6, RZ, R2, 0xff, RZ, 0xc0, !PT ;  /* 0x000000ff02ff0812 */ /* 0x000fe200078cc0ff */
[----:B------:R-:W-:Y:S01]  /*2cc0*/  @P4 FADD.FTZ R46, R56, -R43 ;  /* 0x8000002b382e4221 */ /* 0x000fe20000010000 */
[----:B------:R-:W-:Y:S01]  /*2cd0*/  @P4 FADD.FTZ R43, R59, -R42 ;  /* 0x8000002a3b2b4221 */ /* 0x000fe20000010000 */
[----:B------:R-:W-:Y:S02]  /*2ce0*/  HADD2.F32 R42, -RZ, R65.H0_H0 ;  /* 0x20000041ff2a7230 */ /* 0x000fe40000004100 */
[----:B------:R-:W-:Y:S01]  /*2cf0*/  @P4 FADD.FTZ R47, R58, -R47 ;  /* 0x8000002f3a2f4221 */ /* 0x000fe20000010000 */
[----:B------:R-:W-:Y:S01]  /*2d00*/  @P4 FFMA.FTZ R41, R46, UR33, R41 ;  /* 0x000000212e294c23 */ /* 0x000fe20008010029 */
[----:B------:R-:W-:Y:S01]  /*2d10*/  @P4 FFMA.FTZ R40, R43, UR33, R40 ;  /* 0x000000212b284c23 */ /* 0x000fe20008010028 */
[----:B------:R-:W-:Y:S01]  /*2d20*/  @P4 FFMA.FTZ R80, R70, UR10, R44 ;  /* 0x0000000a46504c23 */ /* 0x000fe2000801002c */
[----:B------:R-:W-:Y:S01]  /*2d30*/  @P4 FFMA.FTZ R42, R47, UR33, R42 ;  /* 0x000000212f2a4c23 */ /* 0x000fe2000801002a */
[----:B--2---:R-:W-:Y:S01]  /*2d40*/  @P0 FMUL.FTZ R43, R41, UR13 ;  /* 0x0000000d292b0c20 */ /* 0x004fe20008410000 */
[----:B0-----:R-:W-:Y:S01]  /*2d50*/  @P0 FMUL.FTZ R46, R40, UR35 ;  /* 0x00000023282e0c20 */ /* 0x001fe20008410000 */
[----:B------:R-:W-:Y:S01]  /*2d60*/  @P4 FADD.FTZ R80, R69, -R80 ;  /* 0x8000005045504221 */ /* 0x000fe20000010000 */
[----:B-1----:R-:W-:Y:S01]  /*2d70*/  @P0 FMUL.FTZ R79, R42, UR37 ;  /* 0x000000252a4f0c20 */ /* 0x002fe20008410000 */
[----:B------:R-:W-:Y:S01]  /*2d80*/  @P0 FMUL.FTZ R43, R43, UR12 ;  /* 0x0000000c2b2b0c20 */ /* 0x000fe20008410000 */
[----:B------:R-:W-:Y:S01]  /*2d90*/  @P0 FMUL.FTZ R47, R46, UR34 ;  /* 0x000000222e2f0c20 */ /* 0x000fe20008410000 */
[----:B------:R-:W-:Y:S01]  /*2da0*/  @P0 LOP3.LUT P5, RZ, R2, 0xff00, RZ, 0xc0, !PT ;  /* 0x0000ff0002ff0812 */ /* 0x000fe200078ac0ff */
[----:B------:R-:W-:Y:S01]  /*2db0*/  @P0 FMUL.FTZ R79, R79, UR36 ;  /* 0x000000244f4f0c20 */ /* 0x000fe20008410000 */
[----:B------:R-:W-:-:S02]  /*2dc0*/  F2FP.F16.F32.PACK_AB R41, RZ, R41 ;  /* 0x00000029ff29723e */ /* 0x000fc400000000ff */
[----:B------:R-:W-:Y:S01]  /*2dd0*/  @P0 FSEL R46, R43, RZ, P6 ;  /* 0x000000ff2b2e0208 */ /* 0x000fe20003000000 */
[----:B------:R-:W-:Y:S01]  /*2de0*/  HADD2.F32 R43, -RZ, R81.H0_H0 ;  /* 0x20000051ff2b7230 */ /* 0x000fe20000004100 */
[----:B------:R-:W-:Y:S02]  /*2df0*/  @P0 LOP3.LUT P6, RZ, R2, 0xff0000, RZ, 0xc0, !PT ;  /* 0x00ff000002ff0812 */ /* 0x000fe400078cc0ff */
[----:B------:R-:W-:Y:S02]  /*2e00*/  @P0 F2FP.F16.F32.PACK_AB R46, RZ, R46 ;  /* 0x0000002eff2e023e */ /* 0x000fe400000000ff */
[----:B------:R-:W-:Y:S01]  /*2e10*/  @P4 FFMA.FTZ R43, R80, UR33, R43 ;  /* 0x00000021502b4c23 */ /* 0x000fe2000801002b */
        /* <DEDUP_REMOVED lines=8> */
[----:B------:R-:W-:-:S02]  /*2ea0*/  @P0 PRMT R9, R47, 0x7610, R9 ;  /* 0x000076102f090816 */ /* 0x000fc40000000009 */
        /* <DEDUP_REMOVED lines=13> */
.L_x_1035:
[----:B------:R-:W-:Y:S01]  /*2f80*/  ISETP.LT.AND P0, PT, RZ, UR32, PT ;  /* 0x00000020ff007c0c */ /* 0x000fe2000bf01270 */
[----:B------:R-:W2:Y:S01]  /*2f90*/  @UP3 LDCU.64 UR12, c[0x0][0x408] ;  /* 0x00008100ff0c37ac */ /* 0x000ea20008000a00 */
[----:B------:R-:W-:Y:S01]  /*2fa0*/  PLOP3.LUT P4, PT, PT, PT, UP3, 0x80, 0x8 ;  /* 0x000000000008781c */ /* 0x000fe20003f8f038 */
[----:B01---5:R-:W-:Y:S01]  /*2fb0*/  HADD2.F32 R41, -RZ, R64.H0_H0 ;  /* 0x20000040ff297230 */ /* 0x023fe20000004100 */
[----:B------:R-:W-:Y:S01]  /*2fc0*/  SHF.R.U64 R42, R64, 0x10, R65 ;  /* 0x00000010402a7819 */ /* 0x000fe20000001241 */
[----:B------:R-:W0:Y:S01]  /*2fd0*/  @UP3 LDCU.64 UR34, c[0x0][0x408] ;  /* 0x00008100ff2237ac */ /* 0x000e220008000a00 */
[----:B------:R-:W-:Y:S01]  /*2fe0*/  HADD2.F32 R40, -RZ, R65.H0_H0 ;  /* 0x20000041ff287230 */ /* 0x000fe20000004100 */
        /* <DEDUP_REMOVED lines=13> */
[----:B--2---:R-:W-:Y:S01]  /*30c0*/  @P4 FMUL.FTZ R41, R41, UR13 ;  /* 0x0000000d29294c20 */ /* 0x004fe20008410000 */
[----:B0-----:R-:W-:Y:S01]  /*30d0*/  @P4 FMUL.FTZ R42, R42, UR35 ;  /* 0x000000232a2a4c20 */ /* 0x001fe20008410000 */
[----:B-1----:R-:W-:Y:S02]  /*30e0*/  @P4 FMUL.FTZ R40, R40, UR37 ;  /* 0x0000002528284c20 */ /* 0x002fe40008410000 */
        /* <DEDUP_REMOVED lines=26> */
.L_x_1034:
[----:B------:R-:W-:-:S04]  /*3290*/  UISETP.NE.U32.AND UP0, UPT, UR4, URZ, UPT ;  /* 0x000000ff0400728c */ /* 0x000fc8000bf05070 */
[----:B------:R-:W-:-:S09]  /*32a0*/  UISETP.NE.AND.EX UP0, UPT, UR5, URZ, UPT, UP0 ;  /* 0x000000ff0500728c */ /* 0x000fd2000bf05300 */
[----:B------:R-:W-:Y:S05]  /*32b0*/  BRA.U !UP0, `(.L_x_1037) ;  /* 0x0000000108dc7547 */ /* 0x000fea000b800000 */
[----:B------:R-:W2:Y:S01]  /*32c0*/  @UP3 LDCU.64 UR12, c[0x0][0x408] ;  /* 0x00008100ff0c37ac */ /* 0x000ea20008000a00 */
[--C-:B01----:R-:W-:Y:S01]  /*32d0*/  FFMA.FTZ R41, R55, UR10, R44.reuse ;  /* 0x0000000a37297c23 */ /* 0x103fe2000801002c */
[----:B------:R-:W-:Y:S01]  /*32e0*/  FFMA.FTZ R42, R68, UR10, R44 ;  /* 0x0000000a442a7c23 */ /* 0x000fe2000801002c */
[----:B------:R-:W-:Y:S01]  /*32f0*/  PLOP3.LUT P4, PT, PT, PT, UP3, 0x80, 0x8 ;  /* 0x000000000008781c */ /* 0x000fe20003f8f038 */
[----:B------:R-:W0:Y:S01]  /*3300*/  @UP3 LDCU.64 UR34, c[0x0][0x408] ;  /* 0x00008100ff2237ac */ /* 0x000e220008000a00 */
[----:B------:R-:W-:Y:S01]  /*3310*/  FADD.FTZ R40, R56, -R41 ;  /* 0x8000002938287221 */ /* 0x000fe20000010000 */
[----:B------:R-:W-:Y:S01]  /*3320*/  FADD.FTZ R41, R59, -R42 ;  /* 0x8000002a3b297221 */ /* 0x000fe20000010000 */
[----:B------:R-:W-:Y:S01]  /*3330*/  ISETP.LT.AND P0, PT, RZ, UR32, PT ;  /* 0x00000020ff007c0c */ /* 0x000fe2000bf01270 */
[--C-:B------:R-:W-:Y:S01]  /*3340*/  FFMA.FTZ R43, R57, UR10, R44.reuse ;  /* 0x0000000a392b7c23 */ /* 0x100fe2000801002c */
[----:B------:R-:W-:Y:S01]  /*3350*/  FMUL.FTZ R40, R40, UR33 ;  /* 0x0000002128287c20 */ /* 0x000fe20008410000 */
[----:B------:R-:W1:Y:S01]  /*3360*/  @UP3 LDCU.64 UR36, c[0x0][0x408] ;  /* 0x00008100ff2437ac */ /* 0x000e620008000a00 */
[----:B------:R-:W-:Y:S01]  /*3370*/  FMUL.FTZ R41, R41, UR33 ;  /* 0x0000002129297c20 */ /* 0x000fe20008410000 */
[----:B------:R-:W-:Y:S01]  /*3380*/  FADD.FTZ R42, R58, -R43 ;  /* 0x8000002b3a2a7221 */ /* 0x000fe20000010000 */
[----:B------:R-:W-:Y:S01]  /*3390*/  FFMA.FTZ R80, R70, UR10, R44 ;  /* 0x0000000a46507c23 */ /* 0x000fe2000801002c */
[----:B------:R-:W-:-:S02]  /*33a0*/  FSEL R40, R40, RZ, P0 ;  /* 0x000000ff28287208 */ /* 0x000fc40000000000 */
[----:B------:R-:W-:Y:S01]  /*33b0*/  FMUL.FTZ R42, R42, UR33 ;  /* 0x000000212a2a7c20 */ /* 0x000fe20008410000 */
[----:B------:R-:W-:Y:S01]  /*33c0*/  FSEL R41, R41, RZ, P0 ;  /* 0x000000ff29297208 */ /* 0x000fe20000000000 */
[----:B------:R-:W-:Y:S01]  /*33d0*/  FADD.FTZ R80, R69, -R80 ;  /* 0x8000005045507221 */ /* 0x000fe20000010000 */
[----:B--2---:R-:W-:Y:S01]  /*33e0*/  @P4 FMUL.FTZ R43, R40, UR13 ;  /* 0x0000000d282b4c20 */ /* 0x004fe20008410000 */
[----:B-----5:R-:W-:Y:S02]  /*33f0*/  @P4 LOP3.LUT P6, RZ, R2, 0xff, RZ, 0xc0, !PT ;  /* 0x000000ff02ff4812 */ /* 0x020fe400078cc0ff */
[----:B------:R-:W-:Y:S01]  /*3400*/  FSEL R42, R42, RZ, P0 ;  /* 0x000000ff2a2a7208 */ /* 0x000fe20000000000 */
[----:B------:R-:W-:Y:S01]  /*3410*/  @P4 FMUL.FTZ R43, R43, UR12 ;  /* 0x0000000c2b2b4c20 */ /* 0x000fe20008410000 */
[----:B0-----:R-:W-:Y:S01]  /*3420*/  @P4 FMUL.FTZ R46, R41, UR35 ;  /* 0x00000023292e4c20 */ /* 0x001fe20008410000 */
[----:B------:R-:W-:Y:S02]  /*3430*/  @P4 LOP3.LUT P5, RZ, R2, 0xff00, RZ, 0xc0, !PT ;  /* 0x0000ff0002ff4812 */ /* 0x000fe400078ac0ff */
[----:B------:R-:W-:Y:S01]  /*3440*/  F2FP.F16.F32.PACK_AB R40, RZ, R40 ;  /* 0x00000028ff28723e */ /* 0x000fe200000000ff */
[----:B------:R-:W-:Y:S01]  /*3450*/  @P4 FMUL.FTZ R46, R46, UR34 ;  /* 0x000000222e2e4c20 */ /* 0x000fe20008410000 */
[----:B------:R-:W-:Y:S01]  /*3460*/  @P4 FSEL R43, R43, RZ, P6 ;  /* 0x000000ff2b2b4208 */ /* 0x000fe20003000000 */
[----:B-1----:R-:W-:Y:S01]  /*3470*/  @P4 FMUL.FTZ R47, R42, UR37 ;  /* 0x000000252a2f4c20 */ /* 0x002fe20008410000 */
[----:B------:R-:W-:-:S02]  /*3480*/  @P4 LOP3.LUT P6, RZ, R2, 0xff0000, RZ, 0xc0, !PT ;  /* 0x00ff000002ff4812 */ /* 0x000fc400078cc0ff */
[----:B------:R-:W-:Y:S01]  /*3490*/  @P4 F2FP.F16.F32.PACK_AB R79, RZ, R43 ;  /* 0x0000002bff4f423e */ /* 0x000fe200000000ff */
[----:B------:R-:W-:Y:S01]  /*34a0*/  @P4 FMUL.FTZ R47, R47, UR36 ;  /* 0x000000242f2f4c20 */ /* 0x000fe20008410000 */
[----:B------:R-:W-:Y:S01]  /*34b0*/  @P4 FSEL R46, R46, RZ, P5 ;  /* 0x000000ff2e2e4208 */ /* 0x000fe20002800000 */
[----:B------:R-:W-:Y:S01]  /*34c0*/  FMUL.FTZ R43, R80, UR33 ;  /* 0x00000021502b7c20 */ /* 0x000fe20008410000 */
[----:B------:R-:W-:Y:S02]  /*34d0*/  F2FP.F16.F32.PACK_AB R41, RZ, R41 ;  /* 0x00000029ff29723e */ /* 0x000fe400000000ff */
[----:B------:R-:W-:Y:S02]  /*34e0*/  @P4 F2FP.F16.F32.PACK_AB R46, RZ, R46 ;  /* 0x0000002eff2e423e */ /* 0x000fe400000000ff */
[----:B------:R-:W-:Y:S02]  /*34f0*/  @P4 FSEL R47, R47, RZ, P6 ;  /* 0x000000ff2f2f4208 */ /* 0x000fe40003000000 */
[----:B------:R-:W-:-:S02]  /*3500*/  FSEL R43, R43, RZ, P0 ;  /* 0x000000ff2b2b7208 */ /* 0x000fc40000000000 */
[----:B------:R-:W-:Y:S02]  /*3510*/  @P4 PRMT R9, R46, 0x7610, R9 ;  /* 0x000076102e094816 */ /* 0x000fe40000000009 */
[----:B------:R-:W-:Y:S02]  /*3520*/  @P4 F2FP.F16.F32.PACK_AB R47, RZ, R47 ;  /* 0x0000002fff2f423e */ /* 0x000fe400000000ff */
[----:B------:R-:W-:Y:S02]  /*3530*/  F2FP.F16.F32.PACK_AB R42, RZ, R42 ;  /* 0x0000002aff2a723e */ /* 0x000fe400000000ff */
        /* <DEDUP_REMOVED lines=15> */
.L_x_1037:
        /* <DEDUP_REMOVED lines=12> */
.L_x_1038:
        /* <DEDUP_REMOVED lines=12> */
.L_x_1039:
        /* <DEDUP_REMOVED lines=12> */
.L_x_1040:
        /* <DEDUP_REMOVED lines=11> */
[----:B------:R-:W-:-:S07]  /*3920*/  PRMT R11, R40, 0x7610, R11 ;  /* 0x00007610280b7816 */ /* 0x000fce000000000b */
.L_x_1036:
        /* <DEDUP_REMOVED lines=9> */
.L_x_1041:
        /* <DEDUP_REMOVED lines=9> */
.L_x_1042:
[----:B------:R-:W-:Y:S01]  /*3a50*/  IADD3 R5, PT, PT, R5, 0x80, RZ ;  /* 0x0000008005057810 */ /* 0x000fe20007ffe0ff */
[----:B------:R-:W-:-:S07]  /*3a60*/  VIADD R45, R45, 0x80 ;  /* 0x000000802d2d7836 */ /* 0x000fce0000000000 */
.L_x_1033:
[----:B------:R-:W-:Y:S05]  /*3a70*/  BSYNC.RECONVERGENT B0 ;  /* 0x0000000000007941 */ /* 0x000fea0003800200 */
.L_x_1032:
        /* <DEDUP_REMOVED lines=10> */
[----:B------:R-:W-:Y:S01]  /*3b20*/  PLOP3.LUT P0, PT, PT, PT, UP3, 0x80, 0x8 ;  /* 0x000000000008781c */ /* 0x000fe20003f0f038 */
[----:B0123-5:R-:W-:Y:S01]  /*3b30*/  HADD2.F32 R41, -RZ, R66.H0_H0 ;  /* 0x20000042ff297230 */ /* 0x02ffe20000004100 */
        /* <DEDUP_REMOVED lines=17> */
[----:B----4-:R-:W-:Y:S01]  /*3c50*/  @P0 FMUL.FTZ R43, R41, UR13 ;  /* 0x0000000d292b0c20 */ /* 0x010fe20008410000 */
        /* <DEDUP_REMOVED lines=11> */
[----:B------:R-:W-:Y:S02]  /*3d10*/  @P0 FSEL R47, R47, RZ, P5 ;  /* 0x000000ff2f2f0208 */ /* 0x000fe40002800000 */
[----:B------:R-:W-:Y:S01]  /*3d20*/  @P4 FFMA.FTZ R43, R44, UR33, R43 ;  /* 0x000000212c2b4c23 */ /* 0x000fe2000801002b */
[----:B------:R-:W-:Y:S02]  /*3d30*/  @P0 FSEL R79, R79, RZ, P6 ;  /* 0x000000ff4f4f0208 */ /* 0x000fe40003000000 */
[----:B------:R-:W-:Y:S02]  /*3d40*/  @P0 F2FP.F16.F32.PACK_AB R46, RZ, R46 ;  /* 0x0000002eff2e023e */ /* 0x000fe400000000ff */
[----:B------:R-:W-:-:S02]  /*3d50*/  @P0 F2FP.F16.F32.PACK_AB R47, RZ, R47 ;  /* 0x0000002fff2f023e */ /* 0x000fc400000000ff */
[----:B------:R-:W-:Y:S02]  /*3d60*/  @P0 F2FP.F16.F32.PACK_AB R79, RZ, R79 ;  /* 0x0000004fff4f023e */ /* 0x000fe400000000ff */
[----:B------:R-:W-:Y:S02]  /*3d70*/  F2FP.F16.F32.PACK_AB R40, RZ, R40 ;  /* 0x00000028ff28723e */ /* 0x000fe400000000ff */
[----:B------:R-:W-:Y:S02]  /*3d80*/  F2FP.F16.F32.PACK_AB R42, RZ, R42 ;  /* 0x0000002aff2a723e */ /* 0x000fe400000000ff */
[----:B------:R-:W-:Y:S02]  /*3d90*/  F2FP.F16.F32.PACK_AB R44, RZ, R43 ;  /* 0x0000002bff2c723e */ /* 0x000fe400000000ff */
[----:B------:R-:W-:Y:S02]  /*3da0*/  @P0 PRMT R8, R46, 0x7610, R8 ;  /* 0x000076102e080816 */ /* 0x000fe40000000008 */
        /* <DEDUP_REMOVED lines=14> */
.L_x_1046:
[----:B------:R-:W-:Y:S01]  /*3e90*/  ISETP.LT.AND P0, PT, RZ, UR32, PT ;  /* 0x00000020ff007c0c */ /* 0x000fe2000bf01270 */
[----:B------:R-:W4:Y:S01]  /*3ea0*/  @UP3 LDCU.64 UR12, c[0x0][0x408] ;  /* 0x00008100ff0c37ac */ /* 0x000f220008000a00 */
[----:B------:R-:W-:Y:S01]  /*3eb0*/  PLOP3.LUT P4, PT, PT, PT, UP3, 0x80, 0x8 ;  /* 0x000000000008781c */ /* 0x000fe20003f8f038 */
[----:B0123-5:R-:W-:Y:S01]  /*3ec0*/  HADD2.F32 R41, -RZ, R66.H0_H0 ;  /* 0x20000042ff297230 */ /* 0x02ffe20000004100 */
        /* <DEDUP_REMOVED lines=16> */
[----:B----4-:R-:W-:Y:S01]  /*3fd0*/  @P4 FMUL.FTZ R41, R41, UR13 ;  /* 0x0000000d29294c20 */ /* 0x010fe20008410000 */
        /* <DEDUP_REMOVED lines=28> */
.L_x_1045:
[----:B------:R-:W-:-:S04]  /*41a0*/  UISETP.NE.U32.AND UP0, UPT, UR4, URZ, UPT ;  /* 0x000000ff0400728c */ /* 0x000fc8000bf05070 */
[----:B------:R-:W-:-:S09]  /*41b0*/  UISETP.NE.AND.EX UP0, UPT, UR5, URZ, UPT, UP0 ;  /* 0x000000ff0500728c */ /* 0x000fd2000bf05300 */
[----:B------:R-:W-:Y:S05]  /*41c0*/  BRA.U !UP0, `(.L_x_1048) ;  /* 0x0000000108dc7547 */ /* 0x000fea000b800000 */
[----:B------:R-:W4:Y:S01]  /*41d0*/  @UP3 LDCU.64 UR12, c[0x0][0x408] ;  /* 0x00008100ff0c37ac */ /* 0x000f220008000a00 */
[--C-:B0123--:R-:W-:Y:S01]  /*41e0*/  FFMA.FTZ R41, R71, UR10, R44.reuse ;  /* 0x0000000a47297c23 */ /* 0x10ffe2000801002c */
[----:B------:R-:W-:Y:S01]  /*41f0*/  PLOP3.LUT P4, PT, PT, PT, UP3, 0x80, 0x8 ;  /* 0x000000000008781c */ /* 0x000fe20003f8f038 */
[--C-:B------:R-:W-:Y:S01]  /*4200*/  FFMA.FTZ R42, R76, UR10, R44.reuse ;  /* 0x0000000a4c2a7c23 */ /* 0x100fe2000801002c */
[----:B------:R-:W-:Y:S01]  /*4210*/  ISETP.LT.AND P0, PT, RZ, UR32, PT ;  /* 0x00000020ff007c0c */ /* 0x000fe2000bf01270 */
[----:B------:R-:W-:Y:S01]  /*4220*/  FADD.FTZ R40, R72, -R41 ;  /* 0x8000002948287221 */ /* 0x000fe20000010000 */
[----:B------:R-:W0:Y:S01]  /*4230*/  @UP3 LDCU.64 UR34, c[0x0][0x408] ;  /* 0x00008100ff2237ac */ /* 0x000e220008000a00 */
[----:B------:R-:W-:Y:S01]  /*4240*/  FFMA.FTZ R43, R73, UR10, R44 ;  /* 0x0000000a492b7c23 */ /* 0x000fe2000801002c */
[----:B------:R-:W-:Y:S01]  /*4250*/  FADD.FTZ R41, R75, -R42 ;  /* 0x8000002a4b297221 */ /* 0x000fe20000010000 */
[----:B------:R-:W-:Y:S01]  /*4260*/  FMUL.FTZ R40, R40, UR33 ;  /* 0x0000002128287c20 */ /* 0x000fe20008410000 */
[----:B------:R-:W1:Y:S01]  /*4270*/  @UP3 LDCU.64 UR36, c[0x0][0x408] ;  /* 0x00008100ff2437ac */ /* 0x000e620008000a00 */
        /* <DEDUP_REMOVED lines=13> */
[----:B------:R-:W-:Y:S02]  /*4350*/  F2FP.F16.F32.PACK_AB R40, RZ, R40 ;  /* 0x00000028ff28723e */ /* 0x000fe400000000ff */
[----:B------:R-:W-:Y:S01]  /*4360*/  F2FP.F16.F32.PACK_AB R41, RZ, R41 ;  /* 0x00000029ff29723e */ /* 0x000fe200000000ff */
[----:B-1----:R-:W-:Y:S01]  /*4370*/  @P4 FMUL.FTZ R47, R42, UR37 ;  /* 0x000000252a2f4c20 */ /* 0x002fe20008410000 */
[----:B------:R-:W-:Y:S01]  /*4380*/  @P4 FSEL R43, R43, RZ, P6 ;  /* 0x000000ff2b2b4208 */ /* 0x000fe20003000000 */
[----:B------:R-:W-:Y:S01]  /*4390*/  @P4 FMUL.FTZ R46, R46, UR34 ;  /* 0x000000222e2e4c20 */ /* 0x000fe20008410000 */
[----:B------:R-:W-:Y:S01]  /*43a0*/  @P4 LOP3.LUT P6, RZ, R0, 0xff0000, RZ, 0xc0, !PT ;  /* 0x00ff000000ff4812 */ /* 0x000fe200078cc0ff */
[----:B------:R-:W-:Y:S01]  /*43b0*/  @P4 FMUL.FTZ R47, R47, UR36 ;  /* 0x000000242f2f4c20 */ /* 0x000fe20008410000 */
[----:B------:R-:W-:Y:S01]  /*43c0*/  @P4 F2FP.F16.F32.PACK_AB R79, RZ, R43 ;  /* 0x0000002bff4f423e */ /* 0x000fe200000000ff */
[----:B------:R-:W-:Y:S01]  /*43d0*/  FMUL.FTZ R43, R44, UR33 ;  /* 0x000000212c2b7c20 */ /* 0x000fe20008410000 */
[----:B------:R-:W-:-:S02]  /*43e0*/  @P4 FSEL R46, R46, RZ, P5 ;  /* 0x000000ff2e2e4208 */ /* 0x000fc40002800000 */
[----:B------:R-:W-:Y:S02]  /*43f0*/  @P4 FSEL R47, R47, RZ, P6 ;  /* 0x000000ff2f2f4208 */ /* 0x000fe40003000000 */
[----:B------:R-:W-:Y:S02]  /*4400*/  FSEL R43, R43, RZ, P0 ;  /* 0x000000ff2b2b7208 */ /* 0x000fe40000000000 */
[----:B------:R-:W-:Y:S02]  /*4410*/  @P4 F2FP.F16.F32.PACK_AB R46, RZ, R46 ;  /* 0x0000002eff2e423e */ /* 0x000fe400000000ff */
[----:B------:R-:W-:Y:S02]  /*4420*/  @P4 F2FP.F16.F32.PACK_AB R47, RZ, R47 ;  /* 0x0000002fff2f423e */ /* 0x000fe400000000ff */
[----:B------:R-:W-:Y:S02]  /*4430*/  F2FP.F16.F32.PACK_AB R42, RZ, R42 ;  /* 0x0000002aff2a723e */ /* 0x000fe400000000ff */
[----:B------:R-:W-:-:S02]  /*4440*/  F2FP.F16.F32.PACK_AB R44, RZ, R43 ;  /* 0x0000002bff2c723e */ /* 0x000fc400000000ff */
[----:B------:R-:W-:Y:S02]  /*4450*/  @P4 PRMT R8, R79, 0x7610, R8 ;  /* 0x000076104f084816 */ /* 0x000fe40000000008 */
[----:B------:R-:W-:Y:S02]  /*4460*/  @P4 PRMT R9, R46, 0x7610, R9 ;  /* 0x000076102e094816 */ /* 0x000fe40000000009 */
[----:B------:R-:W-:Y:S02]  /*4470*/  @P4 PRMT R10, R47, 0x7610, R10 ;  /* 0x000076102f0a4816 */ /* 0x000fe4000000000a */
[----:B------:R-:W-:Y:S02]  /*4480*/  PRMT R12, R40, 0x7610, R12 ;  /* 0x00007610280c7816 */ /* 0x000fe4000000000c */
        /* <DEDUP_REMOVED lines=11> */
.L_x_1048:
        /* <DEDUP_REMOVED lines=11> */
[----:B------:R-:W-:Y:S01]  /*45f0*/  @P0 F2FP.F16.F32.PACK_AB R40, RZ, R40 ;  /* 0x00000028ff28023e */ /* 0x000fe200000000ff */
        /* <DEDUP_REMOVED lines=10> */
[----:B------:R-:W-:-:S04]  /*46a0*/  F2FP.F16.F32.PACK_AB R41, RZ, R41 ;  /* 0x00000029ff29723e */ /* 0x000fc800000000ff */
[----:B------:R-:W-:-:S07]  /*46b0*/  PRMT R8, R41, 0x7610, R8 ;  /* 0x0000761029087816 */ /* 0x000fce0000000008 */
.L_x_1049:
        /* <DEDUP_REMOVED lines=12> */
.L_x_1050:
        /* <DEDUP_REMOVED lines=12> */
.L_x_1051:
[----:B------:R-:W-:-:S07]  /*4840*/  @P0 PRMT R11, R40, 0x7610, R11 ;  /* 0x00007610280b0816 */ /* 0x000fce000000000b */
.L_x_1047:
        /* <DEDUP_REMOVED lines=9> */
.L_x_1052:
        /* <DEDUP_REMOVED lines=9> */
.L_x_1044:
[----:B------:R-:W-:Y:S05]  /*4970*/  BSYNC.RECONVERGENT B0 ;  /* 0x0000000000007941 */ /* 0x000fea0003800200 */
.L_x_1043:
[----:B------:R-:W-:Y:S02]  /*4980*/  UIADD3 UR7, UPT, UPT, UR7, UR28, URZ ;  /* 0x0000001c07077290 */ /* 0x000fe4000fffe0ff */
[----:B------:R-:W-:Y:S02]  /*4990*/  UPLOP3.LUT UP1, UPT, UPT, UPT, UP1, 0x40, 0x4 ;  /* 0x000000000004789c */ /* 0x000fe40003f2e810 */
[----:B------:R-:W-:-:S09]  /*49a0*/  UISETP.GE.AND UP0, UPT, UR7, UR29, UPT ;  /* 0x0000001d0700728c */ /* 0x000fd2000bf06270 */
[----:B------:R-:W-:Y:S05]  /*49b0*/  BRA.U !UP0, `(.L_x_1053) ;  /* 0xffffffb908d87547 */ /* 0x000fea000b83ffff */
.L_x_1010:
        /* <DEDUP_REMOVED lines=9> */
[C---:B-1----:R-:W-:Y:S01]  /*4a50*/  @P2 IMAD.WIDE.U32 R4, R7.reuse, 0x10, R4 ;  /* 0x0000001007042825 */ /* 0x042fe200078e0004 */
[----:B------:R-:W-:-:S04]  /*4a60*/  @P2 IADD3 R7, PT, PT, R7, 0x80, RZ ;  /* 0x0000008007072810 */ /* 0x000fc80007ffe0ff */
[----:B------:R0:W-:Y:S01]  /*4a70*/  @P2 STG.E.128 desc[UR14][R4.64], R36 ;  /* 0x0000002404002986 */ /* 0x0001e2000c101d0e */
        /* <DEDUP_REMOVED lines=13> */
.L_x_1054:
        /* <DEDUP_REMOVED lines=11> */
.L_x_6683:


//--------------------- .text._ZN10layer_norm22ln_bwd_finalize_kernelINS_22Kernel_traits_finalizeILj1536E6__halfS2_S2_S2_fjLb0ELj1024ELj4ENS_18Kernel_traits_baseILj1536ES2_S2_S2_S2_fjLj1024EEEEELb0ELb1EEEvNS_9BwdParamsE --------------------------
	.section	.text._ZN10layer_norm22ln_bwd_finalize_kernelINS_22Kernel_traits_finalizeILj1536E6__halfS2_S2_S2_fjLb0ELj1024ELj4ENS_18Kernel_traits_baseILj1536ES2_S2_S2_S2_fjLj1024EEEEELb0ELb1EEEvNS_9BwdParamsE,"ax",@progbits
	.align	128
        .global         _ZN10layer_norm22ln_bwd_finalize_kernelINS_22Kernel_traits_finalizeILj1536E6__halfS2_S2_S2_fjLb0ELj1024ELj4ENS_18Kernel_traits_baseILj1536ES2_S2_S2_S2_fjLj1024EEEEELb0ELb1EEEvNS_9BwdParamsE
        .type           _ZN10layer_norm22ln_bwd_finalize_kernelINS_22Kernel_traits_finalizeILj1536E6__halfS2_S2_S2_fjLb0ELj1024ELj4ENS_18Kernel_traits_baseILj1536ES2_S2_S2_S2_fjLj1024EEEEELb0ELb1EEEvNS_9BwdParamsE,@function
        .size           _ZN10layer_norm22ln_bwd_finalize_kernelINS_22Kernel_traits_finalizeILj1536E6__halfS2_S2_S2_fjLb0ELj1024ELj4ENS_18Kernel_traits_baseILj1536ES2_S2_S2_S2_fjLj1024EEEEELb0ELb1EEEvNS_9BwdParamsE,(.L_x_6684 - _ZN10layer_norm22ln_bwd_finalize_kernelINS_22Kernel_traits_finalizeILj1536E6__halfS2_S2_S2_fjLb0ELj1024ELj4ENS_18Kernel_traits_baseILj1536ES2_S2_S2_S2_fjLj1024EEEEELb0ELb1EEEvNS_9BwdParamsE)
        .other          _ZN10layer_norm22ln_bwd_finalize_kernelINS_22Kernel_traits_finalizeILj1536E6__halfS2_S2_S2_fjLb0ELj1024ELj4ENS_18Kernel_traits_baseILj1536ES2_S2_S2_S2_fjLj1024EEEEELb0ELb1EEEvNS_9BwdParamsE,@"STO_CUDA_ENTRY STV_DEFAULT"
_ZN10layer_norm22ln_bwd_finalize_kernelINS_22Kernel_traits_finalizeILj1536E6__halfS2_S2_S2_fjLb0ELj1024ELj4ENS_18Kernel_traits_baseILj1536ES2_S2_S2_S2_fjLj1024EEEEELb0ELb1EEEvNS_9BwdParamsE:
.text._ZN10layer_norm22ln_bwd_finalize_kernelINS_22Kernel_traits_finalizeILj1536E6__halfS2_S2_S2_fjLb0ELj1024ELj4ENS_18Kernel_traits_baseILj1536ES2_S2_S2_S2_fjLj1024EEEEELb0ELb1EEEvNS_9BwdParamsE:
        /* <DEDUP_REMOVED lines=77> */
.L_x_1059:
        /* <DEDUP_REMOVED lines=118> */
.L_x_1058:
[----:B------:R-:W-:Y:S05]  /*0c30*/  BSYNC.RECONVERGENT B1 ;  /* 0x0000000000017941 */ /* 0x000fea0003800200 */
.L_x_1057:
        /* <DEDUP_REMOVED lines=69> */
.L_x_1061:
[----:B------:R-:W-:Y:S05]  /*1090*/  BSYNC.RECONVERGENT B1 ;  /* 0x0000000000017941 */ /* 0x000fea0003800200 */
.L_x_1060:
        /* <DEDUP_REMOVED lines=38> */
.L_x_1063:
[----:B------:R-:W-:Y:S05]  /*1300*/  BSYNC.RECONVERGENT B1 ;  /* 0x0000000000017941 */ /* 0x000fea0003800200 */
.L_x_1062:
[----:B------:R-:W-:Y:S05]  /*1310*/  @!P1 BRA `(.L_x_1056) ;  /* 0x0000000000409947 */ /* 0x000fea0003800000 */
[----:B------:R-:W0:Y:S01]  /*1320*/  LDC R12, c[0x0][0x388] ;  /* 0x0000e200ff0c7b82 */ /* 0x000e220000000800 */
[----:B------:R-:W-:-:S07]  /*1330*/  IADD3 R0, PT, PT, -R0, RZ, RZ ;  /* 0x000000ff00007210 */ /* 0x000fce0007ffe1ff */
[----:B------:R-:W1:Y:S08]  /*1340*/  LDC.64 R8, c[0x0][0x440] ;  /* 0x00011000ff087b82 */ /* 0x000e700000000a00 */
[----:B------:R-:W2:Y:S01]  /*1350*/  LDC.64 R10, c[0x0][0x448] ;  /* 0x00011200ff0a7b82 */ /* 0x000ea20000000a00 */
[----:B0-----:R-:W-:-:S05]  /*1360*/  IMAD R2, R2, R12, R5 ;  /* 0x0000000c02027224 */ /* 0x001fca00078e0205 */
[----:B------:R-:W-:-:S07]  /*1370*/  IADD3 R13, PT, PT, R57, R2, RZ ;  /* 0x00000002390d7210 */ /* 0x000fce0007ffe0ff */
.L_x_1064:
        /* <DEDUP_REMOVED lines=10> */
.L_x_1056:
[----:B------:R-:W-:Y:S05]  /*1420*/  BSYNC.RECONVERGENT B0 ;  /* 0x0000000000007941 */ /* 0x000fea0003800200 */
.L_x_1055:
        /* <DEDUP_REMOVED lines=54> */
[----:B-1----:R-:W-:Y:S02]  /*1790*/  F2FP.F16.F32.PACK_AB R7, R7, R6 ;  /* 0x000000060707723e */ /* 0x002fe400000000ff */
[----:B--2---:R-:W-:-:S03]  /*17a0*/  F2FP.F16.F32.PACK_AB R9, R9, R8 ;  /* 0x000000080909723e */ /* 0x004fc600000000ff */
[----:B------:R-:W-:Y:S04]  /*17b0*/  STG.E desc[UR6][R2.64], R7 ;  /* 0x0000000702007986 */ /* 0x000fe8000c101906 */
[----:B------:R-:W-:Y:S01]  /*17c0*/  STG.E desc[UR6][R4.64], R9 ;  /* 0x0000000904007986 */ /* 0x000fe2000c101906 */
[----:B------:R-:W-:Y:S05]  /*17d0*/  EXIT ;  /* 0x000000000000794d */ /* 0x000fea0003800000 */
.L_x_1065:
        /* <DEDUP_REMOVED lines=10> */
.L_x_6684:


//--------------------- .text._ZN10layer_norm13ln_bwd_kernelINS_13Kernel_traitsI6__halfS2_S2_S2_fjLj1536ELj1ELj1ELj4ELj8ENS_18Kernel_traits_baseILj1536ES2_S2_S2_S2_fjLj128EEEEELb1ELb0ELb1ELb1EEEvNS_9BwdParamsE --------------------------
	.section	.text._ZN10layer_norm13ln_bwd_kernelINS_13Kernel_traitsI6__halfS2_S2_S2_fjLj1536ELj1ELj1ELj4ELj8ENS_18Kernel_traits_baseILj1536ES2_S2_S2_S2_fjLj128EEEEELb1ELb0ELb1ELb1EEEvNS_9BwdParamsE,"ax",@progbits
	.align	128
        .global         _ZN10layer_norm13ln_bwd_kernelINS_13Kernel_traitsI6__halfS2_S2_S2_fjLj1536ELj1ELj1ELj4ELj8ENS_18Kernel_traits_baseILj1536ES2_S2_S2_S2_fjLj128EEEEELb1ELb0ELb1ELb1EEEvNS_9BwdParamsE
        .type           _ZN10layer_norm13ln_bwd_kernelINS_13Kernel_traitsI6__halfS2_S2_S2_fjLj1536ELj1ELj1ELj4ELj8ENS_18Kernel_traits_baseILj1536ES2_S2_S2_S2_fjLj128EEEEELb1ELb0ELb1ELb1EEEvNS_9BwdParamsE,@function
        .size           _ZN10layer_norm13ln_bwd_kernelINS_13Kernel_traitsI6__halfS2_S2_S2_fjLj1536ELj1ELj1ELj4ELj8ENS_18Kernel_traits_baseILj1536ES2_S2_S2_S2_fjLj128EEEEELb1ELb0ELb1ELb1EEEvNS_9BwdParamsE,(.L_x_6685 - _ZN10layer_norm13ln_bwd_kernelINS_13Kernel_traitsI6__halfS2_S2_S2_fjLj1536ELj1ELj1ELj4ELj8ENS_18Kernel_traits_baseILj1536ES2_S2_S2_S2_fjLj128EEEEELb1ELb0ELb1ELb1EEEvNS_9BwdParamsE)
        .other          _ZN10layer_norm13ln_bwd_kernelINS_13Kernel_traitsI6__halfS2_S2_S2_fjLj1536ELj1ELj1ELj4ELj8ENS_18Kernel_traits_baseILj1536ES2_S2_S2_S2_fjLj128EEEEELb1ELb0ELb1ELb1EEEvNS_9BwdParamsE,@"STO_CUDA_ENTRY STV_DEFAULT"
_ZN10layer_norm13ln_bwd_kernelINS_13Kernel_traitsI6__halfS2_S2_S2_fjLj1536ELj1ELj1ELj4ELj8ENS_18Kernel_traits_baseILj1536ES2_S2_S2_S2_fjLj128EEEEELb1ELb0ELb1ELb1EEEvNS_9BwdParamsE:
.text._ZN10layer_norm13ln_bwd_kernelINS_13Kernel_traitsI6__halfS2_S2_S2_fjLj1536ELj1ELj1ELj4ELj8ENS_18Kernel_traits_baseILj1536ES2_S2_S2_S2_fjLj128EEEEELb1ELb0ELb1ELb1EEEvNS_9BwdParamsE:
        /* <DEDUP_REMOVED lines=32> */
[----:B------:R-:W3:Y:S01]  /*0200*/  LDG.E.64 R64, desc[UR20][R2.64] ;  /* 0x0000001402407981 */ /* 0x000ee2000c1e1b00 */
[----:B------:R-:W-:Y:S01]  /*0210*/  HFMA2 R39, -RZ, RZ, 0, 0 ;  /* 0x00000000ff277431 */ /* 0x000fe200000001ff */
        /* <DEDUP_REMOVED lines=13> */
.L_x_1099:
        /* <DEDUP_REMOVED lines=30> */
[----:B------:R-:W-:Y:S02]  /*04d0*/  LEA.HI.SX32 R49, R49, R48, 0x1e ;  /* 0x0000003031317211 */ /* 0x000fe400078ff2ff */
[C---:B------:R-:W-:Y:S01]  /*04e0*/  IADD3 R15, PT, PT, R5.reuse, 0x80, RZ ;  /* 0x00000080050f7810 */ /* 0x040fe20007ffe0ff */
[C-C-:B-1----:R-:W-:Y:S01]  /*04f0*/  IMAD.WIDE.U32 R8, R5.reuse, 0x8, R6.reuse ;  /* 0x0000000805087825 */ /* 0x142fe200078e0006 */
[----:B------:R-:W-:Y:S01]  /*0500*/  IADD3 R5, PT, PT, R5, 0x100, RZ ;  /* 0x0000010005057810 */ /* 0x000fe20007ffe0ff */
[----:B------:R-:W-:Y:S01]  /*0510*/  UIMAD.WIDE UR32, UR8, 0x4, UR12 ;  /* 0x00000004082078a5 */ /* 0x000fe2000f8e020c */
[----:B------:R-:W-:Y:S01]  /*0520*/  IADD3 R53, PT, PT, R49, 0x80, RZ ;  /* 0x0000008031357810 */ /* 0x000fe20007ffe0ff */
[----:B------:R-:W-:Y:S01]  /*0530*/  IMAD.WIDE.U32 R14, R15, 0x8, R6 ;  /* 0x000000080f0e7825 */ /* 0x000fe200078e0006 */
[C---:B------:R-:W-:Y:S01]  /*0540*/  IADD3 R51, PT, PT, R49.reuse, 0x100, RZ ;  /* 0x0000010031337810 */ /* 0x040fe20007ffe0ff */
[----:B------:R-:W3:Y:S02]  /*0550*/  LDG.E.64 R8, desc[UR20][R8.64] ;  /* 0x0000001408087981 */ /* 0x000ee4000c1e1b00 */
[----:B--2---:R-:W-:Y:S01]  /*0560*/  IMAD.WIDE.U32 R12, R49, 0x8, R2 ;  /* 0x00000008310c7825 */ /* 0x004fe200078e0002 */
[----:B------:R-:W-:Y:S01]  /*0570*/  MOV R10, UR32 ;  /* 0x00000020000a7c02 */ /* 0x000fe20008000f00 */
[----:B------:R-:W2:Y:S02]  /*0580*/  LDG.E.64 R14, desc[UR20][R14.64] ;  /* 0x000000140e0e7981 */ /* 0x000ea4000c1e1b00 */
[----:B------:R-:W-:Y:S01]  /*0590*/  IMAD.WIDE.U32 R6, R5, 0x8, R6 ;  /* 0x0000000805067825 */ /* 0x000fe200078e0006 */
[----:B------:R-:W-:Y:S01]  /*05a0*/  MOV R11, UR33 ;  /* 0x00000021000b7c02 */ /* 0x000fe20008000f00 */
[----:B------:R-:W4:Y:S01]  /*05b0*/  LDG.E.64 R12, desc[UR20][R12.64] ;  /* 0x000000140c0c7981 */ /* 0x000f22000c1e1b00 */
[----:B------:R-:W-:Y:S01]  /*05c0*/  UISETP.GE.AND UP3, UPT, UR11, 0x1, UPT ;  /* 0x000000010b00788c */ /* 0x000fe2000bf66270 */
[--C-:B------:R-:W-:Y:S01]  /*05d0*/  IMAD.WIDE.U32 R40, R53, 0x8, R2.reuse ;  /* 0x0000000835287825 */ /* 0x100fe200078e0002 */
[----:B------:R-:W0:Y:S01]  /*05e0*/  LDC.64 R4, c[0x0][0x3b0] ;  /* 0x0000ec00ff047b82 */ /* 0x000e220000000a00 */
[----:B------:R-:W2:Y:S02]  /*05f0*/  LDG.E.64 R6, desc[UR20][R6.64] ;  /* 0x0000001406067981 */ /* 0x000ea4000c1e1b00 */
[----:B------:R-:W-:-:S02]  /*0600*/  IMAD.WIDE.U32 R42, R51, 0x8, R2 ;  /* 0x00000008332a7825 */ /* 0x000fc400078e0002 */
[----:B------:R-:W2:Y:S04]  /*0610*/  LDG.E.64 R40, desc[UR20][R40.64] ;  /* 0x0000001428287981 */ /* 0x000ea8000c1e1b00 */
[----:B------:R1:W2:Y:S04]  /*0620*/  LDG.E R0, desc[UR20][R10.64] ;  /* 0x000000140a007981 */ /* 0x0002a8000c1e1900 */
[----:B------:R-:W2:Y:S01]  /*0630*/  LDG.E.64 R42, desc[UR20][R42.64] ;  /* 0x000000142a2a7981 */ /* 0x000ea2000c1e1b00 */
        /* <DEDUP_REMOVED lines=8> */
[----:B0-----:R-:W-:-:S06]  /*06c0*/  IMAD.WIDE.U32 R80, R3, 0x4, R4 ;  /* 0x0000000403507825 */ /* 0x001fcc00078e0004 */
[----:B------:R-:W5:Y:S01]  /*06d0*/  LDG.E R80, desc[UR20][R80.64] ;  /* 0x0000001450507981 */ /* 0x000f62000c1e1900 */
[----:B------:R-:W-:-:S04]  /*06e0*/  ISETP.NE.U32.AND P0, PT, RZ, UR4, PT ;  /* 0x00000004ff007c0c */ /* 0x000fc8000bf05070 */
[----:B------:R-:W-:-:S13]  /*06f0*/  ISETP.NE.AND.EX P0, PT, RZ, UR5, PT, P0 ;  /* 0x00000005ff007c0c */ /* 0x000fda000bf05300 */
[----:B-1----:R-:W0:Y:S08]  /*0700*/  @P0 LDC.64 R10, c[0x0][0x438] ;  /* 0x00010e00ff0a0b82 */ /* 0x002e300000000a00 */
[----:B------:R-:W1:Y:S08]  /*0710*/  @P0 LDC.64 R44, c[0x0][0x438] ;  /* 0x00010e00ff2c0b82 */ /* 0x000e700000000a00 */
[----:B------:R-:W1:Y:S01]  /*0720*/  @P0 LDC.64 R46, c[0x0][0x438] ;  /* 0x00010e00ff2e0b82 */ /* 0x000e620000000a00 */
[----:B------:R-:W-:-:S02]  /*0730*/  IADD3 R55, PT, PT, R3, 0x80, RZ ;  /* 0x0000008003377810 */ /* 0x000fc40007ffe0ff */
[----:B------:R-:W-:Y:S01]  /*0740*/  IADD3 R57, PT, PT, R3, 0x100, RZ ;  /* 0x0000010003397810 */ /* 0x000fe20007ffe0ff */
[----:B0-----:R-:W-:-:S04]  /*0750*/  @P0 IMAD.WIDE.U32 R10, R49, 0x8, R10 ;  /* 0x00000008310a0825 */ /* 0x001fc800078e000a */
[----:B------:R-:W-:Y:S01]  /*0760*/  IMAD.WIDE.U32 R2, R55, 0x4, R4 ;  /* 0x0000000437027825 */ /* 0x000fe200078e0004 */
[----:B------:R4:W5:Y:S03]  /*0770*/  @P0 LDG.E.64 R62, desc[UR20][R10.64] ;  /* 0x000000140a3e0981 */ /* 0x000966000c1e1b00 */
[----:B-1----:R-:W-:Y:S02]  /*0780*/  @P0 IMAD.WIDE.U32 R44, R53, 0x8, R44 ;  /* 0x00000008352c0825 */ /* 0x002fe400078e002c */
[----:B------:R-:W5:Y:S02]  /*0790*/  LDG.E R2, desc[UR20][R2.64] ;  /* 0x0000001402027981 */ /* 0x000f64000c1e1900 */
[----:B------:R-:W-:Y:S02]  /*07a0*/  IMAD.WIDE.U32 R4, R57, 0x4, R4 ;  /* 0x0000000439047825 */ /* 0x000fe400078e0004 */
[----:B------:R2:W5:Y:S02]  /*07b0*/  @P0 LDG.E.64 R60, desc[UR20][R44.64] ;  /* 0x000000142c3c0981 */ /* 0x000564000c1e1b00 */
[----:B------:R-:W-:-:S02]  /*07c0*/  @P0 IMAD.WIDE.U32 R46, R51, 0x8, R46 ;  /* 0x00000008332e0825 */ /* 0x000fc400078e002e */
[----:B------:R-:W5:Y:S04]  /*07d0*/  LDG.E R4, desc[UR20][R4.64] ;  /* 0x0000001404047981 */ /* 0x000f68000c1e1900 */
[----:B------:R0:W5:Y:S01]  /*07e0*/  @P0 LDG.E.64 R58, desc[UR20][R46.64] ;  /* 0x000000142e3a0981 */ /* 0x000162000c1e1b00 */
[----:B------:R-:W-:Y:S02]  /*07f0*/  ISETP.NE.AND P0, PT, RZ, UR28, PT ;  /* 0x0000001cff007c0c */ /* 0x000fe4000bf05270 */
[----:B---3--:R-:W-:Y:S02]  /*0800*/  MOV R53, R8 ;  /* 0x0000000800357202 */ /* 0x008fe40000000f00 */
[----:B----4-:R-:W-:Y:S02]  /*0810*/  SHF.R.U32.HI R11, RZ, 0x10, R13 ;  /* 0x00000010ff0b7819 */ /* 0x010fe4000001160d */
[----:B--2---:R-:W-:-:S02]  /*0820*/  SHF.R.U64 R44, R6, 0x10, R7 ;  /* 0x00000010062c7819 */ /* 0x004fc40000001207 */
[----:B0-----:R-:W-:Y:S02]  /*0830*/  MOV R46, R7 ;  /* 0x00000007002e7202 */ /* 0x001fe40000000f00 */
[----:B------:R-:W-:Y:S02]  /*0840*/  SHF.R.U32.HI R45, RZ, 0x10, R7 ;  /* 0x00000010ff2d7819 */ /* 0x000fe40000011607 */
[----:B------:R-:W-:Y:S01]  /*0850*/  SHF.R.U64 R7, R12, 0x10, R13 ;  /* 0x000000100c077819 */ /* 0x000fe2000000120d */
[----:B------:R-:W-:Y:S01]  /*0860*/  HADD2.F32 R3, -RZ, R12.H0_H0 ;  /* 0x2000000cff037230 */ /* 0x000fe20000004100 */
[----:B------:R-:W-:Y:S01]  /*0870*/  SHF.R.U32.HI R54, RZ, 0x10, R41 ;  /* 0x00000010ff367819 */ /* 0x000fe20000011629 */
[----:B------:R-:W-:Y:S01]  /*0880*/  HADD2.F32 R5, -RZ, R13.H0_H0 ;  /* 0x2000000dff057230 */ /* 0x000fe20000004100 */
[----:B------:R-:W-:Y:S01]  /*0890*/  FSEL R72, R0, RZ, !P0 ;  /* 0x000000ff00487208 */ /* 0x000fe20004000000 */
[----:B------:R-:W-:Y:S01]  /*08a0*/  HADD2.F32 R11, -RZ, R11.H0_H0 ;  /* 0x2000000bff0b7230 */ /* 0x000fe20000004100 */
[----:B------:R-:W-:Y:S01]  /*08b0*/  MOV R50, R14 ;  /* 0x0000000e00327202 */ /* 0x000fe20000000f00 */
[----:B------:R-:W-:Y:S01]  /*08c0*/  HADD2.F32 R13, -RZ, R40.H0_H0 ;  /* 0x20000028ff0d7230 */ /* 0x000fe20000004100 */
[----:B------:R-:W-:Y:S01]  /*08d0*/  SHF.R.U64 R48, R14, 0x10, R15 ;  /* 0x000000100e307819 */ /* 0x000fe2000000120f */
[----:B------:R-:W-:Y:S01]  /*08e0*/  HADD2.F32 R47, -RZ, R41.H0_H0 ;  /* 0x20000029ff2f7230 */ /* 0x000fe20000004100 */
[----:B------:R-:W-:Y:S01]  /*08f0*/  SHF.R.U64 R56, R40, 0x10, R41 ;  /* 0x0000001028387819 */ /* 0x000fe20000001229 */
[----:B------:R-:W-:Y:S01]  /*0900*/  HADD2.F32 R7, -RZ, R7.H0_H0 ;  /* 0x20000007ff077230 */ /* 0x000fe20000004100 */
[--C-:B------:R-:W-:Y:S01]  /*0910*/  SHF.R.U64 R40, R42, 0x10, R43.reuse ;  /* 0x000000102a287819 */ /* 0x100fe2000000122b */
[----:B------:R-:W-:Y:S01]  /*0920*/  HADD2.F32 R57, -RZ, R43.H0_H0 ;  /* 0x2000002bff397230 */ /* 0x000fe20000004100 */
[----:B------:R-:W-:Y:S01]  /*0930*/  SHF.R.U32.HI R14, RZ, 0x10, R43 ;  /* 0x00000010ff0e7819 */ /* 0x000fe2000001162b */
[----:B------:R-:W-:Y:S01]  /*0940*/  HADD2.F32 R43, -RZ, R54.H0_H0 ;  /* 0x20000036ff2b7230 */ /* 0x000fe20000004100 */
[----:B------:R-:W-:Y:S01]  /*0950*/  MOV R52, R9 ;  /* 0x0000000900347202 */ /* 0x000fe20000000f00 */
[C---:B------:R-:W-:Y:S01]  /*0960*/  FADD.FTZ R3, -R72.reuse, R3 ;  /* 0x0000000348037221 */ /* 0x040fe20000010100 */
[C---:B------:R-:W-:Y:S01]  /*0970*/  FADD.FTZ R12, -R72.reuse, R11 ;  /* 0x0000000b480c7221 */ /* 0x040fe20000010100 */
[----:B------:R-:W-:Y:S01]  /*0980*/  FADD.FTZ R11, -R72, R13 ;  /* 0x0000000d480b7221 */ /* 0x000fe20000010100 */
[----:B------:R-:W-:Y:S01]  /*0990*/  MOV R51, R6 ;  /* 0x0000000600337202 */ /* 0x000fe20000000f00 */
[----:B------:R-:W-:-:S02]  /*09a0*/  HADD2.F32 R55, -RZ, R42.H0_H0 ;  /* 0x2000002aff377230 */ /* 0x000fc40000004100 */
[C---:B------:R-:W-:Y:S01]  /*09b0*/  FADD.FTZ R5, -R72.reuse, R5 ;  /* 0x0000000548057221 */ /* 0x040fe20000010100 */
[C---:B------:R-:W-:Y:S01]  /*09c0*/  FADD.FTZ R10, -R72.reuse, R7 ;  /* 0x00000007480a7221 */ /* 0x040fe20000010100 */
[----:B------:R-:W-:Y:S01]  /*09d0*/  FADD.FTZ R13, -R72, R47 ;  /* 0x0000002f480d7221 */ /* 0x000fe20000010100 */
[----:B------:R-:W-:Y:S01]  /*09e0*/  HADD2.F32 R6, -RZ, R64.H0_H0 ;  /* 0x20000040ff067230 */ /* 0x000fe20000004100 */
[----:B------:R-:W-:Y:S01]  /*09f0*/  SHF.R.U64 R8, R8, 0x10, R9 ;  /* 0x0000001008087819 */ /* 0x000fe20000001209 */
[----:B------:R-:W-:Y:S02]  /*0a00*/  HADD2.F32 R7, -RZ, R53.H0_H0 ;  /* 0x20000035ff077230 */ /* 0x000fe40000004100 */
[----:B------:R-:W-:Y:S01]  /*0a10*/  FMUL.FTZ R3, R3, UR31 ;  /* 0x0000001f03037c20 */ /* 0x000fe20008410000 */
[----:B------:R-:W-:Y:S02]  /*0a20*/  HADD2.F32 R47, -RZ, R40.H0_H0 ;  /* 0x20000028ff2f7230 */ /* 0x000fe40000004100 */
[----:B------:R-:W-:Y:S01]  /*0a30*/  FADD.FTZ R40, -R72, R43 ;  /* 0x0000002b48287221 */ /* 0x000fe20000010100 */
[----:B------:R-:W-:Y:S01]  /*0a40*/  HADD2.F32 R42, -RZ, R65.H0_H0 ;  /* 0x20000041ff2a7230 */ /* 0x000fe20000004100 */
[----:B------:R-:W-:Y:S01]  /*0a50*/  SHF.R.U32.HI R9, RZ, 0x10, R9 ;  /* 0x00000010ff097819 */ /* 0x000fe20000011609 */
[----:B------:R-:W-:-:S02]  /*0a60*/  HADD2.F32 R43, -RZ, R52.H0_H0 ;  /* 0x20000034ff2b7230 */ /* 0x000fc40000004100 */
[----:B------:R-:W-:Y:S01]  /*0a70*/  FMUL.FTZ R5, R5, UR31 ;  /* 0x0000001f05057c20 */ /* 0x000fe20008410000 */
[----:B------:R-:W-:Y:S01]  /*0a80*/  FADD.FTZ R0, -R72, R55 ;  /* 0x0000003748007221 */ /* 0x000fe20000010100 */
[----:B------:R-:W-:Y:S01]  /*0a90*/  MOV R49, R15 ;  /* 0x0000000f00317202 */ /* 0x000fe20000000f00 */
[----:B------:R-:W-:Y:S02]  /*0aa0*/  HADD2.F32 R55, -RZ, R14.H0_H0 ;  /* 0x2000000eff377230 */ /* 0x000fe40000004100 */
[-C--:B------:R-:W-:Y:S01]  /*0ab0*/  FMUL.FTZ R6, R6, R7.reuse ;  /* 0x0000000706067220 */ /* 0x080fe20000410000 */
[----:B------:R-:W-:Y:S01]  /*0ac0*/  FFMA.FTZ R36, R3, R7, R36 ;  /* 0x0000000703247223 */ /* 0x000fe20000010024 */
[----:B------:R-:W-:Y:S01]  /*0ad0*/  FADD.FTZ R24, R24, R7 ;  /* 0x0000000718187221 */ /* 0x000fe20000010000 */
[----:B------:R-:W-:Y:S02]  /*0ae0*/  HADD2.F32 R7, -RZ, R76.H1_H1 ;  /* 0x3000004cff077230 */ /* 0x000fe40000004100 */
[----:B------:R-:W-:Y:S01]  /*0af0*/  FFMA.FTZ R38, R5, R43, R38 ;  /* 0x0000002b05267223 */ /* 0x000fe20000010026 */
[----:B------:R-:W-:-:S02]  /*0b00*/  HADD2.F32 R14, -RZ, R8.H0_H0 ;  /* 0x20000008ff0e7230 */ /* 0x000fc40000004100 */
[----:B------:R-:W-:Y:S01]  /*0b10*/  FMUL.FTZ R8, R42, R43 ;  /* 0x0000002b2a087220 */ /* 0x000fe20000410000 */
[----:B------:R-:W-:Y:S02]  /*0b20*/  HADD2.F32 R41, -RZ, R56.H0_H0 ;  /* 0x20000038ff297230 */ /* 0x000fe40000004100 */
[----:B------:R-:W-:Y:S01]  /*0b30*/  FADD.FTZ R26, R26, R43 ;  /* 0x0000002b1a1a7221 */ /* 0x000fe20000010000 */
[----:B------:R-:W-:Y:S01]  /*0b40*/  FMUL.FTZ R10, R10, UR31 ;  /* 0x0000001f0a0a7c20 */ /* 0x000fe20008410000 */
[----:B------:R-:W-:Y:S01]  /*0b50*/  FADD.FTZ R70, -R72, R47 ;  /* 0x0000002f48467221 */ /* 0x000fe20000010100 */
[----:B------:R-:W-:Y:S02]  /*0b60*/  HADD2.F32 R42, -RZ, R77.H1_H1 ;  /* 0x3000004dff2a7230 */ /* 0x000fe40000004100 */
[----:B------:R-:W-:Y:S01]  /*0b70*/  FMUL.FTZ R12, R12, UR31 ;  /* 0x0000001f0c0c7c20 */ /* 0x000fe20008410000 */
[----:B------:R-:W-:Y:S02]  /*0b80*/  HADD2.F32 R43, -RZ, R9.H0_H0 ;  /* 0x20000009ff2b7230 */ /* 0x000fe40000004100 */
[----:B------:R-:W-:-:S02]  /*0b90*/  HADD2.F32 R47, -RZ, R50.H0_H0 ;  /* 0x20000032ff2f7230 */ /* 0x000fc40000004100 */
[-C--:B------:R-:W-:Y:S01]  /*0ba0*/  FMUL.FTZ R7, R7, R14.reuse ;  /* 0x0000000e07077220 */ /* 0x080fe20000410000 */
[----:B------:R-:W-:Y:S02]  /*0bb0*/  HADD2.F32 R50, -RZ, R67.H0_H0 ;  /* 0x20000043ff327230 */ /* 0x000fe40000004100 */
[----:B------:R-:W-:Y:S01]  /*0bc0*/  FADD.FTZ R25, R25, R14 ;  /* 0x0000000e19197221 */ /* 0x000fe20000010000 */
[----:B------:R-:W-:Y:S02]  /*0bd0*/  HADD2.F32 R49, -RZ, R49.H0_H0 ;  /* 0x20000031ff317230 */ /* 0x000fe40000004100 */
[----:B------:R-:W-:Y:S01]  /*0be0*/  FFMA.FTZ R37, R10, R14, R37 ;  /* 0x0000000e0a257223 */ /* 0x000fe20000010025 */
[----:B------:R-:W-:Y:S01]  /*0bf0*/  FADD.FTZ R41, -R72, R41 ;  /* 0x0000002948297221 */ /* 0x000fe20000010100 */
[----:B------:R-:W-:Y:S01]  /*0c00*/  HADD2.F32 R14, -RZ, R66.H0_H0 ;  /* 0x20000042ff0e7230 */ /* 0x000fe20000004100 */
[----:B------:R-:W-:Y:S01]  /*0c10*/  SHF.R.U32.HI R15, RZ, 0x10, R15 ;  /* 0x00000010ff0f7819 */ /* 0x000fe2000001160f */
[-C--:B------:R-:W-:Y:S01]  /*0c20*/  FMUL.FTZ R9, R42, R43.reuse ;  /* 0x0000002b2a097220 */ /* 0x080fe20000410000 */
[----:B------:R-:W-:Y:S01]  /*0c30*/  FADD.FTZ R27, R27, R43 ;  /* 0x0000002b1b1b7221 */ /* 0x000fe20000010000 */
[----:B------:R-:W-:Y:S01]  /*0c40*/  FFMA.FTZ R39, R12, R43, R39 ;  /* 0x0000002b0c277223 */ /* 0x000fe20000010027 */
[----:B------:R-:W-:Y:S01]  /*0c50*/  FMUL.FTZ R11, R11, UR31 ;  /* 0x0000001f0b0b7c20 */ /* 0x000fe20008410000 */
[----:B------:R-:W-:Y:S01]  /*0c60*/  FMUL.FTZ R13, R13, UR31 ;  /* 0x0000001f0d0d7c20 */ /* 0x000fe20008410000 */
[----:B------:R-:W-:-:S02]  /*0c70*/  HADD2.F32 R43, -RZ, R48.H0_H0 ;  /* 0x20000030ff2b7230 */ /* 0x000fc40000004100 */
[----:B------:R-:W-:Y:S01]  /*0c80*/  FMUL.FTZ R48, R50, R49 ;  /* 0x0000003132307220 */ /* 0x000fe20000410000 */
[----:B------:R-:W-:Y:S02]  /*0c90*/  HADD2.F32 R42, -RZ, R74.H1_H1 ;  /* 0x3000004aff2a7230 */ /* 0x000fe40000004100 */
[----:B------:R-:W-:Y:S01]  /*0ca0*/  FMUL.FTZ R50, R41, UR31 ;  /* 0x0000001f29327c20 */ /* 0x000fe20008410000 */
[----:B------:R-:W-:Y:S01]  /*0cb0*/  FMUL.FTZ R52, R40, UR31 ;  /* 0x0000001f28347c20 */ /* 0x000fe20008410000 */
[-C--:B------:R-:W-:Y:S01]  /*0cc0*/  FMUL.FTZ R14, R14, R47.reuse ;  /* 0x0000002f0e0e7220 */ /* 0x080fe20000410000 */
[----:B------:R-:W-:Y:S01]  /*0cd0*/  FADD.FTZ R20, R20, R47 ;  /* 0x0000002f14147221 */ /* 0x000fe20000010000 */
[----:B------:R-:W-:Y:S01]  /*0ce0*/  FFMA.FTZ R32, R11, R47, R32 ;  /* 0x0000002f0b207223 */ /* 0x000fe20000010020 */
[----:B------:R-:W-:Y:S01]  /*0cf0*/  FADD.FTZ R22, R22, R49 ;  /* 0x0000003116167221 */ /* 0x000fe20000010000 */
[----:B------:R-:W-:Y:S01]  /*0d00*/  FFMA.FTZ R34, R13, R49, R34 ;  /* 0x000000310d227223 */ /* 0x000fe20000010022 */
[----:B------:R-:W-:Y:S01]  /*0d10*/  FADD.FTZ R40, RZ, R6 ;  /* 0x00000006ff287221 */ /* 0x000fe20000010000 */
[----:B------:R-:W-:-:S02]  /*0d20*/  HADD2.F32 R49, -RZ, R75.H1_H1 ;  /* 0x3000004bff317230 */ /* 0x000fc40000004100 */
[----:B------:R-:W-:Y:S01]  /*0d30*/  FFMA.FTZ R47, R3, R6, RZ ;  /* 0x00000006032f7223 */ /* 0x000fe200000100ff */
[----:B------:R-:W-:Y:S02]  /*0d40*/  HADD2.F32 R54, -RZ, R15.H0_H0 ;  /* 0x2000000fff367230 */ /* 0x000fe40000004100 */
[-C--:B------:R-:W-:Y:S01]  /*0d50*/  FMUL.FTZ R15, R42, R43.reuse ;  /* 0x0000002b2a0f7220 */ /* 0x080fe20000410000 */
[----:B------:R-:W-:Y:S01]  /*0d60*/  FADD.FTZ R21, R21, R43 ;  /* 0x0000002b15157221 */ /* 0x000fe20000010000 */
[----:B------:R-:W-:Y:S01]  /*0d70*/  FFMA.FTZ R33, R50, R43, R33 ;  /* 0x0000002b32217223 */ /* 0x000fe20000010021 */
[----:B------:R-:W-:Y:S01]  /*0d80*/  FADD.FTZ R43, R7, R40 ;  /* 0x00000028072b7221 */ /* 0x000fe20000010000 */
[----:B------:R-:W-:Y:S01]  /*0d90*/  FFMA.FTZ R40, R10, R7, R47 ;  /* 0x000000070a287223 */ /* 0x000fe2000001002f */
[-C--:B------:R-:W-:Y:S01]  /*0da0*/  FMUL.FTZ R49, R49, R54.reuse ;  /* 0x0000003631317220 */ /* 0x080fe20000410000 */
[----:B------:R-:W-:Y:S01]  /*0db0*/  FADD.FTZ R23, R23, R54 ;  /* 0x0000003617177221 */ /* 0x000fe20000010000 */
[----:B------:R-:W-:Y:S01]  /*0dc0*/  FFMA.FTZ R35, R52, R54, R35 ;  /* 0x0000003634237223 */ /* 0x000fe20000010023 */
[----:B------:R-:W-:-:S02]  /*0dd0*/  HADD2.F32 R41, -RZ, R51.H0_H0 ;  /* 0x20000033ff297230 */ /* 0x000fc40000004100 */
[----:B------:R-:W-:Y:S01]  /*0de0*/  FMUL.FTZ R51, R0, UR31 ;  /* 0x0000001f00337c20 */ /* 0x000fe20008410000 */
[----:B------:R-:W-:Y:S02]  /*0df0*/  HADD2.F32 R54, -RZ, R68.H0_H0 ;  /* 0x20000044ff367230 */ /* 0x000fe40000004100 */
[----:B------:R-:W-:Y:S01]  /*0e00*/  FADD.FTZ R0, R8, R43 ;  /* 0x0000002b08007221 */ /* 0x000fe20000010000 */
[----:B------:R-:W-:Y:S01]  /*0e10*/  FFMA.FTZ R43, R5, R8, R40 ;  /* 0x00000008052b7223 */ /* 0x000fe20000010028 */
[----:B------:R-:W-:Y:S01]  /*0e20*/  FADD.FTZ R16, R16, R41 ;  /* 0x0000002910107221 */ /* 0x000fe20000010000 */
[-C--:B------:R-:W-:Y:S01]  /*0e30*/  FFMA.FTZ R28, R51, R41.reuse, R28 ;  /* 0x00000029331c7223 */ /* 0x080fe2000001001c */
[----:B------:R-:W-:Y:S01]  /*0e40*/  FMUL.FTZ R54, R54, R41 ;  /* 0x0000002936367220 */ /* 0x000fe20000410000 */
[----:B------:R-:W-:Y:S01]  /*0e50*/  FADD.FTZ R41, R9, R0 ;  /* 0x0000000009297221 */ /* 0x000fe20000010000 */
[----:B------:R-:W-:Y:S01]  /*0e60*/  FFMA.FTZ R40, R12, R9, R43 ;  /* 0x000000090c287223 */ /* 0x000fe2000001002b */
[----:B------:R-:W-:-:S02]  /*0e70*/  FADD.FTZ R53, -R72, R57 ;  /* 0x0000003948357221 */ /* 0x000fc40000010100 */
[----:B------:R-:W-:Y:S01]  /*0e80*/  FADD.FTZ R0, R14, R41 ;  /* 0x000000290e007221 */ /* 0x000fe20000010000 */
[----:B------:R-:W-:Y:S01]  /*0e90*/  FFMA.FTZ R43, R11, R14, R40 ;  /* 0x0000000e0b2b7223 */ /* 0x000fe20000010028 */
[----:B------:R-:W-:Y:S01]  /*0ea0*/  FADD.FTZ R72, -R72, R55 ;  /* 0x0000003748487221 */ /* 0x000fe20000010100 */
[----:B------:R-:W-:Y:S02]  /*0eb0*/  HADD2.F32 R56, -RZ, R69.H0_H0 ;  /* 0x20000045ff387230 */ /* 0x000fe40000004100 */
        /* <DEDUP_REMOVED lines=10> */
[----:B------:R-:W-:Y:S02]  /*0f60*/  HADD2.F32 R55, -RZ, R71.H1_H1 ;  /* 0x30000047ff377230 */ /* 0x000fe40000004100 */
[----:B------:R-:W-:Y:S01]  /*0f70*/  FADD.FTZ R41, R49, R0 ;  /* 0x0000000031297221 */ /* 0x000fe20000010000 */
[----:B------:R-:W-:Y:S01]  /*0f80*/  FFMA.FTZ R40, R52, R49, R43 ;  /* 0x0000003134287223 */ /* 0x000fe2000001002b */
[----:B------:R-:W-:Y:S01]  /*0f90*/  FMUL.FTZ R70, R70, UR31 ;  /* 0x0000001f46467c20 */ /* 0x000fe20008410000 */
[----:B------:R-:W-:Y:S01]  /*0fa0*/  FMUL.FTZ R55, R55, R44 ;  /* 0x0000002c37377220 */ /* 0x000fe20000410000 */
[----:B------:R-:W-:Y:S01]  /*0fb0*/  FADD.FTZ R0, R54, R41 ;  /* 0x0000002936007221 */ /* 0x000fe20000010000 */
[----:B------:R-:W-:Y:S01]  /*0fc0*/  FFMA.FTZ R40, R51, R54, R40 ;  /* 0x0000003633287223 */ /* 0x000fe20000010028 */
[----:B------:R-:W-:-:S02]  /*0fd0*/  HADD2.F32 R57, -RZ, R73.H1_H1 ;  /* 0x30000049ff397230 */ /* 0x000fc40000004100 */
        /* <DEDUP_REMOVED lines=14> */
.L_x_1067:
        /* <DEDUP_REMOVED lines=11> */
[----:B------:R-:W-:-:S04]  /*1170*/  MOV R0, UR10 ;  /* 0x0000000a00007c02 */ /* 0x000fc80008000f00 */
[----:B-1----:R-:W-:-:S07]  /*1180*/  LEA.HI.SX32 R47, R0, R47, 0x1e ;  /* 0x0000002f002f7211 */ /* 0x002fce00078ff2ff */
.L_x_1069:
[C---:B------:R-:W-:Y:S01]  /*1190*/  @!P0 IADD3 R43, PT, PT, R47.reuse, 0x80, RZ ;  /* 0x000000802f2b8810 */ /* 0x040fe20007ffe0ff */
[C---:B0-----:R-:W-:Y:S01]  /*11a0*/  @!P0 IMAD.WIDE.U32 R80, R47.reuse, 0x4, R40 ;  /* 0x000000042f508825 */ /* 0x041fe200078e0028 */
[----:B------:R-:W-:-:S03]  /*11b0*/  @!P0 IADD3 R45, PT, PT, R47, 0x100, RZ ;  /* 0x000001002f2d8810 */ /* 0x000fc60007ffe0ff */
[--C-:B------:R-:W-:Y:S02]  /*11c0*/  @!P0 IMAD.WIDE.U32 R42, R43, 0x4, R40.reuse ;  /* 0x000000042b2a8825 */ /* 0x100fe400078e0028 */
[----:B------:R0:W5:Y:S02]  /*11d0*/  @!P0 LDG.E R80, desc[UR20][R80.64] ;  /* 0x0000001450508981 */ /* 0x000164000c1e1900 */
[----:B------:R-:W-:Y:S02]  /*11e0*/  @!P0 IMAD.WIDE.U32 R40, R45, 0x4, R40 ;  /* 0x000000042d288825 */ /* 0x000fe400078e0028 */
[----:B------:R0:W5:Y:S04]  /*11f0*/  @!P0 LDG.E R2, desc[UR20][R42.64] ;  /* 0x000000142a028981 */ /* 0x000168000c1e1900 */
[----:B------:R0:W5:Y:S01]  /*1200*/  @!P0 LDG.E R4, desc[UR20][R40.64] ;  /* 0x0000001428048981 */ /* 0x000162000c1e1900 */
[----:B------:R-:W-:-:S02]  /*1210*/  MOV R0, RZ ;  /* 0x000000ff00007202 */ /* 0x000fc40000000f00 */
[----:B------:R-:W-:Y:S01]  /*1220*/  MOV R46, RZ ;  /* 0x000000ff002e7202 */ /* 0x000fe20000000f00 */
[----:B------:R-:W-:Y:S06]  /*1230*/  @!P0 BRA `(.L_x_1068) ;  /* 0x0000000000608947 */ /* 0x000fec0003800000 */
[----:B-----5:R-:W1:Y:S01]  /*1240*/  S2R R2, SR_TID.X ;  /* 0x0000000000027919 */ /* 0x020e620000002100 */
[----:B0-----:R-:W0:Y:S01]  /*1250*/  LDC.64 R40, c[0x0][0x3b0] ;  /* 0x0000ec00ff287b82 */ /* 0x001e220000000a00 */
[----:B------:R-:W-:Y:S01]  /*1260*/  UIMAD UR9, UR8, UR27, URZ ;  /* 0x0000001b080972a4 */ /* 0x000fe2000f8e02ff */
[C---:B------:R-:W-:Y:S02]  /*1270*/  IADD3 R45, PT, PT, R47.reuse, 0x80, RZ ;  /* 0x000000802f2d7810 */ /* 0x040fe40007ffe0ff */
[----:B------:R-:W-:Y:S01]  /*1280*/  IADD3 R81, PT, PT, R47, 0x100, RZ ;  /* 0x000001002f517810 */ /* 0x000fe20007ffe0ff */
[----:B------:R-:W-:-:S03]  /*1290*/  USHF.R.S32.HI UR10, URZ, 0x1f, UR9 ;  /* 0x0000001fff0a7899 */ /* 0x000fc60008011409 */
[----:B------:R-:W2:Y:S01]  /*12a0*/  LDC.64 R58, c[0x0][0x438] ;  /* 0x00010e00ff3a7b82 */ /* 0x000ea20000000a00 */
[----:B------:R-:W-:-:S06]  /*12b0*/  ULEA.HI UR10, UR10, UR9, URZ, 0x2 ;  /* 0x000000090a0a7291 */ /* 0x000fcc000f8f10ff */
[----:B------:R-:W-:Y:S01]  /*12c0*/  MOV R63, UR10 ;  /* 0x0000000a003f7c02 */ /* 0x000fe20008000f00 */
[----:B0-----:R-:W-:-:S04]  /*12d0*/  IMAD.WIDE.U32 R42, R47, 0x4, R40 ;  /* 0x000000042f2a7825 */ /* 0x001fc800078e0028 */
[--C-:B------:R-:W-:Y:S01]  /*12e0*/  IMAD.WIDE.U32 R44, R45, 0x4, R40.reuse ;  /* 0x000000042d2c7825 */ /* 0x100fe200078e0028 */
[----:B------:R3:W5:Y:S01]  /*12f0*/  LDG.E R80, desc[UR20][R42.64] ;  /* 0x000000142a507981 */ /* 0x000762000c1e1900 */
[----:B-1----:R-:W-:Y:S02]  /*1300*/  LEA.HI.SX32 R63, R63, R2, 0x1e ;  /* 0x000000023f3f7211 */ /* 0x002fe400078ff2ff */
[----:B------:R-:W-:Y:S01]  /*1310*/  IMAD.WIDE.U32 R40, R81, 0x4, R40 ;  /* 0x0000000451287825 */ /* 0x000fe200078e0028 */
[----:B------:R3:W5:Y:S01]  /*1320*/  LDG.E R2, desc[UR20][R44.64] ;  /* 0x000000142c027981 */ /* 0x000762000c1e1900 */
[C---:B------:R-:W-:Y:S02]  /*1330*/  IADD3 R61, PT, PT, R63.reuse, 0x80, RZ ;  /* 0x000000803f3d7810 */ /* 0x040fe40007ffe0ff */
[C---:B------:R-:W-:Y:S01]  /*1340*/  IADD3 R47, PT, PT, R63.reuse, 0x100, RZ ;  /* 0x000001003f2f7810 */ /* 0x040fe20007ffe0ff */
[--C-:B--2---:R-:W-:Y:S01]  /*1350*/  IMAD.WIDE.U32 R62, R63, 0x8, R58.reuse ;  /* 0x000000083f3e7825 */ /* 0x104fe200078e003a */
[----:B------:R3:W5:Y:S03]  /*1360*/  LDG.E R4, desc[UR20][R40.64] ;  /* 0x0000001428047981 */ /* 0x000766000c1e1900 */
[----:B------:R-:W-:-:S02]  /*1370*/  IMAD.WIDE.U32 R60, R61, 0x8, R58 ;  /* 0x000000083d3c7825 */ /* 0x000fc400078e003a */
[----:B------:R-:W5:Y:S02]  /*1380*/  LDG.E.64 R62, desc[UR20][R62.64] ;  /* 0x000000143e3e7981 */ /* 0x000f64000c1e1b00 */
[----:B------:R-:W-:Y:S02]  /*1390*/  IMAD.WIDE.U32 R58, R47, 0x8, R58 ;  /* 0x000000082f3a7825 */ /* 0x000fe400078e003a */
[----:B------:R-:W5:Y:S04]  /*13a0*/  LDG.E.64 R60, desc[UR20][R60.64] ;  /* 0x000000143c3c7981 */ /* 0x000f68000c1e1b00 */
[----:B---3--:R-:W5:Y:S02]  /*13b0*/  LDG.E.64 R58, desc[UR20][R58.64] ;  /* 0x000000143a3a7981 */ /* 0x008f64000c1e1b00 */
.L_x_1068:
[----:B0-----:R-:W0:Y:S01]  /*13c0*/  SHFL.DOWN PT, R41, R0, 0x10, 0x1f ;  /* 0x0a001f0000297f89 */ /* 0x001e2200000e0000 */
        /* <DEDUP_REMOVED lines=31> */
.L_x_1071:
[----:B------:R-:W-:Y:S05]  /*15c0*/  BSYNC.RECONVERGENT B0 ;  /* 0x0000000000007941 */ /* 0x000fea0003800200 */
.L_x_1070:
        /* <DEDUP_REMOVED lines=28> */
[----:B------:R-:W-:Y:S02]  /*1790*/  MOV R45, RZ ;  /* 0x000000ff002d7202 */ /* 0x000fe40000000f00 */
[----:B------:R-:W-:Y:S01]  /*17a0*/  FADD.FTZ R47, R47, R82 ;  /* 0x000000522f2f7221 */ /* 0x000fe20000010000 */
[----:B------:R-:W-:Y:S01]  /*17b0*/  FADD.FTZ R41, R46, R41 ;  /* 0x000000292e297221 */ /* 0x000fe20000010000 */
[----:B------:R-:W-:-:S02]  /*17c0*/  @P1 LEA.HI.SX32 R45, R43, R0, 0x1e ;  /* 0x000000002b2d1211 */ /* 0x000fc400078ff2ff */
        /* <DEDUP_REMOVED lines=22> */
.L_x_1074:
        /* <DEDUP_REMOVED lines=12> */
.L_x_1075:
        /* <DEDUP_REMOVED lines=12> */
.L_x_1076:
        /* <DEDUP_REMOVED lines=13> */
.L_x_1073:
        /* <DEDUP_REMOVED lines=29> */
[----:B------:R-:W-:Y:S02]  /*1d50*/  F2FP.F16.F32.PACK_AB R40, RZ, R40 ;  /* 0x00000028ff28723e */ /* 0x000fe400000000ff */
[----:B------:R-:W-:Y:S01]  /*1d60*/  @P4 F2FP.F16.F32.PACK_AB R79, RZ, R43 ;  /* 0x0000002bff4f423e */ /* 0x000fe200000000ff */
[----:B------:R-:W-:Y:S01]  /*1d70*/  FMUL.FTZ R43, R82, UR31 ;  /* 0x0000001f522b7c20 */ /* 0x000fe20008410000 */
[----:B------:R-:W-:Y:S02]  /*1d80*/  @P4 FSEL R78, R78, RZ, P3 ;  /* 0x000000ff4e4e4208 */ /* 0x000fe40001800000 */
[----:B------:R-:W-:Y:S02]  /*1d90*/  @P4 FSEL R46, R46, RZ, P2 ;  /* 0x000000ff2e2e4208 */ /* 0x000fe40001000000 */
[----:B------:R-:W-:-:S02]  /*1da0*/  @P4 F2FP.F16.F32.PACK_AB R78, RZ, R78 ;  /* 0x0000004eff4e423e */ /* 0x000fc400000000ff */
[----:B------:R-:W-:Y:S02]  /*1db0*/  @P4 F2FP.F16.F32.PACK_AB R46, RZ, R46 ;  /* 0x0000002eff2e423e */ /* 0x000fe400000000ff */
[----:B------:R-:W-:Y:S02]  /*1dc0*/  FSEL R43, R43, RZ, P0 ;  /* 0x000000ff2b2b7208 */ /* 0x000fe40000000000 */
[----:B------:R-:W-:Y:S02]  /*1dd0*/  F2FP.F16.F32.PACK_AB R41, RZ, R41 ;  /* 0x00000029ff29723e */ /* 0x000fe400000000ff */
[----:B------:R-:W-:Y:S02]  /*1de0*/  F2FP.F16.F32.PACK_AB R42, RZ, R42 ;  /* 0x0000002aff2a723e */ /* 0x000fe400000000ff */
[----:B------:R-:W-:Y:S02]  /*1df0*/  @P4 PRMT R71, R79, 0x7610, R71 ;  /* 0x000076104f474816 */ /* 0x000fe40000000047 */
[----:B------:R-:W-:-:S02]  /*1e00*/  @P4 PRMT R74, R78, 0x7610, R74 ;  /* 0x000076104e4a4816 */ /* 0x000fc4000000004a */
[----:B------:R-:W-:Y:S02]  /*1e10*/  @P4 PRMT R73, R46, 0x7610, R73 ;  /* 0x000076102e494816 */ /* 0x000fe40000000049 */
[----:B------:R-:W-:Y:S02]  /*1e20*/  F2FP.F16.F32.PACK_AB R79, RZ, R43 ;  /* 0x0000002bff4f723e */ /* 0x000fe400000000ff */
        /* <DEDUP_REMOVED lines=11> */
.L_x_1072:
[----:B------:R-:W-:-:S04]  /*1ee0*/  UISETP.NE.U32.AND UP0, UPT, UR6, URZ, UPT ;  /* 0x000000ff0600728c */ /* 0x000fc8000bf05070 */
[----:B------:R-:W-:-:S09]  /*1ef0*/  UISETP.NE.AND.EX UP0, UPT, UR7, URZ, UPT, UP0 ;  /* 0x000000ff0700728c */ /* 0x000fd2000bf05300 */
[----:B------:R-:W-:Y:S05]  /*1f00*/  BRA.U UP0, `(.L_x_1078) ;  /* 0x0000000100c47547 */ /* 0x000fea000b800000 */
[----:B------:R-:W-:Y:S01]  /*1f10*/  ISETP.LT.AND P0, PT, RZ, UR30, PT ;  /* 0x0000001eff007c0c */ /* 0x000fe2000bf01270 */
[----:B------:R-:W0:Y:S01]  /*1f20*/  @UP3 LDCU.64 UR10, c[0x0][0x408] ;  /* 0x00008100ff0a37ac */ /* 0x000e220008000a00 */
[----:B-----5:R-:W-:Y:S01]  /*1f30*/  SHF.R.U64 R41, R62, 0x10, R63 ;  /* 0x000000103e297819 */ /* 0x020fe2000000123f */
[----:B------:R-:W-:Y:S01]  /*1f40*/  HADD2.F32 R40, -RZ, R62.H0_H0 ;  /* 0x2000003eff287230 */ /* 0x000fe20000004100 */
[----:B------:R-:W-:Y:S01]  /*1f50*/  PLOP3.LUT P4, PT, PT, PT, UP3, 0x80, 0x8 ;  /* 0x000000000008781c */ /* 0x000fe20003f8f038 */
[----:B------:R-:W1:Y:S02]  /*1f60*/  @UP3 LDCU.64 UR32, c[0x0][0x408] ;  /* 0x00008100ff2037ac */ /* 0x000e640008000a00 */
[----:B------:R-:W-:Y:S01]  /*1f70*/  HADD2.F32 R41, -RZ, R41.H0_H0 ;  /* 0x20000029ff297230 */ /* 0x000fe20000004100 */
[----:B------:R-:W2:Y:S05]  /*1f80*/  @UP3 LDCU.64 UR34, c[0x0][0x408] ;  /* 0x00008100ff2237ac */ /* 0x000eaa0008000a00 */
[--C-:B------:R-:W-:Y:S01]  /*1f90*/  @P0 FFMA.FTZ R42, R10, UR9, R44.reuse ;  /* 0x000000090a2a0c23 */ /* 0x100fe2000801002c */
[--C-:B------:R-:W-:Y:S01]  /*1fa0*/  @P0 FFMA.FTZ R43, R3, UR9, R44.reuse ;  /* 0x00000009032b0c23 */ /* 0x100fe2000801002c */
[----:B------:R-:W-:-:S02]  /*1fb0*/  @P0 FFMA.FTZ R81, R5, UR9, R44 ;  /* 0x0000000905510c23 */ /* 0x000fc4000801002c */
[----:B------:R-:W-:Y:S01]  /*1fc0*/  @P0 FADD.FTZ R46, R7, -R42 ;  /* 0x8000002a072e0221 */ /* 0x000fe20000010000 */
[----:B------:R-:W-:Y:S02]  /*1fd0*/  HADD2.F32 R42, -RZ, R63.H0_H0 ;  /* 0x2000003fff2a7230 */ /* 0x000fe40000004100 */
[----:B------:R-:W-:Y:S01]  /*1fe0*/  @P0 FADD.FTZ R43, R6, -R43 ;  /* 0x8000002b062b0221 */ /* 0x000fe20000010000 */
[----:B------:R-:W-:Y:S01]  /*1ff0*/  @P0 FADD.FTZ R81, R8, -R81 ;  /* 0x8000005108510221 */ /* 0x000fe20000010000 */
[----:B------:R-:W-:Y:S01]  /*2000*/  @P0 FFMA.FTZ R41, R46, UR31, R41 ;  /* 0x0000001f2e290c23 */ /* 0x000fe20008010029 */
[C---:B------:R-:W-:Y:S01]  /*2010*/  @P4 LOP3.LUT P1, RZ, R80.reuse, 0xff, RZ, 0xc0, !PT ;  /* 0x000000ff50ff4812 */ /* 0x040fe2000782c0ff */
[----:B------:R-:W-:Y:S01]  /*2020*/  @P0 FFMA.FTZ R40, R43, UR31, R40 ;  /* 0x0000001f2b280c23 */ /* 0x000fe20008010028 */
[----:B------:R-:W-:Y:S01]  /*2030*/  @P0 FFMA.FTZ R42, R81, UR31, R42 ;  /* 0x0000001f512a0c23 */ /* 0x000fe2000801002a */
[----:B-1----:R-:W-:Y:S01]  /*2040*/  @P4 FMUL.FTZ R41, R41, UR33 ;  /* 0x0000002129294c20 */ /* 0x002fe20008410000 */
[----:B------:R-:W-:Y:S01]  /*2050*/  @P4 LOP3.LUT P2, RZ, R80, 0xff00, RZ, 0xc0, !PT ;  /* 0x0000ff0050ff4812 */ /* 0x000fe2000784c0ff */
[----:B0-----:R-:W-:Y:S01]  /*2060*/  @P4 FMUL.FTZ R40, R40, UR11 ;  /* 0x0000000b28284c20 */ /* 0x001fe20008410000 */
[----:B--2---:R-:W-:Y:S01]  /*2070*/  @P4 FMUL.FTZ R42, R42, UR35 ;  /* 0x000000232a2a4c20 */ /* 0x004fe20008410000 */
[----:B------:R-:W-:Y:S01]  /*2080*/  @P4 FMUL.FTZ R41, R41, UR32 ;  /* 0x0000002029294c20 */ /* 0x000fe20008410000 */
[----:B------:R-:W-:Y:S01]  /*2090*/  @P4 LOP3.LUT P3, RZ, R80, 0xff0000, RZ, 0xc0, !PT ;  /* 0x00ff000050ff4812 */ /* 0x000fe2000786c0ff */
[----:B------:R-:W-:Y:S01]  /*20a0*/  @P4 FMUL.FTZ R40, R40, UR10 ;  /* 0x0000000a28284c20 */ /* 0x000fe20008410000 */
[----:B------:R-:W-:-:S02]  /*20b0*/  @P4 FMUL.FTZ R42, R42, UR34 ;  /* 0x000000222a2a4c20 */ /* 0x000fc40008410000 */
[----:B------:R-:W-:Y:S02]  /*20c0*/  @P4 FSEL R41, R41, RZ, P2 ;  /* 0x000000ff29294208 */ /* 0x000fe40001000000 */
[----:B------:R-:W-:Y:S02]  /*20d0*/  @P4 FSEL R40, R40, RZ, P1 ;  /* 0x000000ff28284208 */ /* 0x000fe40000800000 */
[----:B------:R-:W-:Y:S02]  /*20e0*/  @P4 FSEL R42, R42, RZ, P3 ;  /* 0x000000ff2a2a4208 */ /* 0x000fe40001800000 */
[----:B------:R-:W-:Y:S02]  /*20f0*/  @P4 F2FP.F16.F32.PACK_AB R40, RZ, R40 ;  /* 0x00000028ff28423e */ /* 0x000fe400000000ff */
[----:B------:R-:W-:Y:S02]  /*2100*/  @P4 F2FP.F16.F32.PACK_AB R41, RZ, R41 ;  /* 0x00000029ff29423e */ /* 0x000fe400000000ff */
[----:B------:R-:W-:-:S02]  /*2110*/  @P4 F2FP.F16.F32.PACK_AB R42, RZ, R42 ;  /* 0x0000002aff2a423e */ /* 0x000fc400000000ff */
        /* <DEDUP_REMOVED lines=16> */
.L_x_1078:
[----:B------:R-:W-:Y:S01]  /*2220*/  PLOP3.LUT P2, PT, PT, PT, UP1, 0x80, 0x8 ;  /* 0x000000000008781c */ /* 0x000fe20003f4f018 */
[----:B------:R-:W0:Y:S01]  /*2230*/  @UP3 LDCU.64 UR32, c[0x0][0x408] ;  /* 0x00008100ff2037ac */ /* 0x000e220008000a00 */
[----:B------:R-:W-:Y:S01]  /*2240*/  ISETP.LT.AND P1, PT, RZ, UR30, PT ;  /* 0x0000001eff007c0c */ /* 0x000fe2000bf21270 */
[----:B-----5:R-:W-:Y:S01]  /*2250*/  HADD2.F32 R40, -RZ, R63.H0_H0 ;  /* 0x2000003fff287230 */ /* 0x020fe20000004100 */
[--C-:B------:R-:W-:Y:S01]  /*2260*/  SHF.R.U64 R42, R62, 0x10, R63.reuse ;  /* 0x000000103e2a7819 */ /* 0x100fe2000000123f */
[----:B------:R-:W1:Y:S01]  /*2270*/  @UP3 LDCU.64 UR34, c[0x0][0x408] ;  /* 0x00008100ff2237ac */ /* 0x000e620008000a00 */
[----:B------:R-:W-:Y:S01]  /*2280*/  PLOP3.LUT P0, PT, PT, PT, UP3, 0x80, 0x8 ;  /* 0x000000000008781c */ /* 0x000fe20003f0f038 */
[----:B------:R-:W-:Y:S01]  /*2290*/  HADD2.F32 R43, -RZ, R62.H0_H0 ;  /* 0x2000003eff2b7230 */ /* 0x000fe20000004100 */
[----:B------:R-:W-:Y:S01]  /*22a0*/  SHF.R.U32.HI R41, RZ, 0x10, R63 ;  /* 0x00000010ff297819 */ /* 0x000fe2000001163f */
[----:B------:R-:W2:Y:S01]  /*22b0*/  @UP3 LDCU.64 UR10, c[0x0][0x408] ;  /* 0x00008100ff0a37ac */ /* 0x000ea20008000a00 */
[----:B------:R-:W-:Y:S01]  /*22c0*/  HADD2.F32 R42, -RZ, R42.H0_H0 ;  /* 0x2000002aff2a7230 */ /* 0x000fe20000004100 */
[----:B------:R-:W3:Y:S02]  /*22d0*/  @UP3 LDCU.64 UR36, c[0x0][0x408] ;  /* 0x00008100ff2437ac */ /* 0x000ee40008000a00 */
[----:B------:R-:W-:-:S02]  /*22e0*/  @P2 FFMA.FTZ R79, R3, UR9, R44 ;  /* 0x00000009034f2c23 */ /* 0x000fc4000801002c */
[--C-:B------:R-:W-:Y:S01]  /*22f0*/  @P1 FFMA.FTZ R78, R10, UR9, R44.reuse ;  /* 0x000000090a4e1c23 */ /* 0x100fe2000801002c */
[--C-:B------:R-:W-:Y:S01]  /*2300*/  @P1 FFMA.FTZ R81, R5, UR9, R44.reuse ;  /* 0x0000000905511c23 */ /* 0x100fe2000801002c */
[----:B------:R-:W-:Y:S01]  /*2310*/  @P1 FFMA.FTZ R82, R12, UR9, R44 ;  /* 0x000000090c521c23 */ /* 0x000fe2000801002c */
[----:B------:R-:W-:Y:S01]  /*2320*/  @P2 FADD.FTZ R46, R6, -R79 ;  /* 0x8000004f062e2221 */ /* 0x000fe20000010000 */
[----:B------:R-:W-:Y:S02]  /*2330*/  HADD2.F32 R41, -RZ, R41.H0_H0 ;  /* 0x20000029ff297230 */ /* 0x000fe40000004100 */
[----:B------:R-:W-:Y:S01]  /*2340*/  @P1 FADD.FTZ R79, R7, -R78 ;  /* 0x8000004e074f1221 */ /* 0x000fe20000010000 */
[----:B------:R-:W-:Y:S01]  /*2350*/  @P1 FADD.FTZ R81, R8, -R81 ;  /* 0x8000005108511221 */ /* 0x000fe20000010000 */
[----:B------:R-:W-:Y:S01]  /*2360*/  @P1 FADD.FTZ R82, R9, -R82 ;  /* 0x8000005209521221 */ /* 0x000fe20000010000 */
        /* <DEDUP_REMOVED lines=8> */
[----:B---3--:R-:W-:Y:S01]  /*23f0*/  @P0 FMUL.FTZ R81, R41, UR37 ;  /* 0x0000002529510c20 */ /* 0x008fe20008410000 */
[----:B------:R-:W-:Y:S01]  /*2400*/  @P0 FMUL.FTZ R78, R78, UR32 ;  /* 0x000000204e4e0c20 */ /* 0x000fe20008410000 */
[----:B------:R-:W-:Y:S01]  /*2410*/  @P0 FMUL.FTZ R79, R79, UR34 ;  /* 0x000000224f4f0c20 */ /* 0x000fe20008410000 */
[----:B------:R-:W-:Y:S01]  /*2420*/  @P0 FMUL.FTZ R46, R46, UR10 ;  /* 0x0000000a2e2e0c20 */ /* 0x000fe20008410000 */
[----:B------:R-:W-:Y:S01]  /*2430*/  @P0 FMUL.FTZ R81, R81, UR36 ;  /* 0x0000002451510c20 */ /* 0x000fe20008410000 */
[----:B------:R-:W-:-:S02]  /*2440*/  @P0 LOP3.LUT P3, RZ, R80, 0xff0000, RZ, 0xc0, !PT ;  /* 0x00ff000050ff0812 */ /* 0x000fc4000786c0ff */
[C---:B------:R-:W-:Y:S02]  /*2450*/  @P0 LOP3.LUT P1, RZ, R80.reuse, 0xff, RZ, 0xc0, !PT ;  /* 0x000000ff50ff0812 */ /* 0x040fe4000782c0ff */
[----:B------:R-:W-:Y:S02]  /*2460*/  @P0 ISETP.GE.U32.AND P4, PT, R80, 0x1000000, PT ;  /* 0x010000005000080c */ /* 0x000fe40003f86070 */
[----:B------:R-:W-:Y:S02]  /*2470*/  @P0 FSEL R78, R78, RZ, P2 ;  /* 0x000000ff4e4e0208 */ /* 0x000fe40001000000 */
[----:B------:R-:W-:Y:S02]  /*2480*/  @P0 FSEL R79, R79, RZ, P3 ;  /* 0x000000ff4f4f0208 */ /* 0x000fe40001800000 */
[----:B------:R-:W-:Y:S02]  /*2490*/  @P0 FSEL R46, R46, RZ, P1 ;  /* 0x000000ff2e2e0208 */ /* 0x000fe40000800000 */
[----:B------:R-:W-:-:S02]  /*24a0*/  @P0 FSEL R81, R81, RZ, P4 ;  /* 0x000000ff51510208 */ /* 0x000fc40002000000 */
[----:B------:R-:W-:Y:S02]  /*24b0*/  @P0 F2FP.F16.F32.PACK_AB R78, RZ, R78 ;  /* 0x0000004eff4e023e */ /* 0x000fe400000000ff */
[----:B------:R-:W-:Y:S02]  /*24c0*/  @P0 F2FP.F16.F32.PACK_AB R79, RZ, R79 ;  /* 0x0000004fff4f023e */ /* 0x000fe400000000ff */
[----:B------:R-:W-:Y:S02]  /*24d0*/  @P0 F2FP.F16.F32.PACK_AB R46, RZ, R46 ;  /* 0x0000002eff2e023e */ /* 0x000fe400000000ff */
[----:B------:R-:W-:Y:S02]  /*24e0*/  @P0 F2FP.F16.F32.PACK_AB R81, RZ, R81 ;  /* 0x00000051ff51023e */ /* 0x000fe400000000ff */
[----:B------:R-:W-:Y:S02]  /*24f0*/  F2FP.F16.F32.PACK_AB R43, RZ, R43 ;  /* 0x0000002bff2b723e */ /* 0x000fe400000000ff */
[----:B------:R-:W-:-:S02]  /*2500*/  F2FP.F16.F32.PACK_AB R42, RZ, R42 ;  /* 0x0000002aff2a723e */ /* 0x000fc400000000ff */
[----:B------:R-:W-:Y:S02]  /*2510*/  F2FP.F16.F32.PACK_AB R40, RZ, R40 ;  /* 0x00000028ff28723e */ /* 0x000fe400000000ff */
[----:B------:R-:W-:Y:S02]  /*2520*/  F2FP.F16.F32.PACK_AB R41, RZ, R41 ;  /* 0x00000029ff29723e */ /* 0x000fe400000000ff */
[----:B------:R-:W-:Y:S02]  /*2530*/  @P0 PRMT R73, R78, 0x7610, R73 ;  /* 0x000076104e490816 */ /* 0x000fe40000000049 */
[----:B------:R-:W-:Y:S02]  /*2540*/  @P0 PRMT R74, R79, 0x7610, R74 ;  /* 0x000076104f4a0816 */ /* 0x000fe4000000004a */
[----:B------:R-:W-:Y:S02]  /*2550*/  @P0 PRMT R71, R46, 0x7610, R71 ;  /* 0x000076102e470816 */ /* 0x000fe40000000047 */
[----:B------:R-:W-:-:S02]  /*2560*/  @P0 PRMT R75, R81, 0x7610, R75 ;  /* 0x00007610514b0816 */ /* 0x000fc4000000004b */
[----:B------:R-:W-:Y:S02]  /*2570*/  PRMT R76, R43, 0x7610, R76 ;  /* 0x000076102b4c7816 */ /* 0x000fe4000000004c */
[----:B------:R-:W-:Y:S02]  /*2580*/  PRMT R77, R42, 0x7610, R77 ;  /* 0x000076102a4d7816 */ /* 0x000fe4000000004d */
[----:B------:R-:W-:Y:S02]  /*2590*/  PRMT R78, R40, 0x7610, R78 ;  /* 0x00007610284e7816 */ /* 0x000fe4000000004e */
[----:B------:R-:W-:-:S07]  /*25a0*/  PRMT R79, R41, 0x7610, R79 ;  /* 0x00007610294f7816 */ /* 0x000fce000000004f */
.L_x_1077:
        /* <DEDUP_REMOVED lines=13> */
.L_x_1079:
        /* <DEDUP_REMOVED lines=9> */
.L_x_1080:
[----:B------:R-:W-:Y:S05]  /*2710*/  BRA.U !UP0, `(.L_x_1081) ;  /* 0x0000000508a87547 */ /* 0x000fea000b800000 */
[----:B------:R-:W-:Y:S05]  /*2720*/  BRA.U !UP1, `(.L_x_1082) ;  /* 0x0000000109e07547 */ /* 0x000fea000b800000 */
[----:B------:R-:W-:Y:S01]  /*2730*/  ISETP.LT.AND P3, PT, RZ, UR30, PT ;  /* 0x0000001eff007c0c */ /* 0x000fe2000bf61270 */
[----:B------:R-:W2:Y:S01]  /*2740*/  @UP3 LDCU.64 UR10, c[0x0][0x408] ;  /* 0x00008100ff0a37ac */ /* 0x000ea20008000a00 */
[----:B------:R-:W-:Y:S01]  /*2750*/  PLOP3.LUT P4, PT, PT, PT, UP3, 0x80, 0x8 ;  /* 0x000000000008781c */ /* 0x000fe20003f8f038 */
[----:B01---5:R-:W-:Y:S01]  /*2760*/  HADD2.F32 R41, -RZ, R60.H0_H0 ;  /* 0x2000003cff297230 */ /* 0x023fe20000004100 */
[----:B------:R-:W-:Y:S01]  /*2770*/  SHF.R.U64 R40, R60, 0x10, R61 ;  /* 0x000000103c287819 */ /* 0x000fe2000000123d */
[----:B------:R-:W0:Y:S01]  /*2780*/  @UP3 LDCU.64 UR32, c[0x0][0x408] ;  /* 0x00008100ff2037ac */ /* 0x000e220008000a00 */
[----:B------:R-:W1:Y:S03]  /*2790*/  @UP3 LDCU.64 UR34, c[0x0][0x408] ;  /* 0x00008100ff2237ac */ /* 0x000e660008000a00 */
        /* <DEDUP_REMOVED lines=11> */
[----:B------:R-:W-:Y:S01]  /*2850*/  @P4 LOP3.LUT P2, RZ, R2, 0xff0000, RZ, 0xc0, !PT ;  /* 0x00ff000002ff4812 */ /* 0x000fe2000784c0ff */
[----:B------:R-:W-:Y:S01]  /*2860*/  @P3 FFMA.FTZ R42, R79, UR31, R42 ;  /* 0x0000001f4f2a3c23 */ /* 0x000fe2000801002a */
[----:B--2---:R-:W-:Y:S01]  /*2870*/  @P4 FMUL.FTZ R43, R41, UR11 ;  /* 0x0000000b292b4c20 */ /* 0x004fe20008410000 */
[----:B0-----:R-:W-:Y:S01]  /*2880*/  @P4 FMUL.FTZ R78, R40, UR33 ;  /* 0x00000021284e4c20 */ /* 0x001fe20008410000 */
[----:B------:R-:W-:Y:S01]  /*2890*/  @P3 FFMA.FTZ R80, R52, UR9, R44 ;  /* 0x0000000934503c23 */ /* 0x000fe2000801002c */
[----:B-1----:R-:W-:Y:S01]  /*28a0*/  @P4 FMUL.FTZ R79, R42, UR35 ;  /* 0x000000232a4f4c20 */ /* 0x002fe20008410000 */
[----:B------:R-:W-:Y:S01]  /*28b0*/  @P4 FMUL.FTZ R46, R43, UR10 ;  /* 0x0000000a2b2e4c20 */ /* 0x000fe20008410000 */
[----:B------:R-:W-:Y:S01]  /*28c0*/  SHF.R.U32.HI R43, RZ, 0x10, R61 ;  /* 0x00000010ff2b7819 */ /* 0x000fe2000001163d */
[----:B------:R-:W-:Y:S01]  /*28d0*/  @P4 FMUL.FTZ R78, R78, UR32 ;  /* 0x000000204e4e4c20 */ /* 0x000fe20008410000 */
[----:B------:R-:W-:Y:S01]  /*28e0*/  @P4 FMUL.FTZ R79, R79, UR34 ;  /* 0x000000224f4f4c20 */ /* 0x000fe20008410000 */
[----:B------:R-:W-:Y:S01]  /*28f0*/  @P4 LOP3.LUT P0, RZ, R2, 0xff, RZ, 0xc0, !PT ;  /* 0x000000ff02ff4812 */ /* 0x000fe2000780c0ff */
[----:B------:R-:W-:Y:S01]  /*2900*/  @P3 FADD.FTZ R80, R49, -R80 ;  /* 0x8000005031503221 */ /* 0x000fe20000010000 */
[----:B------:R-:W-:Y:S01]  /*2910*/  HADD2.F32 R43, -RZ, R43.H0_H0 ;  /* 0x2000002bff2b7230 */ /* 0x000fe20000004100 */
[----:B------:R-:W-:-:S02]  /*2920*/  @P4 FSEL R78, R78, RZ, P1 ;  /* 0x000000ff4e4e4208 */ /* 0x000fc40000800000 */
[----:B------:R-:W-:Y:S02]  /*2930*/  @P4 FSEL R79, R79, RZ, P2 ;  /* 0x000000ff4f4f4208 */ /* 0x000fe40001000000 */
[----:B------:R-:W-:Y:S01]  /*2940*/  @P4 FSEL R46, R46, RZ, P0 ;  /* 0x000000ff2e2e4208 */ /* 0x000fe20000000000 */
[----:B------:R-:W-:Y:S01]  /*2950*/  @P3 FFMA.FTZ R43, R80, UR31, R43 ;  /* 0x0000001f502b3c23 */ /* 0x000fe2000801002b */
[----:B------:R-:W-:Y:S02]  /*2960*/  @P4 F2FP.F16.F32.PACK_AB R78, RZ, R78 ;  /* 0x0000004eff4e423e */ /* 0x000fe400000000ff */
[----:B------:R-:W-:Y:S02]  /*2970*/  @P4 F2FP.F16.F32.PACK_AB R79, RZ, R79 ;  /* 0x0000004fff4f423e */ /* 0x000fe400000000ff */
[----:B------:R-:W-:Y:S02]  /*2980*/  @P4 F2FP.F16.F32.PACK_AB R46, RZ, R46 ;  /* 0x0000002eff2e423e */ /* 0x000fe400000000ff */
[----:B------:R-:W-:-:S02]  /*2990*/  F2FP.F16.F32.PACK_AB R41, RZ, R41 ;  /* 0x00000029ff29723e */ /* 0x000fc400000000ff */
        /* <DEDUP_REMOVED lines=17> */
.L_x_1082:
[----:B------:R-:W-:Y:S01]  /*2ab0*/  ISETP.LT.AND P0, PT, RZ, UR30, PT ;  /* 0x0000001eff007c0c */ /* 0x000fe2000bf01270 */
[----:B------:R-:W2:Y:S01]  /*2ac0*/  @UP3 LDCU.64 UR10, c[0x0][0x408] ;  /* 0x00008100ff0a37ac */ /* 0x000ea20008000a00 */
[----:B01---5:R-:W-:Y:S01]  /*2ad0*/  SHF.R.U64 R41, R60, 0x10, R61 ;  /* 0x000000103c297819 */ /* 0x023fe2000000123d */
[----:B------:R-:W-:Y:S01]  /*2ae0*/  HADD2.F32 R40, -RZ, R60.H0_H0 ;  /* 0x2000003cff287230 */ /* 0x000fe20000004100 */
[----:B------:R-:W-:Y:S01]  /*2af0*/  PLOP3.LUT P4, PT, PT, PT, UP3, 0x80, 0x8 ;  /* 0x000000000008781c */ /* 0x000fe20003f8f038 */
[----:B------:R-:W0:Y:S01]  /*2b00*/  @UP3 LDCU.64 UR32, c[0x0][0x408] ;  /* 0x00008100ff2037ac */ /* 0x000e220008000a00 */
[----:B------:R-:W-:Y:S02]  /*2b10*/  HADD2.F32 R42, -RZ, R61.H0_H0 ;  /* 0x2000003dff2a7230 */ /* 0x000fe40000004100 */
[----:B------:R-:W-:Y:S01]  /*2b20*/  HADD2.F32 R41, -RZ, R41.H0_H0 ;  /* 0x20000029ff297230 */ /* 0x000fe20000004100 */
[----:B------:R-:W1:Y:S04]  /*2b30*/  @UP3 LDCU.64 UR34, c[0x0][0x408] ;  /* 0x00008100ff2237ac */ /* 0x000e680008000a00 */
        /* <DEDUP_REMOVED lines=8> */
[----:B------:R-:W-:Y:S01]  /*2bc0*/  @P0 FFMA.FTZ R41, R46, UR31, R41 ;  /* 0x0000001f2e290c23 */ /* 0x000fe20008010029 */
[----:B------:R-:W-:Y:S01]  /*2bd0*/  @P0 FFMA.FTZ R42, R81, UR31, R42 ;  /* 0x0000001f512a0c23 */ /* 0x000fe2000801002a */
[----:B------:R-:W-:Y:S01]  /*2be0*/  @P4 LOP3.LUT P2, RZ, R2, 0xff00, RZ, 0xc0, !PT ;  /* 0x0000ff0002ff4812 */ /* 0x000fe2000784c0ff */
[----:B--2---:R-:W-:Y:S01]  /*2bf0*/  @P4 FMUL.FTZ R40, R40, UR11 ;  /* 0x0000000b28284c20 */ /* 0x004fe20008410000 */
[----:B0-----:R-:W-:Y:S01]  /*2c00*/  @P4 FMUL.FTZ R41, R41, UR33 ;  /* 0x0000002129294c20 */ /* 0x001fe20008410000 */
[----:B-1----:R-:W-:Y:S01]  /*2c10*/  @P4 FMUL.FTZ R42, R42, UR35 ;  /* 0x000000232a2a4c20 */ /* 0x002fe20008410000 */
[----:B------:R-:W-:Y:S01]  /*2c20*/  @P4 LOP3.LUT P3, RZ, R2, 0xff0000, RZ, 0xc0, !PT ;  /* 0x00ff000002ff4812 */ /* 0x000fe2000786c0ff */
[----:B------:R-:W-:Y:S01]  /*2c30*/  @P4 FMUL.FTZ R40, R40, UR10 ;  /* 0x0000000a28284c20 */ /* 0x000fe20008410000 */
[----:B------:R-:W-:Y:S01]  /*2c40*/  @P4 FMUL.FTZ R41, R41, UR32 ;  /* 0x0000002029294c20 */ /* 0x000fe20008410000 */
[----:B------:R-:W-:-:S03]  /*2c50*/  @P4 FMUL.FTZ R42, R42, UR34 ;  /* 0x000000222a2a4c20 */ /* 0x000fc60008410000 */
        /* <DEDUP_REMOVED lines=22> */
.L_x_1081:
        /* <DEDUP_REMOVED lines=14> */
[----:B-----5:R-:W-:Y:S01]  /*2ea0*/  FFMA.FTZ R80, R52, UR9, R44 ;  /* 0x0000000934507c23 */ /* 0x020fe2000801002c */
[----:B------:R-:W-:Y:S01]  /*2eb0*/  FMUL.FTZ R42, R42, UR31 ;  /* 0x0000001f2a2a7c20 */ /* 0x000fe20008410000 */
[----:B------:R-:W-:-:S02]  /*2ec0*/  FSEL R40, R40, RZ, P0 ;  /* 0x000000ff28287208 */ /* 0x000fc40000000000 */
[----:B------:R-:W-:Y:S01]  /*2ed0*/  FSEL R41, R41, RZ, P0 ;  /* 0x000000ff29297208 */ /* 0x000fe20000000000 */
[----:B------:R-:W-:Y:S01]  /*2ee0*/  FADD.FTZ R80, R49, -R80 ;  /* 0x8000005031507221 */ /* 0x000fe20000010000 */
[----:B------:R-:W-:Y:S01]  /*2ef0*/  FSEL R42, R42, RZ, P0 ;  /* 0x000000ff2a2a7208 */ /* 0x000fe20000000000 */
[----:B--2---:R-:W-:Y:S01]  /*2f00*/  @P4 FMUL.FTZ R43, R40, UR11 ;  /* 0x0000000b282b4c20 */ /* 0x004fe20008410000 */
[C---:B------:R-:W-:Y:S02]  /*2f10*/  @P4 LOP3.LUT P1, RZ, R2.reuse, 0xff, RZ, 0xc0, !PT ;  /* 0x000000ff02ff4812 */ /* 0x040fe4000782c0ff */
        /* <DEDUP_REMOVED lines=33> */
.L_x_1084:
        /* <DEDUP_REMOVED lines=12> */
.L_x_1085:
        /* <DEDUP_REMOVED lines=12> */
.L_x_1086:
        /* <DEDUP_REMOVED lines=12> */
.L_x_1087:
        /* <DEDUP_REMOVED lines=12> */
.L_x_1083:
        /* <DEDUP_REMOVED lines=10> */
.L_x_1088:
        /* <DEDUP_REMOVED lines=10> */
.L_x_1089:
[----:B------:R-:W-:Y:S05]  /*3570*/  BRA.U !UP0, `(.L_x_1090) ;  /* 0x0000000508a87547 */ /* 0x000fea000b800000 */
[----:B------:R-:W-:Y:S05]  /*3580*/  BRA.U !UP1, `(.L_x_1091) ;  /* 0x0000000109e07547 */ /* 0x000fea000b800000 */
        /* <DEDUP_REMOVED lines=20> */
[----:B------:R-:W-:Y:S01]  /*36d0*/  @P4 LOP3.LUT P0, RZ, R4, 0xff, RZ, 0xc0, !PT ;  /* 0x000000ff04ff4812 */ /* 0x000fe2000780c0ff */
[----:B----4-:R-:W-:Y:S01]  /*36e0*/  @P4 FMUL.FTZ R42, R41, UR11 ;  /* 0x0000000b292a4c20 */ /* 0x010fe20008410000 */
[----:B0-----:R-:W-:Y:S01]  /*36f0*/  @P4 FMUL.FTZ R78, R2, UR35 ;  /* 0x00000023024e4c20 */ /* 0x001fe20008410000 */
[----:B-1----:R-:W-:Y:S01]  /*3700*/  @P4 FMUL.FTZ R46, R40, UR33 ;  /* 0x00000021282e4c20 */ /* 0x002fe20008410000 */
[----:B------:R-:W-:Y:S01]  /*3710*/  @P4 LOP3.LUT P1, RZ, R4, 0xff00, RZ, 0xc0, !PT ;  /* 0x0000ff0004ff4812 */ /* 0x000fe2000782c0ff */
[----:B------:R-:W-:Y:S01]  /*3720*/  @P4 FMUL.FTZ R43, R42, UR10 ;  /* 0x0000000a2a2b4c20 */ /* 0x000fe20008410000 */
[----:B------:R-:W-:Y:S01]  /*3730*/  SHF.R.U32.HI R42, RZ, 0x10, R59 ;  /* 0x00000010ff2a7819 */ /* 0x000fe2000001163b */
[----:B------:R-:W-:Y:S01]  /*3740*/  @P4 FMUL.FTZ R78, R78, UR34 ;  /* 0x000000224e4e4c20 */ /* 0x000fe20008410000 */
[----:B------:R-:W-:Y:S01]  /*3750*/  @P4 FMUL.FTZ R46, R46, UR32 ;  /* 0x000000202e2e4c20 */ /* 0x000fe20008410000 */
[----:B------:R-:W-:Y:S01]  /*3760*/  @P3 FADD.FTZ R79, R57, -R44 ;  /* 0x8000002c394f3221 */ /* 0x000fe20000010000 */
[----:B------:R-:W-:Y:S01]  /*3770*/  @P4 FSEL R43, R43, RZ, P0 ;  /* 0x000000ff2b2b4208 */ /* 0x000fe20000000000 */
[----:B------:R-:W-:Y:S01]  /*3780*/  HADD2.F32 R42, -RZ, R42.H0_H0 ;  /* 0x2000002aff2a7230 */ /* 0x000fe20000004100 */
[----:B------:R-:W-:-:S02]  /*3790*/  @P4 FSEL R78, R78, RZ, P2 ;  /* 0x000000ff4e4e4208 */ /* 0x000fc40001000000 */
[----:B------:R-:W-:Y:S02]  /*37a0*/  @P4 FSEL R46, R46, RZ, P1 ;  /* 0x000000ff2e2e4208 */ /* 0x000fe40000800000 */
[----:B------:R-:W-:Y:S01]  /*37b0*/  @P4 F2FP.F16.F32.PACK_AB R78, RZ, R78 ;  /* 0x0000004eff4e423e */ /* 0x000fe200000000ff */
[----:B------:R-:W-:Y:S01]  /*37c0*/  @P3 FFMA.FTZ R42, R79, UR31, R42 ;  /* 0x0000001f4f2a3c23 */ /* 0x000fe2000801002a */
[----:B------:R-:W-:Y:S02]  /*37d0*/  @P4 F2FP.F16.F32.PACK_AB R43, RZ, R43 ;  /* 0x0000002bff2b423e */ /* 0x000fe400000000ff */
[----:B------:R-:W-:Y:S02]  /*37e0*/  @P4 F2FP.F16.F32.PACK_AB R46, RZ, R46 ;  /* 0x0000002eff2e423e */ /* 0x000fe400000000ff */
[----:B------:R-:W-:Y:S02]  /*37f0*/  F2FP.F16.F32.PACK_AB R41, RZ, R41 ;  /* 0x00000029ff29723e */ /* 0x000fe400000000ff */
[----:B------:R-:W-:-:S02]  /*3800*/  F2FP.F16.F32.PACK_AB R40, RZ, R40 ;  /* 0x00000028ff28723e */ /* 0x000fc400000000ff */
[----:B------:R-:W-:Y:S02]  /*3810*/  F2FP.F16.F32.PACK_AB R2, RZ, R2 ;  /* 0x00000002ff02723e */ /* 0x000fe400000000ff */
[----:B------:R-:W-:Y:S02]  /*3820*/  @P4 PRMT R74, R78, 0x7610, R74 ;  /* 0x000076104e4a4816 */ /* 0x000fe4000000004a */
[----:B------:R-:W-:Y:S02]  /*3830*/  @P4 PRMT R71, R43, 0x7610, R71 ;  /* 0x000076102b474816 */ /* 0x000fe40000000047 */
[----:B------:R-:W-:Y:S02]  /*3840*/  @P4 PRMT R73, R46, 0x7610, R73 ;  /* 0x000076102e494816 */ /* 0x000fe40000000049 */
[----:B------:R-:W-:Y:S02]  /*3850*/  F2FP.F16.F32.PACK_AB R79, RZ, R42 ;  /* 0x0000002aff4f723e */ /* 0x000fe400000000ff */
        /* <DEDUP_REMOVED lines=11> */
.L_x_1091:
[----:B------:R-:W-:Y:S01]  /*3910*/  ISETP.LT.AND P0, PT, RZ, UR30, PT ;  /* 0x0000001eff007c0c */ /* 0x000fe2000bf01270 */
[----:B------:R-:W4:Y:S01]  /*3920*/  @UP3 LDCU.64 UR10, c[0x0][0x408] ;  /* 0x00008100ff0a37ac */ /* 0x000f220008000a00 */
[----:B0123-5:R-:W-:Y:S01]  /*3930*/  SHF.R.U64 R40, R58, 0x10, R59 ;  /* 0x000000103a287819 */ /* 0x02ffe2000000123b */
        /* <DEDUP_REMOVED lines=17> */
[----:B0-----:R-:W-:Y:S01]  /*3a50*/  @P4 FMUL.FTZ R40, R40, UR33 ;  /* 0x0000002128284c20 */ /* 0x001fe20008410000 */
[----:B----4-:R-:W-:Y:S01]  /*3a60*/  @P4 FMUL.FTZ R2, R2, UR11 ;  /* 0x0000000b02024c20 */ /* 0x010fe20008410000 */
        /* <DEDUP_REMOVED lines=27> */
.L_x_1090:
[----:B------:R-:W-:Y:S05]  /*3c20*/  BRA.U !UP1, `(.L_x_1093) ;  /* 0x0000000109d87547 */ /* 0x000fea000b800000 */
[----:B------:R-:W4:Y:S01]  /*3c30*/  @UP3 LDCU.64 UR10, c[0x0][0x408] ;  /* 0x00008100ff0a37ac */ /* 0x000f220008000a00 */
[--C-:B0123--:R-:W-:Y:S01]  /*3c40*/  FFMA.FTZ R41, R51, UR9, R44.reuse ;  /* 0x0000000933297c23 */ /* 0x10ffe2000801002c */
[----:B------:R-:W-:Y:S01]  /*3c50*/  PLOP3.LUT P4, PT, PT, PT, UP3, 0x80, 0x8 ;  /* 0x000000000008781c */ /* 0x000fe20003f8f038 */
[--C-:B------:R-:W-:Y:S01]  /*3c60*/  FFMA.FTZ R40, R70, UR9, R44.reuse ;  /* 0x0000000946287c23 */ /* 0x100fe2000801002c */
[----:B------:R-:W0:Y:S01]  /*3c70*/  @UP3 LDCU.64 UR32, c[0x0][0x408] ;  /* 0x00008100ff2037ac */ /* 0x000e220008000a00 */
[----:B-----5:R-:W-:Y:S01]  /*3c80*/  FADD.FTZ R2, R54, -R41 ;  /* 0x8000002936027221 */ /* 0x020fe20000010000 */
        /* <DEDUP_REMOVED lines=22> */
[----:B------:R-:W-:Y:S01]  /*3df0*/  F2FP.F16.F32.PACK_AB R2, RZ, R2 ;  /* 0x00000002ff02723e */ /* 0x000fe200000000ff */
[----:B------:R-:W-:Y:S01]  /*3e00*/  @P4 FMUL.FTZ R46, R46, UR34 ;  /* 0x000000222e2e4c20 */ /* 0x000fe20008410000 */
[----:B------:R-:W-:Y:S01]  /*3e10*/  @P4 F2FP.F16.F32.PACK_AB R78, RZ, R42 ;  /* 0x0000002aff4e423e */ /* 0x000fe200000000ff */
[----:B------:R-:W-:Y:S01]  /*3e20*/  FMUL.FTZ R42, R44, UR31 ;  /* 0x0000001f2c2a7c20 */ /* 0x000fe20008410000 */
[----:B------:R-:W-:-:S02]  /*3e30*/  @P4 FSEL R43, R43, RZ, P2 ;  /* 0x000000ff2b2b4208 */ /* 0x000fc40001000000 */
[----:B------:R-:W-:Y:S02]  /*3e40*/  @P4 FSEL R46, R46, RZ, P3 ;  /* 0x000000ff2e2e4208 */ /* 0x000fe40001800000 */
[----:B------:R-:W-:Y:S02]  /*3e50*/  @P4 F2FP.F16.F32.PACK_AB R43, RZ, R43 ;  /* 0x0000002bff2b423e */ /* 0x000fe400000000ff */
[----:B------:R-:W-:Y:S02]  /*3e60*/  @P4 F2FP.F16.F32.PACK_AB R46, RZ, R46 ;  /* 0x0000002eff2e423e */ /* 0x000fe400000000ff */
[----:B------:R-:W-:Y:S02]  /*3e70*/  FSEL R42, R42, RZ, P0 ;  /* 0x000000ff2a2a7208 */ /* 0x000fe40000000000 */
[----:B------:R-:W-:Y:S02]  /*3e80*/  F2FP.F16.F32.PACK_AB R40, RZ, R40 ;  /* 0x00000028ff28723e */ /* 0x000fe400000000ff */
[----:B------:R-:W-:-:S02]  /*3e90*/  F2FP.F16.F32.PACK_AB R41, RZ, R41 ;  /* 0x00000029ff29723e */ /* 0x000fc400000000ff */
[----:B------:R-:W-:Y:S02]  /*3ea0*/  @P4 PRMT R71, R78, 0x7610, R71 ;  /* 0x000076104e474816 */ /* 0x000fe40000000047 */
[----:B------:R-:W-:Y:S02]  /*3eb0*/  @P4 PRMT R73, R43, 0x7610, R73 ;  /* 0x000076102b494816 */ /* 0x000fe40000000049 */
[----:B------:R-:W-:Y:S02]  /*3ec0*/  @P4 PRMT R74, R46, 0x7610, R74 ;  /* 0x000076102e4a4816 */ /* 0x000fe4000000004a */
[----:B------:R-:W-:Y:S02]  /*3ed0*/  F2FP.F16.F32.PACK_AB R79, RZ, R42 ;  /* 0x0000002aff4f723e */ /* 0x000fe400000000ff */
        /* <DEDUP_REMOVED lines=11> */
.L_x_1093:
[----:B-----5:R-:W-:Y:S01]  /*3f90*/  FFMA.FTZ R2, R72, UR9, R44 ;  /* 0x0000000948027c23 */ /* 0x020fe2000801002c */
[----:B------:R-:W4:Y:S01]  /*3fa0*/  @UP3 LDCU.64 UR10, c[0x0][0x408] ;  /* 0x00008100ff0a37ac */ /* 0x000f220008000a00 */
[----:B------:R-:W-:Y:S02]  /*3fb0*/  PLOP3.LUT P0, PT, PT, PT, UP3, 0x80, 0x8 ;  /* 0x000000000008781c */ /* 0x000fe40003f0f038 */
[----:B------:R-:W-:Y:S01]  /*3fc0*/  FADD.FTZ R2, R57, -R2 ;  /* 0x8000000239027221 */ /* 0x000fe20000010000 */
[----:B------:R-:W-:-:S03]  /*3fd0*/  ISETP.LT.AND P1, PT, RZ, UR30, PT ;  /* 0x0000001eff007c0c */ /* 0x000fc6000bf21270 */
[----:B------:R-:W-:-:S05]  /*3fe0*/  FMUL.FTZ R2, R2, UR31 ;  /* 0x0000001f02027c20 */ /* 0x000fca0008410000 */
[----:B------:R-:W-:Y:S02]  /*3ff0*/  FSEL R2, R2, RZ, P1 ;  /* 0x000000ff02027208 */ /* 0x000fe40000800000 */
[----:B------:R-:W-:-:S03]  /*4000*/  @P0 ISETP.GE.U32.AND P1, PT, R4, 0x1000000, PT ;  /* 0x010000000400080c */ /* 0x000fc60003f26070 */
[----:B----4-:R-:W-:-:S04]  /*4010*/  @P0 FMUL.FTZ R2, R2, UR11 ;  /* 0x0000000b02020c20 */ /* 0x010fc80008410000 */
[----:B------:R-:W-:-:S05]  /*4020*/  @P0 FMUL.FTZ R2, R2, UR10 ;  /* 0x0000000a02020c20 */ /* 0x000fca0008410000 */
[----:B------:R-:W-:-:S04]  /*4030*/  @P0 FSEL R2, R2, RZ, P1 ;  /* 0x000000ff02020208 */ /* 0x000fc80000800000 */
[----:B------:R-:W-:Y:S01]  /*4040*/  @P0 F2FP.F16.F32.PACK_AB R2, RZ, R2 ;  /* 0x00000002ff02023e */ /* 0x000fe200000000ff */
[----:B------:R-:W-:Y:S06]  /*4050*/  BRA.U !UP3, `(.L_x_1094) ;  /* 0x000000010b2c7547 */ /* 0x000fec000b800000 */
[----:B0123--:R-:W-:Y:S01]  /*4060*/  FFMA.FTZ R41, R51, UR9, R44 ;  /* 0x0000000933297c23 */ /* 0x00ffe2000801002c */
        /* <DEDUP_REMOVED lines=10> */
.L_x_1094:
[----:B------:R-:W-:Y:S05]  /*4110*/  BRA.U !UP3, `(.L_x_1095) ;  /* 0x000000010b2c7547 */ /* 0x000fea000b800000 */
        /* <DEDUP_REMOVED lines=11> */
.L_x_1095:
        /* <DEDUP_REMOVED lines=12> */
.L_x_1096:
[----:B------:R-:W-:-:S07]  /*4290*/  @P0 PRMT R75, R2, 0x7610, R75 ;  /* 0x00007610024b0816 */ /* 0x000fce000000004b */
.L_x_1092:
        /* <DEDUP_REMOVED lines=10> */
.L_x_1097:
[----:B------:R-:W-:Y:S05]  /*4340*/  BRA.U !UP3, `(.L_x_1098) ;  /* 0x000000010b247547 */ /* 0x000fea000b800000 */
[----:B01234-:R-:W0:Y:S01]  /*4350*/  LDC.64 R40, c[0x0][0x468] ;  /* 0x00011a00ff287b82 */ /* 0x01fe220000000a00 */
        /* <DEDUP_REMOVED lines=8> */
.L_x_1098:
[----:B------:R-:W-:Y:S02]  /*43e0*/  UIADD3 UR8, UPT, UPT, UR8, UR24, URZ ;  /* 0x0000001808087290 */ /* 0x000fe4000fffe0ff */
[----:B------:R-:W-:Y:S02]  /*43f0*/  UPLOP3.LUT UP2, UPT, UPT, UPT, UP2, 0x40, 0x4 ;  /* 0x000000000004789c */ /* 0x000fe40003f4e820 */
[----:B------:R-:W-:-:S09]  /*4400*/  UISETP.GE.AND UP0, UPT, UR8, UR25, UPT ;  /* 0x000000190800728c */ /* 0x000fd2000bf06270 */
[----:B------:R-:W-:Y:S05]  /*4410*/  BRA.U !UP0, `(.L_x_1099) ;  /* 0xffffffbd08b47547 */ /* 0x000fea000b83ffff */
.L_x_1066:
[----:B------:R-:W5:Y:S08]  /*4420*/  S2UR UR9, SR_CTAID.X ;  /* 0x00000000000979c3 */ /* 0x000f700000002500 */
[----:B------:R-:W5:Y:S08]  /*4430*/  LDC R7, c[0x0][0x388] ;  /* 0x0000e200ff077b82 */ /* 0x000f700000000800 */
[----:B------:R-:W0:Y:S08]  /*4440*/  LDC.64 R2, c[0x0][0x440] ;  /* 0x00011000ff027b82 */ /* 0x000e300000000a00 */
[----:B------:R-:W1:Y:S01]  /*4450*/  LDC.64 R4, c[0x0][0x448] ;  /* 0x00011200ff047b82 */ /* 0x000e620000000a00 */
[----:B-----5:R-:W-:-:S05]  /*4460*/  IMAD R7, R7, UR9, RZ ;  /* 0x0000000907077c24 */ /* 0x020fca000f8e02ff */
[----:B------:R-:W-:-:S05]  /*4470*/  LEA.HI R7, R7, R0, RZ, 0x1e ;  /* 0x0000000007077211 */ /* 0x000fca00078ff0ff */
[----:B0-----:R-:W-:-:S05]  /*4480*/  IMAD.WIDE.U32 R2, R7, 0x10, R2 ;  /* 0x0000001007027825 */ /* 0x001fca00078e0002 */
[----:B--2---:R-:W-:Y:S01]  /*4490*/  STG.E.128 desc[UR20][R2.64], R24 ;  /* 0x0000001802007986 */ /* 0x004fe2000c101d14 */
[----:B-1----:R-:W-:-:S05]  /*44a0*/  IMAD.WIDE.U32 R4, R7, 0x10, R4 ;  /* 0x0000001007047825 */ /* 0x002fca00078e0004 */
[----:B------:R-:W-:Y:S04]  /*44b0*/  STG.E.128 desc[UR20][R4.64], R36 ;  /* 0x0000002404007986 */ /* 0x000fe8000c101d14 */
[----:B------:R-:W-:Y:S04]  /*44c0*/  STG.E.128 desc[UR20][R2.64+0x800], R20 ;  /* 0x0008001402007986 */ /* 0x000fe8000c101d14 */
[----:B------:R-:W-:Y:S04]  /*44d0*/  STG.E.128 desc[UR20][R4.64+0x800], R32 ;  /* 0x0008002004007986 */ /* 0x000fe8000c101d14 */
[----:B------:R-:W-:Y:S04]  /*44e0*/  STG.E.128 desc[UR20][R2.64+0x1000], R16 ;  /* 0x0010001002007986 */ /* 0x000fe8000c101d14 */
[----:B------:R-:W-:Y:S01]  /*44f0*/  STG.E.128 desc[UR20][R4.64+0x1000], R28 ;  /* 0x0010001c04007986 */ /* 0x000fe2000c101d14 */
[----:B------:R-:W-:Y:S05]  /*4500*/  EXIT ;  /* 0x000000000000794d */ /* 0x000fea0003800000 */
.L_x_1100:
        /* <DEDUP_REMOVED lines=15> */
.L_x_6685:


//--------------------- .text._ZN10layer_norm13ln_bwd_kernelINS_13Kernel_traitsI6__halfS2_S2_S2_fjLj1536ELj1ELj1ELj4ELj8ENS_18Kernel_traits_baseILj1536ES2_S2_S2_S2_fjLj128EEEEELb1ELb1ELb0ELb0EEEvNS_9BwdParamsE --------------------------
	.section	.text._ZN10layer_norm13ln_bwd_kernelINS_13Kernel_traitsI6__halfS2_S2_S2_fjLj1536ELj1ELj1ELj4ELj8ENS_18Kernel_traits_baseILj1536ES2_S2_S2_S2_fjLj128EEEEELb1ELb1ELb0ELb0EEEvNS_9BwdParamsE,"ax",@progbits
	.align	128
        .global         _ZN10layer_norm13ln_bwd_kernelINS_13Kernel_traitsI6__halfS2_S2_S2_fjLj1536ELj1ELj1ELj4ELj8ENS_18Kernel_traits_baseILj1536ES2_S2_S2_S2_fjLj128EEEEELb1ELb1ELb0ELb0EEEvNS_9BwdParamsE
        .type           _ZN10layer_norm13ln_bwd_kernelINS_13Kernel_traitsI6__halfS2_S2_S2_fjLj1536ELj1ELj1ELj4ELj8ENS_18Kernel_traits_baseILj1536ES2_S2_S2_S2_fjLj128EEEEELb1ELb1ELb0ELb0EEEvNS_9BwdParamsE,@function
        .size           _ZN10layer_norm13ln_bwd_kernelINS_13Kernel_traitsI6__halfS2_S2_S2_fjLj1536ELj1ELj1ELj4ELj8ENS_18Kernel_traits_baseILj1536ES2_S2_S2_S2_fjLj128EEEEELb1ELb1ELb0ELb0EEEvNS_9BwdParamsE,(.L_x_6686 - _ZN10layer_norm13ln_bwd_kernelINS_13Kernel_traitsI6__halfS2_S2_S2_fjLj1536ELj1ELj1ELj4ELj8ENS_18Kernel_traits_baseILj1536ES2_S2_S2_S2_fjLj128EEEEELb1ELb1ELb0ELb0EEEvNS_9BwdParamsE)
        .other          _ZN10layer_norm13ln_bwd_kernelINS_13Kernel_traitsI6__halfS2_S2_S2_fjLj1536ELj1ELj1ELj4ELj8ENS_18Kernel_traits_baseILj1536ES2_S2_S2_S2_fjLj128EEEEELb1ELb1ELb0ELb0EEEvNS_9BwdParamsE,@"STO_CUDA_ENTRY STV_DEFAULT"
_ZN10layer_norm13ln_bwd_kernelINS_13Kernel_traitsI6__halfS2_S2_S2_fjLj1536ELj1ELj1ELj4ELj8ENS_18Kernel_traits_baseILj1536ES2_S2_S2_S2_fjLj128EEEEELb1ELb1ELb0ELb0EEEvNS_9BwdParamsE:
.text._ZN10layer_norm13ln_bwd_kernelINS_13Kernel_traitsI6__halfS2_S2_S2_fjLj1536ELj1ELj1ELj4ELj8ENS_18Kernel_traits_baseILj1536ES2_S2_S2_S2_fjLj128EEEEELb1ELb1ELb0ELb0EEEvNS_9BwdParamsE:
        /* <DEDUP_REMOVED lines=20> */
[----:B--2---:R-:W5:Y:S02]  /*0140*/  @P2 LDG.E.64 R12, desc[UR8][R10.64] ;  /* 0x000000080a0c2981 */ /* 0x004f64000c1e1b00 */
[----:B------:R-:W0:Y:S01]  /*0150*/  @P4 LDC.64 R8, c[0x0][0x3e8] ;  /* 0x0000fa00ff084b82 */ /* 0x000e220000000a00 */
[C---:B-1----:R-:W-:Y:S01]  /*0160*/  @P2 IMAD.WIDE.U32 R14, R3.reuse, 0x8, R14 ;  /* 0x00000008030e2825 */ /* 0x042fe200078e000e */
[----:B------:R-:W-:-:S04]  /*0170*/  @P2 IADD3 R3, PT, PT, R3, 0x80, RZ ;  /* 0x0000008003032810 */ /* 0x000fc80007ffe0ff */
[----:B------:R-:W5:Y:S01]  /*0180*/  @P2 LDG.E.64 R16, desc[UR8][R14.64] ;  /* 0x000000080e102981 */ /* 0x000f62000c1e1b00 */
[----:B----4-:R-:W-:Y:S01]  /*0190*/  @P3 IMAD.WIDE.U32 R18, R3, 0x8, R18 ;  /* 0x0000000803123825 */ /* 0x010fe200078e0012 */
[----:B------:R-:W1:Y:S04]  /*01a0*/  S2UR UR4, SR_CTAID.X ;  /* 0x00000000000479c3 */ /* 0x000e680000002500 */
[----:B------:R-:W5:Y:S01]  /*01b0*/  @P3 LDG.E.64 R56, desc[UR8][R18.64] ;  /* 0x0000000812383981 */ /* 0x000f62000c1e1b00 */
[----:B---3--:R-:W-:-:S03]  /*01c0*/  @P4 IMAD.WIDE.U32 R6, R0, 0x8, R6 ;  /* 0x0000000800064825 */ /* 0x008fc600078e0006 */
[----:B------:R-:W2:Y:S02]  /*01d0*/  @P3 LDC.64 R20, c[0x0][0x3e8] ;  /* 0x0000fa00ff143b82 */ /* 0x000ea40000000a00 */
[----:B------:R-:W5:Y:S01]  /*01e0*/  @P4 LDG.E.64 R80, desc[UR8][R6.64] ;  /* 0x0000000806504981 */ /* 0x000f62000c1e1b00 */
[----:B0-----:R-:W-:-:S05]  /*01f0*/  @P4 IMAD.WIDE.U32 R8, R0, 0x8, R8 ;  /* 0x0000000800084825 */ /* 0x001fca00078e0008 */
[----:B------:R-:W5:Y:S01]  /*0200*/  @P4 LDG.E.64 R82, desc[UR8][R8.64] ;  /* 0x0000000808524981 */ /* 0x000f62000c1e1b00 */
        /* <DEDUP_REMOVED lines=23> */
[----:B-----5:R-:W-:Y:S02]  /*0380*/  MOV R77, R12 ;  /* 0x0000000c004d7202 */ /* 0x020fe40000000f00 */
[----:B------:R-:W-:Y:S02]  /*0390*/  CS2R R52, SRZ ;  /* 0x0000000000347805 */ /* 0x000fe4000001ff00 */
[----:B------:R-:W-:Y:S02]  /*03a0*/  SHF.R.U64 R2, R12, 0x10, R13 ;  /* 0x000000100c027819 */ /* 0x000fe4000000120d */
[----:B------:R-:W-:Y:S02]  /*03b0*/  CS2R R54, SRZ ;  /* 0x0000000000367805 */ /* 0x000fe4000001ff00 */
[----:B------:R-:W-:Y:S02]  /*03c0*/  MOV R79, R13 ;  /* 0x0000000d004f7202 */ /* 0x000fe40000000f00 */
[----:B------:R-:W-:-:S02]  /*03d0*/  CS2R R48, SRZ ;  /* 0x0000000000307805 */ /* 0x000fc4000001ff00 */
[----:B------:R-:W-:Y:S02]  /*03e0*/  SHF.R.U32.HI R3, RZ, 0x10, R13 ;  /* 0x00000010ff037819 */ /* 0x000fe4000001160d */
[----:B------:R-:W-:Y:S01]  /*03f0*/  CS2R R50, SRZ ;  /* 0x0000000000327805 */ /* 0x000fe2000001ff00 */
[----:B------:R-:W0:Y:S01]  /*0400*/  LDC.64 R12, c[0x0][0x3e0] ;  /* 0x0000f800ff0c7b82 */ /* 0x000e220000000a00 */
[----:B------:R-:W-:Y:S02]  /*0410*/  PRMT R77, R77, 0x5410, R2 ;  /* 0x000054104d4d7816 */ /* 0x000fe40000000002 */
[----:B------:R-:W-:Y:S02]  /*0420*/  CS2R R44, SRZ ;  /* 0x00000000002c7805 */ /* 0x000fe4000001ff00 */
[----:B------:R-:W-:Y:S02]  /*0430*/  SHF.R.U64 R101, R80, 0x10, R81 ;  /* 0x0000001050657819 */ /* 0x000fe40000001251 */
[----:B------:R-:W-:-:S02]  /*0440*/  CS2R R46, SRZ ;  /* 0x00000000002e7805 */ /* 0x000fc4000001ff00 */
[----:B------:R-:W-:Y:S02]  /*0450*/  SHF.R.U32.HI R2, RZ, 0x10, R81 ;  /* 0x00000010ff027819 */ /* 0x000fe40000011651 */
[----:B------:R-:W-:Y:S02]  /*0460*/  CS2R R40, SRZ ;  /* 0x0000000000287805 */ /* 0x000fe4000001ff00 */
[----:B------:R-:W-:Y:S02]  /*0470*/  MOV R95, R56 ;  /* 0x00000038005f7202 */ /* 0x000fe40000000f00 */
[----:B------:R-:W-:Y:S02]  /*0480*/  CS2R R42, SRZ ;  /* 0x00000000002a7805 */ /* 0x000fe4000001ff00 */
[----:B------:R-:W-:Y:S02]  /*0490*/  PRMT R101, R101, 0x5410, R2 ;  /* 0x0000541065657816 */ /* 0x000fe40000000002 */
        /* <DEDUP_REMOVED lines=19> */
[----:B------:R-:W-:Y:S01]  /*05d0*/  MOV R100, R59 ;  /* 0x0000003b00647202 */ /* 0x000fe20000000f00 */
[----:B------:R-:W-:Y:S01]  /*05e0*/  UPLOP3.LUT UP1, UPT, UPT, UPT, UPT, 0x40, 0x4 ;  /* 0x000000000004789c */ /* 0x000fe20003f2e870 */
[----:B------:R-:W-:Y:S01]  /*05f0*/  SHF.R.U32.HI R11, RZ, 0x10, R59 ;  /* 0x00000010ff0b7819 */ /* 0x000fe2000001163b */
[----:B------:R-:W1:Y:S01]  /*0600*/  LDCU UR13, c[0x0][0x408] ;  /* 0x00008100ff0d77ac */ /* 0x000e620008000800 */
[--C-:B------:R-:W-:Y:S02]  /*0610*/  SHF.R.U64 R102, R82, 0x10, R83.reuse ;  /* 0x0000001052667819 */ /* 0x100fe40000001253 */
[----:B------:R-:W-:Y:S01]  /*0620*/  SHF.R.U32.HI R2, RZ, 0x10, R83 ;  /* 0x00000010ff027819 */ /* 0x000fe20000011653 */
[----:B------:R-:W2:Y:S01]  /*0630*/  LDCU.U8 UR7, c[0x0][0x410] ;  /* 0x00008200ff0777ac */ /* 0x000ea20008000000 */
[----:B0-----:R-:W-:Y:S02]  /*0640*/  ISETP.NE.U32.AND P0, PT, R12, RZ, PT ;  /* 0x000000ff0c00720c */ /* 0x001fe40003f05070 */
[----:B------:R-:W-:Y:S01]  /*0650*/  PRMT R79, R79, 0x5410, R3 ;  /* 0x000054104f4f7816 */ /* 0x000fe20000000003 */
[----:B------:R-:W0:Y:S01]  /*0660*/  LDCU UR12, c[0x0][0x400] ;  /* 0x00008000ff0c77ac */ /* 0x000e220008000800 */
[----:B------:R-:W-:-:S02]  /*0670*/  PRMT R95, R95, 0x5410, R6 ;  /* 0x000054105f5f7816 */ /* 0x000fc40000000006 */
[----:B------:R-:W-:Y:S01]  /*0680*/  PRMT R96, R96, 0x5410, R7 ;  /* 0x0000541060607816 */ /* 0x000fe20000000007 */
[----:B------:R-:W3:Y:S01]  /*0690*/  LDCU.64 UR10, c[0x0][0x438] ;  /* 0x00008700ff0a77ac */ /* 0x000ee20008000a00 */
[----:B------:R-:W-:Y:S02]  /*06a0*/  PRMT R97, R97, 0x5410, R8 ;  /* 0x0000541061617816 */ /* 0x000fe40000000008 */
[----:B------:R-:W-:Y:S01]  /*06b0*/  PRMT R98, R98, 0x5410, R9 ;  /* 0x0000541062627816 */ /* 0x000fe20000000009 */
[----:B------:R-:W4:Y:S01]  /*06c0*/  LDCU.64 UR14, c[0x0][0x478] ;  /* 0x00008f00ff0e77ac */ /* 0x000f220008000a00 */
[----:B------:R-:W-:Y:S02]  /*06d0*/  PRMT R99, R99, 0x5410, R10 ;  /* 0x0000541063637816 */ /* 0x000fe4000000000a */
[----:B------:R-:W-:Y:S02]  /*06e0*/  PRMT R100, R100, 0x5410, R11 ;  /* 0x0000541064647816 */ /* 0x000fe4000000000b */
[----:B------:R-:W-:-:S02]  /*06f0*/  PRMT R102, R102, 0x5410, R2 ;  /* 0x0000541066667816 */ /* 0x000fc40000000002 */
[----:B-12---:R-:W-:-:S13]  /*0700*/  ISETP.NE.AND.EX P0, PT, R13, RZ, PT, P0 ;  /* 0x000000ff0d00720c */ /* 0x006fda0003f05300 */
.L_x_1131:
[----:B-1----:R-:W1:Y:S08]  /*0710*/  @P0 LDC.64 R6, c[0x0][0x3e0] ;  /* 0x0000f800ff060b82 */ /* 0x002e700000000a00 */
[----:B0-2---:R-:W2:Y:S08]  /*0720*/  LDC.64 R56, c[0x0][0x3c0] ;  /* 0x0000f000ff387b82 */ /* 0x005eb00000000a00 */
[----:B------:R-:W0:Y:S01]  /*0730*/  LDC R2, c[0x0][0x388] ;  /* 0x0000e200ff027b82 */ /* 0x000e220000000800 */
[----:B-1--4-:R-:W-:-:S07]  /*0740*/  @P0 IMAD.WIDE R90, R5, 0x2, R6 ;  /* 0x00000002055a0825 */ /* 0x012fce00078e0206 */
[----:B------:R-:W1:Y:S01]  /*0750*/  LDC.64 R6, c[0x0][0x3c8] ;  /* 0x0000f200ff067b82 */ /* 0x000e620000000a00 */
[----:B------:R-:W-:Y:S01]  /*0760*/  ISETP.GE.U32.AND P4, PT, R4, 0x80, PT ;  /* 0x000000800400780c */ /* 0x000fe20003f86070 */
[----:B------:R-:W-:Y:S01]  /*0770*/  BSSY.RECONVERGENT B0, `(.L_x_1102) ;  /* 0x000004f000007945 */ /* 0x000fe20003800200 */
[----:B------:R-:W-:Y:S01]  /*0780*/  ISETP.NE.AND P5, PT, RZ, UR7, PT ;  /* 0x00000007ff007c0c */ /* 0x000fe2000bfa5270 */
[----:B------:R3:W5:Y:S01]  /*0790*/  @P0 LDG.E.U16 R90, desc[UR8][R90.64] ;  /* 0x000000085a5a0981 */ /* 0x000762000c1e1500 */
[----:B--2---:R-:W-:-:S06]  /*07a0*/  IMAD.WIDE R58, R5, 0x4, R56 ;  /* 0x00000004053a7825 */ /* 0x004fcc00078e0238 */
[----:B------:R-:W2:Y:S01]  /*07b0*/  LDG.E R58, desc[UR8][R58.64] ;  /* 0x000000083a3a7981 */ /* 0x000ea2000c1e1900 */
[----:B-1----:R-:W-:-:S05]  /*07c0*/  IMAD.WIDE R56, R5, 0x4, R6 ;  /* 0x0000000405387825 */ /* 0x002fca00078e0206 */
[----:B------:R1:W5:Y:S01]  /*07d0*/  LDG.E R7, desc[UR8][R56.64] ;  /* 0x0000000838077981 */ /* 0x000362000c1e1900 */
[----:B0-----:R-:W-:-:S05]  /*07e0*/  IMAD R6, R5, R2, RZ ;  /* 0x0000000205067224 */ /* 0x001fca00078e02ff */
[----:B------:R-:W-:-:S04]  /*07f0*/  SHF.R.S32.HI R61, RZ, 0x1f, R6 ;  /* 0x0000001fff3d7819 */ /* 0x000fc80000011406 */
[----:B------:R-:W-:Y:S01]  /*0800*/  LEA.HI R61, R61, R6, RZ, 0x2 ;  /* 0x000000063d3d7211 */ /* 0x000fe200078f10ff */
[----:B---3--:R-:W-:-:S03]  /*0810*/  HFMA2 R91, -RZ, RZ, 0, 0 ;  /* 0x00000000ff5b7431 */ /* 0x008fc600000001ff */
[----:B------:R-:W-:Y:S02]  /*0820*/  LEA.HI.SX32 R6, R61, R0, 0x1e ;  /* 0x000000003d067211 */ /* 0x000fe400078ff2ff */
[C---:B------:R-:W-:Y:S02]  /*0830*/  ISETP.GE.U32.AND P2, PT, R4.reuse, 0x100, PT ;  /* 0x000001000400780c */ /* 0x040fe40003f46070 */
[----:B------:R-:W-:Y:S02]  /*0840*/  ISETP.GE.U32.AND P3, PT, R4, 0x180, PT ;  /* 0x000001800400780c */ /* 0x000fe40003f66070 */
[----:B------:R-:W-:Y:S02]  /*0850*/  MOV R92, RZ ;  /* 0x000000ff005c7202 */ /* 0x000fe40000000f00 */
[----:B------:R-:W-:Y:S02]  /*0860*/  MOV R93, R6 ;  /* 0x00000006005d7202 */ /* 0x000fe40000000f00 */
[----:B--2---:R-:W-:Y:S01]  /*0870*/  FSEL R0, R58, RZ, !P5 ;  /* 0x000000ff3a007208 */ /* 0x004fe20006800000 */
[----:B-1----:R-:W-:Y:S06]  /*0880*/  @!P4 BRA `(.L_x_1103) ;  /* 0x0000000000f4c947 */ /* 0x002fec0003800000 */
        /* <DEDUP_REMOVED lines=11> */
[----:B------:R-:W-:Y:S02]  /*0940*/  HADD2.F32 R16, -RZ, R81.H0_H0 ;  /* 0x20000051ff107230 */ /* 0x000fe40000004100 */
[----:B------:R-:W5:Y:S01]  /*0950*/  LDG.E R8, desc[UR8][R8.64] ;  /* 0x0000000808087981 */ /* 0x000f62000c1e1900 */
[----:B0-----:R-:W-:-:S05]  /*0960*/  @P1 IMAD.WIDE.U32 R56, R6, 0x8, R56 ;  /* 0x0000000806381825 */ /* 0x001fca00078e0038 */
[----:B------:R0:W5:Y:S02]  /*0970*/  @P1 LDG.E.64 R84, desc[UR8][R56.64] ;  /* 0x0000000838541981 */ /* 0x000164000c1e1b00 */
[----:B0-----:R-:W-:Y:S01]  /*0980*/  HADD2.F32 R56, -RZ, R101.H1_H1 ;  /* 0x30000065ff387230 */ /* 0x001fe20000004100 */
[----:B------:R-:W-:Y:S02]  /*0990*/  IADD3 R93, PT, PT, R6, 0x80, RZ ;  /* 0x00000080065d7810 */ /* 0x000fe40007ffe0ff */
[----:B---3--:R-:W-:Y:S02]  /*09a0*/  MOV R14, R12 ;  /* 0x0000000c000e7202 */ /* 0x008fe40000000f00 */
[--C-:B------:R-:W-:Y:S02]  /*09b0*/  SHF.R.U64 R59, R12, 0x10, R13.reuse ;  /* 0x000000100c3b7819 */ /* 0x100fe4000000120d */
[----:B------:R-:W-:Y:S01]  /*09c0*/  MOV R58, R13 ;  /* 0x0000000d003a7202 */ /* 0x000fe20000000f00 */
[----:B----4-:R-:W-:Y:S01]  /*09d0*/  HADD2.F32 R3, -RZ, R10.H0_H0 ;  /* 0x2000000aff037230 */ /* 0x010fe20000004100 */
[----:B------:R-:W-:Y:S01]  /*09e0*/  SHF.R.U32.HI R60, RZ, 0x10, R13 ;  /* 0x00000010ff3c7819 */ /* 0x000fe2000001160d */
[----:B------:R-:W-:Y:S01]  /*09f0*/  HADD2.F32 R13, -RZ, R11.H0_H0 ;  /* 0x2000000bff0d7230 */ /* 0x000fe20000004100 */
[--C-:B------:R-:W-:Y:S01]  /*0a00*/  SHF.R.U64 R62, R10, 0x10, R11.reuse ;  /* 0x000000100a3e7819 */ /* 0x100fe2000000120b */
[----:B------:R-:W-:Y:S01]  /*0a10*/  HADD2.F32 R14, -RZ, R14.H0_H0 ;  /* 0x2000000eff0e7230 */ /* 0x000fe20000004100 */
[----:B------:R-:W-:Y:S01]  /*0a20*/  SHF.R.U32.HI R61, RZ, 0x10, R11 ;  /* 0x00000010ff3d7819 */ /* 0x000fe2000001160b */
[----:B------:R-:W-:-:S02]  /*0a30*/  HADD2.F32 R11, -RZ, R80.H0_H0 ;  /* 0x20000050ff0b7230 */ /* 0x000fc40000004100 */
[----:B------:R-:W-:-:S04]  /*0a40*/  FADD.FTZ R10, -R0, R3 ;  /* 0x00000003000a7221 */ /* 0x000fc80000010100 */
[----:B-----5:R-:W-:Y:S01]  /*0a50*/  FMUL.FTZ R3, R7, R10 ;  /* 0x0000000a07037220 */ /* 0x020fe20000410000 */
[-C--:B------:R-:W-:Y:S01]  /*0a60*/  FMUL.FTZ R10, R11, R14.reuse ;  /* 0x0000000e0b0a7220 */ /* 0x080fe20000410000 */
[----:B------:R-:W-:Y:S02]  /*0a70*/  HADD2.F32 R11, -RZ, R62.H0_H0 ;  /* 0x2000003eff0b7230 */ /* 0x000fe40000004100 */
[----:B------:R-:W-:Y:S01]  /*0a80*/  FADD.FTZ R12, -R0, R13 ;  /* 0x0000000d000c7221 */ /* 0x000fe20000010100 */
[----:B------:R-:W-:Y:S02]  /*0a90*/  HADD2.F32 R57, -RZ, R58.H0_H0 ;  /* 0x2000003aff397230 */ /* 0x000fe40000004100 */
[----:B------:R-:W-:Y:S01]  /*0aa0*/  FADD.FTZ R40, R40, R14 ;  /* 0x0000000e28287221 */ /* 0x000fe20000010000 */
[----:B------:R-:W-:Y:S01]  /*0ab0*/  FFMA.FTZ R52, R3, R14, R52 ;  /* 0x0000000e03347223 */ /* 0x000fe20000010034 */
[----:B------:R-:W-:Y:S01]  /*0ac0*/  FADD.FTZ R14, -R0, R11 ;  /* 0x0000000b000e7221 */ /* 0x000fe20000010100 */
[----:B------:R-:W-:Y:S01]  /*0ad0*/  FMUL.FTZ R9, R7, R12 ;  /* 0x0000000c07097220 */ /* 0x000fe20000410000 */
[----:B------:R-:W-:Y:S01]  /*0ae0*/  FMUL.FTZ R12, R16, R57 ;  /* 0x00000039100c7220 */ /* 0x000fe20000410000 */
[----:B------:R-:W-:-:S02]  /*0af0*/  HADD2.F32 R13, -RZ, R101.H0_H0 ;  /* 0x20000065ff0d7230 */ /* 0x000fc40000004100 */
[----:B------:R-:W-:Y:S01]  /*0b00*/  FMUL.FTZ R14, R7, R14 ;  /* 0x0000000e070e7220 */ /* 0x000fe20000410000 */
[----:B------:R-:W-:Y:S02]  /*0b10*/  HADD2.F32 R16, -RZ, R59.H0_H0 ;  /* 0x2000003bff107230 */ /* 0x000fe40000004100 */
[----:B------:R-:W-:Y:S01]  /*0b20*/  FADD.FTZ R42, R42, R57 ;  /* 0x000000392a2a7221 */ /* 0x000fe20000010000 */
[----:B------:R-:W-:Y:S02]  /*0b30*/  HADD2.F32 R60, -RZ, R60.H0_H0 ;  /* 0x2000003cff3c7230 */ /* 0x000fe40000004100 */
[----:B------:R-:W-:Y:S01]  /*0b40*/  FFMA.FTZ R54, R9, R57, R54 ;  /* 0x0000003909367223 */ /* 0x000fe20000010036 */
[----:B------:R-:W-:Y:S02]  /*0b50*/  HADD2.F32 R59, -RZ, R61.H0_H0 ;  /* 0x2000003dff3b7230 */ /* 0x000fe40000004100 */
[-C--:B------:R-:W-:Y:S01]  /*0b60*/  FMUL.FTZ R11, R13, R16.reuse ;  /* 0x000000100d0b7220 */ /* 0x080fe20000410000 */
[----:B------:R-:W-:Y:S01]  /*0b70*/  FADD.FTZ R41, R41, R16 ;  /* 0x0000001029297221 */ /* 0x000fe20000010000 */
[----:B------:R-:W-:Y:S01]  /*0b80*/  FFMA.FTZ R53, R14, R16, R53 ;  /* 0x000000100e357223 */ /* 0x000fe20000010035 */
[----:B------:R-:W-:Y:S01]  /*0b90*/  FADD.FTZ R16, RZ, R10 ;  /* 0x0000000aff107221 */ /* 0x000fe20000010000 */
[----:B------:R-:W-:Y:S01]  /*0ba0*/  FFMA.FTZ R57, R3, R10, RZ ;  /* 0x0000000a03397223 */ /* 0x000fe200000100ff */
[----:B------:R-:W-:Y:S01]  /*0bb0*/  FADD.FTZ R58, -R0, R59 ;  /* 0x0000003b003a7221 */ /* 0x000fe20000010100 */
[----:B------:R-:W-:Y:S01]  /*0bc0*/  FMUL.FTZ R13, R56, R60 ;  /* 0x0000003c380d7220 */ /* 0x000fe20000410000 */
[----:B------:R-:W-:Y:S01]  /*0bd0*/  FADD.FTZ R59, R16, R11 ;  /* 0x0000000b103b7221 */ /* 0x000fe20000010000 */
[----:B------:R-:W-:Y:S01]  /*0be0*/  FFMA.FTZ R56, R14, R11, R57 ;  /* 0x0000000b0e387223 */ /* 0x000fe20000010039 */
[----:B------:R-:W-:-:S02]  /*0bf0*/  FMUL.FTZ R16, R7, R58 ;  /* 0x0000003a07107220 */ /* 0x000fc40000410000 */
[----:B------:R-:W-:Y:S01]  /*0c00*/  FADD.FTZ R58, R59, R12 ;  /* 0x0000000c3b3a7221 */ /* 0x000fe20000010000 */
[----:B------:R-:W-:Y:S01]  /*0c10*/  FFMA.FTZ R56, R9, R12, R56 ;  /* 0x0000000c09387223 */ /* 0x000fe20000010038 */
[----:B------:R-:W-:Y:S01]  /*0c20*/  FADD.FTZ R43, R43, R60 ;  /* 0x0000003c2b2b7221 */ /* 0x000fe20000010000 */
[----:B------:R-:W-:Y:S01]  /*0c30*/  FFMA.FTZ R55, R16, R60, R55 ;  /* 0x0000003c10377223 */ /* 0x000fe20000010037 */
[----:B------:R-:W-:Y:S01]  /*0c40*/  FADD.FTZ R91, R58, R13 ;  /* 0x0000000d3a5b7221 */ /* 0x000fe20000010000 */
[----:B------:R-:W-:-:S07]  /*0c50*/  FFMA.FTZ R92, R16, R13, R56 ;  /* 0x0000000d105c7223 */ /* 0x000fce0000010038 */
.L_x_1103:
[----:B----4-:R-:W-:Y:S05]  /*0c60*/  BSYNC.RECONVERGENT B0 ;  /* 0x0000000000007941 */ /* 0x010fea0003800200 */
.L_x_1102:
        /* <DEDUP_REMOVED lines=14> */
[----:B------:R-:W-:Y:S02]  /*0d50*/  HADD2.F32 R64, -RZ, R79.H0_H0 ;  /* 0x2000004fff407230 */ /* 0x000fe40000004100 */
[----:B0-----:R-:W-:-:S05]  /*0d60*/  @P1 IMAD.WIDE.U32 R60, R93, 0x8, R60 ;  /* 0x000000085d3c1825 */ /* 0x001fca00078e003c */
[----:B------:R0:W5:Y:S01]  /*0d70*/  @P1 LDG.E.64 R86, desc[UR8][R60.64] ;  /* 0x000000083c561981 */ /* 0x000162000c1e1b00 */
[----:B------:R-:W-:Y:S02]  /*0d80*/  IADD3 R93, PT, PT, R93, 0x80, RZ ;  /* 0x000000805d5d7810 */ /* 0x000fe40007ffe0ff */
[--C-:B---3--:R-:W-:Y:S02]  /*0d90*/  SHF.R.U64 R67, R56, 0x10, R57.reuse ;  /* 0x0000001038437819 */ /* 0x108fe40000001239 */
[----:B------:R-:W-:Y:S02]  /*0da0*/  MOV R63, R57 ;  /* 0x00000039003f7202 */ /* 0x000fe40000000f00 */
[----:B------:R-:W-:Y:S02]  /*0db0*/  SHF.R.U32.HI R68, RZ, 0x10, R57 ;  /* 0x00000010ff447819 */ /* 0x000fe40000011639 */
[----:B------:R-:W-:Y:S01]  /*0dc0*/  MOV R62, R56 ;  /* 0x00000038003e7202 */ /* 0x000fe20000000f00 */
[----:B----4-:R-:W-:Y:S01]  /*0dd0*/  HADD2.F32 R57, -RZ, R19.H0_H0 ;  /* 0x20000013ff397230 */ /* 0x010fe20000004100 */
[--C-:B------:R-:W-:Y:S01]  /*0de0*/  SHF.R.U64 R65, R18, 0x10, R19.reuse ;  /* 0x0000001012417819 */ /* 0x100fe20000001213 */
[----:B------:R-:W-:Y:S01]  /*0df0*/  HADD2.F32 R17, -RZ, R18.H0_H0 ;  /* 0x20000012ff117230 */ /* 0x000fe20000004100 */
[----:B------:R-:W-:-:S02]  /*0e00*/  SHF.R.U32.HI R94, RZ, 0x10, R19 ;  /* 0x00000010ff5e7819 */ /* 0x000fc40000011613 */
[C---:B------:R-:W-:Y:S01]  /*0e10*/  FADD.FTZ R56, -R0.reuse, R57 ;  /* 0x0000003900387221 */ /* 0x040fe20000010100 */
[----:B------:R-:W-:Y:S02]  /*0e20*/  HADD2.F32 R57, -RZ, R65.H0_H0 ;  /* 0x20000041ff397230 */ /* 0x000fe40000004100 */
[C---:B------:R-:W-:Y:S01]  /*0e30*/  FADD.FTZ R18, -R0.reuse, R17 ;  /* 0x0000001100127221 */ /* 0x040fe20000010100 */
[--C-:B------:R-:W-:Y:S02]  /*0e40*/  HADD2.F32 R19, -RZ, R77.reuse.H0_H0 ;  /* 0x2000004dff137230 */ /* 0x100fe40000004100 */
[----:B------:R-:W-:Y:S02]  /*0e50*/  HADD2.F32 R62, -RZ, R62.H0_H0 ;  /* 0x2000003eff3e7230 */ /* 0x000fe40000004100 */
[----:B-----5:R-:W-:Y:S01]  /*0e60*/  FMUL.FTZ R17, R7, R18 ;  /* 0x0000001207117220 */ /* 0x020fe20000410000 */
[----:B------:R-:W-:Y:S01]  /*0e70*/  FADD.FTZ R66, -R0, R57 ;  /* 0x0000003900427221 */ /* 0x000fe20000010100 */
[----:B------:R-:W-:-:S02]  /*0e80*/  HADD2.F32 R65, -RZ, R77.H1_H1 ;  /* 0x3000004dff417230 */ /* 0x000fc40000004100 */
[----:B------:R-:W-:Y:S01]  /*0e90*/  FMUL.FTZ R18, R19, R62 ;  /* 0x0000003e13127220 */ /* 0x000fe20000410000 */
[C---:B------:R-:W-:Y:S01]  /*0ea0*/  FMUL.FTZ R19, R7.reuse, R56 ;  /* 0x0000003807137220 */ /* 0x040fe20000410000 */
[----:B------:R-:W-:Y:S02]  /*0eb0*/  HADD2.F32 R56, -RZ, R67.H0_H0 ;  /* 0x20000043ff387230 */ /* 0x000fe40000004100 */
[----:B------:R-:W-:Y:S01]  /*0ec0*/  FMUL.FTZ R66, R7, R66 ;  /* 0x0000004207427220 */ /* 0x000fe20000410000 */
[----:B-1----:R-:W-:Y:S02]  /*0ed0*/  HADD2.F32 R59, -RZ, R94.H0_H0 ;  /* 0x2000005eff3b7230 */ /* 0x002fe40000004100 */
[----:B------:R-:W-:Y:S01]  /*0ee0*/  FFMA.FTZ R57, R17, R18, R92 ;  /* 0x0000001211397223 */ /* 0x000fe2000001005c */
[----:B------:R-:W-:Y:S02]  /*0ef0*/  HADD2.F32 R63, -RZ, R63.H0_H0 ;  /* 0x2000003fff3f7230 */ /* 0x000fe40000004100 */
[-C--:B------:R-:W-:Y:S01]  /*0f00*/  FMUL.FTZ R65, R65, R56.reuse ;  /* 0x0000003841417220 */ /* 0x080fe20000410000 */
[----:B------:R-:W-:Y:S01]  /*0f10*/  FADD.FTZ R37, R37, R56 ;  /* 0x0000003825257221 */ /* 0x000fe20000010000 */
[----:B------:R-:W-:Y:S01]  /*0f20*/  FFMA.FTZ R49, R66, R56, R49 ;  /* 0x0000003842317223 */ /* 0x000fe20000010031 */
[----:B------:R-:W-:Y:S01]  /*0f30*/  FADD.FTZ R56, R91, R18 ;  /* 0x000000125b387221 */ /* 0x000fe20000010000 */
[----:B0-----:R-:W-:-:S02]  /*0f40*/  HADD2.F32 R60, -RZ, R68.H0_H0 ;  /* 0x20000044ff3c7230 */ /* 0x001fc40000004100 */
[----:B------:R-:W-:Y:S01]  /*0f50*/  FADD.FTZ R68, -R0, R59 ;  /* 0x0000003b00447221 */ /* 0x000fe20000010100 */
[----:B------:R-:W-:Y:S02]  /*0f60*/  HADD2.F32 R67, -RZ, R79.H1_H1 ;  /* 0x3000004fff437230 */ /* 0x000fe40000004100 */
[----:B------:R-:W-:Y:S01]  /*0f70*/  FADD.FTZ R59, R56, R65 ;  /* 0x00000041383b7221 */ /* 0x000fe20000010000 */
[----:B------:R-:W-:Y:S01]  /*0f80*/  FMUL.FTZ R64, R64, R63 ;  /* 0x0000003f40407220 */ /* 0x000fe20000410000 */
        /* <DEDUP_REMOVED lines=13> */
.L_x_1105:
[----:B------:R-:W-:Y:S05]  /*1060*/  BSYNC.RECONVERGENT B0 ;  /* 0x0000000000007941 */ /* 0x000fea0003800200 */
.L_x_1104:
        /* <DEDUP_REMOVED lines=14> */
[----:B------:R-:W-:Y:S02]  /*1150*/  HADD2.F32 R70, -RZ, R95.H0_H0 ;  /* 0x2000005fff467230 */ /* 0x000fe40000004100 */
[----:B0-----:R-:W-:-:S05]  /*1160*/  @P1 IMAD.WIDE.U32 R62, R93, 0x8, R62 ;  /* 0x000000085d3e1825 */ /* 0x001fca00078e003e */
[----:B------:R0:W5:Y:S01]  /*1170*/  @P1 LDG.E.64 R88, desc[UR8][R62.64] ;  /* 0x000000083e581981 */ /* 0x000162000c1e1b00 */
[----:B---3--:R-:W-:Y:S02]  /*1180*/  MOV R71, R58 ;  /* 0x0000003a00477202 */ /* 0x008fe40000000f00 */
[--C-:B------:R-:W-:Y:S02]  /*1190*/  SHF.R.U64 R75, R58, 0x10, R59.reuse ;  /* 0x000000103a4b7819 */ /* 0x100fe4000000123b */
[----:B------:R-:W-:Y:S02]  /*11a0*/  MOV R74, R59 ;  /* 0x0000003b004a7202 */ /* 0x000fe40000000f00 */
[----:B------:R-:W-:Y:S02]  /*11b0*/  SHF.R.U32.HI R93, RZ, 0x10, R59 ;  /* 0x00000010ff5d7819 */ /* 0x000fe4000001163b */
[--C-:B----4-:R-:W-:Y:S02]  /*11c0*/  SHF.R.U64 R72, R56, 0x10, R57.reuse ;  /* 0x0000001038487819 */ /* 0x110fe40000001239 */
[----:B------:R-:W-:Y:S01]  /*11d0*/  SHF.R.U32.HI R58, RZ, 0x10, R57 ;  /* 0x00000010ff3a7819 */ /* 0x000fe20000011639 */
[----:B------:R-:W-:-:S02]  /*11e0*/  HADD2.F32 R59, -RZ, R56.H0_H0 ;  /* 0x20000038ff3b7230 */ /* 0x000fc40000004100 */
[----:B------:R-:W-:Y:S02]  /*11f0*/  HADD2.F32 R73, -RZ, R57.H0_H0 ;  /* 0x20000039ff497230 */ /* 0x000fe40000004100 */
[----:B0-----:R-:W-:Y:S02]  /*1200*/  HADD2.F32 R63, -RZ, R72.H0_H0 ;  /* 0x20000048ff3f7230 */ /* 0x001fe40000004100 */
[----:B------:R-:W-:Y:S02]  /*1210*/  HADD2.F32 R61, -RZ, R58.H0_H0 ;  /* 0x2000003aff3d7230 */ /* 0x000fe40000004100 */
[C---:B------:R-:W-:Y:S01]  /*1220*/  FADD.FTZ R56, -R0.reuse, R59 ;  /* 0x0000003b00387221 */ /* 0x040fe20000010100 */
[----:B------:R-:W-:Y:S02]  /*1230*/  HADD2.F32 R57, -RZ, R71.H0_H0 ;  /* 0x20000047ff397230 */ /* 0x000fe40000004100 */
[C---:B------:R-:W-:Y:S01]  /*1240*/  FADD.FTZ R58, -R0.reuse, R73 ;  /* 0x00000049003a7221 */ /* 0x040fe20000010100 */
[C---:B------:R-:W-:Y:S01]  /*1250*/  FADD.FTZ R76, -R0.reuse, R63 ;  /* 0x0000003f004c7221 */ /* 0x040fe20000010100 */
[----:B------:R-:W-:Y:S01]  /*1260*/  FADD.FTZ R78, -R0, R61 ;  /* 0x0000003d004e7221 */ /* 0x000fe20000010100 */
[----:B------:R-:W-:-:S02]  /*1270*/  HADD2.F32 R59, -RZ, R74.H0_H0 ;  /* 0x2000004aff3b7230 */ /* 0x000fc40000004100 */
[----:B-----5:R-:W-:Y:S01]  /*1280*/  FMUL.FTZ R71, R7, R56 ;  /* 0x0000003807477220 */ /* 0x020fe20000410000 */
[----:B------:R-:W-:Y:S02]  /*1290*/  HADD2.F32 R74, -RZ, R95.H1_H1 ;  /* 0x3000005fff4a7230 */ /* 0x000fe40000004100 */
[-C--:B------:R-:W-:Y:S01]  /*12a0*/  FMUL.FTZ R70, R70, R57.reuse ;  /* 0x0000003946467220 */ /* 0x080fe20000410000 */
[----:B------:R-:W-:Y:S02]  /*12b0*/  HADD2.F32 R0, -RZ, R75.H0_H0 ;  /* 0x2000004bff007230 */ /* 0x000fe40000004100 */
[----:B------:R-:W-:Y:S01]  /*12c0*/  FADD.FTZ R32, R32, R57 ;  /* 0x0000003920207221 */ /* 0x000fe20000010000 */
[--C-:B------:R-:W-:Y:S02]  /*12d0*/  HADD2.F32 R72, -RZ, R96.reuse.H0_H0 ;  /* 0x20000060ff487230 */ /* 0x100fe40000004100 */
[----:B------:R-:W-:Y:S01]  /*12e0*/  FFMA.FTZ R44, R71, R57, R44 ;  /* 0x00000039472c7223 */ /* 0x000fe2000001002c */
[----:B------:R-:W-:Y:S01]  /*12f0*/  FMUL.FTZ R76, R7, R76 ;  /* 0x0000004c074c7220 */ /* 0x000fe20000410000 */
[----:B------:R-:W-:Y:S01]  /*1300*/  FMUL.FTZ R74, R74, R0 ;  /* 0x000000004a4a7220 */ /* 0x000fe20000410000 */
[----:B------:R-:W-:Y:S01]  /*1310*/  FADD.FTZ R91, R91, R70 ;  /* 0x000000465b5b7221 */ /* 0x000fe20000010000 */
[----:B------:R-:W-:Y:S01]  /*1320*/  FFMA.FTZ R57, R71, R70, R92 ;  /* 0x0000004647397223 */ /* 0x000fe2000001005c */
[----:B------:R-:W-:Y:S01]  /*1330*/  FMUL.FTZ R73, R7, R58 ;  /* 0x0000003a07497220 */ /* 0x000fe20000410000 */
[----:B------:R-:W-:-:S02]  /*1340*/  HADD2.F32 R75, -RZ, R96.H1_H1 ;  /* 0x30000060ff4b7230 */ /* 0x000fc40000004100 */
[----:B------:R-:W-:Y:S01]  /*1350*/  FADD.FTZ R33, R33, R0 ;  /* 0x0000000021217221 */ /* 0x000fe20000010000 */
[----:B------:R-:W-:Y:S02]  /*1360*/  HADD2.F32 R58, -RZ, R93.H0_H0 ;  /* 0x2000005dff3a7230 */ /* 0x000fe40000004100 */
[----:B------:R-:W-:Y:S01]  /*1370*/  FFMA.FTZ R45, R76, R0, R45 ;  /* 0x000000004c2d7223 */ /* 0x000fe2000001002d */
[-C--:B------:R-:W-:Y:S01]  /*1380*/  FMUL.FTZ R72, R72, R59.reuse ;  /* 0x0000003b48487220 */ /* 0x080fe20000410000 */
[----:B------:R-:W-:Y:S01]  /*1390*/  FADD.FTZ R91, R91, R74 ;  /* 0x0000004a5b5b7221 */ /* 0x000fe20000010000 */
[----:B------:R-:W-:Y:S01]  /*13a0*/  FFMA.FTZ R0, R76, R74, R57 ;  /* 0x0000004a4c007223 */ /* 0x000fe20000010039 */
[----:B------:R-:W-:Y:S01]  /*13b0*/  FMUL.FTZ R75, R75, R58 ;  /* 0x0000003a4b4b7220 */ /* 0x000fe20000410000 */
        /* <DEDUP_REMOVED lines=9> */
.L_x_1107:
[----:B------:R-:W-:Y:S05]  /*1450*/  BSYNC.RECONVERGENT B0 ;  /* 0x0000000000007941 */ /* 0x000fea0003800200 */
.L_x_1106:
        /* <DEDUP_REMOVED lines=32> */
.L_x_1109:
[----:B------:R-:W-:Y:S05]  /*1660*/  BSYNC.RECONVERGENT B0 ;  /* 0x0000000000007941 */ /* 0x000fea0003800200 */
.L_x_1108:
        /* <DEDUP_REMOVED lines=21> */
[----:B------:R-:W-:Y:S01]  /*17c0*/  FADD.FTZ R58, R63, R58 ;  /* 0x0000003a3f3a7221 */ /* 0x000fe20000010000 */
[----:B-----5:R-:W-:Y:S02]  /*17d0*/  @P0 HADD2.F32 R56, -RZ, R90.H0_H0 ;  /* 0x2000005aff380230 */ /* 0x020fe40000004100 */
        /* <DEDUP_REMOVED lines=21> */
[----:B------:R-:W-:Y:S01]  /*1930*/  FMUL.FTZ R61, R7, R60 ;  /* 0x0000003c073d7220 */ /* 0x000fe20000410000 */
[----:B------:R-:W-:-:S02]  /*1940*/  ISETP.GE.U32.AND P6, PT, R8, 0x1000000, PT ;  /* 0x010000000800780c */ /* 0x000fc40003fc6070 */
[----:B------:R-:W-:Y:S01]  /*1950*/  FADD.FTZ R106, R13, -R104 ;  /* 0x800000680d6a7221 */ /* 0x000fe20000010000 */
[----:B------:R-:W-:Y:S01]  /*1960*/  FMUL.FTZ R61, R61, R56 ;  /* 0x000000383d3d7220 */ /* 0x000fe20000410000 */
[----:B------:R-:W-:Y:S01]  /*1970*/  @P5 HADD2.F32 R62, -RZ, R82.H0_H0 ;  /* 0x20000052ff3e5230 */ /* 0x000fe20000004100 */
[----:B------:R-:W-:Y:S02]  /*1980*/  CS2R R104, SRZ ;  /* 0x0000000000687805 */ /* 0x000fe4000001ff00 */
[----:B------:R-:W-:Y:S01]  /*1990*/  FMUL.FTZ R63, R61, UR13 ;  /* 0x0000000d3d3f7c20 */ /* 0x000fe20008410000 */
[----:B------:R-:W-:-:S03]  /*19a0*/  FMUL.FTZ R61, R7, R90 ;  /* 0x0000005a073d7220 */ /* 0x000fc60000410000 */
[----:B------:R-:W-:Y:S01]  /*19b0*/  @P5 FMUL.FTZ R92, R63, R62 ;  /* 0x0000003e3f5c5220 */ /* 0x000fe20000410000 */
[----:B------:R-:W-:Y:S01]  /*19c0*/  FMUL.FTZ R61, R61, R56 ;  /* 0x000000383d3d7220 */ /* 0x000fe20000410000 */
[----:B------:R-:W-:Y:S02]  /*19d0*/  MOV R62, RZ ;  /* 0x000000ff003e7202 */ /* 0x000fe40000000f00 */
[----:B------:R0:W-:Y:S01]  /*19e0*/  F2F.F16.F32 R109, R92 ;  /* 0x0000005c006d7304 */ /* 0x0001e20000200800 */
[----:B------:R-:W-:Y:S01]  /*19f0*/  FMUL.FTZ R90, R61, UR13 ;  /* 0x0000000d3d5a7c20 */ /* 0x000fe20008410000 */
[----:B0-----:R-:W-:Y:S01]  /*1a00*/  HFMA2 R92, -RZ, RZ, 0, 0 ;  /* 0x00000000ff5c7431 */ /* 0x001fe200000001ff */
[----:B--2---:R-:W-:-:S05]  /*1a10*/  @P5 MOV R60, R58 ;  /* 0x0000003a003c5202 */ /* 0x004fca0000000f00 */
[----:B------:R-:W-:-:S05]  /*1a20*/  @P5 HADD2.F32 R60, -RZ, R60.H0_H0 ;  /* 0x2000003cff3c5230 */ /* 0x000fca0000004100 */
[----:B------:R-:W-:Y:S01]  /*1a30*/  @P5 FMUL.FTZ R91, R63, R60 ;  /* 0x0000003c3f5b5220 */ /* 0x000fe20000410000 */
[----:B------:R-:W-:Y:S01]  /*1a40*/  FFMA.FTZ R63, R9, R94, R57 ;  /* 0x0000005e093f7223 */ /* 0x000fe20000010039 */
[----:B------:R-:W-:Y:S02]  /*1a50*/  LOP3.LUT P5, RZ, R8, 0xff0000, RZ, 0xc0, !PT ;  /* 0x00ff000008ff7812 */ /* 0x000fe400078ac0ff */
[----:B------:R-:W-:Y:S01]  /*1a60*/  FADD.FTZ R28, R28, R91 ;  /* 0x0000005b1c1c7221 */ /* 0x000fe20000010000 */
[----:B------:R-:W-:Y:S01]  /*1a70*/  FADD.FTZ R60, R12, -R63 ;  /* 0x8000003f0c3c7221 */ /* 0x000fe20000010000 */
[----:B------:R-:W-:-:S03]  /*1a80*/  @P1 HADD2.F32 R63, -RZ, R102.H0_H0 ;  /* 0x20000066ff3f1230 */ /* 0x000fc60000004100 */
[C---:B------:R-:W-:Y:S02]  /*1a90*/  FMUL.FTZ R61, R7.reuse, R60 ;  /* 0x0000003c073d7220 */ /* 0x040fe40000410000 */
[----:B------:R-:W-:Y:S01]  /*1aa0*/  @P1 FMUL.FTZ R62, R90, R63 ;  /* 0x0000003f5a3e1220 */ /* 0x000fe20000410000 */
[----:B------:R-:W-:Y:S01]  /*1ab0*/  FMUL.FTZ R63, R7, R106 ;  /* 0x0000006a073f7220 */ /* 0x000fe20000410000 */
[-C--:B------:R-:W-:Y:S01]  /*1ac0*/  FMUL.FTZ R61, R61, R56.reuse ;  /* 0x000000383d3d7220 */ /* 0x080fe20000410000 */
[----:B------:R-:W-:Y:S01]  /*1ad0*/  @P6 SHF.R.U32.HI R106, RZ, 0x10, R59 ;  /* 0x00000010ff6a6819 */ /* 0x000fe2000001163b */
[----:B------:R-:W-:Y:S02]  /*1ae0*/  @P5 HADD2.F32 R60, -RZ, R83.H0_H0 ;  /* 0x20000053ff3c5230 */ /* 0x000fe40000004100 */
[----:B------:R-:W-:Y:S01]  /*1af0*/  FMUL.FTZ R63, R63, R56 ;  /* 0x000000383f3f7220 */ /* 0x000fe20000410000 */
[----:B------:R-:W-:Y:S01]  /*1b00*/  FMUL.FTZ R93, R61, UR13 ;  /* 0x0000000d3d5d7c20 */ /* 0x000fe20008410000 */
[----:B------:R-:W0:Y:S01]  /*1b10*/  F2F.F16.F32 R62, R62 ;  /* 0x0000003e003e7304 */ /* 0x000e220000200800 */
[----:B------:R-:W-:-:S02]  /*1b20*/  @P6 HADD2.F32 R106, -RZ, R106.H0_H0 ;  /* 0x2000006aff6a6230 */ /* 0x000fc40000004100 */
[----:B------:R-:W-:Y:S01]  /*1b30*/  FMUL.FTZ R103, R63, UR13 ;  /* 0x0000000d3f677c20 */ /* 0x000fe20008410000 */
[----:B------:R-:W-:Y:S01]  /*1b40*/  @P5 FMUL.FTZ R104, R93, R60 ;  /* 0x0000003c5d685220 */ /* 0x000fe20000410000 */
[----:B------:R-:W-:Y:S02]  /*1b50*/  @P6 HADD2.F32 R60, -RZ, R102.H1_H1 ;  /* 0x30000066ff3c6230 */ /* 0x000fe40000004100 */
[----:B------:R-:W-:-:S03]  /*1b60*/  @P6 FMUL.FTZ R92, R103, R106 ;  /* 0x0000006a675c6220 */ /* 0x000fc60000410000 */
[----:B------:R-:W-:Y:S01]  /*1b70*/  @P6 FMUL.FTZ R105, R103, R60 ;  /* 0x0000003c67696220 */ /* 0x000fe20000410000 */
[----:B------:R-:W-:Y:S01]  /*1b80*/  F2F.F16.F32 R104, R104 ;  /* 0x0000006800687304 */ /* 0x000fe20000200800 */
[----:B------:R-:W1:Y:S01]  /*1b90*/  LDC.64 R60, c[0x0][0x468] ;  /* 0x00011a00ff3c7b82 */ /* 0x000e620000000a00 */
[----:B------:R-:W-:Y:S01]  /*1ba0*/  FADD.FTZ R31, R31, R92 ;  /* 0x0000005c1f1f7221 */ /* 0x000fe20000010000 */
[----:B0-----:R-:W-:-:S05]  /*1bb0*/  IMAD.WIDE.U32 R62, R62, 0x10000, RZ ;  /* 0x000100003e3e7825 */ /* 0x001fca00078e00ff */
[----:B------:R-:W0:Y:S01]  /*1bc0*/  F2F.F16.F32 R105, R105 ;  /* 0x0000006900697304 */ /* 0x000e220000200800 */
[----:B------:R-:W-:Y:S02]  /*1bd0*/  LOP3.LUT R62, R62, R109, RZ, 0xfc, !PT ;  /* 0x0000006d3e3e7212 */ /* 0x000fe400078efcff */
[----:B0-----:R-:W-:Y:S01]  /*1be0*/  SHF.L.U32 R107, R105, 0x10, RZ ;  /* 0x00000010696b7819 */ /* 0x001fe200000006ff */
[----:B-1----:R-:W-:Y:S01]  /*1bf0*/  IMAD.WIDE.U32 R60, R6, 0x8, R60 ;  /* 0x00000008063c7825 */ /* 0x002fe200078e003c */
[----:B------:R-:W-:Y:S02]  /*1c00*/  MOV R105, RZ ;  /* 0x000000ff00697202 */ /* 0x000fe40000000f00 */
[----:B------:R-:W-:Y:S02]  /*1c10*/  LOP3.LUT R63, R63, R107, R104, 0xfe, !PT ;  /* 0x0000006b3f3f7212 */ /* 0x000fe400078efe68 */
[----:B------:R-:W-:Y:S01]  /*1c20*/  @P1 SHF.R.U64 R107, R58, 0x10, R59 ;  /* 0x000000103a6b1819 */ /* 0x000fe2000000123b */
[----:B------:R-:W-:Y:S01]  /*1c30*/  HFMA2 R58, -RZ, RZ, 0, 0 ;  /* 0x00000000ff3a7431 */ /* 0x000fe200000001ff */
[----:B------:R-:W-:Y:S01]  /*1c40*/  @P5 MOV R104, R59 ;  /* 0x0000003b00685202 */ /* 0x000fe20000000f00 */
[----:B------:R0:W-:Y:S01]  /*1c50*/  STG.E.64 desc[UR8][R60.64], R62 ;  /* 0x0000003e3c007986 */ /* 0x0001e2000c101b08 */
[----:B------:R-:W-:Y:S01]  /*1c60*/  IADD3 R6, PT, PT, R6, 0x80, RZ ;  /* 0x0000008006067810 */ /* 0x000fe20007ffe0ff */
[----:B------:R-:W-:-:S02]  /*1c70*/  @P1 HADD2.F32 R59, -RZ, R107.H0_H0 ;  /* 0x2000006bff3b1230 */ /* 0x000fc40000004100 */
[----:B------:R-:W-:-:S03]  /*1c80*/  @P5 HADD2.F32 R104, -RZ, R104.H0_H0 ;  /* 0x20000068ff685230 */ /* 0x000fc60000004100 */
[----:B------:R-:W-:Y:S02]  /*1c90*/  @P1 FMUL.FTZ R58, R90, R59 ;  /* 0x0000003b5a3a1220 */ /* 0x000fe40000410000 */
[----:B------:R-:W-:Y:S02]  /*1ca0*/  @P5 FMUL.FTZ R105, R93, R104 ;  /* 0x000000685d695220 */ /* 0x000fe40000410000 */
[----:B------:R-:W-:Y:S02]  /*1cb0*/  FADD.FTZ R29, R29, R58 ;  /* 0x0000003a1d1d7221 */ /* 0x000fe40000010000 */
[----:B------:R-:W-:-:S07]  /*1cc0*/  FADD.FTZ R30, R30, R105 ;  /* 0x000000691e1e7221 */ /* 0x000fce0000010000 */
.L_x_1114:
[----:B------:R-:W-:Y:S05]  /*1cd0*/  BSYNC.RECONVERGENT B1 ;  /* 0x0000000000017941 */ /* 0x000fea0003800200 */
.L_x_1113:
[----:B------:R-:W-:Y:S04]  /*1ce0*/  BSSY.RECONVERGENT B1, `(.L_x_1115) ;  /* 0x0000048000017945 */ /* 0x000fe80003800200 */
[----:B------:R-:W-:Y:S05]  /*1cf0*/  @!P2 BRA `(.L_x_1116) ;  /* 0x000000040018a947 */ /* 0x000fea0003800000 */
[----:B------:R-:W1:Y:S02]  /*1d00*/  LDC.64 R58, c[0x0][0x390] ;  /* 0x0000e400ff3a7b82 */ /* 0x000e640000000a00 */
[----:B-1----:R-:W-:-:S06]  /*1d10*/  IMAD.WIDE.U32 R58, R6, 0x8, R58 ;  /* 0x00000008063a7825 */ /* 0x002fcc00078e003a */
[----:B------:R-:W2:Y:S01]  /*1d20*/  LDG.E.64 R58, desc[UR8][R58.64] ;  /* 0x000000083a3a7981 */ /* 0x000ea2000c1e1b00 */
[----:B------:R-:W-:Y:S01]  /*1d30*/  LOP3.LUT P5, RZ, R15, 0xff, RZ, 0xc0, !PT ;  /* 0x000000ff0fff7812 */ /* 0x000fe200078ac0ff */
[-CC-:B0-----:R-:W-:Y:S01]  /*1d40*/  FFMA.FTZ R61, R17, R94.reuse, R57.reuse ;  /* 0x0000005e113d7223 */ /* 0x181fe20000010039 */
        /* <DEDUP_REMOVED lines=28> */
[----:B------:R-:W-:-:S03]  /*1f10*/  @P1 HADD2.F32 R63, -RZ, R97.H1_H1 ;  /* 0x30000061ff3f1230 */ /* 0x000fc60000004100 */
        /* <DEDUP_REMOVED lines=36> */
.L_x_1116:
[----:B------:R-:W-:Y:S05]  /*2160*/  BSYNC.RECONVERGENT B1 ;  /* 0x0000000000017941 */ /* 0x000fea0003800200 */
.L_x_1115:
[----:B------:R-:W-:Y:S05]  /*2170*/  @!P3 BRA `(.L_x_1117) ;  /* 0x000000340020b947 */ /* 0x000fea0003800000 */
[----:B------:R-:W2:Y:S02]  /*2180*/  LDC.64 R58, c[0x0][0x390] ;  /* 0x0000e400ff3a7b82 */ /* 0x000ea40000000a00 */
[----:B--2---:R-:W-:-:S06]  /*2190*/  IMAD.WIDE.U32 R58, R6, 0x8, R58 ;  /* 0x00000008063a7825 */ /* 0x004fcc00078e003a */
[----:B------:R-:W2:Y:S01]  /*21a0*/  LDG.E.64 R58, desc[UR8][R58.64] ;  /* 0x000000083a3a7981 */ /* 0x000ea2000c1e1b00 */
[-CC-:B01----:R-:W-:Y:S01]  /*21b0*/  FFMA.FTZ R61, R71, R94.reuse, R57.reuse ;  /* 0x0000005e473d7223 */ /* 0x183fe20000010039 */
[C---:B------:R-:W-:Y:S01]  /*21c0*/  LOP3.LUT P5, RZ, R69.reuse, 0xff, RZ, 0xc0, !PT ;  /* 0x000000ff45ff7812 */ /* 0x040fe200078ac0ff */
[----:B------:R-:W-:Y:S01]  /*21d0*/  FFMA.FTZ R91, R76, R94, R57 ;  /* 0x0000005e4c5b7223 */ /* 0x000fe20000010039 */
[----:B------:R-:W-:Y:S01]  /*21e0*/  CS2R R62, SRZ ;  /* 0x00000000003e7805 */ /* 0x000fe2000001ff00 */
[----:B------:R-:W-:Y:S01]  /*21f0*/  FADD.FTZ R60, R70, -R61 ;  /* 0x8000003d463c7221 */ /* 0x000fe20000010000 */
[C---:B------:R-:W-:Y:S01]  /*2200*/  LOP3.LUT P1, RZ, R69.reuse, 0xff00, RZ, 0xc0, !PT ;  /* 0x0000ff0045ff7812 */ /* 0x040fe2000782c0ff */
[----:B------:R-:W-:Y:S01]  /*2210*/  FADD.FTZ R92, R74, -R91 ;  /* 0x8000005b4a5c7221 */ /* 0x000fe20000010000 */
[----:B------:R-:W-:Y:S01]  /*2220*/  ISETP.GE.U32.AND P6, PT, R69, 0x1000000, PT ;  /* 0x010000004500780c */ /* 0x000fe20003fc6070 */
[----:B------:R-:W-:-:S04]  /*2230*/  FMUL.FTZ R61, R7, R60 ;  /* 0x0000003c073d7220 */ /* 0x000fc80000410000 */
[----:B------:R-:W-:Y:S02]  /*2240*/  FMUL.FTZ R61, R61, R56 ;  /* 0x000000383d3d7220 */ /* 0x000fe40000410000 */
[--C-:B------:R-:W-:Y:S02]  /*2250*/  @P5 HADD2.F32 R90, -RZ, R99.reuse.H0_H0 ;  /* 0x20000063ff5a5230 */ /* 0x100fe40000004100 */
[----:B------:R-:W-:Y:S01]  /*2260*/  FMUL.FTZ R93, R61, UR13 ;  /* 0x0000000d3d5d7c20 */ /* 0x000fe20008410000 */
[-CC-:B------:R-:W-:Y:S01]  /*2270*/  FFMA.FTZ R61, R73, R94.reuse, R57.reuse ;  /* 0x0000005e493d7223 */ /* 0x180fe20000010039 */
[----:B------:R-:W-:Y:S01]  /*2280*/  FFMA.FTZ R94, R78, R94, R57 ;  /* 0x0000005e4e5e7223 */ /* 0x000fe20000010039 */
[----:B------:R-:W-:Y:S01]  /*2290*/  FMUL.FTZ R57, R7, R92 ;  /* 0x0000005c07397220 */ /* 0x000fe20000410000 */
[----:B------:R-:W-:Y:S01]  /*22a0*/  @P5 FMUL.FTZ R62, R93, R90 ;  /* 0x0000005a5d3e5220 */ /* 0x000fe20000410000 */
[----:B------:R-:W-:Y:S01]  /*22b0*/  FADD.FTZ R90, R72, -R61 ;  /* 0x8000003d485a7221 */ /* 0x000fe20000010000 */
[----:B------:R-:W-:Y:S01]  /*22c0*/  FADD.FTZ R94, R75, -R94 ;  /* 0x8000005e4b5e7221 */ /* 0x000fe20000010000 */
[----:B------:R-:W-:Y:S01]  /*22d0*/  FMUL.FTZ R57, R57, R56 ;  /* 0x0000003839397220 */ /* 0x000fe20000410000 */
[----:B------:R-:W-:-:S02]  /*22e0*/  @P1 HADD2.F32 R61, -RZ, R99.H1_H1 ;  /* 0x30000063ff3d1230 */ /* 0x000fc40000004100 */
[----:B------:R-:W-:Y:S01]  /*22f0*/  FMUL.FTZ R91, R7, R90 ;  /* 0x0000005a075b7220 */ /* 0x000fe20000410000 */
[----:B------:R-:W-:Y:S01]  /*2300*/  F2F.F16.F32 R105, R62 ;  /* 0x0000003e00697304 */ /* 0x000fe20000200800 */
[----:B------:R-:W-:Y:S01]  /*2310*/  FMUL.FTZ R90, R57, UR13 ;  /* 0x0000000d395a7c20 */ /* 0x000fe20008410000 */
[----:B------:R-:W-:Y:S01]  /*2320*/  FMUL.FTZ R57, R7, R94 ;  /* 0x0000005e07397220 */ /* 0x000fe20000410000 */
[----:B------:R-:W-:-:S03]  /*2330*/  FMUL.FTZ R7, R91, R56 ;  /* 0x000000385b077220 */ /* 0x000fc60000410000 */
[----:B------:R-:W-:Y:S01]  /*2340*/  FMUL.FTZ R57, R57, R56 ;  /* 0x0000003839397220 */ /* 0x000fe20000410000 */
[----:B------:R-:W-:Y:S02]  /*2350*/  @P6 HADD2.F32 R56, -RZ, R100.H1_H1 ;  /* 0x30000064ff386230 */ /* 0x000fe40000004100 */
[----:B------:R-:W-:Y:S01]  /*2360*/  FMUL.FTZ R7, R7, UR13 ;  /* 0x0000000d07077c20 */ /* 0x000fe20008410000 */
[----:B------:R-:W-:Y:S01]  /*2370*/  FMUL.FTZ R91, R57, UR13 ;  /* 0x0000000d395b7c20 */ /* 0x000fe20008410000 */
[----:B--2---:R-:W-:-:S05]  /*2380*/  @P5 MOV R60, R58 ;  /* 0x0000003a003c5202 */ /* 0x004fca0000000f00 */
[----:B------:R-:W-:-:S05]  /*2390*/  @P5 HADD2.F32 R60, -RZ, R60.H0_H0 ;  /* 0x2000003cff3c5230 */ /* 0x000fca0000004100 */
[----:B------:R-:W-:Y:S01]  /*23a0*/  @P5 FMUL.FTZ R63, R93, R60 ;  /* 0x0000003c5d3f5220 */ /* 0x000fe20000410000 */
[----:B------:R-:W-:Y:S01]  /*23b0*/  LOP3.LUT P5, RZ, R69, 0xff0000, RZ, 0xc0, !PT ;  /* 0x00ff000045ff7812 */ /* 0x000fe200078ac0ff */
[----:B------:R-:W-:Y:S01]  /*23c0*/  HFMA2 R60, -RZ, RZ, 0, 0 ;  /* 0x00000000ff3c7431 */ /* 0x000fe200000001ff */
[----:B------:R-:W-:Y:S01]  /*23d0*/  CS2R R92, SRZ ;  /* 0x00000000005c7805 */ /* 0x000fe2000001ff00 */
[----:B------:R-:W-:Y:S01]  /*23e0*/  FADD.FTZ R20, R20, R63 ;  /* 0x0000003f14147221 */ /* 0x000fe20000010000 */
[----:B------:R-:W-:Y:S02]  /*23f0*/  @P6 FMUL.FTZ R93, R91, R56 ;  /* 0x000000385b5d6220 */ /* 0x000fe40000410000 */
[----:B------:R-:W0:Y:S01]  /*2400*/  LDC.64 R56, c[0x0][0x468] ;  /* 0x00011a00ff387b82 */ /* 0x000e220000000a00 */
[----:B------:R-:W-:-:S03]  /*2410*/  @P1 FMUL.FTZ R60, R90, R61 ;  /* 0x0000003d5a3c1220 */ /* 0x000fc60000410000 */
[----:B------:R-:W1:Y:S03]  /*2420*/  F2F.F16.F32 R93, R93 ;  /* 0x0000005d005d7304 */ /* 0x000e660000200800 */
[----:B------:R-:W-:-:S05]  /*2430*/  @P5 HADD2.F32 R94, -RZ, R100.H0_H0 ;  /* 0x20000064ff5e5230 */ /* 0x000fca0000004100 */
[----:B------:R-:W-:Y:S01]  /*2440*/  @P5 FMUL.FTZ R92, R7, R94 ;  /* 0x0000005e075c5220 */ /* 0x000fe20000410000 */
[----:B------:R-:W2:Y:S01]  /*2450*/  F2F.F16.F32 R60, R60 ;  /* 0x0000003c003c7304 */ /* 0x000ea20000200800 */
[----:B------:R-:W-:Y:S02]  /*2460*/  @P6 SHF.R.U32.HI R94, RZ, 0x10, R59 ;  /* 0x00000010ff5e6819 */ /* 0x000fe4000001163b */
[----:B-1----:R-:W-:-:S03]  /*2470*/  SHF.L.U32 R103, R93, 0x10, RZ ;  /* 0x000000105d677819 */ /* 0x002fc600000006ff */
[----:B------:R-:W-:Y:S02]  /*2480*/  @P6 HADD2.F32 R62, -RZ, R94.H0_H0 ;  /* 0x2000005eff3e6230 */ /* 0x000fe40000004100 */
[----:B------:R-:W1:Y:S01]  /*2490*/  F2F.F16.F32 R92, R92 ;  /* 0x0000005c005c7304 */ /* 0x000e620000200800 */
[----:B------:R-:W-:Y:S01]  /*24a0*/  MOV R93, RZ ;  /* 0x000000ff005d7202 */ /* 0x000fe20000000f00 */
[----:B0-----:R-:W-:-:S04]  /*24b0*/  IMAD.WIDE.U32 R56, R6, 0x8, R56 ;  /* 0x0000000806387825 */ /* 0x001fc800078e0038 */
[----:B------:R-:W-:Y:S02]  /*24c0*/  HFMA2 R6, -RZ, RZ, 0, 0 ;  /* 0x00000000ff067431 */ /* 0x000fe400000001ff */
[----:B--2---:R-:W-:-:S03]  /*24d0*/  IMAD.WIDE.U32 R60, R60, 0x10000, RZ ;  /* 0x000100003c3c7825 */ /* 0x004fc600078e00ff */
[----:B------:R-:W-:Y:S02]  /*24e0*/  LOP3.LUT R60, R60, R105, RZ, 0xfc, !PT ;  /* 0x000000693c3c7212 */ /* 0x000fe400078efcff */
[----:B-1----:R-:W-:Y:S02]  /*24f0*/  LOP3.LUT R61, R61, R103, R92, 0xfe, !PT ;  /* 0x000000673d3d7212 */ /* 0x002fe400078efe5c */
[----:B------:R-:W-:Y:S01]  /*2500*/  @P1 SHF.R.U64 R103, R58, 0x10, R59 ;  /* 0x000000103a671819 */ /* 0x000fe2000000123b */
[----:B------:R-:W-:Y:S01]  /*2510*/  HFMA2 R58, -RZ, RZ, 0, 0 ;  /* 0x00000000ff3a7431 */ /* 0x000fe200000001ff */
[----:B------:R-:W-:Y:S01]  /*2520*/  @P5 MOV R92, R59 ;  /* 0x0000003b005c5202 */ /* 0x000fe20000000f00 */
[----:B------:R3:W-:Y:S02]  /*2530*/  STG.E.64 desc[UR8][R56.64], R60 ;  /* 0x0000003c38007986 */ /* 0x0007e4000c101b08 */
[----:B------:R-:W-:Y:S02]  /*2540*/  @P1 HADD2.F32 R59, -RZ, R103.H0_H0 ;  /* 0x20000067ff3b1230 */ /* 0x000fe40000004100 */
[----:B------:R-:W-:-:S02]  /*2550*/  @P5 HADD2.F32 R92, -RZ, R92.H0_H0 ;  /* 0x2000005cff5c5230 */ /* 0x000fc40000004100 */
[----:B------:R-:W-:Y:S01]  /*2560*/  @P6 FMUL.FTZ R58, R91, R62 ;  /* 0x0000003e5b3a6220 */ /* 0x000fe20000410000 */
[----:B------:R-:W-:Y:S02]  /*2570*/  @P1 FMUL.FTZ R6, R90, R59 ;  /* 0x0000003b5a061220 */ /* 0x000fe40000410000 */
[----:B------:R-:W-:Y:S01]  /*2580*/  @P5 FMUL.FTZ R93, R7, R92 ;  /* 0x0000005c075d5220 */ /* 0x000fe20000410000 */
[----:B------:R-:W-:Y:S01]  /*2590*/  FADD.FTZ R23, R23, R58 ;  /* 0x0000003a17177221 */ /* 0x000fe20000010000 */
[----:B------:R-:W-:Y:S02]  /*25a0*/  FADD.FTZ R21, R21, R6 ;  /* 0x0000000615157221 */ /* 0x000fe40000010000 */
[----:B------:R-:W-:Y:S01]  /*25b0*/  FADD.FTZ R22, R22, R93 ;  /* 0x0000005d16167221 */ /* 0x000fe20000010000 */
[----:B---3--:R-:W-:Y:S06]  /*25c0*/  BRA `(.L_x_1117) ;  /* 0x00000030000c7947 */ /* 0x008fec0003800000 */
.L_x_1112:
[----:B------:R-:W-:Y:S04]  /*25d0*/  BSSY.RECONVERGENT B1, `(.L_x_1118) ;  /* 0x0000054000017945 */ /* 0x000fe80003800200 */
[----:B------:R-:W-:Y:S05]  /*25e0*/  @!P4 BRA `(.L_x_1119) ;  /* 0x000000040048c947 */ /* 0x000fea0003800000 */
[----:B------:R-:W0:Y:S02]  /*25f0*/  LDC.64 R58, c[0x0][0x390] ;  /* 0x0000e400ff3a7b82 */ /* 0x000e240000000a00 */
[----:B0-----:R-:W-:-:S06]  /*2600*/  IMAD.WIDE.U32 R58, R6, 0x8, R58 ;  /* 0x00000008063a7825 */ /* 0x001fcc00078e003a */
[----:B------:R-:W2:Y:S01]  /*2610*/  LDG.E.64 R58, desc[UR8][R58.64] ;  /* 0x000000083a3a7981 */ /* 0x000ea2000c1e1b00 */
[----:B------:R-:W-:Y:S01]  /*2620*/  LOP3.LUT P5, RZ, R8, 0xff, RZ, 0xc0, !PT ;  /* 0x000000ff08ff7812 */ /* 0x000fe200078ac0ff */
[-CC-:B------:R-:W-:Y:S01]  /*2630*/  FFMA.FTZ R61, R3, R94.reuse, R57.reuse ;  /* 0x0000005e033d7223 */ /* 0x180fe20000010039 */
[-CC-:B------:R-:W-:Y:S01]  /*2640*/  FFMA.FTZ R62, R14, R94.reuse, R57.reuse ;  /* 0x0000005e0e3e7223 */ /* 0x180fe20000010039 */
[----:B------:R-:W-:Y:S01]  /*2650*/  FFMA.FTZ R63, R9, R94, R57 ;  /* 0x0000005e093f7223 */ /* 0x000fe20000010039 */
[----:B------:R-:W-:Y:S02]  /*2660*/  HFMA2 R107, -RZ, RZ, 0, 0 ;  /* 0x00000000ff6b7431 */ /* 0x000fe400000001ff */
[----:B------:R-:W-:Y:S01]  /*2670*/  FADD.FTZ R60, R10, -R61 ;  /* 0x8000003d0a3c7221 */ /* 0x000fe20000010000 */
[----:B------:R-:W-:Y:S01]  /*2680*/  FADD.FTZ R62, R11, -R62 ;  /* 0x8000003e0b3e7221 */ /* 0x000fe20000010000 */
[----:B------:R-:W-:Y:S01]  /*2690*/  LOP3.LUT P1, RZ, R8, 0xff00, RZ, 0xc0, !PT ;  /* 0x0000ff0008ff7812 */ /* 0x000fe2000782c0ff */
[----:B------:R-:W-:Y:S01]  /*26a0*/  FADD.FTZ R104, R12, -R63 ;  /* 0x8000003f0c687221 */ /* 0x000fe20000010000 */
[C---:B------:R-:W-:Y:S01]  /*26b0*/  FMUL.FTZ R61, R7.reuse, R60 ;  /* 0x0000003c073d7220 */ /* 0x040fe20000410000 */
[C---:B------:R-:W-:Y:S01]  /*26c0*/  FMUL.FTZ R91, R7.reuse, R62 ;  /* 0x0000003e075b7220 */ /* 0x040fe20000410000 */
[----:B------:R-:W-:Y:S01]  /*26d0*/  MOV R105, RZ ;  /* 0x000000ff00697202 */ /* 0x000fe20000000f00 */
[----:B------:R-:W-:Y:S01]  /*26e0*/  FMUL.FTZ R93, R7, R104 ;  /* 0x00000068075d7220 */ /* 0x000fe20000410000 */
[-C--:B------:R-:W-:Y:S01]  /*26f0*/  FMUL.FTZ R62, R61, R56.reuse ;  /* 0x000000383d3e7220 */ /* 0x080fe20000410000 */
[----:B------:R-:W-:Y:S01]  /*2700*/  @P5 HADD2.F32 R92, -RZ, R82.H0_H0 ;  /* 0x20000052ff5c5230 */ /* 0x000fe20000004100 */
[----:B------:R-:W-:Y:S01]  /*2710*/  ISETP.GE.U32.AND P6, PT, R8, 0x1000000, PT ;  /* 0x010000000800780c */ /* 0x000fe20003fc6070 */
[----:B------:R-:W-:Y:S01]  /*2720*/  FMUL.FTZ R104, R91, R56 ;  /* 0x000000385b687220 */ /* 0x000fe20000410000 */
[----:B------:R-:W-:Y:S01]  /*2730*/  FMUL.FTZ R63, R62, UR13 ;  /* 0x0000000d3e3f7c20 */ /* 0x000fe20008410000 */
[----:B------:R-:W-:Y:S01]  /*2740*/  FFMA.FTZ R62, R16, R94, R57 ;  /* 0x0000005e103e7223 */ /* 0x000fe20000010039 */
[----:B------:R0:W-:Y:S01]  /*2750*/  F2F.F16.F32 R111, R61 ;  /* 0x0000003d006f7304 */ /* 0x0001e20000200800 */
[----:B------:R-:W-:Y:S01]  /*2760*/  FMUL.FTZ R104, R104, UR13 ;  /* 0x0000000d68687c20 */ /* 0x000fe20008410000 */
[----:B------:R-:W-:Y:S01]  /*2770*/  @P5 FMUL.FTZ R107, R92, R63 ;  /* 0x0000003f5c6b5220 */ /* 0x000fe20000410000 */
[----:B------:R-:W-:Y:S01]  /*2780*/  FADD.FTZ R62, R13, -R62 ;  /* 0x8000003e0d3e7221 */ /* 0x000fe20000010000 */
[----:B------:R-:W-:Y:S01]  /*2790*/  FMUL.FTZ R103, R93, R56 ;  /* 0x000000385d677220 */ /* 0x000fe20000410000 */
[----:B------:R-:W-:Y:S01]  /*27a0*/  HFMA2 R110, -RZ, RZ, 0, 0 ;  /* 0x00000000ff6e7431 */ /* 0x000fe200000001ff */
[----:B------:R-:W-:-:S02]  /*27b0*/  MOV R109, RZ ;  /* 0x000000ff006d7202 */ /* 0x000fc40000000f00 */
[----:B------:R1:W3:Y:S01]  /*27c0*/  F2F.F16.F32 R90, R91 ;  /* 0x0000005b005a7304 */ /* 0x0002e20000200800 */
[----:B0-----:R-:W-:Y:S02]  /*27d0*/  HFMA2 R61, -RZ, RZ, 0, 0 ;  /* 0x00000000ff3d7431 */ /* 0x001fe400000001ff */
[----:B------:R-:W-:-:S05]  /*27e0*/  FMUL.FTZ R103, R103, UR13 ;  /* 0x0000000d67677c20 */ /* 0x000fca0008410000 */
[----:B------:R0:W-:Y:S01]  /*27f0*/  F2F.F16.F32 R113, R93 ;  /* 0x0000005d00717304 */ /* 0x0001e20000200800 */
[----:B-1----:R-:W-:-:S04]  /*2800*/  FMUL.FTZ R91, R7, R62 ;  /* 0x0000003e075b7220 */ /* 0x002fc80000410000 */
[----:B------:R-:W-:-:S03]  /*2810*/  FMUL.FTZ R106, R91, R56 ;  /* 0x000000385b6a7220 */ /* 0x000fc60000410000 */
[----:B------:R-:W-:Y:S01]  /*2820*/  F2F.F16.F32 R107, R107 ;  /* 0x0000006b006b7304 */ /* 0x000fe20000200800 */
[----:B------:R-:W-:Y:S01]  /*2830*/  FMUL.FTZ R106, R106, UR13 ;  /* 0x0000000d6a6a7c20 */ /* 0x000fe20008410000 */
[----:B0-----:R-:W0:Y:S02]  /*2840*/  LDC.64 R92, c[0x0][0x478] ;  /* 0x00011e00ff5c7b82 */ /* 0x001e240000000a00 */
[----:B0-----:R-:W-:Y:S01]  /*2850*/  IMAD.WIDE.U32 R92, R6, 0x8, R92 ;  /* 0x00000008065c7825 */ /* 0x001fe200078e005c */
[----:B--2---:R-:W-:-:S05]  /*2860*/  @P5 MOV R60, R58 ;  /* 0x0000003a003c5202 */ /* 0x004fca0000000f00 */
[----:B------:R-:W-:-:S05]  /*2870*/  @P5 HADD2.F32 R60, -RZ, R60.H0_H0 ;  /* 0x2000003cff3c5230 */ /* 0x000fca0000004100 */
[----:B------:R-:W-:Y:S01]  /*2880*/  @P5 FMUL.FTZ R105, R63, R60 ;  /* 0x0000003c3f695220 */ /* 0x000fe20000410000 */
[----:B------:R-:W-:Y:S01]  /*2890*/  LOP3.LUT P5, RZ, R8, 0xff0000, RZ, 0xc0, !PT ;  /* 0x00ff000008ff7812 */ /* 0x000fe200078ac0ff */
[----:B------:R-:W-:Y:S01]  /*28a0*/  @P1 HADD2.F32 R63, -RZ, R102.H0_H0 ;  /* 0x20000066ff3f1230 */ /* 0x000fe20000004100 */
[----:B------:R3:W0:Y:S01]  /*28b0*/  F2F.F16.F32 R60, R91 ;  /* 0x0000005b003c7304 */ /* 0x0006220000200800 */
[----:B------:R-:W-:-:S03]  /*28c0*/  FADD.FTZ R28, R28, R105 ;  /* 0x000000691c1c7221 */ /* 0x000fc60000010000 */
[----:B------:R-:W-:Y:S01]  /*28d0*/  @P1 FMUL.FTZ R61, R63, R104 ;  /* 0x000000683f3d1220 */ /* 0x000fe20000410000 */
[----:B------:R-:W-:Y:S02]  /*28e0*/  @P6 HADD2.F32 R63, -RZ, R102.H1_H1 ;  /* 0x30000066ff3f6230 */ /* 0x000fe40000004100 */
[----:B---3--:R-:W-:-:S04]  /*28f0*/  IMAD.WIDE.U32 R90, R90, 0x10000, RZ ;  /* 0x000100005a5a7825 */ /* 0x008fc800078e00ff */
[----:B------:R-:W-:Y:S01]  /*2900*/  @P6 FMUL.FTZ R110, R63, R106 ;  /* 0x0000006a3f6e6220 */ /* 0x000fe20000410000 */
[----:B------:R-:W1:Y:S01]  /*2910*/  F2F.F16.F32 R61, R61 ;  /* 0x0000003d003d7304 */ /* 0x000e620000200800 */
[----:B------:R-:W-:Y:S01]  /*2920*/  @P5 HADD2.F32 R62, -RZ, R83.H0_H0 ;  /* 0x20000053ff3e5230 */ /* 0x000fe20000004100 */
[----:B------:R-:W-:Y:S02]  /*2930*/  LOP3.LUT R90, R90, R111, RZ, 0xfc, !PT ;  /* 0x0000006f5a5a7212 */ /* 0x000fe400078efcff */
[----:B0-----:R-:W-:Y:S02]  /*2940*/  SHF.L.U32 R112, R60, 0x10, RZ ;  /* 0x000000103c707819 */ /* 0x001fe400000006ff */
[----:B------:R-:W-:Y:S02]  /*2950*/  @P5 FMUL.FTZ R109, R62, R103 ;  /* 0x000000673e6d5220 */ /* 0x000fe40000410000 */
[----:B------:R0:W2:Y:S01]  /*2960*/  F2F.F16.F32 R108, R110 ;  /* 0x0000006e006c7304 */ /* 0x0000a20000200800 */
[----:B------:R-:W3:Y:S01]  /*2970*/  LDC.64 R62, c[0x0][0x468] ;  /* 0x00011a00ff3e7b82 */ /* 0x000ee20000000a00 */
[----:B------:R-:W-:-:S02]  /*2980*/  LOP3.LUT R91, R91, R112, R113, 0xfe, !PT ;  /* 0x000000705b5b7212 */ /* 0x000fc400078efe71 */
[----:B------:R-:W-:Y:S01]  /*2990*/  @P1 SHF.R.U64 R111, R58, 0x10, R59 ;  /* 0x000000103a6f1819 */ /* 0x000fe2000000123b */
[----:B------:R-:W-:Y:S02]  /*29a0*/  HFMA2 R58, -RZ, RZ, 0, 0 ;  /* 0x00000000ff3a7431 */ /* 0x000fe400000001ff */
[----:B-1----:R-:W-:Y:S01]  /*29b0*/  IMAD.WIDE.U32 R60, R61, 0x10000, RZ ;  /* 0x000100003d3c7825 */ /* 0x002fe200078e00ff */
[----:B------:R-:W1:Y:S01]  /*29c0*/  F2F.F16.F32 R109, R109 ;  /* 0x0000006d006d7304 */ /* 0x000e620000200800 */
[----:B------:R4:W-:Y:S02]  /*29d0*/  STG.E.64 desc[UR8][R92.64], R90 ;  /* 0x0000005a5c007986 */ /* 0x0009e4000c101b08 */
[----:B0-----:R-:W-:Y:S01]  /*29e0*/  HFMA2 R110, -RZ, RZ, 0, 0 ;  /* 0x00000000ff6e7431 */ /* 0x001fe200000001ff */
[----:B------:R-:W-:Y:S02]  /*29f0*/  LOP3.LUT R60, R60, R107, RZ, 0xfc, !PT ;  /* 0x0000006b3c3c7212 */ /* 0x000fe400078efcff */
[----:B------:R-:W-:-:S02]  /*2a00*/  MOV R107, RZ ;  /* 0x000000ff006b7202 */ /* 0x000fc40000000f00 */
[----:B--2---:R-:W-:-:S04]  /*2a10*/  SHF.L.U32 R108, R108, 0x10, RZ ;  /* 0x000000106c6c7819 */ /* 0x004fc800000006ff */
[----:B-1----:R-:W-:Y:S01]  /*2a20*/  LOP3.LUT R61, R61, R108, R109, 0xfe, !PT ;  /* 0x0000006c3d3d7212 */ /* 0x002fe200078efe6d */
[C---:B---3--:R-:W-:Y:S01]  /*2a30*/  IMAD.WIDE.U32 R62, R6.reuse, 0x8, R62 ;  /* 0x00000008063e7825 */ /* 0x048fe200078e003e */
[----:B------:R-:W-:Y:S02]  /*2a40*/  @P5 MOV R108, R59 ;  /* 0x0000003b006c5202 */ /* 0x000fe40000000f00 */
[----:B------:R-:W-:Y:S01]  /*2a50*/  @P6 SHF.R.U32.HI R109, RZ, 0x10, R59 ;  /* 0x00000010ff6d6819 */ /* 0x000fe2000001163b */
[----:B------:R-:W-:Y:S01]  /*2a60*/  @P1 HADD2.F32 R59, -RZ, R111.H0_H0 ;  /* 0x2000006fff3b1230 */ /* 0x000fe20000004100 */
[----:B------:R4:W-:Y:S01]  /*2a70*/  STG.E.64 desc[UR8][R62.64], R60 ;  /* 0x0000003c3e007986 */ /* 0x0009e2000c101b08 */
[----:B------:R-:W-:Y:S01]  /*2a80*/  @P5 HADD2.F32 R108, -RZ, R108.H0_H0 ;  /* 0x2000006cff6c5230 */ /* 0x000fe20000004100 */
[----:B------:R-:W-:Y:S01]  /*2a90*/  IADD3 R6, PT, PT, R6, 0x80, RZ ;  /* 0x0000008006067810 */ /* 0x000fe20007ffe0ff */
[----:B------:R-:W-:Y:S02]  /*2aa0*/  @P6 HADD2.F32 R109, -RZ, R109.H0_H0 ;  /* 0x2000006dff6d6230 */ /* 0x000fe40000004100 */
[----:B------:R-:W-:Y:S01]  /*2ab0*/  @P1 FMUL.FTZ R58, R104, R59 ;  /* 0x0000003b683a1220 */ /* 0x000fe20000410000 */
[----:B------:R-:W-:-:S02]  /*2ac0*/  @P5 FMUL.FTZ R107, R103, R108 ;  /* 0x0000006c676b5220 */ /* 0x000fc40000410000 */
[----:B------:R-:W-:Y:S01]  /*2ad0*/  @P6 FMUL.FTZ R110, R106, R109 ;  /* 0x0000006d6a6e6220 */ /* 0x000fe20000410000 */
[----:B------:R-:W-:Y:S01]  /*2ae0*/  FADD.FTZ R29, R29, R58 ;  /* 0x0000003a1d1d7221 */ /* 0x000fe20000010000 */
[----:B------:R-:W-:Y:S02]  /*2af0*/  FADD.FTZ R30, R30, R107 ;  /* 0x0000006b1e1e7221 */ /* 0x000fe40000010000 */
[----:B------:R-:W-:-:S07]  /*2b00*/  FADD.FTZ R31, R31, R110 ;  /* 0x0000006e1f1f7221 */ /* 0x000fce0000010000 */
.L_x_1119:
[----:B------:R-:W-:Y:S05]  /*2b10*/  BSYNC.RECONVERGENT B1 ;  /* 0x0000000000017941 */ /* 0x000fea0003800200 */
.L_x_1118:
[----:B------:R-:W-:Y:S04]  /*2b20*/  BSSY.RECONVERGENT B1, `(.L_x_1120) ;  /* 0x0000054000017945 */ /* 0x000fe80003800200 */
[----:B------:R-:W-:Y:S05]  /*2b30*/  @!P2 BRA `(.L_x_1121) ;  /* 0x000000040048a947 */ /* 0x000fea0003800000 */
[----:B------:R-:W0:Y:S02]  /*2b40*/  LDC.64 R58, c[0x0][0x390] ;  /* 0x0000e400ff3a7b82 */ /* 0x000e240000000a00 */
[----:B0-----:R-:W-:-:S06]  /*2b50*/  IMAD.WIDE.U32 R58, R6, 0x8, R58 ;  /* 0x00000008063a7825 */ /* 0x001fcc00078e003a */
[----:B------:R-:W2:Y:S01]  /*2b60*/  LDG.E.64 R58, desc[UR8][R58.64] ;  /* 0x000000083a3a7981 */ /* 0x000ea2000c1e1b00 */
[----:B------:R-:W-:Y:S01]  /*2b70*/  LOP3.LUT P5, RZ, R15, 0xff, RZ, 0xc0, !PT ;  /* 0x000000ff0fff7812 */ /* 0x000fe200078ac0ff */
[-CC-:B----4-:R-:W-:Y:S01]  /*2b80*/  FFMA.FTZ R61, R17, R94.reuse, R57.reuse ;  /* 0x0000005e113d7223 */ /* 0x190fe20000010039 */
[-CC-:B------:R-:W-:Y:S01]  /*2b90*/  FFMA.FTZ R62, R66, R94.reuse, R57.reuse ;  /* 0x0000005e423e7223 */ /* 0x180fe20000010039 */
[----:B------:R-:W-:Y:S01]  /*2ba0*/  FFMA.FTZ R91, R19, R94, R57 ;  /* 0x0000005e135b7223 */ /* 0x000fe20000010039 */
[----:B------:R-:W-:Y:S02]  /*2bb0*/  HFMA2 R107, -RZ, RZ, 0, 0 ;  /* 0x00000000ff6b7431 */ /* 0x000fe400000001ff */
[----:B------:R-:W-:Y:S01]  /*2bc0*/  FADD.FTZ R60, R18, -R61 ;  /* 0x8000003d123c7221 */ /* 0x000fe20000010000 */
[----:B------:R-:W-:Y:S01]  /*2bd0*/  FADD.FTZ R62, R65, -R62 ;  /* 0x8000003e413e7221 */ /* 0x000fe20000010000 */
[----:B------:R-:W-:Y:S01]  /*2be0*/  FADD.FTZ R90, R64, -R91 ;  /* 0x8000005b405a7221 */ /* 0x000fe20000010000 */
[----:B------:R-:W-:Y:S01]  /*2bf0*/  LOP3.LUT P1, RZ, R15, 0xff00, RZ, 0xc0, !PT ;  /* 0x0000ff000fff7812 */ /* 0x000fe2000782c0ff */
[C---:B------:R-:W-:Y:S01]  /*2c00*/  FMUL.FTZ R63, R7.reuse, R60 ;  /* 0x0000003c073f7220 */ /* 0x040fe20000410000 */
[----:B------:R-:W-:Y:S01]  /*2c10*/  FMUL.FTZ R93, R7, R62 ;  /* 0x0000003e075d7220 */ /* 0x000fe20000410000 */
[----:B------:R-:W-:Y:S01]  /*2c20*/  MOV R105, RZ ;  /* 0x000000ff00697202 */ /* 0x000fe20000000f00 */
[----:B------:R-:W-:Y:S01]  /*2c30*/  FFMA.FTZ R92, R68, R94, R57 ;  /* 0x0000005e445c7223 */ /* 0x000fe20000010039 */
[-C--:B------:R-:W-:Y:S01]  /*2c40*/  FMUL.FTZ R60, R63, R56.reuse ;  /* 0x000000383f3c7220 */ /* 0x080fe20000410000 */
[----:B------:R-:W-:Y:S01]  /*2c50*/  @P5 HADD2.F32 R91, -RZ, R97.H0_H0 ;  /* 0x20000061ff5b5230 */ /* 0x000fe20000004100 */
[----:B------:R-:W-:Y:S01]  /*2c60*/  ISETP.GE.U32.AND P6, PT, R15, 0x1000000, PT ;  /* 0x010000000f00780c */ /* 0x000fe20003fc6070 */
[----:B------:R0:W-:Y:S01]  /*2c70*/  F2F.F16.F32 R111, R63 ;  /* 0x0000003f006f7304 */ /* 0x0001e20000200800 */
[----:B------:R-:W-:Y:S01]  /*2c80*/  FMUL.FTZ R62, R60, UR13 ;  /* 0x0000000d3c3e7c20 */ /* 0x000fe20008410000 */
[----:B------:R-:W-:Y:S01]  /*2c90*/  FADD.FTZ R92, R67, -R92 ;  /* 0x8000005c435c7221 */ /* 0x000fe20000010000 */
[----:B------:R-:W-:Y:S01]  /*2ca0*/  FMUL.FTZ R104, R93, R56 ;  /* 0x000000385d687220 */ /* 0x000fe20000410000 */
[----:B------:R-:W-:-:S02]  /*2cb0*/  HFMA2 R110, -RZ, RZ, 0, 0 ;  /* 0x00000000ff6e7431 */ /* 0x000fc400000001ff */
[----:B------:R-:W-:Y:S01]  /*2cc0*/  @P5 FMUL.FTZ R107, R91, R62 ;  /* 0x0000003e5b6b5220 */ /* 0x000fe20000410000 */
[----:B------:R-:W-:Y:S02]  /*2cd0*/  HFMA2 R91, -RZ, RZ, 0, 0 ;  /* 0x00000000ff5b7431 */ /* 0x000fe400000001ff */
[----:B------:R-:W-:Y:S01]  /*2ce0*/  FMUL.FTZ R104, R104, UR13 ;  /* 0x0000000d68687c20 */ /* 0x000fe20008410000 */
[----:B------:R1:W-:Y:S01]  /*2cf0*/  F2F.F16.F32 R60, R93 ;  /* 0x0000005d003c7304 */ /* 0x0003e20000200800 */
[----:B0-----:R-:W-:Y:S01]  /*2d00*/  FMUL.FTZ R63, R7, R90 ;  /* 0x0000005a073f7220 */ /* 0x001fe20000410000 */
[----:B------:R-:W-:-:S03]  /*2d10*/  MOV R109, RZ ;  /* 0x000000ff006d7202 */ /* 0x000fc60000000f00 */
[----:B------:R-:W-:-:S03]  /*2d20*/  FMUL.FTZ R103, R63, R56 ;  /* 0x000000383f677220 */ /* 0x000fc60000410000 */
[----:B------:R-:W-:Y:S01]  /*2d30*/  F2F.F16.F32 R113, R63 ;  /* 0x0000003f00717304 */ /* 0x000fe20000200800 */
[----:B-1----:R-:W-:Y:S01]  /*2d40*/  FMUL.FTZ R93, R7, R92 ;  /* 0x0000005c075d7220 */ /* 0x002fe20000410000 */
[----:B------:R-:W-:-:S03]  /*2d50*/  FMUL.FTZ R103, R103, UR13 ;  /* 0x0000000d67677c20 */ /* 0x000fc60008410000 */
[----:B------:R-:W-:-:S03]  /*2d60*/  FMUL.FTZ R106, R93, R56 ;  /* 0x000000385d6a7220 */ /* 0x000fc60000410000 */
[----:B------:R0:W1:Y:S01]  /*2d70*/  F2F.F16.F32 R90, R93 ;  /* 0x0000005d005a7304 */ /* 0x0000620000200800 */
[----:B------:R-:W-:-:S07]  /*2d80*/  FMUL.FTZ R106, R106, UR13 ;  /* 0x0000000d6a6a7c20 */ /* 0x000fce0008410000 */
[----:B------:R-:W-:Y:S01]  /*2d90*/  F2F.F16.F32 R107, R107 ;  /* 0x0000006b006b7304 */ /* 0x000fe20000200800 */
[----:B0-----:R-:W0:Y:S01]  /*2da0*/  LDC.64 R92, c[0x0][0x468] ;  /* 0x00011a00ff5c7b82 */ /* 0x001e220000000a00 */
[----:B-1----:R-:W-:Y:S01]  /*2db0*/  SHF.L.U32 R112, R90, 0x10, RZ ;  /* 0x000000105a707819 */ /* 0x002fe200000006ff */
[----:B0-----:R-:W-:Y:S01]  /*2dc0*/  IMAD.WIDE.U32 R92, R6, 0x8, R92 ;  /* 0x00000008065c7825 */ /* 0x001fe200078e005c */
[----:B--2---:R-:W-:-:S05]  /*2dd0*/  @P5 MOV R61, R58 ;  /* 0x0000003a003d5202 */ /* 0x004fca0000000f00 */
[----:B------:R-:W-:-:S05]  /*2de0*/  @P5 HADD2.F32 R61, -RZ, R61.H0_H0 ;  /* 0x2000003dff3d5230 */ /* 0x000fca0000004100 */
[----:B------:R-:W-:Y:S01]  /*2df0*/  @P5 FMUL.FTZ R105, R62, R61 ;  /* 0x0000003d3e695220 */ /* 0x000fe20000410000 */
[----:B------:R-:W-:Y:S01]  /*2e00*/  LOP3.LUT P5, RZ, R15, 0xff0000, RZ, 0xc0, !PT ;  /* 0x00ff00000fff7812 */ /* 0x000fe200078ac0ff */
[----:B------:R-:W-:Y:S02]  /*2e10*/  @P1 HADD2.F32 R61, -RZ, R97.H1_H1 ;  /* 0x30000061ff3d1230 */ /* 0x000fe40000004100 */
[----:B------:R-:W-:-:S03]  /*2e20*/  FADD.FTZ R24, R24, R105 ;  /* 0x0000006918187221 */ /* 0x000fc60000010000 */
[----:B------:R-:W-:Y:S01]  /*2e30*/  @P1 FMUL.FTZ R91, R61, R104 ;  /* 0x000000683d5b1220 */ /* 0x000fe20000410000 */
[----:B------:R-:W-:-:S05]  /*2e40*/  @P6 HADD2.F32 R61, -RZ, R98.H1_H1 ;  /* 0x30000062ff3d6230 */ /* 0x000fca0000004100 */
[----:B------:R-:W-:Y:S01]  /*2e50*/  @P6 FMUL.FTZ R110, R61, R106 ;  /* 0x0000006a3d6e6220 */ /* 0x000fe20000410000 */
[----:B------:R-:W-:Y:S01]  /*2e60*/  @P5 HADD2.F32 R62, -RZ, R98.H0_H0 ;  /* 0x20000062ff3e5230 */ /* 0x000fe20000004100 */
[----:B------:R-:W0:Y:S01]  /*2e70*/  F2F.F16.F32 R91, R91 ;  /* 0x0000005b005b7304 */ /* 0x000e220000200800 */
[----:B------:R-:W-:-:S04]  /*2e80*/  IMAD.WIDE.U32 R60, R60, 0x10000, RZ ;  /* 0x000100003c3c7825 */ /* 0x000fc800078e00ff */
[----:B------:R-:W-:Y:S02]  /*2e90*/  @P5 FMUL.FTZ R109, R62, R103 ;  /* 0x000000673e6d5220 */ /* 0x000fe40000410000 */
[----:B------:R-:W1:Y:S01]  /*2ea0*/  LDC.64 R62, c[0x0][0x478] ;  /* 0x00011e00ff3e7b82 */ /* 0x000e620000000a00 */
[----:B------:R-:W-:Y:S01]  /*2eb0*/  LOP3.LUT R61, R61, R112, R113, 0xfe, !PT ;  /* 0x000000703d3d7212 */ /* 0x000fe200078efe71 */
[----:B------:R2:W3:Y:S01]  /*2ec0*/  F2F.F16.F32 R108, R110 ;  /* 0x0000006e006c7304 */ /* 0x0004e20000200800 */
[----:B------:R-:W-:Y:S02]  /*2ed0*/  LOP3.LUT R60, R60, R111, RZ, 0xfc, !PT ;  /* 0x0000006f3c3c7212 */ /* 0x000fe400078efcff */
[----:B------:R-:W-:Y:S01]  /*2ee0*/  @P1 SHF.R.U64 R111, R58, 0x10, R59 ;  /* 0x000000103a6f1819 */ /* 0x000fe2000000123b */
[----:B------:R-:W-:Y:S02]  /*2ef0*/  HFMA2 R58, -RZ, RZ, 0, 0 ;  /* 0x00000000ff3a7431 */ /* 0x000fe400000001ff */
[----:B0-----:R-:W-:-:S02]  /*2f00*/  IMAD.WIDE.U32 R90, R91, 0x10000, RZ ;  /* 0x000100005b5a7825 */ /* 0x001fc400078e00ff */
[----:B------:R-:W0:Y:S02]  /*2f10*/  F2F.F16.F32 R109, R109 ;  /* 0x0000006d006d7304 */ /* 0x000e240000200800 */
[----:B--2---:R-:W-:Y:S01]  /*2f20*/  HFMA2 R110, -RZ, RZ, 0, 0 ;  /* 0x00000000ff6e7431 */ /* 0x004fe200000001ff */
[----:B------:R-:W-:Y:S02]  /*2f30*/  LOP3.LUT R90, R90, R107, RZ, 0xfc, !PT ;  /* 0x0000006b5a5a7212 */ /* 0x000fe400078efcff */
[----:B------:R-:W-:Y:S02]  /*2f40*/  MOV R107, RZ ;  /* 0x000000ff006b7202 */ /* 0x000fe40000000f00 */
[----:B---3--:R-:W-:Y:S01]  /*2f50*/  SHF.L.U32 R108, R108, 0x10, RZ ;  /* 0x000000106c6c7819 */ /* 0x008fe200000006ff */
[----:B-1----:R-:W-:-:S03]  /*2f60*/  IMAD.WIDE.U32 R62, R6, 0x8, R62 ;  /* 0x00000008063e7825 */ /* 0x002fc600078e003e */
[----:B0-----:R-:W-:Y:S02]  /*2f70*/  LOP3.LUT R91, R91, R108, R109, 0xfe, !PT ;  /* 0x0000006c5b5b7212 */ /* 0x001fe400078efe6d */
[----:B------:R-:W-:Y:S01]  /*2f80*/  @P5 MOV R108, R59 ;  /* 0x0000003b006c5202 */ /* 0x000fe20000000f00 */
[----:B------:R0:W-:Y:S01]  /*2f90*/  STG.E.64 desc[UR8][R62.64], R60 ;  /* 0x0000003c3e007986 */ /* 0x0001e2000c101b08 */
[----:B------:R-:W-:Y:S01]  /*2fa0*/  @P6 SHF.R.U32.HI R109, RZ, 0x10, R59 ;  /* 0x00000010ff6d6819 */ /* 0x000fe2000001163b */
[----:B------:R-:W-:Y:S01]  /*2fb0*/  @P1 HADD2.F32 R59, -RZ, R111.H0_H0 ;  /* 0x2000006fff3b1230 */ /* 0x000fe20000004100 */
[----:B------:R-:W-:Y:S01]  /*2fc0*/  IADD3 R6, PT, PT, R6, 0x80, RZ ;  /* 0x0000008006067810 */ /* 0x000fe20007ffe0ff */
[----:B------:R0:W-:Y:S01]  /*2fd0*/  STG.E.64 desc[UR8][R92.64], R90 ;  /* 0x0000005a5c007986 */ /* 0x0001e2000c101b08 */
[----:B------:R-:W-:Y:S02]  /*2fe0*/  @P5 HADD2.F32 R108, -RZ, R108.H0_H0 ;  /* 0x2000006cff6c5230 */ /* 0x000fe40000004100 */
[----:B------:R-:W-:-:S02]  /*2ff0*/  @P6 HADD2.F32 R109, -RZ, R109.H0_H0 ;  /* 0x2000006dff6d6230 */ /* 0x000fc40000004100 */
[----:B------:R-:W-:Y:S01]  /*3000*/  @P1 FMUL.FTZ R58, R104, R59 ;  /* 0x0000003b683a1220 */ /* 0x000fe20000410000 */
[----:B------:R-:W-:Y:S02]  /*3010*/  @P5 FMUL.FTZ R107, R103, R108 ;  /* 0x0000006c676b5220 */ /* 0x000fe40000410000 */
[----:B------:R-:W-:Y:S01]  /*3020*/  @P6 FMUL.FTZ R110, R106, R109 ;  /* 0x0000006d6a6e6220 */ /* 0x000fe20000410000 */
[----:B------:R-:W-:Y:S01]  /*3030*/  FADD.FTZ R25, R25, R58 ;  /* 0x0000003a19197221 */ /* 0x000fe20000010000 */
[----:B------:R-:W-:Y:S02]  /*3040*/  FADD.FTZ R26, R26, R107 ;  /* 0x0000006b1a1a7221 */ /* 0x000fe40000010000 */
[----:B------:R-:W-:-:S07]  /*3050*/  FADD.FTZ R27, R27, R110 ;  /* 0x0000006e1b1b7221 */ /* 0x000fce0000010000 */
.L_x_1121:
[----:B------:R-:W-:Y:S05]  /*3060*/  BSYNC.RECONVERGENT B1 ;  /* 0x0000000000017941 */ /* 0x000fea0003800200 */
.L_x_1120:
[----:B------:R-:W-:Y:S05]  /*3070*/  @!P3 BRA `(.L_x_1117) ;  /* 0x000000240060b947 */ /* 0x000fea0003800000 */
[----:B------:R-:W1:Y:S02]  /*3080*/  LDC.64 R58, c[0x0][0x390] ;  /* 0x0000e400ff3a7b82 */ /* 0x000e640000000a00 */
[----:B-1----:R-:W-:-:S06]  /*3090*/  IMAD.WIDE.U32 R58, R6, 0x8, R58 ;  /* 0x00000008063a7825 */ /* 0x002fcc00078e003a */
[----:B------:R-:W2:Y:S01]  /*30a0*/  LDG.E.64 R58, desc[UR8][R58.64] ;  /* 0x000000083a3a7981 */ /* 0x000ea2000c1e1b00 */
[----:B------:R-:W-:Y:S01]  /*30b0*/  LOP3.LUT P6, RZ, R69, 0xff, RZ, 0xc0, !PT ;  /* 0x000000ff45ff7812 */ /* 0x000fe200078cc0ff */
[-CC-:B0---4-:R-:W-:Y:S01]  /*30c0*/  FFMA.FTZ R61, R71, R94.reuse, R57.reuse ;  /* 0x0000005e473d7223 */ /* 0x191fe20000010039 */
[-CC-:B------:R-:W-:Y:S01]  /*30d0*/  FFMA.FTZ R63, R76, R94.reuse, R57.reuse ;  /* 0x0000005e4c3f7223 */ /* 0x180fe20000010039 */
[-CC-:B------:R-:W-:Y:S01]  /*30e0*/  FFMA.FTZ R91, R73, R94.reuse, R57.reuse ;  /* 0x0000005e495b7223 */ /* 0x180fe20000010039 */
[----:B------:R-:W-:Y:S01]  /*30f0*/  FFMA.FTZ R94, R78, R94, R57 ;  /* 0x0000005e4e5e7223 */ /* 0x000fe20000010039 */
[----:B------:R-:W-:Y:S01]  /*3100*/  FADD.FTZ R60, R70, -R61 ;  /* 0x8000003d463c7221 */ /* 0x000fe20000010000 */
[----:B------:R-:W-:Y:S01]  /*3110*/  HFMA2 R107, -RZ, RZ, 0, 0 ;  /* 0x00000000ff6b7431 */ /* 0x000fe200000001ff */
[----:B------:R-:W-:Y:S01]  /*3120*/  LOP3.LUT P1, RZ, R69, 0xff0000, RZ, 0xc0, !PT ;  /* 0x00ff000045ff7812 */ /* 0x000fe2000782c0ff */
[----:B------:R-:W-:Y:S01]  /*3130*/  FADD.FTZ R90, R72, -R91 ;  /* 0x8000005b485a7221 */ /* 0x000fe20000010000 */
[C---:B------:R-:W-:Y:S01]  /*3140*/  FMUL.FTZ R61, R7.reuse, R60 ;  /* 0x0000003c073d7220 */ /* 0x040fe20000410000 */
[----:B------:R-:W-:Y:S01]  /*3150*/  FADD.FTZ R60, R74, -R63 ;  /* 0x8000003f4a3c7221 */ /* 0x000fe20000010000 */
[----:B------:R-:W-:Y:S01]  /*3160*/  MOV R93, RZ ;  /* 0x000000ff005d7202 */ /* 0x000fe20000000f00 */
[C---:B------:R-:W-:Y:S01]  /*3170*/  FMUL.FTZ R111, R7.reuse, R90 ;  /* 0x0000005a076f7220 */ /* 0x040fe20000410000 */
[----:B------:R0:W-:Y:S01]  /*3180*/  F2F.F16.F32 R103, R61 ;  /* 0x0000003d00677304 */ /* 0x0001e20000200800 */
[----:B------:R-:W-:Y:S01]  /*3190*/  FMUL.FTZ R63, R7, R60 ;  /* 0x0000003c073f7220 */ /* 0x000fe20000410000 */
[-C--:B------:R-:W-:Y:S01]  /*31a0*/  FMUL.FTZ R60, R61, R56.reuse ;  /* 0x000000383d3c7220 */ /* 0x080fe20000410000 */
[----:B------:R-:W-:Y:S01]  /*31b0*/  LOP3.LUT P5, RZ, R69, 0xff00, RZ, 0xc0, !PT ;  /* 0x0000ff0045ff7812 */ /* 0x000fe200078ac0ff */
[----:B------:R-:W-:Y:S01]  /*31c0*/  FADD.FTZ R94, R75, -R94 ;  /* 0x8000005e4b5e7221 */ /* 0x000fe20000010000 */
[----:B------:R-:W-:Y:S01]  /*31d0*/  FMUL.FTZ R92, R111, R56 ;  /* 0x000000386f5c7220 */ /* 0x000fe20000410000 */
[----:B------:R-:W-:Y:S01]  /*31e0*/  FMUL.FTZ R60, R60, UR13 ;  /* 0x0000000d3c3c7c20 */ /* 0x000fe20008410000 */
[----:B------:R-:W-:Y:S01]  /*31f0*/  CS2R R104, SRZ ;  /* 0x0000000000687805 */ /* 0x000fe2000001ff00 */
[----:B------:R-:W-:Y:S01]  /*3200*/  FMUL.FTZ R113, R7, R94 ;  /* 0x0000005e07717220 */ /* 0x000fe20000410000 */
[----:B0-----:R-:W-:-:S02]  /*3210*/  @P6 HADD2.F32 R61, -RZ, R99.H0_H0 ;  /* 0x20000063ff3d6230 */ /* 0x001fc40000004100 */
[----:B------:R-:W-:Y:S01]  /*3220*/  FMUL.FTZ R92, R92, UR13 ;  /* 0x0000000d5c5c7c20 */ /* 0x000fe20008410000 */
[-C--:B------:R-:W-:Y:S01]  /*3230*/  FMUL.FTZ R7, R63, R56.reuse ;  /* 0x000000383f077220 */ /* 0x080fe20000410000 */
[----:B------:R-:W-:Y:S01]  /*3240*/  FMUL.FTZ R94, R113, R56 ;  /* 0x00000038715e7220 */ /* 0x000fe20000410000 */
[----:B------:R-:W-:Y:S02]  /*3250*/  HFMA2 R91, -RZ, RZ, 0, 0 ;  /* 0x00000000ff5b7431 */ /* 0x000fe400000001ff */
[----:B------:R-:W-:Y:S01]  /*3260*/  @P6 FMUL.FTZ R107, R61, R60 ;  /* 0x0000003c3d6b6220 */ /* 0x000fe20000410000 */
[----:B------:R-:W-:Y:S01]  /*3270*/  FMUL.FTZ R7, R7, UR13 ;  /* 0x0000000d07077c20 */ /* 0x000fe20008410000 */
[----:B------:R-:W-:Y:S01]  /*3280*/  FMUL.FTZ R94, R94, UR13 ;  /* 0x0000000d5e5e7c20 */ /* 0x000fe20008410000 */
[----:B------:R-:W0:Y:S08]  /*3290*/  F2F.F16.F32 R62, R63 ;  /* 0x0000003f003e7304 */ /* 0x000e300000200800 */
[----:B------:R-:W1:Y:S01]  /*32a0*/  F2F.F16.F32 R90, R113 ;  /* 0x00000071005a7304 */ /* 0x000e620000200800 */
[----:B0-----:R-:W-:-:S07]  /*32b0*/  IMAD.WIDE.U32 R62, R62, 0x10000, RZ ;  /* 0x000100003e3e7825 */ /* 0x001fce00078e00ff */
[----:B------:R-:W0:Y:S01]  /*32c0*/  F2F.F16.F32 R109, R111 ;  /* 0x0000006f006d7304 */ /* 0x000e220000200800 */
[----:B------:R-:W-:Y:S02]  /*32d0*/  LOP3.LUT R62, R62, R103, RZ, 0xfc, !PT ;  /* 0x000000673e3e7212 */ /* 0x000fe400078efcff */
[----:B-1----:R-:W-:-:S05]  /*32e0*/  SHF.L.U32 R106, R90, 0x10, RZ ;  /* 0x000000105a6a7819 */ /* 0x002fca00000006ff */
[----:B------:R-:W-:Y:S01]  /*32f0*/  F2F.F16.F32 R107, R107 ;  /* 0x0000006b006b7304 */ /* 0x000fe20000200800 */
[----:B0-----:R-:W-:Y:S02]  /*3300*/  LOP3.LUT R63, R63, R106, R109, 0xfe, !PT ;  /* 0x0000006a3f3f7212 */ /* 0x001fe400078efe6d */
[----:B--2---:R-:W-:Y:S02]  /*3310*/  @P6 MOV R57, R58 ;  /* 0x0000003a00396202 */ /* 0x004fe40000000f00 */
[----:B------:R-:W-:Y:S02]  /*3320*/  @P5 SHF.R.U64 R58, R58, 0x10, R59 ;  /* 0x000000103a3a5819 */ /* 0x000fe4000000123b */
[----:B------:R-:W-:Y:S01]  /*3330*/  @P1 MOV R103, R59 ;  /* 0x0000003b00671202 */ /* 0x000fe20000000f00 */
[----:B------:R-:W-:Y:S02]  /*3340*/  @P6 HADD2.F32 R57, -RZ, R57.H0_H0 ;  /* 0x20000039ff396230 */ /* 0x000fe40000004100 */
[----:B------:R-:W-:-:S02]  /*3350*/  @P5 HADD2.F32 R58, -RZ, R58.H0_H0 ;  /* 0x2000003aff3a5230 */ /* 0x000fc40000004100 */
[----:B------:R-:W-:Y:S02]  /*3360*/  @P1 HADD2.F32 R103, -RZ, R103.H0_H0 ;  /* 0x20000067ff671230 */ /* 0x000fe40000004100 */
[----:B------:R-:W-:Y:S01]  /*3370*/  @P6 FMUL.FTZ R93, R60, R57 ;  /* 0x000000393c5d6220 */ /* 0x000fe20000410000 */
[----:B------:R-:W-:Y:S01]  /*3380*/  ISETP.GE.U32.AND P6, PT, R69, 0x1000000, PT ;  /* 0x010000004500780c */ /* 0x000fe20003fc6070 */
[----:B------:R-:W-:Y:S02]  /*3390*/  @P1 HADD2.F32 R57, -RZ, R100.H0_H0 ;  /* 0x20000064ff391230 */ /* 0x000fe40000004100 */
[----:B------:R-:W-:Y:S02]  /*33a0*/  @P5 HADD2.F32 R60, -RZ, R99.H1_H1 ;  /* 0x30000063ff3c5230 */ /* 0x000fe40000004100 */
[----:B------:R-:W-:Y:S01]  /*33b0*/  FADD.FTZ R20, R20, R93 ;  /* 0x0000005d14147221 */ /* 0x000fe20000010000 */
[----:B------:R-:W-:Y:S02]  /*33c0*/  @P1 FMUL.FTZ R105, R57, R92 ;  /* 0x0000005c39691220 */ /* 0x000fe40000410000 */
[----:B------:R-:W-:-:S02]  /*33d0*/  @P5 FMUL.FTZ R91, R60, R7 ;  /* 0x000000073c5b5220 */ /* 0x000fc40000410000 */
[----:B------:R-:W0:Y:S02]  /*33e0*/  LDC.64 R60, c[0x0][0x478] ;  /* 0x00011e00ff3c7b82 */ /* 0x000e240000000a00 */
[----:B------:R-:W-:Y:S01]  /*33f0*/  F2F.F16.F32 R105, R105 ;  /* 0x0000006900697304 */ /* 0x000fe20000200800 */
[----:B------:R-:W-:-:S05]  /*3400*/  @P6 HADD2.F32 R57, -RZ, R100.H1_H1 ;  /* 0x30000064ff396230 */ /* 0x000fca0000004100 */
[----:B------:R-:W-:Y:S02]  /*3410*/  @P6 FMUL.FTZ R104, R57, R94 ;  /* 0x0000005e39686220 */ /* 0x000fe40000410000 */
[----:B------:R-:W1:Y:S01]  /*3420*/  LDC.64 R56, c[0x0][0x468] ;  /* 0x00011a00ff387b82 */ /* 0x000e620000000a00 */
[----:B------:R-:W2:Y:S08]  /*3430*/  F2F.F16.F32 R91, R91 ;  /* 0x0000005b005b7304 */ /* 0x000eb00000200800 */
[----:B------:R-:W3:Y:S01]  /*3440*/  F2F.F16.F32 R104, R104 ;  /* 0x0000006800687304 */ /* 0x000ee20000200800 */
[----:B0-----:R-:W-:-:S04]  /*3450*/  IMAD.WIDE.U32 R60, R6, 0x8, R60 ;  /* 0x00000008063c7825 */ /* 0x001fc800078e003c */
[----:B--2---:R-:W-:Y:S01]  /*3460*/  IMAD.WIDE.U32 R90, R91, 0x10000, RZ ;  /* 0x000100005b5a7825 */ /* 0x004fe200078e00ff */
[----:B------:R2:W-:Y:S02]  /*3470*/  STG.E.64 desc[UR8][R60.64], R62 ;  /* 0x0000003e3c007986 */ /* 0x0005e4000c101b08 */
[----:B------:R-:W-:Y:S01]  /*3480*/  LOP3.LUT R90, R90, R107, RZ, 0xfc, !PT ;  /* 0x0000006b5a5a7212 */ /* 0x000fe200078efcff */
[----:B-1----:R-:W-:Y:S01]  /*3490*/  IMAD.WIDE.U32 R56, R6, 0x8, R56 ;  /* 0x0000000806387825 */ /* 0x002fe200078e0038 */
[----:B---3--:R-:W-:-:S03]  /*34a0*/  SHF.L.U32 R108, R104, 0x10, RZ ;  /* 0x00000010686c7819 */ /* 0x008fc600000006ff */
[----:B------:R-:W-:Y:S02]  /*34b0*/  HFMA2 R6, -RZ, RZ, 0, 0 ;  /* 0x00000000ff067431 */ /* 0x000fe400000001ff */
[----:B------:R-:W-:Y:S01]  /*34c0*/  HFMA2 R104, -RZ, RZ, 0, 0 ;  /* 0x00000000ff687431 */ /* 0x000fe200000001ff */
[----:B------:R-:W-:Y:S02]  /*34d0*/  LOP3.LUT R91, R91, R108, R105, 0xfe, !PT ;  /* 0x0000006c5b5b7212 */ /* 0x000fe400078efe69 */
[----:B------:R-:W-:Y:S01]  /*34e0*/  @P6 SHF.R.U32.HI R105, RZ, 0x10, R59 ;  /* 0x00000010ff696819 */ /* 0x000fe2000001163b */
[----:B------:R-:W-:Y:S01]  /*34f0*/  @P5 FMUL.FTZ R6, R7, R58 ;  /* 0x0000003a07065220 */ /* 0x000fe20000410000 */
[----:B------:R-:W-:Y:S01]  /*3500*/  MOV R59, RZ ;  /* 0x000000ff003b7202 */ /* 0x000fe20000000f00 */
[----:B------:R2:W-:Y:S01]  /*3510*/  STG.E.64 desc[UR8][R56.64], R90 ;  /* 0x0000005a38007986 */ /* 0x0005e2000c101b08 */
[----:B------:R-:W-:Y:S01]  /*3520*/  @P1 FMUL.FTZ R59, R92, R103 ;  /* 0x000000675c3b1220 */ /* 0x000fe20000410000 */
[----:B------:R-:W-:-:S02]  /*3530*/  @P6 HADD2.F32 R105, -RZ, R105.H0_H0 ;  /* 0x20000069ff696230 */ /* 0x000fc40000004100 */
[----:B------:R-:W-:Y:S01]  /*3540*/  FADD.FTZ R21, R21, R6 ;  /* 0x0000000615157221 */ /* 0x000fe20000010000 */
[----:B------:R-:W-:Y:S02]  /*3550*/  FADD.FTZ R22, R22, R59 ;  /* 0x0000003b16167221 */ /* 0x000fe40000010000 */
[----:B------:R-:W-:-:S04]  /*3560*/  @P6 FMUL.FTZ R104, R94, R105 ;  /* 0x000000695e686220 */ /* 0x000fc80000410000 */
[----:B------:R-:W-:Y:S01]  /*3570*/  FADD.FTZ R23, R23, R104 ;  /* 0x0000006817177221 */ /* 0x000fe20000010000 */
[----:B------:R-:W-:Y:S06]  /*3580*/  BRA `(.L_x_1117) ;  /* 0x00000020001c7947 */ /* 0x000fec0003800000 */
.L_x_1111:
        /* <DEDUP_REMOVED lines=11> */
[-C--:B------:R-:W-:Y:S01]  /*3640*/  FFMA.FTZ R93, R9, R94.reuse, R57 ;  /* 0x0000005e095d7223 */ /* 0x080fe20000010039 */
[----:B------:R-:W-:Y:S01]  /*3650*/  SHF.R.U64 R62, R84, 0x10, R85 ;  /* 0x00000010543e7819 */ /* 0x000fe20000001255 */
[----:B------:R-:W-:Y:S02]  /*3660*/  HADD2.F32 R60, -RZ, R60.H0_H0 ;  /* 0x2000003cff3c7230 */ /* 0x000fe40000004100 */
[----:B------:R-:W-:Y:S01]  /*3670*/  FADD.FTZ R61, R10, -R61 ;  /* 0x8000003d0a3d7221 */ /* 0x000fe20000010000 */
[----:B------:R-:W-:Y:S01]  /*3680*/  HFMA2 R91, -RZ, RZ, 0, 0 ;  /* 0x00000000ff5b7431 */ /* 0x000fe200000001ff */
[----:B------:R-:W-:Y:S01]  /*3690*/  MOV R63, R85 ;  /* 0x00000055003f7202 */ /* 0x000fe20000000f00 */
[----:B------:R-:W-:Y:S01]  /*36a0*/  FADD.FTZ R105, R12, -R93 ;  /* 0x8000005d0c697221 */ /* 0x000fe20000010000 */
[----:B------:R-:W-:Y:S01]  /*36b0*/  FFMA.FTZ R61, R7, R61, R60 ;  /* 0x0000003d073d7223 */ /* 0x000fe2000001003c */
[----:B------:R-:W-:Y:S01]  /*36c0*/  FFMA.FTZ R60, R14, R94, R57 ;  /* 0x0000005e0e3c7223 */ /* 0x000fe20000010039 */
[----:B------:R-:W-:Y:S01]  /*36d0*/  LOP3.LUT P1, RZ, R8, 0xff00, RZ, 0xc0, !PT ;  /* 0x0000ff0008ff7812 */ /* 0x000fe2000782c0ff */
[----:B------:R-:W-:-:S02]  /*36e0*/  HADD2.F32 R62, -RZ, R62.H0_H0 ;  /* 0x2000003eff3e7230 */ /* 0x000fc40000004100 */
[----:B------:R-:W-:Y:S01]  /*36f0*/  FMUL.FTZ R61, R61, R56 ;  /* 0x000000383d3d7220 */ /* 0x000fe20000410000 */
[----:B------:R-:W-:Y:S01]  /*3700*/  FADD.FTZ R103, R11, -R60 ;  /* 0x8000003c0b677221 */ /* 0x000fe20000010000 */
[----:B------:R-:W-:Y:S01]  /*3710*/  @P5 HADD2.F32 R104, -RZ, R82.H0_H0 ;  /* 0x20000052ff685230 */ /* 0x000fe20000004100 */
[----:B------:R-:W-:Y:S01]  /*3720*/  MOV R92, RZ ;  /* 0x000000ff005c7202 */ /* 0x000fe20000000f00 */
[----:B------:R-:W-:Y:S01]  /*3730*/  FMUL.FTZ R93, R61, UR13 ;  /* 0x0000000d3d5d7c20 */ /* 0x000fe20008410000 */
[----:B------:R-:W-:Y:S02]  /*3740*/  HADD2.F32 R90, -RZ, R63.H0_H0 ;  /* 0x2000003fff5a7230 */ /* 0x000fe40000004100 */
[----:B------:R-:W-:Y:S01]  /*3750*/  FFMA.FTZ R61, R7, R103, R62 ;  /* 0x00000067073d7223 */ /* 0x000fe2000001003e */
[----:B------:R-:W-:Y:S01]  /*3760*/  ISETP.GE.U32.AND P6, PT, R8, 0x1000000, PT ;  /* 0x010000000800780c */ /* 0x000fe20003fc6070 */
[----:B------:R-:W-:Y:S01]  /*3770*/  @P5 FMUL.FTZ R92, R104, R93 ;  /* 0x0000005d685c5220 */ /* 0x000fe20000410000 */
[----:B------:R-:W-:-:S02]  /*3780*/  HFMA2 R62, -RZ, RZ, 0, 0 ;  /* 0x00000000ff3e7431 */ /* 0x000fc400000001ff */
[----:B------:R-:W-:Y:S01]  /*3790*/  FFMA.FTZ R63, R7, R105, R90 ;  /* 0x00000069073f7223 */ /* 0x000fe2000001005a */
[----:B------:R-:W-:Y:S01]  /*37a0*/  FFMA.FTZ R90, R16, R94, R57 ;  /* 0x0000005e105a7223 */ /* 0x000fe20000010039 */
[-C--:B------:R-:W-:Y:S01]  /*37b0*/  FMUL.FTZ R61, R61, R56.reuse ;  /* 0x000000383d3d7220 */ /* 0x080fe20000410000 */
[----:B------:R-:W-:Y:S01]  /*37c0*/  CS2R R104, SRZ ;  /* 0x0000000000687805 */ /* 0x000fe2000001ff00 */
[----:B------:R-:W-:Y:S01]  /*37d0*/  FMUL.FTZ R63, R63, R56 ;  /* 0x000000383f3f7220 */ /* 0x000fe20000410000 */
[----:B------:R-:W-:Y:S01]  /*37e0*/  FADD.FTZ R103, R13, -R90 ;  /* 0x8000005a0d677221 */ /* 0x000fe20000010000 */
[----:B------:R-:W-:Y:S01]  /*37f0*/  FMUL.FTZ R90, R61, UR13 ;  /* 0x0000000d3d5a7c20 */ /* 0x000fe20008410000 */
[----:B------:R0:W-:Y:S02]  /*3800*/  F2F.F16.F32 R109, R92 ;  /* 0x0000005c006d7304 */ /* 0x0001e40000200800 */
[----:B0-----:R-:W-:Y:S01]  /*3810*/  HFMA2 R92, -RZ, RZ, 0, 0 ;  /* 0x00000000ff5c7431 */ /* 0x001fe200000001ff */
[----:B--2---:R-:W-:-:S02]  /*3820*/  @P5 MOV R60, R58 ;  /* 0x0000003a003c5202 */ /* 0x004fc40000000f00 */
[----:B------:R-:W-:-:S03]  /*3830*/  @P6 SHF.R.U32.HI R106, RZ, 0x10, R59 ;  /* 0x00000010ff6a6819 */ /* 0x000fc6000001163b */
[----:B------:R-:W-:Y:S02]  /*3840*/  @P5 HADD2.F32 R60, -RZ, R60.H0_H0 ;  /* 0x2000003cff3c5230 */ /* 0x000fe40000004100 */
[----:B------:R-:W-:-:S03]  /*3850*/  @P6 HADD2.F32 R106, -RZ, R106.H0_H0 ;  /* 0x2000006aff6a6230 */ /* 0x000fc60000004100 */
[----:B------:R-:W-:Y:S01]  /*3860*/  @P5 FMUL.FTZ R91, R93, R60 ;  /* 0x0000003c5d5b5220 */ /* 0x000fe20000410000 */
[----:B------:R-:W-:Y:S01]  /*3870*/  LOP3.LUT P5, RZ, R8, 0xff0000, RZ, 0xc0, !PT ;  /* 0x00ff000008ff7812 */ /* 0x000fe200078ac0ff */
[----:B------:R-:W-:Y:S01]  /*3880*/  @P1 HADD2.F32 R93, -RZ, R102.H0_H0 ;  /* 0x20000066ff5d1230 */ /* 0x000fe20000004100 */
[----:B------:R-:W-:Y:S01]  /*3890*/  SHF.R.U32.HI R60, RZ, 0x10, R85 ;  /* 0x00000010ff3c7819 */ /* 0x000fe20000011655 */
[----:B------:R-:W-:-:S03]  /*38a0*/  FADD.FTZ R28, R28, R91 ;  /* 0x0000005b1c1c7221 */ /* 0x000fc60000010000 */
[----:B------:R-:W-:Y:S01]  /*38b0*/  @P1 FMUL.FTZ R62, R93, R90 ;  /* 0x0000005a5d3e1220 */ /* 0x000fe20000410000 */
[----:B------:R-:W-:Y:S02]  /*38c0*/  HADD2.F32 R60, -RZ, R60.H0_H0 ;  /* 0x2000003cff3c7230 */ /* 0x000fe40000004100 */
[----:B------:R-:W-:-:S03]  /*38d0*/  FMUL.FTZ R93, R63, UR13 ;  /* 0x0000000d3f5d7c20 */ /* 0x000fc60008410000 */
[----:B------:R-:W-:Y:S01]  /*38e0*/  FFMA.FTZ R61, R7, R103, R60 ;  /* 0x00000067073d7223 */ /* 0x000fe2000001003c */
[----:B------:R-:W-:Y:S01]  /*38f0*/  @P5 HADD2.F32 R60, -RZ, R83.H0_H0 ;  /* 0x20000053ff3c5230 */ /* 0x000fe20000004100 */
[----:B------:R-:W0:Y:S02]  /*3900*/  F2F.F16.F32 R62, R62 ;  /* 0x0000003e003e7304 */ /* 0x000e240000200800 */
[----:B------:R-:W-:Y:S02]  /*3910*/  FMUL.FTZ R61, R61, R56 ;  /* 0x000000383d3d7220 */ /* 0x000fe40000410000 */
[----:B------:R-:W-:Y:S01]  /*3920*/  @P5 FMUL.FTZ R104, R60, R93 ;  /* 0x0000005d3c685220 */ /* 0x000fe20000410000 */
[----:B------:R-:W-:Y:S02]  /*3930*/  @P6 HADD2.F32 R60, -RZ, R102.H1_H1 ;  /* 0x30000066ff3c6230 */ /* 0x000fe40000004100 */
[----:B------:R-:W-:-:S04]  /*3940*/  FMUL.FTZ R103, R61, UR13 ;  /* 0x0000000d3d677c20 */ /* 0x000fc80008410000 */
[----:B------:R-:W-:Y:S01]  /*3950*/  @P6 FMUL.FTZ R105, R60, R103 ;  /* 0x000000673c696220 */ /* 0x000fe20000410000 */
[----:B------:R-:W-:Y:S01]  /*3960*/  F2F.F16.F32 R104, R104 ;  /* 0x0000006800687304 */ /* 0x000fe20000200800 */
[----:B------:R-:W1:Y:S01]  /*3970*/  LDC.64 R60, c[0x0][0x468] ;  /* 0x00011a00ff3c7b82 */ /* 0x000e620000000a00 */
[----:B------:R-:W-:Y:S01]  /*3980*/  @P6 FMUL.FTZ R92, R103, R106 ;  /* 0x0000006a675c6220 */ /* 0x000fe20000410000 */
[----:B0-----:R-:W-:-:S04]  /*3990*/  IMAD.WIDE.U32 R62, R62, 0x10000, RZ ;  /* 0x000100003e3e7825 */ /* 0x001fc800078e00ff */
[----:B------:R-:W-:Y:S01]  /*39a0*/  FADD.FTZ R31, R31, R92 ;  /* 0x0000005c1f1f7221 */ /* 0x000fe20000010000 */
        /* <DEDUP_REMOVED lines=17> */
.L_x_1124:
[----:B------:R-:W-:Y:S05]  /*3ac0*/  BSYNC.RECONVERGENT B1 ;  /* 0x0000000000017941 */ /* 0x000fea0003800200 */
.L_x_1123:
[----:B------:R-:W-:Y:S04]  /*3ad0*/  BSSY.RECONVERGENT B1, `(.L_x_1125) ;  /* 0x0000050000017945 */ /* 0x000fe80003800200 */
[----:B------:R-:W-:Y:S05]  /*3ae0*/  @!P2 BRA `(.L_x_1126) ;  /* 0x000000040038a947 */ /* 0x000fea0003800000 */
[----:B------:R-:W1:Y:S02]  /*3af0*/  LDC.64 R58, c[0x0][0x390] ;  /* 0x0000e400ff3a7b82 */ /* 0x000e640000000a00 */
[----:B-1----:R-:W-:-:S06]  /*3b00*/  IMAD.WIDE.U32 R58, R6, 0x8, R58 ;  /* 0x00000008063a7825 */ /* 0x002fcc00078e003a */
[----:B------:R-:W2:Y:S01]  /*3b10*/  LDG.E.64 R58, desc[UR8][R58.64] ;  /* 0x000000083a3a7981 */ /* 0x000ea2000c1e1b00 */
[----:B0-----:R-:W-:Y:S01]  /*3b20*/  MOV R60, R86 ;  /* 0x00000056003c7202 */ /* 0x001fe20000000f00 */
        /* <DEDUP_REMOVED lines=38> */
[----:B------:R-:W-:Y:S01]  /*3d90*/  @P1 HADD2.F32 R93, -RZ, R97.H1_H1 ;  /* 0x30000061ff5d1230 */ /* 0x000fe20000004100 */
[----:B------:R-:W-:Y:S01]  /*3da0*/  SHF.R.U32.HI R60, RZ, 0x10, R87 ;  /* 0x00000010ff3c7819 */ /* 0x000fe20000011657 */
[----:B------:R-:W-:-:S03]  /*3db0*/  FADD.FTZ R24, R24, R91 ;  /* 0x0000005b18187221 */ /* 0x000fc60000010000 */
[----:B------:R-:W-:Y:S01]  /*3dc0*/  @P1 FMUL.FTZ R62, R93, R90 ;  /* 0x0000005a5d3e1220 */ /* 0x000fe20000410000 */
[----:B------:R-:W-:Y:S02]  /*3dd0*/  HADD2.F32 R60, -RZ, R60.H0_H0 ;  /* 0x2000003cff3c7230 */ /* 0x000fe40000004100 */
[----:B------:R-:W-:-:S03]  /*3de0*/  FMUL.FTZ R93, R63, UR13 ;  /* 0x0000000d3f5d7c20 */ /* 0x000fc60008410000 */
[----:B------:R-:W-:Y:S01]  /*3df0*/  FFMA.FTZ R61, R7, R103, R60 ;  /* 0x00000067073d7223 */ /* 0x000fe2000001003c */
[--C-:B------:R-:W-:Y:S01]  /*3e00*/  @P5 HADD2.F32 R60, -RZ, R98.reuse.H0_H0 ;  /* 0x20000062ff3c5230 */ /* 0x100fe20000004100 */
        /* <DEDUP_REMOVED lines=28> */
.L_x_1126:
[----:B------:R-:W-:Y:S05]  /*3fd0*/  BSYNC.RECONVERGENT B1 ;  /* 0x0000000000017941 */ /* 0x000fea0003800200 */
.L_x_1125:
[----:B------:R-:W-:Y:S05]  /*3fe0*/  @!P3 BRA `(.L_x_1117) ;  /* 0x000000140084b947 */ /* 0x000fea0003800000 */
[----:B------:R-:W2:Y:S02]  /*3ff0*/  LDC.64 R58, c[0x0][0x390] ;  /* 0x0000e400ff3a7b82 */ /* 0x000ea40000000a00 */
[----:B--2---:R-:W-:-:S06]  /*4000*/  IMAD.WIDE.U32 R58, R6, 0x8, R58 ;  /* 0x00000008063a7825 */ /* 0x004fcc00078e003a */
[----:B------:R-:W2:Y:S01]  /*4010*/  LDG.E.64 R58, desc[UR8][R58.64] ;  /* 0x000000083a3a7981 */ /* 0x000ea2000c1e1b00 */
[----:B01----:R-:W-:Y:S01]  /*4020*/  MOV R60, R88 ;  /* 0x00000058003c7202 */ /* 0x003fe20000000f00 */
[-CC-:B------:R-:W-:Y:S01]  /*4030*/  FFMA.FTZ R61, R71, R94.reuse, R57.reuse ;  /* 0x0000005e473d7223 */ /* 0x180fe20000010039 */
[----:B------:R-:W-:Y:S01]  /*4040*/  LOP3.LUT P5, RZ, R69, 0xff, RZ, 0xc0, !PT ;  /* 0x000000ff45ff7812 */ /* 0x000fe200078ac0ff */
[-C--:B------:R-:W-:Y:S01]  /*4050*/  FFMA.FTZ R103, R73, R94.reuse, R57 ;  /* 0x0000005e49677223 */ /* 0x080fe20000010039 */
[----:B------:R-:W-:Y:S01]  /*4060*/  MOV R91, R89 ;  /* 0x00000059005b7202 */ /* 0x000fe20000000f00 */
[----:B------:R-:W-:Y:S02]  /*4070*/  HADD2.F32 R60, -RZ, R60.H0_H0 ;  /* 0x2000003cff3c7230 */ /* 0x000fe40000004100 */
[----:B------:R-:W-:Y:S01]  /*4080*/  FADD.FTZ R61, R70, -R61 ;  /* 0x8000003d463d7221 */ /* 0x000fe20000010000 */
[----:B------:R-:W-:Y:S01]  /*4090*/  SHF.R.U64 R62, R88, 0x10, R89 ;  /* 0x00000010583e7819 */ /* 0x000fe20000001259 */
[----:B------:R-:W-:Y:S01]  /*40a0*/  FFMA.FTZ R93, R76, R94, R57 ;  /* 0x0000005e4c5d7223 */ /* 0x000fe20000010039 */
[----:B------:R-:W-:-:S02]  /*40b0*/  HADD2.F32 R92, -RZ, R91.H0_H0 ;  /* 0x2000005bff5c7230 */ /* 0x000fc40000004100 */
[----:B------:R-:W-:Y:S01]  /*40c0*/  FFMA.FTZ R61, R7, R61, R60 ;  /* 0x0000003d073d7223 */ /* 0x000fe2000001003c */
[----:B------:R-:W-:Y:S01]  /*40d0*/  FADD.FTZ R103, R72, -R103 ;  /* 0x8000006748677221 */ /* 0x000fe20000010000 */
[----:B------:R-:W-:Y:S02]  /*40e0*/  HADD2.F32 R62, -RZ, R62.H0_H0 ;  /* 0x2000003eff3e7230 */ /* 0x000fe40000004100 */
[----:B------:R-:W-:Y:S01]  /*40f0*/  FADD.FTZ R93, R74, -R93 ;  /* 0x8000005d4a5d7221 */ /* 0x000fe20000010000 */
[----:B------:R-:W-:Y:S01]  /*4100*/  FMUL.FTZ R61, R61, R56 ;  /* 0x000000383d3d7220 */ /* 0x000fe20000410000 */
[----:B------:R-:W-:Y:S01]  /*4110*/  LOP3.LUT P1, RZ, R69, 0xff00, RZ, 0xc0, !PT ;  /* 0x0000ff0045ff7812 */ /* 0x000fe2000782c0ff */
[----:B------:R-:W-:Y:S01]  /*4120*/  FFMA.FTZ R94, R78, R94, R57 ;  /* 0x0000005e4e5e7223 */ /* 0x000fe20000010039 */
[----:B------:R-:W-:Y:S02]  /*4130*/  HFMA2 R63, -RZ, RZ, 0, 0 ;  /* 0x00000000ff3f7431 */ /* 0x000fe400000001ff */
[----:B------:R-:W-:Y:S01]  /*4140*/  FMUL.FTZ R91, R61, UR13 ;  /* 0x0000000d3d5b7c20 */ /* 0x000fe20008410000 */
[C---:B------:R-:W-:Y:S01]  /*4150*/  FFMA.FTZ R61, R7.reuse, R103, R92 ;  /* 0x00000067073d7223 */ /* 0x040fe2000001005c */
[----:B------:R-:W-:Y:S01]  /*4160*/  SHF.R.U32.HI R92, RZ, 0x10, R89 ;  /* 0x00000010ff5c7819 */ /* 0x000fe20000011659 */
[----:B------:R-:W-:Y:S01]  /*4170*/  FFMA.FTZ R57, R7, R93, R62 ;  /* 0x0000005d07397223 */ /* 0x000fe2000001003e */
[----:B------:R-:W-:Y:S01]  /*4180*/  @P5 HADD2.F32 R104, -RZ, R99.H0_H0 ;  /* 0x20000063ff685230 */ /* 0x000fe20000004100 */
[----:B------:R-:W-:Y:S01]  /*4190*/  ISETP.GE.U32.AND P6, PT, R69, 0x1000000, PT ;  /* 0x010000004500780c */ /* 0x000fe20003fc6070 */
[----:B------:R-:W-:Y:S01]  /*41a0*/  FADD.FTZ R94, R75, -R94 ;  /* 0x8000005e4b5e7221 */ /* 0x000fe20000010000 */
[----:B------:R-:W-:Y:S01]  /*41b0*/  FMUL.FTZ R57, R57, R56 ;  /* 0x0000003839397220 */ /* 0x000fe20000410000 */
[----:B------:R-:W-:Y:S01]  /*41c0*/  HADD2.F32 R92, -RZ, R92.H0_H0 ;  /* 0x2000005cff5c7230 */ /* 0x000fe20000004100 */
[----:B------:R-:W-:Y:S01]  /*41d0*/  MOV R90, RZ ;  /* 0x000000ff005a7202 */ /* 0x000fe20000000f00 */
[----:B------:R-:W-:Y:S01]  /*41e0*/  @P5 FMUL.FTZ R90, R104, R91 ;  /* 0x0000005b685a5220 */ /* 0x000fe20000410000 */
[----:B------:R-:W-:-:S02]  /*41f0*/  FMUL.FTZ R62, R57, UR13 ;  /* 0x0000000d393e7c20 */ /* 0x000fc40008410000 */
[----:B------:R-:W-:Y:S01]  /*4200*/  FFMA.FTZ R57, R7, R94, R92 ;  /* 0x0000005e07397223 */ /* 0x000fe2000001005c */
[-C--:B------:R-:W-:Y:S01]  /*4210*/  FMUL.FTZ R7, R61, R56.reuse ;  /* 0x000000383d077220 */ /* 0x080fe20000410000 */
[----:B------:R-:W-:Y:S01]  /*4220*/  CS2R R92, SRZ ;  /* 0x00000000005c7805 */ /* 0x000fe2000001ff00 */
[----:B------:R0:W-:Y:S01]  /*4230*/  F2F.F16.F32 R105, R90 ;  /* 0x0000005a00697304 */ /* 0x0001e20000200800 */
[----:B------:R-:W-:Y:S01]  /*4240*/  FMUL.FTZ R57, R57, R56 ;  /* 0x0000003839397220 */ /* 0x000fe20000410000 */
[----:B------:R-:W-:Y:S02]  /*4250*/  @P6 HADD2.F32 R56, -RZ, R100.H1_H1 ;  /* 0x30000064ff386230 */ /* 0x000fe40000004100 */
[----:B------:R-:W-:Y:S01]  /*4260*/  FMUL.FTZ R7, R7, UR13 ;  /* 0x0000000d07077c20 */ /* 0x000fe20008410000 */
[----:B--2---:R-:W-:-:S05]  /*4270*/  @P5 MOV R60, R58 ;  /* 0x0000003a003c5202 */ /* 0x004fca0000000f00 */
[----:B------:R-:W-:-:S05]  /*4280*/  @P5 HADD2.F32 R60, -RZ, R60.H0_H0 ;  /* 0x2000003cff3c5230 */ /* 0x000fca0000004100 */
[----:B------:R-:W-:Y:S01]  /*4290*/  @P5 FMUL.FTZ R63, R91, R60 ;  /* 0x0000003c5b3f5220 */ /* 0x000fe20000410000 */
[----:B------:R-:W-:Y:S01]  /*42a0*/  LOP3.LUT P5, RZ, R69, 0xff0000, RZ, 0xc0, !PT ;  /* 0x00ff000045ff7812 */ /* 0x000fe200078ac0ff */
[----:B------:R-:W-:Y:S02]  /*42b0*/  HFMA2 R60, -RZ, RZ, 0, 0 ;  /* 0x00000000ff3c7431 */ /* 0x000fe400000001ff */
[----:B------:R-:W-:Y:S02]  /*42c0*/  @P1 HADD2.F32 R91, -RZ, R99.H1_H1 ;  /* 0x30000063ff5b1230 */ /* 0x000fe40000004100 */
[----:B------:R-:W-:-:S03]  /*42d0*/  FADD.FTZ R20, R20, R63 ;  /* 0x0000003f14147221 */ /* 0x000fc60000010000 */
[----:B------:R-:W-:Y:S01]  /*42e0*/  @P1 FMUL.FTZ R60, R91, R62 ;  /* 0x0000003e5b3c1220 */ /* 0x000fe20000410000 */
[----:B------:R-:W-:-:S04]  /*42f0*/  FMUL.FTZ R91, R57, UR13 ;  /* 0x0000000d395b7c20 */ /* 0x000fc80008410000 */
[----:B------:R-:W-:Y:S01]  /*4300*/  @P6 FMUL.FTZ R93, R56, R91 ;  /* 0x0000005b385d6220 */ /* 0x000fe20000410000 */
[----:B------:R-:W-:Y:S01]  /*4310*/  @P5 HADD2.F32 R94, -RZ, R100.H0_H0 ;  /* 0x20000064ff5e5230 */ /* 0x000fe20000004100 */
[----:B------:R-:W1:Y:S01]  /*4320*/  LDC.64 R56, c[0x0][0x468] ;  /* 0x00011a00ff387b82 */ /* 0x000e620000000a00 */
[----:B------:R-:W2:Y:S03]  /*4330*/  F2F.F16.F32 R60, R60 ;  /* 0x0000003c003c7304 */ /* 0x000ea60000200800 */
[----:B------:R-:W-:Y:S01]  /*4340*/  @P5 FMUL.FTZ R92, R94, R7 ;  /* 0x000000075e5c5220 */ /* 0x000fe20000410000 */
[----:B------:R-:W-:-:S04]  /*4350*/  @P6 SHF.R.U32.HI R94, RZ, 0x10, R59 ;  /* 0x00000010ff5e6819 */ /* 0x000fc8000001163b */
[----:B------:R-:W3:Y:S01]  /*4360*/  F2F.F16.F32 R93, R93 ;  /* 0x0000005d005d7304 */ /* 0x000ee20000200800 */
[----:B0-----:R-:W-:Y:S02]  /*4370*/  @P6 HADD2.F32 R90, -RZ, R94.H0_H0 ;  /* 0x2000005eff5a6230 */ /* 0x001fe40000004100 */
[----:B--2---:R-:W-:-:S05]  /*4380*/  IMAD.WIDE.U32 R60, R60, 0x10000, RZ ;  /* 0x000100003c3c7825 */ /* 0x004fca00078e00ff */
[----:B------:R-:W0:Y:S01]  /*4390*/  F2F.F16.F32 R92, R92 ;  /* 0x0000005c005c7304 */ /* 0x000e220000200800 */
[----:B------:R-:W-:Y:S02]  /*43a0*/  LOP3.LUT R60, R60, R105, RZ, 0xfc, !PT ;  /* 0x000000693c3c7212 */ /* 0x000fe400078efcff */
[----:B---3--:R-:W-:Y:S01]  /*43b0*/  SHF.L.U32 R103, R93, 0x10, RZ ;  /* 0x000000105d677819 */ /* 0x008fe200000006ff */
[----:B-1----:R-:W-:-:S04]  /*43c0*/  IMAD.WIDE.U32 R56, R6, 0x8, R56 ;  /* 0x0000000806387825 */ /* 0x002fc800078e0038 */
[----:B------:R-:W-:Y:S01]  /*43d0*/  HFMA2 R6, -RZ, RZ, 0, 0 ;  /* 0x00000000ff067431 */ /* 0x000fe200000001ff */
[----:B------:R-:W-:Y:S02]  /*43e0*/  MOV R93, RZ ;  /* 0x000000ff005d7202 */ /* 0x000fe40000000f00 */
[----:B0-----:R-:W-:Y:S02]  /*43f0*/  LOP3.LUT R61, R61, R103, R92, 0xfe, !PT ;  /* 0x000000673d3d7212 */ /* 0x001fe400078efe5c */
[----:B------:R-:W-:Y:S01]  /*4400*/  @P1 SHF.R.U64 R103, R58, 0x10, R59 ;  /* 0x000000103a671819 */ /* 0x000fe2000000123b */
[----:B------:R-:W-:Y:S01]  /*4410*/  HFMA2 R58, -RZ, RZ, 0, 0 ;  /* 0x00000000ff3a7431 */ /* 0x000fe200000001ff */
[----:B------:R-:W-:Y:S01]  /*4420*/  @P5 MOV R92, R59 ;  /* 0x0000003b005c5202 */ /* 0x000fe20000000f00 */
[----:B------:R2:W-:Y:S02]  /*4430*/  STG.E.64 desc[UR8][R56.64], R60 ;  /* 0x0000003c38007986 */ /* 0x0005e4000c101b08 */
[----:B------:R-:W-:-:S02]  /*4440*/  @P1 HADD2.F32 R59, -RZ, R103.H0_H0 ;  /* 0x20000067ff3b1230 */ /* 0x000fc40000004100 */
[----:B------:R-:W-:Y:S02]  /*4450*/  @P5 HADD2.F32 R92, -RZ, R92.H0_H0 ;  /* 0x2000005cff5c5230 */ /* 0x000fe40000004100 */
[----:B------:R-:W-:Y:S01]  /*4460*/  @P6 FMUL.FTZ R58, R91, R90 ;  /* 0x0000005a5b3a6220 */ /* 0x000fe20000410000 */
[----:B------:R-:W-:Y:S02]  /*4470*/  @P1 FMUL.FTZ R6, R62, R59 ;  /* 0x0000003b3e061220 */ /* 0x000fe40000410000 */
[----:B------:R-:W-:Y:S01]  /*4480*/  @P5 FMUL.FTZ R93, R7, R92 ;  /* 0x0000005c075d5220 */ /* 0x000fe20000410000 */
[----:B------:R-:W-:Y:S01]  /*4490*/  FADD.FTZ R23, R23, R58 ;  /* 0x0000003a17177221 */ /* 0x000fe20000010000 */
[----:B------:R-:W-:Y:S02]  /*44a0*/  FADD.FTZ R21, R21, R6 ;  /* 0x0000000615157221 */ /* 0x000fe40000010000 */
[----:B------:R-:W-:Y:S01]  /*44b0*/  FADD.FTZ R22, R22, R93 ;  /* 0x0000005d16167221 */ /* 0x000fe20000010000 */
[----:B--2---:R-:W-:Y:S06]  /*44c0*/  BRA `(.L_x_1117) ;  /* 0x00000010004c7947 */ /* 0x004fec0003800000 */
.L_x_1122:
[----:B------:R-:W-:Y:S04]  /*44d0*/  BSSY.RECONVERGENT B1, `(.L_x_1127) ;  /* 0x000005c000017945 */ /* 0x000fe80003800200 */
[----:B------:R-:W-:Y:S05]  /*44e0*/  @!P4 BRA `(.L_x_1128) ;  /* 0x000000040068c947 */ /* 0x000fea0003800000 */
[----:B------:R-:W0:Y:S02]  /*44f0*/  LDC.64 R58, c[0x0][0x390] ;  /* 0x0000e400ff3a7b82 */ /* 0x000e240000000a00 */
[----:B0-----:R-:W-:-:S05]  /*4500*/  IMAD.WIDE.U32 R58, R6, 0x8, R58 ;  /* 0x00000008063a7825 */ /* 0x001fca00078e003a */
[----:B------:R0:W2:Y:S01]  /*4510*/  LDG.E.64 R60, desc[UR8][R58.64] ;  /* 0x000000083a3c7981 */ /* 0x0000a2000c1e1b00 */
[----:B------:R-:W-:Y:S01]  /*4520*/  MOV R90, R84 ;  /* 0x00000054005a7202 */ /* 0x000fe20000000f00 */
[-CC-:B------:R-:W-:Y:S01]  /*4530*/  FFMA.FTZ R63, R3, R94.reuse, R57.reuse ;  /* 0x0000005e033f7223 */ /* 0x180fe20000010039 */
[----:B------:R-:W-:Y:S01]  /*4540*/  LOP3.LUT P6, RZ, R8, 0xff, RZ, 0xc0, !PT ;  /* 0x000000ff08ff7812 */ /* 0x000fe200078cc0ff */
[-C--:B------:R-:W-:Y:S01]  /*4550*/  FFMA.FTZ R92, R14, R94.reuse, R57 ;  /* 0x0000005e0e5c7223 */ /* 0x080fe20000010039 */
[----:B------:R-:W-:Y:S01]  /*4560*/  SHF.R.U64 R91, R84, 0x10, R85 ;  /* 0x00000010545b7819 */ /* 0x000fe20000001255 */
[----:B------:R-:W-:Y:S01]  /*4570*/  FFMA.FTZ R93, R9, R94, R57 ;  /* 0x0000005e095d7223 */ /* 0x000fe20000010039 */
[----:B------:R-:W-:Y:S01]  /*4580*/  MOV R103, R85 ;  /* 0x0000005500677202 */ /* 0x000fe20000000f00 */
[----:B------:R-:W-:Y:S02]  /*4590*/  HADD2.F32 R90, -RZ, R90.H0_H0 ;  /* 0x2000005aff5a7230 */ /* 0x000fe40000004100 */
[----:B------:R-:W-:Y:S01]  /*45a0*/  FADD.FTZ R62, R10, -R63 ;  /* 0x8000003f0a3e7221 */ /* 0x000fe20000010000 */
[----:B------:R-:W-:-:S02]  /*45b0*/  HADD2.F32 R91, -RZ, R91.H0_H0 ;  /* 0x2000005bff5b7230 */ /* 0x000fc40000004100 */
[----:B------:R-:W-:Y:S01]  /*45c0*/  FADD.FTZ R92, R11, -R92 ;  /* 0x8000005c0b5c7221 */ /* 0x000fe20000010000 */
[----:B0-----:R-:W-:Y:S02]  /*45d0*/  HADD2.F32 R59, -RZ, R103.H0_H0 ;  /* 0x20000067ff3b7230 */ /* 0x001fe40000004100 */
[----:B------:R-:W-:Y:S01]  /*45e0*/  FADD.FTZ R58, R12, -R93 ;  /* 0x8000005d0c3a7221 */ /* 0x000fe20000010000 */
[C---:B------:R-:W-:Y:S01]  /*45f0*/  FFMA.FTZ R63, R7.reuse, R62, R90 ;  /* 0x0000003e073f7223 */ /* 0x040fe2000001005a */
[C---:B------:R-:W-:Y:S01]  /*4600*/  FFMA.FTZ R93, R7.reuse, R92, R91 ;  /* 0x0000005c075d7223 */ /* 0x040fe2000001005b */
[----:B------:R-:W-:Y:S01]  /*4610*/  SHF.R.U32.HI R91, RZ, 0x10, R85 ;  /* 0x00000010ff5b7819 */ /* 0x000fe20000011655 */
[----:B------:R-:W-:Y:S01]  /*4620*/  FFMA.FTZ R59, R7, R58, R59 ;  /* 0x0000003a073b7223 */ /* 0x000fe2000001003b */
[----:B------:R-:W-:Y:S01]  /*4630*/  FMUL.FTZ R90, R63, R56 ;  /* 0x000000383f5a7220 */ /* 0x000fe20000410000 */
[----:B------:R-:W-:Y:S01]  /*4640*/  HFMA2 R105, -RZ, RZ, 0, 0 ;  /* 0x00000000ff697431 */ /* 0x000fe200000001ff */
[----:B------:R-:W-:Y:S01]  /*4650*/  LOP3.LUT P5, RZ, R8, 0xff00, RZ, 0xc0, !PT ;  /* 0x0000ff0008ff7812 */ /* 0x000fe200078ac0ff */
[----:B------:R-:W-:-:S02]  /*4660*/  HADD2.F32 R104, -RZ, R91.H0_H0 ;  /* 0x2000005bff687230 */ /* 0x000fc40000004100 */
[----:B------:R-:W-:Y:S01]  /*4670*/  FMUL.FTZ R91, R90, UR13 ;  /* 0x0000000d5a5b7c20 */ /* 0x000fe20008410000 */
[----:B------:R-:W-:Y:S02]  /*4680*/  HFMA2 R107, -RZ, RZ, 0, 0 ;  /* 0x00000000ff6b7431 */ /* 0x000fe400000001ff */
[----:B------:R-:W-:Y:S02]  /*4690*/  @P6 HADD2.F32 R90, -RZ, R82.H0_H0 ;  /* 0x20000052ff5a6230 */ /* 0x000fe40000004100 */
[----:B------:R-:W-:Y:S01]  /*46a0*/  FFMA.FTZ R62, R16, R94, R57 ;  /* 0x0000005e103e7223 */ /* 0x000fe20000010039 */
[----:B------:R-:W-:Y:S01]  /*46b0*/  LOP3.LUT P1, RZ, R8, 0xff0000, RZ, 0xc0, !PT ;  /* 0x00ff000008ff7812 */ /* 0x000fe2000782c0ff */
[----:B------:R0:W-:Y:S01]  /*46c0*/  F2F.F16.F32 R111, R63 ;  /* 0x0000003f006f7304 */ /* 0x0001e20000200800 */
[----:B------:R-:W-:Y:S01]  /*46d0*/  FMUL.FTZ R103, R59, R56 ;  /* 0x000000383b677220 */ /* 0x000fe20000410000 */
[----:B------:R-:W-:Y:S01]  /*46e0*/  FADD.FTZ R92, R13, -R62 ;  /* 0x8000003e0d5c7221 */ /* 0x000fe20000010000 */
[----:B------:R-:W-:Y:S01]  /*46f0*/  @P6 FMUL.FTZ R107, R90, R91 ;  /* 0x0000005b5a6b6220 */ /* 0x000fe20000410000 */
[----:B------:R-:W-:-:S02]  /*4700*/  HFMA2 R109, -RZ, RZ, 0, 0 ;  /* 0x00000000ff6d7431 */ /* 0x000fc400000001ff */
[----:B------:R-:W-:Y:S01]  /*4710*/  FMUL.FTZ R103, R103, UR13 ;  /* 0x0000000d67677c20 */ /* 0x000fe20008410000 */
[----:B------:R-:W-:Y:S01]  /*4720*/  FFMA.FTZ R115, R7, R92, R104 ;  /* 0x0000005c07737223 */ /* 0x000fe20000010068 */
[-C--:B------:R-:W-:Y:S01]  /*4730*/  FMUL.FTZ R104, R93, R56.reuse ;  /* 0x000000385d687220 */ /* 0x080fe20000410000 */
[----:B------:R1:W-:Y:S01]  /*4740*/  F2F.F16.F32 R62, R93 ;  /* 0x0000005d003e7304 */ /* 0x0003e20000200800 */
[----:B0-----:R-:W-:Y:S02]  /*4750*/  @P5 HADD2.F32 R63, -RZ, R102.H0_H0 ;  /* 0x20000066ff3f5230 */ /* 0x001fe40000004100 */
[----:B------:R-:W-:Y:S01]  /*4760*/  FMUL.FTZ R106, R115, R56 ;  /* 0x00000038736a7220 */ /* 0x000fe20000410000 */
[----:B------:R-:W-:Y:S01]  /*4770*/  FMUL.FTZ R104, R104, UR13 ;  /* 0x0000000d68687c20 */ /* 0x000fe20008410000 */
[----:B------:R-:W-:Y:S02]  /*4780*/  MOV R110, RZ ;  /* 0x000000ff006e7202 */ /* 0x000fe40000000f00 */
[----:B------:R-:W-:Y:S01]  /*4790*/  FMUL.FTZ R106, R106, UR13 ;  /* 0x0000000d6a6a7c20 */ /* 0x000fe20008410000 */
[----:B------:R-:W-:Y:S01]  /*47a0*/  F2F.F16.F32 R113, R59 ;  /* 0x0000003b00717304 */ /* 0x000fe20000200800 */
[----:B-1----:R-:W-:Y:S01]  /*47b0*/  MOV R93, RZ ;  /* 0x000000ff005d7202 */ /* 0x002fe20000000f00 */
[----:B------:R-:W-:-:S06]  /*47c0*/  @P5 FMUL.FTZ R93, R63, R104 ;  /* 0x000000683f5d5220 */ /* 0x000fcc0000410000 */
[----:B------:R-:W0:Y:S08]  /*47d0*/  F2F.F16.F32 R92, R115 ;  /* 0x00000073005c7304 */ /* 0x000e300000200800 */
[----:B------:R-:W1:Y:S01]  /*47e0*/  F2F.F16.F32 R93, R93 ;  /* 0x0000005d005d7304 */ /* 0x000e620000200800 */
[----:B0-----:R-:W-:-:S07]  /*47f0*/  SHF.L.U32 R112, R92, 0x10, RZ ;  /* 0x000000105c707819 */ /* 0x001fce00000006ff */
[----:B------:R-:W0:Y:S01]  /*4800*/  F2F.F16.F32 R107, R107 ;  /* 0x0000006b006b7304 */ /* 0x000e220000200800 */
[----:B-1----:R-:W-:-:S03]  /*4810*/  IMAD.WIDE.U32 R92, R93, 0x10000, RZ ;  /* 0x000100005d5c7825 */ /* 0x002fc600078e00ff */
[----:B0-----:R-:W-:Y:S02]  /*4820*/  LOP3.LUT R92, R92, R107, RZ, 0xfc, !PT ;  /* 0x0000006b5c5c7212 */ /* 0x001fe400078efcff */
[----:B------:R-:W-:Y:S02]  /*4830*/  MOV R107, RZ ;  /* 0x000000ff006b7202 */ /* 0x000fe40000000f00 */
[----:B--2---:R-:W-:-:S05]  /*4840*/  @P6 MOV R58, R60 ;  /* 0x0000003c003a6202 */ /* 0x004fca0000000f00 */
[----:B------:R-:W-:-:S05]  /*4850*/  @P6 HADD2.F32 R58, -RZ, R58.H0_H0 ;  /* 0x2000003aff3a6230 */ /* 0x000fca0000004100 */
[----:B------:R-:W-:Y:S01]  /*4860*/  @P6 FMUL.FTZ R105, R91, R58 ;  /* 0x0000003a5b696220 */ /* 0x000fe20000410000 */
[----:B------:R-:W-:Y:S01]  /*4870*/  ISETP.GE.U32.AND P6, PT, R8, 0x1000000, PT ;  /* 0x010000000800780c */ /* 0x000fe20003fc6070 */
[----:B------:R-:W-:Y:S01]  /*4880*/  @P1 HADD2.F32 R58, -RZ, R83.H0_H0 ;  /* 0x20000053ff3a1230 */ /* 0x000fe20000004100 */
[----:B------:R-:W0:Y:S01]  /*4890*/  LDC.64 R90, c[0x0][0x468] ;  /* 0x00011a00ff5a7b82 */ /* 0x000e220000000a00 */
[----:B------:R-:W-:-:S03]  /*48a0*/  FADD.FTZ R28, R28, R105 ;  /* 0x000000691c1c7221 */ /* 0x000fc60000010000 */
[----:B------:R-:W-:-:S04]  /*48b0*/  @P1 FMUL.FTZ R109, R58, R103 ;  /* 0x000000673a6d1220 */ /* 0x000fc80000410000 */
[----:B------:R-:W1:Y:S02]  /*48c0*/  LDC.64 R58, c[0x0][0x478] ;  /* 0x00011e00ff3a7b82 */ /* 0x000e640000000a00 */
[----:B------:R-:W-:Y:S01]  /*48d0*/  F2F.F16.F32 R109, R109 ;  /* 0x0000006d006d7304 */ /* 0x000fe20000200800 */
[----:B------:R-:W-:-:S05]  /*48e0*/  @P6 HADD2.F32 R63, -RZ, R102.H1_H1 ;  /* 0x30000066ff3f6230 */ /* 0x000fca0000004100 */
[----:B------:R-:W-:Y:S01]  /*48f0*/  @P6 FMUL.FTZ R110, R63, R106 ;  /* 0x0000006a3f6e6220 */ /* 0x000fe20000410000 */
[----:B------:R-:W-:-:S03]  /*4900*/  IMAD.WIDE.U32 R62, R62, 0x10000, RZ ;  /* 0x000100003e3e7825 */ /* 0x000fc600078e00ff */
[----:B------:R2:W3:Y:S02]  /*4910*/  F2F.F16.F32 R108, R110 ;  /* 0x0000006e006c7304 */ /* 0x0004e40000200800 */
[----:B------:R-:W-:Y:S02]  /*4920*/  LOP3.LUT R63, R63, R112, R113, 0xfe, !PT ;  /* 0x000000703f3f7212 */ /* 0x000fe400078efe71 */
[----:B------:R-:W-:Y:S01]  /*4930*/  LOP3.LUT R62, R62, R111, RZ, 0xfc, !PT ;  /* 0x0000006f3e3e7212 */ /* 0x000fe200078efcff */
[----:B0-----:R-:W-:Y:S01]  /*4940*/  IMAD.WIDE.U32 R90, R6, 0x8, R90 ;  /* 0x00000008065a7825 */ /* 0x001fe200078e005a */
[----:B------:R-:W-:-:S03]  /*4950*/  @P5 SHF.R.U64 R111, R60, 0x10, R61 ;  /* 0x000000103c6f5819 */ /* 0x000fc6000000123d */
[----:B------:R-:W-:Y:S02]  /*4960*/  HFMA2 R60, -RZ, RZ, 0, 0 ;  /* 0x00000000ff3c7431 */ /* 0x000fe400000001ff */
[----:B--2---:R-:W-:Y:S02]  /*4970*/  HFMA2 R110, -RZ, RZ, 0, 0 ;  /* 0x00000000ff6e7431 */ /* 0x004fe400000001ff */
[C---:B-1----:R-:W-:Y:S01]  /*4980*/  IMAD.WIDE.U32 R58, R6.reuse, 0x8, R58 ;  /* 0x00000008063a7825 */ /* 0x042fe200078e003a */
[----:B------:R-:W-:Y:S02]  /*4990*/  IADD3 R6, PT, PT, R6, 0x80, RZ ;  /* 0x0000008006067810 */ /* 0x000fe40007ffe0ff */
[----:B---3--:R-:W-:Y:S02]  /*49a0*/  SHF.L.U32 R108, R108, 0x10, RZ ;  /* 0x000000106c6c7819 */ /* 0x008fe400000006ff */
[----:B------:R0:W-:Y:S02]  /*49b0*/  STG.E.64 desc[UR8][R58.64], R62 ;  /* 0x0000003e3a007986 */ /* 0x0001e4000c101b08 */
[----:B------:R-:W-:-:S02]  /*49c0*/  LOP3.LUT R93, R93, R108, R109, 0xfe, !PT ;  /* 0x0000006c5d5d7212 */ /* 0x000fc400078efe6d */
[----:B------:R-:W-:Y:S02]  /*49d0*/  @P1 MOV R108, R61 ;  /* 0x0000003d006c1202 */ /* 0x000fe40000000f00 */
[----:B------:R-:W-:Y:S01]  /*49e0*/  @P6 SHF.R.U32.HI R109, RZ, 0x10, R61 ;  /* 0x00000010ff6d6819 */ /* 0x000fe2000001163d */
[----:B------:R0:W-:Y:S01]  /*49f0*/  STG.E.64 desc[UR8][R90.64], R92 ;  /* 0x0000005c5a007986 */ /* 0x0001e2000c101b08 */
[----:B------:R-:W-:Y:S02]  /*4a00*/  @P5 HADD2.F32 R61, -RZ, R111.H0_H0 ;  /* 0x2000006fff3d5230 */ /* 0x000fe40000004100 */
[----:B------:R-:W-:Y:S02]  /*4a10*/  @P1 HADD2.F32 R108, -RZ, R108.H0_H0 ;  /* 0x2000006cff6c1230 */ /* 0x000fe40000004100 */
[----:B------:R-:W-:Y:S02]  /*4a20*/  @P6 HADD2.F32 R109, -RZ, R109.H0_H0 ;  /* 0x2000006dff6d6230 */ /* 0x000fe40000004100 */
[----:B------:R-:W-:Y:S01]  /*4a30*/  @P5 FMUL.FTZ R60, R104, R61 ;  /* 0x0000003d683c5220 */ /* 0x000fe20000410000 */
[----:B------:R-:W-:-:S02]  /*4a40*/  @P1 FMUL.FTZ R107, R103, R108 ;  /* 0x0000006c676b1220 */ /* 0x000fc40000410000 */
[----:B------:R-:W-:Y:S01]  /*4a50*/  @P6 FMUL.FTZ R110, R106, R109 ;  /* 0x0000006d6a6e6220 */ /* 0x000fe20000410000 */
[----:B------:R-:W-:Y:S01]  /*4a60*/  FADD.FTZ R29, R29, R60 ;  /* 0x0000003c1d1d7221 */ /* 0x000fe20000010000 */
[----:B------:R-:W-:Y:S02]  /*4a70*/  FADD.FTZ R30, R30, R107 ;  /* 0x0000006b1e1e7221 */ /* 0x000fe40000010000 */
[----:B0-----:R-:W-:-:S07]  /*4a80*/  FADD.FTZ R31, R31, R110 ;  /* 0x0000006e1f1f7221 */ /* 0x001fce0000010000 */
.L_x_1128:
[----:B------:R-:W-:Y:S05]  /*4a90*/  BSYNC.RECONVERGENT B1 ;  /* 0x0000000000017941 */ /* 0x000fea0003800200 */
.L_x_1127:
        /* <DEDUP_REMOVED lines=40> */
[----:B0-----:R-:W-:Y:S02]  /*4d20*/  @P5 HADD2.F32 R63, -RZ, R97.H1_H1 ;  /* 0x30000061ff3f5230 */ /* 0x001fe40000004100 */
        /* <DEDUP_REMOVED lines=51> */
.L_x_1130:
[----:B------:R-:W-:Y:S05]  /*5060*/  BSYNC.RECONVERGENT B1 ;  /* 0x0000000000017941 */ /* 0x000fea0003800200 */
.L_x_1129:
[----:B------:R-:W-:Y:S05]  /*5070*/  @!P3 BRA `(.L_x_1117) ;  /* 0x000000040060b947 */ /* 0x000fea0003800000 */
[----:B------:R-:W0:Y:S02]  /*5080*/  LDC.64 R58, c[0x0][0x390] ;  /* 0x0000e400ff3a7b82 */ /* 0x000e240000000a00 */
[----:B0-----:R-:W-:-:S06]  /*5090*/  IMAD.WIDE.U32 R58, R6, 0x8, R58 ;  /* 0x00000008063a7825 */ /* 0x001fcc00078e003a */
[----:B------:R-:W2:Y:S01]  /*50a0*/  LDG.E.64 R58, desc[UR8][R58.64] ;  /* 0x000000083a3a7981 */ /* 0x000ea2000c1e1b00 */
[----:B------:R-:W-:Y:S01]  /*50b0*/  LOP3.LUT P6, RZ, R69, 0xff, RZ, 0xc0, !PT ;  /* 0x000000ff45ff7812 */ /* 0x000fe200078cc0ff */
[--C-:B------:R-:W-:Y:S01]  /*50c0*/  FFMA.FTZ R61, R71, R94, R57.reuse ;  /* 0x0000005e473d7223 */ /* 0x100fe20000010039 */
[----:B------:R-:W-:Y:S01]  /*50d0*/  MOV R62, R88 ;  /* 0x00000058003e7202 */ /* 0x000fe20000000f00 */
[-C--:B------:R-:W-:Y:S01]  /*50e0*/  FFMA.FTZ R63, R76, R94.reuse, R57 ;  /* 0x0000005e4c3f7223 */ /* 0x080fe20000010039 */
[----:B------:R-:W-:Y:S01]  /*50f0*/  MOV R92, R89 ;  /* 0x00000059005c7202 */ /* 0x000fe20000000f00 */
[----:B------:R-:W-:Y:S01]  /*5100*/  FADD.FTZ R60, R70, -R61 ;  /* 0x8000003d463c7221 */ /* 0x000fe20000010000 */
[-CC-:B------:R-:W-:Y:S01]  /*5110*/  FFMA.FTZ R93, R73, R94.reuse, R57.reuse ;  /* 0x0000005e495d7223 */ /* 0x180fe20000010039 */
[----:B------:R-:W-:Y:S02]  /*5120*/  HADD2.F32 R62, -RZ, R62.H0_H0 ;  /* 0x2000003eff3e7230 */ /* 0x000fe40000004100 */
[----:B------:R-:W-:Y:S01]  /*5130*/  FFMA.FTZ R94, R78, R94, R57 ;  /* 0x0000005e4e5e7223 */ /* 0x000fe20000010039 */
[----:B------:R-:W-:Y:S01]  /*5140*/  SHF.R.U64 R91, R88, 0x10, R89 ;  /* 0x00000010585b7819 */ /* 0x000fe20000001259 */
[----:B------:R-:W-:Y:S01]  /*5150*/  FADD.FTZ R90, R74, -R63 ;  /* 0x8000003f4a5a7221 */ /* 0x000fe20000010000 */
[----:B------:R-:W-:-:S02]  /*5160*/  HADD2.F32 R63, -RZ, R92.H0_H0 ;  /* 0x2000005cff3f7230 */ /* 0x000fc40000004100 */
[----:B------:R-:W-:Y:S01]  /*5170*/  FFMA.FTZ R61, R7, R60, R62 ;  /* 0x0000003c073d7223 */ /* 0x000fe2000001003e */
[----:B------:R-:W-:Y:S01]  /*5180*/  FADD.FTZ R92, R72, -R93 ;  /* 0x8000005d485c7221 */ /* 0x000fe20000010000 */
[----:B------:R-:W-:Y:S01]  /*5190*/  HFMA2 R93, -RZ, RZ, 0, 0 ;  /* 0x00000000ff5d7431 */ /* 0x000fe200000001ff */
[----:B------:R-:W-:Y:S01]  /*51a0*/  LOP3.LUT P1, RZ, R69, 0xff0000, RZ, 0xc0, !PT ;  /* 0x00ff000045ff7812 */ /* 0x000fe2000782c0ff */
[----:B------:R-:W-:Y:S01]  /*51b0*/  FMUL.FTZ R60, R61, R56 ;  /* 0x000000383d3c7220 */ /* 0x000fe20000410000 */
[----:B------:R0:W-:Y:S01]  /*51c0*/  F2F.F16.F32 R103, R61 ;  /* 0x0000003d00677304 */ /* 0x0001e20000200800 */
[----:B------:R-:W-:Y:S02]  /*51d0*/  HFMA2 R107, -RZ, RZ, 0, 0 ;  /* 0x00000000ff6b7431 */ /* 0x000fe400000001ff */
[----:B------:R-:W-:Y:S02]  /*51e0*/  HADD2.F32 R91, -RZ, R91.H0_H0 ;  /* 0x2000005bff5b7230 */ /* 0x000fe40000004100 */
[----:B------:R-:W-:Y:S01]  /*51f0*/  FMUL.FTZ R60, R60, UR13 ;  /* 0x0000000d3c3c7c20 */ /* 0x000fe20008410000 */
[----:B------:R-:W-:Y:S01]  /*5200*/  SHF.R.U32.HI R62, RZ, 0x10, R89 ;  /* 0x00000010ff3e7819 */ /* 0x000fe20000011659 */
[----:B------:R-:W-:Y:S01]  /*5210*/  FFMA.FTZ R63, R7, R92, R63 ;  /* 0x0000005c073f7223 */ /* 0x000fe2000001003f */
[----:B------:R-:W-:Y:S01]  /*5220*/  LOP3.LUT P5, RZ, R69, 0xff00, RZ, 0xc0, !PT ;  /* 0x0000ff0045ff7812 */ /* 0x000fe200078ac0ff */
[----:B------:R-:W-:Y:S01]  /*5230*/  FFMA.FTZ R91, R7, R90, R91 ;  /* 0x0000005a075b7223 */ /* 0x000fe2000001005b */
[----:B------:R-:W-:Y:S01]  /*5240*/  FADD.FTZ R94, R75, -R94 ;  /* 0x8000005e4b5e7221 */ /* 0x000fe20000010000 */
[----:B0-----:R-:W-:-:S02]  /*5250*/  @P6 HADD2.F32 R61, -RZ, R99.H0_H0 ;  /* 0x20000063ff3d6230 */ /* 0x001fc40000004100 */
[----:B------:R-:W-:Y:S01]  /*5260*/  FMUL.FTZ R92, R63, R56 ;  /* 0x000000383f5c7220 */ /* 0x000fe20000410000 */
[----:B------:R-:W-:Y:S01]  /*5270*/  HADD2.F32 R90, -RZ, R62.H0_H0 ;  /* 0x2000003eff5a7230 */ /* 0x000fe20000004100 */
[----:B------:R-:W-:Y:S01]  /*5280*/  CS2R R104, SRZ ;  /* 0x0000000000687805 */ /* 0x000fe2000001ff00 */
[----:B------:R0:W-:Y:S01]  /*5290*/  F2F.F16.F32 R62, R91 ;  /* 0x0000005b003e7304 */ /* 0x0001e20000200800 */
[----:B------:R-:W-:Y:S01]  /*52a0*/  @P6 FMUL.FTZ R107, R61, R60 ;  /* 0x0000003c3d6b6220 */ /* 0x000fe20000410000 */
[----:B------:R-:W-:Y:S01]  /*52b0*/  FMUL.FTZ R92, R92, UR13 ;  /* 0x0000000d5c5c7c20 */ /* 0x000fe20008410000 */
[----:B------:R-:W-:Y:S01]  /*52c0*/  FFMA.FTZ R111, R7, R94, R90 ;  /* 0x0000005e076f7223 */ /* 0x000fe2000001005a */
[----:B------:R-:W-:-:S03]  /*52d0*/  FMUL.FTZ R7, R91, R56 ;  /* 0x000000385b077220 */ /* 0x000fc60000410000 */
[----:B------:R-:W-:Y:S01]  /*52e0*/  FMUL.FTZ R94, R111, R56 ;  /* 0x000000386f5e7220 */ /* 0x000fe20000410000 */
[----:B------:R-:W-:Y:S01]  /*52f0*/  FMUL.FTZ R7, R7, UR13 ;  /* 0x0000000d07077c20 */ /* 0x000fe20008410000 */
[----:B0-----:R-:W-:Y:S01]  /*5300*/  MOV R91, RZ ;  /* 0x000000ff005b7202 */ /* 0x001fe20000000f00 */
[----:B------:R-:W0:Y:S01]  /*5310*/  F2F.F16.F32 R90, R111 ;  /* 0x0000006f005a7304 */ /* 0x000e220000200800 */
[----:B------:R-:W-:-:S07]  /*5320*/  FMUL.FTZ R94, R94, UR13 ;  /* 0x0000000d5e5e7c20 */ /* 0x000fce0008410000 */
[----:B------:R1:W3:Y:S01]  /*5330*/  F2F.F16.F32 R109, R63 ;  /* 0x0000003f006d7304 */ /* 0x0002e20000200800 */
[----:B0-----:R-:W-:-:S07]  /*5340*/  SHF.L.U32 R106, R90, 0x10, RZ ;  /* 0x000000105a6a7819 */ /* 0x001fce00000006ff */
[----:B------:R-:W-:Y:S01]  /*5350*/  F2F.F16.F32 R107, R107 ;  /* 0x0000006b006b7304 */ /* 0x000fe20000200800 */
[----:B-1----:R-:W-:-:S03]  /*5360*/  IMAD.WIDE.U32 R62, R62, 0x10000, RZ ;  /* 0x000100003e3e7825 */ /* 0x002fc600078e00ff */
[----:B------:R-:W-:Y:S02]  /*5370*/  LOP3.LUT R62, R62, R103, RZ, 0xfc, !PT ;  /* 0x000000673e3e7212 */ /* 0x000fe400078efcff */
[----:B---3--:R-:W-:Y:S02]  /*5380*/  LOP3.LUT R63, R63, R106, R109, 0xfe, !PT ;  /* 0x0000006a3f3f7212 */ /* 0x008fe400078efe6d */
        /* <DEDUP_REMOVED lines=38> */
[----:B------:R-:W-:-:S07]  /*55f0*/  FADD.FTZ R23, R23, R104 ;  /* 0x0000006817177221 */ /* 0x000fce0000010000 */
.L_x_1117:
[----:B------:R-:W-:Y:S05]  /*5600*/  BSYNC.RECONVERGENT B0 ;  /* 0x0000000000007941 */ /* 0x000fea0003800200 */
.L_x_1110:
[----:B------:R-:W3:Y:S01]  /*5610*/  LDC.64 R6, c[0x0][0x380] ;  /* 0x0000e000ff067b82 */ /* 0x000ee20000000a00 */
[----:B------:R-:W-:Y:S01]  /*5620*/  UPLOP3.LUT UP1, UPT, UPT, UPT, UP1, 0x40, 0x4 ;  /* 0x000000000004789c */ /* 0x000fe20003f2e810 */
[----:B---3--:R-:W-:-:S04]  /*5630*/  IADD3 R5, PT, PT, R5, R6, RZ ;  /* 0x0000000605057210 */ /* 0x008fc80007ffe0ff */
[----:B------:R-:W-:-:S13]  /*5640*/  ISETP.GE.AND P1, PT, R5, R7, PT ;  /* 0x000000070500720c */ /* 0x000fda0003f26270 */
[----:B------:R-:W-:Y:S05]  /*5650*/  @!P1 BRA `(.L_x_1131) ;  /* 0xffffffb0002c9947 */ /* 0x000fea000383ffff */
.L_x_1101:
[----:B------:R-:W3:Y:S01]  /*5660*/  S2UR UR4, SR_CTAID.X ;  /* 0x00000000000479c3 */ /* 0x000ee20000002500 */
[----:B------:R-:W-:Y:S01]  /*5670*/  BSSY.RECONVERGENT B0, `(.L_x_1132) ;  /* 0x000000e000007945 */ /* 0x000fe20003800200 */
[----:B---3--:R-:W-:-:S05]  /*5680*/  IMAD R3, R2, UR4, RZ ;  /* 0x0000000402037c24 */ /* 0x008fca000f8e02ff */
[----:B------:R-:W-:Y:S01]  /*5690*/  LEA.HI R9, R3, R0, RZ, 0x1e ;  /* 0x0000000003097211 */ /* 0x000fe200078ff0ff */
[----:B------:R-:W-:Y:S06]  /*56a0*/  @!P4 BRA `(.L_x_1133) ;  /* 0x000000000028c947 */ /* 0x000fec0003800000 */
[----:B------:R-:W3:Y:S08]  /*56b0*/  LDC.64 R2, c[0x0][0x440] ;  /* 0x00011000ff027b82 */ /* 0x000ef00000000a00 */
[----:B------:R-:W0:Y:S08]  /*56c0*/  LDC.64 R4, c[0x0][0x448] ;  /* 0x00011200ff047b82 */ /* 0x000e300000000a00 */
[----:B------:R-:W1:Y:S01]  /*56d0*/  LDC.64 R6, c[0x0][0x460] ;  /* 0x00011800ff067b82 */ /* 0x000e620000000a00 */
[----:B---3--:R-:W-:-:S05]  /*56e0*/  IMAD.WIDE.U32 R2, R9, 0x10, R2 ;  /* 0x0000001009027825 */ /* 0x008fca00078e0002 */
[----:B------:R3:W-:Y:S01]  /*56f0*/  STG.E.128 desc[UR8][R2.64], R40 ;  /* 0x0000002802007986 */ /* 0x0007e2000c101d08 */
[----:B0-----:R-:W-:-:S05]  /*5700*/  IMAD.WIDE.U32 R4, R9, 0x10, R4 ;  /* 0x0000001009047825 */ /* 0x001fca00078e0004 */
[----:B------:R3:W-:Y:S01]  /*5710*/  STG.E.128 desc[UR8][R4.64], R52 ;  /* 0x0000003404007986 */ /* 0x0007e2000c101d08 */
[C---:B-1----:R-:W-:Y:S01]  /*5720*/  IMAD.WIDE.U32 R6, R9.reuse, 0x10, R6 ;  /* 0x0000001009067825 */ /* 0x042fe200078e0006 */
[----:B------:R-:W-:-:S04]  /*5730*/  IADD3 R9, PT, PT, R9, 0x80, RZ ;  /* 0x0000008009097810 */ /* 0x000fc80007ffe0ff */
[----:B------:R3:W-:Y:S03]  /*5740*/  STG.E.128 desc[UR8][R6.64], R28 ;  /* 0x0000001c06007986 */ /* 0x0007e6000c101d08 */
.L_x_1133:
[----:B------:R-:W-:Y:S05]  /*5750*/  BSYNC.RECONVERGENT B0 ;  /* 0x0000000000007941 */ /* 0x000fea0003800200 */
.L_x_1132:
[----:B------:R-:W-:Y:S04]  /*5760*/  BSSY.RECONVERGENT B0, `(.L_x_1134) ;  /* 0x000000c000007945 */ /* 0x000fe80003800200 */
[----:B------:R-:W-:Y:S05]  /*5770*/  @!P2 BRA `(.L_x_1135) ;  /* 0x000000000028a947 */ /* 0x000fea0003800000 */
[----:B---3--:R-:W3:Y:S08]  /*5780*/  LDC.64 R2, c[0x0][0x440] ;  /* 0x00011000ff027b82 */ /* 0x008ef00000000a00 */
        /* <DEDUP_REMOVED lines=9> */
.L_x_1135:
[----:B------:R-:W-:Y:S05]  /*5820*/  BSYNC.RECONVERGENT B0 ;  /* 0x0000000000007941 */ /* 0x000fea0003800200 */
.L_x_1134:
[----:B------:R-:W-:Y:S05]  /*5830*/  @!P3 EXIT ;  /* 0x000000000000b94d */ /* 0x000fea0003800000 */
[----:B---3--:R-:W3:Y:S08]  /*5840*/  LDC.64 R2, c[0x0][0x440] ;  /* 0x00011000ff027b82 */ /* 0x008ef00000000a00 */
[----:B------:R-:W0:Y:S08]  /*5850*/  LDC.64 R4, c[0x0][0x448] ;  /* 0x00011200ff047b82 */ /* 0x000e300000000a00 */
[----:B------:R-:W1:Y:S01]  /*5860*/  LDC.64 R6, c[0x0][0x460] ;  /* 0x00011800ff067b82 */ /* 0x000e620000000a00 */
[----:B---3--:R-:W-:-:S05]  /*5870*/  IMAD.WIDE.U32 R2, R9, 0x10, R2 ;  /* 0x0000001009027825 */ /* 0x008fca00078e0002 */
[----:B------:R-:W-:Y:S01]  /*5880*/  STG.E.128 desc[UR8][R2.64], R32 ;  /* 0x0000002002007986 */ /* 0x000fe2000c101d08 */
[----:B0-----:R-:W-:-:S05]  /*5890*/  IMAD.WIDE.U32 R4, R9, 0x10, R4 ;  /* 0x0000001009047825 */ /* 0x001fca00078e0004 */
[----:B------:R-:W-:Y:S01]  /*58a0*/  STG.E.128 desc[UR8][R4.64], R44 ;  /* 0x0000002c04007986 */ /* 0x000fe2000c101d08 */
[----:B-1----:R-:W-:-:S05]  /*58b0*/  IMAD.WIDE.U32 R6, R9, 0x10, R6 ;  /* 0x0000001009067825 */ /* 0x002fca00078e0006 */
[----:B------:R-:W-:Y:S01]  /*58c0*/  STG.E.128 desc[UR8][R6.64], R20 ;  /* 0x0000001406007986 */ /* 0x000fe2000c101d08 */
[----:B------:R-:W-:Y:S05]  /*58d0*/  EXIT ;  /* 0x000000000000794d */ /* 0x000fea0003800000 */
.L_x_1136:
        /* <DEDUP_REMOVED lines=10> */
.L_x_6686:


//--------------------- .text._ZN10layer_norm13ln_bwd_kernelINS_13Kernel_traitsI6__halfS2_S2_S2_fjLj1536ELj1ELj1ELj4ELj8ENS_18Kernel_traits_baseILj1536ES2_S2_S2_S2_fjLj128EEEEELb1ELb1ELb0ELb1EEEvNS_9BwdParamsE --------------------------
	.section	.text._ZN10layer_norm13ln_bwd_kernelINS_13Kernel_traitsI6__halfS2_S2_S2_fjLj1536ELj1ELj1ELj4ELj8ENS_18Kernel_traits_baseILj1536ES2_S2_S2_S2_fjLj128EEEEELb1ELb1ELb0ELb1EEEvNS_9BwdParamsE,"ax",@progbits
	.align	128
        .global         _ZN10layer_norm13ln_bwd_kernelINS_13Kernel_traitsI6__halfS2_S2_S2_fjLj1536ELj1ELj1ELj4ELj8ENS_18Kernel_traits_baseILj1536ES2_S2_S2_S2_fjLj128EEEEELb1ELb1ELb0ELb1EEEvNS_9BwdParamsE
        .type           _ZN10layer_norm13ln_bwd_kernelINS_13Kernel_traitsI6__halfS2_S2_S2_fjLj1536ELj1ELj1ELj4ELj8ENS_18Kernel_traits_baseILj1536ES2_S2_S2_S2_fjLj128EEEEELb1ELb1ELb0ELb1EEEvNS_9BwdParamsE,@function
        .size           _ZN10layer_norm13ln_bwd_kernelINS_13Kernel_traitsI6__halfS2_S2_S2_fjLj1536ELj1ELj1ELj4ELj8ENS_18Kernel_traits_baseILj1536ES2_S2_S2_S2_fjLj128EEEEELb1ELb1ELb0ELb1EEEvNS_9BwdParamsE,(.L_x_6687 - _ZN10layer_norm13ln_bwd_kernelINS_13Kernel_traitsI6__halfS2_S2_S2_fjLj1536ELj1ELj1ELj4ELj8ENS_18Kernel_traits_baseILj1536ES2_S2_S2_S2_fjLj128EEEEELb1ELb1ELb0ELb1EEEvNS_9BwdParamsE)
        .other          _ZN10layer_norm13ln_bwd_kernelINS_13Kernel_traitsI6__halfS2_S2_S2_fjLj1536ELj1ELj1ELj4ELj8ENS_18Kernel_traits_baseILj1536ES2_S2_S2_S2_fjLj128EEEEELb1ELb1ELb0ELb1EEEvNS_9BwdParamsE,@"STO_CUDA_ENTRY STV_DEFAULT"
_ZN10layer_norm13ln_bwd_kernelINS_13Kernel_traitsI6__halfS2_S2_S2_fjLj1536ELj1ELj1ELj4ELj8ENS_18Kernel_traits_baseILj1536ES2_S2_S2_S2_fjLj128EEEEELb1ELb1ELb0ELb1EEEvNS_9BwdParamsE:
.text._ZN10layer_norm13ln_bwd_kernelINS_13Kernel_traitsI6__halfS2_S2_S2_fjLj1536ELj1ELj1ELj4ELj8ENS_18Kernel_traits_baseILj1536ES2_S2_S2_S2_fjLj128EEEEELb1ELb1ELb0ELb1EEEvNS_9BwdParamsE:
        /* <DEDUP_REMOVED lines=32> */
[----:B------:R-:W-:Y:S02]  /*0200*/  MOV R40, RZ ;  /* 0x000000ff00287202 */ /* 0x000fe40000000f00 */
[----:B------:R-:W-:Y:S02]  /*0210*/  CS2R R44, SRZ ;  /* 0x00000000002c7805 */ /* 0x000fe4000001ff00 */
[----:B------:R-:W-:Y:S01]  /*0220*/  CS2R R30, SRZ ;  /* 0x00000000001e7805 */ /* 0x000fe2000001ff00 */
[----:B0-----:R-:W-:Y:S01]  /*0230*/  IMAD.WIDE.U32 R4, R28, 0x8, R4 ;  /* 0x000000081c047825 */ /* 0x001fe200078e0004 */
[----:B------:R-:W-:Y:S02]  /*0240*/  MOV R29, RZ ;  /* 0x000000ff001d7202 */ /* 0x000fe40000000f00 */
        /* <DEDUP_REMOVED lines=10> */
[----:B------:R-:W-:Y:S01]  /*02f0*/  CS2R R12, SRZ ;  /* 0x00000000000c7805 */ /* 0x000fe2000001ff00 */
[----:B------:R-:W5:Y:S01]  /*0300*/  LDG.E.64 R56, desc[UR4][R2.64+0x800] ;  /* 0x0008000402387981 */ /* 0x000f62000c1e1b00 */
[----:B------:R-:W-:-:S02]  /*0310*/  CS2R R10, SRZ ;  /* 0x00000000000a7805 */ /* 0x000fc4000001ff00 */
[----:B------:R-:W-:Y:S01]  /*0320*/  CS2R R8, SRZ ;  /* 0x0000000000087805 */ /* 0x000fe2000001ff00 */
[----:B------:R-:W0:Y:S01]  /*0330*/  LDCU UR14, c[0x0][0x408] ;  /* 0x00008100ff0e77ac */ /* 0x000e220008000800 */
[----:B------:R-:W5:Y:S01]  /*0340*/  LDG.E.64 R54, desc[UR4][R2.64+0x400] ;  /* 0x0004000402367981 */ /* 0x000f62000c1e1b00 */
[----:B------:R-:W1:Y:S03]  /*0350*/  LDCU UR10, c[0x0][0x388] ;  /* 0x00007100ff0a77ac */ /* 0x000e660008000800 */
[----:B------:R0:W5:Y:S01]  /*0360*/  LDG.E.64 R52, desc[UR4][R2.64] ;  /* 0x0000000402347981 */ /* 0x000162000c1e1b00 */
[----:B------:R-:W1:Y:S03]  /*0370*/  LDCU.U8 UR7, c[0x0][0x410] ;  /* 0x00008200ff0777ac */ /* 0x000e660008000000 */
[----:B------:R1:W5:Y:S01]  /*0380*/  LDG.E.64 R62, desc[UR4][R4.64] ;  /* 0x00000004043e7981 */ /* 0x000362000c1e1b00 */
[----:B---3--:R-:W-:-:S02]  /*0390*/  ISETP.NE.U32.AND P1, PT, R6, RZ, PT ;  /* 0x000000ff0600720c */ /* 0x008fc40003f25070 */
[----:B------:R-:W-:Y:S01]  /*03a0*/  MOV R59, UR6 ;  /* 0x00000006003b7c02 */ /* 0x000fe20008000f00 */
[----:B------:R-:W3:Y:S01]  /*03b0*/  LDCU UR11, c[0x0][0x400] ;  /* 0x00008000ff0b77ac */ /* 0x000ee20008000800 */
[----:B------:R-:W-:Y:S02]  /*03c0*/  ISETP.NE.AND.EX P1, PT, R7, RZ, PT, P1 ;  /* 0x000000ff0700720c */ /* 0x000fe40003f25310 */
[----:B------:R-:W-:Y:S02]  /*03d0*/  CS2R R6, SRZ ;  /* 0x0000000000067805 */ /* 0x000fe4000001ff00 */
[----:B0-----:R-:W-:Y:S01]  /*03e0*/  CS2R R2, SRZ ;  /* 0x0000000000027805 */ /* 0x001fe2000001ff00 */
[----:B------:R-:W0:Y:S01]  /*03f0*/  LDCU.64 UR12, c[0x0][0x478] ;  /* 0x00008f00ff0c77ac */ /* 0x000e220008000a00 */
[----:B------:R-:W0:Y:S01]  /*0400*/  LDCU.64 UR8, c[0x0][0x438] ;  /* 0x00008700ff0877ac */ /* 0x000e220008000a00 */
[--C-:B--2---:R-:W-:Y:S02]  /*0410*/  SHF.R.U64 R104, R66, 0x10, R67.reuse ;  /* 0x0000001042687819 */ /* 0x104fe40000001243 */
[----:B------:R-:W-:-:S02]  /*0420*/  SHF.R.U32.HI R0, RZ, 0x10, R67 ;  /* 0x00000010ff007819 */ /* 0x000fc40000011643 */
[----:B----4-:R-:W-:Y:S01]  /*0430*/  SHF.R.U64 R106, R64, 0x10, R65 ;  /* 0x00000010406a7819 */ /* 0x010fe20000001241 */
[----:B-----5:R-:W-:Y:S01]  /*0440*/  HADD2.F32 R80, -RZ, R56.H0_H0 ;  /* 0x20000038ff507230 */ /* 0x020fe20000004100 */
[----:B------:R-:W-:Y:S01]  /*0450*/  SHF.R.U64 R58, R56, 0x10, R57 ;  /* 0x00000010383a7819 */ /* 0x000fe20000001239 */
[----:B------:R-:W-:Y:S02]  /*0460*/  HADD2.F32 R79, -RZ, R57.H0_H0 ;  /* 0x20000039ff4f7230 */ /* 0x000fe40000004100 */
[----:B------:R-:W-:Y:S01]  /*0470*/  HADD2.F32 R78, -RZ, R54.H0_H0 ;  /* 0x20000036ff4e7230 */ /* 0x000fe20000004100 */
[----:B------:R-:W-:Y:S01]  /*0480*/  SHF.R.U64 R56, R54, 0x10, R55 ;  /* 0x0000001036387819 */ /* 0x000fe20000001237 */
[----:B------:R-:W-:Y:S01]  /*0490*/  HADD2.F32 R75, -RZ, R55.H0_H0 ;  /* 0x20000037ff4b7230 */ /* 0x000fe20000004100 */
[----:B------:R-:W-:Y:S01]  /*04a0*/  PRMT R104, R104, 0x5410, R0 ;  /* 0x0000541068687816 */ /* 0x000fe20000000000 */
[----:B------:R-:W-:Y:S01]  /*04b0*/  HADD2.F32 R61, -RZ, R53.H0_H0 ;  /* 0x20000035ff3d7230 */ /* 0x000fe20000004100 */
[----:B------:R-:W-:-:S02]  /*04c0*/  SHF.R.U64 R54, R52, 0x10, R53 ;  /* 0x0000001034367819 */ /* 0x000fc40000001235 */
[----:B-1----:R-:W-:Y:S02]  /*04d0*/  SHF.R.U32.HI R4, RZ, 0x10, R65 ;  /* 0x00000010ff047819 */ /* 0x002fe40000011641 */
[----:B------:R-:W-:Y:S02]  /*04e0*/  SHF.R.U32.HI R57, RZ, 0x10, R57 ;  /* 0x00000010ff397819 */ /* 0x000fe40000011639 */
[----:B------:R-:W-:Y:S02]  /*04f0*/  SHF.R.U32.HI R55, RZ, 0x10, R55 ;  /* 0x00000010ff377819 */ /* 0x000fe40000011637 */
[----:B------:R-:W-:Y:S02]  /*0500*/  SHF.R.U32.HI R53, RZ, 0x10, R53 ;  /* 0x00000010ff357819 */ /* 0x000fe40000011635 */
[--C-:B------:R-:W-:Y:S02]  /*0510*/  SHF.R.U64 R108, R62, 0x10, R63.reuse ;  /* 0x000000103e6c7819 */ /* 0x100fe4000000123f */
[----:B------:R-:W-:Y:S01]  /*0520*/  SHF.R.U32.HI R0, RZ, 0x10, R63 ;  /* 0x00000010ff007819 */ /* 0x000fe2000001163f */
[----:B------:R-:W-:Y:S01]  /*0530*/  HADD2.F32 R74, -RZ, R52.H0_H0 ;  /* 0x20000034ff4a7230 */ /* 0x000fe20000004100 */
[----:B------:R-:W-:-:S02]  /*0540*/  PRMT R106, R106, 0x5410, R4 ;  /* 0x000054106a6a7816 */ /* 0x000fc40000000004 */
[----:B------:R-:W-:Y:S02]  /*0550*/  CS2R R4, SRZ ;  /* 0x0000000000047805 */ /* 0x000fe4000001ff00 */
[----:B------:R-:W-:Y:S01]  /*0560*/  PRMT R108, R108, 0x5410, R0 ;  /* 0x000054106c6c7816 */ /* 0x000fe20000000000 */
[----:B------:R-:W-:Y:S02]  /*0570*/  HADD2.F32 R58, -RZ, R58.H0_H0 ;  /* 0x2000003aff3a7230 */ /* 0x000fe40000004100 */
[----:B------:R-:W-:Y:S02]  /*0580*/  HADD2.F32 R57, -RZ, R57.H0_H0 ;  /* 0x20000039ff397230 */ /* 0x000fe40000004100 */
[----:B------:R-:W-:Y:S02]  /*0590*/  HADD2.F32 R56, -RZ, R56.H0_H0 ;  /* 0x20000038ff387230 */ /* 0x000fe40000004100 */
[----:B------:R-:W-:Y:S02]  /*05a0*/  HADD2.F32 R55, -RZ, R55.H0_H0 ;  /* 0x20000037ff377230 */ /* 0x000fe40000004100 */
[----:B------:R-:W-:-:S02]  /*05b0*/  HADD2.F32 R54, -RZ, R54.H0_H0 ;  /* 0x20000036ff367230 */ /* 0x000fc40000004100 */
[----:B0--3--:R-:W-:-:S07]  /*05c0*/  HADD2.F32 R53, -RZ, R53.H0_H0 ;  /* 0x20000035ff357230 */ /* 0x009fce0000004100 */
.L_x_1142:
        /* <DEDUP_REMOVED lines=23> */
[----:B------:R1:W2:Y:S02]  /*0740*/  LDG.E R94, desc[UR4][R94.64] ;  /* 0x000000045e5e7981 */ /* 0x0002a4000c1e1900 */
[----:B---3--:R-:W-:Y:S02]  /*0750*/  IMAD.WIDE R48, R59, 0x4, R38 ;  /* 0x000000043b307825 */ /* 0x008fe400078e0226 */
[----:B------:R-:W3:Y:S04]  /*0760*/  LDG.E.64 R34, desc[UR4][R34.64] ;  /* 0x0000000422227981 */ /* 0x000ee8000c1e1b00 */
[----:B------:R-:W3:Y:S01]  /*0770*/  LDG.E R49, desc[UR4][R48.64] ;  /* 0x0000000430317981 */ /* 0x000ee2000c1e1900 */
[----:B------:R-:W-:-:S06]  /*0780*/  IMAD.WIDE.U32 R36, R50, 0x8, R36 ;  /* 0x0000000832247825 */ /* 0x000fcc00078e0024 */
[----:B------:R-:W3:Y:S01]  /*0790*/  LDG.E.64 R36, desc[UR4][R36.64] ;  /* 0x0000000424247981 */ /* 0x000ee2000c1e1b00 */
[----:B------:R-:W-:-:S13]  /*07a0*/  ISETP.NE.AND.EX P0, PT, RZ, UR9, PT, P0 ;  /* 0x00000009ff007c0c */ /* 0x000fda000bf05300 */
[----:B------:R-:W1:Y:S01]  /*07b0*/  @P0 LDC.64 R76, c[0x0][0x438] ;  /* 0x00010e00ff4c0b82 */ /* 0x000e620000000a00 */
[----:B0-----:R-:W-:Y:S01]  /*07c0*/  @P1 IMAD.WIDE R92, R59, 0x2, R92 ;  /* 0x000000023b5c1825 */ /* 0x001fe200078e025c */
[----:B------:R-:W-:-:S04]  /*07d0*/  ISETP.NE.AND P4, PT, RZ, UR7, PT ;  /* 0x00000007ff007c0c */ /* 0x000fc8000bf85270 */
[----:B------:R-:W3:Y:S02]  /*07e0*/  @P1 LDG.E.U16 R100, desc[UR4][R92.64] ;  /* 0x000000045c641981 */ /* 0x000ee4000c1e1500 */
[----:B------:R-:W0:Y:S08]  /*07f0*/  @P0 LDC.64 R90, c[0x0][0x438] ;  /* 0x00010e00ff5a0b82 */ /* 0x000e300000000a00 */
[----:B------:R-:W1:Y:S01]  /*0800*/  @P0 LDC.64 R38, c[0x0][0x438] ;  /* 0x00010e00ff260b82 */ /* 0x000e620000000a00 */
[----:B0-----:R-:W-:-:S05]  /*0810*/  @P0 IMAD.WIDE.U32 R90, R52, 0x8, R90 ;  /* 0x00000008345a0825 */ /* 0x001fca00078e005a */
[----:B------:R3:W5:Y:S01]  /*0820*/  @P0 LDG.E.64 R68, desc[UR4][R90.64] ;  /* 0x000000045a440981 */ /* 0x000762000c1e1b00 */
[----:B-1----:R-:W-:-:S05]  /*0830*/  @P0 IMAD.WIDE.U32 R38, R50, 0x8, R38 ;  /* 0x0000000832260825 */ /* 0x002fca00078e0026 */
[----:B------:R-:W5:Y:S01]  /*0840*/  @P0 LDG.E.64 R72, desc[UR4][R38.64] ;  /* 0x0000000426480981 */ /* 0x000f62000c1e1b00 */
[----:B----4-:R-:W-:Y:S02]  /*0850*/  MOV R109, R86 ;  /* 0x00000056006d7202 */ /* 0x010fe40000000f00 */
[--C-:B------:R-:W-:Y:S02]  /*0860*/  SHF.R.U64 R102, R86, 0x10, R87.reuse ;  /* 0x0000001056667819 */ /* 0x100fe40000001257 */
[----:B------:R-:W-:Y:S02]  /*0870*/  MOV R111, R87 ;  /* 0x00000057006f7202 */ /* 0x000fe40000000f00 */
[----:B------:R-:W-:Y:S02]  /*0880*/  SHF.R.U32.HI R110, RZ, 0x10, R87 ;  /* 0x00000010ff6e7819 */ /* 0x000fe40000011657 */
[----:B------:R-:W-:Y:S02]  /*0890*/  MOV R81, R84 ;  /* 0x0000005400517202 */ /* 0x000fe40000000f00 */
[----:B------:R-:W-:-:S02]  /*08a0*/  SHF.R.U64 R86, R84, 0x10, R85 ;  /* 0x0000001054567819 */ /* 0x000fc40000001255 */
[----:B------:R-:W-:Y:S02]  /*08b0*/  MOV R28, R85 ;  /* 0x00000055001c7202 */ /* 0x000fe40000000f00 */
[----:B------:R-:W-:Y:S01]  /*08c0*/  SHF.R.U32.HI R87, RZ, 0x10, R85 ;  /* 0x00000010ff577819 */ /* 0x000fe20000011655 */
[----:B------:R-:W-:Y:S01]  /*08d0*/  @P0 IMAD.WIDE.U32 R84, R51, 0x8, R76 ;  /* 0x0000000833540825 */ /* 0x000fe200078e004c */
[----:B------:R-:W-:-:S03]  /*08e0*/  MOV R96, R82 ;  /* 0x0000005200607202 */ /* 0x000fc60000000f00 */
[----:B------:R-:W-:Y:S01]  /*08f0*/  IMAD.WIDE.U32 R76, R51, 0x4, R88 ;  /* 0x00000004334c7825 */ /* 0x000fe200078e0058 */
[--C-:B------:R-:W-:Y:S01]  /*0900*/  SHF.R.U64 R97, R82, 0x10, R83.reuse ;  /* 0x0000001052617819 */ /* 0x100fe20000001253 */
[----:B------:R-:W5:Y:S01]  /*0910*/  @P0 LDG.E.64 R70, desc[UR4][R84.64] ;  /* 0x0000000454460981 */ /* 0x000f62000c1e1b00 */
[----:B------:R-:W-:Y:S02]  /*0920*/  MOV R95, R83 ;  /* 0x00000053005f7202 */ /* 0x000fe40000000f00 */
[----:B------:R-:W-:Y:S01]  /*0930*/  SHF.R.U32.HI R99, RZ, 0x10, R83 ;  /* 0x00000010ff637819 */ /* 0x000fe20000011653 */
[----:B------:R-:W-:Y:S01]  /*0940*/  IMAD.WIDE.U32 R82, R52, 0x4, R88 ;  /* 0x0000000434527825 */ /* 0x000fe200078e0058 */
[----:B------:R0:W5:Y:S01]  /*0950*/  LDG.E R47, desc[UR4][R76.64] ;  /* 0x000000044c2f7981 */ /* 0x000162000c1e1900 */
[----:B--2---:R-:W-:Y:S02]  /*0960*/  SHF.R.U64 R0, R32, 0x10, R33 ;  /* 0x0000001020007819 */ /* 0x004fe40000001221 */
[----:B------:R-:W-:Y:S01]  /*0970*/  IMAD.WIDE.U32 R88, R50, 0x4, R88 ;  /* 0x0000000432587825 */ /* 0x000fe200078e0058 */
[----:B---3--:R-:W-:Y:S01]  /*0980*/  SHF.R.U64 R90, R34, 0x10, R35 ;  /* 0x00000010225a7819 */ /* 0x008fe20000001223 */
[----:B------:R-:W5:Y:S02]  /*0990*/  LDG.E R48, desc[UR4][R82.64] ;  /* 0x0000000452307981 */ /* 0x000f64000c1e1900 */
[----:B------:R-:W-:-:S02]  /*09a0*/  HADD2.F32 R32, -RZ, R32.H0_H0 ;  /* 0x20000020ff207230 */ /* 0x000fc40000004100 */
[----:B------:R1:W5:Y:S01]  /*09b0*/  LDG.E R41, desc[UR4][R88.64] ;  /* 0x0000000458297981 */ /* 0x000362000c1e1900 */
[----:B0-----:R-:W-:Y:S01]  /*09c0*/  FSEL R77, R94, RZ, !P4 ;  /* 0x000000ff5e4d7208 */ /* 0x001fe20006000000 */
[----:B------:R-:W-:Y:S01]  /*09d0*/  HADD2.F32 R109, -RZ, R109.H0_H0 ;  /* 0x2000006dff6d7230 */ /* 0x000fe20000004100 */
[----:B------:R-:W-:Y:S01]  /*09e0*/  SHF.R.U32.HI R84, RZ, 0x10, R33 ;  /* 0x00000010ff547819 */ /* 0x000fe20000011621 */
[----:B------:R-:W-:Y:S02]  /*09f0*/  HADD2.F32 R33, -RZ, R33.H0_H0 ;  /* 0x20000021ff217230 */ /* 0x000fe40000004100 */
[----:B------:R-:W-:Y:S02]  /*0a00*/  HADD2.F32 R102, -RZ, R102.H0_H0 ;  /* 0x20000066ff667230 */ /* 0x000fe40000004100 */
[----:B-1----:R-:W-:Y:S02]  /*0a10*/  HADD2.F32 R88, -RZ, R0.H0_H0 ;  /* 0x20000000ff587230 */ /* 0x002fe40000004100 */
[C---:B------:R-:W-:Y:S01]  /*0a20*/  FADD.FTZ R0, -R77.reuse, R32 ;  /* 0x000000204d007221 */ /* 0x040fe20000010100 */
[----:B------:R-:W-:Y:S01]  /*0a30*/  FMUL.FTZ R107, R74, R109 ;  /* 0x0000006d4a6b7220 */ /* 0x000fe20000410000 */
[C---:B------:R-:W-:Y:S01]  /*0a40*/  FADD.FTZ R94, -R77.reuse, R33 ;  /* 0x000000214d5e7221 */ /* 0x040fe20000010100 */
[----:B------:R-:W-:Y:S01]  /*0a50*/  FADD.FTZ R88, -R77, R88 ;  /* 0x000000584d587221 */ /* 0x000fe20000010100 */
[----:B------:R-:W-:Y:S01]  /*0a60*/  FMUL.FTZ R0, R49, R0 ;  /* 0x0000000031007220 */ /* 0x000fe20000410000 */
[----:B------:R-:W-:-:S02]  /*0a70*/  HADD2.F32 R111, -RZ, R111.H0_H0 ;  /* 0x2000006fff6f7230 */ /* 0x000fc40000004100 */
[----:B------:R-:W-:Y:S01]  /*0a80*/  FMUL.FTZ R98, R54, R102 ;  /* 0x0000006636627220 */ /* 0x000fe20000410000 */
[----:B------:R-:W-:Y:S02]  /*0a90*/  HADD2.F32 R84, -RZ, R84.H0_H0 ;  /* 0x20000054ff547230 */ /* 0x000fe40000004100 */
[----:B------:R-:W-:Y:S01]  /*0aa0*/  FADD.FTZ R33, RZ, R107 ;  /* 0x0000006bff217221 */ /* 0x000fe20000010000 */
[----:B------:R-:W-:Y:S02]  /*0ab0*/  HADD2.F32 R114, -RZ, R28.H0_H0 ;  /* 0x2000001cff727230 */ /* 0x000fe40000004100 */
[----:B------:R-:W-:Y:S01]  /*0ac0*/  FFMA.FTZ R28, R0, R107, RZ ;  /* 0x0000006b001c7223 */ /* 0x000fe200000100ff */
[----:B------:R-:W-:Y:S02]  /*0ad0*/  HADD2.F32 R116, -RZ, R87.H0_H0 ;  /* 0x20000057ff747230 */ /* 0x000fe40000004100 */
[----:B------:R-:W-:Y:S01]  /*0ae0*/  FMUL.FTZ R87, R49, R88 ;  /* 0x0000005831577220 */ /* 0x000fe20000410000 */
[----:B------:R-:W-:-:S02]  /*0af0*/  HADD2.F32 R110, -RZ, R110.H0_H0 ;  /* 0x2000006eff6e7230 */ /* 0x000fc40000004100 */
[----:B------:R-:W-:Y:S01]  /*0b00*/  FMUL.FTZ R85, R61, R111 ;  /* 0x0000006f3d557220 */ /* 0x000fe20000410000 */
[----:B------:R-:W-:Y:S02]  /*0b10*/  HADD2.F32 R112, -RZ, R86.H0_H0 ;  /* 0x20000056ff707230 */ /* 0x000fe40000004100 */
[----:B------:R-:W-:Y:S01]  /*0b20*/  FADD.FTZ R86, R33, R98 ;  /* 0x0000006221567221 */ /* 0x000fe20000010000 */
[----:B------:R-:W-:Y:S01]  /*0b30*/  HADD2.F32 R34, -RZ, R34.H0_H0 ;  /* 0x20000022ff227230 */ /* 0x000fe20000004100 */
[----:B------:R-:W-:Y:S01]  /*0b40*/  SHF.R.U32.HI R82, RZ, 0x10, R35 ;  /* 0x00000010ff527819 */ /* 0x000fe20000011623 */
[----:B------:R-:W-:Y:S02]  /*0b50*/  HADD2.F32 R76, -RZ, R35.H0_H0 ;  /* 0x20000023ff4c7230 */ /* 0x000fe40000004100 */
[----:B------:R-:W-:Y:S01]  /*0b60*/  FADD.FTZ R84, -R77, R84 ;  /* 0x000000544d547221 */ /* 0x000fe20000010100 */
[----:B------:R-:W-:Y:S01]  /*0b70*/  FMUL.FTZ R103, R49, R94 ;  /* 0x0000005e31677220 */ /* 0x000fe20000410000 */
[----:B------:R-:W-:Y:S01]  /*0b80*/  FFMA.FTZ R28, R87, R98, R28 ;  /* 0x00000062571c7223 */ /* 0x000fe2000001001c */
[----:B------:R-:W-:Y:S01]  /*0b90*/  SHF.R.U32.HI R35, RZ, 0x10, R37 ;  /* 0x00000010ff237819 */ /* 0x000fe20000011625 */
[----:B------:R-:W-:-:S02]  /*0ba0*/  HADD2.F32 R113, -RZ, R81.H0_H0 ;  /* 0x20000051ff717230 */ /* 0x000fc40000004100 */
[----:B------:R-:W-:Y:S01]  /*0bb0*/  FMUL.FTZ R101, R53, R110 ;  /* 0x0000006e35657220 */ /* 0x000fe20000410000 */
[----:B------:R-:W-:Y:S02]  /*0bc0*/  HADD2.F32 R90, -RZ, R90.H0_H0 ;  /* 0x2000005aff5a7230 */ /* 0x000fe40000004100 */
[----:B------:R-:W-:Y:S01]  /*0bd0*/  FADD.FTZ R86, R86, R85 ;  /* 0x0000005556567221 */ /* 0x000fe20000010000 */
[----:B------:R-:W-:Y:S01]  /*0be0*/  FADD.FTZ R92, -R77, R34 ;  /* 0x000000224d5c7221 */ /* 0x000fe20000010100 */
[----:B------:R-:W-:Y:S01]  /*0bf0*/  FMUL.FTZ R84, R49, R84 ;  /* 0x0000005431547220 */ /* 0x000fe20000410000 */
[----:B------:R-:W-:Y:S01]  /*0c00*/  FFMA.FTZ R33, R103, R85, R28 ;  /* 0x0000005567217223 */ /* 0x000fe2000001001c */
[----:B------:R-:W-:Y:S02]  /*0c10*/  HADD2.F32 R32, -RZ, R35.H0_H0 ;  /* 0x20000023ff207230 */ /* 0x000fe40000004100 */
[----:B------:R-:W-:Y:S01]  /*0c20*/  FMUL.FTZ R88, R78, R113 ;  /* 0x000000714e587220 */ /* 0x000fe20000410000 */
[----:B------:R-:W-:Y:S01]  /*0c30*/  FADD.FTZ R35, R86, R101 ;  /* 0x0000006556237221 */ /* 0x000fe20000010000 */
[----:B------:R-:W-:Y:S01]  /*0c40*/  FADD.FTZ R90, -R77, R90 ;  /* 0x0000005a4d5a7221 */ /* 0x000fe20000010100 */
[----:B------:R-:W-:Y:S01]  /*0c50*/  FMUL.FTZ R89, R49, R92 ;  /* 0x0000005c31597220 */ /* 0x000fe20000410000 */
[----:B------:R-:W-:Y:S01]  /*0c60*/  FFMA.FTZ R86, R84, R101, R33 ;  /* 0x0000006554567223 */ /* 0x000fe20000010021 */
[----:B------:R-:W-:Y:S01]  /*0c70*/  FADD.FTZ R76, -R77, R76 ;  /* 0x0000004c4d4c7221 */ /* 0x000fe20000010100 */
[----:B------:R-:W-:-:S02]  /*0c80*/  HADD2.F32 R82, -RZ, R82.H0_H0 ;  /* 0x20000052ff527230 */ /* 0x000fc40000004100 */
[----:B------:R-:W-:Y:S01]  /*0c90*/  FMUL.FTZ R105, R56, R112 ;  /* 0x0000007038697220 */ /* 0x000fe20000410000 */
[----:B------:R-:W-:Y:S01]  /*0ca0*/  FADD.FTZ R28, R35, R88 ;  /* 0x00000058231c7221 */ /* 0x000fe20000010000 */
[----:B------:R-:W-:Y:S01]  /*0cb0*/  FMUL.FTZ R90, R49, R90 ;  /* 0x0000005a315a7220 */ /* 0x000fe20000410000 */
[----:B------:R-:W-:Y:S01]  /*0cc0*/  FFMA.FTZ R33, R89, R88, R86 ;  /* 0x0000005859217223 */ /* 0x000fe20000010056 */
[----:B------:R-:W-:Y:S01]  /*0cd0*/  SHF.R.U64 R39, R36, 0x10, R37 ;  /* 0x0000001024277819 */ /* 0x000fe20000001225 */
[----:B------:R-:W-:Y:S02]  /*0ce0*/  HADD2.F32 R38, -RZ, R36.H0_H0 ;  /* 0x20000024ff267230 */ /* 0x000fe40000004100 */
[----:B------:R-:W-:Y:S01]  /*0cf0*/  FADD.FTZ R28, R28, R105 ;  /* 0x000000691c1c7221 */ /* 0x000fe20000010000 */
[----:B------:R-:W-:Y:S02]  /*0d00*/  HADD2.F32 R118, -RZ, R95.H0_H0 ;  /* 0x2000005fff767230 */ /* 0x000fe40000004100 */
[----:B------:R-:W-:Y:S01]  /*0d10*/  FMUL.FTZ R95, R75, R114 ;  /* 0x000000724b5f7220 */ /* 0x000fe20000410000 */
[----:B------:R-:W-:-:S02]  /*0d20*/  HADD2.F32 R120, -RZ, R99.H0_H0 ;  /* 0x20000063ff787230 */ /* 0x000fc40000004100 */
[----:B------:R-:W-:Y:S01]  /*0d30*/  FMUL.FTZ R99, R49, R76 ;  /* 0x0000004c31637220 */ /* 0x000fe20000410000 */
[C---:B------:R-:W-:Y:S01]  /*0d40*/  FADD.FTZ R82, -R77.reuse, R82 ;  /* 0x000000524d527221 */ /* 0x040fe20000010100 */
[----:B------:R-:W-:Y:S01]  /*0d50*/  FFMA.FTZ R76, R90, R105, R33 ;  /* 0x000000695a4c7223 */ /* 0x000fe20000010021 */
[----:B------:R-:W-:Y:S02]  /*0d60*/  HADD2.F32 R115, -RZ, R96.H0_H0 ;  /* 0x20000060ff737230 */ /* 0x000fe40000004100 */
[----:B------:R-:W-:Y:S01]  /*0d70*/  FADD.FTZ R38, -R77, R38 ;  /* 0x000000264d267221 */ /* 0x000fe20000010100 */
[----:B------:R-:W-:Y:S02]  /*0d80*/  HADD2.F32 R117, -RZ, R97.H0_H0 ;  /* 0x20000061ff757230 */ /* 0x000fe40000004100 */
[----:B------:R-:W-:Y:S01]  /*0d90*/  FMUL.FTZ R97, R55, R116 ;  /* 0x0000007437617220 */ /* 0x000fe20000410000 */
[----:B------:R-:W-:Y:S02]  /*0da0*/  HADD2.F32 R36, -RZ, R39.H0_H0 ;  /* 0x20000027ff247230 */ /* 0x000fe40000004100 */
[----:B------:R-:W-:Y:S01]  /*0db0*/  FADD.FTZ R28, R28, R95 ;  /* 0x0000005f1c1c7221 */ /* 0x000fe20000010000 */
[----:B------:R-:W-:Y:S01]  /*0dc0*/  FMUL.FTZ R82, R49, R82 ;  /* 0x0000005231527220 */ /* 0x000fe20000410000 */
[----:B------:R-:W-:Y:S01]  /*0dd0*/  FFMA.FTZ R33, R99, R95, R76 ;  /* 0x0000005f63217223 */ /* 0x000fe2000001004c */
[----:B------:R-:W-:-:S02]  /*0de0*/  HADD2.F32 R37, -RZ, R37.H0_H0 ;  /* 0x20000025ff257230 */ /* 0x000fc40000004100 */
[----:B------:R-:W-:Y:S01]  /*0df0*/  FMUL.FTZ R94, R80, R115 ;  /* 0x00000073505e7220 */ /* 0x000fe20000410000 */
[----:B------:R-:W-:Y:S01]  /*0e00*/  FADD.FTZ R35, R28, R97 ;  /* 0x000000611c237221 */ /* 0x000fe20000010000 */
[----:B------:R-:W-:Y:S01]  /*0e10*/  FMUL.FTZ R83, R49, R38 ;  /* 0x0000002631537220 */ /* 0x000fe20000410000 */
[----:B------:R-:W-:Y:S01]  /*0e20*/  FADD.FTZ R36, -R77, R36 ;  /* 0x000000244d247221 */ /* 0x000fe20000010100 */
[----:B------:R-:W-:Y:S01]  /*0e30*/  FFMA.FTZ R38, R82, R97, R33 ;  /* 0x0000006152267223 */ /* 0x000fe20000010021 */
[----:B------:R-:W-:Y:S01]  /*0e40*/  FMUL.FTZ R93, R58, R117 ;  /* 0x000000753a5d7220 */ /* 0x000fe20000410000 */
[----:B------:R-:W-:Y:S01]  /*0e50*/  FADD.FTZ R28, R35, R94 ;  /* 0x0000005e231c7221 */ /* 0x000fe20000010000 */
[----:B------:R-:W-:Y:S01]  /*0e60*/  FADD.FTZ R34, -R77, R37 ;  /* 0x000000254d227221 */ /* 0x000fe20000010100 */
[----:B------:R-:W-:Y:S01]  /*0e70*/  FMUL.FTZ R86, R49, R36 ;  /* 0x0000002431567220 */ /* 0x000fe20000410000 */
[----:B------:R-:W-:Y:S01]  /*0e80*/  FFMA.FTZ R33, R83, R94, R38 ;  /* 0x0000005e53217223 */ /* 0x000fe20000010026 */
[----:B------:R-:W-:Y:S01]  /*0e90*/  FADD.FTZ R35, R28, R93 ;  /* 0x0000005d1c237221 */ /* 0x000fe20000010000 */
[----:B------:R-:W-:Y:S01]  /*0ea0*/  FADD.FTZ R32, -R77, R32 ;  /* 0x000000204d207221 */ /* 0x000fe20000010100 */
[----:B------:R-:W-:Y:S01]  /*0eb0*/  FMUL.FTZ R92, R79, R118 ;  /* 0x000000764f5c7220 */ /* 0x000fe20000410000 */
[----:B------:R-:W-:Y:S01]  /*0ec0*/  FMUL.FTZ R81, R49, R34 ;  /* 0x0000002231517220 */ /* 0x000fe20000410000 */
[----:B------:R-:W-:Y:S01]  /*0ed0*/  FFMA.FTZ R28, R86, R93, R33 ;  /* 0x0000005d561c7223 */ /* 0x000fe20000010021 */
[----:B------:R-:W-:Y:S01]  /*0ee0*/  FMUL.FTZ R91, R57, R120 ;  /* 0x00000078395b7220 */ /* 0x000fe20000410000 */
[----:B------:R-:W-:Y:S01]  /*0ef0*/  FADD.FTZ R34, R35, R92 ;  /* 0x0000005c23227221 */ /* 0x000fe20000010000 */
[----:B------:R-:W-:Y:S01]  /*0f00*/  FMUL.FTZ R96, R49, R32 ;  /* 0x0000002031607220 */ /* 0x000fe20000410000 */
[----:B------:R-:W-:-:S02]  /*0f10*/  FFMA.FTZ R33, R81, R92, R28 ;  /* 0x0000005c51217223 */ /* 0x000fc4000001001c */
[----:B------:R-:W-:Y:S02]  /*0f20*/  FADD.FTZ R34, R34, R91 ;  /* 0x0000005b22227221 */ /* 0x000fe40000010000 */
[----:B------:R-:W-:-:S03]  /*0f30*/  FFMA.FTZ R33, R96, R91, R33 ;  /* 0x0000005b60217223 */ /* 0x000fc60000010021 */
        /* <DEDUP_REMOVED lines=76> */
[----:B------:R-:W-:-:S02]  /*1400*/  @P1 HADD2.F32 R77, -RZ, R100.H0_H0 ;  /* 0x20000064ff4d1230 */ /* 0x000fc40000004100 */
        /* <DEDUP_REMOVED lines=10> */
[-CC-:B------:R-:W-:Y:S01]  /*14b0*/  FFMA.FTZ R84, R84, R109.reuse, R76.reuse ;  /* 0x0000006d54547223 */ /* 0x180fe2000001004c */
[-C--:B------:R-:W-:Y:S01]  /*14c0*/  FFMA.FTZ R36, R103, R109.reuse, R76 ;  /* 0x0000006d67247223 */ /* 0x080fe2000001004c */
[----:B-----5:R-:W-:Y:S01]  /*14d0*/  LOP3.LUT P5, RZ, R48, 0xff00, RZ, 0xc0, !PT ;  /* 0x0000ff0030ff7812 */ /* 0x020fe200078ac0ff */
[----:B------:R-:W-:Y:S01]  /*14e0*/  FADD.FTZ R98, R98, -R87 ;  /* 0x8000005762627221 */ /* 0x000fe20000010000 */
[C---:B------:R-:W-:Y:S01]  /*14f0*/  ISETP.GE.U32.AND P6, PT, R48.reuse, 0x1000000, PT ;  /* 0x010000003000780c */ /* 0x040fe20003fc6070 */
[----:B------:R-:W-:Y:S01]  /*1500*/  FADD.FTZ R100, R101, -R84 ;  /* 0x8000005465647221 */ /* 0x000fe20000010000 */
[----:B------:R-:W-:Y:S01]  /*1510*/  LOP3.LUT P0, RZ, R48, 0xff0000, RZ, 0xc0, !PT ;  /* 0x00ff000030ff7812 */ /* 0x000fe2000780c0ff */
[----:B------:R-:W-:Y:S01]  /*1520*/  FFMA.FTZ R0, R0, R109, R76 ;  /* 0x0000006d00007223 */ /* 0x000fe2000001004c */
[----:B------:R-:W-:Y:S01]  /*1530*/  FADD.FTZ R36, R85, -R36 ;  /* 0x8000002455247221 */ /* 0x000fe20000010000 */
[C---:B------:R-:W-:Y:S01]  /*1540*/  FMUL.FTZ R98, R49.reuse, R98 ;  /* 0x0000006231627220 */ /* 0x040fe20000410000 */
[----:B------:R-:W-:Y:S01]  /*1550*/  LOP3.LUT P4, RZ, R48, 0xff, RZ, 0xc0, !PT ;  /* 0x000000ff30ff7812 */ /* 0x000fe2000788c0ff */
[----:B------:R-:W-:Y:S01]  /*1560*/  FMUL.FTZ R102, R49, R100 ;  /* 0x0000006431667220 */ /* 0x000fe20000410000 */
[----:B------:R-:W-:Y:S01]  /*1570*/  FADD.FTZ R0, R107, -R0 ;  /* 0x800000006b007221 */ /* 0x000fe20000010000 */
[C---:B------:R-:W-:Y:S01]  /*1580*/  FMUL.FTZ R38, R49.reuse, R36 ;  /* 0x0000002431267220 */ /* 0x040fe20000410000 */
[-C--:B------:R-:W-:Y:S01]  /*1590*/  FMUL.FTZ R107, R98, R77.reuse ;  /* 0x0000004d626b7220 */ /* 0x080fe20000410000 */
[----:B------:R-:W-:Y:S01]  /*15a0*/  FMUL.FTZ R48, R102, R77 ;  /* 0x0000004d66307220 */ /* 0x000fe20000410000 */
[----:B------:R-:W-:Y:S01]  /*15b0*/  FMUL.FTZ R0, R49, R0 ;  /* 0x0000000031007220 */ /* 0x000fe20000410000 */
[----:B------:R0:W1:Y:S01]  /*15c0*/  F2F.F16.F32 R85, R98 ;  /* 0x0000006200557304 */ /* 0x0000620000200800 */
[----:B------:R-:W-:-:S02]  /*15d0*/  HFMA2 R84, -RZ, RZ, 0, 0 ;  /* 0x00000000ff547431 */ /* 0x000fc400000001ff */
[----:B------:R-:W-:Y:S01]  /*15e0*/  FMUL.FTZ R110, R38, R77 ;  /* 0x0000004d266e7220 */ /* 0x000fe20000410000 */
[--C-:B------:R-:W-:Y:S02]  /*15f0*/  @P5 HADD2.F32 R36, -RZ, R108.reuse.H0_H0 ;  /* 0x2000006cff245230 */ /* 0x100fe40000004100 */
[----:B------:R-:W-:Y:S01]  /*1600*/  FMUL.FTZ R107, R107, UR14 ;  /* 0x0000000e6b6b7c20 */ /* 0x000fe20008410000 */
[----:B------:R-:W-:Y:S02]  /*1610*/  @P6 HADD2.F32 R39, -RZ, R108.H1_H1 ;  /* 0x3000006cff276230 */ /* 0x000fe40000004100 */
[----:B------:R-:W-:Y:S01]  /*1620*/  FMUL.FTZ R48, R48, UR14 ;  /* 0x0000000e30307c20 */ /* 0x000fe20008410000 */
[----:B------:R-:W-:Y:S02]  /*1630*/  @P0 HADD2.F32 R37, -RZ, R63.H0_H0 ;  /* 0x2000003fff250230 */ /* 0x000fe40000004100 */
[----:B------:R-:W-:Y:S01]  /*1640*/  FMUL.FTZ R110, R110, UR14 ;  /* 0x0000000e6e6e7c20 */ /* 0x000fe20008410000 */
[----:B0-----:R-:W-:-:S02]  /*1650*/  HFMA2 R98, -RZ, RZ, 0, 0 ;  /* 0x00000000ff627431 */ /* 0x001fc400000001ff */
[----:B------:R-:W-:Y:S01]  /*1660*/  FMUL.FTZ R111, R0, R77 ;  /* 0x0000004d006f7220 */ /* 0x000fe20000410000 */
[----:B------:R0:W-:Y:S01]  /*1670*/  F2F.F16.F32 R87, R0 ;  /* 0x0000000000577304 */ /* 0x0001e20000200800 */
[----:B------:R-:W-:Y:S01]  /*1680*/  @P5 FMUL.FTZ R84, R107, R36 ;  /* 0x000000246b545220 */ /* 0x000fe20000410000 */
[----:B------:R-:W-:Y:S01]  /*1690*/  MOV R103, RZ ;  /* 0x000000ff00677202 */ /* 0x000fe20000000f00 */
[----:B------:R-:W-:Y:S01]  /*16a0*/  @P0 FMUL.FTZ R103, R110, R37 ;  /* 0x000000256e670220 */ /* 0x000fe20000410000 */
[----:B------:R-:W-:Y:S01]  /*16b0*/  @P6 FMUL.FTZ R98, R48, R39 ;  /* 0x0000002730626220 */ /* 0x000fe20000410000 */
[----:B------:R-:W-:Y:S01]  /*16c0*/  FMUL.FTZ R111, R111, UR14 ;  /* 0x0000000e6f6f7c20 */ /* 0x000fe20008410000 */
[----:B------:R-:W3:Y:S01]  /*16d0*/  LDC.64 R36, c[0x0][0x468] ;  /* 0x00011a00ff247b82 */ /* 0x000ee20000000a00 */
[----:B------:R-:W-:Y:S01]  /*16e0*/  MOV R113, RZ ;  /* 0x000000ff00717202 */ /* 0x000fe20000000f00 */
[----:B------:R4:W-:Y:S01]  /*16f0*/  F2F.F16.F32 R101, R38 ;  /* 0x0000002600657304 */ /* 0x0009e20000200800 */
[----:B0-----:R-:W-:-:S02]  /*1700*/  @P4 HADD2.F32 R0, -RZ, R62.H0_H0 ;  /* 0x2000003eff004230 */ /* 0x001fc40000004100 */
[-CC-:B------:R-:W-:Y:S01]  /*1710*/  FFMA.FTZ R89, R89, R109.reuse, R76.reuse ;  /* 0x0000006d59597223 */ /* 0x180fe2000001004c */
[----:B------:R-:W-:Y:S02]  /*1720*/  LOP3.LUT P3, RZ, R47, 0xff00, RZ, 0xc0, !PT ;  /* 0x0000ff002fff7812 */ /* 0x000fe4000786c0ff */
[----:B------:R-:W-:Y:S01]  /*1730*/  @P4 FMUL.FTZ R113, R111, R0 ;  /* 0x000000006f714220 */ /* 0x000fe20000410000 */
[-CC-:B------:R-:W-:Y:S01]  /*1740*/  FFMA.FTZ R0, R90, R109.reuse, R76.reuse ;  /* 0x0000006d5a007223 */ /* 0x180fe2000001004c */
[----:B------:R0:W0:Y:S01]  /*1750*/  F2F.F16.F32 R100, R102 ;  /* 0x0000006600647304 */ /* 0x0000220000200800 */
[----:B----4-:R-:W4:Y:S01]  /*1760*/  LDC.64 R38, c[0x0][0x478] ;  /* 0x00011e00ff267b82 */ /* 0x010f220000000a00 */
[----:B------:R-:W-:Y:S01]  /*1770*/  FFMA.FTZ R90, R99, R109, R76 ;  /* 0x0000006d635a7223 */ /* 0x000fe2000001004c */
[----:B------:R-:W-:Y:S01]  /*1780*/  FADD.FTZ R112, R88, -R89 ;  /* 0x8000005958707221 */ /* 0x000fe20000010000 */
[----:B-1----:R-:W-:-:S04]  /*1790*/  IMAD.WIDE.U32 R88, R85, 0x10000, RZ ;  /* 0x0001000055587825 */ /* 0x002fc800078e00ff */
[----:B------:R-:W-:Y:S01]  /*17a0*/  FADD.FTZ R0, R105, -R0 ;  /* 0x8000000069007221 */ /* 0x000fe20000010000 */
[----:B------:R-:W-:Y:S01]  /*17b0*/  FMUL.FTZ R112, R49, R112 ;  /* 0x0000007031707220 */ /* 0x000fe20000410000 */
[----:B------:R-:W1:Y:S01]  /*17c0*/  F2F.F16.F32 R84, R84 ;  /* 0x0000005400547304 */ /* 0x000e620000200800 */
[----:B0-----:R-:W-:Y:S01]  /*17d0*/  FFMA.FTZ R102, R82, R109, R76 ;  /* 0x0000006d52667223 */ /* 0x001fe2000001004c */
[----:B------:R-:W-:-:S03]  /*17e0*/  FADD.FTZ R82, R95, -R90 ;  /* 0x8000005a5f527221 */ /* 0x000fc60000010000 */
[----:B------:R-:W-:Y:S01]  /*17f0*/  FADD.FTZ R90, R97, -R102 ;  /* 0x80000066615a7221 */ /* 0x000fe20000010000 */
[----:B------:R-:W-:Y:S02]  /*1800*/  SHF.L.U32 R100, R100, 0x10, RZ ;  /* 0x0000001064647819 */ /* 0x000fe400000006ff */
[----:B------:R-:W0:Y:S02]  /*1810*/  F2F.F16.F32 R98, R98 ;  /* 0x0000006200627304 */ /* 0x000e240000200800 */
[----:B------:R-:W-:Y:S01]  /*1820*/  LOP3.LUT R99, R89, R100, R101, 0xfe, !PT ;  /* 0x0000006459637212 */ /* 0x000fe200078efe65 */
[----:B-1----:R-:W-:-:S05]  /*1830*/  IMAD.WIDE.U32 R84, R84, 0x10000, RZ ;  /* 0x0001000054547825 */ /* 0x002fca00078e00ff */
[----:B------:R-:W1:Y:S01]  /*1840*/  F2F.F16.F32 R103, R103 ;  /* 0x0000006700677304 */ /* 0x000e620000200800 */
[----:B----4-:R-:W-:Y:S01]  /*1850*/  IMAD.WIDE.U32 R100, R52, 0x8, R38 ;  /* 0x0000000834647825 */ /* 0x010fe200078e0026 */
[----:B0-----:R-:W-:-:S06]  /*1860*/  SHF.L.U32 R95, R98, 0x10, RZ ;  /* 0x00000010625f7819 */ /* 0x001fcc00000006ff */
[----:B------:R-:W0:Y:S01]  /*1870*/  F2F.F16.F32 R113, R113 ;  /* 0x0000007100717304 */ /* 0x000e220000200800 */
[----:B------:R-:W-:Y:S01]  /*1880*/  LOP3.LUT R98, R88, R87, RZ, 0xfc, !PT ;  /* 0x0000005758627212 */ /* 0x000fe200078efcff */
[----:B------:R-:W-:-:S04]  /*1890*/  HFMA2 R87, -RZ, RZ, 0, 0 ;  /* 0x00000000ff577431 */ /* 0x000fc800000001ff */
[----:B------:R4:W-:Y:S01]  /*18a0*/  STG.E.64 desc[UR4][R100.64], R98 ;  /* 0x0000006264007986 */ /* 0x0009e2000c101b04 */
[----:B-1----:R-:W-:Y:S01]  /*18b0*/  LOP3.LUT R89, R85, R95, R103, 0xfe, !PT ;  /* 0x0000005f55597212 */ /* 0x002fe200078efe67 */
[----:B---3--:R-:W-:-:S04]  /*18c0*/  IMAD.WIDE.U32 R102, R52, 0x8, R36 ;  /* 0x0000000834667825 */ /* 0x008fc800078e0024 */
[----:B------:R-:W-:Y:S01]  /*18d0*/  FMUL.FTZ R52, R49, R0 ;  /* 0x0000000031347220 */ /* 0x000fe20000410000 */
[----:B0-----:R-:W-:Y:S01]  /*18e0*/  LOP3.LUT R88, R84, R113, RZ, 0xfc, !PT ;  /* 0x0000007154587212 */ /* 0x001fe200078efcff */
[----:B------:R-:W-:-:S04]  /*18f0*/  IMAD.WIDE.U32 R84, R51, 0x8, R32 ;  /* 0x0000000833547825 */ /* 0x000fc800078e0020 */
[----:B------:R-:W-:Y:S02]  /*1900*/  HFMA2 R0, -RZ, RZ, 0, 0 ;  /* 0x00000000ff007431 */ /* 0x000fe400000001ff */
[C---:B------:R-:W-:Y:S01]  /*1910*/  FMUL.FTZ R90, R49.reuse, R90 ;  /* 0x0000005a315a7220 */ /* 0x040fe20000410000 */
[-C--:B------:R-:W-:Y:S01]  /*1920*/  FMUL.FTZ R105, R112, R77.reuse ;  /* 0x0000004d70697220 */ /* 0x080fe20000410000 */
[----:B------:R0:W-:Y:S01]  /*1930*/  STG.E.64 desc[UR4][R102.64], R88 ;  /* 0x0000005866007986 */ /* 0x0001e2000c101b04 */
[----:B----4-:R-:W-:Y:S01]  /*1940*/  FMUL.FTZ R100, R49, R82 ;  /* 0x0000005231647220 */ /* 0x010fe20000410000 */
[----:B------:R-:W1:Y:S02]  /*1950*/  F2F.F16.F32 R98, R52 ;  /* 0x0000003400627304 */ /* 0x000e640000200800 */
[----:B------:R-:W3:Y:S01]  /*1960*/  LDG.E.64 R84, desc[UR4][R84.64] ;  /* 0x0000000454547981 */ /* 0x000ee2000c1e1b00 */
[----:B------:R-:W-:Y:S02]  /*1970*/  @P3 HADD2.F32 R82, -RZ, R106.H0_H0 ;  /* 0x2000006aff523230 */ /* 0x000fe40000004100 */
[----:B------:R-:W-:-:S04]  /*1980*/  FMUL.FTZ R97, R100, R77 ;  /* 0x0000004d64617220 */ /* 0x000fc80000410000 */
[----:B------:R-:W-:Y:S01]  /*1990*/  FMUL.FTZ R97, R97, UR14 ;  /* 0x0000000e61617c20 */ /* 0x000fe20008410000 */
[----:B------:R-:W-:Y:S01]  /*19a0*/  FMUL.FTZ R105, R105, UR14 ;  /* 0x0000000e69697c20 */ /* 0x000fe20008410000 */
[----:B------:R-:W-:Y:S08]  /*19b0*/  F2F.F16.F32 R101, R100 ;  /* 0x0000006400657304 */ /* 0x000ff00000200800 */
[----:B------:R-:W-:Y:S01]  /*19c0*/  F2F.F16.F32 R113, R112 ;  /* 0x0000007000717304 */ /* 0x000fe20000200800 */
[----:B------:R-:W-:Y:S01]  /*19d0*/  IMAD.WIDE.U32 R32, R50, 0x8, R32 ;  /* 0x0000000832207825 */ /* 0x000fe200078e0020 */
[----:B--2---:R-:W-:-:S02]  /*19e0*/  @P4 MOV R95, R34 ;  /* 0x00000022005f4202 */ /* 0x004fc40000000f00 */
[----:B------:R-:W-:Y:S02]  /*19f0*/  @P5 SHF.R.U64 R34, R34, 0x10, R35 ;  /* 0x0000001022225819 */ /* 0x000fe40000001223 */
[----:B0-----:R-:W-:Y:S01]  /*1a00*/  @P0 MOV R89, R35 ;  /* 0x0000002300590202 */ /* 0x001fe20000000f00 */
[----:B------:R-:W-:Y:S02]  /*1a10*/  @P4 HADD2.F32 R88, -RZ, R95.H0_H0 ;  /* 0x2000005fff584230 */ /* 0x000fe40000004100 */
[----:B------:R-:W-:Y:S02]  /*1a20*/  @P5 HADD2.F32 R102, -RZ, R34.H0_H0 ;  /* 0x20000022ff665230 */ /* 0x000fe40000004100 */
[----:B------:R-:W-:Y:S02]  /*1a30*/  HFMA2 R34, -RZ, RZ, 0, 0 ;  /* 0x00000000ff227431 */ /* 0x000fe400000001ff */
[----:B------:R-:W-:Y:S02]  /*1a40*/  @P0 HADD2.F32 R89, -RZ, R89.H0_H0 ;  /* 0x20000059ff590230 */ /* 0x000fe40000004100 */
[----:B------:R-:W-:Y:S01]  /*1a50*/  @P4 FMUL.FTZ R87, R111, R88 ;  /* 0x000000586f574220 */ /* 0x000fe20000410000 */
[----:B------:R-:W-:-:S02]  /*1a60*/  LOP3.LUT P4, RZ, R47, 0xff0000, RZ, 0xc0, !PT ;  /* 0x00ff00002fff7812 */ /* 0x000fc4000788c0ff */
[----:B------:R-:W-:Y:S01]  /*1a70*/  @P0 FMUL.FTZ R34, R110, R89 ;  /* 0x000000596e220220 */ /* 0x000fe20000410000 */
[----:B------:R-:W-:Y:S01]  /*1a80*/  ISETP.GE.U32.AND P0, PT, R47, 0x1000000, PT ;  /* 0x010000002f00780c */ /* 0x000fe20003f06070 */
[-C--:B------:R-:W-:Y:S01]  /*1a90*/  FMUL.FTZ R95, R52, R77.reuse ;  /* 0x0000004d345f7220 */ /* 0x080fe20000410000 */
[----:B------:R-:W-:Y:S01]  /*1aa0*/  @P5 FMUL.FTZ R0, R107, R102 ;  /* 0x000000666b005220 */ /* 0x000fe20000410000 */
[----:B------:R-:W-:Y:S02]  /*1ab0*/  LOP3.LUT P5, RZ, R47, 0xff, RZ, 0xc0, !PT ;  /* 0x000000ff2fff7812 */ /* 0x000fe400078ac0ff */
[----:B------:R-:W-:Y:S01]  /*1ac0*/  FMUL.FTZ R95, R95, UR14 ;  /* 0x0000000e5f5f7c20 */ /* 0x000fe20008410000 */
[----:B------:R-:W-:Y:S01]  /*1ad0*/  CS2R R88, SRZ ;  /* 0x0000000000587805 */ /* 0x000fe2000001ff00 */
[----:B------:R-:W-:Y:S01]  /*1ae0*/  FMUL.FTZ R47, R90, R77 ;  /* 0x0000004d5a2f7220 */ /* 0x000fe20000410000 */
[----:B------:R0:W2:Y:S01]  /*1af0*/  F2F.F16.F32 R52, R90 ;  /* 0x0000005a00347304 */ /* 0x0000a20000200800 */
[----:B------:R-:W-:Y:S01]  /*1b00*/  @P3 FMUL.FTZ R88, R95, R82 ;  /* 0x000000525f583220 */ /* 0x000fe20000410000 */
[----:B------:R-:W-:-:S03]  /*1b10*/  @P4 HADD2.F32 R82, -RZ, R65.H0_H0 ;  /* 0x20000041ff524230 */ /* 0x000fc60000004100 */
[----:B------:R-:W-:Y:S01]  /*1b20*/  @P0 HADD2.F32 R99, -RZ, R106.H1_H1 ;  /* 0x3000006aff630230 */ /* 0x000fe20000004100 */
[----:B------:R-:W-:Y:S01]  /*1b30*/  MOV R102, RZ ;  /* 0x000000ff00667202 */ /* 0x000fe20000000f00 */
[----:B0-----:R-:W-:Y:S01]  /*1b40*/  FMUL.FTZ R90, R47, UR14 ;  /* 0x0000000e2f5a7c20 */ /* 0x001fe20008410000 */
[----:B------:R-:W-:Y:S01]  /*1b50*/  @P4 FMUL.FTZ R89, R97, R82 ;  /* 0x0000005261594220 */ /* 0x000fe20000410000 */
[----:B------:R-:W-:Y:S02]  /*1b60*/  HFMA2 R47, -RZ, RZ, 0, 0 ;  /* 0x00000000ff2f7431 */ /* 0x000fe400000001ff */
[----:B------:R-:W-:Y:S02]  /*1b70*/  @P5 HADD2.F32 R82, -RZ, R64.H0_H0 ;  /* 0x20000040ff525230 */ /* 0x000fe40000004100 */
[----:B------:R-:W-:Y:S01]  /*1b80*/  @P0 FMUL.FTZ R102, R90, R99 ;  /* 0x000000635a660220 */ /* 0x000fe20000410000 */
[----:B------:R-:W-:Y:S02]  /*1b90*/  F2F.F16.F32 R88, R88 ;  /* 0x0000005800587304 */ /* 0x000fe40000200800 */
[----:B------:R-:W-:-:S06]  /*1ba0*/  @P5 FMUL.FTZ R47, R82, R105 ;  /* 0x00000069522f5220 */ /* 0x000fcc0000410000 */
[----:B------:R-:W0:Y:S08]  /*1bb0*/  F2F.F16.F32 R102, R102 ;  /* 0x0000006600667304 */ /* 0x000e300000200800 */
[----:B------:R4:W4:Y:S08]  /*1bc0*/  F2F.F16.F32 R100, R89 ;  /* 0x0000005900647304 */ /* 0x0009300000200800 */
[----:B------:R-:W4:Y:S01]  /*1bd0*/  F2F.F16.F32 R47, R47 ;  /* 0x0000002f002f7304 */ /* 0x000f220000200800 */
[----:B-1----:R-:W-:Y:S01]  /*1be0*/  IMAD.WIDE.U32 R98, R98, 0x10000, RZ ;  /* 0x0001000062627825 */ /* 0x002fe200078e00ff */
[----:B--2---:R-:W-:-:S02]  /*1bf0*/  SHF.L.U32 R52, R52, 0x10, RZ ;  /* 0x0000001034347819 */ /* 0x004fc400000006ff */
[----:B0-----:R-:W-:Y:S01]  /*1c00*/  SHF.L.U32 R103, R102, 0x10, RZ ;  /* 0x0000001066677819 */ /* 0x001fe200000006ff */
[----:B----4-:R-:W-:Y:S01]  /*1c10*/  IMAD.WIDE.U32 R88, R88, 0x10000, RZ ;  /* 0x0001000058587825 */ /* 0x010fe200078e00ff */
[----:B------:R-:W-:Y:S02]  /*1c20*/  LOP3.LUT R99, R99, R52, R101, 0xfe, !PT ;  /* 0x0000003463637212 */ /* 0x000fe400078efe65 */
[----:B------:R-:W-:Y:S02]  /*1c30*/  LOP3.LUT R98, R98, R113, RZ, 0xfc, !PT ;  /* 0x0000007162627212 */ /* 0x000fe400078efcff */
[----:B------:R-:W-:Y:S01]  /*1c40*/  LOP3.LUT R89, R89, R103, R100, 0xfe, !PT ;  /* 0x0000006759597212 */ /* 0x000fe200078efe64 */
[----:B------:R-:W-:Y:S01]  /*1c50*/  IMAD.WIDE.U32 R100, R51, 0x8, R38 ;  /* 0x0000000833647825 */ /* 0x000fe200078e0026 */
[----:B------:R-:W-:-:S03]  /*1c60*/  LOP3.LUT R88, R88, R47, RZ, 0xfc, !PT ;  /* 0x0000002f58587212 */ /* 0x000fc600078efcff */
[----:B------:R-:W-:Y:S01]  /*1c70*/  IMAD.WIDE.U32 R102, R51, 0x8, R36 ;  /* 0x0000000833667825 */ /* 0x000fe200078e0024 */
[----:B------:R-:W-:Y:S04]  /*1c80*/  STG.E.64 desc[UR4][R100.64], R98 ;  /* 0x0000006264007986 */ /* 0x000fe8000c101b04 */
[----:B------:R0:W-:Y:S04]  /*1c90*/  STG.E.64 desc[UR4][R102.64], R88 ;  /* 0x0000005866007986 */ /* 0x0001e8000c101b04 */
[----:B------:R-:W2:Y:S01]  /*1ca0*/  LDG.E.64 R32, desc[UR4][R32.64] ;  /* 0x0000000420207981 */ /* 0x000ea2000c1e1b00 */
[----:B------:R-:W-:Y:S01]  /*1cb0*/  @P6 SHF.R.U32.HI R47, RZ, 0x10, R35 ;  /* 0x00000010ff2f6819 */ /* 0x000fe20000011623 */
[-CC-:B------:R-:W-:Y:S01]  /*1cc0*/  FFMA.FTZ R83, R83, R109.reuse, R76.reuse ;  /* 0x0000006d53537223 */ /* 0x180fe2000001004c */
[-CC-:B------:R-:W-:Y:S01]  /*1cd0*/  FFMA.FTZ R86, R86, R109.reuse, R76.reuse ;  /* 0x0000006d56567223 */ /* 0x180fe2000001004c */
[----:B------:R-:W-:-:S02]  /*1ce0*/  FFMA.FTZ R81, R81, R109, R76 ;  /* 0x0000006d51517223 */ /* 0x000fc4000001004c */
[----:B------:R-:W-:Y:S02]  /*1cf0*/  @P6 HADD2.F32 R47, -RZ, R47.H0_H0 ;  /* 0x2000002fff2f6230 */ /* 0x000fe40000004100 */
[----:B------:R-:W-:Y:S01]  /*1d00*/  FFMA.FTZ R96, R96, R109, R76 ;  /* 0x0000006d60607223 */ /* 0x000fe2000001004c */
[----:B------:R-:W-:Y:S01]  /*1d10*/  MOV R35, RZ ;  /* 0x000000ff00237202 */ /* 0x000fe20000000f00 */
[----:B------:R-:W-:Y:S01]  /*1d20*/  FADD.FTZ R76, R94, -R83 ;  /* 0x800000535e4c7221 */ /* 0x000fe20000010000 */
[----:B------:R-:W-:Y:S01]  /*1d30*/  FADD.FTZ R86, R93, -R86 ;  /* 0x800000565d567221 */ /* 0x000fe20000010000 */
[----:B------:R-:W-:Y:S01]  /*1d40*/  @P6 FMUL.FTZ R35, R48, R47 ;  /* 0x0000002f30236220 */ /* 0x000fe20000410000 */
[----:B------:R-:W-:Y:S01]  /*1d50*/  FADD.FTZ R92, R92, -R81 ;  /* 0x800000515c5c7221 */ /* 0x000fe20000010000 */
[----:B------:R-:W-:Y:S01]  /*1d60*/  FADD.FTZ R96, R91, -R96 ;  /* 0x800000605b607221 */ /* 0x000fe20000010000 */
[----:B---3--:R-:W-:Y:S01]  /*1d70*/  @P5 MOV R47, R84 ;  /* 0x00000054002f5202 */ /* 0x008fe20000000f00 */
[C---:B------:R-:W-:Y:S01]  /*1d80*/  FMUL.FTZ R76, R49.reuse, R76 ;  /* 0x0000004c314c7220 */ /* 0x040fe20000410000 */
[C---:B0-----:R-:W-:Y:S01]  /*1d90*/  FMUL.FTZ R88, R49.reuse, R86 ;  /* 0x0000005631587220 */ /* 0x041fe20000410000 */
[C---:B------:R-:W-:Y:S01]  /*1da0*/  FMUL.FTZ R92, R49.reuse, R92 ;  /* 0x0000005c315c7220 */ /* 0x040fe20000410000 */
[----:B------:R-:W-:Y:S01]  /*1db0*/  FMUL.FTZ R96, R49, R96 ;  /* 0x0000006031607220 */ /* 0x000fe20000410000 */
[----:B------:R-:W-:Y:S01]  /*1dc0*/  HFMA2 R52, -RZ, RZ, 0, 0 ;  /* 0x00000000ff347431 */ /* 0x000fe200000001ff */
[----:B------:R-:W-:Y:S01]  /*1dd0*/  LOP3.LUT P6, RZ, R41, 0xff00, RZ, 0xc0, !PT ;  /* 0x0000ff0029ff7812 */ /* 0x000fe200078cc0ff */
[----:B------:R-:W-:Y:S01]  /*1de0*/  @P5 HADD2.F32 R48, -RZ, R47.H0_H0 ;  /* 0x2000002fff305230 */ /* 0x000fe20000004100 */
[----:B------:R-:W-:-:S02]  /*1df0*/  @P4 MOV R49, R85 ;  /* 0x0000005500314202 */ /* 0x000fc40000000f00 */
[----:B------:R-:W-:Y:S01]  /*1e00*/  @P3 SHF.R.U64 R84, R84, 0x10, R85 ;  /* 0x0000001054543819 */ /* 0x000fe20000001255 */
[----:B------:R-:W-:Y:S02]  /*1e10*/  HFMA2 R47, -RZ, RZ, 0, 0 ;  /* 0x00000000ff2f7431 */ /* 0x000fe400000001ff */
[----:B------:R-:W-:Y:S01]  /*1e20*/  @P5 FMUL.FTZ R52, R48, R105 ;  /* 0x0000006930345220 */ /* 0x000fe20000410000 */
[----:B------:R-:W-:Y:S01]  /*1e30*/  @P4 HADD2.F32 R86, -RZ, R49.H0_H0 ;  /* 0x20000031ff564230 */ /* 0x000fe20000004100 */
[----:B------:R-:W-:Y:S01]  /*1e40*/  LOP3.LUT P5, RZ, R41, 0xff0000, RZ, 0xc0, !PT ;  /* 0x00ff000029ff7812 */ /* 0x000fe200078ac0ff */
[----:B------:R-:W-:Y:S01]  /*1e50*/  @P3 HADD2.F32 R84, -RZ, R84.H0_H0 ;  /* 0x20000054ff543230 */ /* 0x000fe20000004100 */
[----:B------:R-:W-:Y:S01]  /*1e60*/  MOV R82, RZ ;  /* 0x000000ff00527202 */ /* 0x000fe20000000f00 */
[----:B------:R-:W-:Y:S01]  /*1e70*/  FMUL.FTZ R51, R88, R77 ;  /* 0x0000004d58337220 */ /* 0x000fe20000410000 */
[----:B------:R-:W-:Y:S01]  /*1e80*/  @P4 FMUL.FTZ R82, R97, R86 ;  /* 0x0000005661524220 */ /* 0x000fe20000410000 */
[----:B------:R-:W-:Y:S01]  /*1e90*/  ISETP.GE.U32.AND P4, PT, R41, 0x1000000, PT ;  /* 0x010000002900780c */ /* 0x000fe20003f86070 */
[----:B------:R-:W-:Y:S01]  /*1ea0*/  @P3 FMUL.FTZ R47, R95, R84 ;  /* 0x000000545f2f3220 */ /* 0x000fe20000410000 */
[----:B------:R-:W-:-:S02]  /*1eb0*/  HFMA2 R48, -RZ, RZ, 0, 0 ;  /* 0x00000000ff307431 */ /* 0x000fc400000001ff */
[--C-:B------:R-:W-:Y:S02]  /*1ec0*/  @P6 HADD2.F32 R84, -RZ, R104.reuse.H0_H0 ;  /* 0x20000068ff546230 */ /* 0x100fe40000004100 */
[----:B------:R-:W-:Y:S01]  /*1ed0*/  FMUL.FTZ R51, R51, UR14 ;  /* 0x0000000e33337c20 */ /* 0x000fe20008410000 */
[----:B------:R-:W-:Y:S01]  /*1ee0*/  LOP3.LUT P3, RZ, R41, 0xff, RZ, 0xc0, !PT ;  /* 0x000000ff29ff7812 */ /* 0x000fe2000786c0ff */
[-C--:B------:R-:W-:Y:S02]  /*1ef0*/  FMUL.FTZ R41, R92, R77.reuse ;  /* 0x0000004d5c297220 */ /* 0x080fe40000410000 */
[----:B------:R-:W-:Y:S01]  /*1f00*/  @P6 FMUL.FTZ R48, R51, R84 ;  /* 0x0000005433306220 */ /* 0x000fe20000410000 */
[----:B------:R-:W-:Y:S02]  /*1f10*/  @P5 HADD2.F32 R84, -RZ, R67.H0_H0 ;  /* 0x20000043ff545230 */ /* 0x000fe40000004100 */
[----:B------:R-:W-:Y:S01]  /*1f20*/  FMUL.FTZ R41, R41, UR14 ;  /* 0x0000000e29297c20 */ /* 0x000fe20008410000 */
[----:B------:R0:W1:Y:S01]  /*1f30*/  F2F.F16.F32 R91, R88 ;  /* 0x00000058005b7304 */ /* 0x0000620000200800 */
[----:B------:R-:W-:Y:S01]  /*1f40*/  FMUL.FTZ R49, R96, R77 ;  /* 0x0000004d60317220 */ /* 0x000fe20000410000 */
[----:B------:R-:W-:-:S02]  /*1f50*/  @P4 HADD2.F32 R83, -RZ, R104.H1_H1 ;  /* 0x30000068ff534230 */ /* 0x000fc40000004100 */
[----:B------:R-:W-:Y:S01]  /*1f60*/  FMUL.FTZ R86, R76, R77 ;  /* 0x0000004d4c567220 */ /* 0x000fe20000410000 */
[----:B0-----:R-:W-:Y:S02]  /*1f70*/  CS2R R88, SRZ ;  /* 0x0000000000587805 */ /* 0x001fe4000001ff00 */
[----:B------:R-:W-:Y:S01]  /*1f80*/  @P5 FMUL.FTZ R88, R41, R84 ;  /* 0x0000005429585220 */ /* 0x000fe20000410000 */
[----:B------:R-:W-:Y:S01]  /*1f90*/  FMUL.FTZ R84, R49, UR14 ;  /* 0x0000000e31547c20 */ /* 0x000fe20008410000 */
[----:B------:R-:W-:Y:S02]  /*1fa0*/  @P3 HADD2.F32 R49, -RZ, R66.H0_H0 ;  /* 0x20000042ff313230 */ /* 0x000fe40000004100 */
[----:B------:R-:W-:Y:S01]  /*1fb0*/  FMUL.FTZ R86, R86, UR14 ;  /* 0x0000000e56567c20 */ /* 0x000fe20008410000 */
[----:B------:R-:W-:Y:S01]  /*1fc0*/  @P4 FMUL.FTZ R89, R84, R83 ;  /* 0x0000005354594220 */ /* 0x000fe20000410000 */
[----:B------:R-:W-:Y:S01]  /*1fd0*/  MOV R83, RZ ;  /* 0x000000ff00537202 */ /* 0x000fe20000000f00 */
[----:B------:R-:W0:Y:S01]  /*1fe0*/  F2F.F16.F32 R93, R96 ;  /* 0x00000060005d7304 */ /* 0x000e220000200800 */
[----:B------:R-:W-:-:S07]  /*1ff0*/  @P3 FMUL.FTZ R83, R86, R49 ;  /* 0x0000003156533220 */ /* 0x000fce0000410000 */
[----:B------:R-:W-:Y:S08]  /*2000*/  F2F.F16.F32 R48, R48 ;  /* 0x0000003000307304 */ /* 0x000ff00000200800 */
[----:B------:R-:W3:Y:S08]  /*2010*/  F2F.F16.F32 R89, R89 ;  /* 0x0000005900597304 */ /* 0x000ef00000200800 */
[----:B------:R1:W-:Y:S08]  /*2020*/  F2F.F16.F32 R81, R76 ;  /* 0x0000004c00517304 */ /* 0x0003f00000200800 */
[----:B------:R-:W4:Y:S08]  /*2030*/  F2F.F16.F32 R94, R92 ;  /* 0x0000005c005e7304 */ /* 0x000f300000200800 */
[----:B------:R-:W4:Y:S08]  /*2040*/  F2F.F16.F32 R88, R88 ;  /* 0x0000005800587304 */ /* 0x000f300000200800 */
[----:B------:R-:W4:Y:S01]  /*2050*/  F2F.F16.F32 R83, R83 ;  /* 0x0000005300537304 */ /* 0x000f220000200800 */
[----:B-1----:R-:W-:Y:S01]  /*2060*/  IMAD.WIDE.U32 R76, R91, 0x10000, RZ ;  /* 0x000100005b4c7825 */ /* 0x002fe200078e00ff */
[----:B0-----:R-:W-:-:S02]  /*2070*/  SHF.L.U32 R91, R93, 0x10, RZ ;  /* 0x000000105d5b7819 */ /* 0x001fc400000006ff */
[----:B---3--:R-:W-:Y:S01]  /*2080*/  SHF.L.U32 R93, R89, 0x10, RZ ;  /* 0x00000010595d7819 */ /* 0x008fe200000006ff */
[----:B------:R-:W-:Y:S01]  /*2090*/  IMAD.WIDE.U32 R48, R48, 0x10000, RZ ;  /* 0x0001000030307825 */ /* 0x000fe200078e00ff */
[----:B----4-:R-:W-:Y:S02]  /*20a0*/  LOP3.LUT R77, R77, R91, R94, 0xfe, !PT ;  /* 0x0000005b4d4d7212 */ /* 0x010fe400078efe5e */
[----:B------:R-:W-:Y:S01]  /*20b0*/  LOP3.LUT R76, R76, R81, RZ, 0xfc, !PT ;  /* 0x000000514c4c7212 */ /* 0x000fe200078efcff */
[C---:B------:R-:W-:Y:S01]  /*20c0*/  IMAD.WIDE.U32 R38, R50.reuse, 0x8, R38 ;  /* 0x0000000832267825 */ /* 0x040fe200078e0026 */
[----:B------:R-:W-:Y:S02]  /*20d0*/  LOP3.LUT R49, R49, R93, R88, 0xfe, !PT ;  /* 0x0000005d31317212 */ /* 0x000fe400078efe58 */
[----:B------:R-:W-:Y:S01]  /*20e0*/  @P0 SHF.R.U32.HI R93, RZ, 0x10, R85 ;  /* 0x00000010ff5d0819 */ /* 0x000fe20000011655 */
[----:B------:R-:W-:Y:S01]  /*20f0*/  IMAD.WIDE.U32 R36, R50, 0x8, R36 ;  /* 0x0000000832247825 */ /* 0x000fe200078e0024 */
[----:B------:R-:W-:Y:S01]  /*2100*/  LOP3.LUT R48, R48, R83, RZ, 0xfc, !PT ;  /* 0x0000005330307212 */ /* 0x000fe200078efcff */
[----:B------:R-:W-:Y:S02]  /*2110*/  STG.E.64 desc[UR4][R38.64], R76 ;  /* 0x0000004c26007986 */ /* 0x000fe4000c101b04 */
[----:B------:R-:W-:-:S02]  /*2120*/  HFMA2 R89, -RZ, RZ, 0, 0 ;  /* 0x00000000ff597431 */ /* 0x000fc400000001ff */
[----:B------:R-:W-:Y:S01]  /*2130*/  HFMA2 R83, -RZ, RZ, 0, 0 ;  /* 0x00000000ff537431 */ /* 0x000fe200000001ff */
[----:B------:R0:W-:Y:S01]  /*2140*/  STG.E.64 desc[UR4][R36.64], R48 ;  /* 0x0000003024007986 */ /* 0x0001e2000c101b04 */
[----:B------:R-:W-:Y:S01]  /*2150*/  HFMA2 R50, -RZ, RZ, 0, 0 ;  /* 0x00000000ff327431 */ /* 0x000fe200000001ff */
[----:B------:R-:W-:Y:S02]  /*2160*/  MOV R85, RZ ;  /* 0x000000ff00557202 */ /* 0x000fe40000000f00 */
[----:B------:R-:W-:Y:S02]  /*2170*/  MOV R81, RZ ;  /* 0x000000ff00517202 */ /* 0x000fe40000000f00 */
[----:B--2---:R-:W-:Y:S02]  /*2180*/  @P3 MOV R88, R32 ;  /* 0x0000002000583202 */ /* 0x004fe40000000f00 */
[----:B------:R-:W-:Y:S02]  /*2190*/  @P6 SHF.R.U64 R32, R32, 0x10, R33 ;  /* 0x0000001020206819 */ /* 0x000fe40000001221 */
[----:B------:R-:W-:-:S02]  /*21a0*/  @P5 MOV R91, R33 ;  /* 0x00000021005b5202 */ /* 0x000fc40000000f00 */
[----:B------:R-:W-:Y:S01]  /*21b0*/  @P4 SHF.R.U32.HI R92, RZ, 0x10, R33 ;  /* 0x00000010ff5c4819 */ /* 0x000fe20000011621 */
[----:B------:R-:W-:Y:S02]  /*21c0*/  @P0 HADD2.F32 R33, -RZ, R93.H0_H0 ;  /* 0x2000005dff210230 */ /* 0x000fe40000004100 */
[----:B0-----:R-:W-:Y:S02]  /*21d0*/  @P3 HADD2.F32 R37, -RZ, R88.H0_H0 ;  /* 0x20000058ff253230 */ /* 0x001fe40000004100 */
[----:B------:R-:W-:Y:S02]  /*21e0*/  @P6 HADD2.F32 R32, -RZ, R32.H0_H0 ;  /* 0x20000020ff206230 */ /* 0x000fe40000004100 */
[----:B------:R-:W-:Y:S02]  /*21f0*/  @P5 HADD2.F32 R36, -RZ, R91.H0_H0 ;  /* 0x2000005bff245230 */ /* 0x000fe40000004100 */
[----:B------:R-:W-:Y:S02]  /*2200*/  @P4 HADD2.F32 R39, -RZ, R92.H0_H0 ;  /* 0x2000005cff274230 */ /* 0x000fe40000004100 */
[----:B------:R-:W-:Y:S01]  /*2210*/  @P0 FMUL.FTZ R89, R90, R33 ;  /* 0x000000215a590220 */ /* 0x000fe20000410000 */
[----:B------:R-:W-:Y:S01]  /*2220*/  @P3 FMUL.FTZ R85, R86, R37 ;  /* 0x0000002556553220 */ /* 0x000fe20000410000 */
[----:B------:R-:W-:Y:S01]  /*2230*/  @P6 FMUL.FTZ R83, R51, R32 ;  /* 0x0000002033536220 */ /* 0x000fe20000410000 */
[----:B------:R-:W-:Y:S01]  /*2240*/  @P5 FMUL.FTZ R81, R41, R36 ;  /* 0x0000002429515220 */ /* 0x000fe20000410000 */
[----:B------:R-:W-:Y:S01]  /*2250*/  @P4 FMUL.FTZ R50, R84, R39 ;  /* 0x0000002754324220 */ /* 0x000fe20000410000 */
[----:B------:R-:W-:Y:S06]  /*2260*/  BRA `(.L_x_1140) ;  /* 0x0000002800647947 */ /* 0x000fec0003800000 */
.L_x_1139:
[----:B------:R-:W0:Y:S02]  /*2270*/  LDC.64 R32, c[0x0][0x390] ;  /* 0x0000e400ff207b82 */ /* 0x000e240000000a00 */
[----:B0-----:R-:W-:-:S06]  /*2280*/  IMAD.WIDE.U32 R34, R52, 0x8, R32 ;  /* 0x0000000834227825 */ /* 0x001fcc00078e0020 */
[----:B------:R-:W2:Y:S01]  /*2290*/  LDG.E.64 R34, desc[UR4][R34.64] ;  /* 0x0000000422227981 */ /* 0x000ea2000c1e1b00 */
[-CC-:B------:R-:W-:Y:S01]  /*22a0*/  FFMA.FTZ R87, R87, R109.reuse, R76.reuse ;  /* 0x0000006d57577223 */ /* 0x180fe2000001004c */
[C---:B-----5:R-:W-:Y:S01]  /*22b0*/  LOP3.LUT P3, RZ, R48.reuse, 0xff00, RZ, 0xc0, !PT ;  /* 0x0000ff0030ff7812 */ /* 0x060fe2000786c0ff */
[-CC-:B------:R-:W-:Y:S01]  /*22c0*/  FFMA.FTZ R36, R103, R109.reuse, R76.reuse ;  /* 0x0000006d67247223 */ /* 0x180fe2000001004c */
[----:B------:R-:W-:Y:S01]  /*22d0*/  LOP3.LUT P5, RZ, R48, 0xff0000, RZ, 0xc0, !PT ;  /* 0x00ff000030ff7812 */ /* 0x000fe200078ac0ff */
[----:B------:R-:W-:Y:S01]  /*22e0*/  FADD.FTZ R98, R98, -R87 ;  /* 0x8000005762627221 */ /* 0x000fe20000010000 */
[----:B------:R-:W-:Y:S01]  /*22f0*/  FFMA.FTZ R84, R84, R109, R76 ;  /* 0x0000006d54547223 */ /* 0x000fe2000001004c */
[----:B------:R-:W-:Y:S01]  /*2300*/  FADD.FTZ R38, R85, -R36 ;  /* 0x8000002455267221 */ /* 0x000fe20000010000 */
[C---:B------:R-:W-:Y:S01]  /*2310*/  ISETP.GE.U32.AND P6, PT, R48.reuse, 0x1000000, PT ;  /* 0x010000003000780c */ /* 0x040fe20003fc6070 */
[C---:B------:R-:W-:Y:S01]  /*2320*/  FMUL.FTZ R98, R49.reuse, R98 ;  /* 0x0000006231627220 */ /* 0x040fe20000410000 */
[----:B------:R-:W-:Y:S01]  /*2330*/  LOP3.LUT P0, RZ, R48, 0xff, RZ, 0xc0, !PT ;  /* 0x000000ff30ff7812 */ /* 0x000fe2000780c0ff */
[----:B------:R-:W-:Y:S01]  /*2340*/  FMUL.FTZ R38, R49, R38 ;  /* 0x0000002631267220 */ /* 0x000fe20000410000 */
[----:B------:R-:W-:Y:S01]  /*2350*/  FADD.FTZ R48, R101, -R84 ;  /* 0x8000005465307221 */ /* 0x000fe20000010000 */
[----:B------:R-:W-:Y:S01]  /*2360*/  FMUL.FTZ R98, R98, R77 ;  /* 0x0000004d62627220 */ /* 0x000fe20000410000 */
[----:B------:R-:W-:Y:S01]  /*2370*/  MOV R36, RZ ;  /* 0x000000ff00247202 */ /* 0x000fe20000000f00 */
[----:B------:R-:W-:-:S02]  /*2380*/  @P3 HADD2.F32 R37, -RZ, R108.H0_H0 ;  /* 0x2000006cff253230 */ /* 0x000fc40000004100 */
[----:B------:R-:W-:Y:S01]  /*2390*/  FMUL.FTZ R38, R38, R77 ;  /* 0x0000004d26267220 */ /* 0x000fe20000410000 */
[----:B------:R-:W-:Y:S01]  /*23a0*/  FMUL.FTZ R98, R98, UR14 ;  /* 0x0000000e62627c20 */ /* 0x000fe20008410000 */
[----:B------:R-:W-:Y:S01]  /*23b0*/  FFMA.FTZ R0, R0, R109, R76 ;  /* 0x0000006d00007223 */ /* 0x000fe2000001004c */
[----:B------:R-:W-:Y:S02]  /*23c0*/  HFMA2 R84, -RZ, RZ, 0, 0 ;  /* 0x00000000ff547431 */ /* 0x000fe400000001ff */
[----:B------:R-:W-:Y:S01]  /*23d0*/  FMUL.FTZ R48, R49, R48 ;  /* 0x0000003031307220 */ /* 0x000fe20000410000 */
[----:B------:R-:W-:Y:S01]  /*23e0*/  @P3 FMUL.FTZ R36, R98, R37 ;  /* 0x0000002562243220 */ /* 0x000fe20000410000 */
[----:B------:R-:W-:Y:S02]  /*23f0*/  @P5 HADD2.F32 R37, -RZ, R63.H0_H0 ;  /* 0x2000003fff255230 */ /* 0x000fe40000004100 */
[----:B------:R-:W-:Y:S01]  /*2400*/  FMUL.FTZ R102, R38, UR14 ;  /* 0x0000000e26667c20 */ /* 0x000fe20008410000 */
[----:B------:R-:W-:Y:S01]  /*2410*/  FADD.FTZ R0, R107, -R0 ;  /* 0x800000006b007221 */ /* 0x000fe20000010000 */
[----:B------:R-:W-:Y:S01]  /*2420*/  FMUL.FTZ R48, R48, R77 ;  /* 0x0000004d30307220 */ /* 0x000fe20000410000 */
[----:B------:R-:W-:Y:S01]  /*2430*/  MOV R87, RZ ;  /* 0x000000ff00577202 */ /* 0x000fe20000000f00 */
[----:B------:R-:W-:Y:S01]  /*2440*/  @P5 FMUL.FTZ R84, R102, R37 ;  /* 0x0000002566545220 */ /* 0x000fe20000410000 */
[----:B------:R-:W-:-:S02]  /*2450*/  @P6 HADD2.F32 R37, -RZ, R108.H1_H1 ;  /* 0x3000006cff256230 */ /* 0x000fc40000004100 */
[----:B------:R-:W-:Y:S01]  /*2460*/  FMUL.FTZ R0, R49, R0 ;  /* 0x0000000031007220 */ /* 0x000fe20000410000 */
[----:B------:R-:W-:Y:S01]  /*2470*/  FMUL.FTZ R48, R48, UR14 ;  /* 0x0000000e30307c20 */ /* 0x000fe20008410000 */
[----:B------:R0:W1:Y:S01]  /*2480*/  F2F.F16.F32 R38, R36 ;  /* 0x0000002400267304 */ /* 0x0000620000200800 */
[----:B------:R-:W-:Y:S02]  /*2490*/  @P0 HADD2.F32 R100, -RZ, R62.H0_H0 ;  /* 0x2000003eff640230 */ /* 0x000fe40000004100 */
[----:B------:R-:W-:Y:S01]  /*24a0*/  FMUL.FTZ R103, R0, R77 ;  /* 0x0000004d00677220 */ /* 0x000fe20000410000 */
[----:B------:R-:W-:Y:S01]  /*24b0*/  @P6 FMUL.FTZ R87, R48, R37 ;  /* 0x0000002530576220 */ /* 0x000fe20000410000 */
[----:B------:R-:W-:Y:S02]  /*24c0*/  HFMA2 R0, -RZ, RZ, 0, 0 ;  /* 0x00000000ff007431 */ /* 0x000fe400000001ff */
[-CC-:B------:R-:W-:Y:S01]  /*24d0*/  FFMA.FTZ R90, R90, R109.reuse, R76.reuse ;  /* 0x0000006d5a5a7223 */ /* 0x180fe2000001004c */
[----:B------:R-:W-:Y:S01]  /*24e0*/  FMUL.FTZ R103, R103, UR14 ;  /* 0x0000000e67677c20 */ /* 0x000fe20008410000 */
[----:B------:R-:W-:Y:S01]  /*24f0*/  FFMA.FTZ R112, R99, R109, R76 ;  /* 0x0000006d63707223 */ /* 0x000fe2000001004c */
[----:B------:R-:W-:Y:S01]  /*2500*/  F2F.F16.F32 R84, R84 ;  /* 0x0000005400547304 */ /* 0x000fe20000200800 */
[----:B0-----:R-:W0:Y:S01]  /*2510*/  LDC.64 R36, c[0x0][0x468] ;  /* 0x00011a00ff247b82 */ /* 0x001e220000000a00 */
[----:B------:R-:W-:Y:S01]  /*2520*/  @P0 FMUL.FTZ R0, R103, R100 ;  /* 0x0000006467000220 */ /* 0x000fe20000410000 */
[----:B------:R-:W-:Y:S01]  /*2530*/  LOP3.LUT P4, RZ, R47, 0xff00, RZ, 0xc0, !PT ;  /* 0x0000ff002fff7812 */ /* 0x000fe2000788c0ff */
[----:B------:R-:W-:Y:S01]  /*2540*/  FADD.FTZ R110, R105, -R90 ;  /* 0x8000005a696e7221 */ /* 0x000fe20000010000 */
[----:B-1----:R-:W-:-:S03]  /*2550*/  IMAD.WIDE.U32 R38, R38, 0x10000, RZ ;  /* 0x0001000026267825 */ /* 0x002fc600078e00ff */
[----:B------:R-:W1:Y:S08]  /*2560*/  F2F.F16.F32 R87, R87 ;  /* 0x0000005700577304 */ /* 0x000e700000200800 */
[----:B------:R3:W4:Y:S01]  /*2570*/  F2F.F16.F32 R101, R0 ;  /* 0x0000000000657304 */ /* 0x0007220000200800 */
[----:B-1----:R-:W-:Y:S01]  /*2580*/  SHF.L.U32 R85, R87, 0x10, RZ ;  /* 0x0000001057557819 */ /* 0x002fe200000006ff */
[----:B---3--:R-:W-:-:S03]  /*2590*/  HFMA2 R0, -RZ, RZ, 0, 0 ;  /* 0x00000000ff007431 */ /* 0x008fc600000001ff */
[----:B------:R-:W-:Y:S01]  /*25a0*/  LOP3.LUT R39, R39, R85, R84, 0xfe, !PT ;  /* 0x0000005527277212 */ /* 0x000fe200078efe54 */
[----:B0-----:R-:W-:Y:S01]  /*25b0*/  IMAD.WIDE.U32 R84, R52, 0x8, R36 ;  /* 0x0000000834547825 */ /* 0x001fe200078e0024 */
[----:B----4-:R-:W-:-:S03]  /*25c0*/  LOP3.LUT R38, R38, R101, RZ, 0xfc, !PT ;  /* 0x0000006526267212 */ /* 0x010fc600078efcff */
[----:B------:R-:W-:-:S04]  /*25d0*/  IMAD.WIDE.U32 R100, R51, 0x8, R32 ;  /* 0x0000000833647825 */ /* 0x000fc800078e0020 */
[----:B------:R-:W-:Y:S01]  /*25e0*/  FMUL.FTZ R110, R49, R110 ;  /* 0x0000006e316e7220 */ /* 0x000fe20000410000 */
[----:B------:R0:W-:Y:S01]  /*25f0*/  STG.E.64 desc[UR4][R84.64], R38 ;  /* 0x0000002654007986 */ /* 0x0001e2000c101b04 */
[----:B------:R-:W-:Y:S02]  /*2600*/  HFMA2 R87, -RZ, RZ, 0, 0 ;  /* 0x00000000ff577431 */ /* 0x000fe400000001ff */
[----:B------:R-:W-:Y:S01]  /*2610*/  FADD.FTZ R112, R95, -R112 ;  /* 0x800000705f707221 */ /* 0x000fe20000010000 */
[----:B------:R-:W3:Y:S01]  /*2620*/  LDG.E.64 R100, desc[UR4][R100.64] ;  /* 0x0000000464647981 */ /* 0x000ee2000c1e1b00 */
[----:B------:R-:W-:Y:S02]  /*2630*/  FFMA.FTZ R82, R82, R109, R76 ;  /* 0x0000006d52527223 */ /* 0x000fe4000001004c */
[----:B------:R-:W-:Y:S01]  /*2640*/  FMUL.FTZ R112, R49, R112 ;  /* 0x0000007031707220 */ /* 0x000fe20000410000 */
[----:B0-----:R-:W-:Y:S02]  /*2650*/  HFMA2 R38, -RZ, RZ, 0, 0 ;  /* 0x00000000ff267431 */ /* 0x001fe400000001ff */
[----:B------:R-:W-:Y:S01]  /*2660*/  FADD.FTZ R84, R97, -R82 ;  /* 0x8000005261547221 */ /* 0x000fe20000010000 */
[----:B------:R-:W-:-:S03]  /*2670*/  FMUL.FTZ R112, R112, R77 ;  /* 0x0000004d70707220 */ /* 0x000fc60000410000 */
[----:B------:R-:W-:Y:S01]  /*2680*/  FMUL.FTZ R84, R49, R84 ;  /* 0x0000005431547220 */ /* 0x000fe20000410000 */
[----:B------:R-:W-:Y:S01]  /*2690*/  IMAD.WIDE.U32 R32, R50, 0x8, R32 ;  /* 0x0000000832207825 */ /* 0x000fe200078e0020 */
[----:B--2---:R-:W-:Y:S02]  /*26a0*/  @P3 SHF.R.U64 R99, R34, 0x10, R35 ;  /* 0x0000001022633819 */ /* 0x004fe40000001223 */
[----:B------:R-:W-:Y:S02]  /*26b0*/  @P5 MOV R90, R35 ;  /* 0x00000023005a5202 */ /* 0x000fe40000000f00 */
[----:B------:R-:W-:Y:S01]  /*26c0*/  @P0 MOV R52, R34 ;  /* 0x0000002200340202 */ /* 0x000fe20000000f00 */
[----:B------:R-:W-:Y:S02]  /*26d0*/  @P3 HADD2.F32 R99, -RZ, R99.H0_H0 ;  /* 0x20000063ff633230 */ /* 0x000fe40000004100 */
[----:B------:R-:W-:Y:S02]  /*26e0*/  @P5 HADD2.F32 R39, -RZ, R90.H0_H0 ;  /* 0x2000005aff275230 */ /* 0x000fe40000004100 */
[----:B------:R-:W-:Y:S01]  /*26f0*/  FMUL.FTZ R90, R110, R77 ;  /* 0x0000004d6e5a7220 */ /* 0x000fe20000410000 */
[----:B------:R-:W-:Y:S01]  /*2700*/  @P3 FMUL.FTZ R0, R98, R99 ;  /* 0x0000006362003220 */ /* 0x000fe20000410000 */
[----:B------:R-:W-:Y:S01]  /*2710*/  LOP3.LUT P3, RZ, R47, 0xff0000, RZ, 0xc0, !PT ;  /* 0x00ff00002fff7812 */ /* 0x000fe2000786c0ff */
[----:B------:R-:W-:Y:S01]  /*2720*/  @P0 HADD2.F32 R52, -RZ, R52.H0_H0 ;  /* 0x20000034ff340230 */ /* 0x000fe20000004100 */
[----:B------:R-:W-:Y:S01]  /*2730*/  MOV R34, RZ ;  /* 0x000000ff00227202 */ /* 0x000fe20000000f00 */
[----:B------:R-:W-:Y:S01]  /*2740*/  @P5 FMUL.FTZ R34, R102, R39 ;  /* 0x0000002766225220 */ /* 0x000fe20000410000 */
[----:B------:R-:W-:-:S02]  /*2750*/  @P4 HADD2.F32 R39, -RZ, R106.H0_H0 ;  /* 0x2000006aff274230 */ /* 0x000fc40000004100 */
[----:B------:R-:W-:Y:S01]  /*2760*/  FMUL.FTZ R90, R90, UR14 ;  /* 0x0000000e5a5a7c20 */ /* 0x000fe20008410000 */
[----:B------:R-:W-:Y:S01]  /*2770*/  @P0 FMUL.FTZ R87, R103, R52 ;  /* 0x0000003467570220 */ /* 0x000fe20000410000 */
[----:B------:R-:W-:Y:S02]  /*2780*/  ISETP.GE.U32.AND P0, PT, R47, 0x1000000, PT ;  /* 0x010000002f00780c */ /* 0x000fe40003f06070 */
[----:B------:R-:W-:Y:S01]  /*2790*/  @P4 FMUL.FTZ R38, R90, R39 ;  /* 0x000000275a264220 */ /* 0x000fe20000410000 */
[----:B------:R-:W-:Y:S01]  /*27a0*/  FFMA.FTZ R39, R89, R109, R76 ;  /* 0x0000006d59277223 */ /* 0x000fe2000001004c */
[----:B------:R-:W-:Y:S01]  /*27b0*/  LOP3.LUT P5, RZ, R47, 0xff, RZ, 0xc0, !PT ;  /* 0x000000ff2fff7812 */ /* 0x000fe200078ac0ff */
[----:B------:R-:W-:Y:S01]  /*27c0*/  FMUL.FTZ R89, R112, UR14 ;  /* 0x0000000e70597c20 */ /* 0x000fe20008410000 */
[----:B------:R-:W-:Y:S02]  /*27d0*/  @P3 HADD2.F32 R82, -RZ, R65.H0_H0 ;  /* 0x20000041ff523230 */ /* 0x000fe40000004100 */
[----:B------:R-:W-:Y:S01]  /*27e0*/  FADD.FTZ R88, R88, -R39 ;  /* 0x8000002758587221 */ /* 0x000fe20000010000 */
[----:B------:R-:W-:Y:S01]  /*27f0*/  MOV R52, RZ ;  /* 0x000000ff00347202 */ /* 0x000fe20000000f00 */
[----:B------:R-:W-:Y:S01]  /*2800*/  FMUL.FTZ R39, R84, R77 ;  /* 0x0000004d54277220 */ /* 0x000fe20000410000 */
[----:B------:R-:W-:Y:S01]  /*2810*/  @P3 FMUL.FTZ R52, R89, R82 ;  /* 0x0000005259343220 */ /* 0x000fe20000410000 */
[----:B------:R-:W-:Y:S01]  /*2820*/  FMUL.FTZ R84, R49, R88 ;  /* 0x0000005831547220 */ /* 0x000fe20000410000 */
[----:B------:R-:W-:-:S02]  /*2830*/  HFMA2 R82, -RZ, RZ, 0, 0 ;  /* 0x00000000ff527431 */ /* 0x000fc400000001ff */
[----:B------:R-:W-:Y:S02]  /*2840*/  @P0 HADD2.F32 R47, -RZ, R106.H1_H1 ;  /* 0x3000006aff2f0230 */ /* 0x000fe40000004100 */
[----:B------:R-:W-:Y:S01]  /*2850*/  FMUL.FTZ R88, R39, UR14 ;  /* 0x0000000e27587c20 */ /* 0x000fe20008410000 */
[----:B------:R-:W-:Y:S01]  /*2860*/  FMUL.FTZ R84, R84, R77 ;  /* 0x0000004d54547220 */ /* 0x000fe20000410000 */
[----:B------:R-:W-:Y:S02]  /*2870*/  @P5 HADD2.F32 R98, -RZ, R64.H0_H0 ;  /* 0x20000040ff625230 */ /* 0x000fe40000004100 */
[----:B------:R-:W-:Y:S01]  /*2880*/  @P0 FMUL.FTZ R82, R88, R47 ;  /* 0x0000002f58520220 */ /* 0x000fe20000410000 */
[----:B------:R-:W-:Y:S01]  /*2890*/  FMUL.FTZ R95, R84, UR14 ;  /* 0x0000000e545f7c20 */ /* 0x000fe20008410000 */
[----:B------:R-:W-:Y:S01]  /*28a0*/  MOV R47, RZ ;  /* 0x000000ff002f7202 */ /* 0x000fe20000000f00 */
[----:B------:R-:W0:Y:S02]  /*28b0*/  F2F.F16.F32 R38, R38 ;  /* 0x0000002600267304 */ /* 0x000e240000200800 */
[----:B------:R-:W-:-:S06]  /*28c0*/  @P5 FMUL.FTZ R47, R95, R98 ;  /* 0x000000625f2f5220 */ /* 0x000fcc0000410000 */
[----:B------:R-:W1:Y:S08]  /*28d0*/  F2F.F16.F32 R82, R82 ;  /* 0x0000005200527304 */ /* 0x000e700000200800 */
[----:B------:R-:W2:Y:S08]  /*28e0*/  F2F.F16.F32 R52, R52 ;  /* 0x0000003400347304 */ /* 0x000eb00000200800 */
[----:B------:R-:W4:Y:S01]  /*28f0*/  F2F.F16.F32 R47, R47 ;  /* 0x0000002f002f7304 */ /* 0x000f220000200800 */
[----:B0-----:R-:W-:Y:S01]  /*2900*/  IMAD.WIDE.U32 R38, R38, 0x10000, RZ ;  /* 0x0001000026267825 */ /* 0x001fe200078e00ff */
[----:B-1----:R-:W-:-:S04]  /*2910*/  SHF.L.U32 R85, R82, 0x10, RZ ;  /* 0x0000001052557819 */ /* 0x002fc800000006ff */
[----:B--2---:R-:W-:Y:S01]  /*2920*/  LOP3.LUT R39, R39, R85, R52, 0xfe, !PT ;  /* 0x0000005527277212 */ /* 0x004fe200078efe34 */
[----:B------:R-:W-:Y:S01]  /*2930*/  IMAD.WIDE.U32 R84, R51, 0x8, R36 ;  /* 0x0000000833547825 */ /* 0x000fe200078e0024 */
[----:B----4-:R-:W-:-:S05]  /*2940*/  LOP3.LUT R38, R38, R47, RZ, 0xfc, !PT ;  /* 0x0000002f26267212 */ /* 0x010fca00078efcff */
[----:B------:R3:W-:Y:S04]  /*2950*/  STG.E.64 desc[UR4][R84.64], R38 ;  /* 0x0000002654007986 */ /* 0x0007e8000c101b04 */
[----:B------:R-:W2:Y:S01]  /*2960*/  LDG.E.64 R32, desc[UR4][R32.64] ;  /* 0x0000000420207981 */ /* 0x000ea2000c1e1b00 */
[----:B------:R-:W-:Y:S01]  /*2970*/  @P6 SHF.R.U32.HI R51, RZ, 0x10, R35 ;  /* 0x00000010ff336819 */ /* 0x000fe20000011623 */
[----:B------:R-:W-:-:S04]  /*2980*/  HFMA2 R35, -RZ, RZ, 0, 0 ;  /* 0x00000000ff237431 */ /* 0x000fc800000001ff */
[----:B------:R-:W-:Y:S02]  /*2990*/  @P6 HADD2.F32 R47, -RZ, R51.H0_H0 ;  /* 0x20000033ff2f6230 */ /* 0x000fe40000004100 */
[----:B------:R-:W-:Y:S01]  /*29a0*/  FFMA.FTZ R86, R86, R109, R76 ;  /* 0x0000006d56567223 */ /* 0x000fe2000001004c */
[----:B---3--:R-:W-:Y:S02]  /*29b0*/  @P5 MOV R38, R100 ;  /* 0x0000006400265202 */ /* 0x008fe40000000f00 */
[----:B------:R-:W-:Y:S01]  /*29c0*/  @P6 FMUL.FTZ R35, R48, R47 ;  /* 0x0000002f30236220 */ /* 0x000fe20000410000 */
[----:B------:R-:W-:Y:S02]  /*29d0*/  @P4 SHF.R.U64 R39, R100, 0x10, R101 ;  /* 0x0000001064274819 */ /* 0x000fe40000001265 */
[----:B------:R-:W-:Y:S02]  /*29e0*/  @P3 MOV R48, R101 ;  /* 0x0000006500303202 */ /* 0x000fe40000000f00 */
[----:B------:R-:W-:Y:S01]  /*29f0*/  LOP3.LUT P6, RZ, R41, 0xff00, RZ, 0xc0, !PT ;  /* 0x0000ff0029ff7812 */ /* 0x000fe200078cc0ff */
[----:B------:R-:W-:-:S02]  /*2a00*/  HFMA2 R47, -RZ, RZ, 0, 0 ;  /* 0x00000000ff2f7431 */ /* 0x000fc400000001ff */
[----:B------:R-:W-:Y:S01]  /*2a10*/  FADD.FTZ R86, R93, -R86 ;  /* 0x800000565d567221 */ /* 0x000fe20000010000 */
[----:B------:R-:W-:Y:S02]  /*2a20*/  @P5 HADD2.F32 R38, -RZ, R38.H0_H0 ;  /* 0x20000026ff265230 */ /* 0x000fe40000004100 */
[----:B------:R-:W-:Y:S02]  /*2a30*/  @P4 HADD2.F32 R39, -RZ, R39.H0_H0 ;  /* 0x20000027ff274230 */ /* 0x000fe40000004100 */
[----:B------:R-:W-:Y:S02]  /*2a40*/  @P3 HADD2.F32 R48, -RZ, R48.H0_H0 ;  /* 0x20000030ff303230 */ /* 0x000fe40000004100 */
[----:B------:R-:W-:Y:S01]  /*2a50*/  FMUL.FTZ R86, R49, R86 ;  /* 0x0000005631567220 */ /* 0x000fe20000410000 */
[-CC-:B------:R-:W-:Y:S01]  /*2a60*/  FFMA.FTZ R83, R83, R109.reuse, R76.reuse ;  /* 0x0000006d53537223 */ /* 0x180fe2000001004c */
[-CC-:B------:R-:W-:Y:S01]  /*2a70*/  FFMA.FTZ R81, R81, R109.reuse, R76.reuse ;  /* 0x0000006d51517223 */ /* 0x180fe2000001004c */
[----:B------:R-:W-:Y:S01]  /*2a80*/  MOV R52, RZ ;  /* 0x000000ff00347202 */ /* 0x000fe20000000f00 */
[----:B------:R-:W-:Y:S01]  /*2a90*/  FFMA.FTZ R76, R96, R109, R76 ;  /* 0x0000006d604c7223 */ /* 0x000fe2000001004c */
[----:B------:R-:W-:Y:S01]  /*2aa0*/  MOV R82, RZ ;  /* 0x000000ff00527202 */ /* 0x000fe20000000f00 */
[----:B------:R-:W-:Y:S01]  /*2ab0*/  @P5 FMUL.FTZ R52, R95, R38 ;  /* 0x000000265f345220 */ /* 0x000fe20000410000 */
[----:B------:R-:W-:Y:S01]  /*2ac0*/  @P4 FMUL.FTZ R47, R90, R39 ;  /* 0x000000275a2f4220 */ /* 0x000fe20000410000 */
[----:B------:R-:W-:Y:S01]  /*2ad0*/  @P3 FMUL.FTZ R82, R89, R48 ;  /* 0x0000003059523220 */ /* 0x000fe20000410000 */
[----:B------:R-:W-:-:S02]  /*2ae0*/  LOP3.LUT P3, RZ, R41, 0xff, RZ, 0xc0, !PT ;  /* 0x000000ff29ff7812 */ /* 0x000fc4000786c0ff */
[C---:B------:R-:W-:Y:S02]  /*2af0*/  LOP3.LUT P4, RZ, R41.reuse, 0xff0000, RZ, 0xc0, !PT ;  /* 0x00ff000029ff7812 */ /* 0x040fe4000788c0ff */
[----:B------:R-:W-:Y:S01]  /*2b00*/  ISETP.GE.U32.AND P5, PT, R41, 0x1000000, PT ;  /* 0x010000002900780c */ /* 0x000fe20003fa6070 */
[-C--:B------:R-:W-:Y:S01]  /*2b10*/  FMUL.FTZ R41, R86, R77.reuse ;  /* 0x0000004d56297220 */ /* 0x080fe20000410000 */
[----:B------:R-:W-:Y:S01]  /*2b20*/  FADD.FTZ R92, R92, -R81 ;  /* 0x800000515c5c7221 */ /* 0x000fe20000010000 */
[----:B------:R-:W-:Y:S02]  /*2b30*/  HFMA2 R38, -RZ, RZ, 0, 0 ;  /* 0x00000000ff267431 */ /* 0x000fe400000001ff */
[----:B------:R-:W-:Y:S01]  /*2b40*/  FADD.FTZ R84, R91, -R76 ;  /* 0x8000004c5b547221 */ /* 0x000fe20000010000 */
[----:B------:R-:W-:Y:S02]  /*2b50*/  @P6 HADD2.F32 R48, -RZ, R104.H0_H0 ;  /* 0x20000068ff306230 */ /* 0x000fe40000004100 */
[----:B------:R-:W-:Y:S01]  /*2b60*/  FMUL.FTZ R41, R41, UR14 ;  /* 0x0000000e29297c20 */ /* 0x000fe20008410000 */
[C---:B------:R-:W-:Y:S01]  /*2b70*/  FMUL.FTZ R92, R49.reuse, R92 ;  /* 0x0000005c315c7220 */ /* 0x040fe20000410000 */
[----:B------:R-:W-:Y:S01]  /*2b80*/  FMUL.FTZ R84, R49, R84 ;  /* 0x0000005431547220 */ /* 0x000fe20000410000 */
[----:B------:R-:W-:Y:S01]  /*2b90*/  FADD.FTZ R94, R94, -R83 ;  /* 0x800000535e5e7221 */ /* 0x000fe20000010000 */
[----:B------:R-:W-:Y:S01]  /*2ba0*/  @P6 FMUL.FTZ R38, R41, R48 ;  /* 0x0000003029266220 */ /* 0x000fe20000410000 */
[-C--:B------:R-:W-:Y:S01]  /*2bb0*/  FMUL.FTZ R48, R92, R77.reuse ;  /* 0x0000004d5c307220 */ /* 0x080fe20000410000 */
[----:B------:R-:W-:Y:S01]  /*2bc0*/  FMUL.FTZ R84, R84, R77 ;  /* 0x0000004d54547220 */ /* 0x000fe20000410000 */
[----:B------:R-:W-:Y:S01]  /*2bd0*/  FMUL.FTZ R94, R49, R94 ;  /* 0x0000005e315e7220 */ /* 0x000fe20000410000 */
[----:B------:R-:W-:-:S02]  /*2be0*/  @P4 HADD2.F32 R39, -RZ, R67.H0_H0 ;  /* 0x20000043ff274230 */ /* 0x000fc40000004100 */
[----:B------:R-:W-:Y:S02]  /*2bf0*/  HFMA2 R81, -RZ, RZ, 0, 0 ;  /* 0x00000000ff517431 */ /* 0x000fe400000001ff */
[----:B------:R-:W-:Y:S01]  /*2c00*/  FMUL.FTZ R48, R48, UR14 ;  /* 0x0000000e30307c20 */ /* 0x000fe20008410000 */
[----:B------:R-:W-:Y:S02]  /*2c10*/  @P5 HADD2.F32 R86, -RZ, R104.H1_H1 ;  /* 0x30000068ff565230 */ /* 0x000fe40000004100 */
[----:B------:R-:W-:Y:S01]  /*2c20*/  FMUL.FTZ R91, R84, UR14 ;  /* 0x0000000e545b7c20 */ /* 0x000fe20008410000 */
[----:B------:R-:W-:Y:S01]  /*2c30*/  FMUL.FTZ R94, R94, R77 ;  /* 0x0000004d5e5e7220 */ /* 0x000fe20000410000 */
[----:B------:R-:W-:Y:S01]  /*2c40*/  MOV R76, RZ ;  /* 0x000000ff004c7202 */ /* 0x000fe20000000f00 */
[----:B------:R-:W-:Y:S01]  /*2c50*/  @P4 FMUL.FTZ R76, R48, R39 ;  /* 0x00000027304c4220 */ /* 0x000fe20000410000 */
[----:B------:R-:W-:Y:S01]  /*2c60*/  @P5 FMUL.FTZ R81, R91, R86 ;  /* 0x000000565b515220 */ /* 0x000fe20000410000 */
[----:B------:R-:W-:-:S02]  /*2c70*/  @P3 HADD2.F32 R39, -RZ, R66.H0_H0 ;  /* 0x20000042ff273230 */ /* 0x000fc40000004100 */
[----:B------:R-:W-:Y:S01]  /*2c80*/  FMUL.FTZ R94, R94, UR14 ;  /* 0x0000000e5e5e7c20 */ /* 0x000fe20008410000 */
[----:B------:R-:W-:Y:S01]  /*2c90*/  MOV R51, RZ ;  /* 0x000000ff00337202 */ /* 0x000fe20000000f00 */
[----:B------:R-:W0:Y:S02]  /*2ca0*/  F2F.F16.F32 R38, R38 ;  /* 0x0000002600267304 */ /* 0x000e240000200800 */
[----:B------:R-:W-:-:S06]  /*2cb0*/  @P3 FMUL.FTZ R51, R94, R39 ;  /* 0x000000275e333220 */ /* 0x000fcc0000410000 */
[----:B------:R-:W1:Y:S08]  /*2cc0*/  F2F.F16.F32 R81, R81 ;  /* 0x0000005100517304 */ /* 0x000e700000200800 */
[----:B------:R-:W3:Y:S08]  /*2cd0*/  F2F.F16.F32 R76, R76 ;  /* 0x0000004c004c7304 */ /* 0x000ef00000200800 */
[----:B------:R-:W4:Y:S01]  /*2ce0*/  F2F.F16.F32 R51, R51 ;  /* 0x0000003300337304 */ /* 0x000f220000200800 */
[----:B0-----:R-:W-:Y:S01]  /*2cf0*/  IMAD.WIDE.U32 R38, R38, 0x10000, RZ ;  /* 0x0001000026267825 */ /* 0x001fe200078e00ff */
[----:B-1----:R-:W-:-:S02]  /*2d00*/  SHF.L.U32 R49, R81, 0x10, RZ ;  /* 0x0000001051317819 */ /* 0x002fc400000006ff */
[----:B------:R-:W-:Y:S01]  /*2d10*/  @P0 SHF.R.U32.HI R100, RZ, 0x10, R101 ;  /* 0x00000010ff640819 */ /* 0x000fe20000011665 */
[----:B------:R-:W-:Y:S01]  /*2d20*/  IMAD.WIDE.U32 R36, R50, 0x8, R36 ;  /* 0x0000000832247825 */ /* 0x000fe200078e0024 */
[----:B---3--:R-:W-:-:S03]  /*2d30*/  LOP3.LUT R39, R39, R49, R76, 0xfe, !PT ;  /* 0x0000003127277212 */ /* 0x008fc600078efe4c */
[----:B------:R-:W-:Y:S02]  /*2d40*/  HFMA2 R89, -RZ, RZ, 0, 0 ;  /* 0x00000000ff597431 */ /* 0x000fe400000001ff */
[----:B------:R-:W-:Y:S01]  /*2d50*/  HFMA2 R83, -RZ, RZ, 0, 0 ;  /* 0x00000000ff537431 */ /* 0x000fe200000001ff */
[----:B----4-:R-:W-:Y:S01]  /*2d60*/  LOP3.LUT R38, R38, R51, RZ, 0xfc, !PT ;  /* 0x0000003326267212 */ /* 0x010fe200078efcff */
[----:B------:R-:W-:-:S04]  /*2d70*/  HFMA2 R50, -RZ, RZ, 0, 0 ;  /* 0x00000000ff327431 */ /* 0x000fc800000001ff */
[----:B------:R0:W-:Y:S01]  /*2d80*/  STG.E.64 desc[UR4][R36.64], R38 ;  /* 0x0000002624007986 */ /* 0x0001e2000c101b04 */
[----:B------:R-:W-:Y:S02]  /*2d90*/  MOV R85, RZ ;  /* 0x000000ff00557202 */ /* 0x000fe40000000f00 */
[----:B------:R-:W-:Y:S02]  /*2da0*/  MOV R81, RZ ;  /* 0x000000ff00517202 */ /* 0x000fe40000000f00 */
[----:B--2---:R-:W-:Y:S02]  /*2db0*/  @P3 MOV R49, R32 ;  /* 0x0000002000313202 */ /* 0x004fe40000000f00 */
[--C-:B------:R-:W-:Y:S02]  /*2dc0*/  @P6 SHF.R.U64 R32, R32, 0x10, R33.reuse ;  /* 0x0000001020206819 */ /* 0x100fe40000001221 */
[----:B------:R-:W-:Y:S02]  /*2dd0*/  @P4 MOV R76, R33 ;  /* 0x00000021004c4202 */ /* 0x000fe40000000f00 */
[----:B------:R-:W-:Y:S01]  /*2de0*/  @P5 SHF.R.U32.HI R51, RZ, 0x10, R33 ;  /* 0x00000010ff335819 */ /* 0x000fe20000011621 */
[----:B------:R-:W-:-:S02]  /*2df0*/  @P0 HADD2.F32 R33, -RZ, R100.H0_H0 ;  /* 0x20000064ff210230 */ /* 0x000fc40000004100 */
[----:B------:R-:W-:Y:S02]  /*2e00*/  @P3 HADD2.F32 R49, -RZ, R49.H0_H0 ;  /* 0x20000031ff313230 */ /* 0x000fe40000004100 */
[----:B------:R-:W-:Y:S02]  /*2e10*/  @P6 HADD2.F32 R32, -RZ, R32.H0_H0 ;  /* 0x20000020ff206230 */ /* 0x000fe40000004100 */
[----:B0-----:R-:W-:Y:S02]  /*2e20*/  @P4 HADD2.F32 R37, -RZ, R76.H0_H0 ;  /* 0x2000004cff254230 */ /* 0x001fe40000004100 */
[----:B------:R-:W-:Y:S02]  /*2e30*/  @P5 HADD2.F32 R36, -RZ, R51.H0_H0 ;  /* 0x20000033ff245230 */ /* 0x000fe40000004100 */
[----:B------:R-:W-:Y:S01]  /*2e40*/  @P0 FMUL.FTZ R89, R88, R33 ;  /* 0x0000002158590220 */ /* 0x000fe20000410000 */
[----:B------:R-:W-:Y:S01]  /*2e50*/  @P3 FMUL.FTZ R85, R94, R49 ;  /* 0x000000315e553220 */ /* 0x000fe20000410000 */
[----:B------:R-:W-:Y:S01]  /*2e60*/  @P6 FMUL.FTZ R83, R41, R32 ;  /* 0x0000002029536220 */ /* 0x000fe20000410000 */
[----:B------:R-:W-:Y:S01]  /*2e70*/  @P4 FMUL.FTZ R81, R48, R37 ;  /* 0x0000002530514220 */ /* 0x000fe20000410000 */
[----:B------:R-:W-:Y:S01]  /*2e80*/  @P5 FMUL.FTZ R50, R91, R36 ;  /* 0x000000245b325220 */ /* 0x000fe20000410000 */
[----:B------:R-:W-:Y:S06]  /*2e90*/  BRA `(.L_x_1140) ;  /* 0x0000001c00587947 */ /* 0x000fec0003800000 */
.L_x_1138:
[----:B------:R-:W-:-:S04]  /*2ea0*/  UISETP.NE.U32.AND UP0, UPT, UR12, URZ, UPT ;  /* 0x000000ff0c00728c */ /* 0x000fc8000bf05070 */
[----:B------:R-:W-:-:S09]  /*2eb0*/  UISETP.NE.AND.EX UP0, UPT, UR13, URZ, UPT, UP0 ;  /* 0x000000ff0d00728c */ /* 0x000fd2000bf05300 */
[----:B------:R-:W-:Y:S05]  /*2ec0*/  BRA.U UP0, `(.L_x_1141) ;  /* 0x0000000d006c7547 */ /* 0x000fea000b800000 */
[----:B------:R-:W0:Y:S02]  /*2ed0*/  LDC.64 R32, c[0x0][0x390] ;  /* 0x0000e400ff207b82 */ /* 0x000e240000000a00 */
[----:B0-----:R-:W-:-:S06]  /*2ee0*/  IMAD.WIDE.U32 R34, R52, 0x8, R32 ;  /* 0x0000000834227825 */ /* 0x001fcc00078e0020 */
[----:B------:R-:W2:Y:S01]  /*2ef0*/  LDG.E.64 R34, desc[UR4][R34.64] ;  /* 0x0000000422227981 */ /* 0x000ea2000c1e1b00 */
[----:B-----5:R-:W-:Y:S01]  /*2f00*/  SHF.R.U64 R36, R68, 0x10, R69 ;  /* 0x0000001044247819 */ /* 0x020fe20000001245 */
[-CC-:B------:R-:W-:Y:S01]  /*2f10*/  FFMA.FTZ R87, R87, R109.reuse, R76.reuse ;  /* 0x0000006d57577223 */ /* 0x180fe2000001004c */
[C---:B------:R-:W-:Y:S01]  /*2f20*/  LOP3.LUT P3, RZ, R48.reuse, 0xff, RZ, 0xc0, !PT ;  /* 0x000000ff30ff7812 */ /* 0x040fe2000786c0ff */
[----:B------:R-:W-:Y:S01]  /*2f30*/  FFMA.FTZ R38, R103, R109, R76 ;  /* 0x0000006d67267223 */ /* 0x000fe2000001004c */
[----:B------:R-:W-:Y:S01]  /*2f40*/  LOP3.LUT P4, RZ, R48, 0xff00, RZ, 0xc0, !PT ;  /* 0x0000ff0030ff7812 */ /* 0x000fe2000788c0ff */
[----:B------:R-:W-:Y:S02]  /*2f50*/  HADD2.F32 R36, -RZ, R36.H0_H0 ;  /* 0x20000024ff247230 */ /* 0x000fe40000004100 */
[----:B------:R-:W-:Y:S01]  /*2f60*/  FADD.FTZ R87, R98, -R87 ;  /* 0x8000005762577221 */ /* 0x000fe20000010000 */
[C---:B------:R-:W-:Y:S01]  /*2f70*/  LOP3.LUT P5, RZ, R48.reuse, 0xff0000, RZ, 0xc0, !PT ;  /* 0x00ff000030ff7812 */ /* 0x040fe200078ac0ff */
[----:B------:R-:W-:Y:S01]  /*2f80*/  FADD.FTZ R85, R85, -R38 ;  /* 0x8000002655557221 */ /* 0x000fe20000010000 */
[----:B------:R-:W-:Y:S01]  /*2f90*/  ISETP.GE.U32.AND P0, PT, R48, 0x1000000, PT ;  /* 0x010000003000780c */ /* 0x000fe20003f06070 */
[----:B------:R-:W-:Y:S01]  /*2fa0*/  FFMA.FTZ R36, R49, R87, R36 ;  /* 0x0000005731247223 */ /* 0x000fe20000010024 */
[--C-:B------:R-:W-:Y:S01]  /*2fb0*/  FFMA.FTZ R48, R84, R109, R76.reuse ;  /* 0x0000006d54307223 */ /* 0x100fe2000001004c */
[----:B------:R-:W-:Y:S01]  /*2fc0*/  MOV R37, R69 ;  /* 0x0000004500257202 */ /* 0x000fe20000000f00 */
[----:B------:R-:W-:Y:S01]  /*2fd0*/  FFMA.FTZ R0, R0, R109, R76 ;  /* 0x0000006d00007223 */ /* 0x000fe2000001004c */
[----:B------:R-:W-:Y:S01]  /*2fe0*/  SHF.R.U32.HI R84, RZ, 0x10, R69 ;  /* 0x00000010ff547819 */ /* 0x000fe20000011645 */
[----:B------:R-:W-:Y:S01]  /*2ff0*/  FMUL.FTZ R36, R36, R77 ;  /* 0x0000004d24247220 */ /* 0x000fe20000410000 */
[----:B------:R-:W-:Y:S01]  /*3000*/  FADD.FTZ R101, R101, -R48 ;  /* 0x8000003065657221 */ /* 0x000fe20000010000 */
[----:B------:R-:W-:-:S02]  /*3010*/  HADD2.F32 R48, -RZ, R37.H0_H0 ;  /* 0x20000025ff307230 */ /* 0x000fc40000004100 */
[----:B------:R-:W-:Y:S01]  /*3020*/  FADD.FTZ R0, R107, -R0 ;  /* 0x800000006b007221 */ /* 0x000fe20000010000 */
[----:B------:R-:W-:Y:S01]  /*3030*/  FMUL.FTZ R98, R36, UR14 ;  /* 0x0000000e24627c20 */ /* 0x000fe20008410000 */
[----:B------:R-:W-:Y:S01]  /*3040*/  HADD2.F32 R84, -RZ, R84.H0_H0 ;  /* 0x20000054ff547230 */ /* 0x000fe20000004100 */
[----:B------:R-:W-:Y:S01]  /*3050*/  MOV R36, R68 ;  /* 0x0000004400247202 */ /* 0x000fe20000000f00 */
[C---:B------:R-:W-:Y:S01]  /*3060*/  FFMA.FTZ R48, R49.reuse, R85, R48 ;  /* 0x0000005531307223 */ /* 0x040fe20000010030 */
[----:B------:R-:W-:Y:S02]  /*3070*/  HFMA2 R38, -RZ, RZ, 0, 0 ;  /* 0x00000000ff267431 */ /* 0x000fe400000001ff */
[----:B------:R-:W-:Y:S02]  /*3080*/  @P4 HADD2.F32 R37, -RZ, R108.H0_H0 ;  /* 0x2000006cff254230 */ /* 0x000fe40000004100 */
[----:B------:R-:W-:Y:S01]  /*3090*/  FFMA.FTZ R100, R49, R101, R84 ;  /* 0x0000006531647223 */ /* 0x000fe20000010054 */
[----:B------:R-:W-:-:S02]  /*30a0*/  HADD2.F32 R36, -RZ, R36.H0_H0 ;  /* 0x20000024ff247230 */ /* 0x000fc40000004100 */
[-C--:B------:R-:W-:Y:S01]  /*30b0*/  FMUL.FTZ R48, R48, R77.reuse ;  /* 0x0000004d30307220 */ /* 0x080fe20000410000 */
[----:B------:R-:W-:Y:S02]  /*30c0*/  HFMA2 R84, -RZ, RZ, 0, 0 ;  /* 0x00000000ff547431 */ /* 0x000fe400000001ff */
[----:B------:R-:W-:Y:S01]  /*30d0*/  FMUL.FTZ R100, R100, R77 ;  /* 0x0000004d64647220 */ /* 0x000fe20000410000 */
[----:B------:R-:W-:Y:S01]  /*30e0*/  @P4 FMUL.FTZ R38, R37, R98 ;  /* 0x0000006225264220 */ /* 0x000fe20000410000 */
[----:B------:R-:W-:Y:S01]  /*30f0*/  FFMA.FTZ R0, R49, R0, R36 ;  /* 0x0000000031007223 */ /* 0x000fe20000010024 */
[----:B------:R-:W-:Y:S01]  /*3100*/  FMUL.FTZ R102, R48, UR14 ;  /* 0x0000000e30667c20 */ /* 0x000fe20008410000 */
[----:B------:R-:W-:Y:S02]  /*3110*/  @P0 HADD2.F32 R39, -RZ, R108.H1_H1 ;  /* 0x3000006cff270230 */ /* 0x000fe40000004100 */
[----:B------:R-:W-:Y:S01]  /*3120*/  FMUL.FTZ R48, R100, UR14 ;  /* 0x0000000e64307c20 */ /* 0x000fe20008410000 */
[----:B------:R-:W-:-:S02]  /*3130*/  @P5 HADD2.F32 R37, -RZ, R63.H0_H0 ;  /* 0x2000003fff255230 */ /* 0x000fc40000004100 */
[----:B------:R-:W-:Y:S01]  /*3140*/  FMUL.FTZ R0, R0, R77 ;  /* 0x0000004d00007220 */ /* 0x000fe20000410000 */
[----:B------:R-:W-:Y:S01]  /*3150*/  MOV R101, RZ ;  /* 0x000000ff00657202 */ /* 0x000fe20000000f00 */
[----:B------:R-:W-:Y:S02]  /*3160*/  HFMA2 R107, -RZ, RZ, 0, 0 ;  /* 0x00000000ff6b7431 */ /* 0x000fe400000001ff */
[----:B------:R-:W-:Y:S01]  /*3170*/  @P0 FMUL.FTZ R101, R39, R48 ;  /* 0x0000003027650220 */ /* 0x000fe20000410000 */
[----:B------:R-:W-:Y:S02]  /*3180*/  @P3 HADD2.F32 R100, -RZ, R62.H0_H0 ;  /* 0x2000003eff643230 */ /* 0x000fe40000004100 */
[----:B------:R-:W-:Y:S01]  /*3190*/  @P5 FMUL.FTZ R84, R37, R102 ;  /* 0x0000006625545220 */ /* 0x000fe20000410000 */
[----:B------:R-:W-:Y:S01]  /*31a0*/  FMUL.FTZ R103, R0, UR14 ;  /* 0x0000000e00677c20 */ /* 0x000fe20008410000 */
[----:B------:R-:W0:Y:S01]  /*31b0*/  LDC.64 R36, c[0x0][0x468] ;  /* 0x00011a00ff247b82 */ /* 0x000e220000000a00 */
[----:B------:R-:W1:Y:S01]  /*31c0*/  F2F.F16.F32 R38, R38 ;  /* 0x0000002600267304 */ /* 0x000e620000200800 */
[--C-:B------:R-:W-:Y:S01]  /*31d0*/  FFMA.FTZ R90, R90, R109, R76.reuse ;  /* 0x0000006d5a5a7223 */ /* 0x100fe2000001004c */
[----:B------:R-:W-:Y:S01]  /*31e0*/  @P3 FMUL.FTZ R107, R100, R103 ;  /* 0x00000067646b3220 */ /* 0x000fe20000410000 */
[----:B------:R-:W-:Y:S01]  /*31f0*/  FFMA.FTZ R82, R82, R109, R76 ;  /* 0x0000006d52527223 */ /* 0x000fe2000001004c */
[----:B------:R-:W-:Y:S01]  /*3200*/  HFMA2 R0, -RZ, RZ, 0, 0 ;  /* 0x00000000ff007431 */ /* 0x000fe200000001ff */
[----:B------:R-:W-:-:S03]  /*3210*/  MOV R87, RZ ;  /* 0x000000ff00577202 */ /* 0x000fc60000000f00 */
[----:B------:R-:W3:Y:S01]  /*3220*/  F2F.F16.F32 R101, R101 ;  /* 0x0000006500657304 */ /* 0x000ee20000200800 */
[----:B-1----:R-:W-:-:S07]  /*3230*/  IMAD.WIDE.U32 R38, R38, 0x10000, RZ ;  /* 0x0001000026267825 */ /* 0x002fce00078e00ff */
[----:B------:R-:W1:Y:S01]  /*3240*/  F2F.F16.F32 R84, R84 ;  /* 0x0000005400547304 */ /* 0x000e620000200800 */
[----:B---3--:R-:W-:-:S07]  /*3250*/  SHF.L.U32 R85, R101, 0x10, RZ ;  /* 0x0000001065557819 */ /* 0x008fce00000006ff */
[----:B------:R-:W3:Y:S01]  /*3260*/  F2F.F16.F32 R107, R107 ;  /* 0x0000006b006b7304 */ /* 0x000ee20000200800 */
[----:B------:R-:W-:Y:S01]  /*3270*/  IMAD.WIDE.U32 R100, R51, 0x8, R32 ;  /* 0x0000000833647825 */ /* 0x000fe200078e0020 */
[----:B-1----:R-:W-:-:S03]  /*3280*/  LOP3.LUT R39, R39, R85, R84, 0xfe, !PT ;  /* 0x0000005527277212 */ /* 0x002fc600078efe54 */
[----:B0-----:R-:W-:Y:S01]  /*3290*/  IMAD.WIDE.U32 R84, R52, 0x8, R36 ;  /* 0x0000000834547825 */ /* 0x001fe200078e0024 */
[----:B---3--:R-:W-:-:S05]  /*32a0*/  LOP3.LUT R38, R38, R107, RZ, 0xfc, !PT ;  /* 0x0000006b26267212 */ /* 0x008fca00078efcff */
[----:B------:R0:W-:Y:S04]  /*32b0*/  STG.E.64 desc[UR4][R84.64], R38 ;  /* 0x0000002654007986 */ /* 0x0001e8000c101b04 */
[----:B------:R-:W3:Y:S01]  /*32c0*/  LDG.E.64 R100, desc[UR4][R100.64] ;  /* 0x0000000464647981 */ /* 0x000ee2000c1e1b00 */
[----:B------:R-:W-:Y:S01]  /*32d0*/  FADD.FTZ R90, R105, -R90 ;  /* 0x8000005a695a7221 */ /* 0x000fe20000010000 */
[----:B0-----:R-:W-:Y:S01]  /*32e0*/  SHF.R.U64 R38, R70, 0x10, R71 ;  /* 0x0000001046267819 */ /* 0x001fe20000001247 */
[----:B------:R-:W-:-:S04]  /*32f0*/  FFMA.FTZ R84, R99, R109, R76 ;  /* 0x0000006d63547223 */ /* 0x000fc8000001004c */
[----:B------:R-:W-:Y:S02]  /*3300*/  HADD2.F32 R38, -RZ, R38.H0_H0 ;  /* 0x20000026ff267230 */ /* 0x000fe40000004100 */
[----:B------:R-:W-:Y:S01]  /*3310*/  FADD.FTZ R95, R95, -R84 ;  /* 0x800000545f5f7221 */ /* 0x000fe20000010000 */
[----:B------:R-:W-:Y:S02]  /*3320*/  FADD.FTZ R84, R97, -R82 ;  /* 0x8000005261547221 */ /* 0x000fe40000010000 */
[----:B------:R-:W-:Y:S01]  /*3330*/  FFMA.FTZ R38, R49, R90, R38 ;  /* 0x0000005a31267223 */ /* 0x000fe20000010026 */
[----:B------:R-:W-:Y:S02]  /*3340*/  SHF.R.U32.HI R82, RZ, 0x10, R71 ;  /* 0x00000010ff527819 */ /* 0x000fe40000011647 */
[----:B------:R-:W-:Y:S01]  /*3350*/  MOV R39, R71 ;  /* 0x0000004700277202 */ /* 0x000fe20000000f00 */
[----:B------:R-:W-:Y:S01]  /*3360*/  FMUL.FTZ R38, R38, R77 ;  /* 0x0000004d26267220 */ /* 0x000fe20000410000 */
[----:B------:R-:W-:Y:S01]  /*3370*/  LOP3.LUT P6, RZ, R47, 0xff0000, RZ, 0xc0, !PT ;  /* 0x00ff00002fff7812 */ /* 0x000fe200078cc0ff */
[----:B------:R-:W-:-:S05]  /*3380*/  HADD2.F32 R82, -RZ, R82.H0_H0 ;  /* 0x20000052ff527230 */ /* 0x000fca0000004100 */
[----:B------:R-:W-:-:S04]  /*3390*/  FFMA.FTZ R84, R49, R84, R82 ;  /* 0x0000005431547223 */ /* 0x000fc80000010052 */
[----:B------:R-:W-:Y:S01]  /*33a0*/  FMUL.FTZ R84, R84, R77 ;  /* 0x0000004d54547220 */ /* 0x000fe20000410000 */
[----:B------:R-:W-:Y:S02]  /*33b0*/  HFMA2 R82, -RZ, RZ, 0, 0 ;  /* 0x00000000ff527431 */ /* 0x000fe400000001ff */
[----:B------:R-:W-:Y:S02]  /*33c0*/  @P6 HADD2.F32 R85, -RZ, R65.H0_H0 ;  /* 0x20000041ff556230 */ /* 0x000fe40000004100 */
[----:B------:R-:W-:Y:S01]  /*33d0*/  IMAD.WIDE.U32 R32, R50, 0x8, R32 ;  /* 0x0000000832207825 */ /* 0x000fe200078e0020 */
[----:B--2---:R-:W-:Y:S02]  /*33e0*/  @P5 MOV R110, R35 ;  /* 0x00000023006e5202 */ /* 0x004fe40000000f00 */
[----:B------:R-:W-:Y:S02]  /*33f0*/  @P3 MOV R52, R34 ;  /* 0x0000002200343202 */ /* 0x000fe40000000f00 */
[----:B------:R-:W-:Y:S01]  /*3400*/  @P4 SHF.R.U64 R107, R34, 0x10, R35 ;  /* 0x00000010226b4819 */ /* 0x000fe20000001223 */
[----:B------:R-:W-:-:S02]  /*3410*/  HFMA2 R34, -RZ, RZ, 0, 0 ;  /* 0x00000000ff227431 */ /* 0x000fc400000001ff */
[----:B------:R-:W-:Y:S02]  /*3420*/  @P5 HADD2.F32 R111, -RZ, R110.H0_H0 ;  /* 0x2000006eff6f5230 */ /* 0x000fe40000004100 */
[----:B------:R-:W-:Y:S02]  /*3430*/  @P3 HADD2.F32 R52, -RZ, R52.H0_H0 ;  /* 0x20000034ff343230 */ /* 0x000fe40000004100 */
[----:B------:R-:W-:Y:S02]  /*3440*/  @P4 HADD2.F32 R107, -RZ, R107.H0_H0 ;  /* 0x2000006bff6b4230 */ /* 0x000fe40000004100 */
[----:B------:R-:W-:Y:S01]  /*3450*/  @P5 FMUL.FTZ R34, R102, R111 ;  /* 0x0000006f66225220 */ /* 0x000fe20000410000 */
[----:B------:R-:W-:Y:S01]  /*3460*/  LOP3.LUT P5, RZ, R47, 0xff00, RZ, 0xc0, !PT ;  /* 0x0000ff002fff7812 */ /* 0x000fe200078ac0ff */
[----:B------:R-:W-:Y:S01]  /*3470*/  @P3 FMUL.FTZ R87, R103, R52 ;  /* 0x0000003467573220 */ /* 0x000fe20000410000 */
[C---:B------:R-:W-:Y:S01]  /*3480*/  ISETP.GE.U32.AND P3, PT, R47.reuse, 0x1000000, PT ;  /* 0x010000002f00780c */ /* 0x040fe20003f66070 */
[----:B------:R-:W-:Y:S01]  /*3490*/  @P4 FMUL.FTZ R0, R98, R107 ;  /* 0x0000006b62004220 */ /* 0x000fe20000410000 */
[----:B------:R-:W-:Y:S01]  /*34a0*/  LOP3.LUT P4, RZ, R47, 0xff, RZ, 0xc0, !PT ;  /* 0x000000ff2fff7812 */ /* 0x000fe2000788c0ff */
[----:B------:R-:W-:Y:S01]  /*34b0*/  FFMA.FTZ R47, R89, R109, R76 ;  /* 0x0000006d592f7223 */ /* 0x000fe2000001004c */
[----:B------:R-:W-:Y:S01]  /*34c0*/  FMUL.FTZ R89, R38, UR14 ;  /* 0x0000000e26597c20 */ /* 0x000fe20008410000 */
[----:B------:R-:W-:Y:S01]  /*34d0*/  MOV R38, R70 ;  /* 0x0000004600267202 */ /* 0x000fe20000000f00 */
[----:B------:R-:W-:-:S02]  /*34e0*/  HADD2.F32 R52, -RZ, R39.H0_H0 ;  /* 0x20000027ff347230 */ /* 0x000fc40000004100 */
[----:B------:R-:W-:Y:S01]  /*34f0*/  FADD.FTZ R47, R88, -R47 ;  /* 0x8000002f582f7221 */ /* 0x000fe20000010000 */
[----:B------:R-:W-:Y:S02]  /*3500*/  HFMA2 R39, -RZ, RZ, 0, 0 ;  /* 0x00000000ff277431 */ /* 0x000fe400000001ff */
[----:B------:R-:W-:Y:S02]  /*3510*/  HADD2.F32 R38, -RZ, R38.H0_H0 ;  /* 0x20000026ff267230 */ /* 0x000fe40000004100 */
[C---:B------:R-:W-:Y:S01]  /*3520*/  FFMA.FTZ R52, R49.reuse, R95, R52 ;  /* 0x0000005f31347223 */ /* 0x040fe20000010034 */
[--C-:B------:R-:W-:Y:S02]  /*3530*/  @P5 HADD2.F32 R90, -RZ, R106.reuse.H0_H0 ;  /* 0x2000006aff5a5230 */ /* 0x100fe40000004100 */
[----:B------:R-:W-:Y:S01]  /*3540*/  FMUL.FTZ R88, R84, UR14 ;  /* 0x0000000e54587c20 */ /* 0x000fe20008410000 */
[----:B------:R-:W-:Y:S01]  /*3550*/  FMUL.FTZ R52, R52, R77 ;  /* 0x0000004d34347220 */ /* 0x000fe20000410000 */
[----:B------:R-:W-:Y:S01]  /*3560*/  FFMA.FTZ R38, R49, R47, R38 ;  /* 0x0000002f31267223 */ /* 0x000fe20000010026 */
[----:B------:R-:W-:-:S02]  /*3570*/  @P3 HADD2.F32 R47, -RZ, R106.H1_H1 ;  /* 0x3000006aff2f3230 */ /* 0x000fc40000004100 */
[----:B------:R-:W-:Y:S01]  /*3580*/  @P5 FMUL.FTZ R39, R90, R89 ;  /* 0x000000595a275220 */ /* 0x000fe20000410000 */
[----:B------:R-:W-:Y:S01]  /*3590*/  FMUL.FTZ R90, R52, UR14 ;  /* 0x0000000e345a7c20 */ /* 0x000fe20008410000 */
[----:B------:R-:W-:Y:S01]  /*35a0*/  MOV R52, RZ ;  /* 0x000000ff00347202 */ /* 0x000fe20000000f00 */
[----:B------:R-:W-:Y:S01]  /*35b0*/  FMUL.FTZ R38, R38, R77 ;  /* 0x0000004d26267220 */ /* 0x000fe20000410000 */
[----:B------:R-:W-:Y:S01]  /*35c0*/  @P3 FMUL.FTZ R52, R47, R88 ;  /* 0x000000582f343220 */ /* 0x000fe20000410000 */
[----:B------:R-:W-:Y:S02]  /*35d0*/  HFMA2 R47, -RZ, RZ, 0, 0 ;  /* 0x00000000ff2f7431 */ /* 0x000fe400000001ff */
[----:B------:R-:W-:Y:S02]  /*35e0*/  @P4 HADD2.F32 R84, -RZ, R64.H0_H0 ;  /* 0x20000040ff544230 */ /* 0x000fe40000004100 */
[----:B------:R-:W-:Y:S01]  /*35f0*/  FMUL.FTZ R95, R38, UR14 ;  /* 0x0000000e265f7c20 */ /* 0x000fe20008410000 */
[----:B------:R-:W-:Y:S01]  /*3600*/  @P6 FMUL.FTZ R82, R85, R90 ;  /* 0x0000005a55526220 */ /* 0x000fe20000410000 */
        /* <DEDUP_REMOVED lines=12> */
[----:B---3--:R-:W-:Y:S01]  /*36d0*/  @P4 MOV R51, R100 ;  /* 0x0000006400334202 */ /* 0x008fe20000000f00 */
[----:B------:R-:W-:-:S04]  /*36e0*/  HFMA2 R52, -RZ, RZ, 0, 0 ;  /* 0x00000000ff347431 */ /* 0x000fc800000001ff */
[----:B0-----:R-:W-:Y:S01]  /*36f0*/  @P4 HADD2.F32 R38, -RZ, R51.H0_H0 ;  /* 0x20000033ff264230 */ /* 0x001fe20000004100 */
[----:B------:R-:W-:Y:S01]  /*3700*/  @P0 SHF.R.U32.HI R82, RZ, 0x10, R35 ;  /* 0x00000010ff520819 */ /* 0x000fe20000011623 */
[----:B------:R-:W-:-:S03]  /*3710*/  FFMA.FTZ R86, R86, R109, R76 ;  /* 0x0000006d56567223 */ /* 0x000fc6000001004c */
[----:B------:R-:W-:Y:S01]  /*3720*/  @P4 FMUL.FTZ R52, R95, R38 ;  /* 0x000000265f344220 */ /* 0x000fe20000410000 */
[----:B------:R-:W-:Y:S01]  /*3730*/  SHF.R.U64 R38, R72, 0x10, R73 ;  /* 0x0000001048267819 */ /* 0x000fe20000001249 */
[-CC-:B------:R-:W-:Y:S01]  /*3740*/  FFMA.FTZ R83, R83, R109.reuse, R76.reuse ;  /* 0x0000006d53537223 */ /* 0x180fe2000001004c */
[-CC-:B------:R-:W-:Y:S01]  /*3750*/  FFMA.FTZ R97, R81, R109.reuse, R76.reuse ;  /* 0x0000006d51617223 */ /* 0x180fe2000001004c */
[----:B------:R-:W-:Y:S01]  /*3760*/  FFMA.FTZ R96, R96, R109, R76 ;  /* 0x0000006d60607223 */ /* 0x000fe2000001004c */
[----:B------:R-:W-:Y:S01]  /*3770*/  @P5 SHF.R.U64 R76, R100, 0x10, R101 ;  /* 0x00000010644c5819 */ /* 0x000fe20000001265 */
[----:B------:R-:W-:Y:S02]  /*3780*/  HADD2.F32 R38, -RZ, R38.H0_H0 ;  /* 0x20000026ff267230 */ /* 0x000fe40000004100 */
[----:B------:R-:W-:Y:S01]  /*3790*/  FADD.FTZ R86, R93, -R86 ;  /* 0x800000565d567221 */ /* 0x000fe20000010000 */
[----:B------:R-:W-:Y:S01]  /*37a0*/  @P6 MOV R81, R101 ;  /* 0x0000006500516202 */ /* 0x000fe20000000f00 */
[----:B------:R-:W-:-:S02]  /*37b0*/  @P0 HADD2.F32 R39, -RZ, R82.H0_H0 ;  /* 0x20000052ff270230 */ /* 0x000fc40000004100 */
[----:B------:R-:W-:Y:S02]  /*37c0*/  HFMA2 R47, -RZ, RZ, 0, 0 ;  /* 0x00000000ff2f7431 */ /* 0x000fe400000001ff */
[----:B------:R-:W-:Y:S01]  /*37d0*/  @P5 HADD2.F32 R76, -RZ, R76.H0_H0 ;  /* 0x2000004cff4c5230 */ /* 0x000fe20000004100 */
[----:B------:R-:W-:Y:S01]  /*37e0*/  MOV R35, RZ ;  /* 0x000000ff00237202 */ /* 0x000fe20000000f00 */
[----:B------:R-:W-:Y:S02]  /*37f0*/  HFMA2 R82, -RZ, RZ, 0, 0 ;  /* 0x00000000ff527431 */ /* 0x000fe400000001ff */
[----:B------:R-:W-:Y:S01]  /*3800*/  FFMA.FTZ R38, R49, R86, R38 ;  /* 0x0000005631267223 */ /* 0x000fe20000010026 */
[----:B------:R-:W-:Y:S02]  /*3810*/  @P6 HADD2.F32 R51, -RZ, R81.H0_H0 ;  /* 0x20000051ff336230 */ /* 0x000fe40000004100 */
[----:B------:R-:W-:Y:S01]  /*3820*/  @P0 FMUL.FTZ R35, R48, R39 ;  /* 0x0000002730230220 */ /* 0x000fe20000410000 */
[----:B------:R-:W-:Y:S01]  /*3830*/  MOV R39, R73 ;  /* 0x0000004900277202 */ /* 0x000fe20000000f00 */
[----:B------:R-:W-:Y:S01]  /*3840*/  @P5 FMUL.FTZ R47, R89, R76 ;  /* 0x0000004c592f5220 */ /* 0x000fe20000410000 */
[C---:B------:R-:W-:Y:S01]  /*3850*/  LOP3.LUT P4, RZ, R41.reuse, 0xff00, RZ, 0xc0, !PT ;  /* 0x0000ff0029ff7812 */ /* 0x040fe2000788c0ff */
[----:B------:R-:W-:Y:S01]  /*3860*/  FMUL.FTZ R38, R38, R77 ;  /* 0x0000004d26267220 */ /* 0x000fe20000410000 */
[----:B------:R-:W-:Y:S01]  /*3870*/  SHF.R.U32.HI R76, RZ, 0x10, R73 ;  /* 0x00000010ff4c7819 */ /* 0x000fe20000011649 */
[----:B------:R-:W-:Y:S01]  /*3880*/  @P6 FMUL.FTZ R82, R90, R51 ;  /* 0x000000335a526220 */ /* 0x000fe20000410000 */
[C---:B------:R-:W-:Y:S01]  /*3890*/  LOP3.LUT P5, RZ, R41.reuse, 0xff0000, RZ, 0xc0, !PT ;  /* 0x00ff000029ff7812 */ /* 0x040fe200078ac0ff */
[----:B------:R-:W-:Y:S01]  /*38a0*/  HADD2.F32 R48, -RZ, R39.H0_H0 ;  /* 0x20000027ff307230 */ /* 0x000fe20000004100 */
[C---:B------:R-:W-:Y:S01]  /*38b0*/  LOP3.LUT P0, RZ, R41.reuse, 0xff, RZ, 0xc0, !PT ;  /* 0x000000ff29ff7812 */ /* 0x040fe2000780c0ff */
[----:B------:R-:W-:Y:S01]  /*38c0*/  FADD.FTZ R97, R92, -R97 ;  /* 0x800000615c617221 */ /* 0x000fe20000010000 */
[----:B------:R-:W-:Y:S01]  /*38d0*/  ISETP.GE.U32.AND P6, PT, R41, 0x1000000, PT ;  /* 0x010000002900780c */ /* 0x000fe20003fc6070 */
[----:B------:R-:W-:Y:S01]  /*38e0*/  FMUL.FTZ R41, R38, UR14 ;  /* 0x0000000e26297c20 */ /* 0x000fe20008410000 */
[----:B------:R-:W-:Y:S01]  /*38f0*/  HADD2.F32 R76, -RZ, R76.H0_H0 ;  /* 0x2000004cff4c7230 */ /* 0x000fe20000004100 */
[----:B------:R-:W-:Y:S01]  /*3900*/  MOV R38, R72 ;  /* 0x0000004800267202 */ /* 0x000fe20000000f00 */
[----:B------:R-:W-:Y:S01]  /*3910*/  FADD.FTZ R84, R91, -R96 ;  /* 0x800000605b547221 */ /* 0x000fe20000010000 */
[----:B------:R-:W-:Y:S01]  /*3920*/  FFMA.FTZ R48, R49, R97, R48 ;  /* 0x0000006131307223 */ /* 0x000fe20000010030 */
[----:B------:R-:W-:-:S02]  /*3930*/  HFMA2 R39, -RZ, RZ, 0, 0 ;  /* 0x00000000ff277431 */ /* 0x000fc400000001ff */
[----:B------:R-:W-:Y:S02]  /*3940*/  @P4 HADD2.F32 R86, -RZ, R104.H0_H0 ;  /* 0x20000068ff564230 */ /* 0x000fe40000004100 */
[----:B------:R-:W-:Y:S01]  /*3950*/  FFMA.FTZ R84, R49, R84, R76 ;  /* 0x0000005431547223 */ /* 0x000fe2000001004c */
[----:B------:R-:W-:Y:S02]  /*3960*/  HADD2.F32 R38, -RZ, R38.H0_H0 ;  /* 0x20000026ff267230 */ /* 0x000fe40000004100 */
[----:B------:R-:W-:Y:S01]  /*3970*/  FADD.FTZ R83, R94, -R83 ;  /* 0x800000535e537221 */ /* 0x000fe20000010000 */
[-C--:B------:R-:W-:Y:S01]  /*3980*/  FMUL.FTZ R48, R48, R77.reuse ;  /* 0x0000004d30307220 */ /* 0x080fe20000410000 */
[----:B------:R-:W-:Y:S02]  /*3990*/  HFMA2 R76, -RZ, RZ, 0, 0 ;  /* 0x00000000ff4c7431 */ /* 0x000fe400000001ff */
[----:B------:R-:W-:Y:S01]  /*39a0*/  FMUL.FTZ R84, R84, R77 ;  /* 0x0000004d54547220 */ /* 0x000fe20000410000 */
[----:B------:R-:W-:-:S02]  /*39b0*/  @P5 HADD2.F32 R51, -RZ, R67.H0_H0 ;  /* 0x20000043ff335230 */ /* 0x000fc40000004100 */
[----:B------:R-:W-:Y:S01]  /*39c0*/  FFMA.FTZ R38, R49, R83, R38 ;  /* 0x0000005331267223 */ /* 0x000fe20000010026 */
[----:B------:R-:W-:Y:S01]  /*39d0*/  @P4 FMUL.FTZ R39, R86, R41 ;  /* 0x0000002956274220 */ /* 0x000fe20000410000 */
[----:B------:R-:W-:Y:S01]  /*39e0*/  FMUL.FTZ R48, R48, UR14 ;  /* 0x0000000e30307c20 */ /* 0x000fe20008410000 */
[----:B------:R-:W-:Y:S02]  /*39f0*/  @P6 HADD2.F32 R86, -RZ, R104.H1_H1 ;  /* 0x30000068ff566230 */ /* 0x000fe40000004100 */
[----:B------:R-:W-:Y:S01]  /*3a00*/  FMUL.FTZ R91, R84, UR14 ;  /* 0x0000000e545b7c20 */ /* 0x000fe20008410000 */
[----:B------:R-:W-:Y:S01]  /*3a10*/  FMUL.FTZ R38, R38, R77 ;  /* 0x0000004d26267220 */ /* 0x000fe20000410000 */
[----:B------:R-:W-:Y:S01]  /*3a20*/  @P5 FMUL.FTZ R76, R51, R48 ;  /* 0x00000030334c5220 */ /* 0x000fe20000410000 */
[----:B------:R-:W-:Y:S01]  /*3a30*/  MOV R81, RZ ;  /* 0x000000ff00517202 */ /* 0x000fe20000000f00 */
[----:B------:R-:W-:Y:S02]  /*3a40*/  HFMA2 R51, -RZ, RZ, 0, 0 ;  /* 0x00000000ff337431 */ /* 0x000fe400000001ff */
[----:B------:R-:W-:Y:S01]  /*3a50*/  @P6 FMUL.FTZ R81, R86, R91 ;  /* 0x0000005b56516220 */ /* 0x000fe20000410000 */
[----:B------:R-:W-:-:S02]  /*3a60*/  @P0 HADD2.F32 R49, -RZ, R66.H0_H0 ;  /* 0x20000042ff310230 */ /* 0x000fc40000004100 */
[----:B------:R-:W-:Y:S01]  /*3a70*/  FMUL.FTZ R84, R38, UR14 ;  /* 0x0000000e26547c20 */ /* 0x000fe20008410000 */
[----:B------:R-:W0:Y:S03]  /*3a80*/  F2F.F16.F32 R39, R39 ;  /* 0x0000002700277304 */ /* 0x000e260000200800 */
[----:B------:R-:W-:-:S05]  /*3a90*/  @P0 FMUL.FTZ R51, R49, R84 ;  /* 0x0000005431330220 */ /* 0x000fca0000410000 */
        /* <DEDUP_REMOVED lines=30> */
.L_x_1141:
[----:B------:R-:W0:Y:S02]  /*3c80*/  LDC.64 R32, c[0x0][0x390] ;  /* 0x0000e400ff207b82 */ /* 0x000e240000000a00 */
[----:B0-----:R-:W-:-:S06]  /*3c90*/  IMAD.WIDE.U32 R34, R52, 0x8, R32 ;  /* 0x0000000834227825 */ /* 0x001fcc00078e0020 */
[----:B------:R-:W2:Y:S01]  /*3ca0*/  LDG.E.64 R34, desc[UR4][R34.64] ;  /* 0x0000000422227981 */ /* 0x000ea2000c1e1b00 */
[----:B-----5:R-:W-:Y:S01]  /*3cb0*/  MOV R36, R68 ;  /* 0x0000004400247202 */ /* 0x020fe20000000f00 */
[-CC-:B------:R-:W-:Y:S01]  /*3cc0*/  FFMA.FTZ R0, R0, R109.reuse, R76.reuse ;  /* 0x0000006d00007223 */ /* 0x180fe2000001004c */
[--C-:B------:R-:W-:Y:S01]  /*3cd0*/  SHF.R.U64 R37, R68, 0x10, R69.reuse ;  /* 0x0000001044257819 */ /* 0x100fe20000001245 */
[-C--:B------:R-:W-:Y:S01]  /*3ce0*/  FFMA.FTZ R38, R103, R109.reuse, R76 ;  /* 0x0000006d67267223 */ /* 0x080fe2000001004c */
[----:B------:R-:W-:Y:S01]  /*3cf0*/  SHF.R.U32.HI R39, RZ, 0x10, R69 ;  /* 0x00000010ff277819 */ /* 0x000fe20000011645 */
[----:B------:R-:W-:Y:S02]  /*3d00*/  HADD2.F32 R36, -RZ, R36.H0_H0 ;  /* 0x20000024ff247230 */ /* 0x000fe40000004100 */
[----:B------:R-:W-:Y:S01]  /*3d10*/  FADD.FTZ R0, R107, -R0 ;  /* 0x800000006b007221 */ /* 0x000fe20000010000 */
[-CC-:B------:R-:W-:Y:S01]  /*3d20*/  FFMA.FTZ R100, R84, R109.reuse, R76.reuse ;  /* 0x0000006d54647223 */ /* 0x180fe2000001004c */
[C---:B------:R-:W-:Y:S01]  /*3d30*/  LOP3.LUT P5, RZ, R48.reuse, 0xff0000, RZ, 0xc0, !PT ;  /* 0x00ff000030ff7812 */ /* 0x040fe200078ac0ff */
[----:B------:R-:W-:Y:S01]  /*3d40*/  FFMA.FTZ R87, R87, R109, R76 ;  /* 0x0000006d57577223 */ /* 0x000fe2000001004c */
[----:B------:R-:W-:Y:S01]  /*3d50*/  FFMA.FTZ R36, R49, R0, R36 ;  /* 0x0000000031247223 */ /* 0x000fe20000010024 */
[----:B------:R-:W-:Y:S01]  /*3d60*/  HADD2.F32 R0, -RZ, R37.H0_H0 ;  /* 0x20000025ff007230 */ /* 0x000fe20000004100 */
[----:B------:R-:W-:Y:S01]  /*3d70*/  MOV R37, R69 ;  /* 0x0000004500257202 */ /* 0x000fe20000000f00 */
[----:B------:R-:W-:Y:S01]  /*3d80*/  FADD.FTZ R38, R85, -R38 ;  /* 0x8000002655267221 */ /* 0x000fe20000010000 */
[C---:B------:R-:W-:Y:S01]  /*3d90*/  LOP3.LUT P0, RZ, R48.reuse, 0xff00, RZ, 0xc0, !PT ;  /* 0x0000ff0030ff7812 */ /* 0x040fe2000780c0ff */
[----:B------:R-:W-:Y:S01]  /*3da0*/  HADD2.F32 R39, -RZ, R39.H0_H0 ;  /* 0x20000027ff277230 */ /* 0x000fe20000004100 */
[----:B------:R-:W-:Y:S01]  /*3db0*/  ISETP.GE.U32.AND P6, PT, R48, 0x1000000, PT ;  /* 0x010000003000780c */ /* 0x000fe20003fc6070 */
[----:B------:R-:W-:-:S02]  /*3dc0*/  HADD2.F32 R84, -RZ, R37.H0_H0 ;  /* 0x20000025ff547230 */ /* 0x000fc40000004100 */
[----:B------:R-:W-:Y:S01]  /*3dd0*/  FADD.FTZ R102, R101, -R100 ;  /* 0x8000006465667221 */ /* 0x000fe20000010000 */
[----:B------:R-:W-:Y:S01]  /*3de0*/  FADD.FTZ R98, R98, -R87 ;  /* 0x8000005762627221 */ /* 0x000fe20000010000 */
[----:B------:R-:W-:Y:S01]  /*3df0*/  LOP3.LUT P4, RZ, R48, 0xff, RZ, 0xc0, !PT ;  /* 0x000000ff30ff7812 */ /* 0x000fe2000788c0ff */
[----:B------:R-:W-:Y:S02]  /*3e00*/  @P5 HADD2.F32 R37, -RZ, R63.H0_H0 ;  /* 0x2000003fff255230 */ /* 0x000fe40000004100 */
[C---:B------:R-:W-:Y:S01]  /*3e10*/  FFMA.FTZ R100, R49.reuse, R38, R84 ;  /* 0x0000002631647223 */ /* 0x040fe20000010054 */
[C---:B------:R-:W-:Y:S01]  /*3e20*/  FFMA.FTZ R98, R49.reuse, R98, R0 ;  /* 0x0000006231627223 */ /* 0x040fe20000010000 */
[----:B------:R-:W-:Y:S01]  /*3e30*/  FFMA.FTZ R102, R49, R102, R39 ;  /* 0x0000006631667223 */ /* 0x000fe20000010027 */
[--C-:B------:R-:W-:Y:S01]  /*3e40*/  FFMA.FTZ R39, R89, R109, R76.reuse ;  /* 0x0000006d59277223 */ /* 0x100fe2000001004c */
[-C--:B------:R-:W-:Y:S01]  /*3e50*/  FMUL.FTZ R110, R100, R77.reuse ;  /* 0x0000004d646e7220 */ /* 0x080fe20000410000 */
[-C--:B------:R-:W-:Y:S01]  /*3e60*/  FMUL.FTZ R107, R98, R77.reuse ;  /* 0x0000004d626b7220 */ /* 0x080fe20000410000 */
[----:B------:R-:W-:Y:S01]  /*3e70*/  FMUL.FTZ R48, R102, R77 ;  /* 0x0000004d66307220 */ /* 0x000fe20000410000 */
[----:B------:R-:W-:Y:S01]  /*3e80*/  FFMA.FTZ R116, R90, R109, R76 ;  /* 0x0000006d5a747223 */ /* 0x000fe2000001004c */
[----:B------:R-:W-:Y:S01]  /*3e90*/  FMUL.FTZ R110, R110, UR14 ;  /* 0x0000000e6e6e7c20 */ /* 0x000fe20008410000 */
[----:B------:R-:W-:-:S02]  /*3ea0*/  HFMA2 R85, -RZ, RZ, 0, 0 ;  /* 0x00000000ff557431 */ /* 0x000fc400000001ff */
[----:B------:R-:W-:Y:S01]  /*3eb0*/  FADD.FTZ R88, R88, -R39 ;  /* 0x8000002758587221 */ /* 0x000fe20000010000 */
[----:B------:R-:W-:Y:S01]  /*3ec0*/  FMUL.FTZ R90, R36, R77 ;  /* 0x0000004d245a7220 */ /* 0x000fe20000410000 */
[----:B------:R0:W-:Y:S01]  /*3ed0*/  F2F.F16.F32 R0, R98 ;  /* 0x0000006200007304 */ /* 0x0001e20000200800 */
[----:B------:R-:W-:Y:S01]  /*3ee0*/  MOV R89, RZ ;  /* 0x000000ff00597202 */ /* 0x000fe20000000f00 */
[--C-:B------:R-:W-:Y:S02]  /*3ef0*/  @P0 HADD2.F32 R38, -RZ, R108.reuse.H0_H0 ;  /* 0x2000006cff260230 */ /* 0x100fe40000004100 */
[----:B------:R-:W-:Y:S01]  /*3f00*/  FMUL.FTZ R107, R107, UR14 ;  /* 0x0000000e6b6b7c20 */ /* 0x000fe20008410000 */
[----:B------:R-:W-:Y:S02]  /*3f10*/  @P6 HADD2.F32 R39, -RZ, R108.H1_H1 ;  /* 0x3000006cff276230 */ /* 0x000fe40000004100 */
[----:B------:R-:W-:Y:S01]  /*3f20*/  @P5 FMUL.FTZ R89, R37, R110 ;  /* 0x0000006e25595220 */ /* 0x000fe20000410000 */
[----:B------:R-:W-:Y:S01]  /*3f30*/  FMUL.FTZ R48, R48, UR14 ;  /* 0x0000000e30307c20 */ /* 0x000fe20008410000 */
[----:B------:R-:W-:Y:S01]  /*3f40*/  @P4 HADD2.F32 R37, -RZ, R62.H0_H0 ;  /* 0x2000003eff254230 */ /* 0x000fe20000004100 */
[----:B------:R1:W-:Y:S01]  /*3f50*/  F2F.F16.F32 R101, R100 ;  /* 0x0000006400657304 */ /* 0x0003e20000200800 */
[----:B0-----:R-:W-:-:S02]  /*3f60*/  HFMA2 R98, -RZ, RZ, 0, 0 ;  /* 0x00000000ff627431 */ /* 0x001fc400000001ff */
[----:B------:R-:W-:Y:S01]  /*3f70*/  FMUL.FTZ R90, R90, UR14 ;  /* 0x0000000e5a5a7c20 */ /* 0x000fe20008410000 */
[----:B------:R-:W-:Y:S01]  /*3f80*/  @P0 FMUL.FTZ R85, R38, R107 ;  /* 0x0000006b26550220 */ /* 0x000fe20000410000 */
[-CC-:B------:R-:W-:Y:S01]  /*3f90*/  FFMA.FTZ R112, R99, R109.reuse, R76.reuse ;  /* 0x0000006d63707223 */ /* 0x180fe2000001004c */
[----:B------:R-:W-:Y:S01]  /*3fa0*/  FFMA.FTZ R114, R82, R109, R76 ;  /* 0x0000006d52727223 */ /* 0x000fe2000001004c */
[----:B------:R-:W-:Y:S01]  /*3fb0*/  FADD.FTZ R116, R105, -R116 ;  /* 0x8000007469747221 */ /* 0x000fe20000010000 */
[----:B------:R-:W-:Y:S01]  /*3fc0*/  @P4 FMUL.FTZ R98, R37, R90 ;  /* 0x0000005a25624220 */ /* 0x000fe20000410000 */
[----:B------:R0:W-:Y:S01]  /*3fd0*/  F2F.F16.F32 R87, R36 ;  /* 0x0000002400577304 */ /* 0x0001e20000200800 */
[----:B-1----:R-:W-:Y:S01]  /*3fe0*/  MOV R100, RZ ;  /* 0x000000ff00647202 */ /* 0x002fe20000000f00 */
[----:B------:R-:W-:Y:S01]  /*3ff0*/  @P6 FMUL.FTZ R100, R39, R48 ;  /* 0x0000003027646220 */ /* 0x000fe20000410000 */
[----:B------:R-:W-:Y:S01]  /*4000*/  FADD.FTZ R112, R95, -R112 ;  /* 0x800000705f707221 */ /* 0x000fe20000010000 */
[----:B------:R-:W1:Y:S01]  /*4010*/  LDC.64 R38, c[0x0][0x478] ;  /* 0x00011e00ff267b82 */ /* 0x000e620000000a00 */
[----:B------:R-:W-:Y:S01]  /*4020*/  MOV R95, R70 ;  /* 0x00000046005f7202 */ /* 0x000fe20000000f00 */
[----:B------:R-:W-:Y:S01]  /*4030*/  FADD.FTZ R114, R97, -R114 ;  /* 0x8000007261727221 */ /* 0x000fe20000010000 */
[----:B------:R-:W-:Y:S01]  /*4040*/  MOV R103, R71 ;  /* 0x0000004700677202 */ /* 0x000fe20000000f00 */
[----:B------:R3:W-:Y:S01]  /*4050*/  F2F.F16.F32 R84, R102 ;  /* 0x0000006600547304 */ /* 0x0007e20000200800 */
[----:B------:R-:W-:Y:S01]  /*4060*/  LOP3.LUT P3, RZ, R47, 0xff00, RZ, 0xc0, !PT ;  /* 0x0000ff002fff7812 */ /* 0x000fe2000786c0ff */
[----:B------:R-:W-:Y:S01]  /*4070*/  HADD2.F32 R82, -RZ, R95.H0_H0 ;  /* 0x2000005fff527230 */ /* 0x000fe20000004100 */
[----:B------:R-:W-:Y:S01]  /*4080*/  SHF.R.U32.HI R105, RZ, 0x10, R71 ;  /* 0x00000010ff697819 */ /* 0x000fe20000011647 */
[----:B0-----:R-:W0:Y:S01]  /*4090*/  LDC.64 R36, c[0x0][0x468] ;  /* 0x00011a00ff247b82 */ /* 0x001e220000000a00 */
[----:B------:R-:W-:-:S02]  /*40a0*/  HADD2.F32 R103, -RZ, R103.H0_H0 ;  /* 0x20000067ff677230 */ /* 0x000fc40000004100 */
[C---:B------:R-:W-:Y:S01]  /*40b0*/  FFMA.FTZ R82, R49.reuse, R88, R82 ;  /* 0x0000005831527223 */ /* 0x040fe20000010052 */
[----:B------:R-:W-:Y:S01]  /*40c0*/  F2F.F16.F32 R85, R85 ;  /* 0x0000005500557304 */ /* 0x000fe20000200800 */
[----:B---3--:R-:W-:Y:S01]  /*40d0*/  SHF.R.U64 R102, R70, 0x10, R71 ;  /* 0x0000001046667819 */ /* 0x008fe20000001247 */
[----:B------:R-:W-:Y:S01]  /*40e0*/  FFMA.FTZ R112, R49, R112, R103 ;  /* 0x0000007031707223 */ /* 0x000fe20000010067 */
[----:B------:R-:W-:-:S05]  /*40f0*/  HADD2.F32 R105, -RZ, R105.H0_H0 ;  /* 0x20000069ff697230 */ /* 0x000fca0000004100 */
[----:B------:R-:W3:Y:S01]  /*4100*/  F2F.F16.F32 R100, R100 ;  /* 0x0000006400647304 */ /* 0x000ee20000200800 */
[----:B------:R-:W-:-:S07]  /*4110*/  FFMA.FTZ R114, R49, R114, R105 ;  /* 0x0000007231727223 */ /* 0x000fce0000010069 */
[----:B------:R4:W1:Y:S01]  /*4120*/  F2F.F16.F32 R99, R89 ;  /* 0x0000005900637304 */ /* 0x0008620000200800 */
[----:B---3--:R-:W-:-:S07]  /*4130*/  SHF.L.U32 R97, R100, 0x10, RZ ;  /* 0x0000001064617819 */ /* 0x008fce00000006ff */
[----:B------:R-:W3:Y:S01]  /*4140*/  F2F.F16.F32 R95, R98 ;  /* 0x00000062005f7304 */ /* 0x000ee20000200800 */
[----:B----4-:R-:W-:Y:S02]  /*4150*/  HADD2.F32 R89, -RZ, R102.H0_H0 ;  /* 0x20000066ff597230 */ /* 0x010fe40000004100 */
[----:B0-----:R-:W-:-:S04]  /*4160*/  IMAD.WIDE.U32 R102, R52, 0x8, R36 ;  /* 0x0000000834667825 */ /* 0x001fc800078e0024 */
[----:B------:R-:W-:Y:S01]  /*4170*/  FFMA.FTZ R116, R49, R116, R89 ;  /* 0x0000007431747223 */ /* 0x000fe20000010059 */
[----:B------:R-:W-:Y:S01]  /*4180*/  IMAD.WIDE.U32 R88, R0, 0x10000, RZ ;  /* 0x0001000000587825 */ /* 0x000fe200078e00ff */
[----:B------:R-:W-:Y:S01]  /*4190*/  SHF.L.U32 R0, R84, 0x10, RZ ;  /* 0x0000001054007819 */ /* 0x000fe200000006ff */
[----:B------:R-:W-:Y:S02]  /*41a0*/  F2F.F16.F32 R111, R82 ;  /* 0x00000052006f7304 */ /* 0x000fe40000200800 */
[----:B------:R-:W-:Y:S01]  /*41b0*/  IMAD.WIDE.U32 R84, R85, 0x10000, RZ ;  /* 0x0001000055547825 */ /* 0x000fe200078e00ff */
[----:B------:R-:W-:Y:S02]  /*41c0*/  LOP3.LUT R101, R89, R0, R101, 0xfe, !PT ;  /* 0x0000000059657212 */ /* 0x000fe400078efe65 */
[----:B------:R-:W-:Y:S01]  /*41d0*/  LOP3.LUT R100, R88, R87, RZ, 0xfc, !PT ;  /* 0x0000005758647212 */ /* 0x000fe200078efcff */
[----:B-1----:R-:W-:Y:S01]  /*41e0*/  IMAD.WIDE.U32 R88, R52, 0x8, R38 ;  /* 0x0000000834587825 */ /* 0x002fe200078e0026 */
[----:B------:R-:W-:-:S02]  /*41f0*/  LOP3.LUT R99, R85, R97, R99, 0xfe, !PT ;  /* 0x0000006155637212 */ /* 0x000fc400078efe63 */
[----:B---3--:R-:W-:Y:S01]  /*4200*/  LOP3.LUT R98, R84, R95, RZ, 0xfc, !PT ;  /* 0x0000005f54627212 */ /* 0x008fe200078efcff */
[----:B------:R-:W-:Y:S01]  /*4210*/  IMAD.WIDE.U32 R84, R51, 0x8, R32 ;  /* 0x0000000833547825 */ /* 0x000fe200078e0020 */
[----:B------:R-:W-:Y:S03]  /*4220*/  STG.E.64 desc[UR4][R88.64], R100 ;  /* 0x0000006458007986 */ /* 0x000fe6000c101b04 */
[----:B------:R-:W-:Y:S01]  /*4230*/  HFMA2 R87, -RZ, RZ, 0, 0 ;  /* 0x00000000ff577431 */ /* 0x000fe200000001ff */
[----:B------:R0:W-:Y:S04]  /*4240*/  STG.E.64 desc[UR4][R102.64], R98 ;  /* 0x0000006266007986 */ /* 0x0001e8000c101b04 */
[----:B------:R-:W3:Y:S01]  /*4250*/  LDG.E.64 R84, desc[UR4][R84.64] ;  /* 0x0000000454547981 */ /* 0x000ee2000c1e1b00 */
[----:B------:R-:W-:Y:S01]  /*4260*/  FMUL.FTZ R105, R82, R77 ;  /* 0x0000004d52697220 */ /* 0x000fe20000410000 */
[----:B0-----:R-:W-:Y:S01]  /*4270*/  MOV R99, RZ ;  /* 0x000000ff00637202 */ /* 0x001fe20000000f00 */
[----:B------:R-:W-:-:S02]  /*4280*/  HFMA2 R102, -RZ, RZ, 0, 0 ;  /* 0x00000000ff667431 */ /* 0x000fc400000001ff */
[----:B------:R-:W-:Y:S01]  /*4290*/  FMUL.FTZ R105, R105, UR14 ;  /* 0x0000000e69697c20 */ /* 0x000fe20008410000 */
[----:B------:R-:W-:Y:S08]  /*42a0*/  F2F.F16.F32 R52, R116 ;  /* 0x0000007400347304 */ /* 0x000ff00000200800 */
[----:B------:R-:W0:Y:S08]  /*42b0*/  F2F.F16.F32 R98, R114 ;  /* 0x0000007200627304 */ /* 0x000e300000200800 */
[----:B------:R-:W-:Y:S01]  /*42c0*/  F2F.F16.F32 R101, R112 ;  /* 0x0000007000657304 */ /* 0x000fe20000200800 */
[----:B0-----:R-:W-:Y:S01]  /*42d0*/  SHF.L.U32 R100, R98, 0x10, RZ ;  /* 0x0000001062647819 */ /* 0x001fe200000006ff */
[----:B------:R-:W-:Y:S01]  /*42e0*/  IMAD.WIDE.U32 R32, R50, 0x8, R32 ;  /* 0x0000000832207825 */ /* 0x000fe200078e0020 */
[----:B--2---:R-:W-:-:S02]  /*42f0*/  @P4 MOV R0, R34 ;  /* 0x0000002200004202 */ /* 0x004fc40000000f00 */
[----:B------:R-:W-:Y:S02]  /*4300*/  @P5 MOV R95, R35 ;  /* 0x00000023005f5202 */ /* 0x000fe40000000f00 */
[----:B------:R-:W-:Y:S01]  /*4310*/  @P0 SHF.R.U64 R97, R34, 0x10, R35 ;  /* 0x0000001022610819 */ /* 0x000fe20000001223 */
[----:B------:R-:W-:Y:S02]  /*4320*/  @P4 HADD2.F32 R89, -RZ, R0.H0_H0 ;  /* 0x20000000ff594230 */ /* 0x000fe40000004100 */
[----:B------:R-:W-:Y:S02]  /*4330*/  HFMA2 R0, -RZ, RZ, 0, 0 ;  /* 0x00000000ff007431 */ /* 0x000fe400000001ff */
[----:B------:R-:W-:Y:S02]  /*4340*/  @P5 HADD2.F32 R95, -RZ, R95.H0_H0 ;  /* 0x2000005fff5f5230 */ /* 0x000fe40000004100 */
[----:B------:R-:W-:Y:S02]  /*4350*/  @P0 HADD2.F32 R88, -RZ, R97.H0_H0 ;  /* 0x20000061ff580230 */ /* 0x000fe40000004100 */
[----:B------:R-:W-:Y:S01]  /*4360*/  @P4 FMUL.FTZ R87, R90, R89 ;  /* 0x000000595a574220 */ /* 0x000fe20000410000 */
[----:B------:R-:W-:-:S02]  /*4370*/  LOP3.LUT P4, RZ, R47, 0xff0000, RZ, 0xc0, !PT ;  /* 0x00ff00002fff7812 */ /* 0x000fc4000788c0ff */
[----:B------:R-:W-:Y:S01]  /*4380*/  MOV R34, RZ ;  /* 0x000000ff00227202 */ /* 0x000fe20000000f00 */
[----:B------:R-:W-:Y:S01]  /*4390*/  @P5 FMUL.FTZ R34, R110, R95 ;  /* 0x0000005f6e225220 */ /* 0x000fe20000410000 */
[----:B------:R-:W-:Y:S01]  /*43a0*/  @P0 FMUL.FTZ R0, R107, R88 ;  /* 0x000000586b000220 */ /* 0x000fe20000410000 */
[-C--:B------:R-:W-:Y:S01]  /*43b0*/  FMUL.FTZ R95, R116, R77.reuse ;  /* 0x0000004d745f7220 */ /* 0x080fe20000410000 */
[----:B------:R-:W-:Y:S01]  /*43c0*/  ISETP.GE.U32.AND P0, PT, R47, 0x1000000, PT ;  /* 0x010000002f00780c */ /* 0x000fe20003f06070 */
[----:B------:R-:W-:Y:S02]  /*43d0*/  HFMA2 R88, -RZ, RZ, 0, 0 ;  /* 0x00000000ff587431 */ /* 0x000fe400000001ff */
[----:B------:R-:W-:Y:S02]  /*43e0*/  @P3 HADD2.F32 R90, -RZ, R106.H0_H0 ;  /* 0x2000006aff5a3230 */ /* 0x000fe40000004100 */
[----:B------:R-:W-:Y:S01]  /*43f0*/  FMUL.FTZ R95, R95, UR14 ;  /* 0x0000000e5f5f7c20 */ /* 0x000fe20008410000 */
[----:B------:R-:W-:Y:S01]  /*4400*/  LOP3.LUT P5, RZ, R47, 0xff, RZ, 0xc0, !PT ;  /* 0x000000ff2fff7812 */ /* 0x000fe200078ac0ff */
[----:B------:R-:W-:-:S02]  /*4410*/  FMUL.FTZ R97, R112, R77 ;  /* 0x0000004d70617220 */ /* 0x000fc40000410000 */
[----:B------:R-:W-:Y:S01]  /*4420*/  @P3 FMUL.FTZ R88, R90, R95 ;  /* 0x0000005f5a583220 */ /* 0x000fe20000410000 */
[----:B------:R-:W-:Y:S02]  /*4430*/  @P4 HADD2.F32 R90, -RZ, R65.H0_H0 ;  /* 0x20000041ff5a4230 */ /* 0x000fe40000004100 */
[----:B------:R-:W-:Y:S01]  /*4440*/  FMUL.FTZ R97, R97, UR14 ;  /* 0x0000000e61617c20 */ /* 0x000fe20008410000 */
[----:B------:R-:W-:-:S03]  /*4450*/  FMUL.FTZ R47, R114, R77 ;  /* 0x0000004d722f7220 */ /* 0x000fc60000410000 */
[----:B------:R-:W-:Y:S01]  /*4460*/  @P4 FMUL.FTZ R99, R90, R97 ;  /* 0x000000615a634220 */ /* 0x000fe20000410000 */
[----:B------:R-:W-:Y:S02]  /*4470*/  @P0 HADD2.F32 R89, -RZ, R106.H1_H1 ;  /* 0x3000006aff590230 */ /* 0x000fe40000004100 */
[----:B------:R-:W-:Y:S01]  /*4480*/  FMUL.FTZ R90, R47, UR14 ;  /* 0x0000000e2f5a7c20 */ /* 0x000fe20008410000 */
[----:B------:R-:W-:-:S03]  /*4490*/  @P5 HADD2.F32 R82, -RZ, R64.H0_H0 ;  /* 0x20000040ff525230 */ /* 0x000fc60000004100 */
[----:B------:R-:W-:Y:S01]  /*44a0*/  @P0 FMUL.FTZ R102, R89, R90 ;  /* 0x0000005a59660220 */ /* 0x000fe20000410000 */
[----:B------:R-:W-:Y:S01]  /*44b0*/  MOV R47, RZ ;  /* 0x000000ff002f7202 */ /* 0x000fe20000000f00 */
[----:B------:R0:W1:Y:S01]  /*44c0*/  F2F.F16.F32 R103, R88 ;  /* 0x0000005800677304 */ /* 0x0000620000200800 */
[----:B------:R-:W-:-:S07]  /*44d0*/  @P5 FMUL.FTZ R47, R82, R105 ;  /* 0x00000069522f5220 */ /* 0x000fce0000410000 */
[----:B------:R-:W2:Y:S08]  /*44e0*/  F2F.F16.F32 R102, R102 ;  /* 0x0000006600667304 */ /* 0x000eb00000200800 */
[----:B------:R1:W4:Y:S01]  /*44f0*/  F2F.F16.F32 R107, R99 ;  /* 0x00000063006b7304 */ /* 0x0003220000200800 */
[----:B0-----:R-:W-:-:S07]  /*4500*/  IMAD.WIDE.U32 R88, R52, 0x10000, RZ ;  /* 0x0001000034587825 */ /* 0x001fce00078e00ff */
[----:B------:R-:W0:Y:S01]  /*4510*/  F2F.F16.F32 R47, R47 ;  /* 0x0000002f002f7304 */ /* 0x000e220000200800 */
[----:B-1----:R-:W-:Y:S01]  /*4520*/  IMAD.WIDE.U32 R98, R103, 0x10000, RZ ;  /* 0x0001000067627825 */ /* 0x002fe200078e00ff */
[----:B--2---:R-:W-:Y:S02]  /*4530*/  SHF.L.U32 R103, R102, 0x10, RZ ;  /* 0x0000001066677819 */ /* 0x004fe400000006ff */
[----:B------:R-:W-:Y:S02]  /*4540*/  LOP3.LUT R101, R89, R100, R101, 0xfe, !PT ;  /* 0x0000006459657212 */ /* 0x000fe400078efe65 */
[----:B------:R-:W-:Y:S01]  /*4550*/  LOP3.LUT R100, R88, R111, RZ, 0xfc, !PT ;  /* 0x0000006f58647212 */ /* 0x000fe200078efcff */
[----:B------:R-:W-:Y:S01]  /*4560*/  IMAD.WIDE.U32 R88, R51, 0x8, R38 ;  /* 0x0000000833587825 */ /* 0x000fe200078e0026 */
[----:B----4-:R-:W-:-:S03]  /*4570*/  LOP3.LUT R99, R99, R103, R107, 0xfe, !PT ;  /* 0x0000006763637212 */ /* 0x010fc600078efe6b */
[----:B------:R-:W-:Y:S01]  /*4580*/  IMAD.WIDE.U32 R102, R51, 0x8, R36 ;  /* 0x0000000833667825 */ /* 0x000fe200078e0024 */
[----:B0-----:R-:W-:Y:S01]  /*4590*/  LOP3.LUT R98, R98, R47, RZ, 0xfc, !PT ;  /* 0x0000002f62627212 */ /* 0x001fe200078efcff */
[----:B------:R0:W-:Y:S04]  /*45a0*/  STG.E.64 desc[UR4][R88.64], R100 ;  /* 0x0000006458007986 */ /* 0x0001e8000c101b04 */
[----:B------:R-:W-:Y:S04]  /*45b0*/  STG.E.64 desc[UR4][R102.64], R98 ;  /* 0x0000006266007986 */ /* 0x000fe8000c101b04 */
[----:B------:R-:W2:Y:S01]  /*45c0*/  LDG.E.64 R32, desc[UR4][R32.64] ;  /* 0x0000000420207981 */ /* 0x000ea2000c1e1b00 */
[----:B------:R-:W-:Y:S01]  /*45d0*/  MOV R47, R72 ;  /* 0x00000048002f7202 */ /* 0x000fe20000000f00 */
[-CC-:B------:R-:W-:Y:S01]  /*45e0*/  FFMA.FTZ R83, R83, R109.reuse, R76.reuse ;  /* 0x0000006d53537223 */ /* 0x180fe2000001004c */
[----:B------:R-:W-:-:S03]  /*45f0*/  FFMA.FTZ R81, R81, R109, R76 ;  /* 0x0000006d51517223 */ /* 0x000fc6000001004c */
[----:B------:R-:W-:Y:S01]  /*4600*/  HADD2.F32 R52, -RZ, R47.H0_H0 ;  /* 0x2000002fff347230 */ /* 0x000fe20000004100 */
[----:B------:R-:W-:Y:S01]  /*4610*/  @P6 SHF.R.U32.HI R47, RZ, 0x10, R35 ;  /* 0x00000010ff2f6819 */ /* 0x000fe20000011623 */
[-CC-:B------:R-:W-:Y:S01]  /*4620*/  FFMA.FTZ R86, R86, R109.reuse, R76.reuse ;  /* 0x0000006d56567223 */ /* 0x180fe2000001004c */
[----:B------:R-:W-:Y:S01]  /*4630*/  FFMA.FTZ R96, R96, R109, R76 ;  /* 0x0000006d60607223 */ /* 0x000fe2000001004c */
[----:B------:R-:W-:Y:S01]  /*4640*/  FADD.FTZ R76, R94, -R83 ;  /* 0x800000535e4c7221 */ /* 0x000fe20000010000 */
[----:B------:R-:W-:Y:S01]  /*4650*/  FADD.FTZ R92, R92, -R81 ;  /* 0x800000515c5c7221 */ /* 0x000fe20000010000 */
[--C-:B------:R-:W-:Y:S01]  /*4660*/  SHF.R.U64 R51, R72, 0x10, R73.reuse ;  /* 0x0000001048337819 */ /* 0x100fe20000001249 */
[----:B------:R-:W-:Y:S01]  /*4670*/  HFMA2 R35, -RZ, RZ, 0, 0 ;  /* 0x00000000ff237431 */ /* 0x000fe200000001ff */
[----:B------:R-:W-:Y:S01]  /*4680*/  MOV R81, R73 ;  /* 0x0000004900517202 */ /* 0x000fe20000000f00 */
[----:B------:R-:W-:Y:S01]  /*4690*/  @P6 HADD2.F32 R47, -RZ, R47.H0_H0 ;  /* 0x2000002fff2f6230 */ /* 0x000fe20000004100 */
[----:B------:R-:W-:Y:S01]  /*46a0*/  SHF.R.U32.HI R82, RZ, 0x10, R73 ;  /* 0x00000010ff527819 */ /* 0x000fe20000011649 */
[----:B------:R-:W-:Y:S01]  /*46b0*/  FFMA.FTZ R76, R49, R76, R52 ;  /* 0x0000004c314c7223 */ /* 0x000fe20000010034 */
[----:B------:R-:W-:-:S02]  /*46c0*/  HADD2.F32 R52, -RZ, R51.H0_H0 ;  /* 0x20000033ff347230 */ /* 0x000fc40000004100 */
[----:B------:R-:W-:Y:S01]  /*46d0*/  FADD.FTZ R86, R93, -R86 ;  /* 0x800000565d567221 */ /* 0x000fe20000010000 */
[----:B------:R-:W-:Y:S02]  /*46e0*/  HADD2.F32 R51, -RZ, R81.H0_H0 ;  /* 0x20000051ff337230 */ /* 0x000fe40000004100 */
[----:B------:R-:W-:Y:S01]  /*46f0*/  @P6 FMUL.FTZ R35, R48, R47 ;  /* 0x0000002f30236220 */ /* 0x000fe20000410000 */
[----:B------:R-:W-:Y:S02]  /*4700*/  HADD2.F32 R83, -RZ, R82.H0_H0 ;  /* 0x20000052ff537230 */ /* 0x000fe40000004100 */
[----:B------:R-:W-:Y:S01]  /*4710*/  FADD.FTZ R96, R91, -R96 ;  /* 0x800000605b607221 */ /* 0x000fe20000010000 */
[C---:B0-----:R-:W-:Y:S01]  /*4720*/  FFMA.FTZ R88, R49.reuse, R86, R52 ;  /* 0x0000005631587223 */ /* 0x041fe20000010034 */
[C---:B------:R-:W-:Y:S01]  /*4730*/  FFMA.FTZ R94, R49.reuse, R92, R51 ;  /* 0x0000005c315e7223 */ /* 0x040fe20000010033 */
[----:B------:R-:W-:Y:S02]  /*4740*/  HFMA2 R52, -RZ, RZ, 0, 0 ;  /* 0x00000000ff347431 */ /* 0x000fe400000001ff */
[----:B------:R-:W-:Y:S01]  /*4750*/  FFMA.FTZ R96, R49, R96, R83 ;  /* 0x0000006031607223 */ /* 0x000fe20000010053 */
[----:B------:R-:W-:-:S02]  /*4760*/  LOP3.LUT P6, RZ, R41, 0xff00, RZ, 0xc0, !PT ;  /* 0x0000ff0029ff7812 */ /* 0x000fc400078cc0ff */
[----:B---3--:R-:W-:Y:S02]  /*4770*/  @P5 MOV R47, R84 ;  /* 0x00000054002f5202 */ /* 0x008fe40000000f00 */
[----:B------:R-:W-:-:S03]  /*4780*/  @P4 MOV R49, R85 ;  /* 0x0000005500314202 */ /* 0x000fc60000000f00 */
[----:B------:R-:W-:Y:S01]  /*4790*/  @P5 HADD2.F32 R48, -RZ, R47.H0_H0 ;  /* 0x2000002fff305230 */ /* 0x000fe20000004100 */
[----:B------:R-:W-:Y:S01]  /*47a0*/  @P3 SHF.R.U64 R84, R84, 0x10, R85 ;  /* 0x0000001054543819 */ /* 0x000fe20000001255 */
[----:B------:R-:W-:Y:S02]  /*47b0*/  @P4 HADD2.F32 R86, -RZ, R49.H0_H0 ;  /* 0x20000031ff564230 */ /* 0x000fe40000004100 */
[----:B------:R-:W-:Y:S02]  /*47c0*/  HFMA2 R47, -RZ, RZ, 0, 0 ;  /* 0x00000000ff2f7431 */ /* 0x000fe400000001ff */
[----:B------:R-:W-:Y:S01]  /*47d0*/  @P5 FMUL.FTZ R52, R105, R48 ;  /* 0x0000003069345220 */ /* 0x000fe20000410000 */
[----:B------:R-:W-:Y:S01]  /*47e0*/  LOP3.LUT P5, RZ, R41, 0xff0000, RZ, 0xc0, !PT ;  /* 0x00ff000029ff7812 */ /* 0x000fe200078ac0ff */
[----:B------:R-:W-:Y:S01]  /*47f0*/  @P3 HADD2.F32 R84, -RZ, R84.H0_H0 ;  /* 0x20000054ff543230 */ /* 0x000fe20000004100 */
[----:B------:R-:W-:Y:S01]  /*4800*/  MOV R82, RZ ;  /* 0x000000ff00527202 */ /* 0x000fe20000000f00 */
[----:B------:R-:W-:Y:S01]  /*4810*/  @P4 FMUL.FTZ R82, R97, R86 ;  /* 0x0000005661524220 */ /* 0x000fe20000410000 */
[----:B------:R-:W-:Y:S01]  /*4820*/  FMUL.FTZ R51, R88, R77 ;  /* 0x0000004d58337220 */ /* 0x000fe20000410000 */
[----:B------:R-:W-:Y:S01]  /*4830*/  ISETP.GE.U32.AND P4, PT, R41, 0x1000000, PT ;  /* 0x010000002900780c */ /* 0x000fe20003f86070 */
[----:B------:R-:W-:Y:S01]  /*4840*/  @P3 FMUL.FTZ R47, R95, R84 ;  /* 0x000000545f2f3220 */ /* 0x000fe20000410000 */
[----:B------:R-:W-:-:S02]  /*4850*/  @P6 HADD2.F32 R84, -RZ, R104.H0_H0 ;  /* 0x20000068ff546230 */ /* 0x000fc40000004100 */
[----:B------:R-:W-:Y:S01]  /*4860*/  FMUL.FTZ R51, R51, UR14 ;  /* 0x0000000e33337c20 */ /* 0x000fe20008410000 */
[----:B------:R-:W-:Y:S02]  /*4870*/  LOP3.LUT P3, RZ, R41, 0xff, RZ, 0xc0, !PT ;  /* 0x000000ff29ff7812 */ /* 0x000fe4000786c0ff */
[----:B------:R-:W-:Y:S01]  /*4880*/  CS2R R48, SRZ ;  /* 0x0000000000307805 */ /* 0x000fe2000001ff00 */
[----:B------:R-:W-:Y:S01]  /*4890*/  FMUL.FTZ R41, R94, R77 ;  /* 0x0000004d5e297220 */ /* 0x000fe20000410000 */
[----:B------:R-:W-:Y:S01]  /*48a0*/  @P6 FMUL.FTZ R48, R84, R51 ;  /* 0x0000003354306220 */ /* 0x000fe20000410000 */
[----:B------:R-:W-:Y:S02]  /*48b0*/  @P5 HADD2.F32 R84, -RZ, R67.H0_H0 ;  /* 0x20000043ff545230 */ /* 0x000fe40000004100 */
[-C--:B------:R-:W-:Y:S01]  /*48c0*/  FMUL.FTZ R83, R96, R77.reuse ;  /* 0x0000004d60537220 */ /* 0x080fe20000410000 */
[----:B------:R-:W-:Y:S01]  /*48d0*/  FMUL.FTZ R41, R41, UR14 ;  /* 0x0000000e29297c20 */ /* 0x000fe20008410000 */
[----:B------:R0:W1:Y:S01]  /*48e0*/  F2F.F16.F32 R89, R88 ;  /* 0x0000005800597304 */ /* 0x0000620000200800 */
[----:B------:R-:W-:Y:S01]  /*48f0*/  FMUL.FTZ R86, R76, R77 ;  /* 0x0000004d4c567220 */ /* 0x000fe20000410000 */
[----:B------:R-:W-:-:S02]  /*4900*/  @P4 HADD2.F32 R95, -RZ, R104.H1_H1 ;  /* 0x30000068ff5f4230 */ /* 0x000fc40000004100 */
[----:B------:R-:W-:Y:S01]  /*4910*/  @P5 FMUL.FTZ R49, R84, R41 ;  /* 0x0000002954315220 */ /* 0x000fe20000410000 */
[----:B------:R-:W-:Y:S01]  /*4920*/  FMUL.FTZ R84, R83, UR14 ;  /* 0x0000000e53547c20 */ /* 0x000fe20008410000 */
[----:B0-----:R-:W-:Y:S02]  /*4930*/  HFMA2 R88, -RZ, RZ, 0, 0 ;  /* 0x00000000ff587431 */ /* 0x001fe400000001ff */
[----:B------:R-:W-:Y:S02]  /*4940*/  @P3 HADD2.F32 R77, -RZ, R66.H0_H0 ;  /* 0x20000042ff4d3230 */ /* 0x000fe40000004100 */
[----:B------:R-:W-:Y:S01]  /*4950*/  FMUL.FTZ R86, R86, UR14 ;  /* 0x0000000e56567c20 */ /* 0x000fe20008410000 */
[----:B------:R-:W-:Y:S01]  /*4960*/  MOV R83, RZ ;  /* 0x000000ff00537202 */ /* 0x000fe20000000f00 */
[----:B------:R-:W-:Y:S02]  /*4970*/  @P4 FMUL.FTZ R88, R95, R84 ;  /* 0x000000545f584220 */ /* 0x000fe40000410000 */
[----:B------:R-:W-:Y:S01]  /*4980*/  @P3 FMUL.FTZ R83, R77, R86 ;  /* 0x000000564d533220 */ /* 0x000fe20000410000 */
[----:B------:R-:W0:Y:S08]  /*4990*/  F2F.F16.F32 R91, R96 ;  /* 0x00000060005b7304 */ /* 0x000e300000200800 */
[----:B------:R-:W-:Y:S08]  /*49a0*/  F2F.F16.F32 R48, R48 ;  /* 0x0000003000307304 */ /* 0x000ff00000200800 */
[----:B------:R-:W3:Y:S08]  /*49b0*/  F2F.F16.F32 R88, R88 ;  /* 0x0000005800587304 */ /* 0x000ef00000200800 */
[----:B------:R1:W-:Y:S08]  /*49c0*/  F2F.F16.F32 R81, R76 ;  /* 0x0000004c00517304 */ /* 0x0003f00000200800 */
[----:B------:R-:W4:Y:S08]  /*49d0*/  F2F.F16.F32 R92, R94 ;  /* 0x0000005e005c7304 */ /* 0x000f300000200800 */
[----:B------:R4:W4:Y:S08]  /*49e0*/  F2F.F16.F32 R93, R49 ;  /* 0x00000031005d7304 */ /* 0x0009300000200800 */
[----:B------:R-:W4:Y:S01]  /*49f0*/  F2F.F16.F32 R83, R83 ;  /* 0x0000005300537304 */ /* 0x000f220000200800 */
[----:B-1----:R-:W-:Y:S01]  /*4a00*/  IMAD.WIDE.U32 R76, R89, 0x10000, RZ ;  /* 0x00010000594c7825 */ /* 0x002fe200078e00ff */
[----:B0-----:R-:W-:-:S02]  /*4a10*/  SHF.L.U32 R89, R91, 0x10, RZ ;  /* 0x000000105b597819 */ /* 0x001fc400000006ff */
[----:B---3--:R-:W-:Y:S01]  /*4a20*/  SHF.L.U32 R91, R88, 0x10, RZ ;  /* 0x00000010585b7819 */ /* 0x008fe200000006ff */
[----:B----4-:R-:W-:Y:S01]  /*4a30*/  IMAD.WIDE.U32 R48, R48, 0x10000, RZ ;  /* 0x0001000030307825 */ /* 0x010fe200078e00ff */
[----:B------:R-:W-:Y:S02]  /*4a40*/  LOP3.LUT R77, R77, R89, R92, 0xfe, !PT ;  /* 0x000000594d4d7212 */ /* 0x000fe400078efe5c */
        /* <DEDUP_REMOVED lines=26> */
[----:B------:R-:W-:-:S07]  /*4bf0*/  @P4 FMUL.FTZ R50, R84, R39 ;  /* 0x0000002754324220 */ /* 0x000fce0000410000 */
.L_x_1140:
        /* <DEDUP_REMOVED lines=49> */
[----:B------:R-:W-:-:S07]  /*4f10*/  MOV R23, R25 ;  /* 0x0000001900177202 */ /* 0x000fce0000000f00 */
.L_x_1137:
        /* <DEDUP_REMOVED lines=19> */
.L_x_1143:
        /* <DEDUP_REMOVED lines=11> */
.L_x_6687:


//--------------------- .text._ZN10layer_norm22ln_bwd_finalize_kernelINS_22Kernel_traits_finalizeILj1536E6__halfS2_S2_S2_fjLb1ELj1024ELj4ENS_18Kernel_traits_baseILj1536ES2_S2_S2_S2_fjLj1024EEEEELb1ELb0EEEvNS_9BwdParamsE --------------------------
	.section	.text._ZN10layer_norm22ln_bwd_finalize_kernelINS_22Kernel_traits_finalizeILj1536E6__halfS2_S2_S2_fjLb1ELj1024ELj4ENS_18Kernel_traits_baseILj1536ES2_S2_S2_S2_fjLj1024EEEEELb1ELb0EEEvNS_9BwdParamsE,"ax",@progbits
	.align	128
        .global         _ZN10layer_norm22ln_bwd_finalize_kernelINS_22Kernel_traits_finalizeILj1536E6__halfS2_S2_S2_fjLb1ELj1024ELj4ENS_18Kernel_traits_baseILj1536ES2_S2_S2_S2_fjLj1024EEEEELb1ELb0EEEvNS_9BwdParamsE
        .type           _ZN10layer_norm22ln_bwd_finalize_kernelINS_22Kernel_traits_finalizeILj1536E6__halfS2_S2_S2_fjLb1ELj1024ELj4ENS_18Kernel_traits_baseILj1536ES2_S2_S2_S2_fjLj1024EEEEELb1ELb0EEEvNS_9BwdParamsE,@function
        .size           _ZN10layer_norm22ln_bwd_finalize_kernelINS_22Kernel_traits_finalizeILj1536E6__halfS2_S2_S2_fjLb1ELj1024ELj4ENS_18Kernel_traits_baseILj1536ES2_S2_S2_S2_fjLj1024EEEEELb1ELb0EEEvNS_9BwdParamsE,(.L_x_6688 - _ZN10layer_norm22ln_bwd_finalize_kernelINS_22Kernel_traits_finalizeILj1536E6__halfS2_S2_S2_fjLb1ELj1024ELj4ENS_18Kernel_traits_baseILj1536ES2_S2_S2_S2_fjLj1024EEEEELb1ELb0EEEvNS_9BwdParamsE)
        .other          _ZN10layer_norm22ln_bwd_finalize_kernelINS_22Kernel_traits_finalizeILj1536E6__halfS2_S2_S2_fjLb1ELj1024ELj4ENS_18Kernel_traits_baseILj1536ES2_S2_S2_S2_fjLj1024EEEEELb1ELb0EEEvNS_9BwdParamsE,@"STO_CUDA_ENTRY STV_DEFAULT"
_ZN10layer_norm22ln_bwd_finalize_kernelINS_22Kernel_traits_finalizeILj1536E6__halfS2_S2_S2_fjLb1ELj1024ELj4ENS_18Kernel_traits_baseILj1536ES2_S2_S2_S2_fjLj1024EEEEELb1ELb0EEEvNS_9BwdParamsE:
.text._ZN10layer_norm22ln_bwd_finalize_kernelINS_22Kernel_traits_finalizeILj1536E6__halfS2_S2_S2_fjLb1ELj1024ELj4ENS_18Kernel_traits_baseILj1536ES2_S2_S2_S2_fjLj1024EEEEELb1ELb0EEEvNS_9BwdParamsE:
        /* <DEDUP_REMOVED lines=57> */
.L_x_1148:
        /* <DEDUP_REMOVED lines=87> */
.L_x_1147:
[----:B------:R-:W-:Y:S05]  /*0900*/  BSYNC.RECONVERGENT B1 ;  /* 0x0000000000017941 */ /* 0x000fea0003800200 */
.L_x_1146:
        /* <DEDUP_REMOVED lines=50> */
.L_x_1150:
[----:B------:R-:W-:Y:S05]  /*0c30*/  BSYNC.RECONVERGENT B1 ;  /* 0x0000000000017941 */ /* 0x000fea0003800200 */
.L_x_1149:
        /* <DEDUP_REMOVED lines=29> */
.L_x_1152:
[----:B------:R-:W-:Y:S05]  /*0e10*/  BSYNC.RECONVERGENT B1 ;  /* 0x0000000000017941 */ /* 0x000fea0003800200 */
.L_x_1151:
        /* <DEDUP_REMOVED lines=14> */
.L_x_1145:
[----:B------:R-:W-:Y:S05]  /*0f00*/  BSYNC.RECONVERGENT B0 ;  /* 0x0000000000007941 */ /* 0x000fea0003800200 */
.L_x_1144:
        /* <DEDUP_REMOVED lines=71> */
[----:B0-----:R-:W-:Y:S02]  /*1380*/  F2FP.F16.F32.PACK_AB R11, R11, R10 ;  /* 0x0000000a0b0b723e */ /* 0x001fe400000000ff */
[----:B--2---:R-:W-:-:S03]  /*1390*/  F2FP.F16.F32.PACK_AB R13, R13, R12 ;  /* 0x0000000c0d0d723e */ /* 0x004fc600000000ff */
[----:B------:R-:W-:Y:S01]  /*13a0*/  STG.E desc[UR6][R2.64], R11 ;  /* 0x0000000b02007986 */ /* 0x000fe2000c101906 */
[----:B----4-:R-:W-:-:S03]  /*13b0*/  F2FP.F16.F32.PACK_AB R15, R15, R14 ;  /* 0x0000000e0f0f723e */ /* 0x010fc600000000ff */
[----:B------:R-:W-:Y:S04]  /*13c0*/  STG.E desc[UR6][R4.64], R13 ;  /* 0x0000000d04007986 */ /* 0x000fe8000c101906 */
[----:B------:R-:W-:Y:S01]  /*13d0*/  STG.E desc[UR6][R6.64], R15 ;  /* 0x0000000f06007986 */ /* 0x000fe2000c101906 */
[----:B------:R-:W-:Y:S05]  /*13e0*/  EXIT ;  /* 0x000000000000794d */ /* 0x000fea0003800000 */
.L_x_1153:
        /* <DEDUP_REMOVED lines=9> */
.L_x_6688:


//--------------------- .text._ZN10layer_norm13ln_bwd_kernelINS_13Kernel_traitsI6__halfS2_S2_S2_fjLj1536ELj1ELj1ELj4ELj8ENS_18Kernel_traits_baseILj1536ES2_S2_S2_S2_fjLj128EEEEELb1ELb1ELb1ELb0EEEvNS_9BwdParamsE --------------------------
	.section	.text._ZN10layer_norm13ln_bwd_kernelINS_13Kernel_traitsI6__halfS2_S2_S2_fjLj1536ELj1ELj1ELj4ELj8ENS_18Kernel_traits_baseILj1536ES2_S2_S2_S2_fjLj128EEEEELb1ELb1ELb1ELb0EEEvNS_9BwdParamsE,"ax",@progbits
	.align	128
        .global         _ZN10layer_norm13ln_bwd_kernelINS_13Kernel_traitsI6__halfS2_S2_S2_fjLj1536ELj1ELj1ELj4ELj8ENS_18Kernel_traits_baseILj1536ES2_S2_S2_S2_fjLj128EEEEELb1ELb1ELb1ELb0EEEvNS_9BwdParamsE
        .type           _ZN10layer_norm13ln_bwd_kernelINS_13Kernel_traitsI6__halfS2_S2_S2_fjLj1536ELj1ELj1ELj4ELj8ENS_18Kernel_traits_baseILj1536ES2_S2_S2_S2_fjLj128EEEEELb1ELb1ELb1ELb0EEEvNS_9BwdParamsE,@function
        .size           _ZN10layer_norm13ln_bwd_kernelINS_13Kernel_traitsI6__halfS2_S2_S2_fjLj1536ELj1ELj1ELj4ELj8ENS_18Kernel_traits_baseILj1536ES2_S2_S2_S2_fjLj128EEEEELb1ELb1ELb1ELb0EEEvNS_9BwdParamsE,(.L_x_6689 - _ZN10layer_norm13ln_bwd_kernelINS_13Kernel_traitsI6__halfS2_S2_S2_fjLj1536ELj1ELj1ELj4ELj8ENS_18Kernel_traits_baseILj1536ES2_S2_S2_S2_fjLj128EEEEELb1ELb1ELb1ELb0EEEvNS_9BwdParamsE)
        .other          _ZN10layer_norm13ln_bwd_kernelINS_13Kernel_traitsI6__halfS2_S2_S2_fjLj1536ELj1ELj1ELj4ELj8ENS_18Kernel_traits_baseILj1536ES2_S2_S2_S2_fjLj128EEEEELb1ELb1ELb1ELb0EEEvNS_9BwdParamsE,@"STO_CUDA_ENTRY STV_DEFAULT"
_ZN10layer_norm13ln_bwd_kernelINS_13Kernel_traitsI6__halfS2_S2_S2_fjLj1536ELj1ELj1ELj4ELj8ENS_18Kernel_traits_baseILj1536ES2_S2_S2_S2_fjLj128EEEEELb1ELb1ELb1ELb0EEEvNS_9BwdParamsE:
.text._ZN10layer_norm13ln_bwd_kernelINS_13Kernel_traitsI6__halfS2_S2_S2_fjLj1536ELj1ELj1ELj4ELj8ENS_18Kernel_traits_baseILj1536ES2_S2_S2_S2_fjLj128EEEEELb1ELb1ELb1ELb0EEEvNS_9BwdParamsE:
        /* <DEDUP_REMOVED lines=63> */
[----:B------:R-:W-:Y:S02]  /*03f0*/  PRMT R96, R96, 0x5410, R2 ;  /* 0x0000541060607816 */ /* 0x000fe40000000002 */
[----:B------:R-:W-:Y:S02]  /*0400*/  CS2R R48, SRZ ;  /* 0x0000000000307805 */ /* 0x000fe4000001ff00 */
[----:B------:R-:W-:Y:S02]  /*0410*/  PRMT R98, R98, 0x5410, R3 ;  /* 0x0000541062627816 */ /* 0x000fe40000000003 */
        /* <DEDUP_REMOVED lines=32> */
[----:B------:R-:W-:Y:S02]  /*0620*/  PRMT R73, R73, 0x5410, R73 ;  /* 0x0000541049497816 */ /* 0x000fe40000000049 */
[----:B------:R-:W-:Y:S01]  /*0630*/  PRMT R74, R74, 0x5410, R74 ;  /* 0x000054104a4a7816 */ /* 0x000fe2000000004a */
[----:B------:R-:W2:Y:S01]  /*0640*/  LDCU UR31, c[0x0][0x400] ;  /* 0x00008000ff1f77ac */ /* 0x000ea20008000800 */
[----:B------:R-:W-:-:S02]  /*0650*/  PRMT R75, R75, 0x5410, R75 ;  /* 0x000054104b4b7816 */ /* 0x000fc4000000004b */
[----:B------:R-:W-:Y:S01]  /*0660*/  PRMT R76, R76, 0x5410, R76 ;  /* 0x000054104c4c7816 */ /* 0x000fe2000000004c */
[----:B------:R-:W3:Y:S01]  /*0670*/  LDCU.64 UR24, c[0x0][0x408] ;  /* 0x00008100ff1877ac */ /* 0x000ee20008000a00 */
[----:B------:R-:W-:Y:S02]  /*0680*/  PRMT R77, R77, 0x5410, R77 ;  /* 0x000054104d4d7816 */ /* 0x000fe4000000004d */
[----:B------:R-:W-:Y:S01]  /*0690*/  PRMT R92, R92, 0x5410, R92 ;  /* 0x000054105c5c7816 */ /* 0x000fe2000000005c */
[----:B------:R-:W4:Y:S01]  /*06a0*/  LDCU.64 UR26, c[0x0][0x438] ;  /* 0x00008700ff1a77ac */ /* 0x000f220008000a00 */
[----:B------:R-:W-:Y:S02]  /*06b0*/  PRMT R93, R93, 0x5410, R93 ;  /* 0x000054105d5d7816 */ /* 0x000fe4000000005d */
[----:B------:R-:W-:Y:S01]  /*06c0*/  PRMT R94, R94, 0x5410, R94 ;  /* 0x000054105e5e7816 */ /* 0x000fe2000000005e */
[----:B------:R-:W0:Y:S01]  /*06d0*/  LDCU.64 UR4, c[0x0][0x478] ;  /* 0x00008f00ff0477ac */ /* 0x000e220008000a00 */
[----:B------:R-:W-:-:S02]  /*06e0*/  PRMT R99, R99, 0x5410, R4 ;  /* 0x0000541063637816 */ /* 0x000fc40000000004 */
[----:B------:R-:W-:Y:S01]  /*06f0*/  PRMT R100, R100, 0x5410, R5 ;  /* 0x0000541064647816 */ /* 0x000fe20000000005 */
[----:B------:R-:W0:Y:S01]  /*0700*/  LDCU.128 UR16, c[0x0][0x3c0] ;  /* 0x00007800ff1077ac */ /* 0x000e220008000c00 */
[----:B------:R-:W-:Y:S02]  /*0710*/  PRMT R101, R101, 0x5410, R2 ;  /* 0x0000541065657816 */ /* 0x000fe40000000002 */
[----:B------:R-:W-:Y:S01]  /*0720*/  PRMT R102, R102, 0x5410, R3 ;  /* 0x0000541066667816 */ /* 0x000fe20000000003 */
[----:B------:R-:W0:Y:S01]  /*0730*/  LDCU.128 UR12, c[0x0][0x3f0] ;  /* 0x00007e00ff0c77ac */ /* 0x000e220008000c00 */
[----:B-12---:R-:W0:Y:S05]  /*0740*/  LDCU.64 UR28, c[0x0][0x380] ;  /* 0x00007000ff1c77ac */ /* 0x006e2a0008000a00 */
.L_x_1227:
        /* <DEDUP_REMOVED lines=10> */
[----:B-----5:R-:W5:Y:S04]  /*07f0*/  LDG.E R60, desc[UR22][R60.64] ;  /* 0x000000163c3c7981 */ /* 0x020f68000c1e1900 */
[----:B------:R-:W3:Y:S01]  /*0800*/  LDG.E R62, desc[UR22][R62.64] ;  /* 0x000000163e3e7981 */ /* 0x000ee2000c1e1900 */
[----:B------:R-:W-:Y:S01]  /*0810*/  BSSY.RECONVERGENT B0, `(.L_x_1155) ;  /* 0x0000127000007945 */ /* 0x000fe20003800200 */
[----:B--2---:R-:W-:Y:S02]  /*0820*/  R2UR UR33, R64 ;  /* 0x00000000402172ca */ /* 0x004fe400000e0000 */
[----:B-----5:R-:W-:-:S11]  /*0830*/  R2UR UR32, R60 ;  /* 0x000000003c2072ca */ /* 0x020fd600000e0000 */
        /* <DEDUP_REMOVED lines=10> */
[----:B------:R-:W-:Y:S01]  /*08e0*/  HFMA2 R67, -RZ, RZ, 0, 0 ;  /* 0x00000000ff437431 */ /* 0x000fe200000001ff */
[----:B------:R-:W-:Y:S01]  /*08f0*/  UIMAD UR6, UR21, UR11, URZ ;  /* 0x0000000b150672a4 */ /* 0x000fe2000f8e02ff */
[----:B------:R-:W-:Y:S01]  /*0900*/  ISETP.NE.AND P0, PT, RZ, UR30, PT ;  /* 0x0000001eff007c0c */ /* 0x000fe2000bf05270 */
[----:B------:R-:W-:Y:S01]  /*0910*/  UIMAD UR8, UR7, UR11, URZ ;  /* 0x0000000b070872a4 */ /* 0x000fe2000f8e02ff */
[----:B------:R-:W-:Y:S01]  /*0920*/  PLOP3.LUT P4, PT, PT, PT, UP3, 0x80, 0x8 ;  /* 0x000000000008781c */ /* 0x000fe20003f8f038 */
[----:B------:R-:W-:Y:S01]  /*0930*/  USHF.R.S32.HI UR7, URZ, 0x1f, UR6 ;  /* 0x0000001fff077899 */ /* 0x000fe20008011406 */
[----:B------:R-:W-:Y:S01]  /*0940*/  BSSY.RECONVERGENT B1, `(.L_x_1157) ;  /* 0x0000054000017945 */ /* 0x000fe20003800200 */
[----:B------:R-:W-:Y:S01]  /*0950*/  HFMA2 R104, -RZ, RZ, 0, 0 ;  /* 0x00000000ff687431 */ /* 0x000fe200000001ff */
[----:B------:R-:W-:Y:S01]  /*0960*/  @UP3 UIADD3 UR9, UPT, UPT, UR20, -0x1, URZ ;  /* 0xffffffff14093890 */ /* 0x000fe2000fffe0ff */
[C---:B------:R-:W-:Y:S01]  /*0970*/  ISETP.GE.U32.AND P1, PT, R0.reuse, 0x100, PT ;  /* 0x000001000000780c */ /* 0x040fe20003f26070 */
[----:B------:R-:W-:Y:S01]  /*0980*/  ULEA.HI UR7, UR7, UR6, URZ, 0x2 ;  /* 0x0000000607077291 */ /* 0x000fe2000f8f10ff */
[----:B------:R-:W-:Y:S01]  /*0990*/  ISETP.GE.U32.AND P2, PT, R0, 0x180, PT ;  /* 0x000001800000780c */ /* 0x000fe20003f46070 */
[----:B------:R-:W-:Y:S01]  /*09a0*/  @UP3 UIMAD UR10, UR9, UR11, URZ ;  /* 0x0000000b090a32a4 */ /* 0x000fe2000f8e02ff */
[----:B------:R-:W-:Y:S01]  /*09b0*/  MOV R103, RZ ;  /* 0x000000ff00677202 */ /* 0x000fe20000000f00 */
[----:B------:R-:W-:-:S02]  /*09c0*/  USHF.R.S32.HI UR9, URZ, 0x1f, UR8 ;  /* 0x0000001fff097899 */ /* 0x000fc40008011408 */
[----:B------:R-:W-:Y:S01]  /*09d0*/  @UP3 USHF.R.S32.HI UR6, URZ, 0x1f, UR10 ;  /* 0x0000001fff063899 */ /* 0x000fe2000801140a */
[----:B------:R-:W-:Y:S01]  /*09e0*/  MOV R95, UR7 ;  /* 0x00000007005f7c02 */ /* 0x000fe20008000f00 */
[----:B------:R-:W-:Y:S02]  /*09f0*/  ULEA.HI UR9, UR9, UR8, URZ, 0x2 ;  /* 0x0000000809097291 */ /* 0x000fe4000f8f10ff */
[----:B------:R-:W-:Y:S01]  /*0a00*/  @UP3 ULEA.HI UR6, UR6, UR10, URZ, 0x2 ;  /* 0x0000000a06063291 */ /* 0x000fe2000f8f10ff */
[----:B------:R-:W-:-:S03]  /*0a10*/  LEA.HI.SX32 R95, R95, R88, 0x1e ;  /* 0x000000585f5f7211 */ /* 0x000fc600078ff2ff */
[----:B0-----:R-:W-:Y:S02]  /*0a20*/  MOV R61, UR9 ;  /* 0x00000009003d7c02 */ /* 0x001fe40008000f00 */
[----:B------:R-:W-:Y:S02]  /*0a30*/  MOV R63, UR6 ;  /* 0x00000006003f7c02 */ /* 0x000fe40008000f00 */
[-C--:B------:R-:W-:Y:S02]  /*0a40*/  LEA.HI.SX32 R62, R61, R88.reuse, 0x1e ;  /* 0x000000583d3e7211 */ /* 0x080fe400078ff2ff */
[----:B------:R-:W-:Y:S02]  /*0a50*/  @P4 LEA.HI.SX32 R67, R63, R88, 0x1e ;  /* 0x000000583f434211 */ /* 0x000fe400078ff2ff */
        /* <DEDUP_REMOVED lines=13> */
[----:B--2---:R-:W-:-:S06]  /*0b30*/  IMAD.WIDE.U32 R2, R67, 0x4, R2 ;  /* 0x0000000443027825 */ /* 0x004fcc00078e0002 */
[----:B------:R-:W5:Y:S01]  /*0b40*/  LDG.E R2, desc[UR22][R2.64] ;  /* 0x0000001602027981 */ /* 0x000f62000c1e1900 */
[----:B0-----:R-:W-:-:S05]  /*0b50*/  @P0 IMAD.WIDE.U32 R8, R89, 0x8, R8 ;  /* 0x0000000859080825 */ /* 0x001fca00078e0008 */
[----:B------:R0:W5:Y:S01]  /*0b60*/  @P0 LDG.E.64 R82, desc[UR22][R8.64] ;  /* 0x0000001608520981 */ /* 0x000162000c1e1b00 */
[----:B------:R-:W-:Y:S02]  /*0b70*/  IADD3 R67, PT, PT, R67, 0x80, RZ ;  /* 0x0000008043437810 */ /* 0x000fe40007ffe0ff */
[----:B------:R-:W-:Y:S02]  /*0b80*/  IADD3 R62, PT, PT, R62, 0x80, RZ ;  /* 0x000000803e3e7810 */ /* 0x000fe40007ffe0ff */
[----:B------:R-:W-:Y:S02]  /*0b90*/  IADD3 R89, PT, PT, R89, 0x80, RZ ;  /* 0x0000008059597810 */ /* 0x000fe40007ffe0ff */
[--C-:B---3--:R-:W-:Y:S02]  /*0ba0*/  SHF.R.U64 R65, R4, 0x10, R5.reuse ;  /* 0x0000001004417819 */ /* 0x108fe40000001205 */
[----:B------:R-:W-:Y:S01]  /*0bb0*/  SHF.R.U32.HI R60, RZ, 0x10, R5 ;  /* 0x00000010ff3c7819 */ /* 0x000fe20000011605 */
[----:B------:R-:W-:-:S02]  /*0bc0*/  HADD2.F32 R5, -RZ, R5.H0_H0 ;  /* 0x20000005ff057230 */ /* 0x000fc40000004100 */
[----:B------:R-:W-:Y:S01]  /*0bd0*/  HADD2.F32 R61, -RZ, R4.H0_H0 ;  /* 0x20000004ff3d7230 */ /* 0x000fe20000004100 */
[----:B----4-:R-:W-:Y:S02]  /*0be0*/  MOV R64, R7 ;  /* 0x0000000700407202 */ /* 0x010fe40000000f00 */
[----:B------:R-:W-:Y:S01]  /*0bf0*/  FADD.FTZ R5, -R66, R5 ;  /* 0x0000000542057221 */ /* 0x000fe20000010100 */
[----:B------:R-:W-:Y:S01]  /*0c00*/  MOV R63, R6 ;  /* 0x00000006003f7202 */ /* 0x000fe20000000f00 */
[----:B0-----:R-:W-:Y:S01]  /*0c10*/  HADD2.F32 R9, -RZ, R65.H0_H0 ;  /* 0x20000041ff097230 */ /* 0x001fe20000004100 */
[----:B------:R-:W-:Y:S01]  /*0c20*/  SHF.R.U64 R10, R6, 0x10, R7 ;  /* 0x00000010060a7819 */ /* 0x000fe20000001207 */
[----:B------:R-:W-:Y:S01]  /*0c30*/  FADD.FTZ R3, -R66, R61 ;  /* 0x0000003d42037221 */ /* 0x000fe20000010100 */
[----:B------:R-:W-:Y:S02]  /*0c40*/  HADD2.F32 R6, -RZ, R79.H0_H0 ;  /* 0x2000004fff067230 */ /* 0x000fe40000004100 */
[----:B------:R-:W-:Y:S01]  /*0c50*/  FMUL.FTZ R5, R5, UR32 ;  /* 0x0000002005057c20 */ /* 0x000fe20008410000 */
[----:B------:R-:W-:-:S02]  /*0c60*/  HADD2.F32 R61, -RZ, R64.H0_H0 ;  /* 0x20000040ff3d7230 */ /* 0x000fc40000004100 */
[----:B------:R-:W-:Y:S01]  /*0c70*/  FADD.FTZ R8, -R66, R9 ;  /* 0x0000000942087221 */ /* 0x000fe20000010100 */
[----:B------:R-:W-:Y:S02]  /*0c80*/  HADD2.F32 R4, -RZ, R78.H0_H0 ;  /* 0x2000004eff047230 */ /* 0x000fe40000004100 */
[----:B------:R-:W-:Y:S01]  /*0c90*/  HADD2.F32 R63, -RZ, R63.H0_H0 ;  /* 0x2000003fff3f7230 */ /* 0x000fe20000004100 */
[----:B------:R-:W-:Y:S01]  /*0ca0*/  SHF.R.U32.HI R7, RZ, 0x10, R7 ;  /* 0x00000010ff077819 */ /* 0x000fe20000011607 */
[----:B------:R-:W-:Y:S01]  /*0cb0*/  FMUL.FTZ R3, R3, UR32 ;  /* 0x0000002003037c20 */ /* 0x000fe20008410000 */
[-C--:B------:R-:W-:Y:S01]  /*0cc0*/  FMUL.FTZ R6, R6, R61.reuse ;  /* 0x0000003d06067220 */ /* 0x080fe20000410000 */
[----:B------:R-:W-:Y:S01]  /*0cd0*/  FADD.FTZ R46, R46, R61 ;  /* 0x0000003d2e2e7221 */ /* 0x000fe20000010000 */
[----:B------:R-:W-:Y:S01]  /*0ce0*/  FFMA.FTZ R58, R5, R61, R58 ;  /* 0x0000003d053a7223 */ /* 0x000fe2000001003a */
[----:B------:R-:W-:Y:S02]  /*0cf0*/  HADD2.F32 R61, -RZ, R101.H0_H0 ;  /* 0x20000065ff3d7230 */ /* 0x000fe40000004100 */
[----:B------:R-:W-:Y:S01]  /*0d00*/  FMUL.FTZ R8, R8, UR32 ;  /* 0x0000002008087c20 */ /* 0x000fe20008410000 */
[----:B------:R-:W-:-:S02]  /*0d10*/  HADD2.F32 R10, -RZ, R10.H0_H0 ;  /* 0x2000000aff0a7230 */ /* 0x000fc40000004100 */
[-C--:B------:R-:W-:Y:S01]  /*0d20*/  FMUL.FTZ R4, R4, R63.reuse ;  /* 0x0000003f04047220 */ /* 0x080fe20000410000 */
[----:B------:R-:W-:Y:S02]  /*0d30*/  HADD2.F32 R9, -RZ, R60.H0_H0 ;  /* 0x2000003cff097230 */ /* 0x000fe40000004100 */
[----:B------:R-:W-:Y:S01]  /*0d40*/  FADD.FTZ R44, R44, R63 ;  /* 0x0000003f2c2c7221 */ /* 0x000fe20000010000 */
[----:B------:R-:W-:Y:S01]  /*0d50*/  FFMA.FTZ R56, R3, R63, R56 ;  /* 0x0000003f03387223 */ /* 0x000fe20000010038 */
[----:B------:R-:W-:Y:S02]  /*0d60*/  HADD2.F32 R63, -RZ, R101.H1_H1 ;  /* 0x30000065ff3f7230 */ /* 0x000fe40000004100 */
[----:B------:R-:W-:Y:S01]  /*0d70*/  FADD.FTZ R45, R45, R10 ;  /* 0x0000000a2d2d7221 */ /* 0x000fe20000010000 */
[----:B------:R-:W-:Y:S02]  /*0d80*/  HADD2.F32 R64, -RZ, R7.H0_H0 ;  /* 0x20000007ff407230 */ /* 0x000fe40000004100 */
[-C--:B------:R-:W-:Y:S01]  /*0d90*/  FMUL.FTZ R7, R61, R10.reuse ;  /* 0x0000000a3d077220 */ /* 0x080fe20000410000 */
[----:B------:R-:W-:Y:S01]  /*0da0*/  FFMA.FTZ R57, R8, R10, R57 ;  /* 0x0000000a08397223 */ /* 0x000fe20000010039 */
[----:B------:R-:W-:Y:S01]  /*0db0*/  FADD.FTZ R10, -R66, R9 ;  /* 0x00000009420a7221 */ /* 0x000fe20000010100 */
[----:B------:R-:W-:Y:S01]  /*0dc0*/  FADD.FTZ R60, RZ, R4 ;  /* 0x00000004ff3c7221 */ /* 0x000fe20000010000 */
[----:B------:R-:W-:Y:S01]  /*0dd0*/  FFMA.FTZ R61, R3, R4, RZ ;  /* 0x00000004033d7223 */ /* 0x000fe200000100ff */
[-C--:B------:R-:W-:Y:S01]  /*0de0*/  FMUL.FTZ R9, R63, R64.reuse ;  /* 0x000000403f097220 */ /* 0x080fe20000410000 */
[----:B------:R-:W-:Y:S01]  /*0df0*/  FMUL.FTZ R10, R10, UR32 ;  /* 0x000000200a0a7c20 */ /* 0x000fe20008410000 */
        /* <DEDUP_REMOVED lines=8> */
.L_x_1158:
[----:B----4-:R-:W-:Y:S05]  /*0e80*/  BSYNC.RECONVERGENT B1 ;  /* 0x0000000000017941 */ /* 0x010fea0003800200 */
.L_x_1157:
        /* <DEDUP_REMOVED lines=14> */
[----:B-1----:R-:W-:Y:S02]  /*0f70*/  HADD2.F32 R60, -RZ, R76.H1_H1 ;  /* 0x3000004cff3c7230 */ /* 0x002fe40000004100 */
[----:B0-----:R-:W-:-:S05]  /*0f80*/  @P0 IMAD.WIDE.U32 R16, R89, 0x8, R16 ;  /* 0x0000000859100825 */ /* 0x001fca00078e0010 */
[----:B------:R0:W5:Y:S02]  /*0f90*/  @P0 LDG.E.64 R84, desc[UR22][R16.64] ;  /* 0x0000001610540981 */ /* 0x000164000c1e1b00 */
[----:B0-----:R-:W-:Y:S01]  /*0fa0*/  HADD2.F32 R17, -RZ, R74.H1_H1 ;  /* 0x3000004aff117230 */ /* 0x001fe20000004100 */
[----:B------:R-:W-:Y:S02]  /*0fb0*/  IADD3 R67, PT, PT, R67, 0x80, RZ ;  /* 0x0000008043437810 */ /* 0x000fe40007ffe0ff */
[----:B------:R-:W-:Y:S02]  /*0fc0*/  IADD3 R62, PT, PT, R62, 0x80, RZ ;  /* 0x000000803e3e7810 */ /* 0x000fe40007ffe0ff */
[----:B------:R-:W-:Y:S02]  /*0fd0*/  IADD3 R89, PT, PT, R89, 0x80, RZ ;  /* 0x0000008059597810 */ /* 0x000fe40007ffe0ff */
[--C-:B---3--:R-:W-:Y:S01]  /*0fe0*/  SHF.R.U64 R88, R14, 0x10, R15.reuse ;  /* 0x000000100e587819 */ /* 0x108fe2000000120f */
[----:B------:R-:W-:Y:S01]  /*0ff0*/  HADD2.F32 R91, -RZ, R15.H0_H0 ;  /* 0x2000000fff5b7230 */ /* 0x000fe20000004100 */
[----:B------:R-:W-:-:S03]  /*1000*/  SHF.R.U32.HI R63, RZ, 0x10, R15 ;  /* 0x00000010ff3f7819 */ /* 0x000fc6000001160f */
[----:B------:R-:W-:Y:S01]  /*1010*/  HADD2.F32 R61, -RZ, R88.H0_H0 ;  /* 0x20000058ff3d7230 */ /* 0x000fe20000004100 */
[----:B----4-:R-:W-:Y:S02]  /*1020*/  MOV R64, R12 ;  /* 0x0000000c00407202 */ /* 0x010fe40000000f00 */
[--C-:B------:R-:W-:Y:S02]  /*1030*/  SHF.R.U64 R20, R12, 0x10, R13.reuse ;  /* 0x000000100c147819 */ /* 0x100fe4000000120d */
[----:B------:R-:W-:Y:S02]  /*1040*/  MOV R65, R13 ;  /* 0x0000000d00417202 */ /* 0x000fe40000000f00 */
[----:B------:R-:W-:Y:S01]  /*1050*/  SHF.R.U32.HI R18, RZ, 0x10, R13 ;  /* 0x00000010ff127819 */ /* 0x000fe2000001160d */
[----:B------:R-:W-:Y:S02]  /*1060*/  HADD2.F32 R13, -RZ, R14.H0_H0 ;  /* 0x2000000eff0d7230 */ /* 0x000fe40000004100 */
[----:B------:R-:W-:-:S02]  /*1070*/  HADD2.F32 R12, -RZ, R73.H1_H1 ;  /* 0x30000049ff0c7230 */ /* 0x000fc40000004100 */
[----:B------:R-:W-:Y:S02]  /*1080*/  HADD2.F32 R15, -RZ, R64.H0_H0 ;  /* 0x20000040ff0f7230 */ /* 0x000fe40000004100 */
[C---:B------:R-:W-:Y:S01]  /*1090*/  FADD.FTZ R13, -R66.reuse, R13 ;  /* 0x0000000d420d7221 */ /* 0x040fe20000010100 */
[----:B------:R-:W-:Y:S01]  /*10a0*/  FADD.FTZ R16, -R66, R61 ;  /* 0x0000003d42107221 */ /* 0x000fe20000010100 */
[----:B------:R-:W-:Y:S02]  /*10b0*/  HADD2.F32 R64, -RZ, R18.H0_H0 ;  /* 0x20000012ff407230 */ /* 0x000fe40000004100 */
[----:B------:R-:W-:Y:S02]  /*10c0*/  HADD2.F32 R20, -RZ, R20.H0_H0 ;  /* 0x20000014ff147230 */ /* 0x000fe40000004100 */
[----:B------:R-:W-:Y:S01]  /*10d0*/  FMUL.FTZ R12, R12, R15 ;  /* 0x0000000f0c0c7220 */ /* 0x000fe20000410000 */
[----:B------:R-:W-:Y:S01]  /*10e0*/  FMUL.FTZ R13, R13, UR32 ;  /* 0x000000200d0d7c20 */ /* 0x000fe20008410000 */
[----:B------:R-:W-:-:S02]  /*10f0*/  HADD2.F32 R63, -RZ, R63.H0_H0 ;  /* 0x2000003fff3f7230 */ /* 0x000fc40000004100 */
[----:B------:R-:W-:Y:S01]  /*1100*/  FMUL.FTZ R16, R16, UR32 ;  /* 0x0000002010107c20 */ /* 0x000fe20008410000 */
[----:B------:R-:W-:Y:S01]  /*1110*/  FMUL.FTZ R18, R60, R64 ;  /* 0x000000403c127220 */ /* 0x000fe20000410000 */
[----:B------:R-:W-:Y:S02]  /*1120*/  HADD2.F32 R14, -RZ, R75.H1_H1 ;  /* 0x3000004bff0e7230 */ /* 0x000fe40000004100 */
[----:B------:R-:W-:Y:S01]  /*1130*/  FMUL.FTZ R17, R17, R20 ;  /* 0x0000001411117220 */ /* 0x000fe20000410000 */
[----:B------:R-:W-:Y:S02]  /*1140*/  HADD2.F32 R65, -RZ, R65.H0_H0 ;  /* 0x20000041ff417230 */ /* 0x000fe40000004100 */
[----:B------:R-:W-:Y:S01]  /*1150*/  FADD.FTZ R60, R103, R12 ;  /* 0x0000000c673c7221 */ /* 0x000fe20000010000 */
[----:B------:R-:W-:Y:S01]  /*1160*/  FADD.FTZ R91, -R66, R91 ;  /* 0x0000005b425b7221 */ /* 0x000fe20000010100 */
[----:B------:R-:W-:Y:S01]  /*1170*/  FFMA.FTZ R61, R13, R12, R104 ;  /* 0x0000000c0d3d7223 */ /* 0x000fe20000010068 */
[----:B------:R-:W-:Y:S01]  /*1180*/  FADD.FTZ R41, R41, R20 ;  /* 0x0000001429297221 */ /* 0x000fe20000010000 */
[----:B------:R-:W-:Y:S01]  /*1190*/  FFMA.FTZ R53, R16, R20, R53 ;  /* 0x0000001410357223 */ /* 0x000fe20000010035 */
[----:B------:R-:W-:Y:S01]  /*11a0*/  FADD.FTZ R20, -R66, R63 ;  /* 0x0000003f42147221 */ /* 0x000fe20000010100 */
[----:B------:R-:W-:Y:S01]  /*11b0*/  FADD.FTZ R40, R40, R15 ;  /* 0x0000000f28287221 */ /* 0x000fe20000010000 */
[----:B------:R-:W-:Y:S01]  /*11c0*/  FFMA.FTZ R52, R13, R15, R52 ;  /* 0x0000000f0d347223 */ /* 0x000fe20000010034 */
[----:B------:R-:W-:Y:S01]  /*11d0*/  FADD.FTZ R63, R60, R17 ;  /* 0x000000113c3f7221 */ /* 0x000fe20000010000 */
[----:B------:R-:W-:Y:S01]  /*11e0*/  FMUL.FTZ R15, R91, UR32 ;  /* 0x000000205b0f7c20 */ /* 0x000fe20008410000 */
[----:B------:R-:W-:Y:S01]  /*11f0*/  FMUL.FTZ R14, R14, R65 ;  /* 0x000000410e0e7220 */ /* 0x000fe20000410000 */
[----:B------:R-:W-:Y:S01]  /*1200*/  FFMA.FTZ R60, R16, R17, R61 ;  /* 0x00000011103c7223 */ /* 0x000fe2000001003d */
[----:B------:R-:W-:-:S02]  /*1210*/  FMUL.FTZ R20, R20, UR32 ;  /* 0x0000002014147c20 */ /* 0x000fc40008410000 */
[----:B------:R-:W-:Y:S01]  /*1220*/  FADD.FTZ R63, R63, R14 ;  /* 0x0000000e3f3f7221 */ /* 0x000fe20000010000 */
[C---:B------:R-:W-:Y:S01]  /*1230*/  FFMA.FTZ R61, R15.reuse, R14, R60 ;  /* 0x0000000e0f3d7223 */ /* 0x040fe2000001003c */
[----:B------:R-:W-:Y:S01]  /*1240*/  FADD.FTZ R42, R42, R65 ;  /* 0x000000412a2a7221 */ /* 0x000fe20000010000 */
[----:B------:R-:W-:Y:S01]  /*1250*/  FFMA.FTZ R54, R15, R65, R54 ;  /* 0x000000410f367223 */ /* 0x000fe20000010036 */
[----:B------:R-:W-:Y:S01]  /*1260*/  FADD.FTZ R43, R43, R64 ;  /* 0x000000402b2b7221 */ /* 0x000fe20000010000 */
[C---:B------:R-:W-:Y:S01]  /*1270*/  FFMA.FTZ R55, R20.reuse, R64, R55 ;  /* 0x0000004014377223 */ /* 0x040fe20000010037 */
[----:B------:R-:W-:Y:S01]  /*1280*/  FADD.FTZ R103, R63, R18 ;  /* 0x000000123f677221 */ /* 0x000fe20000010000 */
[----:B------:R-:W-:-:S07]  /*1290*/  FFMA.FTZ R104, R20, R18, R61 ;  /* 0x0000001214687223 */ /* 0x000fce000001003d */
.L_x_1160:
[----:B------:R-:W-:Y:S05]  /*12a0*/  BSYNC.RECONVERGENT B1 ;  /* 0x0000000000017941 */ /* 0x000fea0003800200 */
.L_x_1159:
[----:B------:R-:W-:Y:S05]  /*12b0*/  @!P2 BRA `(.L_x_1161) ;  /* 0x0000000400f0a947 */ /* 0x000fea0003800000 */
[----:B------:R-:W0:Y:S08]  /*12c0*/  LDC.64 R60, c[0x0][0x428] ;  /* 0x00010a00ff3c7b82 */ /* 0x000e300000000a00 */
[----:B------:R-:W1:Y:S01]  /*12d0*/  LDC.64 R22, c[0x0][0x3a8] ;  /* 0x0000ea00ff167b82 */ /* 0x000e620000000a00 */
[----:B0-----:R-:W-:Y:S01]  /*12e0*/  IMAD.WIDE.U32 R68, R62, 0x8, R60 ;  /* 0x000000083e447825 */ /* 0x001fe200078e003c */
[----:B------:R-:W-:-:S06]  /*12f0*/  ISETP.NE.U32.AND P0, PT, RZ, UR26, PT ;  /* 0x0000001aff007c0c */ /* 0x000fcc000bf05070 */
[----:B------:R-:W0:Y:S01]  /*1300*/  LDC.64 R62, c[0x0][0x3b0] ;  /* 0x0000ec00ff3e7b82 */ /* 0x000e220000000a00 */
[----:B-1----:R-:W-:Y:S02]  /*1310*/  IMAD.WIDE.U32 R60, R89, 0x8, R22 ;  /* 0x00000008593c7825 */ /* 0x002fe400078e0016 */
[----:B------:R-:W2:Y:S04]  /*1320*/  LDG.E.64 R22, desc[UR22][R68.64] ;  /* 0x0000001644167981 */ /* 0x000ea8000c1e1b00 */
[----:B------:R-:W3:Y:S01]  /*1330*/  LDG.E.64 R60, desc[UR22][R60.64] ;  /* 0x000000163c3c7981 */ /* 0x000ee2000c1e1b00 */
[----:B------:R-:W-:Y:S01]  /*1340*/  ISETP.NE.AND.EX P0, PT, RZ, UR27, PT, P0 ;  /* 0x0000001bff007c0c */ /* 0x000fe2000bf05300 */
[----:B0-----:R-:W-:-:S12]  /*1350*/  IMAD.WIDE.U32 R62, R67, 0x4, R62 ;  /* 0x00000004433e7825 */ /* 0x001fd800078e003e */
[----:B------:R-:W0:Y:S01]  /*1360*/  @P0 LDC.64 R64, c[0x0][0x438] ;  /* 0x00010e00ff400b82 */ /* 0x000e220000000a00 */
[----:B------:R1:W5:Y:S01]  /*1370*/  LDG.E R19, desc[UR22][R62.64] ;  /* 0x000000163e137981 */ /* 0x000362000c1e1900 */
[----:B0-----:R-:W-:-:S05]  /*1380*/  @P0 IMAD.WIDE.U32 R64, R89, 0x8, R64 ;  /* 0x0000000859400825 */ /* 0x001fca00078e0040 */
[----:B------:R0:W5:Y:S01]  /*1390*/  @P0 LDG.E.64 R86, desc[UR22][R64.64] ;  /* 0x0000001640560981 */ /* 0x000162000c1e1b00 */
[--C-:B--2---:R-:W-:Y:S02]  /*13a0*/  SHF.R.U64 R68, R22, 0x10, R23.reuse ;  /* 0x0000001016447819 */ /* 0x104fe40000001217 */
[----:B------:R-:W-:Y:S02]  /*13b0*/  MOV R71, R23 ;  /* 0x0000001700477202 */ /* 0x000fe40000000f00 */
[----:B------:R-:W-:Y:S01]  /*13c0*/  SHF.R.U32.HI R67, RZ, 0x10, R23 ;  /* 0x00000010ff437819 */ /* 0x000fe20000011617 */
[----:B---3--:R-:W-:Y:S01]  /*13d0*/  HADD2.F32 R21, -RZ, R60.H0_H0 ;  /* 0x2000003cff157230 */ /* 0x008fe20000004100 */
[--C-:B------:R-:W-:Y:S02]  /*13e0*/  SHF.R.U32.HI R23, RZ, 0x10, R61.reuse ;  /* 0x00000010ff177819 */ /* 0x100fe4000001163d */
[----:B------:R-:W-:Y:S02]  /*13f0*/  MOV R70, R22 ;  /* 0x0000001600467202 */ /* 0x000fe40000000f00 */
[----:B------:R-:W-:Y:S01]  /*1400*/  SHF.R.U64 R72, R60, 0x10, R61 ;  /* 0x000000103c487819 */ /* 0x000fe2000000123d */
[----:B------:R-:W-:-:S02]  /*1410*/  HADD2.F32 R69, -RZ, R61.H0_H0 ;  /* 0x2000003dff457230 */ /* 0x000fc40000004100 */
[C---:B------:R-:W-:Y:S01]  /*1420*/  FADD.FTZ R21, -R66.reuse, R21 ;  /* 0x0000001542157221 */ /* 0x040fe20000010100 */
[----:B-1----:R-:W-:Y:S02]  /*1430*/  HADD2.F32 R63, -RZ, R23.H0_H0 ;  /* 0x20000017ff3f7230 */ /* 0x002fe40000004100 */
[----:B------:R-:W-:Y:S02]  /*1440*/  HADD2.F32 R22, -RZ, R77.H1_H1 ;  /* 0x3000004dff167230 */ /* 0x000fe40000004100 */
[----:B------:R-:W-:Y:S02]  /*1450*/  HADD2.F32 R61, -RZ, R72.H0_H0 ;  /* 0x20000048ff3d7230 */ /* 0x000fe40000004100 */
[----:B------:R-:W-:Y:S02]  /*1460*/  HADD2.F32 R23, -RZ, R70.H0_H0 ;  /* 0x20000046ff177230 */ /* 0x000fe40000004100 */
[----:B------:R-:W-:Y:S01]  /*1470*/  FMUL.FTZ R21, R21, UR32 ;  /* 0x0000002015157c20 */ /* 0x000fe20008410000 */
[----:B------:R-:W-:Y:S01]  /*1480*/  FADD.FTZ R60, -R66, R69 ;  /* 0x00000045423c7221 */ /* 0x000fe20000010100 */
[----:B------:R-:W-:-:S02]  /*1490*/  HADD2.F32 R69, -RZ, R92.H1_H1 ;  /* 0x3000005cff457230 */ /* 0x000fc40000004100 */
[C---:B------:R-:W-:Y:S01]  /*14a0*/  FADD.FTZ R61, -R66.reuse, R61 ;  /* 0x0000003d423d7221 */ /* 0x040fe20000010100 */
[----:B------:R-:W-:Y:S02]  /*14b0*/  HADD2.F32 R62, -RZ, R68.H0_H0 ;  /* 0x20000044ff3e7230 */ /* 0x000fe40000004100 */
[----:B------:R-:W-:Y:S01]  /*14c0*/  FADD.FTZ R72, -R66, R63 ;  /* 0x0000003f42487221 */ /* 0x000fe20000010100 */
[-C--:B------:R-:W-:Y:S01]  /*14d0*/  FMUL.FTZ R22, R22, R23.reuse ;  /* 0x0000001716167220 */ /* 0x080fe20000410000 */
[----:B------:R-:W-:Y:S02]  /*14e0*/  HADD2.F32 R63, -RZ, R93.H1_H1 ;  /* 0x3000005dff3f7230 */ /* 0x000fe40000004100 */
[----:B------:R-:W-:Y:S01]  /*14f0*/  FADD.FTZ R36, R36, R23 ;  /* 0x0000001724247221 */ /* 0x000fe20000010000 */
[----:B------:R-:W-:Y:S02]  /*1500*/  HADD2.F32 R71, -RZ, R71.H0_H0 ;  /* 0x20000047ff477230 */ /* 0x000fe40000004100 */
[----:B------:R-:W-:Y:S01]  /*1510*/  FFMA.FTZ R48, R21, R23, R48 ;  /* 0x0000001715307223 */ /* 0x000fe20000010030 */
        /* <DEDUP_REMOVED lines=10> */
[----:B0-----:R-:W-:Y:S02]  /*15c0*/  HADD2.F32 R64, -RZ, R67.H0_H0 ;  /* 0x20000043ff407230 */ /* 0x001fe40000004100 */
[----:B------:R-:W-:Y:S01]  /*15d0*/  FFMA.FTZ R104, R70, R69, R104 ;  /* 0x0000004546687223 */ /* 0x000fe20000010068 */
[----:B------:R-:W-:Y:S01]  /*15e0*/  FMUL.FTZ R72, R72, UR32 ;  /* 0x0000002048487c20 */ /* 0x000fe20008410000 */
[----:B------:R-:W-:Y:S01]  /*15f0*/  FADD.FTZ R60, R61, R68 ;  /* 0x000000443d3c7221 */ /* 0x000fe20000010000 */
[----:B------:R-:W-:Y:S01]  /*1600*/  FMUL.FTZ R71, R71, R64 ;  /* 0x0000004047477220 */ /* 0x000fe20000410000 */
        /* <DEDUP_REMOVED lines=8> */
.L_x_1156:
        /* <DEDUP_REMOVED lines=15> */
[----:B------:R-:W-:Y:S02]  /*1780*/  @P0 LEA.HI.SX32 R97, R61, R88, 0x1e ;  /* 0x000000583d610211 */ /* 0x000fe400078ff2ff */
[----:B------:R-:W-:Y:S01]  /*1790*/  MOV R103, R95 ;  /* 0x0000005f00677202 */ /* 0x000fe20000000f00 */
        /* <DEDUP_REMOVED lines=11> */
[----:B------:R-:W-:Y:S02]  /*1850*/  MOV R103, RZ ;  /* 0x000000ff00677202 */ /* 0x000fe40000000f00 */
[----:B------:R-:W-:Y:S02]  /*1860*/  MOV R104, RZ ;  /* 0x000000ff00687202 */ /* 0x000fe40000000f00 */
[----:B------:R-:W-:-:S07]  /*1870*/  @P1 IADD3 R97, PT, PT, R97, 0x80, RZ ;  /* 0x0000008061611810 */ /* 0x000fce0007ffe0ff */
[----:B--2---:R-:W-:Y:S05]  /*1880*/  @!P2 BRA `(.L_x_1161) ;  /* 0x00000000007ca947 */ /* 0x004fea0003800000 */
[----:B------:R-:W0:Y:S02]  /*1890*/  LDC.64 R60, c[0x0][0x3b0] ;  /* 0x0000ec00ff3c7b82 */ /* 0x000e240000000a00 */
[----:B0-----:R-:W-:-:S05]  /*18a0*/  IMAD.WIDE.U32 R60, R97, 0x4, R60 ;  /* 0x00000004613c7825 */ /* 0x001fca00078e003c */
[----:B------:R1:W5:Y:S01]  /*18b0*/  LDG.E R19, desc[UR22][R60.64] ;  /* 0x000000163c137981 */ /* 0x000362000c1e1900 */
[----:B------:R-:W-:Y:S05]  /*18c0*/  BRA `(.L_x_1161) ;  /* 0x00000000006c7947 */ /* 0x000fea0003800000 */
.L_x_1162:
[C---:B------:R-:W-:Y:S02]  /*18d0*/  ISETP.GE.U32.AND P3, PT, R0.reuse, 0x80, PT ;  /* 0x000000800000780c */ /* 0x040fe40003f66070 */
[C---:B------:R-:W-:Y:S02]  /*18e0*/  ISETP.GE.U32.AND P1, PT, R0.reuse, 0x100, PT ;  /* 0x000001000000780c */ /* 0x040fe40003f26070 */
[----:B------:R-:W-:-:S09]  /*18f0*/  ISETP.GE.U32.AND P2, PT, R0, 0x180, PT ;  /* 0x000001800000780c */ /* 0x000fd20003f46070 */
[----:B------:R-:W0:Y:S08]  /*1900*/  @P3 LDC.64 R64, c[0x0][0x3b0] ;  /* 0x0000ec00ff403b82 */ /* 0x000e300000000a00 */
[----:B------:R-:W1:Y:S08]  /*1910*/  @P3 LDC.64 R62, c[0x0][0x438] ;  /* 0x00010e00ff3e3b82 */ /* 0x000e700000000a00 */
[----:B------:R-:W2:Y:S08]  /*1920*/  @P1 LDC.64 R90, c[0x0][0x3b0] ;  /* 0x0000ec00ff5a1b82 */ /* 0x000eb00000000a00 */
[----:B------:R-:W3:Y:S01]  /*1930*/  @P1 LDC.64 R88, c[0x0][0x438] ;  /* 0x00010e00ff581b82 */ /* 0x000ee20000000a00 */
[C---:B0-----:R-:W-:Y:S01]  /*1940*/  @P3 IMAD.WIDE.U32 R64, R97.reuse, 0x4, R64 ;  /* 0x0000000461403825 */ /* 0x041fe200078e0040 */
[----:B------:R-:W-:-:S04]  /*1950*/  @P3 IADD3 R97, PT, PT, R97, 0x80, RZ ;  /* 0x0000008061613810 */ /* 0x000fc80007ffe0ff */
[----:B------:R0:W5:Y:S02]  /*1960*/  @P3 LDG.E R2, desc[UR22][R64.64] ;  /* 0x0000001640023981 */ /* 0x000164000c1e1900 */
[----:B------:R-:W4:Y:S01]  /*1970*/  @P2 LDC.64 R60, c[0x0][0x3b0] ;  /* 0x0000ec00ff3c2b82 */ /* 0x000f220000000a00 */
[C---:B-1----:R-:W-:Y:S01]  /*1980*/  @P3 IMAD.WIDE.U32 R62, R103.reuse, 0x8, R62 ;  /* 0x00000008673e3825 */ /* 0x042fe200078e003e */
[----:B------:R-:W-:-:S04]  /*1990*/  @P3 IADD3 R103, PT, PT, R103, 0x80, RZ ;  /* 0x0000008067673810 */ /* 0x000fc80007ffe0ff */
[----:B------:R0:W5:Y:S02]  /*19a0*/  @P3 LDG.E.64 R82, desc[UR22][R62.64] ;  /* 0x000000163e523981 */ /* 0x000164000c1e1b00 */
[----:B------:R-:W1:Y:S01]  /*19b0*/  @P2 LDC.64 R66, c[0x0][0x438] ;  /* 0x00010e00ff422b82 */ /* 0x000e620000000a00 */
[C---:B--2---:R-:W-:Y:S01]  /*19c0*/  @P1 IMAD.WIDE.U32 R90, R97.reuse, 0x4, R90 ;  /* 0x00000004615a1825 */ /* 0x044fe200078e005a */
[----:B------:R-:W-:-:S04]  /*19d0*/  @P1 IADD3 R97, PT, PT, R97, 0x80, RZ ;  /* 0x0000008061611810 */ /* 0x000fc80007ffe0ff */
[----:B------:R0:W5:Y:S01]  /*19e0*/  @P1 LDG.E R11, desc[UR22][R90.64] ;  /* 0x000000165a0b1981 */ /* 0x000162000c1e1900 */
[C---:B---3--:R-:W-:Y:S01]  /*19f0*/  @P1 IMAD.WIDE.U32 R88, R103.reuse, 0x8, R88 ;  /* 0x0000000867581825 */ /* 0x048fe200078e0058 */
[----:B------:R-:W-:-:S04]  /*1a00*/  @P1 IADD3 R103, PT, PT, R103, 0x80, RZ ;  /* 0x0000008067671810 */ /* 0x000fc80007ffe0ff */
[----:B------:R0:W5:Y:S01]  /*1a10*/  @P1 LDG.E.64 R84, desc[UR22][R88.64] ;  /* 0x0000001658541981 */ /* 0x000162000c1e1b00 */
[----:B----4-:R-:W-:-:S05]  /*1a20*/  @P2 IMAD.WIDE.U32 R60, R97, 0x4, R60 ;  /* 0x00000004613c2825 */ /* 0x010fca00078e003c */
[----:B------:R0:W5:Y:S01]  /*1a30*/  @P2 LDG.E R19, desc[UR22][R60.64] ;  /* 0x000000163c132981 */ /* 0x000162000c1e1900 */
[----:B-1----:R-:W-:-:S05]  /*1a40*/  @P2 IMAD.WIDE.U32 R66, R103, 0x8, R66 ;  /* 0x0000000867422825 */ /* 0x002fca00078e0042 */
[----:B------:R0:W5:Y:S01]  /*1a50*/  @P2 LDG.E.64 R86, desc[UR22][R66.64] ;  /* 0x0000001642562981 */ /* 0x000162000c1e1b00 */
[----:B------:R-:W-:Y:S02]  /*1a60*/  MOV R103, RZ ;  /* 0x000000ff00677202 */ /* 0x000fe40000000f00 */
[----:B------:R-:W-:-:S07]  /*1a70*/  MOV R104, RZ ;  /* 0x000000ff00687202 */ /* 0x000fce0000000f00 */
.L_x_1161:
[----:B------:R-:W-:Y:S05]  /*1a80*/  BSYNC.RECONVERGENT B0 ;  /* 0x0000000000007941 */ /* 0x000fea0003800200 */
.L_x_1155:
[----:B01----:R-:W0:Y:S01]  /*1a90*/  SHFL.DOWN PT, R60, R103, 0x10, 0x1f ;  /* 0x0a001f00673c7f89 */ /* 0x003e2200000e0000 */
        /* <DEDUP_REMOVED lines=31> */
.L_x_1164:
[----:B------:R-:W-:Y:S05]  /*1c90*/  BSYNC.RECONVERGENT B0 ;  /* 0x0000000000007941 */ /* 0x000fea0003800200 */
.L_x_1163:
        /* <DEDUP_REMOVED lines=44> */
.L_x_1167:
        /* <DEDUP_REMOVED lines=12> */
[----:B------:R-:W-:Y:S02]  /*2020*/  @P4 HADD2.F32 R63, -RZ, R80.H0_H0 ;  /* 0x20000050ff3f4230 */ /* 0x000fe40000004100 */
[----:B------:R-:W-:Y:S02]  /*2030*/  @P4 HADD2.F32 R60, -RZ, R105.H0_H0 ;  /* 0x20000069ff3c4230 */ /* 0x000fe40000004100 */
[----:B------:R-:W-:-:S04]  /*2040*/  FMUL.FTZ R61, R61, UR25 ;  /* 0x000000193d3d7c20 */ /* 0x000fc80008410000 */
[----:B------:R-:W-:Y:S01]  /*2050*/  FMUL.FTZ R66, R61, UR24 ;  /* 0x000000183d427c20 */ /* 0x000fe20008410000 */
[----:B------:R-:W-:-:S03]  /*2060*/  MOV R61, RZ ;  /* 0x000000ff003d7202 */ /* 0x000fc60000000f00 */
[C---:B------:R-:W-:Y:S01]  /*2070*/  @P4 FMUL.FTZ R62, R66.reuse, R63 ;  /* 0x0000003f423e4220 */ /* 0x040fe20000410000 */
[----:B------:R-:W-:-:S04]  /*2080*/  @P4 FMUL.FTZ R61, R66, R60 ;  /* 0x0000003c423d4220 */ /* 0x000fc80000410000 */
[----:B------:R-:W-:Y:S01]  /*2090*/  F2FP.F16.F32.PACK_AB R62, RZ, R62 ;  /* 0x0000003eff3e723e */ /* 0x000fe200000000ff */
[----:B------:R-:W-:-:S03]  /*20a0*/  FADD.FTZ R32, R32, R61 ;  /* 0x0000003d20207221 */ /* 0x000fc60000010000 */
[----:B------:R-:W-:-:S07]  /*20b0*/  PRMT R73, R62, 0x7610, R73 ;  /* 0x000076103e497816 */ /* 0x000fce0000000049 */
.L_x_1170:
        /* <DEDUP_REMOVED lines=18> */
.L_x_1171:
        /* <DEDUP_REMOVED lines=9> */
[----:B------:R-:W-:Y:S02]  /*2270*/  @P0 HADD2.F32 R60, -RZ, R105.H1_H1 ;  /* 0x30000069ff3c0230 */ /* 0x000fe40000004100 */
        /* <DEDUP_REMOVED lines=8> */
.L_x_1172:
        /* <DEDUP_REMOVED lines=8> */
[----:B------:R-:W-:Y:S02]  /*2380*/  @P0 HADD2.F32 R63, -RZ, R102.H1_H1 ;  /* 0x30000066ff3f0230 */ /* 0x000fe40000004100 */
        /* <DEDUP_REMOVED lines=8> */
[----:B------:R-:W-:Y:S01]  /*2410*/  PRMT R76, R62, 0x7610, R76 ;  /* 0x000076103e4c7816 */ /* 0x000fe2000000004c */
[----:B------:R-:W-:Y:S06]  /*2420*/  BRA `(.L_x_1173) ;  /* 0x0000000c00907947 */ /* 0x000fec0003800000 */
.L_x_1169:
        /* <DEDUP_REMOVED lines=18> */
[----:B------:R-:W-:Y:S02]  /*2550*/  @P4 HADD2.F32 R91, -RZ, R80.H0_H0 ;  /* 0x20000050ff5b4230 */ /* 0x000fe40000004100 */
[----:B------:R-:W-:-:S03]  /*2560*/  @P4 HADD2.F32 R89, -RZ, R105.H0_H0 ;  /* 0x20000069ff594230 */ /* 0x000fc60000004100 */
[-C--:B------:R-:W-:Y:S02]  /*2570*/  @P4 FMUL.FTZ R62, R91, R60.reuse ;  /* 0x0000003c5b3e4220 */ /* 0x080fe40000410000 */
[----:B------:R-:W-:-:S03]  /*2580*/  @P4 FMUL.FTZ R61, R89, R60 ;  /* 0x0000003c593d4220 */ /* 0x000fc60000410000 */
[----:B------:R-:W-:Y:S01]  /*2590*/  F2FP.F16.F32.PACK_AB R62, RZ, R62 ;  /* 0x0000003eff3e723e */ /* 0x000fe200000000ff */
[----:B------:R-:W-:-:S03]  /*25a0*/  FADD.FTZ R32, R32, R61 ;  /* 0x0000003d20207221 */ /* 0x000fc60000010000 */
[----:B------:R-:W-:-:S07]  /*25b0*/  PRMT R73, R62, 0x7610, R73 ;  /* 0x000076103e497816 */ /* 0x000fce0000000049 */
.L_x_1174:
[----:B------:R-:W-:Y:S01]  /*25c0*/  F2FP.F16.F32.PACK_AB R60, RZ, R63 ;  /* 0x0000003fff3c723e */ /* 0x000fe200000000ff */
[----:B------:R-:W-:Y:S01]  /*25d0*/  FMUL.FTZ R91, R90, UR32 ;  /* 0x000000205a5b7c20 */ /* 0x000fe20008410000 */
[----:B------:R-:W-:Y:S01]  /*25e0*/  FMUL.FTZ R89, R95, UR32 ;  /* 0x000000205f597c20 */ /* 0x000fe20008410000 */
[----:B------:R-:W-:Y:S01]  /*25f0*/  FSEL R66, R66, RZ, P0 ;  /* 0x000000ff42427208 */ /* 0x000fe20000000000 */
[----:B------:R-:W-:Y:S06]  /*2600*/  BRA.U !UP3, `(.L_x_1175) ;  /* 0x000000010b2c7547 */ /* 0x000fec000b800000 */
[----:B-----5:R-:W-:Y:S01]  /*2610*/  LOP3.LUT P4, RZ, R2, 0xff00, RZ, 0xc0, !PT ;  /* 0x0000ff0002ff7812 */ /* 0x020fe2000788c0ff */
[----:B------:R-:W-:Y:S01]  /*2620*/  FMUL.FTZ R61, R66, UR25 ;  /* 0x00000019423d7c20 */ /* 0x000fe20008410000 */
[----:B------:R-:W-:-:S03]  /*2630*/  CS2R R62, SRZ ;  /* 0x00000000003e7805 */ /* 0x000fc6000001ff00 */
        /* <DEDUP_REMOVED lines=8> */
.L_x_1175:
[----:B------:R-:W-:Y:S02]  /*26c0*/  F2FP.F16.F32.PACK_AB R90, RZ, R66 ;  /* 0x00000042ff5a723e */ /* 0x000fe400000000ff */
[----:B------:R-:W-:Y:S02]  /*26d0*/  FSEL R89, R89, RZ, P0 ;  /* 0x000000ff59597208 */ /* 0x000fe40000000000 */
[----:B------:R-:W-:Y:S01]  /*26e0*/  FSEL R63, R91, RZ, P0 ;  /* 0x000000ff5b3f7208 */ /* 0x000fe20000000000 */
[----:B------:R-:W-:Y:S06]  /*26f0*/  BRA.U !UP3, `(.L_x_1176) ;  /* 0x000000010b307547 */ /* 0x000fec000b800000 */
[----:B-----5:R-:W-:Y:S01]  /*2700*/  LOP3.LUT P0, RZ, R2, 0xff0000, RZ, 0xc0, !PT ;  /* 0x00ff000002ff7812 */ /* 0x020fe2000780c0ff */
[----:B------:R-:W-:Y:S01]  /*2710*/  FMUL.FTZ R61, R63, UR25 ;  /* 0x000000193f3d7c20 */ /* 0x000fe20008410000 */
[----:B------:R-:W-:-:S03]  /*2720*/  HFMA2 R62, -RZ, RZ, 0, 0 ;  /* 0x00000000ff3e7431 */ /* 0x000fc600000001ff */
[----:B------:R-:W-:Y:S01]  /*2730*/  FMUL.FTZ R66, R61, UR24 ;  /* 0x000000183d427c20 */ /* 0x000fe20008410000 */
[----:B------:R-:W-:-:S07]  /*2740*/  MOV R61, RZ ;  /* 0x000000ff003d7202 */ /* 0x000fce0000000f00 */
[----:B------:R-:W-:Y:S02]  /*2750*/  @P0 HADD2.F32 R95, -RZ, R81.H0_H0 ;  /* 0x20000051ff5f0230 */ /* 0x000fe40000004100 */
[----:B------:R-:W-:-:S03]  /*2760*/  @P0 HADD2.F32 R91, -RZ, R105.H1_H1 ;  /* 0x30000069ff5b0230 */ /* 0x000fc60000004100 */
[-C--:B------:R-:W-:Y:S02]  /*2770*/  @P0 FMUL.FTZ R62, R95, R66.reuse ;  /* 0x000000425f3e0220 */ /* 0x080fe40000410000 */
[----:B------:R-:W-:-:S03]  /*2780*/  @P0 FMUL.FTZ R61, R91, R66 ;  /* 0x000000425b3d0220 */ /* 0x000fc60000410000 */
[----:B------:R-:W-:Y:S01]  /*2790*/  F2FP.F16.F32.PACK_AB R62, RZ, R62 ;  /* 0x0000003eff3e723e */ /* 0x000fe200000000ff */
[----:B------:R-:W-:-:S03]  /*27a0*/  FADD.FTZ R34, R34, R61 ;  /* 0x0000003d22227221 */ /* 0x000fc60000010000 */
[----:B------:R-:W-:-:S07]  /*27b0*/  PRMT R75, R62, 0x7610, R75 ;  /* 0x000076103e4b7816 */ /* 0x000fce000000004b */
.L_x_1176:
[----:B------:R-:W-:Y:S02]  /*27c0*/  F2FP.F16.F32.PACK_AB R63, RZ, R63 ;  /* 0x0000003fff3f723e */ /* 0x000fe400000000ff */
[----:B------:R-:W-:Y:S02]  /*27d0*/  F2FP.F16.F32.PACK_AB R61, RZ, R89 ;  /* 0x00000059ff3d723e */ /* 0x000fe400000000ff */
[----:B------:R-:W-:Y:S02]  /*27e0*/  PRMT R77, R60, 0x7610, R77 ;  /* 0x000076103c4d7816 */ /* 0x000fe4000000004d */
[----:B------:R-:W-:Y:S02]  /*27f0*/  PRMT R92, R90, 0x7610, R92 ;  /* 0x000076105a5c7816 */ /* 0x000fe4000000005c */
[----:B------:R-:W-:Y:S02]  /*2800*/  PRMT R93, R63, 0x7610, R93 ;  /* 0x000076103f5d7816 */ /* 0x000fe4000000005d */
[----:B------:R-:W-:Y:S01]  /*2810*/  PRMT R94, R61, 0x7610, R94 ;  /* 0x000076103d5e7816 */ /* 0x000fe2000000005e */
[----:B------:R-:W-:Y:S06]  /*2820*/  BRA.U !UP3, `(.L_x_1173) ;  /* 0x000000090b907547 */ /* 0x000fec000b800000 */
[----:B-----5:R-:W-:Y:S01]  /*2830*/  ISETP.GE.U32.AND P0, PT, R2, 0x1000000, PT ;  /* 0x010000000200780c */ /* 0x020fe20003f06070 */
[----:B------:R-:W-:-:S04]  /*2840*/  FMUL.FTZ R60, R89, UR25 ;  /* 0x00000019593c7c20 */ /* 0x000fc80008410000 */
[----:B------:R-:W-:Y:S01]  /*2850*/  FMUL.FTZ R62, R60, UR24 ;  /* 0x000000183c3e7c20 */ /* 0x000fe20008410000 */
[----:B------:R-:W-:-:S07]  /*2860*/  CS2R R60, SRZ ;  /* 0x00000000003c7805 */ /* 0x000fce000001ff00 */
[----:B------:R-:W-:Y:S02]  /*2870*/  @P0 HADD2.F32 R89, -RZ, R102.H1_H1 ;  /* 0x30000066ff590230 */ /* 0x000fe40000004100 */
[----:B------:R-:W-:-:S03]  /*2880*/  @P0 HADD2.F32 R63, -RZ, R106.H1_H1 ;  /* 0x3000006aff3f0230 */ /* 0x000fc60000004100 */
[-C--:B------:R-:W-:Y:S02]  /*2890*/  @P0 FMUL.FTZ R61, R89, R62.reuse ;  /* 0x0000003e593d0220 */ /* 0x080fe40000410000 */
[----:B------:R-:W-:-:S03]  /*28a0*/  @P0 FMUL.FTZ R60, R63, R62 ;  /* 0x0000003e3f3c0220 */ /* 0x000fc60000410000 */
[----:B------:R-:W-:Y:S01]  /*28b0*/  F2FP.F16.F32.PACK_AB R61, RZ, R61 ;  /* 0x0000003dff3d723e */ /* 0x000fe200000000ff */
[----:B------:R-:W-:-:S03]  /*28c0*/  FADD.FTZ R35, R35, R60 ;  /* 0x0000003c23237221 */ /* 0x000fc60000010000 */
[----:B------:R-:W-:Y:S01]  /*28d0*/  PRMT R76, R61, 0x7610, R76 ;  /* 0x000076103d4c7816 */ /* 0x000fe2000000004c */
[----:B------:R-:W-:Y:S06]  /*28e0*/  BRA `(.L_x_1173) ;  /* 0x0000000800607947 */ /* 0x000fec0003800000 */
.L_x_1168:
[----:B------:R-:W-:-:S04]  /*28f0*/  UISETP.NE.U32.AND UP0, UPT, UR4, URZ, UPT ;  /* 0x000000ff0400728c */ /* 0x000fc8000bf05070 */
[----:B------:R-:W-:-:S09]  /*2900*/  UISETP.NE.AND.EX UP0, UPT, UR5, URZ, UPT, UP0 ;  /* 0x000000ff0500728c */ /* 0x000fd2000bf05300 */
[----:B------:R-:W-:Y:S05]  /*2910*/  BRA.U UP0, `(.L_x_1177) ;  /* 0x0000000500187547 */ /* 0x000fea000b800000 */
[----:B------:R-:W-:Y:S01]  /*2920*/  ISETP.LT.AND P0, PT, RZ, UR33, PT ;  /* 0x00000021ff007c0c */ /* 0x000fe2000bf01270 */
[----:B------:R-:W-:-:S12]  /*2930*/  BRA.U !UP3, `(.L_x_1178) ;  /* 0x000000010b407547 */ /* 0x000fd8000b800000 */
[----:B------:R-:W-:Y:S01]  /*2940*/  @P0 FFMA.FTZ R61, R3, UR7, R64 ;  /* 0x00000007033d0c23 */ /* 0x000fe20008010040 */
[----:B-----5:R-:W-:Y:S01]  /*2950*/  LOP3.LUT P4, RZ, R2, 0xff, RZ, 0xc0, !PT ;  /* 0x000000ff02ff7812 */ /* 0x020fe2000788c0ff */
[----:B------:R-:W-:Y:S02]  /*2960*/  HADD2.F32 R60, -RZ, R82.H0_H0 ;  /* 0x20000052ff3c7230 */ /* 0x000fe40000004100 */
[----:B------:R-:W-:Y:S02]  /*2970*/  HFMA2 R62, -RZ, RZ, 0, 0 ;  /* 0x00000000ff3e7431 */ /* 0x000fe400000001ff */
[----:B------:R-:W-:-:S04]  /*2980*/  @P0 FADD.FTZ R61, R4, -R61 ;  /* 0x8000003d043d0221 */ /* 0x000fc80000010000 */
[----:B------:R-:W-:Y:S01]  /*2990*/  @P0 FFMA.FTZ R60, R61, UR32, R60 ;  /* 0x000000203d3c0c23 */ /* 0x000fe2000801003c */
[----:B------:R-:W-:-:S03]  /*29a0*/  MOV R61, RZ ;  /* 0x000000ff003d7202 */ /* 0x000fc60000000f00 */
[----:B------:R-:W-:Y:S01]  /*29b0*/  FMUL.FTZ R60, R60, UR25 ;  /* 0x000000193c3c7c20 */ /* 0x000fe20008410000 */
[----:B------:R-:W-:-:S03]  /*29c0*/  @P4 HADD2.F32 R89, -RZ, R80.H0_H0 ;  /* 0x20000050ff594230 */ /* 0x000fc60000004100 */
[----:B------:R-:W-:Y:S01]  /*29d0*/  FMUL.FTZ R60, R60, UR24 ;  /* 0x000000183c3c7c20 */ /* 0x000fe20008410000 */
[----:B------:R-:W-:-:S03]  /*29e0*/  @P4 HADD2.F32 R63, -RZ, R105.H0_H0 ;  /* 0x20000069ff3f4230 */ /* 0x000fc60000004100 */
[-C--:B------:R-:W-:Y:S02]  /*29f0*/  @P4 FMUL.FTZ R62, R89, R60.reuse ;  /* 0x0000003c593e4220 */ /* 0x080fe40000410000 */
[----:B------:R-:W-:-:S03]  /*2a00*/  @P4 FMUL.FTZ R61, R63, R60 ;  /* 0x0000003c3f3d4220 */ /* 0x000fc60000410000 */
[----:B------:R-:W-:Y:S01]  /*2a10*/  F2FP.F16.F32.PACK_AB R62, RZ, R62 ;  /* 0x0000003eff3e723e */ /* 0x000fe200000000ff */
[----:B------:R-:W-:-:S03]  /*2a20*/  FADD.FTZ R32, R32, R61 ;  /* 0x0000003d20207221 */ /* 0x000fc60000010000 */
[----:B------:R-:W-:-:S07]  /*2a30*/  PRMT R73, R62, 0x7610, R73 ;  /* 0x000076103e497816 */ /* 0x000fce0000000049 */
.L_x_1178:
[----:B------:R-:W-:Y:S05]  /*2a40*/  BRA.U !UP3, `(.L_x_1179) ;  /* 0x000000010b407547 */ /* 0x000fea000b800000 */
[----:B-----5:R-:W-:Y:S01]  /*2a50*/  SHF.R.U64 R60, R82, 0x10, R83 ;  /* 0x00000010523c7819 */ /* 0x020fe20000001253 */
[----:B------:R-:W-:Y:S01]  /*2a60*/  @P0 FFMA.FTZ R62, R8, UR7, R64 ;  /* 0x00000007083e0c23 */ /* 0x000fe20008010040 */
[----:B------:R-:W-:-:S03]  /*2a70*/  LOP3.LUT P4, RZ, R2, 0xff00, RZ, 0xc0, !PT ;  /* 0x0000ff0002ff7812 */ /* 0x000fc6000788c0ff */
[----:B------:R-:W-:Y:S02]  /*2a80*/  HADD2.F32 R60, -RZ, R60.H0_H0 ;  /* 0x2000003cff3c7230 */ /* 0x000fe40000004100 */
[----:B------:R-:W-:-:S04]  /*2a90*/  @P0 FADD.FTZ R61, R7, -R62 ;  /* 0x8000003e073d0221 */ /* 0x000fc80000010000 */
[----:B------:R-:W-:-:S04]  /*2aa0*/  @P0 FFMA.FTZ R60, R61, UR32, R60 ;  /* 0x000000203d3c0c23 */ /* 0x000fc8000801003c */
[----:B------:R-:W-:Y:S01]  /*2ab0*/  FMUL.FTZ R60, R60, UR25 ;  /* 0x000000193c3c7c20 */ /* 0x000fe20008410000 */
[----:B------:R-:W-:Y:S02]  /*2ac0*/  @P4 HADD2.F32 R89, -RZ, R102.H0_H0 ;  /* 0x20000066ff594230 */ /* 0x000fe40000004100 */
[----:B------:R-:W-:Y:S02]  /*2ad0*/  @P4 HADD2.F32 R63, -RZ, R106.H0_H0 ;  /* 0x2000006aff3f4230 */ /* 0x000fe40000004100 */
[----:B------:R-:W-:Y:S01]  /*2ae0*/  FMUL.FTZ R62, R60, UR24 ;  /* 0x000000183c3e7c20 */ /* 0x000fe20008410000 */
[----:B------:R-:W-:-:S03]  /*2af0*/  CS2R R60, SRZ ;  /* 0x00000000003c7805 */ /* 0x000fc6000001ff00 */
[-C--:B------:R-:W-:Y:S01]  /*2b00*/  @P4 FMUL.FTZ R61, R89, R62.reuse ;  /* 0x0000003e593d4220 */ /* 0x080fe20000410000 */
[----:B------:R-:W-:-:S04]  /*2b10*/  @P4 FMUL.FTZ R60, R63, R62 ;  /* 0x0000003e3f3c4220 */ /* 0x000fc80000410000 */
[----:B------:R-:W-:Y:S01]  /*2b20*/  F2FP.F16.F32.PACK_AB R61, RZ, R61 ;  /* 0x0000003dff3d723e */ /* 0x000fe200000000ff */
[----:B------:R-:W-:-:S03]  /*2b30*/  FADD.FTZ R33, R33, R60 ;  /* 0x0000003c21217221 */ /* 0x000fc60000010000 */
[----:B------:R-:W-:-:S07]  /*2b40*/  PRMT R74, R61, 0x7610, R74 ;  /* 0x000076103d4a7816 */ /* 0x000fce000000004a */
.L_x_1179:
[----:B------:R-:W-:Y:S05]  /*2b50*/  BRA.U !UP3, `(.L_x_1180) ;  /* 0x000000010b407547 */ /* 0x000fea000b800000 */
        /* <DEDUP_REMOVED lines=10> */
[----:B------:R-:W-:-:S03]  /*2c00*/  @P4 HADD2.F32 R63, -RZ, R105.H1_H1 ;  /* 0x30000069ff3f4230 */ /* 0x000fc60000004100 */
[-C--:B------:R-:W-:Y:S02]  /*2c10*/  @P4 FMUL.FTZ R62, R89, R60.reuse ;  /* 0x0000003c593e4220 */ /* 0x080fe40000410000 */
[----:B------:R-:W-:-:S03]  /*2c20*/  @P4 FMUL.FTZ R61, R63, R60 ;  /* 0x0000003c3f3d4220 */ /* 0x000fc60000410000 */
[----:B------:R-:W-:Y:S01]  /*2c30*/  F2FP.F16.F32.PACK_AB R62, RZ, R62 ;  /* 0x0000003eff3e723e */ /* 0x000fe200000000ff */
[----:B------:R-:W-:-:S03]  /*2c40*/  FADD.FTZ R34, R34, R61 ;  /* 0x0000003d22227221 */ /* 0x000fc60000010000 */
[----:B------:R-:W-:-:S07]  /*2c50*/  PRMT R75, R62, 0x7610, R75 ;  /* 0x000076103e4b7816 */ /* 0x000fce000000004b */
.L_x_1180:
[----:B------:R-:W-:Y:S05]  /*2c60*/  BRA.U !UP3, `(.L_x_1173) ;  /* 0x000000050b807547 */ /* 0x000fea000b800000 */
[----:B-----5:R-:W-:Y:S01]  /*2c70*/  SHF.R.U32.HI R60, RZ, 0x10, R83 ;  /* 0x00000010ff3c7819 */ /* 0x020fe20000011653 */
[----:B------:R-:W-:Y:S01]  /*2c80*/  @P0 FFMA.FTZ R62, R10, UR7, R64 ;  /* 0x000000070a3e0c23 */ /* 0x000fe20008010040 */
[----:B------:R-:W-:-:S03]  /*2c90*/  ISETP.GE.U32.AND P4, PT, R2, 0x1000000, PT ;  /* 0x010000000200780c */ /* 0x000fc60003f86070 */
[----:B------:R-:W-:Y:S02]  /*2ca0*/  HADD2.F32 R60, -RZ, R60.H0_H0 ;  /* 0x2000003cff3c7230 */ /* 0x000fe40000004100 */
[----:B------:R-:W-:-:S04]  /*2cb0*/  @P0 FADD.FTZ R61, R9, -R62 ;  /* 0x8000003e093d0221 */ /* 0x000fc80000010000 */
[----:B------:R-:W-:-:S04]  /*2cc0*/  @P0 FFMA.FTZ R60, R61, UR32, R60 ;  /* 0x000000203d3c0c23 */ /* 0x000fc8000801003c */
[----:B------:R-:W-:Y:S01]  /*2cd0*/  FMUL.FTZ R60, R60, UR25 ;  /* 0x000000193c3c7c20 */ /* 0x000fe20008410000 */
[----:B------:R-:W-:Y:S02]  /*2ce0*/  @P4 HADD2.F32 R89, -RZ, R102.H1_H1 ;  /* 0x30000066ff594230 */ /* 0x000fe40000004100 */
[----:B------:R-:W-:Y:S02]  /*2cf0*/  @P4 HADD2.F32 R63, -RZ, R106.H1_H1 ;  /* 0x3000006aff3f4230 */ /* 0x000fe40000004100 */
[----:B------:R-:W-:Y:S01]  /*2d00*/  FMUL.FTZ R62, R60, UR24 ;  /* 0x000000183c3e7c20 */ /* 0x000fe20008410000 */
[----:B------:R-:W-:-:S03]  /*2d10*/  CS2R R60, SRZ ;  /* 0x00000000003c7805 */ /* 0x000fc6000001ff00 */
[-C--:B------:R-:W-:Y:S01]  /*2d20*/  @P4 FMUL.FTZ R61, R89, R62.reuse ;  /* 0x0000003e593d4220 */ /* 0x080fe20000410000 */
[----:B------:R-:W-:-:S04]  /*2d30*/  @P4 FMUL.FTZ R60, R63, R62 ;  /* 0x0000003e3f3c4220 */ /* 0x000fc80000410000 */
[----:B------:R-:W-:Y:S01]  /*2d40*/  F2FP.F16.F32.PACK_AB R61, RZ, R61 ;  /* 0x0000003dff3d723e */ /* 0x000fe200000000ff */
[----:B------:R-:W-:-:S03]  /*2d50*/  FADD.FTZ R35, R35, R60 ;  /* 0x0000003c23237221 */ /* 0x000fc60000010000 */
[----:B------:R-:W-:Y:S01]  /*2d60*/  PRMT R76, R61, 0x7610, R76 ;  /* 0x000076103d4c7816 */ /* 0x000fe2000000004c */
[----:B------:R-:W-:Y:S06]  /*2d70*/  BRA `(.L_x_1173) ;  /* 0x00000004003c7947 */ /* 0x000fec0003800000 */
.L_x_1177:
[----:B------:R-:W-:Y:S01]  /*2d80*/  PLOP3.LUT P4, PT, PT, PT, UP2, 0x80, 0x8 ;  /* 0x000000000008781c */ /* 0x000fe20003f8f028 */
[----:B-----5:R-:W-:Y:S01]  /*2d90*/  HADD2.F32 R89, -RZ, R82.H0_H0 ;  /* 0x20000052ff597230 */ /* 0x020fe20000004100 */
[----:B------:R-:W-:Y:S01]  /*2da0*/  ISETP.LT.AND P0, PT, RZ, UR33, PT ;  /* 0x00000021ff007c0c */ /* 0x000fe2000bf01270 */
[----:B------:R-:W-:Y:S01]  /*2db0*/  HADD2.F32 R62, -RZ, R83.H0_H0 ;  /* 0x20000053ff3e7230 */ /* 0x000fe20000004100 */
[--C-:B------:R-:W-:Y:S02]  /*2dc0*/  SHF.R.U64 R66, R82, 0x10, R83.reuse ;  /* 0x0000001052427819 */ /* 0x100fe40000001253 */
[----:B------:R-:W-:-:S03]  /*2dd0*/  SHF.R.U32.HI R90, RZ, 0x10, R83 ;  /* 0x00000010ff5a7819 */ /* 0x000fc60000011653 */
[----:B------:R-:W-:-:S04]  /*2de0*/  HADD2.F32 R66, -RZ, R66.H0_H0 ;  /* 0x20000042ff427230 */ /* 0x000fc80000004100 */
[--C-:B------:R-:W-:Y:S02]  /*2df0*/  @P4 FFMA.FTZ R61, R3, UR7, R64.reuse ;  /* 0x00000007033d4c23 */ /* 0x100fe40008010040 */
[--C-:B------:R-:W-:Y:S01]  /*2e00*/  @P0 FFMA.FTZ R63, R5, UR7, R64.reuse ;  /* 0x00000007053f0c23 */ /* 0x100fe20008010040 */
[----:B------:R-:W-:Y:S01]  /*2e10*/  @P0 FFMA.FTZ R104, R10, UR7, R64 ;  /* 0x000000070a680c23 */ /* 0x000fe20008010040 */
[----:B------:R-:W-:Y:S02]  /*2e20*/  @P4 FADD.FTZ R60, R4, -R61 ;  /* 0x8000003d043c4221 */ /* 0x000fe40000010000 */
[----:B------:R-:W-:Y:S01]  /*2e30*/  @P0 FADD.FTZ R63, R6, -R63 ;  /* 0x8000003f063f0221 */ /* 0x000fe20000010000 */
[----:B------:R-:W-:Y:S01]  /*2e40*/  @P0 FADD.FTZ R91, R9, -R104 ;  /* 0x80000068095b0221 */ /* 0x000fe20000010000 */
[----:B------:R-:W-:Y:S01]  /*2e50*/  @P4 FFMA.FTZ R89, R60, UR32, R89 ;  /* 0x000000203c594c23 */ /* 0x000fe20008010059 */
[----:B------:R-:W-:Y:S01]  /*2e60*/  @P0 FFMA.FTZ R60, R8, UR7, R64 ;  /* 0x00000007083c0c23 */ /* 0x000fe20008010040 */
[----:B------:R-:W-:-:S03]  /*2e70*/  @P0 FFMA.FTZ R62, R63, UR32, R62 ;  /* 0x000000203f3e0c23 */ /* 0x000fc6000801003e */
[----:B------:R-:W-:Y:S01]  /*2e80*/  @P0 FADD.FTZ R61, R7, -R60 ;  /* 0x8000003c073d0221 */ /* 0x000fe20000010000 */
[----:B------:R-:W-:Y:S01]  /*2e90*/  HADD2.F32 R60, -RZ, R90.H0_H0 ;  /* 0x2000005aff3c7230 */ /* 0x000fe20000004100 */
[----:B------:R-:W-:Y:S02]  /*2ea0*/  F2FP.F16.F32.PACK_AB R63, RZ, R89 ;  /* 0x00000059ff3f723e */ /* 0x000fe400000000ff */
[----:B------:R-:W-:Y:S02]  /*2eb0*/  @P0 FFMA.FTZ R66, R61, UR32, R66 ;  /* 0x000000203d420c23 */ /* 0x000fe40008010042 */
[----:B------:R-:W-:-:S03]  /*2ec0*/  @P0 FFMA.FTZ R60, R91, UR32, R60 ;  /* 0x000000205b3c0c23 */ /* 0x000fc6000801003c */
[----:B------:R-:W-:Y:S01]  /*2ed0*/  F2FP.F16.F32.PACK_AB R61, RZ, R66 ;  /* 0x00000042ff3d723e */ /* 0x000fe200000000ff */
[----:B------:R-:W-:Y:S06]  /*2ee0*/  BRA.U !UP3, `(.L_x_1181) ;  /* 0x000000010b307547 */ /* 0x000fec000b800000 */
[----:B------:R-:W-:Y:S01]  /*2ef0*/  LOP3.LUT P0, RZ, R2, 0xff, RZ, 0xc0, !PT ;  /* 0x000000ff02ff7812 */ /* 0x000fe2000780c0ff */
[----:B------:R-:W-:Y:S01]  /*2f00*/  FMUL.FTZ R89, R89, UR25 ;  /* 0x0000001959597c20 */ /* 0x000fe20008410000 */
[----:B------:R-:W-:-:S03]  /*2f10*/  HFMA2 R90, -RZ, RZ, 0, 0 ;  /* 0x00000000ff5a7431 */ /* 0x000fc600000001ff */
[----:B------:R-:W-:Y:S01]  /*2f20*/  FMUL.FTZ R91, R89, UR24 ;  /* 0x00000018595b7c20 */ /* 0x000fe20008410000 */
[----:B------:R-:W-:-:S07]  /*2f30*/  MOV R89, RZ ;  /* 0x000000ff00597202 */ /* 0x000fce0000000f00 */
[----:B------:R-:W-:Y:S02]  /*2f40*/  @P0 HADD2.F32 R108, -RZ, R80.H0_H0 ;  /* 0x20000050ff6c0230 */ /* 0x000fe40000004100 */
[----:B------:R-:W-:-:S03]  /*2f50*/  @P0 HADD2.F32 R104, -RZ, R105.H0_H0 ;  /* 0x20000069ff680230 */ /* 0x000fc60000004100 */
[-C--:B------:R-:W-:Y:S02]  /*2f60*/  @P0 FMUL.FTZ R90, R108, R91.reuse ;  /* 0x0000005b6c5a0220 */ /* 0x080fe40000410000 */
[----:B------:R-:W-:-:S03]  /*2f70*/  @P0 FMUL.FTZ R89, R104, R91 ;  /* 0x0000005b68590220 */ /* 0x000fc60000410000 */
[----:B------:R-:W-:Y:S01]  /*2f80*/  F2FP.F16.F32.PACK_AB R90, RZ, R90 ;  /* 0x0000005aff5a723e */ /* 0x000fe200000000ff */
[----:B------:R-:W-:-:S03]  /*2f90*/  FADD.FTZ R32, R32, R89 ;  /* 0x0000005920207221 */ /* 0x000fc60000010000 */
[----:B------:R-:W-:-:S07]  /*2fa0*/  PRMT R73, R90, 0x7610, R73 ;  /* 0x000076105a497816 */ /* 0x000fce0000000049 */
.L_x_1181:
[----:B------:R-:W-:Y:S05]  /*2fb0*/  BRA.U !UP3, `(.L_x_1182) ;  /* 0x000000010b307547 */ /* 0x000fea000b800000 */
        /* <DEDUP_REMOVED lines=12> */
.L_x_1182:
[----:B------:R-:W-:Y:S05]  /*3080*/  BRA.U !UP3, `(.L_x_1183) ;  /* 0x000000010b307547 */ /* 0x000fea000b800000 */
[----:B------:R-:W-:Y:S01]  /*3090*/  LOP3.LUT P0, RZ, R2, 0xff0000, RZ, 0xc0, !PT ;  /* 0x00ff000002ff7812 */ /* 0x000fe2000780c0ff */
[----:B------:R-:W-:Y:S01]  /*30a0*/  FMUL.FTZ R66, R62, UR25 ;  /* 0x000000193e427c20 */ /* 0x000fe20008410000 */
[----:B------:R-:W-:Y:S01]  /*30b0*/  HFMA2 R90, -RZ, RZ, 0, 0 ;  /* 0x00000000ff5a7431 */ /* 0x000fe200000001ff */
[----:B------:R-:W-:Y:S02]  /*30c0*/  MOV R89, RZ ;  /* 0x000000ff00597202 */ /* 0x000fe40000000f00 */
[----:B------:R-:W-:-:S08]  /*30d0*/  FMUL.FTZ R66, R66, UR24 ;  /* 0x0000001842427c20 */ /* 0x000fd00008410000 */
[----:B------:R-:W-:Y:S02]  /*30e0*/  @P0 HADD2.F32 R95, -RZ, R81.H0_H0 ;  /* 0x20000051ff5f0230 */ /* 0x000fe40000004100 */
[----:B------:R-:W-:-:S03]  /*30f0*/  @P0 HADD2.F32 R91, -RZ, R105.H1_H1 ;  /* 0x30000069ff5b0230 */ /* 0x000fc60000004100 */
[-C--:B------:R-:W-:Y:S02]  /*3100*/  @P0 FMUL.FTZ R90, R95, R66.reuse ;  /* 0x000000425f5a0220 */ /* 0x080fe40000410000 */
[----:B------:R-:W-:-:S03]  /*3110*/  @P0 FMUL.FTZ R89, R91, R66 ;  /* 0x000000425b590220 */ /* 0x000fc60000410000 */
[----:B------:R-:W-:Y:S01]  /*3120*/  F2FP.F16.F32.PACK_AB R90, RZ, R90 ;  /* 0x0000005aff5a723e */ /* 0x000fe200000000ff */
[----:B------:R-:W-:-:S03]  /*3130*/  FADD.FTZ R34, R34, R89 ;  /* 0x0000005922227221 */ /* 0x000fc60000010000 */
[----:B------:R-:W-:-:S07]  /*3140*/  PRMT R75, R90, 0x7610, R75 ;  /* 0x000076105a4b7816 */ /* 0x000fce000000004b */
.L_x_1183:
[----:B------:R-:W-:Y:S02]  /*3150*/  F2FP.F16.F32.PACK_AB R62, RZ, R62 ;  /* 0x0000003eff3e723e */ /* 0x000fe400000000ff */
[----:B------:R-:W-:Y:S02]  /*3160*/  F2FP.F16.F32.PACK_AB R66, RZ, R60 ;  /* 0x0000003cff42723e */ /* 0x000fe400000000ff */
[----:B------:R-:W-:Y:S02]  /*3170*/  PRMT R77, R63, 0x7610, R77 ;  /* 0x000076103f4d7816 */ /* 0x000fe4000000004d */
[----:B------:R-:W-:Y:S02]  /*3180*/  PRMT R92, R61, 0x7610, R92 ;  /* 0x000076103d5c7816 */ /* 0x000fe4000000005c */
[----:B------:R-:W-:Y:S02]  /*3190*/  PRMT R93, R62, 0x7610, R93 ;  /* 0x000076103e5d7816 */ /* 0x000fe4000000005d */
[----:B------:R-:W-:Y:S01]  /*31a0*/  PRMT R94, R66, 0x7610, R94 ;  /* 0x00007610425e7816 */ /* 0x000fe2000000005e */
[----:B------:R-:W-:Y:S06]  /*31b0*/  BRA.U !UP3, `(.L_x_1173) ;  /* 0x000000010b2c7547 */ /* 0x000fec000b800000 */
[----:B------:R-:W-:Y:S01]  /*31c0*/  ISETP.GE.U32.AND P0, PT, R2, 0x1000000, PT ;  /* 0x010000000200780c */ /* 0x000fe20003f06070 */
        /* <DEDUP_REMOVED lines=9> */
[----:B------:R-:W-:-:S07]  /*3260*/  PRMT R76, R61, 0x7610, R76 ;  /* 0x000076103d4c7816 */ /* 0x000fce000000004c */
.L_x_1173:
        /* <DEDUP_REMOVED lines=11> */
.L_x_1184:
        /* <DEDUP_REMOVED lines=9> */
.L_x_1185:
[----:B------:R-:W-:Y:S02]  /*33b0*/  IADD3 R67, PT, PT, R67, 0x80, RZ ;  /* 0x0000008043437810 */ /* 0x000fe40007ffe0ff */
[----:B------:R-:W-:-:S07]  /*33c0*/  IADD3 R65, PT, PT, R65, 0x80, RZ ;  /* 0x0000008041417810 */ /* 0x000fce0007ffe0ff */
.L_x_1166:
[----:B------:R-:W-:Y:S05]  /*33d0*/  BSYNC.RECONVERGENT B0 ;  /* 0x0000000000007941 */ /* 0x000fea0003800200 */
.L_x_1165:
        /* <DEDUP_REMOVED lines=12> */
.L_x_1188:
[----:B------:R-:W-:Y:S05]  /*34a0*/  BRA.U !UP0, `(.L_x_1189) ;  /* 0x0000000908607547 */ /* 0x000fea000b800000 */
[----:B------:R-:W-:-:S04]  /*34b0*/  UISETP.NE.U32.AND UP0, UPT, UR4, URZ, UPT ;  /* 0x000000ff0400728c */ /* 0x000fc8000bf05070 */
[----:B------:R-:W-:-:S09]  /*34c0*/  UISETP.NE.AND.EX UP0, UPT, UR5, URZ, UPT, UP0 ;  /* 0x000000ff0500728c */ /* 0x000fd2000bf05300 */
[----:B------:R-:W-:Y:S05]  /*34d0*/  BRA.U !UP0, `(.L_x_1190) ;  /* 0x00000005083c7547 */ /* 0x000fea000b800000 */
[----:B------:R-:W-:Y:S01]  /*34e0*/  ISETP.LT.AND P0, PT, RZ, UR33, PT ;  /* 0x00000021ff007c0c */ /* 0x000fe2000bf01270 */
[----:B-----5:R-:W-:Y:S01]  /*34f0*/  HADD2.F32 R89, -RZ, R84.H0_H0 ;  /* 0x20000054ff597230 */ /* 0x020fe20000004100 */
[--C-:B------:R-:W-:Y:S02]  /*3500*/  SHF.R.U64 R66, R84, 0x10, R85.reuse ;  /* 0x0000001054427819 */ /* 0x100fe40000001255 */
[----:B01----:R-:W-:-:S03]  /*3510*/  SHF.R.U32.HI R62, RZ, 0x10, R85 ;  /* 0x00000010ff3e7819 */ /* 0x003fc60000011655 */
[----:B------:R-:W-:-:S06]  /*3520*/  HADD2.F32 R66, -RZ, R66.H0_H0 ;  /* 0x20000042ff427230 */ /* 0x000fcc0000004100 */
[--C-:B------:R-:W-:Y:S01]  /*3530*/  @P0 FFMA.FTZ R61, R13, UR7, R64.reuse ;  /* 0x000000070d3d0c23 */ /* 0x100fe20008010040 */
[--C-:B------:R-:W-:Y:S01]  /*3540*/  @P0 FFMA.FTZ R91, R15, UR7, R64.reuse ;  /* 0x000000070f5b0c23 */ /* 0x100fe20008010040 */
[--C-:B------:R-:W-:Y:S02]  /*3550*/  @P0 FFMA.FTZ R95, R20, UR7, R64.reuse ;  /* 0x00000007145f0c23 */ /* 0x100fe40008010040 */
[----:B------:R-:W-:Y:S01]  /*3560*/  @P0 FADD.FTZ R60, R12, -R61 ;  /* 0x8000003d0c3c0221 */ /* 0x000fe20000010000 */
[----:B------:R-:W-:Y:S02]  /*3570*/  HADD2.F32 R61, -RZ, R85.H0_H0 ;  /* 0x20000055ff3d7230 */ /* 0x000fe40000004100 */
[----:B------:R-:W-:Y:S01]  /*3580*/  @P0 FADD.FTZ R95, R18, -R95 ;  /* 0x8000005f125f0221 */ /* 0x000fe20000010000 */
[----:B------:R-:W-:Y:S01]  /*3590*/  @P0 FFMA.FTZ R89, R60, UR32, R89 ;  /* 0x000000203c590c23 */ /* 0x000fe20008010059 */
[----:B------:R-:W-:-:S04]  /*35a0*/  @P0 FFMA.FTZ R60, R16, UR7, R64 ;  /* 0x00000007103c0c23 */ /* 0x000fc80008010040 */
[----:B------:R-:W-:Y:S01]  /*35b0*/  @P0 FADD.FTZ R63, R17, -R60 ;  /* 0x8000003c113f0221 */ /* 0x000fe20000010000 */
[----:B------:R-:W-:Y:S02]  /*35c0*/  HADD2.F32 R60, -RZ, R62.H0_H0 ;  /* 0x2000003eff3c7230 */ /* 0x000fe40000004100 */
[----:B------:R-:W-:Y:S01]  /*35d0*/  @P0 FADD.FTZ R62, R14, -R91 ;  /* 0x8000005b0e3e0221 */ /* 0x000fe20000010000 */
[----:B------:R-:W-:Y:S01]  /*35e0*/  @P0 FFMA.FTZ R66, R63, UR32, R66 ;  /* 0x000000203f420c23 */ /* 0x000fe20008010042 */
[----:B------:R-:W-:Y:S02]  /*35f0*/  F2FP.F16.F32.PACK_AB R63, RZ, R89 ;  /* 0x00000059ff3f723e */ /* 0x000fe400000000ff */
[----:B------:R-:W-:Y:S01]  /*3600*/  @P0 FFMA.FTZ R61, R62, UR32, R61 ;  /* 0x000000203e3d0c23 */ /* 0x000fe2000801003d */
[----:B------:R-:W-:Y:S01]  /*3610*/  @P0 FFMA.FTZ R60, R95, UR32, R60 ;  /* 0x000000205f3c0c23 */ /* 0x000fe2000801003c */
        /* <DEDUP_REMOVED lines=9> */
[----:B------:R-:W-:Y:S02]  /*36b0*/  @P0 FMUL.FTZ R90, R104, R91 ;  /* 0x0000005b685a0220 */ /* 0x000fe40000410000 */
[----:B------:R-:W-:-:S03]  /*36c0*/  @P0 FMUL.FTZ R89, R95, R104 ;  /* 0x000000685f590220 */ /* 0x000fc60000410000 */
[----:B------:R-:W-:Y:S01]  /*36d0*/  F2FP.F16.F32.PACK_AB R90, RZ, R90 ;  /* 0x0000005aff5a723e */ /* 0x000fe200000000ff */
[----:B------:R-:W-:-:S03]  /*36e0*/  FADD.FTZ R28, R28, R89 ;  /* 0x000000591c1c7221 */ /* 0x000fc60000010000 */
[----:B------:R-:W-:-:S07]  /*36f0*/  PRMT R73, R90, 0x7610, R73 ;  /* 0x000076105a497816 */ /* 0x000fce0000000049 */
.L_x_1191:
[----:B------:R-:W-:Y:S05]  /*3700*/  BRA.U !UP3, `(.L_x_1192) ;  /* 0x000000010b307547 */ /* 0x000fea000b800000 */
[----:B------:R-:W-:Y:S01]  /*3710*/  LOP3.LUT P0, RZ, R11, 0xff00, RZ, 0xc0, !PT ;  /* 0x0000ff000bff7812 */ /* 0x000fe2000780c0ff */
[----:B------:R-:W-:Y:S01]  /*3720*/  FMUL.FTZ R66, R66, UR25 ;  /* 0x0000001942427c20 */ /* 0x000fe20008410000 */
[----:B------:R-:W-:-:S03]  /*3730*/  HFMA2 R89, -RZ, RZ, 0, 0 ;  /* 0x00000000ff597431 */ /* 0x000fc600000001ff */
[----:B------:R-:W-:Y:S01]  /*3740*/  FMUL.FTZ R91, R66, UR24 ;  /* 0x00000018425b7c20 */ /* 0x000fe20008410000 */
[----:B------:R-:W-:-:S07]  /*3750*/  MOV R66, RZ ;  /* 0x000000ff00427202 */ /* 0x000fce0000000f00 */
[----:B------:R-:W-:Y:S02]  /*3760*/  @P0 HADD2.F32 R90, -RZ, R96.H1_H1 ;  /* 0x30000060ff5a0230 */ /* 0x000fe40000004100 */
[----:B------:R-:W-:-:S03]  /*3770*/  @P0 HADD2.F32 R104, -RZ, R106.H0_H0 ;  /* 0x2000006aff680230 */ /* 0x000fc60000004100 */
[----:B------:R-:W-:Y:S02]  /*3780*/  @P0 FMUL.FTZ R89, R91, R90 ;  /* 0x0000005a5b590220 */ /* 0x000fe40000410000 */
[----:B------:R-:W-:-:S03]  /*3790*/  @P0 FMUL.FTZ R66, R104, R91 ;  /* 0x0000005b68420220 */ /* 0x000fc60000410000 */
[----:B------:R-:W-:Y:S01]  /*37a0*/  F2FP.F16.F32.PACK_AB R89, RZ, R89 ;  /* 0x00000059ff59723e */ /* 0x000fe200000000ff */
[----:B------:R-:W-:-:S03]  /*37b0*/  FADD.FTZ R29, R29, R66 ;  /* 0x000000421d1d7221 */ /* 0x000fc60000010000 */
[----:B------:R-:W-:-:S07]  /*37c0*/  PRMT R74, R89, 0x7610, R74 ;  /* 0x00007610594a7816 */ /* 0x000fce000000004a */
.L_x_1192:
        /* <DEDUP_REMOVED lines=8> */
[----:B------:R-:W-:Y:S02]  /*3850*/  @P0 FMUL.FTZ R90, R66, R91 ;  /* 0x0000005b425a0220 */ /* 0x000fe40000410000 */
[----:B------:R-:W-:-:S03]  /*3860*/  @P0 FMUL.FTZ R89, R95, R66 ;  /* 0x000000425f590220 */ /* 0x000fc60000410000 */
[----:B------:R-:W-:Y:S01]  /*3870*/  F2FP.F16.F32.PACK_AB R90, RZ, R90 ;  /* 0x0000005aff5a723e */ /* 0x000fe200000000ff */
[----:B------:R-:W-:-:S03]  /*3880*/  FADD.FTZ R30, R30, R89 ;  /* 0x000000591e1e7221 */ /* 0x000fc60000010000 */
[----:B------:R-:W-:-:S07]  /*3890*/  PRMT R75, R90, 0x7610, R75 ;  /* 0x000076105a4b7816 */ /* 0x000fce000000004b */
.L_x_1193:
        /* <DEDUP_REMOVED lines=13> */
[----:B------:R-:W-:Y:S02]  /*3970*/  @P0 FMUL.FTZ R61, R63, R62 ;  /* 0x0000003e3f3d0220 */ /* 0x000fe40000410000 */
[----:B------:R-:W-:-:S03]  /*3980*/  @P0 FMUL.FTZ R60, R66, R63 ;  /* 0x0000003f423c0220 */ /* 0x000fc60000410000 */
[----:B------:R-:W-:Y:S01]  /*3990*/  F2FP.F16.F32.PACK_AB R61, RZ, R61 ;  /* 0x0000003dff3d723e */ /* 0x000fe200000000ff */
[----:B------:R-:W-:-:S03]  /*39a0*/  FADD.FTZ R31, R31, R60 ;  /* 0x0000003c1f1f7221 */ /* 0x000fc60000010000 */
[----:B------:R-:W-:Y:S01]  /*39b0*/  PRMT R76, R61, 0x7610, R76 ;  /* 0x000076103d4c7816 */ /* 0x000fe2000000004c */
[----:B------:R-:W-:Y:S06]  /*39c0*/  BRA `(.L_x_1194) ;  /* 0x0000000c006c7947 */ /* 0x000fec0003800000 */
.L_x_1190:
[----:B------:R-:W-:Y:S01]  /*39d0*/  ISETP.LT.AND P0, PT, RZ, UR33, PT ;  /* 0x00000021ff007c0c */ /* 0x000fe2000bf01270 */
[----:B------:R-:W-:-:S12]  /*39e0*/  BRA.U !UP3, `(.L_x_1195) ;  /* 0x000000010b407547 */ /* 0x000fd8000b800000 */
[----:B01----:R-:W-:Y:S01]  /*39f0*/  @P0 FFMA.FTZ R61, R13, UR7, R64 ;  /* 0x000000070d3d0c23 */ /* 0x003fe20008010040 */
        /* <DEDUP_REMOVED lines=15> */
.L_x_1195:
[----:B------:R-:W-:Y:S05]  /*3af0*/  BRA.U !UP3, `(.L_x_1196) ;  /* 0x000000010b407547 */ /* 0x000fea000b800000 */
[----:B01---5:R-:W-:Y:S01]  /*3b00*/  SHF.R.U64 R60, R84, 0x10, R85 ;  /* 0x00000010543c7819 */ /* 0x023fe20000001255 */
[----:B------:R-:W-:Y:S01]  /*3b10*/  @P0 FFMA.FTZ R62, R16, UR7, R64 ;  /* 0x00000007103e0c23 */ /* 0x000fe20008010040 */
[----:B------:R-:W-:-:S03]  /*3b20*/  LOP3.LUT P4, RZ, R11, 0xff00, RZ, 0xc0, !PT ;  /* 0x0000ff000bff7812 */ /* 0x000fc6000788c0ff */
[----:B------:R-:W-:Y:S02]  /*3b30*/  HADD2.F32 R60, -RZ, R60.H0_H0 ;  /* 0x2000003cff3c7230 */ /* 0x000fe40000004100 */
[----:B------:R-:W-:-:S04]  /*3b40*/  @P0 FADD.FTZ R61, R17, -R62 ;  /* 0x8000003e113d0221 */ /* 0x000fc80000010000 */
[----:B------:R-:W-:-:S04]  /*3b50*/  @P0 FFMA.FTZ R60, R61, UR32, R60 ;  /* 0x000000203d3c0c23 */ /* 0x000fc8000801003c */
[----:B------:R-:W-:Y:S01]  /*3b60*/  FMUL.FTZ R60, R60, UR25 ;  /* 0x000000193c3c7c20 */ /* 0x000fe20008410000 */
[----:B------:R-:W-:Y:S02]  /*3b70*/  @P4 HADD2.F32 R89, -RZ, R96.H1_H1 ;  /* 0x30000060ff594230 */ /* 0x000fe40000004100 */
        /* <DEDUP_REMOVED lines=8> */
.L_x_1196:
[----:B------:R-:W-:Y:S05]  /*3c00*/  BRA.U !UP3, `(.L_x_1197) ;  /* 0x000000010b407547 */ /* 0x000fea000b800000 */
        /* <DEDUP_REMOVED lines=16> */
.L_x_1197:
[----:B------:R-:W-:Y:S05]  /*3d10*/  BRA.U !UP3, `(.L_x_1194) ;  /* 0x000000090b987547 */ /* 0x000fea000b800000 */
[----:B01---5:R-:W-:Y:S01]  /*3d20*/  SHF.R.U32.HI R60, RZ, 0x10, R85 ;  /* 0x00000010ff3c7819 */ /* 0x023fe20000011655 */
        /* <DEDUP_REMOVED lines=16> */
.L_x_1189:
        /* <DEDUP_REMOVED lines=28> */
.L_x_1199:
        /* <DEDUP_REMOVED lines=9> */
[----:B------:R-:W-:Y:S02]  /*4080*/  @P4 HADD2.F32 R108, -RZ, R96.H1_H1 ;  /* 0x30000060ff6c4230 */ /* 0x000fe40000004100 */
[----:B------:R-:W-:-:S03]  /*4090*/  @P4 HADD2.F32 R104, -RZ, R106.H0_H0 ;  /* 0x2000006aff684230 */ /* 0x000fc60000004100 */
[-C--:B------:R-:W-:Y:S02]  /*40a0*/  @P4 FMUL.FTZ R63, R108, R61.reuse ;  /* 0x0000003d6c3f4220 */ /* 0x080fe40000410000 */
[----:B------:R-:W-:-:S03]  /*40b0*/  @P4 FMUL.FTZ R62, R104, R61 ;  /* 0x0000003d683e4220 */ /* 0x000fc60000410000 */
[----:B------:R-:W-:Y:S01]  /*40c0*/  F2FP.F16.F32.PACK_AB R63, RZ, R63 ;  /* 0x0000003fff3f723e */ /* 0x000fe200000000ff */
[----:B------:R-:W-:-:S03]  /*40d0*/  FADD.FTZ R29, R29, R62 ;  /* 0x0000003e1d1d7221 */ /* 0x000fc60000010000 */
[----:B------:R-:W-:-:S07]  /*40e0*/  PRMT R74, R63, 0x7610, R74 ;  /* 0x000076103f4a7816 */ /* 0x000fce000000004a */
.L_x_1200:
        /* <DEDUP_REMOVED lines=16> */
.L_x_1201:
        /* <DEDUP_REMOVED lines=19> */
.L_x_1198:
[----:B------:R-:W-:Y:S05]  /*4320*/  BRA.U !UP3, `(.L_x_1202) ;  /* 0x000000010b447547 */ /* 0x000fea000b800000 */
[----:B01----:R-:W-:Y:S01]  /*4330*/  FFMA.FTZ R61, R13, UR7, R64 ;  /* 0x000000070d3d7c23 */ /* 0x003fe20008010040 */
[----:B-----5:R-:W-:Y:S01]  /*4340*/  LOP3.LUT P4, RZ, R11, 0xff, RZ, 0xc0, !PT ;  /* 0x000000ff0bff7812 */ /* 0x020fe2000788c0ff */
[----:B------:R-:W-:Y:S01]  /*4350*/  HFMA2 R62, -RZ, RZ, 0, 0 ;  /* 0x00000000ff3e7431 */ /* 0x000fe200000001ff */
[----:B------:R-:W-:Y:S01]  /*4360*/  ISETP.LT.AND P0, PT, RZ, UR33, PT ;  /* 0x00000021ff007c0c */ /* 0x000fe2000bf01270 */
[----:B------:R-:W-:-:S04]  /*4370*/  FADD.FTZ R61, R12, -R61 ;  /* 0x8000003d0c3d7221 */ /* 0x000fc80000010000 */
[----:B------:R-:W-:Y:S01]  /*4380*/  FMUL.FTZ R60, R61, UR32 ;  /* 0x000000203d3c7c20 */ /* 0x000fe20008410000 */
[----:B------:R-:W-:-:S04]  /*4390*/  MOV R61, RZ ;  /* 0x000000ff003d7202 */ /* 0x000fc80000000f00 */
[----:B------:R-:W-:Y:S01]  /*43a0*/  FSEL R60, R60, RZ, P0 ;  /* 0x000000ff3c3c7208 */ /* 0x000fe20000000000 */
[----:B------:R-:W-:Y:S02]  /*43b0*/  @P4 HADD2.F32 R89, -RZ, R96.H0_H0 ;  /* 0x20000060ff594230 */ /* 0x000fe40000004100 */
[----:B------:R-:W-:Y:S02]  /*43c0*/  @P4 HADD2.F32 R63, -RZ, R105.H0_H0 ;  /* 0x20000069ff3f4230 */ /* 0x000fe40000004100 */
[----:B------:R-:W-:-:S04]  /*43d0*/  FMUL.FTZ R60, R60, UR25 ;  /* 0x000000193c3c7c20 */ /* 0x000fc80008410000 */
[----:B------:R-:W-:-:S04]  /*43e0*/  FMUL.FTZ R60, R60, UR24 ;  /* 0x000000183c3c7c20 */ /* 0x000fc80008410000 */
[-C--:B------:R-:W-:Y:S01]  /*43f0*/  @P4 FMUL.FTZ R62, R89, R60.reuse ;  /* 0x0000003c593e4220 */ /* 0x080fe20000410000 */
[----:B------:R-:W-:-:S04]  /*4400*/  @P4 FMUL.FTZ R61, R63, R60 ;  /* 0x0000003c3f3d4220 */ /* 0x000fc80000410000 */
[----:B------:R-:W-:Y:S01]  /*4410*/  F2FP.F16.F32.PACK_AB R62, RZ, R62 ;  /* 0x0000003eff3e723e */ /* 0x000fe200000000ff */
[----:B------:R-:W-:-:S03]  /*4420*/  FADD.FTZ R28, R28, R61 ;  /* 0x0000003d1c1c7221 */ /* 0x000fc60000010000 */
[----:B------:R-:W-:-:S07]  /*4430*/  PRMT R73, R62, 0x7610, R73 ;  /* 0x000076103e497816 */ /* 0x000fce0000000049 */
.L_x_1202:
[----:B------:R-:W-:Y:S05]  /*4440*/  BRA.U !UP3, `(.L_x_1203) ;  /* 0x000000010b407547 */ /* 0x000fea000b800000 */
[----:B01----:R-:W-:Y:S01]  /*4450*/  FFMA.FTZ R60, R16, UR7, R64 ;  /* 0x00000007103c7c23 */ /* 0x003fe20008010040 */
[----:B-----5:R-:W-:Y:S02]  /*4460*/  LOP3.LUT P4, RZ, R11, 0xff00, RZ, 0xc0, !PT ;  /* 0x0000ff000bff7812 */ /* 0x020fe4000788c0ff */
[----:B------:R-:W-:Y:S01]  /*4470*/  ISETP.LT.AND P0, PT, RZ, UR33, PT ;  /* 0x00000021ff007c0c */ /* 0x000fe2000bf01270 */
[----:B------:R-:W-:-:S04]  /*4480*/  FADD.FTZ R60, R17, -R60 ;  /* 0x8000003c113c7221 */ /* 0x000fc80000010000 */
[----:B------:R-:W-:-:S05]  /*4490*/  FMUL.FTZ R60, R60, UR32 ;  /* 0x000000203c3c7c20 */ /* 0x000fca0008410000 */
[----:B------:R-:W-:Y:S01]  /*44a0*/  FSEL R60, R60, RZ, P0 ;  /* 0x000000ff3c3c7208 */ /* 0x000fe20000000000 */
[----:B------:R-:W-:Y:S02]  /*44b0*/  @P4 HADD2.F32 R89, -RZ, R96.H1_H1 ;  /* 0x30000060ff594230 */ /* 0x000fe40000004100 */
[----:B------:R-:W-:Y:S02]  /*44c0*/  @P4 HADD2.F32 R63, -RZ, R106.H0_H0 ;  /* 0x2000006aff3f4230 */ /* 0x000fe40000004100 */
[----:B------:R-:W-:-:S04]  /*44d0*/  FMUL.FTZ R60, R60, UR25 ;  /* 0x000000193c3c7c20 */ /* 0x000fc80008410000 */
[----:B------:R-:W-:Y:S01]  /*44e0*/  FMUL.FTZ R62, R60, UR24 ;  /* 0x000000183c3e7c20 */ /* 0x000fe20008410000 */
[----:B------:R-:W-:-:S03]  /*44f0*/  CS2R R60, SRZ ;  /* 0x00000000003c7805 */ /* 0x000fc6000001ff00 */
[-C--:B------:R-:W-:Y:S01]  /*4500*/  @P4 FMUL.FTZ R61, R89, R62.reuse ;  /* 0x0000003e593d4220 */ /* 0x080fe20000410000 */
[----:B------:R-:W-:-:S04]  /*4510*/  @P4 FMUL.FTZ R60, R63, R62 ;  /* 0x0000003e3f3c4220 */ /* 0x000fc80000410000 */
[----:B------:R-:W-:Y:S01]  /*4520*/  F2FP.F16.F32.PACK_AB R61, RZ, R61 ;  /* 0x0000003dff3d723e */ /* 0x000fe200000000ff */
[----:B------:R-:W-:-:S03]  /*4530*/  FADD.FTZ R29, R29, R60 ;  /* 0x0000003c1d1d7221 */ /* 0x000fc60000010000 */
[----:B------:R-:W-:-:S07]  /*4540*/  PRMT R74, R61, 0x7610, R74 ;  /* 0x000076103d4a7816 */ /* 0x000fce000000004a */
.L_x_1203:
        /* <DEDUP_REMOVED lines=10> */
[----:B------:R-:W-:Y:S02]  /*45f0*/  @P4 HADD2.F32 R63, -RZ, R105.H1_H1 ;  /* 0x30000069ff3f4230 */ /* 0x000fe40000004100 */
[----:B------:R-:W-:-:S04]  /*4600*/  FMUL.FTZ R60, R60, UR25 ;  /* 0x000000193c3c7c20 */ /* 0x000fc80008410000 */
[----:B------:R-:W-:-:S04]  /*4610*/  FMUL.FTZ R60, R60, UR24 ;  /* 0x000000183c3c7c20 */ /* 0x000fc80008410000 */
[-C--:B------:R-:W-:Y:S01]  /*4620*/  @P4 FMUL.FTZ R62, R89, R60.reuse ;  /* 0x0000003c593e4220 */ /* 0x080fe20000410000 */
[----:B------:R-:W-:-:S04]  /*4630*/  @P4 FMUL.FTZ R61, R63, R60 ;  /* 0x0000003c3f3d4220 */ /* 0x000fc80000410000 */
[----:B------:R-:W-:Y:S01]  /*4640*/  F2FP.F16.F32.PACK_AB R62, RZ, R62 ;  /* 0x0000003eff3e723e */ /* 0x000fe200000000ff */
[----:B------:R-:W-:-:S03]  /*4650*/  FADD.FTZ R30, R30, R61 ;  /* 0x0000003d1e1e7221 */ /* 0x000fc60000010000 */
[----:B------:R-:W-:-:S07]  /*4660*/  PRMT R75, R62, 0x7610, R75 ;  /* 0x000076103e4b7816 */ /* 0x000fce000000004b */
.L_x_1204:
[----:B------:R-:W-:Y:S05]  /*4670*/  BRA.U !UP3, `(.L_x_1194) ;  /* 0x000000010b407547 */ /* 0x000fea000b800000 */
[----:B01----:R-:W-:Y:S01]  /*4680*/  FFMA.FTZ R61, R20, UR7, R64 ;  /* 0x00000007143d7c23 */ /* 0x003fe20008010040 */
[----:B-----5:R-:W-:Y:S02]  /*4690*/  ISETP.GE.U32.AND P4, PT, R11, 0x1000000, PT ;  /* 0x010000000b00780c */ /* 0x020fe40003f86070 */
        /* <DEDUP_REMOVED lines=14> */
.L_x_1194:
        /* <DEDUP_REMOVED lines=9> */
.L_x_1205:
        /* <DEDUP_REMOVED lines=9> */
.L_x_1206:
[----:B------:R-:W-:Y:S02]  /*48a0*/  IADD3 R67, PT, PT, R67, 0x80, RZ ;  /* 0x0000008043437810 */ /* 0x000fe40007ffe0ff */
[----:B------:R-:W-:-:S07]  /*48b0*/  IADD3 R65, PT, PT, R65, 0x80, RZ ;  /* 0x0000008041417810 */ /* 0x000fce0007ffe0ff */
.L_x_1187:
[----:B------:R-:W-:Y:S05]  /*48c0*/  BSYNC.RECONVERGENT B0 ;  /* 0x0000000000007941 */ /* 0x000fea0003800200 */
.L_x_1186:
        /* <DEDUP_REMOVED lines=12> */
.L_x_1209:
[----:B------:R-:W-:Y:S05]  /*4990*/  BRA.U !UP0, `(.L_x_1210) ;  /* 0x0000000908607547 */ /* 0x000fea000b800000 */
[----:B------:R-:W-:-:S04]  /*49a0*/  UISETP.NE.U32.AND UP0, UPT, UR4, URZ, UPT ;  /* 0x000000ff0400728c */ /* 0x000fc8000bf05070 */
[----:B------:R-:W-:-:S09]  /*49b0*/  UISETP.NE.AND.EX UP0, UPT, UR5, URZ, UPT, UP0 ;  /* 0x000000ff0500728c */ /* 0x000fd2000bf05300 */
[----:B------:R-:W-:Y:S05]  /*49c0*/  BRA.U !UP0, `(.L_x_1211) ;  /* 0x00000005083c7547 */ /* 0x000fea000b800000 */
[----:B------:R-:W-:Y:S01]  /*49d0*/  ISETP.LT.AND P0, PT, RZ, UR33, PT ;  /* 0x00000021ff007c0c */ /* 0x000fe2000bf01270 */
[----:B-----5:R-:W-:Y:S01]  /*49e0*/  HADD2.F32 R89, -RZ, R86.H0_H0 ;  /* 0x20000056ff597230 */ /* 0x020fe20000004100 */
[--C-:B------:R-:W-:Y:S02]  /*49f0*/  SHF.R.U64 R66, R86, 0x10, R87.reuse ;  /* 0x0000001056427819 */ /* 0x100fe40000001257 */
[----:B0123--:R-:W-:-:S03]  /*4a00*/  SHF.R.U32.HI R62, RZ, 0x10, R87 ;  /* 0x00000010ff3e7819 */ /* 0x00ffc60000011657 */
        /* <DEDUP_REMOVED lines=30> */
.L_x_1212:
[----:B------:R-:W-:Y:S05]  /*4bf0*/  BRA.U !UP3, `(.L_x_1213) ;  /* 0x000000010b307547 */ /* 0x000fea000b800000 */
[----:B------:R-:W-:Y:S01]  /*4c00*/  LOP3.LUT P0, RZ, R19, 0xff00, RZ, 0xc0, !PT ;  /* 0x0000ff0013ff7812 */ /* 0x000fe2000780c0ff */
[----:B------:R-:W-:Y:S01]  /*4c10*/  FMUL.FTZ R66, R66, UR25 ;  /* 0x0000001942427c20 */ /* 0x000fe20008410000 */
[----:B------:R-:W-:Y:S01]  /*4c20*/  HFMA2 R89, -RZ, RZ, 0, 0 ;  /* 0x00000000ff597431 */ /* 0x000fe200000001ff */
[----:B------:R-:W-:Y:S02]  /*4c30*/  MOV R64, RZ ;  /* 0x000000ff00407202 */ /* 0x000fe40000000f00 */
[----:B------:R-:W-:-:S08]  /*4c40*/  FMUL.FTZ R91, R66, UR24 ;  /* 0x00000018425b7c20 */ /* 0x000fd00008410000 */
[----:B------:R-:W-:Y:S02]  /*4c50*/  @P0 HADD2.F32 R90, -RZ, R99.H1_H1 ;  /* 0x30000063ff5a0230 */ /* 0x000fe40000004100 */
[----:B------:R-:W-:-:S03]  /*4c60*/  @P0 HADD2.F32 R66, -RZ, R106.H0_H0 ;  /* 0x2000006aff420230 */ /* 0x000fc60000004100 */
[----:B------:R-:W-:Y:S02]  /*4c70*/  @P0 FMUL.FTZ R89, R91, R90 ;  /* 0x0000005a5b590220 */ /* 0x000fe40000410000 */
[----:B------:R-:W-:-:S03]  /*4c80*/  @P0 FMUL.FTZ R64, R66, R91 ;  /* 0x0000005b42400220 */ /* 0x000fc60000410000 */
[----:B------:R-:W-:Y:S01]  /*4c90*/  F2FP.F16.F32.PACK_AB R89, RZ, R89 ;  /* 0x00000059ff59723e */ /* 0x000fe200000000ff */
[----:B------:R-:W-:-:S03]  /*4ca0*/  FADD.FTZ R25, R25, R64 ;  /* 0x0000004019197221 */ /* 0x000fc60000010000 */
[----:B------:R-:W-:-:S07]  /*4cb0*/  PRMT R74, R89, 0x7610, R74 ;  /* 0x00007610594a7816 */ /* 0x000fce000000004a */
.L_x_1213:
        /* <DEDUP_REMOVED lines=13> */
.L_x_1214:
        /* <DEDUP_REMOVED lines=19> */
.L_x_1211:
[----:B------:R-:W-:Y:S01]  /*4ec0*/  ISETP.LT.AND P0, PT, RZ, UR33, PT ;  /* 0x00000021ff007c0c */ /* 0x000fe2000bf01270 */
[----:B------:R-:W-:-:S12]  /*4ed0*/  BRA.U !UP3, `(.L_x_1216) ;  /* 0x000000010b407547 */ /* 0x000fd8000b800000 */
[----:B0123--:R-:W-:Y:S01]  /*4ee0*/  @P0 FFMA.FTZ R61, R21, UR7, R64 ;  /* 0x00000007153d0c23 */ /* 0x00ffe20008010040 */
        /* <DEDUP_REMOVED lines=15> */
.L_x_1216:
[----:B------:R-:W-:Y:S05]  /*4fe0*/  BRA.U !UP3, `(.L_x_1217) ;  /* 0x000000010b407547 */ /* 0x000fea000b800000 */
[----:B0123-5:R-:W-:Y:S01]  /*4ff0*/  SHF.R.U64 R60, R86, 0x10, R87 ;  /* 0x00000010563c7819 */ /* 0x02ffe20000001257 */
        /* <DEDUP_REMOVED lines=15> */
.L_x_1217:
[----:B------:R-:W-:Y:S05]  /*50f0*/  BRA.U !UP3, `(.L_x_1218) ;  /* 0x000000010b407547 */ /* 0x000fea000b800000 */
        /* <DEDUP_REMOVED lines=16> */
.L_x_1218:
[----:B------:R-:W-:Y:S05]  /*5200*/  BRA.U !UP3, `(.L_x_1215) ;  /* 0x000000090b987547 */ /* 0x000fea000b800000 */
[----:B0123-5:R-:W-:Y:S01]  /*5210*/  SHF.R.U32.HI R60, RZ, 0x10, R87 ;  /* 0x00000010ff3c7819 */ /* 0x02ffe20000011657 */
        /* <DEDUP_REMOVED lines=16> */
.L_x_1210:
[----:B------:R-:W-:-:S04]  /*5320*/  UISETP.NE.U32.AND UP0, UPT, UR4, URZ, UPT ;  /* 0x000000ff0400728c */ /* 0x000fc8000bf05070 */
[----:B------:R-:W-:-:S09]  /*5330*/  UISETP.NE.AND.EX UP0, UPT, UR5, URZ, UPT, UP0 ;  /* 0x000000ff0500728c */ /* 0x000fd2000bf05300 */
[----:B------:R-:W-:Y:S05]  /*5340*/  BRA.U !UP0, `(.L_x_1219) ;  /* 0x0000000508307547 */ /* 0x000fea000b800000 */
[--C-:B0123--:R-:W-:Y:S01]  /*5350*/  FFMA.FTZ R61, R21, UR7, R64.reuse ;  /* 0x00000007153d7c23 */ /* 0x10ffe20008010040 */
[--C-:B------:R-:W-:Y:S01]  /*5360*/  FFMA.FTZ R62, R70, UR7, R64.reuse ;  /* 0x00000007463e7c23 */ /* 0x100fe20008010040 */
[----:B------:R-:W-:Y:S02]  /*5370*/  ISETP.LT.AND P0, PT, RZ, UR33, PT ;  /* 0x00000021ff007c0c */ /* 0x000fe4000bf01270 */
[----:B------:R-:W-:Y:S01]  /*5380*/  FADD.FTZ R60, R22, -R61 ;  /* 0x8000003d163c7221 */ /* 0x000fe20000010000 */
[--C-:B------:R-:W-:Y:S01]  /*5390*/  FFMA.FTZ R61, R23, UR7, R64.reuse ;  /* 0x00000007173d7c23 */ /* 0x100fe20008010040 */
[----:B------:R-:W-:Y:S01]  /*53a0*/  FFMA.FTZ R64, R72, UR7, R64 ;  /* 0x0000000748407c23 */ /* 0x000fe20008010040 */
[----:B------:R-:W-:Y:S01]  /*53b0*/  FADD.FTZ R62, R69, -R62 ;  /* 0x8000003e453e7221 */ /* 0x000fe20000010000 */
[----:B------:R-:W-:Y:S01]  /*53c0*/  FMUL.FTZ R60, R60, UR32 ;  /* 0x000000203c3c7c20 */ /* 0x000fe20008410000 */
[----:B------:R-:W-:Y:S01]  /*53d0*/  FADD.FTZ R66, R68, -R61 ;  /* 0x8000003d44427221 */ /* 0x000fe20000010000 */
[----:B------:R-:W-:Y:S01]  /*53e0*/  FADD.FTZ R90, R71, -R64 ;  /* 0x80000040475a7221 */ /* 0x000fe20000010000 */
[----:B------:R-:W-:-:S02]  /*53f0*/  FMUL.FTZ R63, R62, UR32 ;  /* 0x000000203e3f7c20 */ /* 0x000fc40008410000 */
        /* <DEDUP_REMOVED lines=14> */
.L_x_1220:
        /* <DEDUP_REMOVED lines=16> */
.L_x_1221:
        /* <DEDUP_REMOVED lines=16> */
.L_x_1222:
        /* <DEDUP_REMOVED lines=19> */
.L_x_1219:
[----:B------:R-:W-:Y:S05]  /*5810*/  BRA.U !UP3, `(.L_x_1223) ;  /* 0x000000010b447547 */ /* 0x000fea000b800000 */
[----:B0123--:R-:W-:Y:S01]  /*5820*/  FFMA.FTZ R61, R21, UR7, R64 ;  /* 0x00000007153d7c23 */ /* 0x00ffe20008010040 */
        /* <DEDUP_REMOVED lines=16> */
.L_x_1223:
[----:B------:R-:W-:Y:S05]  /*5930*/  BRA.U !UP3, `(.L_x_1224) ;  /* 0x000000010b407547 */ /* 0x000fea000b800000 */
[----:B0123--:R-:W-:Y:S01]  /*5940*/  FFMA.FTZ R60, R70, UR7, R64 ;  /* 0x00000007463c7c23 */ /* 0x00ffe20008010040 */
        /* <DEDUP_REMOVED lines=15> */
.L_x_1224:
        /* <DEDUP_REMOVED lines=18> */
.L_x_1225:
[----:B------:R-:W-:Y:S05]  /*5b60*/  BRA.U !UP3, `(.L_x_1215) ;  /* 0x000000010b407547 */ /* 0x000fea000b800000 */
[----:B------:R-:W-:Y:S01]  /*5b70*/  FFMA.FTZ R64, R72, UR7, R64 ;  /* 0x0000000748407c23 */ /* 0x000fe20008010040 */
[----:B-----5:R-:W-:Y:S02]  /*5b80*/  ISETP.GE.U32.AND P4, PT, R19, 0x1000000, PT ;  /* 0x010000001300780c */ /* 0x020fe40003f86070 */
[----:B------:R-:W-:Y:S01]  /*5b90*/  ISETP.LT.AND P0, PT, RZ, UR33, PT ;  /* 0x00000021ff007c0c */ /* 0x000fe2000bf01270 */
[----:B------:R-:W-:-:S04]  /*5ba0*/  FADD.FTZ R64, R71, -R64 ;  /* 0x8000004047407221 */ /* 0x000fc80000010000 */
[----:B0123--:R-:W-:-:S05]  /*5bb0*/  FMUL.FTZ R60, R64, UR32 ;  /* 0x00000020403c7c20 */ /* 0x00ffca0008410000 */
        /* <DEDUP_REMOVED lines=11> */
.L_x_1215:
        /* <DEDUP_REMOVED lines=9> */
.L_x_1226:
        /* <DEDUP_REMOVED lines=9> */
.L_x_1208:
[----:B------:R-:W-:Y:S05]  /*5d90*/  BSYNC.RECONVERGENT B0 ;  /* 0x0000000000007941 */ /* 0x000fea0003800200 */
.L_x_1207:
[----:B------:R-:W-:Y:S02]  /*5da0*/  UIADD3 UR21, UPT, UPT, UR21, UR28, URZ ;  /* 0x0000001c15157290 */ /* 0x000fe4000fffe0ff */
[----:B------:R-:W-:Y:S02]  /*5db0*/  UPLOP3.LUT UP1, UPT, UPT, UPT, UP1, 0x40, 0x4 ;  /* 0x000000000004789c */ /* 0x000fe40003f2e810 */
[----:B------:R-:W-:-:S09]  /*5dc0*/  UISETP.GE.AND UP0, UPT, UR21, UR29, UPT ;  /* 0x0000001d1500728c */ /* 0x000fd2000bf06270 */
[----:B------:R-:W-:Y:S05]  /*5dd0*/  BRA.U !UP0, `(.L_x_1227) ;  /* 0xffffffa9085c7547 */ /* 0x000fea000b83ffff */
.L_x_1154:
        /* <DEDUP_REMOVED lines=16> */
.L_x_1229:
[----:B------:R-:W-:Y:S05]  /*5ee0*/  BSYNC.RECONVERGENT B0 ;  /* 0x0000000000007941 */ /* 0x000fea0003800200 */
.L_x_1228:
        /* <DEDUP_REMOVED lines=12> */
.L_x_1231:
[----:B------:R-:W-:Y:S05]  /*5fb0*/  BSYNC.RECONVERGENT B0 ;  /* 0x0000000000007941 */ /* 0x000fea0003800200 */
.L_x_1230:
        /* <DEDUP_REMOVED lines=11> */
.L_x_1232:
        /* <DEDUP_REMOVED lines=9> */
.L_x_6689:


//--------------------- .text._ZN10layer_norm22ln_bwd_finalize_kernelINS_22Kernel_traits_finalizeILj1536E6__halfS2_S2_S2_fjLb1ELj1024ELj4ENS_18Kernel_traits_baseILj1536ES2_S2_S2_S2_fjLj1024EEEEELb1ELb1EEEvNS_9BwdParamsE --------------------------
	.section	.text._ZN10layer_norm22ln_bwd_finalize_kernelINS_22Kernel_traits_finalizeILj1536E6__halfS2_S2_S2_fjLb1ELj1024ELj4ENS_18Kernel_traits_baseILj1536ES2_S2_S2_S2_fjLj1024EEEEELb1ELb1EEEvNS_9BwdParamsE,"ax",@progbits
	.align	128
        .global         _ZN10layer_norm22ln_bwd_finalize_kernelINS_22Kernel_traits_finalizeILj1536E6__halfS2_S2_S2_fjLb1ELj1024ELj4ENS_18Kernel_traits_baseILj1536ES2_S2_S2_S2_fjLj1024EEEEELb1ELb1EEEvNS_9BwdParamsE
        .type           _ZN10layer_norm22ln_bwd_finalize_kernelINS_22Kernel_traits_finalizeILj1536E6__halfS2_S2_S2_fjLb1ELj1024ELj4ENS_18Kernel_traits_baseILj1536ES2_S2_S2_S2_fjLj1024EEEEELb1ELb1EEEvNS_9BwdParamsE,@function
        .size           _ZN10layer_norm22ln_bwd_finalize_kernelINS_22Kernel_traits_finalizeILj1536E6__halfS2_S2_S2_fjLb1ELj1024ELj4ENS_18Kernel_traits_baseILj1536ES2_S2_S2_S2_fjLj1024EEEEELb1ELb1EEEvNS_9BwdParamsE,(.L_x_6690 - _ZN10layer_norm22ln_bwd_finalize_kernelINS_22Kernel_traits_finalizeILj1536E6__halfS2_S2_S2_fjLb1ELj1024ELj4ENS_18Kernel_traits_baseILj1536ES2_S2_S2_S2_fjLj1024EEEEELb1ELb1EEEvNS_9BwdParamsE)
        .other          _ZN10layer_norm22ln_bwd_finalize_kernelINS_22Kernel_traits_finalizeILj1536E6__halfS2_S2_S2_fjLb1ELj1024ELj4ENS_18Kernel_traits_baseILj1536ES2_S2_S2_S2_fjLj1024EEEEELb1ELb1EEEvNS_9BwdParamsE,@"STO_CUDA_ENTRY STV_DEFAULT"
_ZN10layer_norm22ln_bwd_finalize_kernelINS_22Kernel_traits_finalizeILj1536E6__halfS2_S2_S2_fjLb1ELj1024ELj4ENS_18Kernel_traits_baseILj1536ES2_S2_S2_S2_fjLj1024EEEEELb1ELb1EEEvNS_9BwdParamsE:
.text._ZN10layer_norm22ln_bwd_finalize_kernelINS_22Kernel_traits_finalizeILj1536E6__halfS2_S2_S2_fjLb1ELj1024ELj4ENS_18Kernel_traits_baseILj1536ES2_S2_S2_S2_fjLj1024EEEEELb1ELb1EEEvNS_9BwdParamsE:
        /* <DEDUP_REMOVED lines=56> */
.L_x_1237:
        /* <DEDUP_REMOVED lines=87> */
.L_x_1236:
[----:B------:R-:W-:Y:S05]  /*08f0*/  BSYNC.RECONVERGENT B1 ;  /* 0x0000000000017941 */ /* 0x000fea0003800200 */
.L_x_1235:
        /* <DEDUP_REMOVED lines=51> */
.L_x_1239:
[----:B------:R-:W-:Y:S05]  /*0c30*/  BSYNC.RECONVERGENT B1 ;  /* 0x0000000000017941 */ /* 0x000fea0003800200 */
.L_x_1238:
        /* <DEDUP_REMOVED lines=30> */
.L_x_1241:
[----:B------:R-:W-:Y:S05]  /*0e20*/  BSYNC.RECONVERGENT B1 ;  /* 0x0000000000017941 */ /* 0x000fea0003800200 */
.L_x_1240:
        /* <DEDUP_REMOVED lines=15> */
.L_x_1234:
[----:B------:R-:W-:Y:S05]  /*0f20*/  BSYNC.RECONVERGENT B0 ;  /* 0x0000000000007941 */ /* 0x000fea0003800200 */
.L_x_1233:
        /* <DEDUP_REMOVED lines=68> */
[----:B-1----:R-:W-:Y:S02]  /*1370*/  F2FP.F16.F32.PACK_AB R13, R13, R12 ;  /* 0x0000000c0d0d723e */ /* 0x002fe400000000ff */
[----:B--2---:R-:W-:-:S03]  /*1380*/  F2FP.F16.F32.PACK_AB R15, R15, R14 ;  /* 0x0000000e0f0f723e */ /* 0x004fc600000000ff */
[----:B------:R-:W-:Y:S01]  /*1390*/  STG.E desc[UR6][R4.64], R13 ;  /* 0x0000000d04007986 */ /* 0x000fe2000c101906 */
[----:B----4-:R-:W-:-:S03]  /*13a0*/  F2FP.F16.F32.PACK_AB R17, R17, R16 ;  /* 0x000000101111723e */ /* 0x010fc600000000ff */
[----:B------:R-:W-:Y:S04]  /*13b0*/  STG.E desc[UR6][R6.64], R15 ;  /* 0x0000000f06007986 */ /* 0x000fe8000c101906 */
[----:B------:R-:W-:Y:S01]  /*13c0*/  STG.E desc[UR6][R2.64], R17 ;  /* 0x0000001102007986 */ /* 0x000fe2000c101906 */
[----:B------:R-:W-:Y:S05]  /*13d0*/  EXIT ;  /* 0x000000000000794d */ /* 0x000fea0003800000 */
.L_x_1242:
        /* <DEDUP_REMOVED lines=10> */
.L_x_6690:


//--------------------- .text._ZN10layer_norm13ln_bwd_kernelINS_13Kernel_traitsI6__halfS2_S2_S2_fjLj1536ELj1ELj1ELj4ELj8ENS_18Kernel_traits_baseILj1536ES2_S2_S2_S2_fjLj128EEEEELb1ELb1ELb1ELb1EEEvNS_9BwdParamsE --------------------------
	.section	.text._ZN10layer_norm13ln_bwd_kernelINS_13Kernel_traitsI6__halfS2_S2_S2_fjLj1536ELj1ELj1ELj4ELj8ENS_18Kernel_traits_baseILj1536ES2_S2_S2_S2_fjLj128EEEEELb1ELb1ELb1ELb1EEEvNS_9BwdParamsE,"ax",@progbits
	.align	128
        .global         _ZN10layer_norm13ln_bwd_kernelINS_13Kernel_traitsI6__halfS2_S2_S2_fjLj1536ELj1ELj1ELj4ELj8ENS_18Kernel_traits_baseILj1536ES2_S2_S2_S2_fjLj128EEEEELb1ELb1ELb1ELb1EEEvNS_9BwdParamsE
        .type           _ZN10layer_norm13ln_bwd_kernelINS_13Kernel_traitsI6__halfS2_S2_S2_fjLj1536ELj1ELj1ELj4ELj8ENS_18Kernel_traits_baseILj1536ES2_S2_S2_S2_fjLj128EEEEELb1ELb1ELb1ELb1EEEvNS_9BwdParamsE,@function
        .size           _ZN10layer_norm13ln_bwd_kernelINS_13Kernel_traitsI6__halfS2_S2_S2_fjLj1536ELj1ELj1ELj4ELj8ENS_18Kernel_traits_baseILj1536ES2_S2_S2_S2_fjLj128EEEEELb1ELb1ELb1ELb1EEEvNS_9BwdParamsE,(.L_x_6691 - _ZN10layer_norm13ln_bwd_kernelINS_13Kernel_traitsI6__halfS2_S2_S2_fjLj1536ELj1ELj1ELj4ELj8ENS_18Kernel_traits_baseILj1536ES2_S2_S2_S2_fjLj128EEEEELb1ELb1ELb1ELb1EEEvNS_9BwdParamsE)
        .other          _ZN10layer_norm13ln_bwd_kernelINS_13Kernel_traitsI6__halfS2_S2_S2_fjLj1536ELj1ELj1ELj4ELj8ENS_18Kernel_traits_baseILj1536ES2_S2_S2_S2_fjLj128EEEEELb1ELb1ELb1ELb1EEEvNS_9BwdParamsE,@"STO_CUDA_ENTRY STV_DEFAULT"
_ZN10layer_norm13ln_bwd_kernelINS_13Kernel_traitsI6__halfS2_S2_S2_fjLj1536ELj1ELj1ELj4ELj8ENS_18Kernel_traits_baseILj1536ES2_S2_S2_S2_fjLj128EEEEELb1ELb1ELb1ELb1EEEvNS_9BwdParamsE:
.text._ZN10layer_norm13ln_bwd_kernelINS_13Kernel_traitsI6__halfS2_S2_S2_fjLj1536ELj1ELj1ELj4ELj8ENS_18Kernel_traits_baseILj1536ES2_S2_S2_S2_fjLj128EEEEELb1ELb1ELb1ELb1EEEvNS_9BwdParamsE:
        /* <DEDUP_REMOVED lines=27> */
[----:B------:R-:W3:Y:S06]  /*01b0*/  LDCU.U8 UR27, c[0x0][0x410] ;  /* 0x00008200ff1b77ac */ /* 0x000eec0008000000 */
[----:B------:R-:W4:Y:S01]  /*01c0*/  LDC.64 R4, c[0x0][0x3e8] ;  /* 0x0000fa00ff047b82 */ /* 0x000f220000000a00 */
[----:B------:R-:W0:Y:S01]  /*01d0*/  LDCU UR26, c[0x0][0x400] ;  /* 0x00008000ff1a77ac */ /* 0x000e220008000800 */
[----:B------:R-:W0:Y:S01]  /*01e0*/  LDCU.64 UR22, c[0x0][0x408] ;  /* 0x00008100ff1677ac */ /* 0x000e220008000a00 */
[----:B------:R-:W0:Y:S01]  /*01f0*/  LDCU.64 UR4, c[0x0][0x438] ;  /* 0x00008700ff0477ac */ /* 0x000e220008000a00 */
[----:B------:R-:W0:Y:S02]  /*0200*/  LDCU.64 UR6, c[0x0][0x478] ;  /* 0x00008f00ff0677ac */ /* 0x000e240008000a00 */
[C---:B0-----:R-:W-:Y:S01]  /*0210*/  IMAD.WIDE.U32 R2, R0.reuse, 0x8, R2 ;  /* 0x0000000800027825 */ /* 0x041fe200078e0002 */
[----:B------:R-:W0:Y:S04]  /*0220*/  LDCU.128 UR12, c[0x0][0x3c0] ;  /* 0x00007800ff0c77ac */ /* 0x000e280008000c00 */
[----:B--2---:R-:W2:Y:S01]  /*0230*/  LDG.E.64 R76, desc[UR20][R2.64+0x800] ;  /* 0x00080014024c7981 */ /* 0x004ea2000c1e1b00 */
[----:B------:R-:W0:Y:S01]  /*0240*/  LDCU.128 UR16, c[0x0][0x3f0] ;  /* 0x00007e00ff1077ac */ /* 0x000e220008000c00 */
[----:B----4-:R-:W-:-:S02]  /*0250*/  IMAD.WIDE.U32 R4, R0, 0x8, R4 ;  /* 0x0000000800047825 */ /* 0x010fc400078e0004 */
[----:B------:R-:W4:Y:S01]  /*0260*/  LDG.E.64 R78, desc[UR20][R2.64+0x400] ;  /* 0x00040014024e7981 */ /* 0x000f22000c1e1b00 */
[----:B------:R-:W0:Y:S03]  /*0270*/  LDCU.64 UR24, c[0x0][0x380] ;  /* 0x00007000ff1877ac */ /* 0x000e260008000a00 */
[----:B------:R-:W5:Y:S04]  /*0280*/  LDG.E.64 R80, desc[UR20][R2.64] ;  /* 0x0000001402507981 */ /* 0x000f68000c1e1b00 */
[----:B------:R-:W3:Y:S04]  /*0290*/  LDG.E.64 R82, desc[UR20][R4.64+0x800] ;  /* 0x0008001404527981 */ /* 0x000ee8000c1e1b00 */
[----:B------:R-:W3:Y:S04]  /*02a0*/  LDG.E.64 R84, desc[UR20][R4.64+0x400] ;  /* 0x0004001404547981 */ /* 0x000ee8000c1e1b00 */
[----:B------:R-:W3:Y:S01]  /*02b0*/  LDG.E.64 R86, desc[UR20][R4.64] ;  /* 0x0000001404567981 */ /* 0x000ee2000c1e1b00 */
[----:B------:R-:W-:Y:S01]  /*02c0*/  HFMA2 R54, -RZ, RZ, 0, 0 ;  /* 0x00000000ff367431 */ /* 0x000fe200000001ff */
[----:B------:R-:W-:Y:S01]  /*02d0*/  UPLOP3.LUT UP2, UPT, UPT, UPT, UPT, 0x40, 0x4 ;  /* 0x000000000004789c */ /* 0x000fe20003f4e870 */
[----:B--2---:R-:W-:-:S02]  /*02e0*/  SHF.R.U64 R72, R76, 0x10, R77 ;  /* 0x000000104c487819 */ /* 0x004fc4000000124d */
[----:B------:R-:W-:Y:S02]  /*02f0*/  SHF.R.U32.HI R73, RZ, 0x10, R77 ;  /* 0x00000010ff497819 */ /* 0x000fe4000001164d */
[--C-:B----4-:R-:W-:Y:S02]  /*0300*/  SHF.R.U64 R74, R78, 0x10, R79.reuse ;  /* 0x000000104e4a7819 */ /* 0x110fe4000000124f */
[----:B------:R-:W-:Y:S02]  /*0310*/  SHF.R.U32.HI R75, RZ, 0x10, R79 ;  /* 0x00000010ff4b7819 */ /* 0x000fe4000001164f */
[--C-:B-----5:R-:W-:Y:S02]  /*0320*/  SHF.R.U64 R96, R80, 0x10, R81.reuse ;  /* 0x0000001050607819 */ /* 0x120fe40000001251 */
[----:B------:R-:W-:Y:S02]  /*0330*/  SHF.R.U32.HI R97, RZ, 0x10, R81 ;  /* 0x00000010ff617819 */ /* 0x000fe40000011651 */
[----:B---3--:R-:W-:-:S02]  /*0340*/  SHF.R.U64 R98, R82, 0x10, R83 ;  /* 0x0000001052627819 */ /* 0x008fc40000001253 */
[----:B------:R-:W-:Y:S02]  /*0350*/  SHF.R.U32.HI R99, RZ, 0x10, R83 ;  /* 0x00000010ff637819 */ /* 0x000fe40000011653 */
[--C-:B------:R-:W-:Y:S02]  /*0360*/  SHF.R.U64 R103, R84, 0x10, R85.reuse ;  /* 0x0000001054677819 */ /* 0x100fe40000001255 */
[----:B------:R-:W-:Y:S02]  /*0370*/  SHF.R.U32.HI R3, RZ, 0x10, R85 ;  /* 0x00000010ff037819 */ /* 0x000fe40000011655 */
[--C-:B------:R-:W-:Y:S02]  /*0380*/  SHF.R.U64 R104, R86, 0x10, R87.reuse ;  /* 0x0000001056687819 */ /* 0x100fe40000001257 */
[----:B------:R-:W-:Y:S02]  /*0390*/  SHF.R.U32.HI R2, RZ, 0x10, R87 ;  /* 0x00000010ff027819 */ /* 0x000fe40000011657 */
[----:B------:R-:W-:-:S02]  /*03a0*/  PRMT R72, R72, 0x5410, R72 ;  /* 0x0000541048487816 */ /* 0x000fc40000000048 */
[----:B------:R-:W-:Y:S02]  /*03b0*/  PRMT R73, R73, 0x5410, R73 ;  /* 0x0000541049497816 */ /* 0x000fe40000000049 */
[----:B------:R-:W-:Y:S02]  /*03c0*/  PRMT R74, R74, 0x5410, R74 ;  /* 0x000054104a4a7816 */ /* 0x000fe4000000004a */
[----:B------:R-:W-:Y:S02]  /*03d0*/  PRMT R75, R75, 0x5410, R75 ;  /* 0x000054104b4b7816 */ /* 0x000fe4000000004b */
[----:B------:R-:W-:Y:S02]  /*03e0*/  PRMT R96, R96, 0x5410, R96 ;  /* 0x0000541060607816 */ /* 0x000fe40000000060 */
[----:B------:R-:W-:Y:S02]  /*03f0*/  PRMT R97, R97, 0x5410, R97 ;  /* 0x0000541061617816 */ /* 0x000fe40000000061 */
[----:B------:R-:W-:-:S02]  /*0400*/  PRMT R98, R98, 0x5410, R98 ;  /* 0x0000541062627816 */ /* 0x000fc40000000062 */
[----:B------:R-:W-:Y:S02]  /*0410*/  PRMT R99, R99, 0x5410, R99 ;  /* 0x0000541063637816 */ /* 0x000fe40000000063 */
[----:B------:R-:W-:Y:S02]  /*0420*/  PRMT R103, R103, 0x5410, R3 ;  /* 0x0000541067677816 */ /* 0x000fe40000000003 */
[----:B01----:R-:W-:-:S07]  /*0430*/  PRMT R104, R104, 0x5410, R2 ;  /* 0x0000541068687816 */ /* 0x003fce0000000002 */
.L_x_1304:
        /* <DEDUP_REMOVED lines=32> */
[----:B------:R-:W-:Y:S01]  /*0640*/  UIMAD.WIDE UR30, UR8, 0x4, UR12 ;  /* 0x00000004081e78a5 */ /* 0x000fe2000f8e020c */
[--C-:B------:R-:W-:Y:S01]  /*0650*/  IMAD.WIDE.U32 R6, R7, 0x8, R2.reuse ;  /* 0x0000000807067825 */ /* 0x100fe200078e0002 */
[----:B------:R-:W2:Y:S01]  /*0660*/  LDG.E.64 R4, desc[UR20][R4.64] ;  /* 0x0000001404047981 */ /* 0x000ea2000c1e1b00 */
[----:B------:R-:W-:Y:S02]  /*0670*/  LEA.HI.SX32 R63, R63, R0, 0x1e ;  /* 0x000000003f3f7211 */ /* 0x000fe400078ff2ff */
[----:B------:R-:W-:-:S02]  /*0680*/  IMAD.WIDE.U32 R12, R13, 0x8, R2 ;  /* 0x000000080d0c7825 */ /* 0x000fc400078e0002 */
[C---:B------:R-:W-:Y:S01]  /*0690*/  IADD3 R67, PT, PT, R63.reuse, 0x80, RZ ;  /* 0x000000803f437810 */ /* 0x040fe20007ffe0ff */
[----:B------:R-:W3:Y:S01]  /*06a0*/  LDG.E.64 R6, desc[UR20][R6.64] ;  /* 0x0000001406067981 */ /* 0x000ee2000c1e1b00 */
[C-C-:B-1----:R-:W-:Y:S01]  /*06b0*/  IMAD.WIDE.U32 R14, R63.reuse, 0x8, R10.reuse ;  /* 0x000000083f0e7825 */ /* 0x142fe200078e000a */
[----:B------:R-:W-:Y:S01]  /*06c0*/  IADD3 R65, PT, PT, R63, 0x100, RZ ;  /* 0x000001003f417810 */ /* 0x000fe20007ffe0ff */
[----:B------:R-:W-:Y:S01]  /*06d0*/  UISETP.GE.AND UP3, UPT, UR11, 0x1, UPT ;  /* 0x000000010b00788c */ /* 0x000fe2000bf66270 */
[----:B------:R-:W-:Y:S01]  /*06e0*/  MOV R60, UR30 ;  /* 0x0000001e003c7c02 */ /* 0x000fe20008000f00 */
[--C-:B------:R-:W-:Y:S01]  /*06f0*/  IMAD.WIDE.U32 R8, R67, 0x8, R10.reuse ;  /* 0x0000000843087825 */ /* 0x100fe200078e000a */
[----:B------:R-:W-:Y:S01]  /*0700*/  MOV R61, UR31 ;  /* 0x0000001f003d7c02 */ /* 0x000fe20008000f00 */
[----:B------:R-:W4:Y:S01]  /*0710*/  LDG.E.64 R14, desc[UR20][R14.64] ;  /* 0x000000140e0e7981 */ /* 0x000f22000c1e1b00 */
[----:B------:R-:W0:Y:S01]  /*0720*/  LDC.64 R2, c[0x0][0x3b0] ;  /* 0x0000ec00ff027b82 */ /* 0x000e220000000a00 */
[----:B------:R-:W-:-:S02]  /*0730*/  IMAD.WIDE.U32 R10, R65, 0x8, R10 ;  /* 0x00000008410a7825 */ /* 0x000fc400078e000a */
[----:B------:R-:W4:Y:S04]  /*0740*/  LDG.E.64 R12, desc[UR20][R12.64] ;  /* 0x000000140c0c7981 */ /* 0x000f28000c1e1b00 */
[----:B------:R-:W4:Y:S04]  /*0750*/  LDG.E.64 R8, desc[UR20][R8.64] ;  /* 0x0000001408087981 */ /* 0x000f28000c1e1b00 */
[----:B------:R1:W4:Y:S04]  /*0760*/  LDG.E R60, desc[UR20][R60.64] ;  /* 0x000000143c3c7981 */ /* 0x000328000c1e1900 */
[----:B------:R-:W4:Y:S01]  /*0770*/  LDG.E.64 R10, desc[UR20][R10.64] ;  /* 0x000000140a0a7981 */ /* 0x000f22000c1e1b00 */
[----:B------:R-:W-:-:S04]  /*0780*/  @UP3 UIADD3 UR9, UPT, UPT, UR11, -0x1, URZ ;  /* 0xffffffff0b093890 */ /* 0x000fc8000fffe0ff */
[----:B------:R-:W-:Y:S01]  /*0790*/  @UP3 UIMAD UR9, UR9, UR28, URZ ;  /* 0x0000001c090932a4 */ /* 0x000fe2000f8e02ff */
[----:B------:R-:W-:-:S03]  /*07a0*/  PLOP3.LUT P1, PT, PT, PT, UP3, 0x80, 0x8 ;  /* 0x000000000008781c */ /* 0x000fc60003f2f038 */
[----:B------:R-:W-:-:S04]  /*07b0*/  @UP3 USHF.R.S32.HI UR10, URZ, 0x1f, UR9 ;  /* 0x0000001fff0a3899 */ /* 0x000fc80008011409 */
[----:B------:R-:W-:Y:S01]  /*07c0*/  @UP3 ULEA.HI UR10, UR10, UR9, URZ, 0x2 ;  /* 0x000000090a0a3291 */ /* 0x000fe2000f8f10ff */
[----:B-1----:R-:W-:-:S05]  /*07d0*/  MOV R61, RZ ;  /* 0x000000ff003d7202 */ /* 0x002fca0000000f00 */
[----:B------:R-:W-:-:S04]  /*07e0*/  MOV R59, UR10 ;  /* 0x0000000a003b7c02 */ /* 0x000fc80008000f00 */
[----:B------:R-:W-:-:S04]  /*07f0*/  @P1 LEA.HI.SX32 R61, R59, R0, 0x1e ;  /* 0x000000003b3d1211 */ /* 0x000fc800078ff2ff */
[----:B------:R-:W-:-:S05]  /*0800*/  IADD3 R101, PT, PT, R61, 0x80, RZ ;  /* 0x000000803d657810 */ /* 0x000fca0007ffe0ff */
[----:B0-----:R-:W-:-:S06]  /*0810*/  IMAD.WIDE.U32 R100, R101, 0x4, R2 ;  /* 0x0000000465647825 */ /* 0x001fcc00078e0002 */
[----:B------:R-:W5:Y:S01]  /*0820*/  LDG.E R100, desc[UR20][R100.64] ;  /* 0x0000001464647981 */ /* 0x000f62000c1e1900 */
[----:B------:R-:W-:-:S04]  /*0830*/  ISETP.NE.U32.AND P0, PT, RZ, UR4, PT ;  /* 0x00000004ff007c0c */ /* 0x000fc8000bf05070 */
[----:B------:R-:W-:-:S13]  /*0840*/  ISETP.NE.AND.EX P0, PT, RZ, UR5, PT, P0 ;  /* 0x00000005ff007c0c */ /* 0x000fda000bf05300 */
[----:B------:R-:W0:Y:S08]  /*0850*/  @P0 LDC.64 R16, c[0x0][0x438] ;  /* 0x00010e00ff100b82 */ /* 0x000e300000000a00 */
[----:B------:R-:W1:Y:S08]  /*0860*/  @P0 LDC.64 R18, c[0x0][0x438] ;  /* 0x00010e00ff120b82 */ /* 0x000e700000000a00 */
[----:B------:R-:W1:Y:S01]  /*0870*/  @P0 LDC.64 R56, c[0x0][0x438] ;  /* 0x00010e00ff380b82 */ /* 0x000e620000000a00 */
[C---:B------:R-:W-:Y:S01]  /*0880*/  IMAD.WIDE.U32 R58, R61.reuse, 0x4, R2 ;  /* 0x000000043d3a7825 */ /* 0x040fe200078e0002 */
[----:B------:R-:W-:-:S04]  /*0890*/  IADD3 R61, PT, PT, R61, 0x100, RZ ;  /* 0x000001003d3d7810 */ /* 0x000fc80007ffe0ff */
[----:B------:R3:W5:Y:S01]  /*08a0*/  LDG.E R102, desc[UR20][R58.64] ;  /* 0x000000143a667981 */ /* 0x000762000c1e1900 */
[----:B0-----:R-:W-:-:S04]  /*08b0*/  @P0 IMAD.WIDE.U32 R16, R63, 0x8, R16 ;  /* 0x000000083f100825 */ /* 0x001fc800078e0010 */
[----:B------:R-:W-:Y:S01]  /*08c0*/  IMAD.WIDE.U32 R2, R61, 0x4, R2 ;  /* 0x000000043d027825 */ /* 0x000fe200078e0002 */
[----:B------:R-:W5:Y:S03]  /*08d0*/  @P0 LDG.E.64 R92, desc[UR20][R16.64] ;  /* 0x00000014105c0981 */ /* 0x000f66000c1e1b00 */
[----:B-1----:R-:W-:Y:S02]  /*08e0*/  @P0 IMAD.WIDE.U32 R18, R67, 0x8, R18 ;  /* 0x0000000843120825 */ /* 0x002fe400078e0012 */
[----:B------:R-:W5:Y:S04]  /*08f0*/  LDG.E R2, desc[UR20][R2.64] ;  /* 0x0000001402027981 */ /* 0x000f68000c1e1900 */
[----:B------:R0:W5:Y:S01]  /*0900*/  @P0 LDG.E.64 R90, desc[UR20][R18.64] ;  /* 0x00000014125a0981 */ /* 0x000162000c1e1b00 */
[----:B------:R-:W-:-:S05]  /*0910*/  @P0 IMAD.WIDE.U32 R56, R65, 0x8, R56 ;  /* 0x0000000841380825 */ /* 0x000fca00078e0038 */
[----:B------:R1:W5:Y:S01]  /*0920*/  @P0 LDG.E.64 R88, desc[UR20][R56.64] ;  /* 0x0000001438580981 */ /* 0x000362000c1e1b00 */
[----:B------:R-:W-:Y:S02]  /*0930*/  ISETP.NE.AND P0, PT, RZ, UR27, PT ;  /* 0x0000001bff007c0c */ /* 0x000fe4000bf05270 */
[----:B--2---:R-:W-:Y:S02]  /*0940*/  MOV R65, R4 ;  /* 0x0000000400417202 */ /* 0x004fe40000000f00 */
[--C-:B------:R-:W-:Y:S02]  /*0950*/  SHF.R.U64 R64, R4, 0x10, R5.reuse ;  /* 0x0000001004407819 */ /* 0x100fe40000001205 */
[----:B------:R-:W-:Y:S02]  /*0960*/  MOV R67, R5 ;  /* 0x0000000500437202 */ /* 0x000fe40000000f00 */
[----:B------:R-:W-:Y:S02]  /*0970*/  SHF.R.U32.HI R66, RZ, 0x10, R5 ;  /* 0x00000010ff427819 */ /* 0x000fe40000011605 */
[----:B---3--:R-:W-:-:S02]  /*0980*/  SHF.R.U64 R59, R6, 0x10, R7 ;  /* 0x00000010063b7819 */ /* 0x008fc40000001207 */
[----:B------:R-:W-:Y:S02]  /*0990*/  MOV R62, R7 ;  /* 0x00000007003e7202 */ /* 0x000fe40000000f00 */
[----:B----4-:R-:W-:Y:S01]  /*09a0*/  SHF.R.U32.HI R4, RZ, 0x10, R15 ;  /* 0x00000010ff047819 */ /* 0x010fe2000001160f */
[----:B------:R-:W-:Y:S01]  /*09b0*/  HADD2.F32 R5, -RZ, R15.H0_H0 ;  /* 0x2000000fff057230 */ /* 0x000fe20000004100 */
[----:B------:R-:W-:Y:S02]  /*09c0*/  SHF.R.U32.HI R61, RZ, 0x10, R7 ;  /* 0x00000010ff3d7819 */ /* 0x000fe40000011607 */
[----:B------:R-:W-:Y:S02]  /*09d0*/  MOV R63, R6 ;  /* 0x00000006003f7202 */ /* 0x000fe40000000f00 */
[----:B------:R-:W-:Y:S02]  /*09e0*/  MOV R58, R12 ;  /* 0x0000000c003a7202 */ /* 0x000fe40000000f00 */
[----:B------:R-:W-:-:S02]  /*09f0*/  SHF.R.U64 R0, R12, 0x10, R13 ;  /* 0x000000100c007819 */ /* 0x000fc4000000120d */
[----:B------:R-:W-:Y:S01]  /*0a00*/  SHF.R.U64 R7, R14, 0x10, R15 ;  /* 0x000000100e077819 */ /* 0x000fe2000000120f */
[----:B------:R-:W-:Y:S01]  /*0a10*/  HADD2.F32 R15, -RZ, R9.H0_H0 ;  /* 0x20000009ff0f7230 */ /* 0x000fe20000004100 */
[--C-:B------:R-:W-:Y:S02]  /*0a20*/  SHF.R.U64 R12, R8, 0x10, R9.reuse ;  /* 0x00000010080c7819 */ /* 0x100fe40000001209 */
[----:B------:R-:W-:Y:S01]  /*0a30*/  SHF.R.U32.HI R6, RZ, 0x10, R9 ;  /* 0x00000010ff067819 */ /* 0x000fe20000011609 */
[----:B------:R-:W-:Y:S01]  /*0a40*/  HADD2.F32 R9, -RZ, R4.H0_H0 ;  /* 0x20000004ff097230 */ /* 0x000fe20000004100 */
[----:B0-----:R-:W-:Y:S01]  /*0a50*/  MOV R19, R13 ;  /* 0x0000000d00137202 */ /* 0x001fe20000000f00 */
[----:B------:R-:W-:Y:S01]  /*0a60*/  HADD2.F32 R3, -RZ, R14.H0_H0 ;  /* 0x2000000eff037230 */ /* 0x000fe20000004100 */
[----:B-1----:R-:W-:Y:S01]  /*0a70*/  SHF.R.U32.HI R56, RZ, 0x10, R13 ;  /* 0x00000010ff387819 */ /* 0x002fe2000001160d */
[----:B------:R-:W-:Y:S01]  /*0a80*/  HADD2.F32 R13, -RZ, R8.H0_H0 ;  /* 0x20000008ff0d7230 */ /* 0x000fe20000004100 */
[----:B------:R-:W-:Y:S01]  /*0a90*/  FSEL R60, R60, RZ, !P0 ;  /* 0x000000ff3c3c7208 */ /* 0x000fe20004000000 */
[----:B------:R-:W-:Y:S01]  /*0aa0*/  HADD2.F32 R7, -RZ, R7.H0_H0 ;  /* 0x20000007ff077230 */ /* 0x000fe20000004100 */
[--C-:B------:R-:W-:Y:S01]  /*0ab0*/  SHF.R.U64 R17, R10, 0x10, R11.reuse ;  /* 0x000000100a117819 */ /* 0x100fe2000000120b */
[----:B------:R-:W-:Y:S01]  /*0ac0*/  HADD2.F32 R57, -RZ, R10.H0_H0 ;  /* 0x2000000aff397230 */ /* 0x000fe20000004100 */
[----:B------:R-:W-:Y:S01]  /*0ad0*/  SHF.R.U32.HI R71, RZ, 0x10, R11 ;  /* 0x00000010ff477819 */ /* 0x000fe2000001160b */
[----:B------:R-:W-:-:S02]  /*0ae0*/  HADD2.F32 R69, -RZ, R11.H0_H0 ;  /* 0x2000000bff457230 */ /* 0x000fc40000004100 */
[C---:B------:R-:W-:Y:S01]  /*0af0*/  FADD.FTZ R10, -R60.reuse, R9 ;  /* 0x000000093c0a7221 */ /* 0x040fe20000010100 */
[C---:B------:R-:W-:Y:S01]  /*0b00*/  FADD.FTZ R3, -R60.reuse, R3 ;  /* 0x000000033c037221 */ /* 0x040fe20000010100 */
[C---:B------:R-:W-:Y:S01]  /*0b10*/  FADD.FTZ R11, -R60.reuse, R13 ;  /* 0x0000000d3c0b7221 */ /* 0x040fe20000010100 */
[----:B------:R-:W-:Y:S02]  /*0b20*/  HADD2.F32 R9, -RZ, R12.H0_H0 ;  /* 0x2000000cff097230 */ /* 0x000fe40000004100 */
[C---:B------:R-:W-:Y:S01]  /*0b30*/  FADD.FTZ R13, -R60.reuse, R15 ;  /* 0x0000000f3c0d7221 */ /* 0x040fe20000010100 */
[----:B------:R-:W-:Y:S01]  /*0b40*/  FADD.FTZ R8, -R60, R7 ;  /* 0x000000073c087221 */ /* 0x000fe20000010100 */
[----:B------:R-:W-:Y:S02]  /*0b50*/  HADD2.F32 R15, -RZ, R6.H0_H0 ;  /* 0x20000006ff0f7230 */ /* 0x000fe40000004100 */
[----:B------:R-:W-:Y:S02]  /*0b60*/  HADD2.F32 R17, -RZ, R17.H0_H0 ;  /* 0x20000011ff117230 */ /* 0x000fe40000004100 */
[----:B------:R-:W-:-:S02]  /*0b70*/  HADD2.F32 R71, -RZ, R71.H0_H0 ;  /* 0x20000047ff477230 */ /* 0x000fc40000004100 */
[----:B------:R-:W-:Y:S01]  /*0b80*/  FMUL.FTZ R3, R3, UR29 ;  /* 0x0000001d03037c20 */ /* 0x000fe20008410000 */
        /* <DEDUP_REMOVED lines=9> */
[-C--:B------:R-:W-:Y:S01]  /*0c20*/  FMUL.FTZ R4, R4, R7.reuse ;  /* 0x0000000704047220 */ /* 0x080fe20000410000 */
[----:B------:R-:W-:Y:S01]  /*0c30*/  FFMA.FTZ R20, R3, R7, R20 ;  /* 0x0000000703147223 */ /* 0x000fe20000010014 */
[----:B------:R-:W-:Y:S01]  /*0c40*/  FADD.FTZ R44, R44, R7 ;  /* 0x000000072c2c7221 */ /* 0x000fe20000010000 */
[----:B------:R-:W-:-:S02]  /*0c50*/  HADD2.F32 R15, -RZ, R74.H1_H1 ;  /* 0x3000004aff0f7230 */ /* 0x000fc40000004100 */
[----:B------:R-:W-:Y:S01]  /*0c60*/  FMUL.FTZ R16, R16, UR29 ;  /* 0x0000001d10107c20 */ /* 0x000fe20008410000 */
[----:B------:R-:W-:Y:S02]  /*0c70*/  HADD2.F32 R60, -RZ, R59.H0_H0 ;  /* 0x2000003bff3c7230 */ /* 0x000fe40000004100 */
[----:B------:R-:W-:Y:S02]  /*0c80*/  HADD2.F32 R7, -RZ, R96.H1_H1 ;  /* 0x30000060ff077230 */ /* 0x000fe40000004100 */
[----:B------:R-:W-:Y:S02]  /*0c90*/  HADD2.F32 R64, -RZ, R64.H0_H0 ;  /* 0x20000040ff407230 */ /* 0x000fe40000004100 */
[----:B------:R-:W-:Y:S01]  /*0ca0*/  FMUL.FTZ R11, R11, UR29 ;  /* 0x0000001d0b0b7c20 */ /* 0x000fe20008410000 */
[----:B------:R-:W-:Y:S02]  /*0cb0*/  HADD2.F32 R12, -RZ, R78.H0_H0 ;  /* 0x2000004eff0c7230 */ /* 0x000fe40000004100 */
[----:B------:R-:W-:Y:S01]  /*0cc0*/  FMUL.FTZ R15, R15, R60 ;  /* 0x0000003c0f0f7220 */ /* 0x000fe20000410000 */
[----:B------:R-:W-:-:S02]  /*0cd0*/  HADD2.F32 R63, -RZ, R63.H0_H0 ;  /* 0x2000003fff3f7230 */ /* 0x000fc40000004100 */
[----:B------:R-:W-:Y:S01]  /*0ce0*/  FADD.FTZ R41, R41, R60 ;  /* 0x0000003c29297221 */ /* 0x000fe20000010000 */
[----:B------:R-:W-:Y:S02]  /*0cf0*/  HADD2.F32 R6, -RZ, R81.H0_H0 ;  /* 0x20000051ff067230 */ /* 0x000fe40000004100 */
[----:B------:R-:W-:Y:S01]  /*0d00*/  FFMA.FTZ R53, R16, R60, R53 ;  /* 0x0000003c10357223 */ /* 0x000fe20000010035 */
[----:B------:R-:W-:Y:S02]  /*0d10*/  HADD2.F32 R67, -RZ, R67.H0_H0 ;  /* 0x20000043ff437230 */ /* 0x000fe40000004100 */
[----:B------:R-:W-:Y:S01]  /*0d20*/  FMUL.FTZ R7, R7, R64 ;  /* 0x0000004007077220 */ /* 0x000fe20000410000 */
[----:B------:R-:W-:Y:S01]  /*0d30*/  FADD.FTZ R60, RZ, R4 ;  /* 0x00000004ff3c7221 */ /* 0x000fe20000010000 */
[----:B------:R-:W-:Y:S01]  /*0d40*/  FMUL.FTZ R8, R8, UR29 ;  /* 0x0000001d08087c20 */ /* 0x000fe20008410000 */
[----:B------:R-:W-:Y:S01]  /*0d50*/  FFMA.FTZ R59, R3, R4, RZ ;  /* 0x00000004033b7223 */ /* 0x000fe200000100ff */
[----:B------:R-:W-:Y:S01]  /*0d60*/  FMUL.FTZ R5, R5, UR29 ;  /* 0x0000001d05057c20 */ /* 0x000fe20008410000 */
[----:B------:R-:W-:-:S02]  /*0d70*/  HADD2.F32 R17, -RZ, R62.H0_H0 ;  /* 0x2000003eff117230 */ /* 0x000fc40000004100 */
[-C--:B------:R-:W-:Y:S01]  /*0d80*/  FMUL.FTZ R12, R12, R63.reuse ;  /* 0x0000003f0c0c7220 */ /* 0x080fe20000410000 */
[----:B------:R-:W-:Y:S02]  /*0d90*/  HADD2.F32 R9, -RZ, R97.H1_H1 ;  /* 0x30000061ff097230 */ /* 0x000fe40000004100 */
[----:B------:R-:W-:Y:S01]  /*0da0*/  FADD.FTZ R40, R40, R63 ;  /* 0x0000003f28287221 */ /* 0x000fe20000010000 */
[----:B------:R-:W-:Y:S02]  /*0db0*/  HADD2.F32 R66, -RZ, R66.H0_H0 ;  /* 0x20000042ff427230 */ /* 0x000fe40000004100 */
[----:B------:R-:W-:Y:S01]  /*0dc0*/  FFMA.FTZ R52, R11, R63, R52 ;  /* 0x0000003f0b347223 */ /* 0x000fe20000010034 */
[----:B------:R-:W-:Y:S02]  /*0dd0*/  HADD2.F32 R62, -RZ, R61.H0_H0 ;  /* 0x2000003dff3e7230 */ /* 0x000fe40000004100 */
[----:B------:R-:W-:Y:S01]  /*0de0*/  FMUL.FTZ R6, R6, R67 ;  /* 0x0000004306067220 */ /* 0x000fe20000410000 */
[----:B------:R-:W-:-:S02]  /*0df0*/  HADD2.F32 R63, -RZ, R58.H0_H0 ;  /* 0x2000003aff3f7230 */ /* 0x000fc40000004100 */
[----:B------:R-:W-:Y:S01]  /*0e00*/  FADD.FTZ R61, R7, R60 ;  /* 0x0000003c073d7221 */ /* 0x000fe20000010000 */
[----:B------:R-:W-:Y:S01]  /*0e10*/  FFMA.FTZ R58, R8, R7, R59 ;  /* 0x00000007083a7223 */ /* 0x000fe2000001003b */
[----:B------:R-:W-:Y:S01]  /*0e20*/  FFMA.FTZ R22, R5, R67, R22 ;  /* 0x0000004305167223 */ /* 0x000fe20000010016 */
[----:B------:R-:W-:Y:S01]  /*0e30*/  FADD.FTZ R46, R46, R67 ;  /* 0x000000432e2e7221 */ /* 0x000fe20000010000 */
[----:B------:R-:W-:Y:S02]  /*0e40*/  HADD2.F32 R67, -RZ, R19.H0_H0 ;  /* 0x20000013ff437230 */ /* 0x000fe40000004100 */
[----:B------:R-:W-:Y:S01]  /*0e50*/  FMUL.FTZ R9, R9, R66 ;  /* 0x0000004209097220 */ /* 0x000fe20000410000 */
[----:B------:R-:W-:Y:S01]  /*0e60*/  FMUL.FTZ R19, R57, UR29 ;  /* 0x0000001d39137c20 */ /* 0x000fe20008410000 */
[----:B------:R-:W-:Y:S01]  /*0e70*/  FADD.FTZ R60, R6, R61 ;  /* 0x0000003d063c7221 */ /* 0x000fe20000010000 */
[----:B------:R-:W-:Y:S01]  /*0e80*/  FMUL.FTZ R10, R10, UR29 ;  /* 0x0000001d0a0a7c20 */ /* 0x000fe20008410000 */
[----:B------:R-:W-:-:S02]  /*0e90*/  FFMA.FTZ R57, R5, R6, R58 ;  /* 0x0000000605397223 */ /* 0x000fc4000001003a */
[----:B------:R-:W-:Y:S01]  /*0ea0*/  FADD.FTZ R59, R9, R60 ;  /* 0x0000003c093b7221 */ /* 0x000fe20000010000 */
[----:B------:R-:W-:Y:S02]  /*0eb0*/  HADD2.F32 R14, -RZ, R79.H0_H0 ;  /* 0x2000004fff0e7230 */ /* 0x000fe40000004100 */
[----:B------:R-:W-:Y:S01]  /*0ec0*/  FFMA.FTZ R60, R10, R9, R57 ;  /* 0x000000090a3c7223 */ /* 0x000fe20000010039 */
[----:B------:R-:W-:Y:S01]  /*0ed0*/  FMUL.FTZ R13, R13, UR29 ;  /* 0x0000001d0d0d7c20 */ /* 0x000fe20008410000 */
[----:B------:R-:W-:Y:S02]  /*0ee0*/  FADD.FTZ R58, R12, R59 ;  /* 0x0000003b0c3a7221 */ /* 0x000fe40000010000 */
[----:B------:R-:W-:Y:S01]  /*0ef0*/  FFMA.FTZ R57, R11, R12, R60 ;  /* 0x0000000c0b397223 */ /* 0x000fe2000001003c */
[-C--:B------:R-:W-:Y:S01]  /*0f00*/  FMUL.FTZ R14, R14, R17.reuse ;  /* 0x000000110e0e7220 */ /* 0x080fe20000410000 */
[----:B------:R-:W-:Y:S01]  /*0f10*/  FADD.FTZ R42, R42, R17 ;  /* 0x000000112a2a7221 */ /* 0x000fe20000010000 */
[----:B------:R-:W-:Y:S01]  /*0f20*/  FFMA.FTZ R54, R13, R17, R54 ;  /* 0x000000110d367223 */ /* 0x000fe20000010036 */
[----:B------:R-:W-:-:S02]  /*0f30*/  HADD2.F32 R17, -RZ, R75.H1_H1 ;  /* 0x3000004bff117230 */ /* 0x000fc40000004100 */
[----:B------:R-:W-:Y:S01]  /*0f40*/  FADD.FTZ R59, R58, R15 ;  /* 0x0000000f3a3b7221 */ /* 0x000fe20000010000 */
[----:B------:R-:W-:Y:S01]  /*0f50*/  FADD.FTZ R47, R47, R66 ;  /* 0x000000422f2f7221 */ /* 0x000fe20000010000 */
[----:B------:R-:W-:Y:S01]  /*0f60*/  FFMA.FTZ R23, R10, R66, R23 ;  /* 0x000000420a177223 */ /* 0x000fe20000010017 */
[----:B------:R-:W-:Y:S01]  /*0f70*/  FFMA.FTZ R58, R16, R15, R57 ;  /* 0x0000000f103a7223 */ /* 0x000fe20000010039 */
[----:B------:R-:W-:Y:S02]  /*0f80*/  HADD2.F32 R66, -RZ, R77.H0_H0 ;  /* 0x2000004dff427230 */ /* 0x000fe40000004100 */
[----:B------:R-:W-:Y:S01]  /*0f90*/  FADD.FTZ R45, R45, R64 ;  /* 0x000000402d2d7221 */ /* 0x000fe20000010000 */
[----:B------:R-:W-:Y:S01]  /*0fa0*/  FFMA.FTZ R21, R8, R64, R21 ;  /* 0x0000004008157223 */ /* 0x000fe20000010015 */
[----:B------:R-:W-:Y:S01]  /*0fb0*/  FMUL.FTZ R65, R65, UR29 ;  /* 0x0000001d41417c20 */ /* 0x000fe20008410000 */
[----:B------:R-:W-:Y:S02]  /*0fc0*/  HADD2.F32 R64, -RZ, R76.H0_H0 ;  /* 0x2000004cff407230 */ /* 0x000fe40000004100 */
[----:B------:R-:W-:Y:S01]  /*0fd0*/  FMUL.FTZ R18, R18, UR29 ;  /* 0x0000001d12127c20 */ /* 0x000fe20008410000 */
[----:B------:R-:W-:-:S02]  /*0fe0*/  HADD2.F32 R60, -RZ, R0.H0_H0 ;  /* 0x20000000ff3c7230 */ /* 0x000fc40000004100 */
[----:B------:R-:W-:Y:S01]  /*0ff0*/  FMUL.FTZ R17, R17, R62 ;  /* 0x0000003e11117220 */ /* 0x000fe20000410000 */
[----:B------:R-:W-:Y:S01]  /*1000*/  FADD.FTZ R0, R59, R14 ;  /* 0x0000000e3b007221 */ /* 0x000fe20000010000 */
[----:B------:R-:W-:Y:S01]  /*1010*/  FFMA.FTZ R57, R13, R14, R58 ;  /* 0x0000000e0d397223 */ /* 0x000fe2000001003a */
[-C--:B------:R-:W-:Y:S01]  /*1020*/  FMUL.FTZ R66, R66, R67.reuse ;  /* 0x0000004342427220 */ /* 0x080fe20000410000 */
[----:B------:R-:W-:Y:S01]  /*1030*/  FADD.FTZ R38, R38, R67 ;  /* 0x0000004326267221 */ /* 0x000fe20000010000 */
[----:B------:R-:W-:Y:S01]  /*1040*/  FFMA.FTZ R50, R65, R67, R50 ;  /* 0x0000004341327223 */ /* 0x000fe20000010032 */
[----:B------:R-:W-:Y:S02]  /*1050*/  HADD2.F32 R67, -RZ, R72.H1_H1 ;  /* 0x30000048ff437230 */ /* 0x000fe40000004100 */
[----:B------:R-:W-:Y:S01]  /*1060*/  FMUL.FTZ R64, R64, R63 ;  /* 0x0000003f40407220 */ /* 0x000fe20000410000 */
[----:B------:R-:W-:Y:S02]  /*1070*/  HADD2.F32 R58, -RZ, R56.H0_H0 ;  /* 0x20000038ff3a7230 */ /* 0x000fe40000004100 */
[----:B------:R-:W-:Y:S01]  /*1080*/  FADD.FTZ R59, R0, R17 ;  /* 0x00000011003b7221 */ /* 0x000fe20000010000 */
[----:B------:R-:W-:Y:S01]  /*1090*/  FFMA.FTZ R56, R18, R17, R57 ;  /* 0x0000001112387223 */ /* 0x000fe20000010039 */
[----:B------:R-:W-:Y:S01]  /*10a0*/  FMUL.FTZ R67, R67, R60 ;  /* 0x0000003c43437220 */ /* 0x000fe20000410000 */
[----:B------:R-:W-:Y:S01]  /*10b0*/  FMUL.FTZ R68, R68, UR29 ;  /* 0x0000001d44447c20 */ /* 0x000fe20008410000 */
[----:B------:R-:W-:Y:S01]  /*10c0*/  FADD.FTZ R0, R59, R64 ;  /* 0x000000403b007221 */ /* 0x000fe20000010000 */
[----:B------:R-:W-:Y:S01]  /*10d0*/  FFMA.FTZ R56, R19, R64, R56 ;  /* 0x0000004013387223 */ /* 0x000fe20000010038 */
[----:B------:R-:W-:-:S02]  /*10e0*/  HADD2.F32 R69, -RZ, R73.H1_H1 ;  /* 0x30000049ff457230 */ /* 0x000fc40000004100 */
        /* <DEDUP_REMOVED lines=17> */
.L_x_1244:
        /* <DEDUP_REMOVED lines=30> */
[----:B------:R-:W-:-:S04]  /*13e0*/  MOV R93, UR10 ;  /* 0x0000000a005d7c02 */ /* 0x000fc80008000f00 */
[----:B------:R-:W-:-:S04]  /*13f0*/  LEA.HI.SX32 R93, R93, R0, 0x1e ;  /* 0x000000005d5d7211 */ /* 0x000fc800078ff2ff */
[----:B------:R-:W-:Y:S01]  /*1400*/  IADD3 R91, PT, PT, R93, 0x80, RZ ;  /* 0x000000805d5b7810 */ /* 0x000fe20007ffe0ff */
[----:B0-----:R-:W-:Y:S01]  /*1410*/  IMAD.WIDE.U32 R56, R63, 0x4, R58 ;  /* 0x000000043f387825 */ /* 0x001fe200078e003a */
[----:B------:R-:W-:-:S03]  /*1420*/  IADD3 R63, PT, PT, R93, 0x100, RZ ;  /* 0x000001005d3f7810 */ /* 0x000fc60007ffe0ff */
[----:B-----5:R-:W-:Y:S01]  /*1430*/  IMAD.WIDE.U32 R100, R101, 0x4, R58 ;  /* 0x0000000465647825 */ /* 0x020fe200078e003a */
[----:B------:R2:W5:Y:S03]  /*1440*/  LDG.E R102, desc[UR20][R56.64] ;  /* 0x0000001438667981 */ /* 0x000566000c1e1900 */
[--C-:B-1----:R-:W-:Y:S02]  /*1450*/  IMAD.WIDE.U32 R92, R93, 0x8, R88.reuse ;  /* 0x000000085d5c7825 */ /* 0x102fe400078e0058 */
[----:B------:R2:W5:Y:S02]  /*1460*/  LDG.E R100, desc[UR20][R100.64] ;  /* 0x0000001464647981 */ /* 0x000564000c1e1900 */
[--C-:B------:R-:W-:Y:S02]  /*1470*/  IMAD.WIDE.U32 R90, R91, 0x8, R88.reuse ;  /* 0x000000085b5a7825 */ /* 0x100fe400078e0058 */
[----:B------:R-:W5:Y:S02]  /*1480*/  LDG.E.64 R92, desc[UR20][R92.64] ;  /* 0x000000145c5c7981 */ /* 0x000f64000c1e1b00 */
[----:B------:R-:W-:-:S02]  /*1490*/  IMAD.WIDE.U32 R88, R63, 0x8, R88 ;  /* 0x000000083f587825 */ /* 0x000fc400078e0058 */
[----:B------:R-:W5:Y:S02]  /*14a0*/  LDG.E.64 R90, desc[UR20][R90.64] ;  /* 0x000000145a5a7981 */ /* 0x000f64000c1e1b00 */
[----:B------:R-:W-:Y:S02]  /*14b0*/  IMAD.WIDE.U32 R58, R71, 0x4, R58 ;  /* 0x00000004473a7825 */ /* 0x000fe400078e003a */
[----:B------:R-:W5:Y:S04]  /*14c0*/  LDG.E.64 R88, desc[UR20][R88.64] ;  /* 0x0000001458587981 */ /* 0x000f68000c1e1b00 */
[----:B------:R2:W5:Y:S02]  /*14d0*/  LDG.E R2, desc[UR20][R58.64] ;  /* 0x000000143a027981 */ /* 0x000564000c1e1900 */
.L_x_1245:
[----:B0-2---:R-:W0:Y:S01]  /*14e0*/  SHFL.DOWN PT, R57, R60, 0x10, 0x1f ;  /* 0x0a001f003c397f89 */ /* 0x005e2200000e0000 */
        /* <DEDUP_REMOVED lines=31> */
.L_x_1247:
[----:B------:R-:W-:Y:S05]  /*16e0*/  BSYNC.RECONVERGENT B0 ;  /* 0x0000000000007941 */ /* 0x000fea0003800200 */
.L_x_1246:
        /* <DEDUP_REMOVED lines=8> */
[----:B0-----:R-:W-:-:S04]  /*1770*/  MOV R57, UR9 ;  /* 0x0000000900397c02 */ /* 0x001fc80008000f00 */
        /* <DEDUP_REMOVED lines=51> */
[----:B------:R-:W-:Y:S02]  /*1ab0*/  @P1 HADD2.F32 R59, -RZ, R86.H0_H0 ;  /* 0x20000056ff3b1230 */ /* 0x000fe40000004100 */
[----:B------:R-:W-:Y:S02]  /*1ac0*/  @P1 HADD2.F32 R56, -RZ, R105.H0_H0 ;  /* 0x20000069ff381230 */ /* 0x000fe40000004100 */
[----:B------:R-:W-:-:S04]  /*1ad0*/  FMUL.FTZ R57, R57, UR23 ;  /* 0x0000001739397c20 */ /* 0x000fc80008410000 */
[----:B------:R-:W-:Y:S01]  /*1ae0*/  FMUL.FTZ R62, R57, UR22 ;  /* 0x00000016393e7c20 */ /* 0x000fe20008410000 */
[----:B------:R-:W-:-:S03]  /*1af0*/  HFMA2 R57, -RZ, RZ, 0, 0 ;  /* 0x00000000ff397431 */ /* 0x000fc600000001ff */
[C---:B------:R-:W-:Y:S01]  /*1b00*/  @P1 FMUL.FTZ R58, R62.reuse, R59 ;  /* 0x0000003b3e3a1220 */ /* 0x040fe20000410000 */
[----:B------:R-:W-:-:S04]  /*1b10*/  @P1 FMUL.FTZ R57, R62, R56 ;  /* 0x000000383e391220 */ /* 0x000fc80000410000 */
[----:B------:R-:W-:Y:S01]  /*1b20*/  F2FP.F16.F32.PACK_AB R58, RZ, R58 ;  /* 0x0000003aff3a723e */ /* 0x000fe200000000ff */
[----:B------:R-:W-:-:S03]  /*1b30*/  FADD.FTZ R32, R32, R57 ;  /* 0x0000003920207221 */ /* 0x000fc60000010000 */
[----:B------:R-:W-:-:S07]  /*1b40*/  PRMT R72, R58, 0x7610, R72 ;  /* 0x000076103a487816 */ /* 0x000fce0000000048 */
.L_x_1250:
        /* <DEDUP_REMOVED lines=9> */
[----:B------:R-:W-:Y:S02]  /*1be0*/  @P0 HADD2.F32 R57, -RZ, R106.H1_H1 ;  /* 0x3000006aff390230 */ /* 0x000fe40000004100 */
        /* <DEDUP_REMOVED lines=8> */
.L_x_1251:
        /* <DEDUP_REMOVED lines=18> */
.L_x_1252:
[----:B------:R-:W-:Y:S05]  /*1d90*/  BRA.U !UP3, `(.L_x_1253) ;  /* 0x0000000d0bd47547 */ /* 0x000fea000b800000 */
[----:B------:R-:W-:Y:S01]  /*1da0*/  FFMA.FTZ R56, R10, UR11, R60 ;  /* 0x0000000b0a387c23 */ /* 0x000fe2000801003c */
[----:B-----5:R-:W-:Y:S02]  /*1db0*/  ISETP.GE.U32.AND P0, PT, R102, 0x1000000, PT ;  /* 0x010000006600780c */ /* 0x020fe40003f06070 */
[----:B------:R-:W-:Y:S01]  /*1dc0*/  ISETP.LT.AND P1, PT, RZ, UR32, PT ;  /* 0x00000020ff007c0c */ /* 0x000fe2000bf21270 */
[----:B------:R-:W-:Y:S01]  /*1dd0*/  FADD.FTZ R56, R9, -R56 ;  /* 0x8000003809387221 */ /* 0x000fe20000010000 */
[----:B------:R-:W-:-:S03]  /*1de0*/  MOV R58, RZ ;  /* 0x000000ff003a7202 */ /* 0x000fc60000000f00 */
[----:B------:R-:W-:-:S05]  /*1df0*/  FMUL.FTZ R56, R56, UR29 ;  /* 0x0000001d38387c20 */ /* 0x000fca0008410000 */
[----:B------:R-:W-:Y:S01]  /*1e00*/  FSEL R56, R56, RZ, P1 ;  /* 0x000000ff38387208 */ /* 0x000fe20000800000 */
[----:B------:R-:W-:Y:S02]  /*1e10*/  @P0 HADD2.F32 R59, -RZ, R104.H1_H1 ;  /* 0x30000068ff3b0230 */ /* 0x000fe40000004100 */
        /* <DEDUP_REMOVED lines=8> */
[----:B------:R-:W-:Y:S01]  /*1ea0*/  PRMT R75, R58, 0x7610, R75 ;  /* 0x000076103a4b7816 */ /* 0x000fe2000000004b */
[----:B------:R-:W-:Y:S06]  /*1eb0*/  BRA `(.L_x_1253) ;  /* 0x0000000c008c7947 */ /* 0x000fec0003800000 */
.L_x_1249:
        /* <DEDUP_REMOVED lines=25> */
.L_x_1254:
        /* <DEDUP_REMOVED lines=16> */
.L_x_1255:
[----:B------:R-:W-:Y:S02]  /*2150*/  F2FP.F16.F32.PACK_AB R94, RZ, R62 ;  /* 0x0000003eff5e723e */ /* 0x000fe400000000ff */
[----:B------:R-:W-:Y:S02]  /*2160*/  FSEL R63, R63, RZ, P0 ;  /* 0x000000ff3f3f7208 */ /* 0x000fe40000000000 */
[----:B------:R-:W-:Y:S01]  /*2170*/  FSEL R59, R95, RZ, P0 ;  /* 0x000000ff5f3b7208 */ /* 0x000fe20000000000 */
[----:B------:R-:W-:Y:S06]  /*2180*/  BRA.U !UP3, `(.L_x_1256) ;  /* 0x000000010b307547 */ /* 0x000fec000b800000 */
[----:B-----5:R-:W-:Y:S01]  /*2190*/  LOP3.LUT P0, RZ, R102, 0xff0000, RZ, 0xc0, !PT ;  /* 0x00ff000066ff7812 */ /* 0x020fe2000780c0ff */
[----:B------:R-:W-:Y:S01]  /*21a0*/  FMUL.FTZ R57, R59, UR23 ;  /* 0x000000173b397c20 */ /* 0x000fe20008410000 */
[----:B------:R-:W-:-:S03]  /*21b0*/  MOV R58, RZ ;  /* 0x000000ff003a7202 */ /* 0x000fc60000000f00 */
[----:B------:R-:W-:Y:S01]  /*21c0*/  FMUL.FTZ R62, R57, UR22 ;  /* 0x00000016393e7c20 */ /* 0x000fe20008410000 */
[----:B------:R-:W-:-:S07]  /*21d0*/  HFMA2 R57, -RZ, RZ, 0, 0 ;  /* 0x00000000ff397431 */ /* 0x000fce00000001ff */
[----:B------:R-:W-:Y:S02]  /*21e0*/  @P0 HADD2.F32 R101, -RZ, R87.H0_H0 ;  /* 0x20000057ff650230 */ /* 0x000fe40000004100 */
[----:B------:R-:W-:-:S03]  /*21f0*/  @P0 HADD2.F32 R95, -RZ, R106.H0_H0 ;  /* 0x2000006aff5f0230 */ /* 0x000fc60000004100 */
[-C--:B------:R-:W-:Y:S02]  /*2200*/  @P0 FMUL.FTZ R58, R101, R62.reuse ;  /* 0x0000003e653a0220 */ /* 0x080fe40000410000 */
[----:B------:R-:W-:-:S03]  /*2210*/  @P0 FMUL.FTZ R57, R95, R62 ;  /* 0x0000003e5f390220 */ /* 0x000fc60000410000 */
[----:B------:R-:W-:Y:S01]  /*2220*/  F2FP.F16.F32.PACK_AB R58, RZ, R58 ;  /* 0x0000003aff3a723e */ /* 0x000fe200000000ff */
[----:B------:R-:W-:-:S03]  /*2230*/  FADD.FTZ R34, R34, R57 ;  /* 0x0000003922227221 */ /* 0x000fc60000010000 */
[----:B------:R-:W-:-:S07]  /*2240*/  PRMT R74, R58, 0x7610, R74 ;  /* 0x000076103a4a7816 */ /* 0x000fce000000004a */
.L_x_1256:
        /* <DEDUP_REMOVED lines=19> */
.L_x_1248:
[----:B------:R-:W-:-:S04]  /*2380*/  UISETP.NE.U32.AND UP0, UPT, UR6, URZ, UPT ;  /* 0x000000ff0600728c */ /* 0x000fc8000bf05070 */
[----:B------:R-:W-:-:S09]  /*2390*/  UISETP.NE.AND.EX UP0, UPT, UR7, URZ, UPT, UP0 ;  /* 0x000000ff0700728c */ /* 0x000fd2000bf05300 */
[----:B------:R-:W-:Y:S05]  /*23a0*/  BRA.U UP0, `(.L_x_1257) ;  /* 0x0000000500187547 */ /* 0x000fea000b800000 */
[----:B------:R-:W-:Y:S01]  /*23b0*/  ISETP.LT.AND P0, PT, RZ, UR32, PT ;  /* 0x00000020ff007c0c */ /* 0x000fe2000bf01270 */
[----:B------:R-:W-:-:S12]  /*23c0*/  BRA.U !UP3, `(.L_x_1258) ;  /* 0x000000010b407547 */ /* 0x000fd8000b800000 */
[----:B------:R-:W-:Y:S01]  /*23d0*/  @P0 FFMA.FTZ R57, R3, UR11, R60 ;  /* 0x0000000b03390c23 */ /* 0x000fe2000801003c */
[----:B-----5:R-:W-:Y:S01]  /*23e0*/  LOP3.LUT P1, RZ, R102, 0xff, RZ, 0xc0, !PT ;  /* 0x000000ff66ff7812 */ /* 0x020fe2000782c0ff */
[----:B------:R-:W-:Y:S01]  /*23f0*/  HADD2.F32 R56, -RZ, R92.H0_H0 ;  /* 0x2000005cff387230 */ /* 0x000fe20000004100 */
[----:B------:R-:W-:Y:S01]  /*2400*/  MOV R58, RZ ;  /* 0x000000ff003a7202 */ /* 0x000fe20000000f00 */
[----:B------:R-:W-:-:S04]  /*2410*/  @P0 FADD.FTZ R57, R4, -R57 ;  /* 0x8000003904390221 */ /* 0x000fc80000010000 */
[----:B------:R-:W-:Y:S01]  /*2420*/  @P0 FFMA.FTZ R56, R57, UR29, R56 ;  /* 0x0000001d39380c23 */ /* 0x000fe20008010038 */
[----:B------:R-:W-:-:S03]  /*2430*/  HFMA2 R57, -RZ, RZ, 0, 0 ;  /* 0x00000000ff397431 */ /* 0x000fc600000001ff */
[----:B------:R-:W-:Y:S02]  /*2440*/  FMUL.FTZ R56, R56, UR23 ;  /* 0x0000001738387c20 */ /* 0x000fe40008410000 */
[----:B------:R-:W-:Y:S02]  /*2450*/  @P1 HADD2.F32 R63, -RZ, R86.H0_H0 ;  /* 0x20000056ff3f1230 */ /* 0x000fe40000004100 */
[----:B------:R-:W-:Y:S01]  /*2460*/  FMUL.FTZ R56, R56, UR22 ;  /* 0x0000001638387c20 */ /* 0x000fe20008410000 */
[----:B------:R-:W-:-:S03]  /*2470*/  @P1 HADD2.F32 R59, -RZ, R105.H0_H0 ;  /* 0x20000069ff3b1230 */ /* 0x000fc60000004100 */
[-C--:B------:R-:W-:Y:S02]  /*2480*/  @P1 FMUL.FTZ R58, R63, R56.reuse ;  /* 0x000000383f3a1220 */ /* 0x080fe40000410000 */
[----:B------:R-:W-:-:S03]  /*2490*/  @P1 FMUL.FTZ R57, R59, R56 ;  /* 0x000000383b391220 */ /* 0x000fc60000410000 */
[----:B------:R-:W-:Y:S01]  /*24a0*/  F2FP.F16.F32.PACK_AB R58, RZ, R58 ;  /* 0x0000003aff3a723e */ /* 0x000fe200000000ff */
[----:B------:R-:W-:-:S03]  /*24b0*/  FADD.FTZ R32, R32, R57 ;  /* 0x0000003920207221 */ /* 0x000fc60000010000 */
[----:B------:R-:W-:-:S07]  /*24c0*/  PRMT R72, R58, 0x7610, R72 ;  /* 0x000076103a487816 */ /* 0x000fce0000000048 */
.L_x_1258:
        /* <DEDUP_REMOVED lines=9> */
[----:B------:R-:W-:Y:S02]  /*2560*/  @P1 HADD2.F32 R59, -RZ, R106.H1_H1 ;  /* 0x3000006aff3b1230 */ /* 0x000fe40000004100 */
[----:B------:R-:W-:Y:S01]  /*2570*/  FMUL.FTZ R58, R56, UR22 ;  /* 0x00000016383a7c20 */ /* 0x000fe20008410000 */
[----:B------:R-:W-:-:S03]  /*2580*/  CS2R R56, SRZ ;  /* 0x0000000000387805 */ /* 0x000fc6000001ff00 */
[-C--:B------:R-:W-:Y:S01]  /*2590*/  @P1 FMUL.FTZ R57, R63, R58.reuse ;  /* 0x0000003a3f391220 */ /* 0x080fe20000410000 */
[----:B------:R-:W-:-:S04]  /*25a0*/  @P1 FMUL.FTZ R56, R59, R58 ;  /* 0x0000003a3b381220 */ /* 0x000fc80000410000 */
[----:B------:R-:W-:Y:S01]  /*25b0*/  F2FP.F16.F32.PACK_AB R57, RZ, R57 ;  /* 0x00000039ff39723e */ /* 0x000fe200000000ff */
[----:B------:R-:W-:-:S03]  /*25c0*/  FADD.FTZ R33, R33, R56 ;  /* 0x0000003821217221 */ /* 0x000fc60000010000 */
[----:B------:R-:W-:-:S07]  /*25d0*/  PRMT R73, R57, 0x7610, R73 ;  /* 0x0000761039497816 */ /* 0x000fce0000000049 */
.L_x_1259:
[----:B------:R-:W-:Y:S05]  /*25e0*/  BRA.U !UP3, `(.L_x_1260) ;  /* 0x000000010b407547 */ /* 0x000fea000b800000 */
        /* <DEDUP_REMOVED lines=16> */
.L_x_1260:
        /* <DEDUP_REMOVED lines=18> */
.L_x_1257:
        /* <DEDUP_REMOVED lines=12> */
[----:B------:R-:W-:Y:S02]  /*28d0*/  HADD2.F32 R56, -RZ, R59.H0_H0 ;  /* 0x2000003bff387230 */ /* 0x000fe40000004100 */
[----:B------:R-:W-:Y:S01]  /*28e0*/  @P1 FFMA.FTZ R62, R57, UR29, R62 ;  /* 0x0000001d393e1c23 */ /* 0x000fe2000801003e */
[----:B------:R-:W-:Y:S01]  /*28f0*/  @P0 FFMA.FTZ R57, R5, UR11, R60 ;  /* 0x0000000b05390c23 */ /* 0x000fe2000801003c */
[----:B------:R-:W-:Y:S01]  /*2900*/  @P0 FADD.FTZ R59, R9, -R108 ;  /* 0x8000006c093b0221 */ /* 0x000fe20000010000 */
[----:B------:R-:W-:-:S02]  /*2910*/  @P0 FFMA.FTZ R95, R94, UR29, R95 ;  /* 0x0000001d5e5f0c23 */ /* 0x000fc4000801005f */
[----:B------:R-:W-:Y:S01]  /*2920*/  @P0 FADD.FTZ R57, R6, -R57 ;  /* 0x8000003906390221 */ /* 0x000fe20000010000 */
[----:B------:R-:W-:Y:S01]  /*2930*/  @P0 FFMA.FTZ R56, R59, UR29, R56 ;  /* 0x0000001d3b380c23 */ /* 0x000fe20008010038 */
[----:B------:R-:W-:Y:S02]  /*2940*/  F2FP.F16.F32.PACK_AB R59, RZ, R62 ;  /* 0x0000003eff3b723e */ /* 0x000fe400000000ff */
[----:B------:R-:W-:Y:S01]  /*2950*/  @P0 FFMA.FTZ R58, R57, UR29, R58 ;  /* 0x0000001d393a0c23 */ /* 0x000fe2000801003a */
[----:B------:R-:W-:Y:S01]  /*2960*/  F2FP.F16.F32.PACK_AB R57, RZ, R95 ;  /* 0x0000005fff39723e */ /* 0x000fe200000000ff */
[----:B------:R-:W-:Y:S06]  /*2970*/  BRA.U !UP3, `(.L_x_1261) ;  /* 0x000000010b307547 */ /* 0x000fec000b800000 */
[----:B------:R-:W-:Y:S01]  /*2980*/  LOP3.LUT P0, RZ, R102, 0xff, RZ, 0xc0, !PT ;  /* 0x000000ff66ff7812 */ /* 0x000fe2000780c0ff */
        /* <DEDUP_REMOVED lines=11> */
.L_x_1261:
[----:B------:R-:W-:Y:S05]  /*2a40*/  BRA.U !UP3, `(.L_x_1262) ;  /* 0x000000010b2c7547 */ /* 0x000fea000b800000 */
[----:B------:R-:W-:Y:S01]  /*2a50*/  LOP3.LUT P0, RZ, R102, 0xff00, RZ, 0xc0, !PT ;  /* 0x0000ff0066ff7812 */ /* 0x000fe2000780c0ff */
        /* <DEDUP_REMOVED lines=10> */
.L_x_1262:
[----:B------:R-:W-:Y:S05]  /*2b00*/  BRA.U !UP3, `(.L_x_1263) ;  /* 0x000000010b307547 */ /* 0x000fea000b800000 */
        /* <DEDUP_REMOVED lines=12> */
.L_x_1263:
        /* <DEDUP_REMOVED lines=18> */
.L_x_1253:
        /* <DEDUP_REMOVED lines=13> */
.L_x_1264:
        /* <DEDUP_REMOVED lines=9> */
.L_x_1265:
        /* <DEDUP_REMOVED lines=9> */
.L_x_1266:
[----:B------:R-:W-:Y:S05]  /*2ee0*/  BRA.U !UP0, `(.L_x_1267) ;  /* 0x0000000908547547 */ /* 0x000fea000b800000 */
        /* <DEDUP_REMOVED lines=30> */
[----:B------:R-:W-:Y:S02]  /*30d0*/  @P0 FMUL.FTZ R94, R62, R95 ;  /* 0x0000005f3e5e0220 */ /* 0x000fe40000410000 */
[----:B------:R-:W-:-:S03]  /*30e0*/  @P0 FMUL.FTZ R63, R107, R62 ;  /* 0x0000003e6b3f0220 */ /* 0x000fc60000410000 */
[----:B------:R-:W-:Y:S01]  /*30f0*/  F2FP.F16.F32.PACK_AB R94, RZ, R94 ;  /* 0x0000005eff5e723e */ /* 0x000fe200000000ff */
[----:B------:R-:W-:-:S03]  /*3100*/  FADD.FTZ R28, R28, R63 ;  /* 0x0000003f1c1c7221 */ /* 0x000fc60000010000 */
[----:B------:R-:W-:-:S07]  /*3110*/  PRMT R72, R94, 0x7610, R72 ;  /* 0x000076105e487816 */ /* 0x000fce0000000048 */
.L_x_1269:
[----:B------:R-:W-:Y:S05]  /*3120*/  BRA.U !UP3, `(.L_x_1270) ;  /* 0x000000010b2c7547 */ /* 0x000fea000b800000 */
[----:B------:R-:W-:Y:S01]  /*3130*/  LOP3.LUT P0, RZ, R100, 0xff00, RZ, 0xc0, !PT ;  /* 0x0000ff0064ff7812 */ /* 0x000fe2000780c0ff */
[----:B------:R-:W-:Y:S01]  /*3140*/  FMUL.FTZ R101, R101, UR23 ;  /* 0x0000001765657c20 */ /* 0x000fe20008410000 */
[----:B------:R-:W-:-:S03]  /*3150*/  CS2R R62, SRZ ;  /* 0x00000000003e7805 */ /* 0x000fc6000001ff00 */
        /* <DEDUP_REMOVED lines=8> */
.L_x_1270:
        /* <DEDUP_REMOVED lines=13> */
.L_x_1271:
        /* <DEDUP_REMOVED lines=19> */
.L_x_1268:
[----:B------:R-:W-:Y:S01]  /*33e0*/  ISETP.LT.AND P0, PT, RZ, UR32, PT ;  /* 0x00000020ff007c0c */ /* 0x000fe2000bf01270 */
[----:B------:R-:W-:-:S12]  /*33f0*/  BRA.U !UP3, `(.L_x_1273) ;  /* 0x000000010b407547 */ /* 0x000fd8000b800000 */
[----:B01----:R-:W-:Y:S01]  /*3400*/  @P0 FFMA.FTZ R57, R11, UR11, R60 ;  /* 0x0000000b0b390c23 */ /* 0x003fe2000801003c */
        /* <DEDUP_REMOVED lines=15> */
.L_x_1273:
        /* <DEDUP_REMOVED lines=17> */
.L_x_1274:
[----:B------:R-:W-:Y:S05]  /*3610*/  BRA.U !UP3, `(.L_x_1275) ;  /* 0x000000010b407547 */ /* 0x000fea000b800000 */
        /* <DEDUP_REMOVED lines=16> */
.L_x_1275:
        /* <DEDUP_REMOVED lines=18> */
.L_x_1267:
        /* <DEDUP_REMOVED lines=26> */
.L_x_1277:
        /* <DEDUP_REMOVED lines=16> */
.L_x_1278:
[----:B------:R-:W-:Y:S02]  /*3ae0*/  F2FP.F16.F32.PACK_AB R95, RZ, R94 ;  /* 0x0000005eff5f723e */ /* 0x000fe400000000ff */
[----:B------:R-:W-:Y:S02]  /*3af0*/  FSEL R63, R63, RZ, P0 ;  /* 0x000000ff3f3f7208 */ /* 0x000fe40000000000 */
[----:B------:R-:W-:Y:S01]  /*3b00*/  FSEL R62, R62, RZ, P0 ;  /* 0x000000ff3e3e7208 */ /* 0x000fe20000000000 */
[----:B------:R-:W-:Y:S06]  /*3b10*/  BRA.U !UP3, `(.L_x_1279) ;  /* 0x000000010b347547 */ /* 0x000fec000b800000 */
[----:B-----5:R-:W-:Y:S02]  /*3b20*/  LOP3.LUT P0, R57, R100, 0xff0000, RZ, 0xc0, !PT ;  /* 0x00ff000064397812 */ /* 0x020fe4000780c0ff */
[----:B------:R-:W-:Y:S02]  /*3b30*/  MOV R58, RZ ;  /* 0x000000ff003a7202 */ /* 0x000fe40000000f00 */
[----:B------:R-:W-:Y:S01]  /*3b40*/  ISETP.NE.AND P1, PT, R57, RZ, PT ;  /* 0x000000ff3900720c */ /* 0x000fe20003f25270 */
[----:B------:R-:W-:-:S04]  /*3b50*/  FMUL.FTZ R57, R62, UR23 ;  /* 0x000000173e397c20 */ /* 0x000fc80008410000 */
[----:B------:R-:W-:Y:S01]  /*3b60*/  FMUL.FTZ R59, R57, UR22 ;  /* 0x00000016393b7c20 */ /* 0x000fe20008410000 */
[----:B------:R-:W-:-:S03]  /*3b70*/  HFMA2 R57, -RZ, RZ, 0, 0 ;  /* 0x00000000ff397431 */ /* 0x000fc600000001ff */
[----:B------:R-:W-:-:S04]  /*3b80*/  @P0 HADD2.F32 R94, -RZ, R106.H0_H0 ;  /* 0x2000006aff5e0230 */ /* 0x000fc80000004100 */
[----:B------:R-:W-:Y:S02]  /*3b90*/  @P1 HADD2.F32 R102, -RZ, R85.H0_H0 ;  /* 0x20000055ff661230 */ /* 0x000fe40000004100 */
[----:B------:R-:W-:-:S03]  /*3ba0*/  @P0 FMUL.FTZ R57, R94, R59 ;  /* 0x0000003b5e390220 */ /* 0x000fc60000410000 */
[----:B------:R-:W-:Y:S01]  /*3bb0*/  @P1 FMUL.FTZ R58, R102, R59 ;  /* 0x0000003b663a1220 */ /* 0x000fe20000410000 */
[----:B------:R-:W-:-:S04]  /*3bc0*/  FADD.FTZ R30, R30, R57 ;  /* 0x000000391e1e7221 */ /* 0x000fc80000010000 */
[----:B------:R-:W-:-:S04]  /*3bd0*/  F2FP.F16.F32.PACK_AB R58, RZ, R58 ;  /* 0x0000003aff3a723e */ /* 0x000fc800000000ff */
[----:B------:R-:W-:-:S07]  /*3be0*/  PRMT R74, R58, 0x7610, R74 ;  /* 0x000076103a4a7816 */ /* 0x000fce000000004a */
.L_x_1279:
        /* <DEDUP_REMOVED lines=19> */
.L_x_1276:
[----:B------:R-:W-:Y:S05]  /*3d20*/  BRA.U !UP3, `(.L_x_1280) ;  /* 0x000000010b447547 */ /* 0x000fea000b800000 */
[----:B01----:R-:W-:Y:S01]  /*3d30*/  FFMA.FTZ R57, R11, UR11, R60 ;  /* 0x0000000b0b397c23 */ /* 0x003fe2000801003c */
[----:B-----5:R-:W-:Y:S02]  /*3d40*/  LOP3.LUT P1, RZ, R100, 0xff, RZ, 0xc0, !PT ;  /* 0x000000ff64ff7812 */ /* 0x020fe4000782c0ff */
[----:B------:R-:W-:Y:S01]  /*3d50*/  ISETP.LT.AND P0, PT, RZ, UR32, PT ;  /* 0x00000020ff007c0c */ /* 0x000fe2000bf01270 */
[----:B------:R-:W-:Y:S01]  /*3d60*/  FADD.FTZ R57, R12, -R57 ;  /* 0x800000390c397221 */ /* 0x000fe20000010000 */
[----:B------:R-:W-:-:S03]  /*3d70*/  MOV R58, RZ ;  /* 0x000000ff003a7202 */ /* 0x000fc60000000f00 */
[----:B------:R-:W-:Y:S01]  /*3d80*/  FMUL.FTZ R56, R57, UR29 ;  /* 0x0000001d39387c20 */ /* 0x000fe20008410000 */
[----:B------:R-:W-:-:S04]  /*3d90*/  HFMA2 R57, -RZ, RZ, 0, 0 ;  /* 0x00000000ff397431 */ /* 0x000fc800000001ff */
        /* <DEDUP_REMOVED lines=10> */
.L_x_1280:
[----:B------:R-:W-:Y:S05]  /*3e40*/  BRA.U !UP3, `(.L_x_1281) ;  /* 0x000000010b407547 */ /* 0x000fea000b800000 */
[----:B01----:R-:W-:Y:S01]  /*3e50*/  FFMA.FTZ R56, R16, UR11, R60 ;  /* 0x0000000b10387c23 */ /* 0x003fe2000801003c */
[----:B-----5:R-:W-:Y:S02]  /*3e60*/  LOP3.LUT P1, RZ, R100, 0xff00, RZ, 0xc0, !PT ;  /* 0x0000ff0064ff7812 */ /* 0x020fe4000782c0ff */
        /* <DEDUP_REMOVED lines=14> */
.L_x_1281:
        /* <DEDUP_REMOVED lines=18> */
.L_x_1282:
        /* <DEDUP_REMOVED lines=17> */
.L_x_1272:
        /* <DEDUP_REMOVED lines=11> */
.L_x_1283:
        /* <DEDUP_REMOVED lines=10> */
.L_x_1284:
        /* <DEDUP_REMOVED lines=8> */
.L_x_1285:
[----:B------:R-:W-:Y:S05]  /*4350*/  BRA.U !UP0, `(.L_x_1286) ;  /* 0x0000000908607547 */ /* 0x000fea000b800000 */
[----:B------:R-:W-:Y:S05]  /*4360*/  BRA.U !UP1, `(.L_x_1287) ;  /* 0x0000000509407547 */ /* 0x000fea000b800000 */
[----:B------:R-:W-:Y:S01]  /*4370*/  ISETP.LT.AND P0, PT, RZ, UR32, PT ;  /* 0x00000020ff007c0c */ /* 0x000fe2000bf01270 */
[----:B-----5:R-:W-:Y:S01]  /*4380*/  HADD2.F32 R62, -RZ, R88.H0_H0 ;  /* 0x20000058ff3e7230 */ /* 0x020fe20000004100 */
[--C-:B------:R-:W-:Y:S02]  /*4390*/  SHF.R.U64 R95, R88, 0x10, R89.reuse ;  /* 0x00000010585f7819 */ /* 0x100fe40000001259 */
[----:B------:R-:W-:-:S03]  /*43a0*/  SHF.R.U32.HI R71, RZ, 0x10, R89 ;  /* 0x00000010ff477819 */ /* 0x000fc60000011659 */
[----:B------:R-:W-:-:S06]  /*43b0*/  HADD2.F32 R95, -RZ, R95.H0_H0 ;  /* 0x2000005fff5f7230 */ /* 0x000fcc0000004100 */
[--C-:B0123--:R-:W-:Y:S01]  /*43c0*/  @P0 FFMA.FTZ R57, R19, UR11, R60.reuse ;  /* 0x0000000b13390c23 */ /* 0x10ffe2000801003c */
        /* <DEDUP_REMOVED lines=28> */
.L_x_1288:
[----:B------:R-:W-:Y:S05]  /*4590*/  BRA.U !UP3, `(.L_x_1289) ;  /* 0x000000010b307547 */ /* 0x000fea000b800000 */
[----:B------:R-:W-:Y:S01]  /*45a0*/  LOP3.LUT P0, RZ, R2, 0xff00, RZ, 0xc0, !PT ;  /* 0x0000ff0002ff7812 */ /* 0x000fe2000780c0ff */
[----:B------:R-:W-:Y:S01]  /*45b0*/  FMUL.FTZ R95, R95, UR23 ;  /* 0x000000175f5f7c20 */ /* 0x000fe20008410000 */
[----:B------:R-:W-:Y:S01]  /*45c0*/  MOV R62, RZ ;  /* 0x000000ff003e7202 */ /* 0x000fe20000000f00 */
[----:B------:R-:W-:Y:S02]  /*45d0*/  HFMA2 R60, -RZ, RZ, 0, 0 ;  /* 0x00000000ff3c7431 */ /* 0x000fe400000001ff */
[----:B------:R-:W-:-:S08]  /*45e0*/  FMUL.FTZ R94, R95, UR22 ;  /* 0x000000165f5e7c20 */ /* 0x000fd00008410000 */
[----:B------:R-:W-:Y:S02]  /*45f0*/  @P0 HADD2.F32 R71, -RZ, R98.H1_H1 ;  /* 0x30000062ff470230 */ /* 0x000fe40000004100 */
[----:B------:R-:W-:-:S03]  /*4600*/  @P0 HADD2.F32 R95, -RZ, R106.H1_H1 ;  /* 0x3000006aff5f0230 */ /* 0x000fc60000004100 */
[----:B------:R-:W-:Y:S02]  /*4610*/  @P0 FMUL.FTZ R62, R94, R71 ;  /* 0x000000475e3e0220 */ /* 0x000fe40000410000 */
[----:B------:R-:W-:-:S03]  /*4620*/  @P0 FMUL.FTZ R60, R95, R94 ;  /* 0x0000005e5f3c0220 */ /* 0x000fc60000410000 */
[----:B------:R-:W-:Y:S01]  /*4630*/  F2FP.F16.F32.PACK_AB R62, RZ, R62 ;  /* 0x0000003eff3e723e */ /* 0x000fe200000000ff */
[----:B------:R-:W-:-:S03]  /*4640*/  FADD.FTZ R25, R25, R60 ;  /* 0x0000003c19197221 */ /* 0x000fc60000010000 */
[----:B------:R-:W-:-:S07]  /*4650*/  PRMT R73, R62, 0x7610, R73 ;  /* 0x000076103e497816 */ /* 0x000fce0000000049 */
.L_x_1289:
        /* <DEDUP_REMOVED lines=13> */
.L_x_1290:
        /* <DEDUP_REMOVED lines=20> */
.L_x_1287:
[----:B------:R-:W-:Y:S01]  /*4870*/  ISETP.LT.AND P0, PT, RZ, UR32, PT ;  /* 0x00000020ff007c0c */ /* 0x000fe2000bf01270 */
[----:B0123-5:R-:W-:-:S12]  /*4880*/  HADD2.F32 R56, -RZ, R88.H0_H0 ;  /* 0x20000058ff387230 */ /* 0x02ffd80000004100 */
[----:B------:R-:W-:-:S04]  /*4890*/  @P0 FFMA.FTZ R57, R19, UR11, R60 ;  /* 0x0000000b13390c23 */ /* 0x000fc8000801003c */
[----:B------:R-:W-:-:S04]  /*48a0*/  @P0 FADD.FTZ R57, R64, -R57 ;  /* 0x8000003940390221 */ /* 0x000fc80000010000 */
[----:B------:R-:W-:Y:S01]  /*48b0*/  @P0 FFMA.FTZ R56, R57, UR29, R56 ;  /* 0x0000001d39380c23 */ /* 0x000fe20008010038 */
        /* <DEDUP_REMOVED lines=13> */
.L_x_1292:
[----:B------:R-:W-:Y:S05]  /*4990*/  BRA.U !UP3, `(.L_x_1293) ;  /* 0x000000010b407547 */ /* 0x000fea000b800000 */
[----:B------:R-:W-:Y:S01]  /*49a0*/  SHF.R.U64 R56, R88, 0x10, R89 ;  /* 0x0000001058387819 */ /* 0x000fe20000001259 */
[----:B------:R-:W-:Y:S01]  /*49b0*/  @P0 FFMA.FTZ R58, R68, UR11, R60 ;  /* 0x0000000b443a0c23 */ /* 0x000fe2000801003c */
[----:B------:R-:W-:-:S03]  /*49c0*/  LOP3.LUT P1, RZ, R2, 0xff00, RZ, 0xc0, !PT ;  /* 0x0000ff0002ff7812 */ /* 0x000fc6000782c0ff */
        /* <DEDUP_REMOVED lines=13> */
.L_x_1293:
[----:B------:R-:W-:Y:S05]  /*4aa0*/  BRA.U !UP3, `(.L_x_1294) ;  /* 0x000000010b407547 */ /* 0x000fea000b800000 */
[----:B------:R-:W-:Y:S01]  /*4ab0*/  @P0 FFMA.FTZ R57, R65, UR11, R60 ;  /* 0x0000000b41390c23 */ /* 0x000fe2000801003c */
[----:B------:R-:W-:Y:S01]  /*4ac0*/  LOP3.LUT P1, RZ, R2, 0xff0000, RZ, 0xc0, !PT ;  /* 0x00ff000002ff7812 */ /* 0x000fe2000782c0ff */
        /* <DEDUP_REMOVED lines=14> */
.L_x_1294:
[----:B------:R-:W-:Y:S05]  /*4bb0*/  BRA.U !UP3, `(.L_x_1291) ;  /* 0x000000090b9c7547 */ /* 0x000fea000b800000 */
[----:B------:R-:W-:Y:S01]  /*4bc0*/  SHF.R.U32.HI R56, RZ, 0x10, R89 ;  /* 0x00000010ff387819 */ /* 0x000fe20000011659 */
[----:B------:R-:W-:Y:S01]  /*4bd0*/  @P0 FFMA.FTZ R60, R70, UR11, R60 ;  /* 0x0000000b463c0c23 */ /* 0x000fe2000801003c */
[----:B------:R-:W-:-:S03]  /*4be0*/  ISETP.GE.U32.AND P1, PT, R2, 0x1000000, PT ;  /* 0x010000000200780c */ /* 0x000fc60003f26070 */
[----:B------:R-:W-:Y:S02]  /*4bf0*/  HADD2.F32 R2, -RZ, R56.H0_H0 ;  /* 0x20000038ff027230 */ /* 0x000fe40000004100 */
[----:B------:R-:W-:Y:S01]  /*4c00*/  @P0 FADD.FTZ R57, R69, -R60 ;  /* 0x8000003c45390221 */ /* 0x000fe20000010000 */
[----:B------:R-:W-:-:S03]  /*4c10*/  MOV R56, RZ ;  /* 0x000000ff00387202 */ /* 0x000fc60000000f00 */
[----:B------:R-:W-:-:S04]  /*4c20*/  @P0 FFMA.FTZ R2, R57, UR29, R2 ;  /* 0x0000001d39020c23 */ /* 0x000fc80008010002 */
[----:B------:R-:W-:Y:S01]  /*4c30*/  FMUL.FTZ R2, R2, UR23 ;  /* 0x0000001702027c20 */ /* 0x000fe20008410000 */
[----:B------:R-:W-:Y:S02]  /*4c40*/  @P1 HADD2.F32 R60, -RZ, R99.H1_H1 ;  /* 0x30000063ff3c1230 */ /* 0x000fe40000004100 */
[----:B------:R-:W-:Y:S02]  /*4c50*/  @P1 HADD2.F32 R58, -RZ, R105.H1_H1 ;  /* 0x30000069ff3a1230 */ /* 0x000fe40000004100 */
[----:B------:R-:W-:Y:S01]  /*4c60*/  FMUL.FTZ R57, R2, UR22 ;  /* 0x0000001602397c20 */ /* 0x000fe20008410000 */
[----:B------:R-:W-:-:S03]  /*4c70*/  HFMA2 R2, -RZ, RZ, 0, 0 ;  /* 0x00000000ff027431 */ /* 0x000fc600000001ff */
[-C--:B------:R-:W-:Y:S01]  /*4c80*/  @P1 FMUL.FTZ R56, R60, R57.reuse ;  /* 0x000000393c381220 */ /* 0x080fe20000410000 */
[----:B------:R-:W-:-:S04]  /*4c90*/  @P1 FMUL.FTZ R2, R58, R57 ;  /* 0x000000393a021220 */ /* 0x000fc80000410000 */
[----:B------:R-:W-:Y:S01]  /*4ca0*/  F2FP.F16.F32.PACK_AB R56, RZ, R56 ;  /* 0x00000038ff38723e */ /* 0x000fe200000000ff */
[----:B------:R-:W-:-:S03]  /*4cb0*/  FADD.FTZ R27, R27, R2 ;  /* 0x000000021b1b7221 */ /* 0x000fc60000010000 */
[----:B------:R-:W-:Y:S01]  /*4cc0*/  PRMT R75, R56, 0x7610, R75 ;  /* 0x00007610384b7816 */ /* 0x000fe2000000004b */
[----:B------:R-:W-:Y:S06]  /*4cd0*/  BRA `(.L_x_1291) ;  /* 0x0000000800547947 */ /* 0x000fec0003800000 */
.L_x_1286:
        /* <DEDUP_REMOVED lines=26> */
.L_x_1296:
        /* <DEDUP_REMOVED lines=10> */
[----:B------:R-:W-:-:S03]  /*4f20*/  @P1 HADD2.F32 R94, -RZ, R106.H1_H1 ;  /* 0x3000006aff5e1230 */ /* 0x000fc60000004100 */
[-C--:B------:R-:W-:Y:S02]  /*4f30*/  @P1 FMUL.FTZ R59, R100, R57.reuse ;  /* 0x00000039643b1220 */ /* 0x080fe40000410000 */
[----:B------:R-:W-:-:S03]  /*4f40*/  @P1 FMUL.FTZ R58, R94, R57 ;  /* 0x000000395e3a1220 */ /* 0x000fc60000410000 */
[----:B------:R-:W-:Y:S01]  /*4f50*/  F2FP.F16.F32.PACK_AB R59, RZ, R59 ;  /* 0x0000003bff3b723e */ /* 0x000fe200000000ff */
[----:B------:R-:W-:-:S03]  /*4f60*/  FADD.FTZ R25, R25, R58 ;  /* 0x0000003a19197221 */ /* 0x000fc60000010000 */
[----:B------:R-:W-:-:S07]  /*4f70*/  PRMT R73, R59, 0x7610, R73 ;  /* 0x000076103b497816 */ /* 0x000fce0000000049 */
.L_x_1297:
        /* <DEDUP_REMOVED lines=16> */
.L_x_1298:
        /* <DEDUP_REMOVED lines=8> */
[----:B------:R-:W-:Y:S01]  /*5100*/  FMUL.FTZ R2, R62, UR23 ;  /* 0x000000173e027c20 */ /* 0x000fe20008410000 */
[----:B------:R-:W-:-:S03]  /*5110*/  MOV R56, RZ ;  /* 0x000000ff00387202 */ /* 0x000fc60000000f00 */
[----:B------:R-:W-:Y:S01]  /*5120*/  FMUL.FTZ R57, R2, UR22 ;  /* 0x0000001602397c20 */ /* 0x000fe20008410000 */
[----:B------:R-:W-:-:S07]  /*5130*/  HFMA2 R2, -RZ, RZ, 0, 0 ;  /* 0x00000000ff027431 */ /* 0x000fce00000001ff */
        /* <DEDUP_REMOVED lines=8> */
.L_x_1295:
        /* <DEDUP_REMOVED lines=18> */
.L_x_1299:
        /* <DEDUP_REMOVED lines=17> */
.L_x_1300:
        /* <DEDUP_REMOVED lines=18> */
.L_x_1301:
[----:B------:R-:W-:Y:S05]  /*5510*/  BRA.U !UP3, `(.L_x_1291) ;  /* 0x000000010b447547 */ /* 0x000fea000b800000 */
[----:B------:R-:W-:Y:S01]  /*5520*/  FFMA.FTZ R60, R70, UR11, R60 ;  /* 0x0000000b463c7c23 */ /* 0x000fe2000801003c */
[----:B-----5:R-:W-:Y:S02]  /*5530*/  ISETP.GE.U32.AND P1, PT, R2, 0x1000000, PT ;  /* 0x010000000200780c */ /* 0x020fe40003f26070 */
[----:B------:R-:W-:Y:S01]  /*5540*/  ISETP.LT.AND P0, PT, RZ, UR32, PT ;  /* 0x00000020ff007c0c */ /* 0x000fe2000bf01270 */
[----:B------:R-:W-:Y:S01]  /*5550*/  FADD.FTZ R60, R69, -R60 ;  /* 0x8000003c453c7221 */ /* 0x000fe20000010000 */
[----:B0123--:R-:W-:-:S03]  /*5560*/  MOV R56, RZ ;  /* 0x000000ff00387202 */ /* 0x00ffc60000000f00 */
[----:B------:R-:W-:-:S05]  /*5570*/  FMUL.FTZ R2, R60, UR29 ;  /* 0x0000001d3c027c20 */ /* 0x000fca0008410000 */
[----:B------:R-:W-:Y:S01]  /*5580*/  FSEL R2, R2, RZ, P0 ;  /* 0x000000ff02027208 */ /* 0x000fe20000000000 */
[----:B------:R-:W-:Y:S02]  /*5590*/  @P1 HADD2.F32 R60, -RZ, R99.H1_H1 ;  /* 0x30000063ff3c1230 */ /* 0x000fe40000004100 */
[----:B------:R-:W-:Y:S02]  /*55a0*/  @P1 HADD2.F32 R58, -RZ, R105.H1_H1 ;  /* 0x30000069ff3a1230 */ /* 0x000fe40000004100 */
[----:B------:R-:W-:-:S04]  /*55b0*/  FMUL.FTZ R2, R2, UR23 ;  /* 0x0000001702027c20 */ /* 0x000fc80008410000 */
[----:B------:R-:W-:Y:S01]  /*55c0*/  FMUL.FTZ R57, R2, UR22 ;  /* 0x0000001602397c20 */ /* 0x000fe20008410000 */
[----:B------:R-:W-:-:S03]  /*55d0*/  HFMA2 R2, -RZ, RZ, 0, 0 ;  /* 0x00000000ff027431 */ /* 0x000fc600000001ff */
[-C--:B------:R-:W-:Y:S01]  /*55e0*/  @P1 FMUL.FTZ R56, R60, R57.reuse ;  /* 0x000000393c381220 */ /* 0x080fe20000410000 */
[----:B------:R-:W-:-:S04]  /*55f0*/  @P1 FMUL.FTZ R2, R58, R57 ;  /* 0x000000393a021220 */ /* 0x000fc80000410000 */
[----:B------:R-:W-:Y:S01]  /*5600*/  F2FP.F16.F32.PACK_AB R56, RZ, R56 ;  /* 0x00000038ff38723e */ /* 0x000fe200000000ff */
[----:B------:R-:W-:-:S03]  /*5610*/  FADD.FTZ R27, R27, R2 ;  /* 0x000000021b1b7221 */ /* 0x000fc60000010000 */
[----:B------:R-:W-:-:S07]  /*5620*/  PRMT R75, R56, 0x7610, R75 ;  /* 0x00007610384b7816 */ /* 0x000fce000000004b */
.L_x_1291:
        /* <DEDUP_REMOVED lines=10> */
.L_x_1302:
        /* <DEDUP_REMOVED lines=9> */
.L_x_1303:
[----:B------:R-:W-:Y:S02]  /*5760*/  UIADD3 UR8, UPT, UPT, UR8, UR24, URZ ;  /* 0x0000001808087290 */ /* 0x000fe4000fffe0ff */
[----:B------:R-:W-:Y:S02]  /*5770*/  UPLOP3.LUT UP2, UPT, UPT, UPT, UP2, 0x40, 0x4 ;  /* 0x000000000004789c */ /* 0x000fe40003f4e820 */
[----:B------:R-:W-:-:S09]  /*5780*/  UISETP.GE.AND UP0, UPT, UR8, UR25, UPT ;  /* 0x000000190800728c */ /* 0x000fd2000bf06270 */
[----:B------:R-:W-:Y:S05]  /*5790*/  BRA.U !UP0, `(.L_x_1304) ;  /* 0xffffffad08287547 */ /* 0x000fea000b83ffff */
.L_x_1243:
[----:B------:R-:W0:Y:S08]  /*57a0*/  S2UR UR9, SR_CTAID.X ;  /* 0x00000000000979c3 */ /* 0x000e300000002500 */
[----:B------:R-:W0:Y:S08]  /*57b0*/  LDC R9, c[0x0][0x388] ;  /* 0x0000e200ff097b82 */ /* 0x000e300000000800 */
[----:B-----5:R-:W1:Y:S08]  /*57c0*/  LDC.64 R2, c[0x0][0x440] ;  /* 0x00011000ff027b82 */ /* 0x020e700000000a00 */
        /* <DEDUP_REMOVED lines=17> */
.L_x_1305:
        /* <DEDUP_REMOVED lines=10> */
.L_x_6691:


//--------------------- .text._ZN10layer_norm13ln_bwd_kernelINS_13Kernel_traitsIf13__nv_bfloat16S2_S2_fjLj1536ELj1ELj1ELj4ELj8ENS_18Kernel_traits_baseILj1536EfS2_S2_S2_fjLj128EEEEELb0ELb0ELb0ELb0EEEvNS_9BwdParamsE --------------------------
	.section	.text._ZN10layer_norm13ln_bwd_kernelINS_13Kernel_traitsIf13__nv_bfloat16S2_S2_fjLj1536ELj1ELj1ELj4ELj8ENS_18Kernel_traits_baseILj1536EfS2_S2_S2_fjLj128EEEEELb0ELb0ELb0ELb0EEEvNS_9BwdParamsE,"ax",@progbits
	.align	128
        .global         _ZN10layer_norm13ln_bwd_kernelINS_13Kernel_traitsIf13__nv_bfloat16S2_S2_fjLj1536ELj1ELj1ELj4ELj8ENS_18Kernel_traits_baseILj1536EfS2_S2_S2_fjLj128EEEEELb0ELb0ELb0ELb0EEEvNS_9BwdParamsE
        .type           _ZN10layer_norm13ln_bwd_kernelINS_13Kernel_traitsIf13__nv_bfloat16S2_S2_fjLj1536ELj1ELj1ELj4ELj8ENS_18Kernel_traits_baseILj1536EfS2_S2_S2_fjLj128EEEEELb0ELb0ELb0ELb0EEEvNS_9BwdParamsE,@function
        .size           _ZN10layer_norm13ln_bwd_kernelINS_13Kernel_traitsIf13__nv_bfloat16S2_S2_fjLj1536ELj1ELj1ELj4ELj8ENS_18Kernel_traits_baseILj1536EfS2_S2_S2_fjLj128EEEEELb0ELb0ELb0ELb0EEEvNS_9BwdParamsE,(.L_x_6692 - _ZN10layer_norm13ln_bwd_kernelINS_13Kernel_traitsIf13__nv_bfloat16S2_S2_fjLj1536ELj1ELj1ELj4ELj8ENS_18Kernel_traits_baseILj1536EfS2_S2_S2_fjLj128EEEEELb0ELb0ELb0ELb0EEEvNS_9BwdParamsE)
        .other          _ZN10layer_norm13ln_bwd_kernelINS_13Kernel_traitsIf13__nv_bfloat16S2_S2_fjLj1536ELj1ELj1ELj4ELj8ENS_18Kernel_traits_baseILj1536EfS2_S2_S2_fjLj128EEEEELb0ELb0ELb0ELb0EEEvNS_9BwdParamsE,@"STO_CUDA_ENTRY STV_DEFAULT"
_ZN10layer_norm13ln_bwd_kernelINS_13Kernel_traitsIf13__nv_bfloat16S2_S2_fjLj1536ELj1ELj1ELj4ELj8ENS_18Kernel_traits_baseILj1536EfS2_S2_S2_fjLj128EEEEELb0ELb0ELb0ELb0EEEvNS_9BwdParamsE:
.text._ZN10layer_norm13ln_bwd_kernelINS_13Kernel_traitsIf13__nv_bfloat16S2_S2_fjLj1536ELj1ELj1ELj4ELj8ENS_18Kernel_traits_baseILj1536EfS2_S2_S2_fjLj128EEEEELb0ELb0ELb0ELb0EEEvNS_9BwdParamsE:
        /* <DEDUP_REMOVED lines=21> */
[----:B--2---:R1:W5:Y:S01]  /*0150*/  @P1 LDG.E.128 R44, desc[UR14][R6.64] ;  /* 0x0000000e062c1981 */ /* 0x004362000c1e1d00 */
[----:B---3--:R-:W-:-:S05]  /*0160*/  @P2 IMAD.WIDE.U32 R4, R0, 0x10, R4 ;  /* 0x0000001000042825 */ /* 0x008fca00078e0004 */
[----:B------:R1:W5:Y:S01]  /*0170*/  @P2 LDG.E.128 R40, desc[UR14][R4.64] ;  /* 0x0000000e04282981 */ /* 0x000362000c1e1d00 */
[----:B----4-:R-:W-:-:S05]  /*0180*/  @P3 IMAD.WIDE.U32 R8, R3, 0x10, R8 ;  /* 0x0000001003083825 */ /* 0x010fca00078e0008 */
[----:B------:R1:W5:Y:S01]  /*0190*/  @P3 LDG.E.128 R36, desc[UR14][R8.64] ;  /* 0x0000000e08243981 */ /* 0x000362000c1e1d00 */
        /* <DEDUP_REMOVED lines=28> */
[----:B------:R-:W1:Y:S01]  /*0360*/  LDCU UR6, c[0x0][0x388] ;  /* 0x00007100ff0677ac */ /* 0x000e620008000800 */
[----:B0-----:R-:W-:Y:S01]  /*0370*/  UISETP.NE.U32.AND UP0, UPT, UR4, URZ, UPT ;  /* 0x000000ff0400728c */ /* 0x001fe2000bf05070 */
[----:B------:R-:W0:Y:S03]  /*0380*/  LDCU.U8 UR16, c[0x0][0x410] ;  /* 0x00008200ff1077ac */ /* 0x000e260008000000 */
[----:B------:R-:W-:Y:S01]  /*0390*/  UISETP.NE.AND.EX UP0, UPT, UR5, URZ, UPT, UP0 ;  /* 0x000000ff0500728c */ /* 0x000fe2000bf05300 */
[----:B------:R-:W2:Y:S01]  /*03a0*/  LDCU UR17, c[0x0][0x400] ;  /* 0x00008000ff1177ac */ /* 0x000ea20008000800 */
[----:B------:R-:W3:Y:S01]  /*03b0*/  LDCU.64 UR18, c[0x0][0x438] ;  /* 0x00008700ff1277ac */ /* 0x000ee20008000a00 */
[----:B------:R-:W4:Y:S01]  /*03c0*/  LDCU.64 UR20, c[0x0][0x478] ;  /* 0x00008f00ff1477ac */ /* 0x000f220008000a00 */
[----:B------:R-:W0:Y:S01]  /*03d0*/  LDCU.128 UR8, c[0x0][0x3c0] ;  /* 0x00007800ff0877ac */ /* 0x000e220008000c00 */
[----:B------:R-:W0:Y:S06]  /*03e0*/  LDCU.64 UR22, c[0x0][0x380] ;  /* 0x00007000ff1677ac */ /* 0x000e2c0008000a00 */
.L_x_1336:
[----:B-1----:R-:W1:Y:S01]  /*03f0*/  @UP0 LDCU.64 UR4, c[0x0][0x3e0] ;  /* 0x00007c00ff0407ac */ /* 0x002e620008000a00 */
[----:B------:R-:W-:Y:S01]  /*0400*/  PLOP3.LUT P0, PT, PT, PT, UP0, 0x80, 0x8 ;  /* 0x000000000008781c */ /* 0x000fe20003f0f008 */
[----:B0-----:R-:W-:-:S06]  /*0410*/  UIMAD.WIDE UR12, UR7, 0x4, UR10 ;  /* 0x00000004070c78a5 */ /* 0x001fcc000f8e020a */
[----:B--234-:R-:W-:Y:S02]  /*0420*/  MOV R50, UR12 ;  /* 0x0000000c00327c02 */ /* 0x01cfe40008000f00 */
[----:B------:R-:W-:-:S05]  /*0430*/  MOV R51, UR13 ;  /* 0x0000000d00337c02 */ /* 0x000fca0008000f00 */
[----:B------:R-:W2:Y:S01]  /*0440*/  LDG.E R50, desc[UR14][R50.64] ;  /* 0x0000000e32327981 */ /* 0x000ea2000c1e1900 */
[----:B-1----:R-:W-:-:S06]  /*0450*/  @UP0 UIMAD.WIDE UR4, UR7, 0x2, UR4 ;  /* 0x00000002070408a5 */ /* 0x002fcc000f8e0204 */
[----:B------:R-:W-:Y:S02]  /*0460*/  MOV R48, UR4 ;  /* 0x0000000400307c02 */ /* 0x000fe40008000f00 */
[----:B------:R-:W-:Y:S01]  /*0470*/  MOV R49, UR5 ;  /* 0x0000000500317c02 */ /* 0x000fe20008000f00 */
[----:B------:R-:W-:-:S04]  /*0480*/  UIMAD.WIDE UR4, UR7, 0x4, UR8 ;  /* 0x00000004070478a5 */ /* 0x000fc8000f8e0208 */
[----:B------:R-:W3:Y:S02]  /*0490*/  @P0 LDG.E.U16 R48, desc[UR14][R48.64] ;  /* 0x0000000e30300981 */ /* 0x000ee4000c1e1500 */
[----:B------:R-:W-:Y:S02]  /*04a0*/  MOV R52, UR4 ;  /* 0x0000000400347c02 */ /* 0x000fe40008000f00 */
[----:B------:R-:W-:-:S05]  /*04b0*/  MOV R53, UR5 ;  /* 0x0000000500357c02 */ /* 0x000fca0008000f00 */
[----:B------:R-:W4:Y:S01]  /*04c0*/  LDG.E R52, desc[UR14][R52.64] ;  /* 0x0000000e34347981 */ /* 0x000f22000c1e1900 */
[----:B------:R-:W-:-:S04]  /*04d0*/  UIMAD UR4, UR7, UR6, URZ ;  /* 0x00000006070472a4 */ /* 0x000fc8000f8e02ff */
[----:B------:R-:W-:Y:S01]  /*04e0*/  USHF.R.S32.HI UR5, URZ, 0x1f, UR4 ;  /* 0x0000001fff057899 */ /* 0x000fe20008011404 */
[----:B------:R-:W-:-:S03]  /*04f0*/  ISETP.GE.U32.AND P2, PT, R2, 0x80, PT ;  /* 0x000000800200780c */ /* 0x000fc60003f46070 */
[----:B------:R-:W-:Y:S01]  /*0500*/  ULEA.HI UR5, UR5, UR4, URZ, 0x2 ;  /* 0x0000000405057291 */ /* 0x000fe2000f8f10ff */
[----:B------:R-:W-:Y:S01]  /*0510*/  ISETP.NE.AND P4, PT, RZ, UR16, PT ;  /* 0x00000010ff007c0c */ /* 0x000fe2000bf85270 */
[----:B------:R-:W-:-:S04]  /*0520*/  UMOV UR12, 0x3f800000 ;  /* 0x3f800000000c7882 */ /* 0x000fc80000000000 */
[----:B------:R-:W-:Y:S01]  /*0530*/  MOV R77, UR5 ;  /* 0x00000005004d7c02 */ /* 0x000fe20008000f00 */
[----:B------:R-:W-:Y:S03]  /*0540*/  BSSY.RECONVERGENT B0, `(.L_x_1307) ;  /* 0x0000041000007945 */ /* 0x000fe60003800200 */
[----:B------:R-:W-:Y:S02]  /*0550*/  LEA.HI.SX32 R77, R77, R0, 0x1e ;  /* 0x000000004d4d7211 */ /* 0x000fe400078ff2ff */
[C---:B------:R-:W-:Y:S02]  /*0560*/  ISETP.GE.U32.AND P1, PT, R2.reuse, 0x100, PT ;  /* 0x000001000200780c */ /* 0x040fe40003f26070 */
[----:B------:R-:W-:Y:S02]  /*0570*/  ISETP.GE.U32.AND P3, PT, R2, 0x180, PT ;  /* 0x000001800200780c */ /* 0x000fe40003f66070 */
[----:B--2---:R-:W-:-:S02]  /*0580*/  R2UR UR24, R50 ;  /* 0x00000000321872ca */ /* 0x004fc400000e0000 */
[----:B---3--:R-:W-:Y:S02]  /*0590*/  @P0 R2UR UR4, R48 ;  /* 0x00000000300402ca */ /* 0x008fe400000e0000 */
[----:B------:R-:W-:Y:S02]  /*05a0*/  CS2R R50, SRZ ;  /* 0x0000000000327805 */ /* 0x000fe4000001ff00 */
[----:B----4-:R-:W-:-:S09]  /*05b0*/  FSEL R0, R52, RZ, !P4 ;  /* 0x000000ff34007208 */ /* 0x010fd20006000000 */
[----:B------:R-:W-:Y:S01]  /*05c0*/  @UP0 USHF.L.U32 UR12, UR4, 0x10, URZ ;  /* 0x00000010040c0899 */ /* 0x000fe200080006ff */
[----:B------:R-:W-:Y:S01]  /*05d0*/  MOV R52, R77 ;  /* 0x0000004d00347202 */ /* 0x000fe20000000f00 */
[----:B------:R-:W-:Y:S10]  /*05e0*/  @!P2 BRA `(.L_x_1308) ;  /* 0x0000000000d8a947 */ /* 0x000ff40003800000 */
        /* <DEDUP_REMOVED lines=14> */
[C---:B---3--:R-:W-:Y:S02]  /*06d0*/  SHF.R.U64 R7, R4.reuse, 0x10, R5 ;  /* 0x0000001004077819 */ /* 0x048fe40000001205 */
[----:B------:R-:W-:Y:S02]  /*06e0*/  SHF.L.U32 R3, R4, 0x10, RZ ;  /* 0x0000001004037819 */ /* 0x000fe400000006ff */
[----:B------:R-:W-:-:S02]  /*06f0*/  SHF.L.U32 R7, R7, 0x10, RZ ;  /* 0x0000001007077819 */ /* 0x000fc400000006ff */
[----:B------:R-:W-:Y:S01]  /*0700*/  MOV R10, R6 ;  /* 0x00000006000a7202 */ /* 0x000fe20000000f00 */
[C---:B------:R-:W-:Y:S01]  /*0710*/  FADD.FTZ R3, -R0.reuse, R3 ;  /* 0x0000000300037221 */ /* 0x040fe20000010100 */
[----:B------:R-:W-:Y:S01]  /*0720*/  SHF.R.U32.HI R51, RZ, 0x10, R5 ;  /* 0x00000010ff337819 */ /* 0x000fe20000011605 */
[----:B------:R-:W-:Y:S01]  /*0730*/  FADD.FTZ R4, -R0, R7 ;  /* 0x0000000700047221 */ /* 0x000fe20000010100 */
[----:B------:R-:W-:Y:S02]  /*0740*/  SHF.L.U32 R49, R5, 0x10, RZ ;  /* 0x0000001005317819 */ /* 0x000fe400000006ff */
[----:B------:R-:W-:Y:S01]  /*0750*/  SHF.L.U32 R5, R10, 0x10, RZ ;  /* 0x000000100a057819 */ /* 0x000fe200000006ff */
[----:B------:R-:W-:Y:S01]  /*0760*/  FMUL.FTZ R3, R3, UR24 ;  /* 0x0000001803037c20 */ /* 0x000fe20008410000 */
[----:B------:R-:W-:Y:S01]  /*0770*/  SHF.L.U32 R10, R50, 0x10, RZ ;  /* 0x00000010320a7819 */ /* 0x000fe200000006ff */
[----:B------:R-:W-:Y:S01]  /*0780*/  FMUL.FTZ R4, R4, UR24 ;  /* 0x0000001804047c20 */ /* 0x000fe20008410000 */
[----:B------:R-:W-:Y:S01]  /*0790*/  FADD.FTZ R49, -R0, R49 ;  /* 0x0000003100317221 */ /* 0x000fe20000010100 */
[-C--:B-----5:R-:W-:Y:S01]  /*07a0*/  FMUL.FTZ R6, R40, R5.reuse ;  /* 0x0000000528067220 */ /* 0x0a0fe20000410000 */
[----:B------:R-:W-:Y:S01]  /*07b0*/  SHF.L.U32 R51, R51, 0x10, RZ ;  /* 0x0000001033337819 */ /* 0x000fe200000006ff */
[----:B------:R-:W-:Y:S01]  /*07c0*/  FADD.FTZ R20, R20, R5 ;  /* 0x0000000514147221 */ /* 0x000fe20000010000 */
[----:B0-----:R-:W-:Y:S01]  /*07d0*/  SHF.L.U32 R9, R48, 0x10, RZ ;  /* 0x0000001030097819 */ /* 0x001fe200000006ff */
[----:B------:R-:W-:Y:S01]  /*07e0*/  FFMA.FTZ R32, R3, R5, R32 ;  /* 0x0000000503207223 */ /* 0x000fe20000010020 */
[----:B------:R-:W-:Y:S01]  /*07f0*/  FADD.FTZ R21, R21, R10 ;  /* 0x0000000a15157221 */ /* 0x000fe20000010000 */
[-C--:B------:R-:W-:Y:S01]  /*0800*/  FFMA.FTZ R33, R4, R10.reuse, R33 ;  /* 0x0000000a04217223 */ /* 0x080fe20000010021 */
[----:B------:R-:W-:Y:S01]  /*0810*/  FMUL.FTZ R7, R41, R10 ;  /* 0x0000000a29077220 */ /* 0x000fe20000410000 */
[----:B------:R-:W-:Y:S01]  /*0820*/  FMUL.FTZ R5, R49, UR24 ;  /* 0x0000001831057c20 */ /* 0x000fe20008410000 */
[----:B------:R-:W-:Y:S01]  /*0830*/  FADD.FTZ R10, RZ, R6 ;  /* 0x00000006ff0a7221 */ /* 0x000fe20000010000 */
[----:B------:R-:W-:Y:S01]  /*0840*/  FFMA.FTZ R49, R3, R6, RZ ;  /* 0x0000000603317223 */ /* 0x000fe200000100ff */
[----:B------:R-:W-:Y:S01]  /*0850*/  SHF.L.U32 R52, R52, 0x10, RZ ;  /* 0x0000001034347819 */ /* 0x000fe200000006ff */
[----:B------:R-:W-:Y:S01]  /*0860*/  FADD.FTZ R50, -R0, R51 ;  /* 0x0000003300327221 */ /* 0x000fe20000010100 */
[----:B------:R-:W-:Y:S01]  /*0870*/  FMUL.FTZ R8, R42, R9 ;  /* 0x000000092a087220 */ /* 0x000fe20000410000 */
[----:B------:R-:W-:Y:S01]  /*0880*/  FADD.FTZ R51, R10, R7 ;  /* 0x000000070a337221 */ /* 0x000fe20000010000 */
[----:B------:R-:W-:Y:S01]  /*0890*/  FFMA.FTZ R48, R4, R7, R49 ;  /* 0x0000000704307223 */ /* 0x000fe20000010031 */
        /* <DEDUP_REMOVED lines=9> */
[----:B------:R-:W-:Y:S01]  /*0930*/  IADD3 R52, PT, PT, R77, 0x80, RZ ;  /* 0x000000804d347810 */ /* 0x000fe20007ffe0ff */
[----:B------:R-:W-:-:S07]  /*0940*/  FFMA.FTZ R50, R10, R9, R48 ;  /* 0x000000090a327223 */ /* 0x000fce0000010030 */
.L_x_1308:
[----:B------:R-:W-:Y:S05]  /*0950*/  BSYNC.RECONVERGENT B0 ;  /* 0x0000000000007941 */ /* 0x000fea0003800200 */
.L_x_1307:
        /* <DEDUP_REMOVED lines=14> */
[--C-:B--2---:R-:W-:Y:S02]  /*0a40*/  SHF.R.U64 R60, R48, 0x10, R49.reuse ;  /* 0x00000010303c7819 */ /* 0x104fe40000001231 */
[----:B------:R-:W-:Y:S02]  /*0a50*/  MOV R58, R49 ;  /* 0x00000031003a7202 */ /* 0x000fe40000000f00 */
[----:B------:R-:W-:Y:S02]  /*0a60*/  SHF.R.U32.HI R59, RZ, 0x10, R49 ;  /* 0x00000010ff3b7819 */ /* 0x000fe40000011631 */
[----:B---3--:R-:W-:Y:S02]  /*0a70*/  SHF.R.U64 R49, R54, 0x10, R55 ;  /* 0x0000001036317819 */ /* 0x008fe40000001237 */
[----:B------:R-:W-:-:S02]  /*0a80*/  MOV R53, R48 ;  /* 0x0000003000357202 */ /* 0x000fc40000000f00 */
[----:B------:R-:W-:Y:S02]  /*0a90*/  SHF.L.U32 R49, R49, 0x10, RZ ;  /* 0x0000001031317819 */ /* 0x000fe400000006ff */
[----:B------:R-:W-:Y:S02]  /*0aa0*/  SHF.L.U32 R11, R54, 0x10, RZ ;  /* 0x00000010360b7819 */ /* 0x000fe400000006ff */
[----:B------:R-:W-:Y:S01]  /*0ab0*/  SHF.L.U32 R53, R53, 0x10, RZ ;  /* 0x0000001035357819 */ /* 0x000fe200000006ff */
[C---:B------:R-:W-:Y:S01]  /*0ac0*/  FADD.FTZ R49, -R0.reuse, R49 ;  /* 0x0000003100317221 */ /* 0x040fe20000010100 */
[----:B------:R-:W-:Y:S01]  /*0ad0*/  SHF.R.U32.HI R79, RZ, 0x10, R55 ;  /* 0x00000010ff4f7819 */ /* 0x000fe20000011637 */
[----:B------:R-:W-:Y:S01]  /*0ae0*/  FADD.FTZ R11, -R0, R11 ;  /* 0x0000000b000b7221 */ /* 0x000fe20000010100 */
[----:B------:R-:W-:Y:S01]  /*0af0*/  SHF.L.U32 R55, R55, 0x10, RZ ;  /* 0x0000001037377819 */ /* 0x000fe200000006ff */
[----:B0-----:R-:W-:Y:S01]  /*0b00*/  FMUL.FTZ R56, R49, UR24 ;  /* 0x0000001831387c20 */ /* 0x001fe20008410000 */
[----:B------:R-:W-:-:S02]  /*0b10*/  SHF.L.U32 R48, R60, 0x10, RZ ;  /* 0x000000103c307819 */ /* 0x000fc400000006ff */
[----:B------:R-:W-:Y:S01]  /*0b20*/  SHF.L.U32 R61, R58, 0x10, RZ ;  /* 0x000000103a3d7819 */ /* 0x000fe200000006ff */
[----:B-----5:R-:W-:Y:S01]  /*0b30*/  FMUL.FTZ R58, R44, R53 ;  /* 0x000000352c3a7220 */ /* 0x020fe20000410000 */
[----:B------:R-:W-:Y:S01]  /*0b40*/  FMUL.FTZ R11, R11, UR24 ;  /* 0x000000180b0b7c20 */ /* 0x000fe20008410000 */
[----:B------:R-:W-:Y:S01]  /*0b50*/  SHF.L.U32 R54, R59, 0x10, RZ ;  /* 0x000000103b367819 */ /* 0x000fe200000006ff */
[----:B------:R-:W-:Y:S01]  /*0b60*/  FADD.FTZ R55, -R0, R55 ;  /* 0x0000003700377221 */ /* 0x000fe20000010100 */
[----:B------:R-:W-:Y:S01]  /*0b70*/  FADD.FTZ R17, R17, R48 ;  /* 0x0000003011117221 */ /* 0x000fe20000010000 */
[-C--:B------:R-:W-:Y:S01]  /*0b80*/  FFMA.FTZ R29, R56, R48.reuse, R29 ;  /* 0x00000030381d7223 */ /* 0x080fe2000001001d */
[----:B------:R-:W-:Y:S01]  /*0b90*/  FMUL.FTZ R59, R45, R48 ;  /* 0x000000302d3b7220 */ /* 0x000fe20000410000 */
[----:B------:R-:W-:Y:S01]  /*0ba0*/  SHF.L.U32 R79, R79, 0x10, RZ ;  /* 0x000000104f4f7819 */ /* 0x000fe200000006ff */
[----:B------:R-:W-:Y:S01]  /*0bb0*/  FADD.FTZ R48, R51, R58 ;  /* 0x0000003a33307221 */ /* 0x000fe20000010000 */
[----:B------:R-:W-:Y:S01]  /*0bc0*/  FFMA.FTZ R49, R11, R58, R50 ;  /* 0x0000003a0b317223 */ /* 0x000fe20000010032 */
[----:B------:R-:W-:Y:S01]  /*0bd0*/  FMUL.FTZ R57, R55, UR24 ;  /* 0x0000001837397c20 */ /* 0x000fe20008410000 */
[----:B------:R-:W-:Y:S01]  /*0be0*/  FMUL.FTZ R60, R46, R61 ;  /* 0x0000003d2e3c7220 */ /* 0x000fe20000410000 */
[----:B------:R-:W-:Y:S01]  /*0bf0*/  FADD.FTZ R51, R48, R59 ;  /* 0x0000003b30337221 */ /* 0x000fe20000010000 */
[----:B------:R-:W-:Y:S01]  /*0c00*/  FADD.FTZ R62, -R0, R79 ;  /* 0x0000004f003e7221 */ /* 0x000fe20000010100 */
[----:B------:R-:W-:Y:S01]  /*0c10*/  FFMA.FTZ R48, R56, R59, R49 ;  /* 0x0000003b38307223 */ /* 0x000fe20000010031 */
[----:B------:R-:W-:Y:S01]  /*0c20*/  FADD.FTZ R18, R18, R61 ;  /* 0x0000003d12127221 */ /* 0x000fe20000010000 */
[----:B------:R-:W-:Y:S01]  /*0c30*/  FFMA.FTZ R30, R57, R61, R30 ;  /* 0x0000003d391e7223 */ /* 0x000fe2000001001e */
[----:B------:R-:W-:Y:S01]  /*0c40*/  FMUL.FTZ R61, R47, R54 ;  /* 0x000000362f3d7220 */ /* 0x000fe20000410000 */
[----:B------:R-:W-:Y:S01]  /*0c50*/  FADD.FTZ R50, R51, R60 ;  /* 0x0000003c33327221 */ /* 0x000fe20000010000 */
[----:B------:R-:W-:Y:S01]  /*0c60*/  FMUL.FTZ R62, R62, UR24 ;  /* 0x000000183e3e7c20 */ /* 0x000fe20008410000 */
[----:B------:R-:W-:Y:S01]  /*0c70*/  FFMA.FTZ R48, R57, R60, R48 ;  /* 0x0000003c39307223 */ /* 0x000fe20000010030 */
[----:B------:R-:W-:Y:S01]  /*0c80*/  FADD.FTZ R16, R16, R53 ;  /* 0x0000003510107221 */ /* 0x000fe20000010000 */
[----:B------:R-:W-:Y:S01]  /*0c90*/  FADD.FTZ R51, R50, R61 ;  /* 0x0000003d32337221 */ /* 0x000fe20000010000 */
[----:B------:R-:W-:Y:S01]  /*0ca0*/  FFMA.FTZ R28, R11, R53, R28 ;  /* 0x000000350b1c7223 */ /* 0x000fe2000001001c */
[----:B------:R-:W-:Y:S01]  /*0cb0*/  FADD.FTZ R19, R19, R54 ;  /* 0x0000003613137221 */ /* 0x000fe20000010000 */
[C---:B------:R-:W-:Y:S01]  /*0cc0*/  FFMA.FTZ R31, R62.reuse, R54, R31 ;  /* 0x000000363e1f7223 */ /* 0x040fe2000001001f */
[----:B------:R-:W-:-:S07]  /*0cd0*/  FFMA.FTZ R50, R62, R61, R48 ;  /* 0x0000003d3e327223 */ /* 0x000fce0000010030 */
.L_x_1310:
[----:B------:R-:W-:Y:S05]  /*0ce0*/  BSYNC.RECONVERGENT B0 ;  /* 0x0000000000007941 */ /* 0x000fea0003800200 */
.L_x_1309:
        /* <DEDUP_REMOVED lines=14> */
[----:B------:R-:W-:Y:S02]  /*0dd0*/  SHF.R.U32.HI R75, RZ, 0x10, R49 ;  /* 0x00000010ff4b7819 */ /* 0x000fe40000011631 */
[----:B------:R-:W-:Y:S02]  /*0de0*/  SHF.L.U32 R65, R49, 0x10, RZ ;  /* 0x0000001031417819 */ /* 0x000fe400000006ff */
[----:B------:R-:W-:Y:S02]  /*0df0*/  SHF.L.U32 R49, R64, 0x10, RZ ;  /* 0x0000001040317819 */ /* 0x000fe400000006ff */
[----:B------:R-:W-:Y:S02]  /*0e00*/  SHF.L.U32 R63, R48, 0x10, RZ ;  /* 0x00000010303f7819 */ /* 0x000fe400000006ff */
[----:B---3--:R-:W-:-:S02]  /*0e10*/  MOV R48, R54 ;  /* 0x0000003600307202 */ /* 0x008fc40000000f00 */
[----:B------:R-:W-:Y:S01]  /*0e20*/  SHF.L.U32 R75, R75, 0x10, RZ ;  /* 0x000000104b4b7819 */ /* 0x000fe200000006ff */
[----:B------:R-:W-:Y:S01]  /*0e30*/  FADD.FTZ R64, -R0, R49 ;  /* 0x0000003100407221 */ /* 0x000fe20000010100 */
[----:B------:R-:W-:Y:S01]  /*0e40*/  SHF.R.U64 R74, R54, 0x10, R55 ;  /* 0x00000010364a7819 */ /* 0x000fe20000001237 */
[----:B------:R-:W-:Y:S01]  /*0e50*/  FADD.FTZ R63, -R0, R63 ;  /* 0x0000003f003f7221 */ /* 0x000fe20000010100 */
[----:B------:R-:W-:Y:S02]  /*0e60*/  MOV R66, R55 ;  /* 0x0000003700427202 */ /* 0x000fe40000000f00 */
[----:B------:R-:W-:Y:S01]  /*0e70*/  SHF.L.U32 R49, R48, 0x10, RZ ;  /* 0x0000001030317819 */ /* 0x000fe200000006ff */
[C---:B------:R-:W-:Y:S01]  /*0e80*/  FADD.FTZ R67, -R0.reuse, R65 ;  /* 0x0000004100437221 */ /* 0x040fe20000010100 */
[----:B------:R-:W-:Y:S01]  /*0e90*/  FADD.FTZ R76, -R0, R75 ;  /* 0x0000004b004c7221 */ /* 0x000fe20000010100 */
[----:B------:R-:W-:Y:S01]  /*0ea0*/  SHF.L.U32 R0, R74, 0x10, RZ ;  /* 0x000000104a007819 */ /* 0x000fe200000006ff */
[----:B------:R-:W-:Y:S01]  /*0eb0*/  FMUL.FTZ R64, R64, UR24 ;  /* 0x0000001840407c20 */ /* 0x000fe20008410000 */
[----:B0-----:R-:W-:Y:S01]  /*0ec0*/  SHF.L.U32 R53, R66, 0x10, RZ ;  /* 0x0000001042357819 */ /* 0x001fe200000006ff */
[----:B------:R-:W-:Y:S01]  /*0ed0*/  FMUL.FTZ R63, R63, UR24 ;  /* 0x000000183f3f7c20 */ /* 0x000fe20008410000 */
[-C--:B-----5:R-:W-:Y:S01]  /*0ee0*/  FMUL.FTZ R66, R36, R49.reuse ;  /* 0x0000003124427220 */ /* 0x0a0fe20000410000 */
[----:B------:R-:W-:Y:S01]  /*0ef0*/  FADD.FTZ R13, R13, R0 ;  /* 0x000000000d0d7221 */ /* 0x000fe20000010000 */
[-C--:B------:R-:W-:Y:S01]  /*0f00*/  FFMA.FTZ R25, R64, R0.reuse, R25 ;  /* 0x0000000040197223 */ /* 0x080fe20000010019 */
[----:B------:R-:W-:Y:S01]  /*0f10*/  FMUL.FTZ R65, R37, R0 ;  /* 0x0000000025417220 */ /* 0x000fe20000410000 */
[----:B------:R-:W-:Y:S01]  /*0f20*/  SHF.R.U32.HI R54, RZ, 0x10, R55 ;  /* 0x00000010ff367819 */ /* 0x000fe20000011637 */
[----:B------:R-:W-:Y:S01]  /*0f30*/  FADD.FTZ R12, R12, R49 ;  /* 0x000000310c0c7221 */ /* 0x000fe20000010000 */
[----:B------:R-:W-:Y:S01]  /*0f40*/  FFMA.FTZ R24, R63, R49, R24 ;  /* 0x000000313f187223 */ /* 0x000fe20000010018 */
[----:B------:R-:W-:Y:S01]  /*0f50*/  FADD.FTZ R0, R51, R66 ;  /* 0x0000004233007221 */ /* 0x000fe20000010000 */
[----:B------:R-:W-:Y:S01]  /*0f60*/  FFMA.FTZ R49, R63, R66, R50 ;  /* 0x000000423f317223 */ /* 0x000fe20000010032 */
[----:B------:R-:W-:Y:S01]  /*0f70*/  SHF.L.U32 R52, R54, 0x10, RZ ;  /* 0x0000001036347819 */ /* 0x000fe200000006ff */
[----:B------:R-:W-:Y:S01]  /*0f80*/  FMUL.FTZ R67, R67, UR24 ;  /* 0x0000001843437c20 */ /* 0x000fe20008410000 */
[----:B------:R-:W-:Y:S01]  /*0f90*/  FADD.FTZ R51, R0, R65 ;  /* 0x0000004100337221 */ /* 0x000fe20000010000 */
[----:B------:R-:W-:Y:S01]  /*0fa0*/  FMUL.FTZ R74, R38, R53 ;  /* 0x00000035264a7220 */ /* 0x000fe20000410000 */
        /* <DEDUP_REMOVED lines=11> */
.L_x_1312:
[----:B------:R-:W-:Y:S05]  /*1060*/  BSYNC.RECONVERGENT B0 ;  /* 0x0000000000007941 */ /* 0x000fea0003800200 */
.L_x_1311:
        /* <DEDUP_REMOVED lines=32> */
.L_x_1314:
[----:B------:R-:W-:Y:S05]  /*1270*/  BSYNC.RECONVERGENT B0 ;  /* 0x0000000000007941 */ /* 0x000fea0003800200 */
.L_x_1313:
        /* <DEDUP_REMOVED lines=60> */
.L_x_1319:
[----:B------:R-:W-:Y:S05]  /*1640*/  BSYNC.RECONVERGENT B1 ;  /* 0x0000000000017941 */ /* 0x000fea0003800200 */
.L_x_1318:
        /* <DEDUP_REMOVED lines=30> */
.L_x_1321:
[----:B------:R-:W-:Y:S05]  /*1830*/  BSYNC.RECONVERGENT B1 ;  /* 0x0000000000017941 */ /* 0x000fea0003800200 */
.L_x_1320:
        /* <DEDUP_REMOVED lines=29> */
.L_x_1317:
        /* <DEDUP_REMOVED lines=42> */
.L_x_1324:
[----:B------:R-:W-:Y:S05]  /*1cb0*/  BSYNC.RECONVERGENT B1 ;  /* 0x0000000000017941 */ /* 0x000fea0003800200 */
.L_x_1323:
        /* <DEDUP_REMOVED lines=41> */
.L_x_1326:
[----:B------:R-:W-:Y:S05]  /*1f50*/  BSYNC.RECONVERGENT B1 ;  /* 0x0000000000017941 */ /* 0x000fea0003800200 */
.L_x_1325:
        /* <DEDUP_REMOVED lines=40> */
.L_x_1316:
[----:B------:R-:W-:-:S04]  /*21e0*/  UISETP.NE.U32.AND UP1, UPT, UR20, URZ, UPT ;  /* 0x000000ff1400728c */ /* 0x000fc8000bf25070 */
[----:B------:R-:W-:-:S09]  /*21f0*/  UISETP.NE.AND.EX UP1, UPT, UR21, URZ, UPT, UP1 ;  /* 0x000000ff1500728c */ /* 0x000fd2000bf25310 */
[----:B------:R-:W-:Y:S05]  /*2200*/  BRA.U UP1, `(.L_x_1327) ;  /* 0x0000000501d07547 */ /* 0x000fea000b800000 */
[----:B------:R-:W-:Y:S01]  /*2210*/  ISETP.GT.U32.AND P0, PT, R2, 0x7f, PT ;  /* 0x0000007f0200780c */ /* 0x000fe20003f04070 */
[----:B------:R-:W-:-:S12]  /*2220*/  BSSY.RECONVERGENT B1, `(.L_x_1328) ;  /* 0x0000026000017945 */ /* 0x000fd80003800200 */
[----:B------:R-:W-:Y:S05]  /*2230*/  @!P0 BRA `(.L_x_1329) ;  /* 0x0000000000908947 */ /* 0x000fea0003800000 */
[----:B------:R-:W-:Y:S01]  /*2240*/  MOV R48, R69 ;  /* 0x0000004500307202 */ /* 0x000fe20000000f00 */
        /* <DEDUP_REMOVED lines=35> */
.L_x_1329:
[----:B------:R-:W-:Y:S05]  /*2480*/  BSYNC.RECONVERGENT B1 ;  /* 0x0000000000017941 */ /* 0x000fea0003800200 */
.L_x_1328:
[----:B------:R-:W-:Y:S04]  /*2490*/  BSSY.RECONVERGENT B1, `(.L_x_1330) ;  /* 0x0000026000017945 */ /* 0x000fe80003800200 */
[----:B------:R-:W-:Y:S05]  /*24a0*/  @!P1 BRA `(.L_x_1331) ;  /* 0x0000000000909947 */ /* 0x000fea0003800000 */
[----:B0-----:R-:W-:Y:S01]  /*24b0*/  MOV R48, R71 ;  /* 0x0000004700307202 */ /* 0x001fe20000000f00 */
        /* <DEDUP_REMOVED lines=35> */
.L_x_1331:
[----:B------:R-:W-:Y:S05]  /*26f0*/  BSYNC.RECONVERGENT B1 ;  /* 0x0000000000017941 */ /* 0x000fea0003800200 */
.L_x_1330:
[----:B------:R-:W-:Y:S05]  /*2700*/  @!P3 BRA `(.L_x_1322) ;  /* 0x0000000800dcb947 */ /* 0x000fea0003800000 */
[----:B01----:R-:W-:Y:S01]  /*2710*/  MOV R48, R73 ;  /* 0x0000004900307202 */ /* 0x003fe20000000f00 */
        /* <DEDUP_REMOVED lines=35> */
.L_x_1327:
[----:B------:R-:W-:Y:S04]  /*2950*/  BSSY.RECONVERGENT B1, `(.L_x_1332) ;  /* 0x0000031000017945 */ /* 0x000fe80003800200 */
[----:B------:R-:W-:Y:S05]  /*2960*/  @!P2 BRA `(.L_x_1333) ;  /* 0x0000000000bca947 */ /* 0x000fea0003800000 */
[----:B------:R-:W-:Y:S01]  /*2970*/  SHF.R.U32.HI R51, RZ, 0x10, R69 ;  /* 0x00000010ff337819 */ /* 0x000fe20000011645 */
        /* <DEDUP_REMOVED lines=46> */
.L_x_1333:
[----:B------:R-:W-:Y:S05]  /*2c60*/  BSYNC.RECONVERGENT B1 ;  /* 0x0000000000017941 */ /* 0x000fea0003800200 */
.L_x_1332:
[----:B------:R-:W-:Y:S04]  /*2c70*/  BSSY.RECONVERGENT B1, `(.L_x_1334) ;  /* 0x0000031000017945 */ /* 0x000fe80003800200 */
[----:B------:R-:W-:Y:S05]  /*2c80*/  @!P1 BRA `(.L_x_1335) ;  /* 0x0000000000bc9947 */ /* 0x000fea0003800000 */
[----:B-1----:R-:W-:Y:S01]  /*2c90*/  MOV R48, R71 ;  /* 0x0000004700307202 */ /* 0x002fe20000000f00 */
        /* <DEDUP_REMOVED lines=46> */
.L_x_1335:
[----:B------:R-:W-:Y:S05]  /*2f80*/  BSYNC.RECONVERGENT B1 ;  /* 0x0000000000017941 */ /* 0x000fea0003800200 */
.L_x_1334:
[----:B------:R-:W-:Y:S05]  /*2f90*/  @!P3 BRA `(.L_x_1322) ;  /* 0x0000000000b8b947 */ /* 0x000fea0003800000 */
[----:B-12---:R-:W-:Y:S01]  /*2fa0*/  MOV R48, R73 ;  /* 0x0000004900307202 */ /* 0x006fe20000000f00 */
        /* <DEDUP_REMOVED lines=45> */
.L_x_1322:
[----:B------:R-:W-:Y:S05]  /*3280*/  BSYNC.RECONVERGENT B0 ;  /* 0x0000000000007941 */ /* 0x000fea0003800200 */
.L_x_1315:
[----:B------:R-:W-:Y:S02]  /*3290*/  UIADD3 UR7, UPT, UPT, UR7, UR22, URZ ;  /* 0x0000001607077290 */ /* 0x000fe4000fffe0ff */
[----:B------:R-:W-:Y:S02]  /*32a0*/  UPLOP3.LUT UP2, UPT, UPT, UPT, UP2, 0x40, 0x4 ;  /* 0x000000000004789c */ /* 0x000fe40003f4e820 */
[----:B------:R-:W-:-:S09]  /*32b0*/  UISETP.GE.AND UP1, UPT, UR7, UR23, UPT ;  /* 0x000000170700728c */ /* 0x000fd2000bf26270 */
[----:B------:R-:W-:Y:S05]  /*32c0*/  BRA.U !UP1, `(.L_x_1336) ;  /* 0xffffffd109487547 */ /* 0x000fea000b83ffff */
.L_x_1306:
[----:B------:R-:W0:Y:S08]  /*32d0*/  S2UR UR4, SR_CTAID.X ;  /* 0x00000000000479c3 */ /* 0x000e300000002500 */
[----:B------:R-:W1:Y:S08]  /*32e0*/  LDC.64 R2, c[0x0][0x440] ;  /* 0x00011000ff027b82 */ /* 0x000e700000000a00 */
        /* <DEDUP_REMOVED lines=24> */
.L_x_1337:
        /* <DEDUP_REMOVED lines=9> */
.L_x_6692:


//--------------------- .text._ZN10layer_norm13ln_bwd_kernelINS_13Kernel_traitsIf13__nv_bfloat16S2_S2_fjLj1536ELj1ELj1ELj4ELj8ENS_18Kernel_traits_baseILj1536EfS2_S2_S2_fjLj128EEEEELb0ELb0ELb0ELb1EEEvNS_9BwdParamsE --------------------------
	.section	.text._ZN10layer_norm13ln_bwd_kernelINS_13Kernel_traitsIf13__nv_bfloat16S2_S2_fjLj1536ELj1ELj1ELj4ELj8ENS_18Kernel_traits_baseILj1536EfS2_S2_S2_fjLj128EEEEELb0ELb0ELb0ELb1EEEvNS_9BwdParamsE,"ax",@progbits
	.align	128
        .global         _ZN10layer_norm13ln_bwd_kernelINS_13Kernel_traitsIf13__nv_bfloat16S2_S2_fjLj1536ELj1ELj1ELj4ELj8ENS_18Kernel_traits_baseILj1536EfS2_S2_S2_fjLj128EEEEELb0ELb0ELb0ELb1EEEvNS_9BwdParamsE
        .type           _ZN10layer_norm13ln_bwd_kernelINS_13Kernel_traitsIf13__nv_bfloat16S2_S2_fjLj1536ELj1ELj1ELj4ELj8ENS_18Kernel_traits_baseILj1536EfS2_S2_S2_fjLj128EEEEELb0ELb0ELb0ELb1EEEvNS_9BwdParamsE,@function
        .size           _ZN10layer_norm13ln_bwd_kernelINS_13Kernel_traitsIf13__nv_bfloat16S2_S2_fjLj1536ELj1ELj1ELj4ELj8ENS_18Kernel_traits_baseILj1536EfS2_S2_S2_fjLj128EEEEELb0ELb0ELb0ELb1EEEvNS_9BwdParamsE,(.L_x_6693 - _ZN10layer_norm13ln_bwd_kernelINS_13Kernel_traitsIf13__nv_bfloat16S2_S2_fjLj1536ELj1ELj1ELj4ELj8ENS_18Kernel_traits_baseILj1536EfS2_S2_S2_fjLj128EEEEELb0ELb0ELb0ELb1EEEvNS_9BwdParamsE)
        .other          _ZN10layer_norm13ln_bwd_kernelINS_13Kernel_traitsIf13__nv_bfloat16S2_S2_fjLj1536ELj1ELj1ELj4ELj8ENS_18Kernel_traits_baseILj1536EfS2_S2_S2_fjLj128EEEEELb0ELb0ELb0ELb1EEEvNS_9BwdParamsE,@"STO_CUDA_ENTRY STV_DEFAULT"
_ZN10layer_norm13ln_bwd_kernelINS_13Kernel_traitsIf13__nv_bfloat16S2_S2_fjLj1536ELj1ELj1ELj4ELj8ENS_18Kernel_traits_baseILj1536EfS2_S2_S2_fjLj128EEEEELb0ELb0ELb0ELb1EEEvNS_9BwdParamsE:
.text._ZN10layer_norm13ln_bwd_kernelINS_13Kernel_traitsIf13__nv_bfloat16S2_S2_fjLj1536ELj1ELj1ELj4ELj8ENS_18Kernel_traits_baseILj1536EfS2_S2_S2_fjLj128EEEEELb0ELb0ELb0ELb1EEEvNS_9BwdParamsE:
        /* <DEDUP_REMOVED lines=26> */
[----:B------:R-:W-:Y:S02]  /*01a0*/  MOV R31, RZ ;  /* 0x000000ff001f7202 */ /* 0x000fe40000000f00 */
[----:B------:R-:W-:Y:S02]  /*01b0*/  CS2R R32, SRZ ;  /* 0x0000000000207805 */ /* 0x000fe4000001ff00 */
[----:B------:R-:W-:-:S02]  /*01c0*/  CS2R R34, SRZ ;  /* 0x0000000000227805 */ /* 0x000fc4000001ff00 */
[----:B------:R-:W-:Y:S02]  /*01d0*/  CS2R R36, SRZ ;  /* 0x0000000000247805 */ /* 0x000fe4000001ff00 */
[----:B------:R-:W-:Y:S02]  /*01e0*/  CS2R R38, SRZ ;  /* 0x0000000000267805 */ /* 0x000fe4000001ff00 */
[----:B------:R-:W-:Y:S01]  /*01f0*/  CS2R R40, SRZ ;  /* 0x0000000000287805 */ /* 0x000fe2000001ff00 */
[----:B------:R-:W3:Y:S01]  /*0200*/  LDCU.U8 UR7, c[0x0][0x410] ;  /* 0x00008200ff0777ac */ /* 0x000ee20008000000 */
[----:B0-----:R-:W-:Y:S01]  /*0210*/  IMAD.WIDE.U32 R2, R30, 0x10, R2 ;  /* 0x000000101e027825 */ /* 0x001fe200078e0002 */
[----:B------:R-:W0:Y:S04]  /*0220*/  LDCU UR10, c[0x0][0x388] ;  /* 0x00007100ff0a77ac */ /* 0x000e280008000800 */
[----:B--2---:R2:W5:Y:S01]  /*0230*/  LDG.E.128 R12, desc[UR4][R2.64+0x1000] ;  /* 0x00100004020c7981 */ /* 0x004562000c1e1d00 */
[----:B------:R-:W4:Y:S03]  /*0240*/  LDCU UR11, c[0x0][0x400] ;  /* 0x00008000ff0b77ac */ /* 0x000f260008000800 */
[----:B------:R2:W5:Y:S01]  /*0250*/  LDG.E.128 R8, desc[UR4][R2.64+0x800] ;  /* 0x0008000402087981 */ /* 0x000562000c1e1d00 */
[----:B------:R-:W0:Y:S03]  /*0260*/  LDCU.64 UR12, c[0x0][0x478] ;  /* 0x00008f00ff0c77ac */ /* 0x000e260008000a00 */
[----:B------:R2:W5:Y:S01]  /*0270*/  LDG.E.128 R4, desc[UR4][R2.64] ;  /* 0x0000000402047981 */ /* 0x000562000c1e1d00 */
[----:B-1----:R-:W-:-:S02]  /*0280*/  ISETP.NE.U32.AND P1, PT, R16, RZ, PT ;  /* 0x000000ff1000720c */ /* 0x002fc40003f25070 */
[----:B------:R-:W-:Y:S02]  /*0290*/  CS2R R42, SRZ ;  /* 0x00000000002a7805 */ /* 0x000fe4000001ff00 */
[----:B------:R-:W-:Y:S02]  /*02a0*/  CS2R R44, SRZ ;  /* 0x00000000002c7805 */ /* 0x000fe4000001ff00 */
[----:B------:R-:W-:Y:S02]  /*02b0*/  CS2R R46, SRZ ;  /* 0x00000000002e7805 */ /* 0x000fe4000001ff00 */
[----:B------:R-:W-:Y:S02]  /*02c0*/  ISETP.NE.AND.EX P1, PT, R17, RZ, PT, P1 ;  /* 0x000000ff1100720c */ /* 0x000fe40003f25310 */
[----:B------:R-:W-:Y:S02]  /*02d0*/  CS2R R48, SRZ ;  /* 0x0000000000307805 */ /* 0x000fe4000001ff00 */
[----:B------:R-:W-:Y:S01]  /*02e0*/  MOV R56, UR6 ;  /* 0x0000000600387c02 */ /* 0x000fe20008000f00 */
[----:B--234-:R-:W1:Y:S08]  /*02f0*/  LDCU.64 UR8, c[0x0][0x438] ;  /* 0x00008700ff0877ac */ /* 0x01ce700008000a00 */
.L_x_1345:
[----:B------:R-:W2:Y:S08]  /*0300*/  @P1 LDC.64 R20, c[0x0][0x3e0] ;  /* 0x0000f800ff141b82 */ /* 0x000eb00000000a00 */
[----:B------:R-:W3:Y:S08]  /*0310*/  LDC.64 R16, c[0x0][0x3c0] ;  /* 0x0000f000ff107b82 */ /* 0x000ef00000000a00 */
[----:B------:R-:W4:Y:S01]  /*0320*/  LDC.64 R18, c[0x0][0x3c8] ;  /* 0x0000f200ff127b82 */ /* 0x000f220000000a00 */
[----:B--2---:R-:W-:-:S06]  /*0330*/  @P1 IMAD.WIDE R20, R56, 0x2, R20 ;  /* 0x0000000238141825 */ /* 0x004fcc00078e0214 */
[----:B------:R-:W2:Y:S01]  /*0340*/  @P1 LDG.E.U16 R20, desc[UR4][R20.64] ;  /* 0x0000000414141981 */ /* 0x000ea2000c1e1500 */
[----:B---3--:R-:W-:-:S06]  /*0350*/  IMAD.WIDE R16, R56, 0x4, R16 ;  /* 0x0000000438107825 */ /* 0x008fcc00078e0210 */
[----:B------:R-:W3:Y:S01]  /*0360*/  LDG.E R16, desc[UR4][R16.64] ;  /* 0x0000000410107981 */ /* 0x000ee2000c1e1900 */
[----:B----4-:R-:W-:-:S05]  /*0370*/  IMAD.WIDE R18, R56, 0x4, R18 ;  /* 0x0000000438127825 */ /* 0x010fca00078e0212 */
[----:B-----5:R4:W5:Y:S01]  /*0380*/  LDG.E R60, desc[UR4][R18.64] ;  /* 0x00000004123c7981 */ /* 0x020962000c1e1900 */
[----:B-1----:R-:W-:Y:S01]  /*0390*/  UISETP.NE.U32.AND UP0, UPT, UR8, URZ, UPT ;  /* 0x000000ff0800728c */ /* 0x002fe2000bf05070 */
[----:B0-----:R-:W-:-:S03]  /*03a0*/  IMAD R0, R56, UR10, RZ ;  /* 0x0000000a38007c24 */ /* 0x001fc6000f8e02ff */
[----:B------:R-:W-:Y:S02]  /*03b0*/  UISETP.NE.AND.EX UP0, UPT, UR9, URZ, UPT, UP0 ;  /* 0x000000ff0900728c */ /* 0x000fe4000bf05300 */
[----:B------:R-:W-:Y:S02]  /*03c0*/  SHF.R.S32.HI R23, RZ, 0x1f, R0 ;  /* 0x0000001fff177819 */ /* 0x000fe40000011400 */
[----:B------:R-:W-:Y:S02]  /*03d0*/  ISETP.NE.AND P4, PT, RZ, UR7, PT ;  /* 0x00000007ff007c0c */ /* 0x000fe4000bf85270 */
[----:B------:R-:W-:Y:S02]  /*03e0*/  LEA.HI R23, R23, R0, RZ, 0x2 ;  /* 0x0000000017177211 */ /* 0x000fe400078f10ff */
[----:B------:R-:W-:Y:S02]  /*03f0*/  MOV R61, 0x3f800000 ;  /* 0x3f800000003d7802 */ /* 0x000fe40000000f00 */
[----:B------:R-:W-:-:S02]  /*0400*/  LEA.HI.SX32 R59, R23, R30, 0x1e ;  /* 0x0000001e173b7211 */ /* 0x000fc400078ff2ff */
[----:B--2---:R-:W-:Y:S02]  /*0410*/  @P1 SHF.L.U32 R61, R20, 0x10, RZ ;  /* 0x00000010143d1819 */ /* 0x004fe400000006ff */
[----:B---3--:R-:W-:Y:S01]  /*0420*/  FSEL R0, R16, RZ, !P4 ;  /* 0x000000ff10007208 */ /* 0x008fe20006000000 */
[----:B----4-:R-:W-:Y:S06]  /*0430*/  BRA.U UP0, `(.L_x_1339) ;  /* 0x0000000500f47547 */ /* 0x010fec000b800000 */
[----:B------:R-:W0:Y:S01]  /*0440*/  LDC.64 R20, c[0x0][0x3a8] ;  /* 0x0000ea00ff147b82 */ /* 0x000e220000000a00 */
[C---:B------:R-:W-:Y:S02]  /*0450*/  IADD3 R58, PT, PT, R59.reuse, 0x80, RZ ;  /* 0x000000803b3a7810 */ /* 0x040fe40007ffe0ff */
[----:B------:R-:W-:-:S05]  /*0460*/  IADD3 R57, PT, PT, R59, 0x100, RZ ;  /* 0x000001003b397810 */ /* 0x000fca0007ffe0ff */
[----:B------:R-:W1:Y:S01]  /*0470*/  LDC.64 R16, c[0x0][0x428] ;  /* 0x00010a00ff107b82 */ /* 0x000e620000000a00 */
[----:B0-----:R-:W-:-:S04]  /*0480*/  IMAD.WIDE.U32 R22, R59, 0x8, R20 ;  /* 0x000000083b167825 */ /* 0x001fc800078e0014 */
[C-C-:B------:R-:W-:Y:S01]  /*0490*/  IMAD.WIDE.U32 R28, R58.reuse, 0x8, R20.reuse ;  /* 0x000000083a1c7825 */ /* 0x140fe200078e0014 */
[----:B------:R-:W2:Y:S03]  /*04a0*/  LDG.E.64 R64, desc[UR4][R22.64] ;  /* 0x0000000416407981 */ /* 0x000ea6000c1e1b00 */
[----:B------:R-:W-:Y:S01]  /*04b0*/  IMAD.WIDE.U32 R20, R57, 0x8, R20 ;  /* 0x0000000839147825 */ /* 0x000fe200078e0014 */
[----:B------:R-:W3:Y:S03]  /*04c0*/  LDG.E.64 R68, desc[UR4][R28.64] ;  /* 0x000000041c447981 */ /* 0x000ee6000c1e1b00 */
[--C-:B-1----:R-:W-:Y:S02]  /*04d0*/  IMAD.WIDE.U32 R80, R59, 0x8, R16.reuse ;  /* 0x000000083b507825 */ /* 0x102fe400078e0010 */
[----:B------:R-:W4:Y:S02]  /*04e0*/  LDG.E.64 R20, desc[UR4][R20.64] ;  /* 0x0000000414147981 */ /* 0x000f24000c1e1b00 */
[----:B------:R-:W-:-:S02]  /*04f0*/  IMAD.WIDE.U32 R18, R58, 0x8, R16 ;  /* 0x000000083a127825 */ /* 0x000fc400078e0010 */
[----:B------:R-:W4:Y:S02]  /*0500*/  LDG.E.64 R80, desc[UR4][R80.64] ;  /* 0x0000000450507981 */ /* 0x000f24000c1e1b00 */
[----:B------:R-:W-:Y:S02]  /*0510*/  IMAD.WIDE.U32 R16, R57, 0x8, R16 ;  /* 0x0000000839107825 */ /* 0x000fe400078e0010 */
[----:B------:R-:W4:Y:S04]  /*0520*/  LDG.E.64 R18, desc[UR4][R18.64] ;  /* 0x0000000412127981 */ /* 0x000f28000c1e1b00 */
[----:B------:R-:W4:Y:S01]  /*0530*/  LDG.E.64 R16, desc[UR4][R16.64] ;  /* 0x0000000410107981 */ /* 0x000f22000c1e1b00 */
[--C-:B--2---:R-:W-:Y:S02]  /*0540*/  SHF.R.U64 R62, R64, 0x10, R65.reuse ;  /* 0x00000010403e7819 */ /* 0x104fe40000001241 */
[----:B------:R-:W-:-:S02]  /*0550*/  SHF.R.U32.HI R63, RZ, 0x10, R65 ;  /* 0x00000010ff3f7819 */ /* 0x000fc40000011641 */
[--C-:B---3--:R-:W-:Y:S02]  /*0560*/  SHF.R.U64 R67, R68, 0x10, R69.reuse ;  /* 0x0000001044437819 */ /* 0x108fe40000001245 */
[----:B------:R-:W-:Y:S02]  /*0570*/  SHF.R.U32.HI R71, RZ, 0x10, R69 ;  /* 0x00000010ff477819 */ /* 0x000fe40000011645 */
[----:B------:R-:W-:Y:S02]  /*0580*/  SHF.L.U32 R23, R64, 0x10, RZ ;  /* 0x0000001040177819 */ /* 0x000fe400000006ff */
[----:B----4-:R-:W-:Y:S02]  /*0590*/  SHF.L.U32 R73, R20, 0x10, RZ ;  /* 0x0000001014497819 */ /* 0x010fe400000006ff */
[----:B------:R-:W-:Y:S01]  /*05a0*/  SHF.L.U32 R77, R21, 0x10, RZ ;  /* 0x00000010154d7819 */ /* 0x000fe200000006ff */
[----:B------:R-:W-:Y:S01]  /*05b0*/  FADD.FTZ R23, -R0, R23 ;  /* 0x0000001700177221 */ /* 0x000fe20000010100 */
[----:B------:R-:W-:Y:S01]  /*05c0*/  SHF.R.U64 R22, R20, 0x10, R21 ;  /* 0x0000001014167819 */ /* 0x000fe20000001215 */
[C---:B------:R-:W-:Y:S01]  /*05d0*/  FADD.FTZ R75, -R0.reuse, R73 ;  /* 0x00000049004b7221 */ /* 0x040fe20000010100 */
[----:B------:R-:W-:Y:S01]  /*05e0*/  SHF.R.U32.HI R20, RZ, 0x10, R21 ;  /* 0x00000010ff147819 */ /* 0x000fe20000011615 */
[----:B------:R-:W-:Y:S01]  /*05f0*/  FADD.FTZ R87, -R0, R77 ;  /* 0x0000004d00577221 */ /* 0x000fe20000010100 */
[----:B------:R-:W-:-:S02]  /*0600*/  SHF.L.U32 R29, R65, 0x10, RZ ;  /* 0x00000010411d7819 */ /* 0x000fc400000006ff */
[----:B------:R-:W-:Y:S02]  /*0610*/  SHF.L.U32 R65, R68, 0x10, RZ ;  /* 0x0000001044417819 */ /* 0x000fe400000006ff */
[----:B------:R-:W-:Y:S01]  /*0620*/  SHF.L.U32 R69, R69, 0x10, RZ ;  /* 0x0000001045457819 */ /* 0x000fe200000006ff */
[----:B------:R-:W-:Y:S01]  /*0630*/  FADD.FTZ R29, -R0, R29 ;  /* 0x0000001d001d7221 */ /* 0x000fe20000010100 */
[----:B------:R-:W-:Y:S01]  /*0640*/  SHF.L.U32 R21, R62, 0x10, RZ ;  /* 0x000000103e157819 */ /* 0x000fe200000006ff */
[C---:B------:R-:W-:Y:S01]  /*0650*/  FADD.FTZ R65, -R0.reuse, R65 ;  /* 0x0000004100417221 */ /* 0x040fe20000010100 */
[----:B------:R-:W-:Y:S01]  /*0660*/  SHF.L.U32 R63, R63, 0x10, RZ ;  /* 0x000000103f3f7819 */ /* 0x000fe200000006ff */
[C---:B------:R-:W-:Y:S01]  /*0670*/  FADD.FTZ R69, -R0.reuse, R69 ;  /* 0x0000004500457221 */ /* 0x040fe20000010100 */
[----:B------:R-:W-:Y:S01]  /*0680*/  SHF.L.U32 R67, R67, 0x10, RZ ;  /* 0x0000001043437819 */ /* 0x000fe200000006ff */
[C---:B------:R-:W-:Y:S01]  /*0690*/  FADD.FTZ R21, -R0.reuse, R21 ;  /* 0x0000001500157221 */ /* 0x040fe20000010100 */
        /* <DEDUP_REMOVED lines=11> */
[----:B-----5:R-:W-:Y:S01]  /*0750*/  FMUL.FTZ R0, R60, R23 ;  /* 0x000000173c007220 */ /* 0x020fe20000410000 */
[----:B------:R-:W-:Y:S01]  /*0760*/  SHF.R.U32.HI R90, RZ, 0x10, R81 ;  /* 0x00000010ff5a7819 */ /* 0x000fe20000011651 */
[----:B------:R-:W-:Y:S01]  /*0770*/  FMUL.FTZ R83, R4, R79 ;  /* 0x0000004f04537220 */ /* 0x000fe20000410000 */
[----:B------:R-:W-:Y:S01]  /*0780*/  SHF.L.U32 R81, R81, 0x10, RZ ;  /* 0x0000001051517819 */ /* 0x000fe200000006ff */
[----:B------:R-:W-:Y:S01]  /*0790*/  FMUL.FTZ R63, R60, R87 ;  /* 0x000000573c3f7220 */ /* 0x000fe20000410000 */
[C-C-:B------:R-:W-:Y:S01]  /*07a0*/  SHF.R.U64 R94, R16.reuse, 0x10, R17.reuse ;  /* 0x00000010105e7819 */ /* 0x140fe20000001211 */
[----:B------:R-:W-:Y:S01]  /*07b0*/  FMUL.FTZ R78, R5, R88 ;  /* 0x00000058054e7220 */ /* 0x000fe20000410000 */
[----:B------:R-:W-:Y:S01]  /*07c0*/  SHF.L.U32 R84, R16, 0x10, RZ ;  /* 0x0000001010547819 */ /* 0x000fe200000006ff */
[----:B------:R-:W-:Y:S01]  /*07d0*/  FMUL.FTZ R87, R60, R21 ;  /* 0x000000153c577220 */ /* 0x000fe20000410000 */
[----:B------:R-:W-:Y:S01]  /*07e0*/  SHF.R.U32.HI R96, RZ, 0x10, R17 ;  /* 0x00000010ff607819 */ /* 0x000fe20000011611 */
[----:B------:R-:W-:Y:S01]  /*07f0*/  FFMA.FTZ R16, R0, R83, RZ ;  /* 0x0000005300107223 */ /* 0x000fe200000100ff */
[----:B------:R-:W-:Y:S01]  /*0800*/  SHF.L.U32 R86, R17, 0x10, RZ ;  /* 0x0000001011567819 */ /* 0x000fe200000006ff */
[----:B------:R-:W-:Y:S01]  /*0810*/  FADD.FTZ R17, RZ, R83 ;  /* 0x00000053ff117221 */ /* 0x000fe20000010000 */
[----:B------:R-:W-:Y:S01]  /*0820*/  SHF.L.U32 R90, R90, 0x10, RZ ;  /* 0x000000105a5a7819 */ /* 0x000fe200000006ff */
[----:B------:R-:W-:Y:S01]  /*0830*/  FMUL.FTZ R82, R6, R81 ;  /* 0x0000005106527220 */ /* 0x000fe20000410000 */
[----:B------:R-:W-:Y:S01]  /*0840*/  FMUL.FTZ R91, R60, R29 ;  /* 0x0000001d3c5b7220 */ /* 0x000fe20000410000 */
[----:B------:R-:W-:Y:S01]  /*0850*/  FADD.FTZ R17, R17, R78 ;  /* 0x0000004e11117221 */ /* 0x000fe20000010000 */
[----:B------:R-:W-:Y:S01]  /*0860*/  FFMA.FTZ R16, R87, R78, R16 ;  /* 0x0000004e57107223 */ /* 0x000fe20000010010 */
[C---:B------:R-:W-:Y:S01]  /*0870*/  SHF.R.U64 R92, R18.reuse, 0x10, R19 ;  /* 0x00000010125c7819 */ /* 0x040fe20000001213 */
[----:B------:R-:W-:Y:S01]  /*0880*/  FMUL.FTZ R93, R7, R90 ;  /* 0x0000005a075d7220 */ /* 0x000fe20000410000 */
[----:B------:R-:W-:Y:S01]  /*0890*/  SHF.L.U32 R85, R18, 0x10, RZ ;  /* 0x0000001012557819 */ /* 0x000fe200000006ff */
[----:B------:R-:W-:Y:S01]  /*08a0*/  FMUL.FTZ R95, R60, R95 ;  /* 0x0000005f3c5f7220 */ /* 0x000fe20000410000 */
[----:B------:R-:W-:Y:S01]  /*08b0*/  FADD.FTZ R18, R17, R82 ;  /* 0x0000005211127221 */ /* 0x000fe20000010000 */
[----:B------:R-:W-:Y:S01]  /*08c0*/  FFMA.FTZ R16, R91, R82, R16 ;  /* 0x000000525b107223 */ /* 0x000fe20000010010 */
[----:B------:R-:W-:Y:S01]  /*08d0*/  SHF.L.U32 R92, R92, 0x10, RZ ;  /* 0x000000105c5c7819 */ /* 0x000fe200000006ff */
[----:B------:R-:W-:Y:S01]  /*08e0*/  FMUL.FTZ R73, R8, R85 ;  /* 0x0000005508497220 */ /* 0x000fe20000410000 */
[----:B------:R-:W-:Y:S01]  /*08f0*/  FMUL.FTZ R72, R60, R65 ;  /* 0x000000413c487220 */ /* 0x000fe20000410000 */
[----:B------:R-:W-:Y:S01]  /*0900*/  FADD.FTZ R18, R18, R93 ;  /* 0x0000005d12127221 */ /* 0x000fe20000010000 */
[----:B------:R-:W-:Y:S01]  /*0910*/  FFMA.FTZ R17, R95, R93, R16 ;  /* 0x0000005d5f117223 */ /* 0x000fe20000010010 */
[----:B------:R-:W-:Y:S01]  /*0920*/  SHF.R.U32.HI R89, RZ, 0x10, R19 ;  /* 0x00000010ff597819 */ /* 0x000fe20000011613 */
[----:B------:R-:W-:Y:S01]  /*0930*/  FMUL.FTZ R70, R9, R92 ;  /* 0x0000005c09467220 */ /* 0x000fe20000410000 */
[----:B------:R-:W-:Y:S01]  /*0940*/  SHF.L.U32 R80, R19, 0x10, RZ ;  /* 0x0000001013507819 */ /* 0x000fe200000006ff */
[----:B------:R-:W-:Y:S01]  /*0950*/  FMUL.FTZ R71, R60, R67 ;  /* 0x000000433c477220 */ /* 0x000fe20000410000 */
[----:B------:R-:W-:Y:S01]  /*0960*/  FADD.FTZ R19, R18, R73 ;  /* 0x0000004912137221 */ /* 0x000fe20000010000 */
[----:B------:R-:W-:Y:S01]  /*0970*/  FFMA.FTZ R16, R72, R73, R17 ;  /* 0x0000004948107223 */ /* 0x000fe20000010011 */
[----:B------:R-:W-:Y:S01]  /*0980*/  SHF.L.U32 R89, R89, 0x10, RZ ;  /* 0x0000001059597819 */ /* 0x000fe200000006ff */
[----:B------:R-:W-:Y:S01]  /*0990*/  FMUL.FTZ R76, R10, R80 ;  /* 0x000000500a4c7220 */ /* 0x000fe20000410000 */
[C---:B------:R-:W-:Y:S01]  /*09a0*/  FMUL.FTZ R77, R60.reuse, R69 ;  /* 0x000000453c4d7220 */ /* 0x040fe20000410000 */
[----:B------:R-:W-:Y:S01]  /*09b0*/  FADD.FTZ R19, R19, R70 ;  /* 0x0000004613137221 */ /* 0x000fe20000010000 */
[----:B------:R-:W-:Y:S01]  /*09c0*/  FFMA.FTZ R16, R71, R70, R16 ;  /* 0x0000004647107223 */ /* 0x000fe20000010010 */
[C---:B------:R-:W-:Y:S01]  /*09d0*/  FMUL.FTZ R69, R60.reuse, R75 ;  /* 0x0000004b3c457220 */ /* 0x040fe20000410000 */
[----:B------:R-:W-:Y:S01]  /*09e0*/  FMUL.FTZ R75, R11, R89 ;  /* 0x000000590b4b7220 */ /* 0x000fe20000410000 */
[----:B------:R-:W-:Y:S01]  /*09f0*/  FMUL.FTZ R74, R60, R97 ;  /* 0x000000613c4a7220 */ /* 0x000fe20000410000 */
[----:B------:R-:W-:Y:S01]  /*0a00*/  FADD.FTZ R18, R19, R76 ;  /* 0x0000004c13127221 */ /* 0x000fe20000010000 */
[----:B------:R-:W-:Y:S01]  /*0a10*/  FFMA.FTZ R17, R77, R76, R16 ;  /* 0x0000004c4d117223 */ /* 0x000fe20000010010 */
        /* <DEDUP_REMOVED lines=31> */
.L_x_1339:
[----:B------:R-:W0:Y:S01]  /*0c10*/  LDC.64 R16, c[0x0][0x3a8] ;  /* 0x0000ea00ff107b82 */ /* 0x000e220000000a00 */
[C---:B------:R-:W-:Y:S02]  /*0c20*/  IADD3 R57, PT, PT, R59.reuse, 0x100, RZ ;  /* 0x000001003b397810 */ /* 0x040fe40007ffe0ff */
[----:B------:R-:W-:-:S05]  /*0c30*/  IADD3 R58, PT, PT, R59, 0x80, RZ ;  /* 0x000000803b3a7810 */ /* 0x000fca0007ffe0ff */
[----:B------:R-:W1:Y:S08]  /*0c40*/  LDC.64 R2, c[0x0][0x428] ;  /* 0x00010a00ff027b82 */ /* 0x000e700000000a00 */
[----:B------:R-:W2:Y:S01]  /*0c50*/  LDC.64 R26, c[0x0][0x438] ;  /* 0x00010e00ff1a7b82 */ /* 0x000ea20000000a00 */
[----:B0-----:R-:W-:-:S04]  /*0c60*/  IMAD.WIDE.U32 R22, R57, 0x8, R16 ;  /* 0x0000000839167825 */ /* 0x001fc800078e0010 */
[C-C-:B------:R-:W-:Y:S02]  /*0c70*/  IMAD.WIDE.U32 R24, R59.reuse, 0x8, R16.reuse ;  /* 0x000000083b187825 */ /* 0x140fe400078e0010 */
[----:B------:R-:W3:Y:S02]  /*0c80*/  LDG.E.64 R22, desc[UR4][R22.64] ;  /* 0x0000000416167981 */ /* 0x000ee4000c1e1b00 */
[----:B------:R-:W-:Y:S02]  /*0c90*/  IMAD.WIDE.U32 R20, R58, 0x8, R16 ;  /* 0x000000083a147825 */ /* 0x000fe400078e0010 */
[----:B------:R0:W4:Y:S02]  /*0ca0*/  LDG.E.64 R64, desc[UR4][R24.64] ;  /* 0x0000000418407981 */ /* 0x000124000c1e1b00 */
[--C-:B-1----:R-:W-:Y:S02]  /*0cb0*/  IMAD.WIDE.U32 R80, R59, 0x8, R2.reuse ;  /* 0x000000083b507825 */ /* 0x102fe400078e0002 */
[----:B------:R-:W4:Y:S02]  /*0cc0*/  LDG.E.64 R20, desc[UR4][R20.64] ;  /* 0x0000000414147981 */ /* 0x000f24000c1e1b00 */
[----:B------:R-:W-:-:S02]  /*0cd0*/  IMAD.WIDE.U32 R16, R57, 0x8, R2 ;  /* 0x0000000839107825 */ /* 0x000fc400078e0002 */
[----:B------:R-:W4:Y:S02]  /*0ce0*/  LDG.E.64 R80, desc[UR4][R80.64] ;  /* 0x0000000450507981 */ /* 0x000f24000c1e1b00 */
[----:B------:R-:W-:Y:S02]  /*0cf0*/  IMAD.WIDE.U32 R18, R58, 0x8, R2 ;  /* 0x000000083a127825 */ /* 0x000fe400078e0002 */
[----:B------:R-:W4:Y:S04]  /*0d00*/  LDG.E.64 R16, desc[UR4][R16.64] ;  /* 0x0000000410107981 */ /* 0x000f28000c1e1b00 */
[----:B------:R-:W4:Y:S01]  /*0d10*/  LDG.E.64 R18, desc[UR4][R18.64] ;  /* 0x0000000412127981 */ /* 0x000f22000c1e1b00 */
[----:B--2---:R-:W-:-:S04]  /*0d20*/  IMAD.WIDE.U32 R2, R59, 0x8, R26 ;  /* 0x000000083b027825 */ /* 0x004fc800078e001a */
[--C-:B0-----:R-:W-:Y:S02]  /*0d30*/  IMAD.WIDE.U32 R24, R58, 0x8, R26.reuse ;  /* 0x000000083a187825 */ /* 0x101fe400078e001a */
[----:B------:R-:W5:Y:S02]  /*0d40*/  LDG.E.64 R2, desc[UR4][R2.64] ;  /* 0x0000000402027981 */ /* 0x000f64000c1e1b00 */
[----:B------:R-:W-:Y:S02]  /*0d50*/  IMAD.WIDE.U32 R26, R57, 0x8, R26 ;  /* 0x00000008391a7825 */ /* 0x000fe400078e001a */
[----:B------:R-:W5:Y:S04]  /*0d60*/  LDG.E.64 R24, desc[UR4][R24.64] ;  /* 0x0000000418187981 */ /* 0x000f68000c1e1b00 */
[----:B------:R-:W5:Y:S01]  /*0d70*/  LDG.E.64 R26, desc[UR4][R26.64] ;  /* 0x000000041a1a7981 */ /* 0x000f62000c1e1b00 */
[----:B---3--:R-:W-:-:S02]  /*0d80*/  SHF.L.U32 R73, R22, 0x10, RZ ;  /* 0x0000001016497819 */ /* 0x008fc400000006ff */
[----:B------:R-:W-:Y:S02]  /*0d90*/  SHF.L.U32 R77, R23, 0x10, RZ ;  /* 0x00000010174d7819 */ /* 0x000fe400000006ff */
[C---:B----4-:R-:W-:Y:S02]  /*0da0*/  SHF.R.U64 R28, R64.reuse, 0x10, R65 ;  /* 0x00000010401c7819 */ /* 0x050fe40000001241 */
[----:B------:R-:W-:Y:S02]  /*0db0*/  SHF.L.U32 R63, R64, 0x10, RZ ;  /* 0x00000010403f7819 */ /* 0x000fe400000006ff */
[C---:B------:R-:W-:Y:S02]  /*0dc0*/  SHF.R.U64 R62, R20.reuse, 0x10, R21 ;  /* 0x00000010143e7819 */ /* 0x040fe40000001215 */
[----:B------:R-:W-:Y:S02]  /*0dd0*/  SHF.L.U32 R67, R20, 0x10, RZ ;  /* 0x0000001014437819 */ /* 0x000fe400000006ff */
[----:B------:R-:W-:-:S02]  /*0de0*/  SHF.R.U64 R64, R22, 0x10, R23 ;  /* 0x0000001016407819 */ /* 0x000fc40000001217 */
        /* <DEDUP_REMOVED lines=13> */
[----:B------:R-:W-:Y:S01]  /*0ec0*/  FADD.FTZ R63, -R0, R63 ;  /* 0x0000003f003f7221 */ /* 0x000fe20000010100 */
[----:B------:R-:W-:-:S02]  /*0ed0*/  SHF.R.U64 R88, R80, 0x10, R81 ;  /* 0x0000001050587819 */ /* 0x000fc40000001251 */
        /* <DEDUP_REMOVED lines=12> */
[C---:B-----5:R-:W-:Y:S01]  /*0fa0*/  FMUL.FTZ R0, R60.reuse, R63 ;  /* 0x0000003f3c007220 */ /* 0x060fe20000410000 */
[----:B------:R-:W-:Y:S01]  /*0fb0*/  SHF.R.U32.HI R90, RZ, 0x10, R81 ;  /* 0x00000010ff5a7819 */ /* 0x000fe20000011651 */
[----:B------:R-:W-:Y:S01]  /*0fc0*/  FMUL.FTZ R63, R60, R87 ;  /* 0x000000573c3f7220 */ /* 0x000fe20000410000 */
[----:B------:R-:W-:Y:S01]  /*0fd0*/  SHF.L.U32 R81, R81, 0x10, RZ ;  /* 0x0000001051517819 */ /* 0x000fe200000006ff */
[----:B------:R-:W-:Y:S01]  /*0fe0*/  FMUL.FTZ R78, R5, R88 ;  /* 0x00000058054e7220 */ /* 0x000fe20000410000 */
[--C-:B------:R-:W-:Y:S01]  /*0ff0*/  SHF.R.U64 R94, R16, 0x10, R17.reuse ;  /* 0x00000010105e7819 */ /* 0x100fe20000001211 */
[----:B------:R-:W-:Y:S01]  /*1000*/  FMUL.FTZ R87, R60, R21 ;  /* 0x000000153c577220 */ /* 0x000fe20000410000 */
[----:B------:R-:W-:Y:S01]  /*1010*/  SHF.L.U32 R84, R16, 0x10, RZ ;  /* 0x0000001010547819 */ /* 0x000fe200000006ff */
[----:B------:R-:W-:Y:S01]  /*1020*/  FFMA.FTZ R16, R0, R83, RZ ;  /* 0x0000005300107223 */ /* 0x000fe200000100ff */
[----:B------:R-:W-:-:S02]  /*1030*/  SHF.R.U32.HI R96, RZ, 0x10, R17 ;  /* 0x00000010ff607819 */ /* 0x000fc40000011611 */
        /* <DEDUP_REMOVED lines=64> */
.L_x_1340:
        /* <DEDUP_REMOVED lines=83> */
[--C-:B------:R-:W-:Y:S01]  /*1970*/  FFMA.FTZ R67, R16, R67, R17.reuse ;  /* 0x0000004310437223 */ /* 0x100fe20000010011 */
[----:B------:R-:W-:Y:S01]  /*1980*/  FMUL.FTZ R28, R60, R73 ;  /* 0x000000493c1c7220 */ /* 0x000fe20000410000 */
[--C-:B------:R-:W-:Y:S01]  /*1990*/  FFMA.FTZ R77, R16, R77, R17.reuse ;  /* 0x0000004d104d7223 */ /* 0x100fe20000010011 */
[----:B------:R-:W-:Y:S01]  /*19a0*/  FADD.FTZ R91, -R91, R82 ;  /* 0x000000525b5b7221 */ /* 0x000fe20000010100 */
[----:B------:R-:W-:Y:S01]  /*19b0*/  FMUL.FTZ R22, R60, R93 ;  /* 0x0000005d3c167220 */ /* 0x000fe20000410000 */
[C-C-:B------:R-:W-:Y:S01]  /*19c0*/  FFMA.FTZ R65, R16.reuse, R65, R17.reuse ;  /* 0x0000004110417223 */ /* 0x140fe20000010011 */
[----:B------:R-:W-:Y:S01]  /*19d0*/  FADD.FTZ R87, -R87, R78 ;  /* 0x0000004e57577221 */ /* 0x000fe20000010100 */
        /* <DEDUP_REMOVED lines=10> */
[----:B------:R-:W-:Y:S01]  /*1a80*/  FMUL.FTZ R18, R60, R87 ;  /* 0x000000573c127220 */ /* 0x000fe20000410000 */
[----:B------:R-:W-:Y:S01]  /*1a90*/  FADD.FTZ R75, -R74, R75 ;  /* 0x0000004b4a4b7221 */ /* 0x000fe20000010100 */
[----:B------:R-:W-:Y:S01]  /*1aa0*/  FADD.FTZ R63, -R63, R68 ;  /* 0x000000443f3f7221 */ /* 0x000fe20000010100 */
[----:B------:R-:W-:Y:S01]  /*1ab0*/  FFMA.FTZ R17, R16, R69, R17 ;  /* 0x0000004510117223 */ /* 0x000fe20000010011 */
[----:B------:R-:W-:Y:S01]  /*1ac0*/  FADD.FTZ R83, -R0, R83 ;  /* 0x0000005300537221 */ /* 0x000fe20000010100 */
[C---:B------:R-:W-:Y:S01]  /*1ad0*/  FMUL.FTZ R70, R60.reuse, R71 ;  /* 0x000000473c467220 */ /* 0x040fe20000410000 */
[C---:B------:R-:W-:Y:S01]  /*1ae0*/  FMUL.FTZ R16, R60.reuse, R67 ;  /* 0x000000433c107220 */ /* 0x040fe20000410000 */
[----:B------:R0:W-:Y:S01]  /*1af0*/  F2F.BF16.F32 R71, R28 ;  /* 0x0000001c00477304 */ /* 0x0001e20000202000 */
[----:B------:R-:W-:Y:S01]  /*1b00*/  FMUL.FTZ R72, R60, R77 ;  /* 0x0000004d3c487220 */ /* 0x000fe20000410000 */
[-C--:B------:R-:W-:Y:S01]  /*1b10*/  FMUL.FTZ R20, R20, R61.reuse ;  /* 0x0000003d14147220 */ /* 0x080fe20000410000 */
[----:B------:R-:W-:Y:S01]  /*1b20*/  FMUL.FTZ R18, R18, R61 ;  /* 0x0000003d12127220 */ /* 0x000fe20000410000 */
[C---:B------:R-:W-:Y:S01]  /*1b30*/  FMUL.FTZ R62, R60.reuse, R63 ;  /* 0x0000003f3c3e7220 */ /* 0x040fe20000410000 */
[----:B------:R-:W-:Y:S01]  /*1b40*/  FMUL.FTZ R0, R60, R83 ;  /* 0x000000533c007220 */ /* 0x000fe20000410000 */
[----:B------:R-:W-:Y:S01]  /*1b50*/  FMUL.FTZ R72, R72, R61 ;  /* 0x0000003d48487220 */ /* 0x000fe20000410000 */
[----:B------:R-:W-:Y:S01]  /*1b60*/  FADD.FTZ R29, -R17, R66 ;  /* 0x00000042111d7221 */ /* 0x000fe20000010100 */
[----:B------:R1:W-:Y:S01]  /*1b70*/  F2F.BF16.F32 R19, R22 ;  /* 0x0000001600137304 */ /* 0x0003e20000202000 */
[----:B0-----:R-:W-:Y:S01]  /*1b80*/  FMUL.FTZ R28, R60, R65 ;  /* 0x000000413c1c7220 */ /* 0x001fe20000410000 */
[-C--:B------:R-:W-:Y:S01]  /*1b90*/  FMUL.FTZ R63, R16, R61.reuse ;  /* 0x0000003d103f7220 */ /* 0x080fe20000410000 */
[-C--:B------:R-:W-:Y:S01]  /*1ba0*/  FMUL.FTZ R70, R70, R61.reuse ;  /* 0x0000003d46467220 */ /* 0x080fe20000410000 */
[----:B------:R-:W0:Y:S01]  /*1bb0*/  LDC.64 R16, c[0x0][0x468] ;  /* 0x00011a00ff107b82 */ /* 0x000e220000000a00 */
[-C--:B------:R-:W-:Y:S01]  /*1bc0*/  FMUL.FTZ R28, R28, R61.reuse ;  /* 0x0000003d1c1c7220 */ /* 0x080fe20000410000 */
[-C--:B------:R-:W-:Y:S01]  /*1bd0*/  FMUL.FTZ R62, R62, R61.reuse ;  /* 0x0000003d3e3e7220 */ /* 0x080fe20000410000 */
[----:B------:R-:W-:Y:S01]  /*1be0*/  FMUL.FTZ R0, R0, R61 ;  /* 0x0000003d00007220 */ /* 0x000fe20000410000 */
[----:B------:R-:W2:Y:S01]  /*1bf0*/  F2F.BF16.F32 R20, R20 ;  /* 0x0000001400147304 */ /* 0x000ea20000202000 */
[C---:B-1----:R-:W-:Y:S01]  /*1c00*/  FMUL.FTZ R22, R60.reuse, R75 ;  /* 0x0000004b3c167220 */ /* 0x042fe20000410000 */
[----:B------:R-:W-:-:S03]  /*1c10*/  FMUL.FTZ R60, R60, R29 ;  /* 0x0000001d3c3c7220 */ /* 0x000fc60000410000 */
[-C--:B------:R-:W-:Y:S01]  /*1c20*/  FMUL.FTZ R22, R22, R61.reuse ;  /* 0x0000003d16167220 */ /* 0x080fe20000410000 */
[----:B------:R-:W-:Y:S02]  /*1c30*/  FMUL.FTZ R60, R60, R61 ;  /* 0x0000003d3c3c7220 */ /* 0x000fe40000410000 */
[----:B------:R-:W1:Y:S01]  /*1c40*/  F2F.BF16.F32 R18, R18 ;  /* 0x0000001200127304 */ /* 0x000e620000202000 */
[----:B--2---:R-:W-:-:S07]  /*1c50*/  PRMT R29, R20, 0x5410, R19 ;  /* 0x00005410141d7816 */ /* 0x004fce0000000013 */
[----:B------:R-:W2:Y:S01]  /*1c60*/  F2F.BF16.F32 R21, R70 ;  /* 0x0000004600157304 */ /* 0x000ea20000202000 */
[----:B-1----:R-:W-:-:S07]  /*1c70*/  IMAD.WIDE.U32 R18, R18, 0x10000, RZ ;  /* 0x0001000012127825 */ /* 0x002fce00078e00ff */
[----:B------:R-:W-:Y:S01]  /*1c80*/  F2F.BF16.F32 R72, R72 ;  /* 0x0000004800487304 */ /* 0x000fe20000202000 */
[----:B------:R-:W-:Y:S01]  /*1c90*/  LOP3.LUT R29, R29, R19, RZ, 0xfc, !PT ;  /* 0x000000131d1d7212 */ /* 0x000fe200078efcff */
[----:B--2---:R-:W-:-:S06]  /*1ca0*/  IMAD.WIDE.U32 R20, R21, 0x10000, RZ ;  /* 0x0001000015147825 */ /* 0x004fcc00078e00ff */
[----:B------:R-:W1:Y:S01]  /*1cb0*/  F2F.BF16.F32 R23, R22 ;  /* 0x0000001600177304 */ /* 0x000e620000202000 */
[----:B------:R-:W-:-:S07]  /*1cc0*/  LOP3.LUT R20, R20, R71, RZ, 0xfc, !PT ;  /* 0x0000004714147212 */ /* 0x000fce00078efcff */
        /* <DEDUP_REMOVED lines=9> */
[----:B------:R-:W-:Y:S02]  /*1d60*/  LOP3.LUT R23, R65, R23, RZ, 0xfc, !PT ;  /* 0x0000001741177212 */ /* 0x000fe400078efcff */
[----:B--2---:R-:W-:Y:S01]  /*1d70*/  LOP3.LUT R28, R18, R0, RZ, 0xfc, !PT ;  /* 0x00000000121c7212 */ /* 0x004fe200078efcff */
[----:B0-----:R-:W-:-:S04]  /*1d80*/  IMAD.WIDE.U32 R18, R59, 0x8, R16 ;  /* 0x000000083b127825 */ /* 0x001fc800078e0010 */
[--C-:B------:R-:W-:Y:S01]  /*1d90*/  IMAD.WIDE.U32 R58, R58, 0x8, R16.reuse ;  /* 0x000000083a3a7825 */ /* 0x100fe200078e0010 */
[----:B------:R3:W-:Y:S01]  /*1da0*/  STG.E.64 desc[UR4][R18.64], R28 ;  /* 0x0000001c12007986 */ /* 0x0007e2000c101b04 */
[----:B-1----:R-:W-:Y:S02]  /*1db0*/  LOP3.LUT R22, R22, R61, RZ, 0xfc, !PT ;  /* 0x0000003d16167212 */ /* 0x002fe400078efcff */
[----:B------:R-:W-:Y:S01]  /*1dc0*/  IMAD.WIDE.U32 R16, R57, 0x8, R16 ;  /* 0x0000000839107825 */ /* 0x000fe200078e0010 */
[----:B------:R3:W-:Y:S04]  /*1dd0*/  STG.E.64 desc[UR4][R58.64], R20 ;  /* 0x000000143a007986 */ /* 0x0007e8000c101b04 */
[----:B------:R3:W-:Y:S01]  /*1de0*/  STG.E.64 desc[UR4][R16.64], R22 ;  /* 0x0000001610007986 */ /* 0x0007e2000c101b04 */
[----:B------:R-:W-:Y:S05]  /*1df0*/  BRA `(.L_x_1343) ;  /* 0x0000001400807947 */ /* 0x000fea0003800000 */
.L_x_1342:
        /* <DEDUP_REMOVED lines=8> */
[C---:B------:R-:W-:Y:S01]  /*1e80*/  FMUL.FTZ R82, R60.reuse, R91 ;  /* 0x0000005b3c527220 */ /* 0x040fe20000410000 */
[----:B------:R-:W-:Y:S01]  /*1e90*/  FMUL.FTZ R84, R60, R93 ;  /* 0x0000005d3c547220 */ /* 0x000fe20000410000 */
[C-C-:B------:R-:W-:Y:S01]  /*1ea0*/  FFMA.FTZ R77, R16.reuse, R77, R17.reuse ;  /* 0x0000004d104d7223 */ /* 0x140fe20000010011 */
[C-C-:B------:R-:W-:Y:S01]  /*1eb0*/  FFMA.FTZ R74, R16.reuse, R74, R17.reuse ;  /* 0x0000004a104a7223 */ /* 0x140fe20000010011 */
[--C-:B------:R-:W-:Y:S01]  /*1ec0*/  FFMA.FTZ R87, R16, R87, R17.reuse ;  /* 0x0000005710577223 */ /* 0x100fe20000010011 */
[C---:B------:R-:W-:Y:S01]  /*1ed0*/  FMUL.FTZ R68, R60.reuse, R63 ;  /* 0x0000003f3c447220 */ /* 0x040fe20000410000 */
[----:B------:R-:W-:Y:S01]  /*1ee0*/  FMUL.FTZ R88, R60, R67 ;  /* 0x000000433c587220 */ /* 0x000fe20000410000 */
[----:B------:R0:W-:Y:S01]  /*1ef0*/  F2F.BF16.F32 R18, R82 ;  /* 0x0000005200127304 */ /* 0x0001e20000202000 */
[C-C-:B------:R-:W-:Y:S01]  /*1f00*/  FFMA.FTZ R0, R16.reuse, R0, R17.reuse ;  /* 0x0000000010007223 */ /* 0x140fe20000010011 */
[C-C-:B------:R-:W-:Y:S01]  /*1f10*/  FFMA.FTZ R72, R16.reuse, R72, R17.reuse ;  /* 0x0000004810487223 */ /* 0x140fe20000010011 */
[C-C-:B------:R-:W-:Y:S01]  /*1f20*/  FFMA.FTZ R71, R16.reuse, R71, R17.reuse ;  /* 0x0000004710477223 */ /* 0x140fe20000010011 */
[C-C-:B------:R-:W-:Y:S01]  /*1f30*/  FFMA.FTZ R69, R16.reuse, R69, R17.reuse ;  /* 0x0000004510457223 */ /* 0x140fe20000010011 */
[----:B------:R-:W-:Y:S01]  /*1f40*/  FFMA.FTZ R17, R16, R65, R17 ;  /* 0x0000004110117223 */ /* 0x000fe20000010011 */
[----:B------:R-:W-:Y:S01]  /*1f50*/  FADD.FTZ R77, -R77, R76 ;  /* 0x0000004c4d4d7221 */ /* 0x000fe20000010100 */
[----:B------:R-:W-:Y:S01]  /*1f60*/  FADD.FTZ R75, -R74, R75 ;  /* 0x0000004b4a4b7221 */ /* 0x000fe20000010100 */
[----:B------:R-:W1:Y:S01]  /*1f70*/  F2F.BF16.F32 R19, R84 ;  /* 0x0000005400137304 */ /* 0x000e620000202000 */
[----:B------:R-:W-:Y:S01]  /*1f80*/  FADD.FTZ R87, -R87, R78 ;  /* 0x0000004e57577221 */ /* 0x000fe20000010100 */
[----:B------:R-:W-:Y:S01]  /*1f90*/  FADD.FTZ R83, -R0, R83 ;  /* 0x0000005300537221 */ /* 0x000fe20000010100 */
[----:B------:R-:W-:Y:S01]  /*1fa0*/  FADD.FTZ R73, -R72, R73 ;  /* 0x0000004948497221 */ /* 0x000fe20000010100 */
[----:B------:R-:W-:Y:S01]  /*1fb0*/  FADD.FTZ R71, -R71, R70 ;  /* 0x0000004647477221 */ /* 0x000fe20000010100 */
[----:B------:R-:W-:Y:S01]  /*1fc0*/  FADD.FTZ R69, -R69, R66 ;  /* 0x0000004245457221 */ /* 0x000fe20000010100 */
[----:B------:R-:W-:Y:S01]  /*1fd0*/  FADD.FTZ R17, -R17, R62 ;  /* 0x0000003e11117221 */ /* 0x000fe20000010100 */
[C---:B------:R-:W-:Y:S01]  /*1fe0*/  FMUL.FTZ R76, R60.reuse, R77 ;  /* 0x0000004d3c4c7220 */ /* 0x040fe20000410000 */
[----:B------:R2:W-:Y:S01]  /*1ff0*/  F2F.BF16.F32 R23, R68 ;  /* 0x0000004400177304 */ /* 0x0005e20000202000 */
[C---:B------:R-:W-:Y:S01]  /*2000*/  FMUL.FTZ R86, R60.reuse, R75 ;  /* 0x0000004b3c567220 */ /* 0x040fe20000410000 */
[C---:B------:R-:W-:Y:S01]  /*2010*/  FMUL.FTZ R78, R60.reuse, R87 ;  /* 0x000000573c4e7220 */ /* 0x040fe20000410000 */
[C---:B------:R-:W-:Y:S01]  /*2020*/  FMUL.FTZ R80, R60.reuse, R83 ;  /* 0x000000533c507220 */ /* 0x040fe20000410000 */
[C---:B------:R-:W-:Y:S01]  /*2030*/  FMUL.FTZ R72, R60.reuse, R73 ;  /* 0x000000493c487220 */ /* 0x040fe20000410000 */
[C---:B------:R-:W-:Y:S01]  /*2040*/  FMUL.FTZ R74, R60.reuse, R71 ;  /* 0x000000473c4a7220 */ /* 0x040fe20000410000 */
[C---:B------:R-:W-:Y:S01]  /*2050*/  FMUL.FTZ R16, R60.reuse, R69 ;  /* 0x000000453c107220 */ /* 0x040fe20000410000 */
[----:B------:R-:W-:Y:S01]  /*2060*/  FMUL.FTZ R60, R60, R17 ;  /* 0x000000113c3c7220 */ /* 0x000fe20000410000 */
[----:B------:R3:W4:Y:S01]  /*2070*/  F2F.BF16.F32 R64, R88 ;  /* 0x0000005800407304 */ /* 0x0007220000202000 */
[-C--:B0-----:R-:W-:Y:S01]  /*2080*/  FMUL.FTZ R82, R82, R61.reuse ;  /* 0x0000003d52527220 */ /* 0x081fe20000410000 */
[-C--:B------:R-:W-:Y:S01]  /*2090*/  FMUL.FTZ R79, R68, R61.reuse ;  /* 0x0000003d444f7220 */ /* 0x080fe20000410000 */
[-C--:B--2---:R-:W-:Y:S01]  /*20a0*/  FMUL.FTZ R68, R16, R61.reuse ;  /* 0x0000003d10447220 */ /* 0x084fe20000410000 */
[-C--:B------:R-:W-:Y:S01]  /*20b0*/  FMUL.FTZ R84, R84, R61.reuse ;  /* 0x0000003d54547220 */ /* 0x080fe20000410000 */
[----:B------:R-:W-:Y:S01]  /*20c0*/  FMUL.FTZ R66, R60, R61 ;  /* 0x0000003d3c427220 */ /* 0x000fe20000410000 */
[----:B-1----:R-:W-:-:S02]  /*20d0*/  PRMT R69, R18, 0x5410, R19 ;  /* 0x0000541012457816 */ /* 0x002fc40000000013 */
[----:B------:R0:W-:Y:S01]  /*20e0*/  F2F.BF16.F32 R21, R76 ;  /* 0x0000004c00157304 */ /* 0x0001e20000202000 */
[----:B---3--:R-:W-:Y:S01]  /*20f0*/  FMUL.FTZ R88, R88, R61 ;  /* 0x0000003d58587220 */ /* 0x008fe20000410000 */
[----:B------:R-:W1:Y:S01]  /*2100*/  LDC.64 R18, c[0x0][0x468] ;  /* 0x00011a00ff127b82 */ /* 0x000e620000000a00 */
[----:B----4-:R-:W-:-:S05]  /*2110*/  PRMT R65, R23, 0x5410, R64 ;  /* 0x0000541017417816 */ /* 0x010fca0000000040 */
[----:B------:R2:W3:Y:S01]  /*2120*/  F2F.BF16.F32 R28, R86 ;  /* 0x00000056001c7304 */ /* 0x0004e20000202000 */
[----:B0-----:R-:W-:-:S07]  /*2130*/  FMUL.FTZ R76, R76, R61 ;  /* 0x0000003d4c4c7220 */ /* 0x001fce0000410000 */
[----:B------:R0:W4:Y:S01]  /*2140*/  F2F.BF16.F32 R20, R78 ;  /* 0x0000004e00147304 */ /* 0x0001220000202000 */
[----:B--2---:R-:W-:Y:S01]  /*2150*/  FMUL.FTZ R86, R86, R61 ;  /* 0x0000003d56567220 */ /* 0x004fe20000410000 */
[----:B---3--:R-:W-:-:S06]  /*2160*/  PRMT R67, R21, 0x5410, R28 ;  /* 0x0000541015437816 */ /* 0x008fcc000000001c */
[----:B------:R2:W-:Y:S01]  /*2170*/  F2F.BF16.F32 R22, R74 ;  /* 0x0000004a00167304 */ /* 0x0005e20000202000 */
[----:B0-----:R-:W-:Y:S01]  /*2180*/  FMUL.FTZ R78, R78, R61 ;  /* 0x0000003d4e4e7220 */ /* 0x001fe20000410000 */
[----:B----4-:R-:W-:-:S06]  /*2190*/  IMAD.WIDE.U32 R20, R20, 0x10000, RZ ;  /* 0x0001000014147825 */ /* 0x010fcc00078e00ff */
[----:B------:R0:W-:Y:S01]  /*21a0*/  F2F.BF16.F32 R0, R80 ;  /* 0x0000005000007304 */ /* 0x0001e20000202000 */
[----:B--2---:R-:W-:Y:S01]  /*21b0*/  FMUL.FTZ R74, R74, R61 ;  /* 0x0000003d4a4a7220 */ /* 0x004fe20000410000 */
[----:B------:R-:W-:-:S06]  /*21c0*/  LOP3.LUT R23, R69, R21, RZ, 0xfc, !PT ;  /* 0x0000001545177212 */ /* 0x000fcc00078efcff */
[----:B------:R-:W2:Y:S01]  /*21d0*/  F2F.BF16.F32 R29, R60 ;  /* 0x0000003c001d7304 */ /* 0x000ea20000202000 */
[----:B0-----:R-:W-:-:S07]  /*21e0*/  FMUL.FTZ R80, R80, R61 ;  /* 0x0000003d50507220 */ /* 0x001fce0000410000 */
[----:B------:R0:W3:Y:S01]  /*21f0*/  F2F.BF16.F32 R63, R16 ;  /* 0x00000010003f7304 */ /* 0x0000e20000202000 */
[----:B--2---:R-:W-:-:S07]  /*2200*/  IMAD.WIDE.U32 R28, R29, 0x10000, RZ ;  /* 0x000100001d1c7825 */ /* 0x004fce00078e00ff */
[----:B------:R2:W4:Y:S01]  /*2210*/  F2F.BF16.F32 R70, R72 ;  /* 0x0000004800467304 */ /* 0x0005220000202000 */
[----:B0-----:R-:W0:Y:S01]  /*2220*/  LDC.64 R16, c[0x0][0x478] ;  /* 0x00011e00ff107b82 */ /* 0x001e220000000a00 */
[----:B------:R-:W-:Y:S02]  /*2230*/  LOP3.LUT R29, R65, R29, RZ, 0xfc, !PT ;  /* 0x0000001d411d7212 */ /* 0x000fe400078efcff */
[----:B---3--:R-:W-:-:S04]  /*2240*/  LOP3.LUT R28, R28, R63, RZ, 0xfc, !PT ;  /* 0x0000003f1c1c7212 */ /* 0x008fc800078efcff */
[----:B------:R-:W3:Y:S01]  /*2250*/  F2F.BF16.F32 R78, R78 ;  /* 0x0000004e004e7304 */ /* 0x000ee20000202000 */
[----:B--2---:R-:W-:Y:S01]  /*2260*/  FMUL.FTZ R72, R72, R61 ;  /* 0x0000003d48487220 */ /* 0x004fe20000410000 */
[----:B------:R-:W-:Y:S01]  /*2270*/  IMAD.WIDE.U32 R60, R22, 0x10000, RZ ;  /* 0x00010000163c7825 */ /* 0x000fe200078e00ff */
[----:B------:R-:W-:-:S04]  /*2280*/  LOP3.LUT R22, R20, R0, RZ, 0xfc, !PT ;  /* 0x0000000014167212 */ /* 0x000fc800078efcff */
[----:B------:R-:W-:Y:S01]  /*2290*/  LOP3.LUT R21, R67, R61, RZ, 0xfc, !PT ;  /* 0x0000003d43157212 */ /* 0x000fe200078efcff */
[----:B------:R-:W-:Y:S01]  /*22a0*/  F2F.BF16.F32 R82, R82 ;  /* 0x0000005200527304 */ /* 0x000fe20000202000 */
[----:B----4-:R-:W-:Y:S01]  /*22b0*/  LOP3.LUT R20, R60, R70, RZ, 0xfc, !PT ;  /* 0x000000463c147212 */ /* 0x010fe200078efcff */
[----:B---3--:R-:W-:-:S06]  /*22c0*/  IMAD.WIDE.U32 R60, R78, 0x10000, RZ ;  /* 0x000100004e3c7825 */ /* 0x008fcc00078e00ff */
[----:B------:R-:W2:Y:S08]  /*22d0*/  F2F.BF16.F32 R73, R84 ;  /* 0x0000005400497304 */ /* 0x000eb00000202000 */
[----:B------:R-:W3:Y:S01]  /*22e0*/  F2F.BF16.F32 R71, R80 ;  /* 0x0000005000477304 */ /* 0x000ee20000202000 */
[----:B--2---:R-:W-:-:S07]  /*22f0*/  PRMT R73, R82, 0x5410, R73 ;  /* 0x0000541052497816 */ /* 0x004fce0000000049 */
[----:B------:R3:W2:Y:S01]  /*2300*/  F2F.BF16.F32 R64, R66 ;  /* 0x0000004200407304 */ /* 0x0006a20000202000 */
[----:B------:R-:W-:-:S07]  /*2310*/  LOP3.LUT R67, R73, R61, RZ, 0xfc, !PT ;  /* 0x0000003d49437212 */ /* 0x000fce00078efcff */
[----:B------:R-:W4:Y:S01]  /*2320*/  F2F.BF16.F32 R62, R74 ;  /* 0x0000004a003e7304 */ /* 0x000f220000202000 */
[----:B---3--:R-:W-:Y:S01]  /*2330*/  LOP3.LUT R66, R60, R71, RZ, 0xfc, !PT ;  /* 0x000000473c427212 */ /* 0x008fe200078efcff */
[----:B0-----:R-:W-:-:S04]  /*2340*/  IMAD.WIDE.U32 R60, R59, 0x8, R16 ;  /* 0x000000083b3c7825 */ /* 0x001fc800078e0010 */
[----:B--2---:R-:W-:Y:S02]  /*2350*/  IMAD.WIDE.U32 R64, R64, 0x10000, RZ ;  /* 0x0001000040407825 */ /* 0x004fe400078e00ff */
[----:B------:R-:W-:Y:S01]  /*2360*/  F2F.BF16.F32 R80, R79 ;  /* 0x0000004f00507304 */ /* 0x000fe20000202000 */
[----:B------:R2:W-:Y:S01]  /*2370*/  STG.E.64 desc[UR4][R60.64], R22 ;  /* 0x000000163c007986 */ /* 0x0005e2000c101b04 */
[----:B----4-:R-:W-:-:S06]  /*2380*/  IMAD.WIDE.U32 R62, R62, 0x10000, RZ ;  /* 0x000100003e3e7825 */ /* 0x010fcc00078e00ff */
[----:B------:R-:W0:Y:S08]  /*2390*/  F2F.BF16.F32 R81, R88 ;  /* 0x0000005800517304 */ /* 0x000e300000202000 */
[----:B------:R-:W-:Y:S01]  /*23a0*/  F2F.BF16.F32 R76, R76 ;  /* 0x0000004c004c7304 */ /* 0x000fe20000202000 */
[----:B0-----:R-:W-:-:S07]  /*23b0*/  PRMT R81, R80, 0x5410, R81 ;  /* 0x0000541050517816 */ /* 0x001fce0000000051 */
[----:B------:R-:W0:Y:S01]  /*23c0*/  F2F.BF16.F32 R77, R86 ;  /* 0x00000056004d7304 */ /* 0x000e220000202000 */
[----:B------:R-:W-:-:S07]  /*23d0*/  LOP3.LUT R71, R81, R65, RZ, 0xfc, !PT ;  /* 0x0000004151477212 */ /* 0x000fce00078efcff */
[----:B------:R-:W3:Y:S01]  /*23e0*/  F2F.BF16.F32 R79, R68 ;  /* 0x00000044004f7304 */ /* 0x000ee20000202000 */
[----:B0-----:R-:W-:-:S07]  /*23f0*/  PRMT R77, R76, 0x5410, R77 ;  /* 0x000054104c4d7816 */ /* 0x001fce000000004d */
[----:B------:R-:W0:Y:S01]  /*2400*/  F2F.BF16.F32 R75, R72 ;  /* 0x00000048004b7304 */ /* 0x000e220000202000 */
[----:B------:R-:W-:Y:S02]  /*2410*/  LOP3.LUT R69, R77, R63, RZ, 0xfc, !PT ;  /* 0x0000003f4d457212 */ /* 0x000fe400078efcff */
[----:B---3--:R-:W-:Y:S01]  /*2420*/  LOP3.LUT R70, R64, R79, RZ, 0xfc, !PT ;  /* 0x0000004f40467212 */ /* 0x008fe200078efcff */
[----:B-1----:R-:W-:-:S05]  /*2430*/  IMAD.WIDE.U32 R64, R59, 0x8, R18 ;  /* 0x000000083b407825 */ /* 0x002fca00078e0012 */
[----:B------:R2:W-:Y:S01]  /*2440*/  STG.E.64 desc[UR4][R64.64], R66 ;  /* 0x0000004240007986 */ /* 0x0005e2000c101b04 */
[----:B0-----:R-:W-:Y:S01]  /*2450*/  LOP3.LUT R68, R62, R75, RZ, 0xfc, !PT ;  /* 0x0000004b3e447212 */ /* 0x001fe200078efcff */
[----:B------:R-:W-:-:S04]  /*2460*/  IMAD.WIDE.U32 R62, R58, 0x8, R16 ;  /* 0x000000083a3e7825 */ /* 0x000fc800078e0010 */
[----:B------:R-:W-:Y:S01]  /*2470*/  IMAD.WIDE.U32 R58, R58, 0x8, R18 ;  /* 0x000000083a3a7825 */ /* 0x000fe200078e0012 */
[----:B------:R2:W-:Y:S03]  /*2480*/  STG.E.64 desc[UR4][R62.64], R20 ;  /* 0x000000143e007986 */ /* 0x0005e6000c101b04 */
[C---:B------:R-:W-:Y:S01]  /*2490*/  IMAD.WIDE.U32 R16, R57.reuse, 0x8, R16 ;  /* 0x0000000839107825 */ /* 0x040fe200078e0010 */
[----:B------:R2:W-:Y:S03]  /*24a0*/  STG.E.64 desc[UR4][R58.64], R68 ;  /* 0x000000443a007986 */ /* 0x0005e6000c101b04 */
[----:B------:R-:W-:Y:S01]  /*24b0*/  IMAD.WIDE.U32 R18, R57, 0x8, R18 ;  /* 0x0000000839127825 */ /* 0x000fe200078e0012 */
[----:B------:R2:W-:Y:S04]  /*24c0*/  STG.E.64 desc[UR4][R16.64], R28 ;  /* 0x0000001c10007986 */ /* 0x0005e8000c101b04 */
[----:B------:R2:W-:Y:S01]  /*24d0*/  STG.E.64 desc[UR4][R18.64], R70 ;  /* 0x0000004612007986 */ /* 0x0005e2000c101b04 */
[----:B------:R-:W-:Y:S05]  /*24e0*/  BRA `(.L_x_1343) ;  /* 0x0000000c00c47947 */ /* 0x000fea0003800000 */
.L_x_1341:
        /* <DEDUP_REMOVED lines=9> */
[----:B------:R-:W-:Y:S01]  /*2580*/  SHF.R.U64 R21, R2, 0x10, R3 ;  /* 0x0000001002157819 */ /* 0x000fe20000001203 */
[----:B------:R-:W-:Y:S01]  /*2590*/  FFMA.FTZ R87, R16, R87, R17 ;  /* 0x0000005710577223 */ /* 0x000fe20000010011 */
[----:B------:R-:W-:Y:S01]  /*25a0*/  FADD.FTZ R22, -R22, R93 ;  /* 0x0000005d16167221 */ /* 0x000fe20000010100 */
[----:B------:R-:W-:Y:S01]  /*25b0*/  FFMA.FTZ R18, R60, R18, R19 ;  /* 0x000000123c127223 */ /* 0x000fe20000010013 */
[----:B------:R-:W-:Y:S01]  /*25c0*/  SHF.L.U32 R19, R20, 0x10, RZ ;  /* 0x0000001014137819 */ /* 0x000fe200000006ff */
[----:B------:R-:W-:Y:S01]  /*25d0*/  FFMA.FTZ R28, R16, R0, R17 ;  /* 0x00000000101c7223 */ /* 0x000fe20000010011 */
[----:B------:R-:W-:Y:S01]  /*25e0*/  SHF.L.U32 R21, R21, 0x10, RZ ;  /* 0x0000001015157819 */ /* 0x000fe200000006ff */
[----:B------:R-:W-:Y:S01]  /*25f0*/  FMUL.FTZ R20, R18, R61 ;  /* 0x0000003d12147220 */ /* 0x000fe20000410000 */
[----:B------:R-:W-:Y:S01]  /*2600*/  MOV R18, R2 ;  /* 0x0000000200127202 */ /* 0x000fe20000000f00 */
[----:B------:R-:W-:Y:S01]  /*2610*/  FADD.FTZ R87, -R87, R78 ;  /* 0x0000004e57577221 */ /* 0x000fe20000010100 */
[----:B------:R-:W-:Y:S01]  /*2620*/  FFMA.FTZ R22, R60, R22, R19 ;  /* 0x000000163c167223 */ /* 0x000fe20000010013 */
[----:B------:R-:W-:Y:S01]  /*2630*/  MOV R23, R25 ;  /* 0x0000001900177202 */ /* 0x000fe20000000f00 */
[----:B------:R-:W-:Y:S01]  /*2640*/  FFMA.FTZ R77, R16, R77, R17 ;  /* 0x0000004d104d7223 */ /* 0x000fe20000010011 */
[----:B------:R0:W-:Y:S01]  /*2650*/  F2F.BF16.F32 R0, R20 ;  /* 0x0000001400007304 */ /* 0x0001e20000202000 */
[----:B------:R-:W-:Y:S01]  /*2660*/  SHF.L.U32 R19, R18, 0x10, RZ ;  /* 0x0000001012137819 */ /* 0x000fe200000006ff */
[----:B------:R-:W-:Y:S01]  /*2670*/  FADD.FTZ R18, -R28, R83 ;  /* 0x000000531c127221 */ /* 0x000fe20000010100 */
[----:B------:R-:W-:Y:S01]  /*2680*/  FMUL.FTZ R22, R22, R61 ;  /* 0x0000003d16167220 */ /* 0x000fe20000410000 */
[----:B------:R-:W-:Y:S01]  /*2690*/  FADD.FTZ R77, -R77, R76 ;  /* 0x0000004c4d4d7221 */ /* 0x000fe20000010100 */
[----:B------:R-:W-:Y:S01]  /*26a0*/  SHF.R.U32.HI R29, RZ, 0x10, R25 ;  /* 0x00000010ff1d7819 */ /* 0x000fe20000011619 */
[----:B------:R-:W-:Y:S01]  /*26b0*/  FFMA.FTZ R74, R16, R74, R17 ;  /* 0x0000004a104a7223 */ /* 0x000fe20000010011 */
[----:B------:R-:W-:Y:S01]  /*26c0*/  FFMA.FTZ R18, R60, R18, R19 ;  /* 0x000000123c127223 */ /* 0x000fe20000010013 */
[----:B------:R-:W-:Y:S01]  /*26d0*/  FFMA.FTZ R72, R16, R72, R17 ;  /* 0x0000004810487223 */ /* 0x000fe20000010011 */
[----:B0-----:R-:W-:Y:S01]  /*26e0*/  FFMA.FTZ R20, R60, R87, R21 ;  /* 0x000000573c147223 */ /* 0x001fe20000010015 */
[----:B------:R-:W-:Y:S01]  /*26f0*/  SHF.L.U32 R21, R23, 0x10, RZ ;  /* 0x0000001017157819 */ /* 0x000fe200000006ff */
[----:B------:R0:W1:Y:S01]  /*2700*/  F2F.BF16.F32 R19, R22 ;  /* 0x0000001600137304 */ /* 0x0000620000202000 */
[----:B------:R-:W-:Y:S01]  /*2710*/  SHF.L.U32 R29, R29, 0x10, RZ ;  /* 0x000000101d1d7819 */ /* 0x000fe200000006ff */
[----:B------:R-:W-:Y:S01]  /*2720*/  FADD.FTZ R74, -R74, R75 ;  /* 0x0000004b4a4a7221 */ /* 0x000fe20000010100 */
[----:B------:R-:W-:Y:S01]  /*2730*/  FADD.FTZ R73, -R72, R73 ;  /* 0x0000004948497221 */ /* 0x000fe20000010100 */
[----:B------:R-:W-:Y:S01]  /*2740*/  SHF.R.U64 R28, R24, 0x10, R25 ;  /* 0x00000010181c7819 */ /* 0x000fe20000001219 */
[C-C-:B------:R-:W-:Y:S01]  /*2750*/  FFMA.FTZ R71, R16.reuse, R71, R17.reuse ;  /* 0x0000004710477223 */ /* 0x140fe20000010011 */
[C-C-:B------:R-:W-:Y:S01]  /*2760*/  FFMA.FTZ R63, R16.reuse, R63, R17.reuse ;  /* 0x0000003f103f7223 */ /* 0x140fe20000010011 */
[----:B------:R-:W-:Y:S01]  /*2770*/  FFMA.FTZ R67, R16, R67, R17 ;  /* 0x0000004310437223 */ /* 0x000fe20000010011 */
[----:B------:R-:W-:Y:S01]  /*2780*/  FMUL.FTZ R20, R20, R61 ;  /* 0x0000003d14147220 */ /* 0x000fe20000410000 */
[----:B0-----:R-:W-:Y:S01]  /*2790*/  FFMA.FTZ R22, R60, R77, R21 ;  /* 0x0000004d3c167223 */ /* 0x001fe20000010015 */
[----:B------:R-:W-:Y:S01]  /*27a0*/  MOV R21, R24 ;  /* 0x0000001800157202 */ /* 0x000fe20000000f00 */
[----:B------:R-:W-:Y:S01]  /*27b0*/  FADD.FTZ R68, -R63, R68 ;  /* 0x000000443f447221 */ /* 0x000fe20000010100 */
[----:B------:R-:W-:Y:S01]  /*27c0*/  SHF.R.U32.HI R63, RZ, 0x10, R27 ;  /* 0x00000010ff3f7819 */ /* 0x000fe2000001161b */
[-C--:B------:R-:W-:Y:S01]  /*27d0*/  FMUL.FTZ R23, R22, R61.reuse ;  /* 0x0000003d16177220 */ /* 0x080fe20000410000 */
[----:B------:R-:W-:Y:S01]  /*27e0*/  FFMA.FTZ R22, R60, R74, R29 ;  /* 0x0000004a3c167223 */ /* 0x000fe2000001001d */
[----:B------:R-:W-:Y:S01]  /*27f0*/  SHF.L.U32 R21, R21, 0x10, RZ ;  /* 0x0000001015157819 */ /* 0x000fe200000006ff */
[----:B------:R-:W-:Y:S01]  /*2800*/  FADD.FTZ R67, -R67, R64 ;  /* 0x0000004043437221 */ /* 0x000fe20000010100 */
[----:B------:R0:W-:Y:S01]  /*2810*/  F2F.BF16.F32 R29, R23 ;  /* 0x00000017001d7304 */ /* 0x0001e20000202000 */
[----:B------:R-:W-:Y:S01]  /*2820*/  FMUL.FTZ R72, R22, R61 ;  /* 0x0000003d16487220 */ /* 0x000fe20000410000 */
[----:B------:R-:W-:Y:S01]  /*2830*/  SHF.L.U32 R63, R63, 0x10, RZ ;  /* 0x000000103f3f7819 */ /* 0x000fe200000006ff */
[----:B------:R-:W-:Y:S01]  /*2840*/  FFMA.FTZ R22, R60, R73, R21 ;  /* 0x000000493c167223 */ /* 0x000fe20000010015 */
[----:B------:R-:W-:Y:S01]  /*2850*/  SHF.L.U32 R21, R28, 0x10, RZ ;  /* 0x000000101c157819 */ /* 0x000fe200000006ff */
[----:B------:R-:W-:Y:S01]  /*2860*/  FADD.FTZ R28, -R71, R70 ;  /* 0x00000046471c7221 */ /* 0x000fe20000010100 */
[----:B------:R-:W-:Y:S01]  /*2870*/  FFMA.FTZ R71, R16, R65, R17 ;  /* 0x0000004110477223 */ /* 0x000fe20000010011 */
[----:B------:R-:W-:Y:S01]  /*2880*/  MOV R70, R27 ;  /* 0x0000001b00467202 */ /* 0x000fe20000000f00 */
[----:B------:R-:W-:Y:S01]  /*2890*/  FMUL.FTZ R22, R22, R61 ;  /* 0x0000003d16167220 */ /* 0x000fe20000410000 */
[----:B0-----:R-:W-:Y:S01]  /*28a0*/  SHF.R.U64 R23, R26, 0x10, R27 ;  /* 0x000000101a177819 */ /* 0x001fe2000000121b */
[----:B------:R-:W-:Y:S01]  /*28b0*/  FFMA.FTZ R28, R60, R28, R21 ;  /* 0x0000001c3c1c7223 */ /* 0x000fe20000010015 */
[----:B------:R-:W-:Y:S01]  /*28c0*/  FADD.FTZ R62, -R71, R62 ;  /* 0x0000003e473e7221 */ /* 0x000fe20000010100 */
[----:B------:R0:W-:Y:S01]  /*28d0*/  F2F.BF16.F32 R65, R22 ;  /* 0x0000001600417304 */ /* 0x0001e20000202000 */
[----:B------:R-:W-:Y:S01]  /*28e0*/  SHF.L.U32 R21, R23, 0x10, RZ ;  /* 0x0000001017157819 */ /* 0x000fe200000006ff */
[----:B------:R-:W-:Y:S01]  /*28f0*/  FFMA.FTZ R17, R16, R69, R17 ;  /* 0x0000004510117223 */ /* 0x000fe20000010011 */
[----:B------:R-:W-:Y:S01]  /*2900*/  FFMA.FTZ R16, R60, R67, R63 ;  /* 0x000000433c107223 */ /* 0x000fe2000001003f */
[-C--:B------:R-:W-:Y:S01]  /*2910*/  FMUL.FTZ R28, R28, R61.reuse ;  /* 0x0000003d1c1c7220 */ /* 0x080fe20000410000 */
[-C--:B------:R-:W-:Y:S01]  /*2920*/  FMUL.FTZ R18, R18, R61.reuse ;  /* 0x0000003d12127220 */ /* 0x080fe20000410000 */
[----:B------:R-:W-:Y:S01]  /*2930*/  FFMA.FTZ R62, R60, R62, R21 ;  /* 0x0000003e3c3e7223 */ /* 0x000fe20000010015 */
[----:B------:R-:W-:Y:S01]  /*2940*/  SHF.L.U32 R21, R70, 0x10, RZ ;  /* 0x0000001046157819 */ /* 0x000fe200000006ff */
[----:B------:R-:W-:Y:S01]  /*2950*/  FADD.FTZ R66, -R17, R66 ;  /* 0x0000004211427221 */ /* 0x000fe20000010100 */
[-C--:B------:R-:W-:Y:S01]  /*2960*/  FMUL.FTZ R64, R16, R61.reuse ;  /* 0x0000003d10407220 */ /* 0x080fe20000410000 */
[-C--:B------:R-:W-:Y:S01]  /*2970*/  FMUL.FTZ R62, R62, R61.reuse ;  /* 0x0000003d3e3e7220 */ /* 0x080fe20000410000 */
[----:B------:R-:W2:Y:S01]  /*2980*/  LDC.64 R16, c[0x0][0x468] ;  /* 0x00011a00ff107b82 */ /* 0x000ea20000000a00 */
[----:B0-----:R-:W-:Y:S01]  /*2990*/  FFMA.FTZ R22, R60, R68, R21 ;  /* 0x000000443c167223 */ /* 0x001fe20000010015 */
[----:B------:R-:W-:Y:S01]  /*29a0*/  MOV R21, R26 ;  /* 0x0000001a00157202 */ /* 0x000fe20000000f00 */
[----:B------:R-:W0:Y:S01]  /*29b0*/  F2F.BF16.F32 R20, R20 ;  /* 0x0000001400147304 */ /* 0x000e220000202000 */
[----:B-1----:R-:W-:Y:S01]  /*29c0*/  PRMT R19, R0, 0x5410, R19 ;  /* 0x0000541000137816 */ /* 0x002fe20000000013 */
[----:B------:R-:W-:Y:S01]  /*29d0*/  FMUL.FTZ R22, R22, R61 ;  /* 0x0000003d16167220 */ /* 0x000fe20000410000 */
[----:B------:R-:W-:-:S05]  /*29e0*/  SHF.L.U32 R21, R21, 0x10, RZ ;  /* 0x0000001015157819 */ /* 0x000fca00000006ff */
[----:B------:R-:W-:Y:S01]  /*29f0*/  F2F.BF16.F32 R23, R28 ;  /* 0x0000001c00177304 */ /* 0x000fe20000202000 */
[----:B------:R-:W-:-:S04]  /*2a00*/  FFMA.FTZ R60, R60, R66, R21 ;  /* 0x000000423c3c7223 */ /* 0x000fc80000010015 */
[----:B------:R-:W-:Y:S01]  /*2a10*/  FMUL.FTZ R60, R60, R61 ;  /* 0x0000003d3c3c7220 */ /* 0x000fe20000410000 */
[----:B0-----:R-:W-:Y:S02]  /*2a20*/  IMAD.WIDE.U32 R20, R20, 0x10000, RZ ;  /* 0x0001000014147825 */ /* 0x001fe400078e00ff */
[----:B------:R-:W0:Y:S03]  /*2a30*/  F2F.BF16.F32 R72, R72 ;  /* 0x0000004800487304 */ /* 0x000e260000202000 */
[----:B------:R-:W-:-:S05]  /*2a40*/  LOP3.LUT R19, R19, R21, RZ, 0xfc, !PT ;  /* 0x0000001513137212 */ /* 0x000fca00078efcff */
[----:B------:R1:W-:Y:S01]  /*2a50*/  F2F.BF16.F32 R28, R22 ;  /* 0x00000016001c7304 */ /* 0x0003e20000202000 */
[----:B0-----:R-:W-:-:S07]  /*2a60*/  PRMT R61, R29, 0x5410, R72 ;  /* 0x000054101d3d7816 */ /* 0x001fce0000000048 */
[----:B------:R-:W0:Y:S01]  /*2a70*/  F2F.BF16.F32 R67, R64 ;  /* 0x0000004000437304 */ /* 0x000e220000202000 */
[----:B-1----:R-:W-:-:S05]  /*2a80*/  IMAD.WIDE.U32 R22, R23, 0x10000, RZ ;  /* 0x0001000017167825 */ /* 0x002fca00078e00ff */
[----:B------:R-:W-:Y:S02]  /*2a90*/  LOP3.LUT R21, R61, R23, RZ, 0xfc, !PT ;  /* 0x000000173d157212 */ /* 0x000fe400078efcff */
[----:B------:R-:W1:Y:S01]  /*2aa0*/  F2F.BF16.F32 R62, R62 ;  /* 0x0000003e003e7304 */ /* 0x000e620000202000 */
[----:B0-----:R-:W-:-:S07]  /*2ab0*/  PRMT R67, R28, 0x5410, R67 ;  /* 0x000054101c437816 */ /* 0x001fce0000000043 */
[----:B------:R-:W0:Y:S01]  /*2ac0*/  F2F.BF16.F32 R18, R18 ;  /* 0x0000001200127304 */ /* 0x000e220000202000 */
[----:B-1----:R-:W-:-:S07]  /*2ad0*/  IMAD.WIDE.U32 R28, R62, 0x10000, RZ ;  /* 0x000100003e1c7825 */ /* 0x002fce00078e00ff */
[----:B------:R2:W1:Y:S01]  /*2ae0*/  F2F.BF16.F32 R63, R60 ;  /* 0x0000003c003f7304 */ /* 0x0004620000202000 */
[----:B------:R-:W-:Y:S02]  /*2af0*/  LOP3.LUT R23, R67, R29, RZ, 0xfc, !PT ;  /* 0x0000001d43177212 */ /* 0x000fe400078efcff */
[----:B0-----:R-:W-:Y:S01]  /*2b00*/  LOP3.LUT R18, R20, R18, RZ, 0xfc, !PT ;  /* 0x0000001214127212 */ /* 0x001fe200078efcff */
[----:B--2---:R-:W-:Y:S01]  /*2b10*/  IMAD.WIDE.U32 R60, R59, 0x8, R16 ;  /* 0x000000083b3c7825 */ /* 0x004fe200078e0010 */
[----:B------:R-:W-:-:S03]  /*2b20*/  LOP3.LUT R20, R22, R65, RZ, 0xfc, !PT ;  /* 0x0000004116147212 */ /* 0x000fc600078efcff */
[--C-:B------:R-:W-:Y:S01]  /*2b30*/  IMAD.WIDE.U32 R58, R58, 0x8, R16.reuse ;  /* 0x000000083a3a7825 */ /* 0x100fe200078e0010 */
[----:B------:R0:W-:Y:S01]  /*2b40*/  STG.E.64 desc[UR4][R60.64], R18 ;  /* 0x000000123c007986 */ /* 0x0001e2000c101b04 */
[----:B-1----:R-:W-:Y:S02]  /*2b50*/  LOP3.LUT R22, R28, R63, RZ, 0xfc, !PT ;  /* 0x0000003f1c167212 */ /* 0x002fe400078efcff */
[----:B------:R-:W-:Y:S01]  /*2b60*/  IMAD.WIDE.U32 R16, R57, 0x8, R16 ;  /* 0x0000000839107825 */ /* 0x000fe200078e0010 */
[----:B------:R0:W-:Y:S04]  /*2b70*/  STG.E.64 desc[UR4][R58.64], R20 ;  /* 0x000000143a007986 */ /* 0x0001e8000c101b04 */
[----:B------:R0:W-:Y:S01]  /*2b80*/  STG.E.64 desc[UR4][R16.64], R22 ;  /* 0x0000001610007986 */ /* 0x0001e2000c101b04 */
[----:B------:R-:W-:Y:S05]  /*2b90*/  BRA `(.L_x_1343) ;  /* 0x0000000800187947 */ /* 0x000fea0003800000 */
.L_x_1344:
[----:B------:R-:W-:Y:S01]  /*2ba0*/  SHF.R.U32.HI R23, RZ, 0x10, R25 ;  /* 0x00000010ff177819 */ /* 0x000fe20000011619 */
[C-C-:B------:R-:W-:Y:S01]  /*2bb0*/  FFMA.FTZ R74, R16.reuse, R74, R17.reuse ;  /* 0x0000004a104a7223 */ /* 0x140fe20000010011 */
[C-C-:B------:R-:W-:Y:S01]  /*2bc0*/  FFMA.FTZ R91, R16.reuse, R91, R17.reuse ;  /* 0x0000005b105b7223 */ /* 0x140fe20000010011 */
[----:B------:R-:W-:Y:S01]  /*2bd0*/  FFMA.FTZ R72, R16, R72, R17 ;  /* 0x0000004810487223 */ /* 0x000fe20000010011 */
[----:B------:R-:W-:Y:S01]  /*2be0*/  SHF.L.U32 R29, R23, 0x10, RZ ;  /* 0x00000010171d7819 */ /* 0x000fe200000006ff */
[----:B------:R-:W-:Y:S01]  /*2bf0*/  FADD.FTZ R75, -R74, R75 ;  /* 0x0000004b4a4b7221 */ /* 0x000fe20000010100 */
[----:B------:R-:W-:Y:S01]  /*2c00*/  MOV R23, R24 ;  /* 0x0000001800177202 */ /* 0x000fe20000000f00 */
[----:B------:R-:W-:Y:S01]  /*2c10*/  FADD.FTZ R91, -R91, R82 ;  /* 0x000000525b5b7221 */ /* 0x000fe20000010100 */
[----:B------:R-:W-:Y:S01]  /*2c20*/  MOV R18, R3 ;  /* 0x0000000300127202 */ /* 0x000fe20000000f00 */
[----:B------:R-:W-:Y:S01]  /*2c30*/  FFMA.FTZ R82, R60, R75, R29 ;  /* 0x0000004b3c527223 */ /* 0x000fe2000001001d */
[----:B------:R-:W-:Y:S01]  /*2c40*/  SHF.L.U32 R23, R23, 0x10, RZ ;  /* 0x0000001017177819 */ /* 0x000fe200000006ff */
[----:B------:R-:W-:Y:S01]  /*2c50*/  FADD.FTZ R73, -R72, R73 ;  /* 0x0000004948497221 */ /* 0x000fe20000010100 */
[----:B------:R-:W-:Y:S01]  /*2c60*/  SHF.R.U64 R29, R24, 0x10, R25 ;  /* 0x00000010181d7819 */ /* 0x000fe20000001219 */
[--C-:B------:R-:W-:Y:S01]  /*2c70*/  FFMA.FTZ R71, R16, R71, R17.reuse ;  /* 0x0000004710477223 */ /* 0x100fe20000010011 */
[----:B------:R-:W-:Y:S01]  /*2c80*/  SHF.L.U32 R19, R18, 0x10, RZ ;  /* 0x0000001012137819 */ /* 0x000fe200000006ff */
[----:B------:R-:W-:Y:S01]  /*2c90*/  FFMA.FTZ R18, R16, R95, R17 ;  /* 0x0000005f10127223 */ /* 0x000fe20000010011 */
[----:B------:R-:W-:Y:S01]  /*2ca0*/  SHF.R.U32.HI R20, RZ, 0x10, R3 ;  /* 0x00000010ff147819 */ /* 0x000fe20000011603 */
[----:B------:R-:W-:Y:S01]  /*2cb0*/  FFMA.FTZ R74, R60, R73, R23 ;  /* 0x000000493c4a7223 */ /* 0x000fe20000010017 */
[----:B------:R-:W-:Y:S01]  /*2cc0*/  SHF.L.U32 R23, R29, 0x10, RZ ;  /* 0x000000101d177819 */ /* 0x000fe200000006ff */
[----:B------:R-:W-:Y:S01]  /*2cd0*/  FADD.FTZ R71, -R71, R70 ;  /* 0x0000004647477221 */ /* 0x000fe20000010100 */
[----:B------:R-:W-:Y:S01]  /*2ce0*/  SHF.L.U32 R21, R20, 0x10, RZ ;  /* 0x0000001014157819 */ /* 0x000fe200000006ff */
[----:B------:R-:W-:Y:S01]  /*2cf0*/  FFMA.FTZ R22, R60, R91, R19 ;  /* 0x0000005b3c167223 */ /* 0x000fe20000010013 */
[----:B------:R-:W-:Y:S01]  /*2d00*/  MOV R73, R27 ;  /* 0x0000001b00497202 */ /* 0x000fe20000000f00 */
[----:B------:R-:W-:Y:S01]  /*2d10*/  FADD.FTZ R93, -R18, R93 ;  /* 0x0000005d125d7221 */ /* 0x000fe20000010100 */
[----:B------:R-:W-:Y:S01]  /*2d20*/  MOV R19, R2 ;  /* 0x0000000200137202 */ /* 0x000fe20000000f00 */
[----:B------:R-:W-:Y:S01]  /*2d30*/  FFMA.FTZ R0, R16, R0, R17 ;  /* 0x0000000010007223 */ /* 0x000fe20000010011 */
[C---:B------:R-:W-:Y:S01]  /*2d40*/  FFMA.FTZ R70, R60.reuse, R71, R23 ;  /* 0x000000473c467223 */ /* 0x040fe20000010017 */
[----:B------:R-:W-:Y:S01]  /*2d50*/  SHF.L.U32 R71, R73, 0x10, RZ ;  /* 0x0000001049477819 */ /* 0x000fe200000006ff */
[----:B------:R-:W-:Y:S01]  /*2d60*/  FFMA.FTZ R28, R60, R93, R21 ;  /* 0x0000005d3c1c7223 */ /* 0x000fe20000010015 */
[----:B------:R-:W-:Y:S01]  /*2d70*/  SHF.R.U32.HI R73, RZ, 0x10, R27 ;  /* 0x00000010ff497819 */ /* 0x000fe2000001161b */
[----:B------:R-:W-:Y:S01]  /*2d80*/  FFMA.FTZ R67, R16, R67, R17 ;  /* 0x0000004310437223 */ /* 0x000fe20000010011 */
[----:B------:R-:W-:Y:S01]  /*2d90*/  SHF.L.U32 R21, R19, 0x10, RZ ;  /* 0x0000001013157819 */ /* 0x000fe200000006ff */
[----:B------:R-:W-:Y:S01]  /*2da0*/  FADD.FTZ R83, -R0, R83 ;  /* 0x0000005300537221 */ /* 0x000fe20000010100 */
[----:B------:R-:W-:Y:S01]  /*2db0*/  SHF.R.U64 R0, R2, 0x10, R3 ;  /* 0x0000001002007819 */ /* 0x000fe20000001203 */
[----:B------:R-:W-:Y:S01]  /*2dc0*/  FFMA.FTZ R87, R16, R87, R17 ;  /* 0x0000005710577223 */ /* 0x000fe20000010011 */
[----:B------:R-:W-:Y:S01]  /*2dd0*/  SHF.L.U32 R73, R73, 0x10, RZ ;  /* 0x0000001049497819 */ /* 0x000fe200000006ff */
[----:B------:R-:W-:Y:S01]  /*2de0*/  FADD.FTZ R67, -R67, R64 ;  /* 0x0000004043437221 */ /* 0x000fe20000010100 */
[----:B------:R-:W-:Y:S01]  /*2df0*/  FFMA.FTZ R80, R60, R83, R21 ;  /* 0x000000533c507223 */ /* 0x000fe20000010015 */
[----:B------:R-:W-:Y:S01]  /*2e00*/  MOV R64, R26 ;  /* 0x0000001a00407202 */ /* 0x000fe20000000f00 */
[----:B------:R-:W-:Y:S01]  /*2e10*/  FFMA.FTZ R69, R16, R69, R17 ;  /* 0x0000004510457223 */ /* 0x000fe20000010011 */
[----:B------:R-:W-:Y:S01]  /*2e20*/  SHF.L.U32 R21, R0, 0x10, RZ ;  /* 0x0000001000157819 */ /* 0x000fe200000006ff */
[----:B------:R-:W-:Y:S01]  /*2e30*/  FADD.FTZ R87, -R87, R78 ;  /* 0x0000004e57577221 */ /* 0x000fe20000010100 */
[----:B------:R-:W-:Y:S01]  /*2e40*/  MOV R20, R25 ;  /* 0x0000001900147202 */ /* 0x000fe20000000f00 */
[----:B------:R-:W-:Y:S01]  /*2e50*/  FFMA.FTZ R84, R60, R67, R73 ;  /* 0x000000433c547223 */ /* 0x000fe20000010049 */
[----:B------:R-:W-:Y:S01]  /*2e60*/  FFMA.FTZ R77, R16, R77, R17 ;  /* 0x0000004d104d7223 */ /* 0x000fe20000010011 */
[----:B------:R-:W-:Y:S01]  /*2e70*/  SHF.L.U32 R67, R64, 0x10, RZ ;  /* 0x0000001040437819 */ /* 0x000fe200000006ff */
[----:B------:R-:W-:Y:S01]  /*2e80*/  FADD.FTZ R69, -R69, R66 ;  /* 0x0000004245457221 */ /* 0x000fe20000010100 */
[----:B------:R-:W-:Y:S01]  /*2e90*/  FFMA.FTZ R78, R60, R87, R21 ;  /* 0x000000573c4e7223 */ /* 0x000fe20000010015 */
[----:B------:R-:W-:Y:S01]  /*2ea0*/  FFMA.FTZ R63, R16, R63, R17 ;  /* 0x0000003f103f7223 */ /* 0x000fe20000010011 */
[----:B------:R-:W-:Y:S01]  /*2eb0*/  SHF.R.U64 R66, R26, 0x10, R27 ;  /* 0x000000101a427819 */ /* 0x000fe2000000121b */
[----:B------:R0:W-:Y:S01]  /*2ec0*/  F2F.BF16.F32 R18, R22 ;  /* 0x0000001600127304 */ /* 0x0001e20000202000 */
[----:B------:R-:W-:Y:S01]  /*2ed0*/  SHF.L.U32 R21, R20, 0x10, RZ ;  /* 0x0000001014157819 */ /* 0x000fe200000006ff */
[----:B------:R-:W-:Y:S01]  /*2ee0*/  FFMA.FTZ R17, R16, R65, R17 ;  /* 0x0000004110117223 */ /* 0x000fe20000010011 */
[----:B------:R-:W-:Y:S01]  /*2ef0*/  FADD.FTZ R77, -R77, R76 ;  /* 0x0000004c4d4d7221 */ /* 0x000fe20000010100 */
[----:B------:R-:W-:Y:S01]  /*2f00*/  FFMA.FTZ R16, R60, R69, R67 ;  /* 0x000000453c107223 */ /* 0x000fe20000010043 */
[----:B------:R-:W-:Y:S01]  /*2f10*/  SHF.L.U32 R67, R66, 0x10, RZ ;  /* 0x0000001042437819 */ /* 0x000fe200000006ff */
[----:B------:R-:W-:Y:S01]  /*2f20*/  FADD.FTZ R17, -R17, R62 ;  /* 0x0000003e11117221 */ /* 0x000fe20000010100 */
[C---:B------:R-:W-:Y:S01]  /*2f30*/  FFMA.FTZ R76, R60.reuse, R77, R21 ;  /* 0x0000004d3c4c7223 */ /* 0x040fe20000010015 */
[----:B------:R1:W2:Y:S01]  /*2f40*/  F2F.BF16.F32 R19, R28 ;  /* 0x0000001c00137304 */ /* 0x0002a20000202000 */
[----:B------:R-:W-:Y:S01]  /*2f50*/  FADD.FTZ R23, -R63, R68 ;  /* 0x000000443f177221 */ /* 0x000fe20000010100 */
[----:B------:R-:W-:Y:S01]  /*2f60*/  FFMA.FTZ R62, R60, R17, R67 ;  /* 0x000000113c3e7223 */ /* 0x000fe20000010043 */
[----:B0-----:R-:W-:-:S02]  /*2f70*/  FMUL.FTZ R22, R22, R61 ;  /* 0x0000003d16167220 */ /* 0x001fc40000410000 */
[----:B------:R-:W-:-:S03]  /*2f80*/  FFMA.FTZ R68, R60, R23, R71 ;  /* 0x000000173c447223 */ /* 0x000fc60000010047 */
[----:B------:R0:W-:Y:S01]  /*2f90*/  F2F.BF16.F32 R0, R80 ;  /* 0x0000005000007304 */ /* 0x0001e20000202000 */
[----:B-1----:R-:W-:Y:S01]  /*2fa0*/  FMUL.FTZ R28, R28, R61 ;  /* 0x0000003d1c1c7220 */ /* 0x002fe20000410000 */
[----:B--2---:R-:W-:-:S06]  /*2fb0*/  PRMT R71, R18, 0x5410, R19 ;  /* 0x0000541012477816 */ /* 0x004fcc0000000013 */
[----:B------:R1:W-:Y:S01]  /*2fc0*/  F2F.BF16.F32 R21, R76 ;  /* 0x0000004c00157304 */ /* 0x0003e20000202000 */
[-C--:B0-----:R-:W-:Y:S01]  /*2fd0*/  FMUL.FTZ R80, R80, R61.reuse ;  /* 0x0000003d50507220 */ /* 0x081fe20000410000 */
[----:B------:R-:W0:Y:S06]  /*2fe0*/  LDC.64 R18, c[0x0][0x468] ;  /* 0x00011a00ff127b82 */ /* 0x000e2c0000000a00 */
[----:B------:R2:W3:Y:S01]  /*2ff0*/  F2F.BF16.F32 R72, R82 ;  /* 0x0000005200487304 */ /* 0x0004e20000202000 */
[----:B-1----:R-:W-:-:S07]  /*3000*/  FMUL.FTZ R76, R76, R61 ;  /* 0x0000003d4c4c7220 */ /* 0x002fce0000410000 */
[----:B------:R1:W4:Y:S01]  /*3010*/  F2F.BF16.F32 R20, R78 ;  /* 0x0000004e00147304 */ /* 0x0003220000202000 */
[----:B--2---:R-:W-:Y:S01]  /*3020*/  FMUL.FTZ R82, R82, R61 ;  /* 0x0000003d52527220 */ /* 0x004fe20000410000 */
[----:B---3--:R-:W-:-:S06]  /*3030*/  PRMT R69, R21, 0x5410, R72 ;  /* 0x0000541015457816 */ /* 0x008fcc0000000048 */
[----:B------:R2:W-:Y:S01]  /*3040*/  F2F.BF16.F32 R63, R70 ;  /* 0x00000046003f7304 */ /* 0x0005e20000202000 */
[----:B-1----:R-:W-:Y:S01]  /*3050*/  FMUL.FTZ R78, R78, R61 ;  /* 0x0000003d4e4e7220 */ /* 0x002fe20000410000 */
[----:B----4-:R-:W-:-:S06]  /*3060*/  IMAD.WIDE.U32 R20, R20, 0x10000, RZ ;  /* 0x0001000014147825 */ /* 0x010fcc00078e00ff */
[----:B------:R-:W-:Y:S01]  /*3070*/  F2F.BF16.F32 R60, R62 ;  /* 0x0000003e003c7304 */ /* 0x000fe20000202000 */
[----:B--2---:R-:W-:-:S07]  /*3080*/  FMUL.FTZ R70, R70, R61 ;  /* 0x0000003d46467220 */ /* 0x004fce0000410000 */
[----:B------:R1:W-:Y:S08]  /*3090*/  F2F.BF16.F32 R66, R22 ;  /* 0x0000001600427304 */ /* 0x0003f00000202000 */
[----:B------:R2:W-:Y:S01]  /*30a0*/  F2F.BF16.F32 R23, R68 ;  /* 0x0000004400177304 */ /* 0x0005e20000202000 */
[----:B-1----:R-:W-:-:S07]  /*30b0*/  FMUL.FTZ R22, R68, R61 ;  /* 0x0000003d44167220 */ /* 0x002fce0000410000 */
[----:B------:R1:W3:Y:S01]  /*30c0*/  F2F.BF16.F32 R64, R84 ;  /* 0x0000005400407304 */ /* 0x0002e20000202000 */
[----:B--2---:R-:W-:-:S07]  /*30d0*/  FMUL.FTZ R68, R16, R61 ;  /* 0x0000003d10447220 */ /* 0x004fce0000410000 */
[----:B------:R2:W-:Y:S01]  /*30e0*/  F2F.BF16.F32 R73, R80 ;  /* 0x0000005000497304 */ /* 0x0005e20000202000 */
[----:B-1----:R-:W-:Y:S01]  /*30f0*/  FMUL.FTZ R84, R84, R61 ;  /* 0x0000003d54547220 */ /* 0x002fe20000410000 */
[----:B---3--:R-:W-:-:S06]  /*3100*/  PRMT R67, R23, 0x5410, R64 ;  /* 0x0000541017437816 */ /* 0x008fcc0000000040 */
[----:B------:R1:W3:Y:S01]  /*3110*/  F2F.BF16.F32 R65, R16 ;  /* 0x0000001000417304 */ /* 0x0002e20000202000 */
[----:B--2---:R-:W-:Y:S01]  /*3120*/  FMUL.FTZ R80, R62, R61 ;  /* 0x0000003d3e507220 */ /* 0x004fe20000410000 */
[----:B------:R-:W-:Y:S01]  /*3130*/  IMAD.WIDE.U32 R62, R63, 0x10000, RZ ;  /* 0x000100003f3e7825 */ /* 0x000fe200078e00ff */
[----:B------:R-:W-:-:S04]  /*3140*/  LOP3.LUT R23, R71, R21, RZ, 0xfc, !PT ;  /* 0x0000001547177212 */ /* 0x000fc800078efcff */
[----:B------:R-:W-:Y:S01]  /*3150*/  LOP3.LUT R21, R69, R63, RZ, 0xfc, !PT ;  /* 0x0000003f45157212 */ /* 0x000fe200078efcff */
[----:B------:R2:W-:Y:S01]  /*3160*/  F2F.BF16.F32 R29, R74 ;  /* 0x0000004a001d7304 */ /* 0x0005e20000202000 */
[----:B-1----:R-:W1:Y:S07]  /*3170*/  LDC.64 R16, c[0x0][0x478] ;  /* 0x00011e00ff107b82 */ /* 0x002e6e0000000a00 */
[----:B------:R-:W-:Y:S01]  /*3180*/  F2F.BF16.F32 R78, R78 ;  /* 0x0000004e004e7304 */ /* 0x000fe20000202000 */
[----:B--2---:R-:W-:Y:S01]  /*3190*/  FMUL.FTZ R74, R74, R61 ;  /* 0x0000003d4a4a7220 */ /* 0x004fe20000410000 */
[----:B------:R-:W-:-:S06]  /*31a0*/  IMAD.WIDE.U32 R60, R60, 0x10000, RZ ;  /* 0x000100003c3c7825 */ /* 0x000fcc00078e00ff */
[----:B------:R3:W2:Y:S08]  /*31b0*/  F2F.BF16.F32 R75, R28 ;  /* 0x0000001c004b7304 */ /* 0x0006b00000202000 */
[----:B------:R-:W-:Y:S01]  /*31c0*/  F2F.BF16.F32 R70, R70 ;  /* 0x0000004600467304 */ /* 0x000fe20000202000 */
[----:B---3--:R-:W-:Y:S02]  /*31d0*/  LOP3.LUT R28, R60, R65, RZ, 0xfc, !PT ;  /* 0x000000413c1c7212 */ /* 0x008fe400078efcff */
[----:B--2---:R-:W-:-:S05]  /*31e0*/  PRMT R75, R66, 0x5410, R75 ;  /* 0x00005410424b7816 */ /* 0x004fca000000004b */
[----:B------:R-:W-:Y:S08]  /*31f0*/  F2F.BF16.F32 R76, R76 ;  /* 0x0000004c004c7304 */ /* 0x000ff00000202000 */
[----:B------:R-:W2:Y:S08]  /*3200*/  F2F.BF16.F32 R79, R82 ;  /* 0x00000052004f7304 */ /* 0x000eb00000202000 */
[----:B------:R-:W3:Y:S01]  /*3210*/  F2F.BF16.F32 R80, R80 ;  /* 0x0000005000507304 */ /* 0x000ee20000202000 */
[----:B--2---:R-:W-:-:S07]  /*3220*/  PRMT R79, R76, 0x5410, R79 ;  /* 0x000054104c4f7816 */ /* 0x004fce000000004f */
[----:B------:R2:W-:Y:S08]  /*3230*/  F2F.BF16.F32 R83, R22 ;  /* 0x0000001600537304 */ /* 0x0005f00000202000 */
[----:B------:R-:W4:Y:S01]  /*3240*/  F2F.BF16.F32 R84, R84 ;  /* 0x0000005400547304 */ /* 0x000f220000202000 */
[----:B--2---:R-:W-:Y:S02]  /*3250*/  LOP3.LUT R22, R20, R0, RZ, 0xfc, !PT ;  /* 0x0000000014167212 */ /* 0x004fe400078efcff */
[----:B------:R-:W-:Y:S01]  /*3260*/  LOP3.LUT R20, R62, R29, RZ, 0xfc, !PT ;  /* 0x0000001d3e147212 */ /* 0x000fe200078efcff */
[----:B------:R-:W-:Y:S01]  /*3270*/  IMAD.WIDE.U32 R62, R70, 0x10000, RZ ;  /* 0x00010000463e7825 */ /* 0x000fe200078e00ff */
[----:B------:R-:W-:-:S03]  /*3280*/  LOP3.LUT R29, R67, R61, RZ, 0xfc, !PT ;  /* 0x0000003d431d7212 */ /* 0x000fc600078efcff */
[----:B------:R-:W2:Y:S01]  /*3290*/  F2F.BF16.F32 R77, R74 ;  /* 0x0000004a004d7304 */ /* 0x000ea20000202000 */
[----:B------:R-:W-:Y:S01]  /*32a0*/  IMAD.WIDE.U32 R60, R78, 0x10000, RZ ;  /* 0x000100004e3c7825 */ /* 0x000fe200078e00ff */
[----:B------:R-:W-:-:S03]  /*32b0*/  LOP3.LUT R69, R79, R63, RZ, 0xfc, !PT ;  /* 0x0000003f4f457212 */ /* 0x000fc600078efcff */
[----:B---3--:R-:W-:Y:S01]  /*32c0*/  IMAD.WIDE.U32 R66, R80, 0x10000, RZ ;  /* 0x0001000050427825 */ /* 0x008fe200078e00ff */
[----:B------:R-:W-:Y:S02]  /*32d0*/  LOP3.LUT R65, R75, R61, RZ, 0xfc, !PT ;  /* 0x0000003d4b417212 */ /* 0x000fe400078efcff */
[----:B------:R2:W3:Y:S01]  /*32e0*/  F2F.BF16.F32 R81, R68 ;  /* 0x0000004400517304 */ /* 0x0004e20000202000 */
[----:B----4-:R-:W-:Y:S02]  /*32f0*/  PRMT R83, R83, 0x5410, R84 ;  /* 0x0000541053537816 */ /* 0x010fe40000000054 */
[----:B------:R-:W-:Y:S01]  /*3300*/  LOP3.LUT R64, R60, R73, RZ, 0xfc, !PT ;  /* 0x000000493c407212 */ /* 0x000fe200078efcff */
[----:B-1----:R-:W-:Y:S01]  /*3310*/  IMAD.WIDE.U32 R60, R59, 0x8, R16 ;  /* 0x000000083b3c7825 */ /* 0x002fe200078e0010 */
[----:B------:R-:W-:Y:S02]  /*3320*/  LOP3.LUT R71, R83, R67, RZ, 0xfc, !PT ;  /* 0x0000004353477212 */ /* 0x000fe400078efcff */
[----:B--2---:R-:W-:Y:S01]  /*3330*/  LOP3.LUT R68, R62, R77, RZ, 0xfc, !PT ;  /* 0x0000004d3e447212 */ /* 0x004fe200078efcff */
[----:B0-----:R-:W-:Y:S01]  /*3340*/  IMAD.WIDE.U32 R62, R59, 0x8, R18 ;  /* 0x000000083b3e7825 */ /* 0x001fe200078e0012 */
[----:B------:R1:W-:Y:S01]  /*3350*/  STG.E.64 desc[UR4][R60.64], R22 ;  /* 0x000000163c007986 */ /* 0x0003e2000c101b04 */
[----:B---3--:R-:W-:-:S02]  /*3360*/  LOP3.LUT R70, R66, R81, RZ, 0xfc, !PT ;  /* 0x0000005142467212 */ /* 0x008fc400078efcff */
[C---:B------:R-:W-:Y:S01]  /*3370*/  IMAD.WIDE.U32 R66, R58.reuse, 0x8, R16 ;  /* 0x000000083a427825 */ /* 0x040fe200078e0010 */
[----:B------:R1:W-:Y:S03]  /*3380*/  STG.E.64 desc[UR4][R62.64], R64 ;  /* 0x000000403e007986 */ /* 0x0003e6000c101b04 */
[----:B------:R-:W-:Y:S01]  /*3390*/  IMAD.WIDE.U32 R58, R58, 0x8, R18 ;  /* 0x000000083a3a7825 */ /* 0x000fe200078e0012 */
[----:B------:R1:W-:Y:S03]  /*33a0*/  STG.E.64 desc[UR4][R66.64], R20 ;  /* 0x0000001442007986 */ /* 0x0003e6000c101b04 */
[C---:B------:R-:W-:Y:S01]  /*33b0*/  IMAD.WIDE.U32 R16, R57.reuse, 0x8, R16 ;  /* 0x0000000839107825 */ /* 0x040fe200078e0010 */
[----:B------:R1:W-:Y:S03]  /*33c0*/  STG.E.64 desc[UR4][R58.64], R68 ;  /* 0x000000443a007986 */ /* 0x0003e6000c101b04 */
[----:B------:R-:W-:Y:S01]  /*33d0*/  IMAD.WIDE.U32 R18, R57, 0x8, R18 ;  /* 0x0000000839127825 */ /* 0x000fe200078e0012 */
[----:B------:R1:W-:Y:S04]  /*33e0*/  STG.E.64 desc[UR4][R16.64], R28 ;  /* 0x0000001c10007986 */ /* 0x0003e8000c101b04 */
[----:B------:R1:W-:Y:S02]  /*33f0*/  STG.E.64 desc[UR4][R18.64], R70 ;  /* 0x0000004612007986 */ /* 0x0003e4000c101b04 */
.L_x_1343:
        /* <DEDUP_REMOVED lines=26> */
.L_x_1338:
        /* <DEDUP_REMOVED lines=14> */
.L_x_1346:
        /* <DEDUP_REMOVED lines=16> */
.L_x_6693:


//--------------------- .text._ZN10layer_norm13ln_bwd_kernelINS_13Kernel_traitsIf13__nv_bfloat16S2_S2_fjLj1536ELj1ELj1ELj4ELj8ENS_18Kernel_traits_baseILj1536EfS2_S2_S2_fjLj128EEEEELb0ELb0ELb1ELb0EEEvNS_9BwdParamsE --------------------------
	.section	.text._ZN10layer_norm13ln_bwd_kernelINS_13Kernel_traitsIf13__nv_bfloat16S2_S2_fjLj1536ELj1ELj1ELj4ELj8ENS_18Kernel_traits_baseILj1536EfS2_S2_S2_fjLj128EEEEELb0ELb0ELb1ELb0EEEvNS_9BwdParamsE,"ax",@progbits
	.align	128
        .global         _ZN10layer_norm13ln_bwd_kernelINS_13Kernel_traitsIf13__nv_bfloat16S2_S2_fjLj1536ELj1ELj1ELj4ELj8ENS_18Kernel_traits_baseILj1536EfS2_S2_S2_fjLj128EEEEELb0ELb0ELb1ELb0EEEvNS_9BwdParamsE
        .type           _ZN10layer_norm13ln_bwd_kernelINS_13Kernel_traitsIf13__nv_bfloat16S2_S2_fjLj1536ELj1ELj1ELj4ELj8ENS_18Kernel_traits_baseILj1536EfS2_S2_S2_fjLj128EEEEELb0ELb0ELb1ELb0EEEvNS_9BwdParamsE,@function
        .size           _ZN10layer_norm13ln_bwd_kernelINS_13Kernel_traitsIf13__nv_bfloat16S2_S2_fjLj1536ELj1ELj1ELj4ELj8ENS_18Kernel_traits_baseILj1536EfS2_S2_S2_fjLj128EEEEELb0ELb0ELb1ELb0EEEvNS_9BwdParamsE,(.L_x_6694 - _ZN10layer_norm13ln_bwd_kernelINS_13Kernel_traitsIf13__nv_bfloat16S2_S2_fjLj1536ELj1ELj1ELj4ELj8ENS_18Kernel_traits_baseILj1536EfS2_S2_S2_fjLj128EEEEELb0ELb0ELb1ELb0EEEvNS_9BwdParamsE)
        .other          _ZN10layer_norm13ln_bwd_kernelINS_13Kernel_traitsIf13__nv_bfloat16S2_S2_fjLj1536ELj1ELj1ELj4ELj8ENS_18Kernel_traits_baseILj1536EfS2_S2_S2_fjLj128EEEEELb0ELb0ELb1ELb0EEEvNS_9BwdParamsE,@"STO_CUDA_ENTRY STV_DEFAULT"
_ZN10layer_norm13ln_bwd_kernelINS_13Kernel_traitsIf13__nv_bfloat16S2_S2_fjLj1536ELj1ELj1ELj4ELj8ENS_18Kernel_traits_baseILj1536EfS2_S2_S2_fjLj128EEEEELb0ELb0ELb1ELb0EEEvNS_9BwdParamsE:
.text._ZN10layer_norm13ln_bwd_kernelINS_13Kernel_traitsIf13__nv_bfloat16S2_S2_fjLj1536ELj1ELj1ELj4ELj8ENS_18Kernel_traits_baseILj1536EfS2_S2_S2_fjLj128EEEEELb0ELb0ELb1ELb0EEEvNS_9BwdParamsE:
        /* <DEDUP_REMOVED lines=20> */
[----:B--2---:R1:W5:Y:S01]  /*0140*/  @P0 LDG.E.128 R12, desc[UR16][R6.64] ;  /* 0x00000010060c0981 */ /* 0x004362000c1e1d00 */
[C---:B---3--:R-:W-:Y:S01]  /*0150*/  @P2 IMAD.WIDE.U32 R10, R3.reuse, 0x10, R8 ;  /* 0x00000010030a2825 */ /* 0x048fe200078e0008 */
[----:B------:R-:W-:-:S04]  /*0160*/  @P2 IADD3 R3, PT, PT, R3, 0x80, RZ ;  /* 0x0000008003032810 */ /* 0x000fc80007ffe0ff */
        /* <DEDUP_REMOVED lines=40> */
.L_x_1389:
[----:B0-----:R-:W-:Y:S02]  /*03f0*/  UIMAD.WIDE UR8, UR26, 0x4, UR14 ;  /* 0x000000041a0878a5 */ /* 0x001fe4000f8e020e */
[----:B------:R-:W-:-:S04]  /*0400*/  UIMAD.WIDE UR10, UR26, 0x4, UR12 ;  /* 0x000000041a0a78a5 */ /* 0x000fc8000f8e020c */
[----:B------:R-:W-:Y:S02]  /*0410*/  MOV R52, UR8 ;  /* 0x0000000800347c02 */ /* 0x000fe40008000f00 */
[----:B------:R-:W-:Y:S01]  /*0420*/  MOV R53, UR9 ;  /* 0x0000000900357c02 */ /* 0x000fe20008000f00 */
[----:B---3--:R-:W-:-:S04]  /*0430*/  UIMAD.WIDE UR8, UR26, 0x4, UR18 ;  /* 0x000000041a0878a5 */ /* 0x008fc8000f8e0212 */
[----:B------:R-:W3:Y:S01]  /*0440*/  LDG.E R52, desc[UR16][R52.64] ;  /* 0x0000001034347981 */ /* 0x000ee2000c1e1900 */
[----:B-12-4-:R-:W-:Y:S01]  /*0450*/  MOV R48, UR10 ;  /* 0x0000000a00307c02 */ /* 0x016fe20008000f00 */
[----:B------:R-:W-:Y:S01]  /*0460*/  IMAD.U32 R51, RZ, RZ, UR9 ;  /* 0x00000009ff337e24 */ /* 0x000fe2000f8e00ff */
[----:B------:R-:W-:Y:S02]  /*0470*/  MOV R50, UR8 ;  /* 0x0000000800327c02 */ /* 0x000fe40008000f00 */
[----:B------:R-:W-:-:S04]  /*0480*/  MOV R49, UR11 ;  /* 0x0000000b00317c02 */ /* 0x000fc80008000f00 */
[----:B------:R-:W2:Y:S04]  /*0490*/  LDG.E R50, desc[UR16][R50.64] ;  /* 0x0000001032327981 */ /* 0x000ea8000c1e1900 */
[----:B------:R-:W4:Y:S01]  /*04a0*/  LDG.E R48, desc[UR16][R48.64] ;  /* 0x0000001030307981 */ /* 0x000f22000c1e1900 */
[----:B------:R-:W-:Y:S01]  /*04b0*/  BSSY.RECONVERGENT B0, `(.L_x_1348) ;  /* 0x00000e1000007945 */ /* 0x000fe20003800200 */
[----:B------:R-:W-:Y:S02]  /*04c0*/  CS2R R54, SRZ ;  /* 0x0000000000367805 */ /* 0x000fe4000001ff00 */
[----:B---3--:R-:W-:Y:S02]  /*04d0*/  R2UR UR30, R52 ;  /* 0x00000000341e72ca */ /* 0x008fe400000e0000 */
[----:B--2---:R-:W-:-:S11]  /*04e0*/  R2UR UR31, R50 ;  /* 0x00000000321f72ca */ /* 0x004fd600000e0000 */
[----:B------:R-:W-:Y:S01]  /*04f0*/  UISETP.GE.AND UP2, UPT, UR30, 0x1, UPT ;  /* 0x000000011e00788c */ /* 0x000fe2000bf46270 */
[----:B----4-:R-:W-:-:S08]  /*0500*/  R2UR UR11, R48 ;  /* 0x00000000300b72ca */ /* 0x010fd000000e0000 */
[----:B-----5:R-:W-:Y:S07]  /*0510*/  BRA.U !UP2, `(.L_x_1349) ;  /* 0x0000000d0a087547 */ /* 0x020fee000b800000 */
[----:B------:R-:W-:-:S06]  /*0520*/  UIMAD.WIDE UR8, UR26, 0x4, UR20 ;  /* 0x000000041a0878a5 */ /* 0x000fcc000f8e0214 */
[----:B------:R-:W-:Y:S02]  /*0530*/  MOV R48, UR8 ;  /* 0x0000000800307c02 */ /* 0x000fe40008000f00 */
        /* <DEDUP_REMOVED lines=16> */
[----:B0-----:R-:W-:Y:S02]  /*0640*/  MOV R49, UR8 ;  /* 0x0000000800317c02 */ /* 0x001fe40008000f00 */
[----:B------:R-:W-:Y:S02]  /*0650*/  IMAD.U32 R51, RZ, RZ, UR10 ;  /* 0x0000000aff337e24 */ /* 0x000fe4000f8e00ff */
[----:B-1----:R-:W-:-:S03]  /*0660*/  LEA.HI.SX32 R0, R49, R4, 0x1e ;  /* 0x0000000431007211 */ /* 0x002fc600078ff2ff */
        /* <DEDUP_REMOVED lines=15> */
[----:B------:R-:W-:Y:S01]  /*0760*/  VIADD R88, R88, 0x80 ;  /* 0x0000008058587836 */ /* 0x000fe20000000000 */
[----:B------:R-:W-:Y:S02]  /*0770*/  IADD3 R87, PT, PT, R87, 0x80, RZ ;  /* 0x0000008057577810 */ /* 0x000fe40007ffe0ff */
[----:B--2---:R-:W-:Y:S02]  /*0780*/  MOV R3, R50 ;  /* 0x0000003200037202 */ /* 0x004fe40000000f00 */
[--C-:B------:R-:W-:Y:S02]  /*0790*/  SHF.R.U64 R54, R50, 0x10, R51.reuse ;  /* 0x0000001032367819 */ /* 0x100fe40000001233 */
[----:B------:R-:W-:Y:S02]  /*07a0*/  MOV R55, R51 ;  /* 0x0000003300377202 */ /* 0x000fe40000000f00 */
[----:B------:R-:W-:-:S02]  /*07b0*/  SHF.R.U32.HI R57, RZ, 0x10, R51 ;  /* 0x00000010ff397819 */ /* 0x000fc40000011633 */
[C---:B---3--:R-:W-:Y:S02]  /*07c0*/  SHF.L.U32 R50, R48.reuse, 0x10, RZ ;  /* 0x0000001030327819 */ /* 0x048fe400000006ff */
[--C-:B------:R-:W-:Y:S02]  /*07d0*/  SHF.R.U64 R59, R48, 0x10, R49.reuse ;  /* 0x00000010303b7819 */ /* 0x100fe40000001231 */
[----:B------:R-:W-:Y:S02]  /*07e0*/  SHF.R.U32.HI R51, RZ, 0x10, R49 ;  /* 0x00000010ff337819 */ /* 0x000fe40000011631 */
[----:B------:R-:W-:Y:S01]  /*07f0*/  SHF.L.U32 R58, R49, 0x10, RZ ;  /* 0x00000010313a7819 */ /* 0x000fe200000006ff */
[----:B------:R-:W-:Y:S01]  /*0800*/  IMAD.U32 R49, R3, 0x10000, RZ ;  /* 0x0001000003317824 */ /* 0x000fe200078e00ff */
[----:B0-----:R-:W-:Y:S01]  /*0810*/  SHF.L.U32 R52, R59, 0x10, RZ ;  /* 0x000000103b347819 */ /* 0x001fe200000006ff */
[----:B------:R-:W-:Y:S01]  /*0820*/  FADD.FTZ R3, -R85, R50 ;  /* 0x0000003255037221 */ /* 0x000fe20000010100 */
[----:B------:R-:W-:Y:S01]  /*0830*/  SHF.L.U32 R50, R51, 0x10, RZ ;  /* 0x0000001033327819 */ /* 0x000fe200000006ff */
[-C--:B-----5:R-:W-:Y:S01]  /*0840*/  FMUL.FTZ R60, R12, R49.reuse ;  /* 0x000000310c3c7220 */ /* 0x0a0fe20000410000 */
[----:B------:R-:W-:Y:S01]  /*0850*/  SHF.L.U32 R54, R54, 0x10, RZ ;  /* 0x0000001036367819 */ /* 0x000fe200000006ff */
[----:B------:R-:W-:Y:S01]  /*0860*/  FMUL.FTZ R3, R3, UR31 ;  /* 0x0000001f03037c20 */ /* 0x000fe20008410000 */
[----:B------:R-:W-:Y:S01]  /*0870*/  FADD.FTZ R52, -R85, R52 ;  /* 0x0000003455347221 */ /* 0x000fe20000010100 */
[----:B------:R-:W-:Y:S01]  /*0880*/  SHF.L.U32 R48, R57, 0x10, RZ ;  /* 0x0000001039307819 */ /* 0x000fe200000006ff */
[----:B------:R-:W-:Y:S01]  /*0890*/  FADD.FTZ R64, -R85, R50 ;  /* 0x0000003255407221 */ /* 0x000fe20000010100 */
[----:B------:R-:W-:Y:S01]  /*08a0*/  SHF.L.U32 R55, R55, 0x10, RZ ;  /* 0x0000001037377819 */ /* 0x000fe200000006ff */
[----:B------:R-:W-:Y:S01]  /*08b0*/  FADD.FTZ R57, -R85, R58 ;  /* 0x0000003a55397221 */ /* 0x000fe20000010100 */
[----:B------:R-:W-:Y:S01]  /*08c0*/  FADD.FTZ R32, R32, R49 ;  /* 0x0000003120207221 */ /* 0x000fe20000010000 */
[----:B------:R-:W-:Y:S01]  /*08d0*/  FFMA.FTZ R44, R3, R49, R44 ;  /* 0x00000031032c7223 */ /* 0x000fe2000001002c */
[----:B------:R-:W-:Y:S01]  /*08e0*/  FMUL.FTZ R59, R13, R54 ;  /* 0x000000360d3b7220 */ /* 0x000fe20000410000 */
[----:B------:R-:W-:Y:S01]  /*08f0*/  FADD.FTZ R50, RZ, R60 ;  /* 0x0000003cff327221 */ /* 0x000fe20000010000 */
[----:B------:R-:W-:Y:S01]  /*0900*/  FMUL.FTZ R58, R52, UR31 ;  /* 0x0000001f343a7c20 */ /* 0x000fe20008410000 */
[----:B------:R-:W-:Y:S01]  /*0910*/  FFMA.FTZ R49, R3, R60, RZ ;  /* 0x0000003c03317223 */ /* 0x000fe200000100ff */
[----:B------:R-:W-:Y:S01]  /*0920*/  FMUL.FTZ R64, R64, UR31 ;  /* 0x0000001f40407c20 */ /* 0x000fe20008410000 */
[----:B------:R-:W-:Y:S01]  /*0930*/  FADD.FTZ R51, R50, R59 ;  /* 0x0000003b32337221 */ /* 0x000fe20000010000 */
[----:B------:R-:W-:Y:S01]  /*0940*/  FMUL.FTZ R57, R57, UR31 ;  /* 0x0000001f39397c20 */ /* 0x000fe20008410000 */
[----:B------:R-:W-:Y:S01]  /*0950*/  FMUL.FTZ R62, R14, R55 ;  /* 0x000000370e3e7220 */ /* 0x000fe20000410000 */
        /* <DEDUP_REMOVED lines=12> */
.L_x_1351:
[----:B------:R-:W-:Y:S05]  /*0a20*/  BSYNC.RECONVERGENT B1 ;  /* 0x0000000000017941 */ /* 0x000fea0003800200 */
.L_x_1350:
        /* <DEDUP_REMOVED lines=15> */
[--C-:B--2---:R-:W-:Y:S02]  /*0b20*/  SHF.R.U64 R67, R52, 0x10, R53.reuse ;  /* 0x0000001034437819 */ /* 0x104fe40000001235 */
[----:B------:R-:W-:Y:S02]  /*0b30*/  MOV R65, R53 ;  /* 0x0000003500417202 */ /* 0x000fe40000000f00 */
[----:B------:R-:W-:Y:S02]  /*0b40*/  SHF.R.U32.HI R66, RZ, 0x10, R53 ;  /* 0x00000010ff427819 */ /* 0x000fe40000011635 */
[----:B------:R-:W-:-:S02]  /*0b50*/  MOV R63, R52 ;  /* 0x00000034003f7202 */ /* 0x000fc40000000f00 */
[C-C-:B---3--:R-:W-:Y:S02]  /*0b60*/  SHF.R.U64 R53, R48.reuse, 0x10, R49.reuse ;  /* 0x0000001030357819 */ /* 0x148fe40000001231 */
[----:B------:R-:W-:Y:S02]  /*0b70*/  SHF.L.U32 R76, R48, 0x10, RZ ;  /* 0x00000010304c7819 */ /* 0x000fe400000006ff */
[----:B------:R-:W-:Y:S02]  /*0b80*/  SHF.R.U32.HI R74, RZ, 0x10, R49 ;  /* 0x00000010ff4a7819 */ /* 0x000fe40000011631 */
[----:B------:R-:W-:Y:S01]  /*0b90*/  SHF.L.U32 R78, R49, 0x10, RZ ;  /* 0x00000010314e7819 */ /* 0x000fe200000006ff */
[----:B------:R-:W-:Y:S01]  /*0ba0*/  IMAD.U32 R49, R63, 0x10000, RZ ;  /* 0x000100003f317824 */ /* 0x000fe200078e00ff */
[----:B0-----:R-:W-:Y:S01]  /*0bb0*/  SHF.L.U32 R50, R53, 0x10, RZ ;  /* 0x0000001035327819 */ /* 0x001fe200000006ff */
[----:B------:R-:W-:Y:S01]  /*0bc0*/  FADD.FTZ R63, -R85, R76 ;  /* 0x0000004c553f7221 */ /* 0x000fe20000010100 */
[----:B------:R-:W-:Y:S01]  /*0bd0*/  SHF.L.U32 R51, R65, 0x10, RZ ;  /* 0x0000001041337819 */ /* 0x000fe200000006ff */
[----:B------:R-:W-:Y:S01]  /*0be0*/  FADD.FTZ R65, -R85, R78 ;  /* 0x0000004e55417221 */ /* 0x000fe20000010100 */
[----:B------:R-:W-:Y:S01]  /*0bf0*/  SHF.L.U32 R52, R67, 0x10, RZ ;  /* 0x0000001043347819 */ /* 0x000fe200000006ff */
[----:B------:R-:W-:Y:S01]  /*0c00*/  FADD.FTZ R50, -R85, R50 ;  /* 0x0000003255327221 */ /* 0x000fe20000010100 */
[----:B------:R-:W-:Y:S01]  /*0c10*/  SHF.L.U32 R76, R74, 0x10, RZ ;  /* 0x000000104a4c7819 */ /* 0x000fe200000006ff */
[----:B------:R-:W-:Y:S01]  /*0c20*/  FMUL.FTZ R63, R63, UR31 ;  /* 0x0000001f3f3f7c20 */ /* 0x000fe20008410000 */
[-C--:B-----5:R-:W-:Y:S01]  /*0c30*/  FMUL.FTZ R74, R16, R49.reuse ;  /* 0x00000031104a7220 */ /* 0x0a0fe20000410000 */
[----:B------:R-:W-:Y:S01]  /*0c40*/  SHF.L.U32 R48, R66, 0x10, RZ ;  /* 0x0000001042307819 */ /* 0x000fe200000006ff */
[----:B------:R-:W-:Y:S01]  /*0c50*/  FMUL.FTZ R66, R50, UR31 ;  /* 0x0000001f32427c20 */ /* 0x000fe20008410000 */
[----:B------:R-:W-:Y:S01]  /*0c60*/  FMUL.FTZ R65, R65, UR31 ;  /* 0x0000001f41417c20 */ /* 0x000fe20008410000 */
[----:B------:R-:W-:Y:S01]  /*0c70*/  FADD.FTZ R28, R28, R49 ;  /* 0x000000311c1c7221 */ /* 0x000fe20000010000 */
[----:B------:R-:W-:Y:S01]  /*0c80*/  FFMA.FTZ R40, R63, R49, R40 ;  /* 0x000000313f287223 */ /* 0x000fe20000010028 */
[----:B------:R-:W-:Y:S01]  /*0c90*/  FMUL.FTZ R67, R17, R52 ;  /* 0x0000003411437220 */ /* 0x000fe20000410000 */
[----:B------:R-:W-:Y:S01]  /*0ca0*/  FADD.FTZ R78, -R85, R76 ;  /* 0x0000004c554e7221 */ /* 0x000fe20000010100 */
[----:B------:R-:W-:Y:S01]  /*0cb0*/  FADD.FTZ R50, R55, R74 ;  /* 0x0000004a37327221 */ /* 0x000fe20000010000 */
[----:B------:R-:W-:Y:S01]  /*0cc0*/  FFMA.FTZ R49, R63, R74, R54 ;  /* 0x0000004a3f317223 */ /* 0x000fe20000010036 */
[----:B------:R-:W-:Y:S01]  /*0cd0*/  FADD.FTZ R30, R30, R51 ;  /* 0x000000331e1e7221 */ /* 0x000fe20000010000 */
[-C--:B------:R-:W-:Y:S01]  /*0ce0*/  FFMA.FTZ R42, R65, R51.reuse, R42 ;  /* 0x00000033412a7223 */ /* 0x080fe2000001002a */
[----:B------:R-:W-:Y:S01]  /*0cf0*/  FMUL.FTZ R76, R18, R51 ;  /* 0x00000033124c7220 */ /* 0x000fe20000410000 */
[----:B------:R-:W-:Y:S01]  /*0d00*/  FMUL.FTZ R78, R78, UR31 ;  /* 0x0000001f4e4e7c20 */ /* 0x000fe20008410000 */
        /* <DEDUP_REMOVED lines=11> */
.L_x_1353:
[----:B------:R-:W-:Y:S05]  /*0dc0*/  BSYNC.RECONVERGENT B1 ;  /* 0x0000000000017941 */ /* 0x000fea0003800200 */
.L_x_1352:
        /* <DEDUP_REMOVED lines=12> */
[C---:B--2---:R-:W-:Y:S02]  /*0e90*/  SHF.R.U64 R77, R48.reuse, 0x10, R49 ;  /* 0x00000010304d7819 */ /* 0x044fe40000001231 */
[----:B------:R-:W-:Y:S02]  /*0ea0*/  SHF.L.U32 R80, R48, 0x10, RZ ;  /* 0x0000001030507819 */ /* 0x000fe400000006ff */
[----:B---3--:R-:W-:Y:S02]  /*0eb0*/  MOV R48, R52 ;  /* 0x0000003400307202 */ /* 0x008fe40000000f00 */
[----:B------:R-:W-:Y:S02]  /*0ec0*/  SHF.R.U64 R83, R52, 0x10, R53 ;  /* 0x0000001034537819 */ /* 0x000fe40000001235 */
[----:B------:R-:W-:Y:S02]  /*0ed0*/  SHF.L.U32 R52, R77, 0x10, RZ ;  /* 0x000000104d347819 */ /* 0x000fe400000006ff */
[----:B------:R-:W-:-:S02]  /*0ee0*/  SHF.R.U32.HI R86, RZ, 0x10, R49 ;  /* 0x00000010ff567819 */ /* 0x000fc40000011631 */
[----:B------:R-:W-:Y:S01]  /*0ef0*/  SHF.L.U32 R82, R49, 0x10, RZ ;  /* 0x0000001031527819 */ /* 0x000fe200000006ff */
[C---:B------:R-:W-:Y:S01]  /*0f00*/  FADD.FTZ R52, -R85.reuse, R52 ;  /* 0x0000003455347221 */ /* 0x040fe20000010100 */
[----:B------:R-:W-:Y:S01]  /*0f10*/  SHF.L.U32 R49, R48, 0x10, RZ ;  /* 0x0000001030317819 */ /* 0x000fe200000006ff */
[C---:B------:R-:W-:Y:S01]  /*0f20*/  FADD.FTZ R77, -R85.reuse, R80 ;  /* 0x00000050554d7221 */ /* 0x040fe20000010100 */
[----:B------:R-:W-:Y:S01]  /*0f30*/  MOV R79, R53 ;  /* 0x00000035004f7202 */ /* 0x000fe20000000f00 */
[----:B------:R-:W-:Y:S01]  /*0f40*/  FADD.FTZ R81, -R85, R82 ;  /* 0x0000005255517221 */ /* 0x000fe20000010100 */
[----:B------:R-:W-:Y:S01]  /*0f50*/  SHF.L.U32 R48, R83, 0x10, RZ ;  /* 0x0000001053307819 */ /* 0x000fe200000006ff */
[----:B------:R-:W-:Y:S01]  /*0f60*/  FMUL.FTZ R80, R52, UR31 ;  /* 0x0000001f34507c20 */ /* 0x000fe20008410000 */
[----:B------:R-:W-:Y:S01]  /*0f70*/  FMUL.FTZ R77, R77, UR31 ;  /* 0x0000001f4d4d7c20 */ /* 0x000fe20008410000 */
[-C--:B-----5:R-:W-:Y:S01]  /*0f80*/  FMUL.FTZ R82, R20, R49.reuse ;  /* 0x0000003114527220 */ /* 0x0a0fe20000410000 */
[----:B0-----:R-:W-:Y:S01]  /*0f90*/  SHF.L.U32 R51, R79, 0x10, RZ ;  /* 0x000000104f337819 */ /* 0x001fe200000006ff */
[----:B------:R-:W-:Y:S01]  /*0fa0*/  FADD.FTZ R25, R25, R48 ;  /* 0x0000003019197221 */ /* 0x000fe20000010000 */
[-C--:B------:R-:W-:Y:S01]  /*0fb0*/  FFMA.FTZ R37, R80, R48.reuse, R37 ;  /* 0x0000003050257223 */ /* 0x080fe20000010025 */
[----:B------:R-:W-:Y:S01]  /*0fc0*/  FMUL.FTZ R79, R21, R48 ;  /* 0x00000030154f7220 */ /* 0x000fe20000410000 */
[----:B------:R-:W-:Y:S01]  /*0fd0*/  FMUL.FTZ R81, R81, UR31 ;  /* 0x0000001f51517c20 */ /* 0x000fe20008410000 */
[----:B------:R-:W-:Y:S01]  /*0fe0*/  SHF.R.U32.HI R88, RZ, 0x10, R53 ;  /* 0x00000010ff587819 */ /* 0x000fe20000011635 */
[----:B------:R-:W-:Y:S01]  /*0ff0*/  FADD.FTZ R24, R24, R49 ;  /* 0x0000003118187221 */ /* 0x000fe20000010000 */
[----:B------:R-:W-:Y:S01]  /*1000*/  FFMA.FTZ R36, R77, R49, R36 ;  /* 0x000000314d247223 */ /* 0x000fe20000010024 */
[----:B------:R-:W-:Y:S01]  /*1010*/  FADD.FTZ R48, R55, R82 ;  /* 0x0000005237307221 */ /* 0x000fe20000010000 */
[----:B------:R-:W-:-:S02]  /*1020*/  IMAD.U32 R86, R86, 0x10000, RZ ;  /* 0x0001000056567824 */ /* 0x000fc400078e00ff */
[----:B------:R-:W-:Y:S01]  /*1030*/  FFMA.FTZ R49, R77, R82, R54 ;  /* 0x000000524d317223 */ /* 0x000fe20000010036 */
[----:B------:R-:W-:Y:S01]  /*1040*/  FADD.FTZ R26, R26, R51 ;  /* 0x000000331a1a7221 */ /* 0x000fe20000010000 */
[-C--:B------:R-:W-:Y:S01]  /*1050*/  FFMA.FTZ R38, R81, R51.reuse, R38 ;  /* 0x0000003351267223 */ /* 0x080fe20000010026 */
[----:B------:R-:W-:Y:S01]  /*1060*/  FMUL.FTZ R84, R22, R51 ;  /* 0x0000003316547220 */ /* 0x000fe20000410000 */
[----:B------:R-:W-:Y:S01]  /*1070*/  SHF.L.U32 R88, R88, 0x10, RZ ;  /* 0x0000001058587819 */ /* 0x000fe200000006ff */
[----:B------:R-:W-:Y:S01]  /*1080*/  FADD.FTZ R51, R48, R79 ;  /* 0x0000004f30337221 */ /* 0x000fe20000010000 */
[----:B------:R-:W-:Y:S01]  /*1090*/  FADD.FTZ R86, -R85, R86 ;  /* 0x0000005655567221 */ /* 0x000fe20000010100 */
[----:B------:R-:W-:Y:S02]  /*10a0*/  FFMA.FTZ R48, R80, R79, R49 ;  /* 0x0000004f50307223 */ /* 0x000fe40000010031 */
        /* <DEDUP_REMOVED lines=9> */
.L_x_1349:
        /* <DEDUP_REMOVED lines=16> */
[----:B0-----:R-:W-:-:S04]  /*1240*/  @P0 IMAD.WIDE.U32 R52, R85, 0x8, R52 ;  /* 0x0000000855340825 */ /* 0x001fc800078e0034 */
[----:B------:R-:W-:Y:S01]  /*1250*/  @P0 VIADD R85, R85, 0x80 ;  /* 0x0000008055550836 */ /* 0x000fe20000000000 */
[----:B------:R0:W5:Y:S03]  /*1260*/  @P0 LDG.E.64 R70, desc[UR16][R52.64] ;  /* 0x0000001034460981 */ /* 0x000166000c1e1b00 */
[C---:B-1----:R-:W-:Y:S01]  /*1270*/  @P1 IMAD.WIDE.U32 R50, R85.reuse, 0x8, R50 ;  /* 0x0000000855321825 */ /* 0x042fe200078e0032 */
[----:B------:R-:W-:-:S04]  /*1280*/  @P1 IADD3 R85, PT, PT, R85, 0x80, RZ ;  /* 0x0000008055551810 */ /* 0x000fc80007ffe0ff */
[----:B------:R0:W5:Y:S01]  /*1290*/  @P1 LDG.E.64 R68, desc[UR16][R50.64] ;  /* 0x0000001032441981 */ /* 0x000162000c1e1b00 */
[----:B--2---:R-:W-:-:S05]  /*12a0*/  @P2 IMAD.WIDE.U32 R48, R85, 0x8, R48 ;  /* 0x0000000855302825 */ /* 0x004fca00078e0030 */
[----:B------:R0:W5:Y:S02]  /*12b0*/  @P2 LDG.E.64 R72, desc[UR16][R48.64] ;  /* 0x0000001030482981 */ /* 0x000164000c1e1b00 */
.L_x_1354:
[----:B------:R-:W-:Y:S05]  /*12c0*/  BSYNC.RECONVERGENT B0 ;  /* 0x0000000000007941 */ /* 0x000fea0003800200 */
.L_x_1348:
        /* <DEDUP_REMOVED lines=31> */
.L_x_1356:
[----:B------:R-:W-:Y:S05]  /*14c0*/  BSYNC.RECONVERGENT B0 ;  /* 0x0000000000007941 */ /* 0x000fea0003800200 */
.L_x_1355:
        /* <DEDUP_REMOVED lines=48> */
[----:B------:R-:W-:-:S07]  /*17d0*/  F2FP.BF16.F32.PACK_AB R5, RZ, R5 ;  /* 0x00000005ff05723e */ /* 0x000fce00000010ff */
.L_x_1361:
        /* <DEDUP_REMOVED lines=8> */
.L_x_1362:
        /* <DEDUP_REMOVED lines=8> */
.L_x_1363:
[----:B------:R-:W-:Y:S05]  /*18e0*/  BRA.U !UP3, `(.L_x_1364) ;  /* 0x000000050bf87547 */ /* 0x000fea000b800000 */
[----:B------:R-:W-:Y:S01]  /*18f0*/  FFMA.FTZ R8, R64, UR7, R52 ;  /* 0x0000000740087c23 */ /* 0x000fe20008010034 */
[----:B------:R-:W-:-:S03]  /*1900*/  ISETP.LT.AND P2, PT, RZ, UR30, PT ;  /* 0x0000001eff007c0c */ /* 0x000fc6000bf41270 */
[----:B------:R-:W-:-:S04]  /*1910*/  FADD.FTZ R8, R61, -R8 ;  /* 0x800000083d087221 */ /* 0x000fc80000010000 */
[----:B------:R-:W-:-:S05]  /*1920*/  FMUL.FTZ R8, R8, UR31 ;  /* 0x0000001f08087c20 */ /* 0x000fca0008410000 */
[----:B------:R-:W-:-:S05]  /*1930*/  FSEL R8, R8, RZ, P2 ;  /* 0x000000ff08087208 */ /* 0x000fca0001000000 */
[----:B------:R-:W-:-:S05]  /*1940*/  FMUL.FTZ R8, R8, UR27 ;  /* 0x0000001b08087c20 */ /* 0x000fca0008410000 */
[----:B------:R-:W-:Y:S01]  /*1950*/  F2FP.BF16.F32.PACK_AB R8, RZ, R8 ;  /* 0x00000008ff08723e */ /* 0x000fe200000010ff */
[----:B------:R-:W-:Y:S06]  /*1960*/  BRA `(.L_x_1364) ;  /* 0x0000000400d87947 */ /* 0x000fec0003800000 */
.L_x_1360:
        /* <DEDUP_REMOVED lines=10> */
[----:B------:R-:W-:Y:S01]  /*1a10*/  FMUL.FTZ R10, R10, UR31 ;  /* 0x0000001f0a0a7c20 */ /* 0x000fe20008410000 */
[----:B------:R-:W-:Y:S01]  /*1a20*/  FMUL.FTZ R11, R11, UR31 ;  /* 0x0000001f0b0b7c20 */ /* 0x000fe20008410000 */
[----:B------:R-:W-:Y:S01]  /*1a30*/  ISETP.LT.AND P2, PT, RZ, UR30, PT ;  /* 0x0000001eff007c0c */ /* 0x000fe2000bf41270 */
[----:B------:R-:W-:-:S03]  /*1a40*/  FFMA.FTZ R54, R64, UR7, R52 ;  /* 0x0000000740367c23 */ /* 0x000fc60008010034 */
[----:B------:R-:W-:Y:S01]  /*1a50*/  FSEL R48, R9, RZ, P2 ;  /* 0x000000ff09307208 */ /* 0x000fe20001000000 */
[----:B------:R-:W-:Y:S01]  /*1a60*/  FADD.FTZ R54, R61, -R54 ;  /* 0x800000363d367221 */ /* 0x000fe20000010000 */
[----:B------:R-:W-:Y:S02]  /*1a70*/  FSEL R49, R10, RZ, P2 ;  /* 0x000000ff0a317208 */ /* 0x000fe40001000000 */
[----:B------:R-:W-:Y:S01]  /*1a80*/  FSEL R50, R11, RZ, P2 ;  /* 0x000000ff0b327208 */ /* 0x000fe20001000000 */
[----:B0-----:R-:W-:Y:S01]  /*1a90*/  @P1 FMUL.FTZ R9, R48, UR8 ;  /* 0x0000000830091c20 */ /* 0x001fe20008410000 */
[----:B------:R-:W-:Y:S01]  /*1aa0*/  FMUL.FTZ R51, R54, UR31 ;  /* 0x0000001f36337c20 */ /* 0x000fe20008410000 */
[----:B-1----:R-:W-:Y:S02]  /*1ab0*/  @P1 FMUL.FTZ R10, R49, UR9 ;  /* 0x00000009310a1c20 */ /* 0x002fe40008410000 */
[----:B--2---:R-:W-:Y:S01]  /*1ac0*/  @P1 FMUL.FTZ R11, R50, UR10 ;  /* 0x0000000a320b1c20 */ /* 0x004fe20008410000 */
[----:B------:R-:W-:-:S02]  /*1ad0*/  @P1 F2FP.BF16.F32.PACK_AB R9, RZ, R9 ;  /* 0x00000009ff09123e */ /* 0x000fc400000010ff */
[----:B------:R-:W-:Y:S02]  /*1ae0*/  @P1 F2FP.BF16.F32.PACK_AB R10, RZ, R10 ;  /* 0x0000000aff0a123e */ /* 0x000fe400000010ff */
[----:B------:R-:W-:Y:S02]  /*1af0*/  @P1 F2FP.BF16.F32.PACK_AB R11, RZ, R11 ;  /* 0x0000000bff0b123e */ /* 0x000fe400000010ff */
[----:B------:R-:W-:Y:S02]  /*1b00*/  FSEL R51, R51, RZ, P2 ;  /* 0x000000ff33337208 */ /* 0x000fe40001000000 */
[----:B------:R-:W-:Y:S02]  /*1b10*/  @P1 PRMT R5, R9, 0x7610, R5 ;  /* 0x0000761009051816 */ /* 0x000fe40000000005 */
[----:B------:R-:W-:Y:S02]  /*1b20*/  @P1 PRMT R6, R10, 0x7610, R6 ;  /* 0x000076100a061816 */ /* 0x000fe40000000006 */
[----:B------:R-:W-:-:S02]  /*1b30*/  @P1 PRMT R7, R11, 0x7610, R7 ;  /* 0x000076100b071816 */ /* 0x000fc40000000007 */
[----:B------:R-:W-:Y:S02]  /*1b40*/  F2FP.BF16.F32.PACK_AB R9, RZ, R48 ;  /* 0x00000030ff09723e */ /* 0x000fe400000010ff */
[----:B------:R-:W-:Y:S02]  /*1b50*/  F2FP.BF16.F32.PACK_AB R10, RZ, R49 ;  /* 0x00000031ff0a723e */ /* 0x000fe400000010ff */
[----:B------:R-:W-:Y:S02]  /*1b60*/  F2FP.BF16.F32.PACK_AB R11, RZ, R50 ;  /* 0x00000032ff0b723e */ /* 0x000fe400000010ff */
[----:B------:R-:W-:Y:S01]  /*1b70*/  F2FP.BF16.F32.PACK_AB R56, RZ, R51 ;  /* 0x00000033ff38723e */ /* 0x000fe200000010ff */
[----:B------:R-:W-:Y:S06]  /*1b80*/  BRA.U !UP3, `(.L_x_1364) ;  /* 0x000000050b507547 */ /* 0x000fec000b800000 */
[----:B------:R-:W-:-:S05]  /*1b90*/  FMUL.FTZ R8, R51, UR27 ;  /* 0x0000001b33087c20 */ /* 0x000fca0008410000 */
[----:B------:R-:W-:Y:S01]  /*1ba0*/  F2FP.BF16.F32.PACK_AB R8, RZ, R8 ;  /* 0x00000008ff08723e */ /* 0x000fe200000010ff */
[----:B------:R-:W-:Y:S06]  /*1bb0*/  BRA `(.L_x_1364) ;  /* 0x0000000400447947 */ /* 0x000fec0003800000 */
.L_x_1359:
        /* <DEDUP_REMOVED lines=16> */
[----:B------:R-:W-:Y:S02]  /*1cc0*/  SHF.L.U32 R49, R49, 0x10, RZ ;  /* 0x0000001031317819 */ /* 0x000fe400000006ff */
[----:B0-----:R-:W-:Y:S01]  /*1cd0*/  @P1 FMUL.FTZ R48, R48, UR8 ;  /* 0x0000000830301c20 */ /* 0x001fe20008410000 */
[----:B------:R-:W-:Y:S02]  /*1ce0*/  @P2 FADD.FTZ R51, R62, -R51 ;  /* 0x800000333e332221 */ /* 0x000fe40000010000 */
[----:B------:R-:W-:-:S02]  /*1cf0*/  @P2 FFMA.FTZ R49, R54, UR31, R49 ;  /* 0x0000001f36312c23 */ /* 0x000fc40008010031 */
[----:B------:R-:W-:Y:S01]  /*1d00*/  @P2 FFMA.FTZ R50, R51, UR31, R50 ;  /* 0x0000001f33322c23 */ /* 0x000fe20008010032 */
[----:B------:R-:W-:Y:S01]  /*1d10*/  @P1 F2FP.BF16.F32.PACK_AB R48, RZ, R48 ;  /* 0x00000030ff30123e */ /* 0x000fe200000010ff */
[----:B-1----:R-:W-:Y:S02]  /*1d20*/  @P1 FMUL.FTZ R49, R49, UR9 ;  /* 0x0000000931311c20 */ /* 0x002fe40008410000 */
[----:B--2---:R-:W-:Y:S01]  /*1d30*/  @P1 FMUL.FTZ R50, R50, UR10 ;  /* 0x0000000a32321c20 */ /* 0x004fe20008410000 */
[----:B------:R-:W-:Y:S02]  /*1d40*/  @P1 PRMT R5, R48, 0x7610, R5 ;  /* 0x0000761030051816 */ /* 0x000fe40000000005 */
[----:B------:R-:W-:Y:S02]  /*1d50*/  @P1 F2FP.BF16.F32.PACK_AB R49, RZ, R49 ;  /* 0x00000031ff31123e */ /* 0x000fe400000010ff */
[----:B------:R-:W-:Y:S02]  /*1d60*/  @P1 F2FP.BF16.F32.PACK_AB R50, RZ, R50 ;  /* 0x00000032ff32123e */ /* 0x000fe400000010ff */
[----:B------:R-:W-:-:S02]  /*1d70*/  @P1 PRMT R6, R49, 0x7610, R6 ;  /* 0x0000761031061816 */ /* 0x000fc40000000006 */
        /* <DEDUP_REMOVED lines=8> */
[----:B------:R-:W-:Y:S01]  /*1e00*/  F2FP.BF16.F32.PACK_AB R8, RZ, R8 ;  /* 0x00000008ff08723e */ /* 0x000fe200000010ff */
[----:B------:R-:W-:Y:S06]  /*1e10*/  BRA `(.L_x_1364) ;  /* 0x0000000000ac7947 */ /* 0x000fec0003800000 */
.L_x_1365:
[----:B------:R-:W-:Y:S01]  /*1e20*/  PLOP3.LUT P3, PT, PT, PT, UP2, 0x80, 0x8 ;  /* 0x000000000008781c */ /* 0x000fe20003f6f028 */
[----:B------:R-:W0:Y:S01]  /*1e30*/  @UP3 LDCU UR8, c[0x0][0x40c] ;  /* 0x00008180ff0837ac */ /* 0x000e220008000800 */
[----:B------:R-:W-:Y:S02]  /*1e40*/  ISETP.LT.AND P2, PT, RZ, UR30, PT ;  /* 0x0000001eff007c0c */ /* 0x000fe4000bf41270 */
[C-C-:B-----5:R-:W-:Y:S01]  /*1e50*/  SHF.R.U64 R10, R70.reuse, 0x10, R71.reuse ;  /* 0x00000010460a7819 */ /* 0x160fe20000001247 */
[----:B------:R-:W1:Y:S01]  /*1e60*/  @UP3 LDCU UR9, c[0x0][0x40c] ;  /* 0x00008180ff0937ac */ /* 0x000e620008000800 */
[----:B------:R-:W-:Y:S02]  /*1e70*/  SHF.L.U32 R11, R70, 0x10, RZ ;  /* 0x00000010460b7819 */ /* 0x000fe400000006ff */
[----:B------:R-:W-:Y:S01]  /*1e80*/  SHF.R.U32.HI R48, RZ, 0x10, R71 ;  /* 0x00000010ff307819 */ /* 0x000fe20000011647 */
        /* <DEDUP_REMOVED lines=13> */
[----:B------:R-:W-:Y:S01]  /*1f60*/  @P2 FADD.FTZ R51, R61, -R56 ;  /* 0x800000383d332221 */ /* 0x000fe20000010000 */
[----:B------:R-:W-:Y:S01]  /*1f70*/  @P2 FFMA.FTZ R10, R49, UR31, R10 ;  /* 0x0000001f310a2c23 */ /* 0x000fe2000801000a */
[----:B------:R-:W-:Y:S01]  /*1f80*/  @P2 FFMA.FTZ R9, R54, UR31, R9 ;  /* 0x0000001f36092c23 */ /* 0x000fe20008010009 */
[----:B0-----:R-:W-:Y:S01]  /*1f90*/  @P1 FMUL.FTZ R49, R11, UR8 ;  /* 0x000000080b311c20 */ /* 0x001fe20008410000 */
[----:B------:R-:W-:Y:S01]  /*1fa0*/  @P2 FFMA.FTZ R48, R51, UR31, R48 ;  /* 0x0000001f33302c23 */ /* 0x000fe20008010030 */
[----:B-1----:R-:W-:Y:S01]  /*1fb0*/  @P1 FMUL.FTZ R50, R10, UR9 ;  /* 0x000000090a321c20 */ /* 0x002fe20008410000 */
[----:B--2---:R-:W-:Y:S01]  /*1fc0*/  @P1 FMUL.FTZ R51, R9, UR10 ;  /* 0x0000000a09331c20 */ /* 0x004fe20008410000 */
[----:B------:R-:W-:Y:S01]  /*1fd0*/  F2FP.BF16.F32.PACK_AB R11, RZ, R11 ;  /* 0x0000000bff0b723e */ /* 0x000fe200000010ff */
[----:B---3--:R-:W-:Y:S01]  /*1fe0*/  @P1 FMUL.FTZ R54, R48, UR11 ;  /* 0x0000000b30361c20 */ /* 0x008fe20008410000 */
[----:B------:R-:W-:-:S02]  /*1ff0*/  @P1 F2FP.BF16.F32.PACK_AB R49, RZ, R49 ;  /* 0x00000031ff31123e */ /* 0x000fc400000010ff */
[----:B------:R-:W-:Y:S02]  /*2000*/  @P1 F2FP.BF16.F32.PACK_AB R50, RZ, R50 ;  /* 0x00000032ff32123e */ /* 0x000fe400000010ff */
[----:B------:R-:W-:Y:S02]  /*2010*/  @P1 PRMT R5, R49, 0x7610, R5 ;  /* 0x0000761031051816 */ /* 0x000fe40000000005 */
[----:B------:R-:W-:Y:S02]  /*2020*/  @P1 F2FP.BF16.F32.PACK_AB R51, RZ, R51 ;  /* 0x00000033ff33123e */ /* 0x000fe400000010ff */
[----:B------:R-:W-:Y:S02]  /*2030*/  @P1 F2FP.BF16.F32.PACK_AB R54, RZ, R54 ;  /* 0x00000036ff36123e */ /* 0x000fe400000010ff */
[----:B------:R-:W-:Y:S02]  /*2040*/  F2FP.BF16.F32.PACK_AB R49, RZ, R9 ;  /* 0x00000009ff31723e */ /* 0x000fe400000010ff */
[----:B------:R-:W-:-:S02]  /*2050*/  F2FP.BF16.F32.PACK_AB R48, RZ, R48 ;  /* 0x00000030ff30723e */ /* 0x000fc400000010ff */
[----:B------:R-:W-:Y:S02]  /*2060*/  PRMT R9, R11, 0x7610, R9 ;  /* 0x000076100b097816 */ /* 0x000fe40000000009 */
[----:B------:R-:W-:Y:S02]  /*2070*/  @P1 PRMT R6, R50, 0x7610, R6 ;  /* 0x0000761032061816 */ /* 0x000fe40000000006 */
[----:B------:R-:W-:Y:S02]  /*2080*/  @P1 PRMT R7, R51, 0x7610, R7 ;  /* 0x0000761033071816 */ /* 0x000fe40000000007 */
[----:B------:R-:W-:Y:S02]  /*2090*/  @P1 PRMT R8, R54, 0x7610, R8 ;  /* 0x0000761036081816 */ /* 0x000fe40000000008 */
[----:B------:R-:W-:Y:S02]  /*20a0*/  F2FP.BF16.F32.PACK_AB R10, RZ, R10 ;  /* 0x0000000aff0a723e */ /* 0x000fe400000010ff */
[----:B------:R-:W-:-:S02]  /*20b0*/  PRMT R11, R49, 0x7610, R11 ;  /* 0x00007610310b7816 */ /* 0x000fc4000000000b */
[----:B------:R-:W-:-:S07]  /*20c0*/  PRMT R56, R48, 0x7610, R56 ;  /* 0x0000761030387816 */ /* 0x000fce0000000038 */
.L_x_1364:
        /* <DEDUP_REMOVED lines=11> */
.L_x_1366:
        /* <DEDUP_REMOVED lines=9> */
.L_x_1367:
[----:B------:R-:W-:Y:S02]  /*2210*/  IADD3 R0, PT, PT, R0, 0x80, RZ ;  /* 0x0000008000007810 */ /* 0x000fe40007ffe0ff */
[----:B------:R-:W-:-:S07]  /*2220*/  IADD3 R53, PT, PT, R53, 0x80, RZ ;  /* 0x0000008035357810 */ /* 0x000fce0007ffe0ff */
.L_x_1358:
[----:B------:R-:W-:Y:S05]  /*2230*/  BSYNC.RECONVERGENT B0 ;  /* 0x0000000000007941 */ /* 0x000fea0003800200 */
.L_x_1357:
        /* <DEDUP_REMOVED lines=11> */
[C---:B-----5:R-:W-:Y:S01]  /*22f0*/  SHF.R.U64 R10, R68.reuse, 0x10, R69 ;  /* 0x00000010440a7819 */ /* 0x060fe20000001245 */
[----:B------:R-:W-:Y:S01]  /*2300*/  IMAD.U32 R11, R68, 0x10000, RZ ;  /* 0x00010000440b7824 */ /* 0x000fe200078e00ff */
[----:B------:R-:W-:Y:S01]  /*2310*/  SHF.L.U32 R9, R69, 0x10, RZ ;  /* 0x0000001045097819 */ /* 0x000fe200000006ff */
[----:B------:R-:W3:Y:S01]  /*2320*/  @UP3 LDCU UR9, c[0x0][0x40c] ;  /* 0x00008180ff0937ac */ /* 0x000ee20008000800 */
[----:B------:R-:W-:Y:S01]  /*2330*/  SHF.L.U32 R10, R10, 0x10, RZ ;  /* 0x000000100a0a7819 */ /* 0x000fe200000006ff */
[----:B------:R-:W4:Y:S06]  /*2340*/  @UP3 LDCU UR10, c[0x0][0x40c] ;  /* 0x00008180ff0a37ac */ /* 0x000f2c0008000800 */
[--C-:B01----:R-:W-:Y:S01]  /*2350*/  @P3 FFMA.FTZ R49, R63, UR7, R52.reuse ;  /* 0x000000073f313c23 */ /* 0x103fe20008010034 */
        /* <DEDUP_REMOVED lines=9> */
[----:B------:R-:W-:Y:S01]  /*23f0*/  SHF.R.U32.HI R48, RZ, 0x10, R69 ;  /* 0x00000010ff307819 */ /* 0x000fe20000011645 */
[----:B------:R-:W-:Y:S01]  /*2400*/  @P3 FFMA.FTZ R9, R50, UR31, R9 ;  /* 0x0000001f32093c23 */ /* 0x000fe20008010009 */
[----:B--2---:R-:W-:Y:S01]  /*2410*/  @P1 FMUL.FTZ R49, R11, UR8 ;  /* 0x000000080b311c20 */ /* 0x004fe20008410000 */
[----:B---3--:R-:W-:Y:S01]  /*2420*/  @P1 FMUL.FTZ R50, R10, UR9 ;  /* 0x000000090a321c20 */ /* 0x008fe20008410000 */
[----:B------:R-:W-:Y:S01]  /*2430*/  SHF.L.U32 R48, R48, 0x10, RZ ;  /* 0x0000001030307819 */ /* 0x000fe200000006ff */
[----:B----4-:R-:W-:Y:S01]  /*2440*/  @P1 FMUL.FTZ R51, R9, UR10 ;  /* 0x0000000a09331c20 */ /* 0x010fe20008410000 */
[----:B------:R-:W-:-:S02]  /*2450*/  F2FP.BF16.F32.PACK_AB R11, RZ, R11 ;  /* 0x0000000bff0b723e */ /* 0x000fc400000010ff */
[----:B------:R-:W-:Y:S01]  /*2460*/  @P1 F2FP.BF16.F32.PACK_AB R49, RZ, R49 ;  /* 0x00000031ff31123e */ /* 0x000fe200000010ff */
[----:B------:R-:W-:Y:S01]  /*2470*/  @P3 FFMA.FTZ R48, R55, UR31, R48 ;  /* 0x0000001f37303c23 */ /* 0x000fe20008010030 */
[----:B------:R-:W-:Y:S02]  /*2480*/  @P1 F2FP.BF16.F32.PACK_AB R50, RZ, R50 ;  /* 0x00000032ff32123e */ /* 0x000fe400000010ff */
[----:B------:R-:W-:Y:S02]  /*2490*/  @P1 PRMT R5, R49, 0x7610, R5 ;  /* 0x0000761031051816 */ /* 0x000fe40000000005 */
[----:B------:R-:W-:Y:S02]  /*24a0*/  @P1 F2FP.BF16.F32.PACK_AB R51, RZ, R51 ;  /* 0x00000033ff33123e */ /* 0x000fe400000010ff */
[----:B------:R-:W-:Y:S02]  /*24b0*/  F2FP.BF16.F32.PACK_AB R49, RZ, R9 ;  /* 0x00000009ff31723e */ /* 0x000fe400000010ff */
[----:B------:R-:W-:-:S02]  /*24c0*/  PRMT R9, R11, 0x7610, R9 ;  /* 0x000076100b097816 */ /* 0x000fc40000000009 */
[----:B------:R-:W-:Y:S02]  /*24d0*/  @P1 PRMT R6, R50, 0x7610, R6 ;  /* 0x0000761032061816 */ /* 0x000fe40000000006 */
[----:B------:R-:W-:Y:S02]  /*24e0*/  @P1 PRMT R7, R51, 0x7610, R7 ;  /* 0x0000761033071816 */ /* 0x000fe40000000007 */
[----:B------:R-:W-:Y:S02]  /*24f0*/  F2FP.BF16.F32.PACK_AB R10, RZ, R10 ;  /* 0x0000000aff0a723e */ /* 0x000fe400000010ff */
[----:B------:R-:W-:Y:S02]  /*2500*/  F2FP.BF16.F32.PACK_AB R56, RZ, R48 ;  /* 0x00000030ff38723e */ /* 0x000fe400000010ff */
[----:B------:R-:W-:Y:S01]  /*2510*/  PRMT R11, R49, 0x7610, R11 ;  /* 0x00007610310b7816 */ /* 0x000fe2000000000b */
[----:B------:R-:W-:Y:S06]  /*2520*/  BRA.U !UP3, `(.L_x_1372) ;  /* 0x000000050bbc7547 */ /* 0x000fec000b800000 */
[----:B------:R-:W-:-:S05]  /*2530*/  FMUL.FTZ R48, R48, UR27 ;  /* 0x0000001b30307c20 */ /* 0x000fca0008410000 */
[----:B------:R-:W-:-:S04]  /*2540*/  F2FP.BF16.F32.PACK_AB R48, RZ, R48 ;  /* 0x00000030ff30723e */ /* 0x000fc800000010ff */
[----:B------:R-:W-:Y:S01]  /*2550*/  PRMT R8, R48, 0x7610, R8 ;  /* 0x0000761030087816 */ /* 0x000fe20000000008 */
[----:B------:R-:W-:Y:S06]  /*2560*/  BRA `(.L_x_1372) ;  /* 0x0000000400ac7947 */ /* 0x000fec0003800000 */
.L_x_1371:
[----:B------:R-:W-:Y:S01]  /*2570*/  ISETP.LT.AND P3, PT, RZ, UR30, PT ;  /* 0x0000001eff007c0c */ /* 0x000fe2000bf61270 */
[----:B------:R-:W2:Y:S01]  /*2580*/  @UP3 LDCU UR8, c[0x0][0x40c] ;  /* 0x00008180ff0837ac */ /* 0x000ea20008000800 */
[C---:B01---5:R-:W-:Y:S02]  /*2590*/  SHF.L.U32 R48, R68.reuse, 0x10, RZ ;  /* 0x0000001044307819 */ /* 0x063fe400000006ff */
        /* <DEDUP_REMOVED lines=10> */
[----:B------:R-:W-:Y:S02]  /*2640*/  SHF.L.U32 R49, R50, 0x10, RZ ;  /* 0x0000001032317819 */ /* 0x000fe400000006ff */
[----:B------:R-:W-:Y:S01]  /*2650*/  SHF.L.U32 R50, R69, 0x10, RZ ;  /* 0x0000001045327819 */ /* 0x000fe200000006ff */
[----:B--2---:R-:W-:Y:S02]  /*2660*/  @P1 FMUL.FTZ R48, R48, UR8 ;  /* 0x0000000830301c20 */ /* 0x004fe40008410000 */
[----:B------:R-:W-:-:S02]  /*2670*/  @P3 FFMA.FTZ R49, R54, UR31, R49 ;  /* 0x0000001f36313c23 */ /* 0x000fc40008010031 */
[----:B------:R-:W-:Y:S01]  /*2680*/  @P3 FFMA.FTZ R50, R51, UR31, R50 ;  /* 0x0000001f33323c23 */ /* 0x000fe20008010032 */
[----:B------:R-:W-:Y:S01]  /*2690*/  @P1 F2FP.BF16.F32.PACK_AB R48, RZ, R48 ;  /* 0x00000030ff30123e */ /* 0x000fe200000010ff */
[----:B0-----:R-:W-:Y:S02]  /*26a0*/  @P1 FMUL.FTZ R49, R49, UR9 ;  /* 0x0000000931311c20 */ /* 0x001fe40008410000 */
[----:B-1----:R-:W-:Y:S01]  /*26b0*/  @P1 FMUL.FTZ R50, R50, UR10 ;  /* 0x0000000a32321c20 */ /* 0x002fe20008410000 */
        /* <DEDUP_REMOVED lines=14> */
.L_x_1370:
[----:B------:R-:W-:-:S04]  /*27a0*/  UISETP.NE.U32.AND UP0, UPT, UR4, URZ, UPT ;  /* 0x000000ff0400728c */ /* 0x000fc8000bf05070 */
[----:B------:R-:W-:-:S09]  /*27b0*/  UISETP.NE.AND.EX UP0, UPT, UR5, URZ, UPT, UP0 ;  /* 0x000000ff0500728c */ /* 0x000fd2000bf05300 */
[----:B------:R-:W-:Y:S05]  /*27c0*/  BRA.U !UP0, `(.L_x_1373) ;  /* 0x0000000108947547 */ /* 0x000fea000b800000 */
[----:B------:R-:W2:Y:S01]  /*27d0*/  @UP3 LDCU UR8, c[0x0][0x40c] ;  /* 0x00008180ff0837ac */ /* 0x000ea20008000800 */
[--C-:B------:R-:W-:Y:S01]  /*27e0*/  FFMA.FTZ R9, R63, UR7, R52.reuse ;  /* 0x000000073f097c23 */ /* 0x100fe20008010034 */
[--C-:B------:R-:W-:Y:S01]  /*27f0*/  FFMA.FTZ R10, R66, UR7, R52.reuse ;  /* 0x00000007420a7c23 */ /* 0x100fe20008010034 */
[----:B------:R-:W-:Y:S01]  /*2800*/  FFMA.FTZ R11, R65, UR7, R52 ;  /* 0x00000007410b7c23 */ /* 0x000fe20008010034 */
[----:B------:R-:W3:Y:S01]  /*2810*/  @UP3 LDCU UR9, c[0x0][0x40c] ;  /* 0x00008180ff0937ac */ /* 0x000ee20008000800 */
[----:B------:R-:W-:Y:S01]  /*2820*/  FADD.FTZ R9, R74, -R9 ;  /* 0x800000094a097221 */ /* 0x000fe20000010000 */
[----:B------:R-:W-:Y:S01]  /*2830*/  FADD.FTZ R10, R67, -R10 ;  /* 0x8000000a430a7221 */ /* 0x000fe20000010000 */
[----:B------:R-:W-:Y:S01]  /*2840*/  FADD.FTZ R11, R76, -R11 ;  /* 0x8000000b4c0b7221 */ /* 0x000fe20000010000 */
[----:B------:R-:W4:Y:S01]  /*2850*/  @UP3 LDCU UR10, c[0x0][0x40c] ;  /* 0x00008180ff0a37ac */ /* 0x000f220008000800 */
[----:B------:R-:W-:Y:S01]  /*2860*/  FMUL.FTZ R9, R9, UR31 ;  /* 0x0000001f09097c20 */ /* 0x000fe20008410000 */
[----:B------:R-:W-:Y:S01]  /*2870*/  ISETP.LT.AND P3, PT, RZ, UR30, PT ;  /* 0x0000001eff007c0c */ /* 0x000fe2000bf61270 */
[----:B------:R-:W-:Y:S01]  /*2880*/  FMUL.FTZ R10, R10, UR31 ;  /* 0x0000001f0a0a7c20 */ /* 0x000fe20008410000 */
[----:B------:R-:W-:Y:S01]  /*2890*/  FMUL.FTZ R11, R11, UR31 ;  /* 0x0000001f0b0b7c20 */ /* 0x000fe20008410000 */
[----:B------:R-:W-:Y:S01]  /*28a0*/  FFMA.FTZ R54, R78, UR7, R52 ;  /* 0x000000074e367c23 */ /* 0x000fe20008010034 */
[----:B01----:R-:W-:-:S02]  /*28b0*/  FSEL R48, R9, RZ, P3 ;  /* 0x000000ff09307208 */ /* 0x003fc40001800000 */
[----:B------:R-:W-:Y:S01]  /*28c0*/  FSEL R49, R10, RZ, P3 ;  /* 0x000000ff0a317208 */ /* 0x000fe20001800000 */
[----:B------:R-:W-:Y:S01]  /*28d0*/  FADD.FTZ R54, R75, -R54 ;  /* 0x800000364b367221 */ /* 0x000fe20000010000 */
[----:B------:R-:W-:Y:S01]  /*28e0*/  FSEL R50, R11, RZ, P3 ;  /* 0x000000ff0b327208 */ /* 0x000fe20001800000 */
[----:B--2---:R-:W-:Y:S02]  /*28f0*/  @P1 FMUL.FTZ R9, R48, UR8 ;  /* 0x0000000830091c20 */ /* 0x004fe40008410000 */
[----:B---3--:R-:W-:-:S03]  /*2900*/  @P1 FMUL.FTZ R10, R49, UR9 ;  /* 0x00000009310a1c20 */ /* 0x008fc60008410000 */
[----:B------:R-:W-:Y:S01]  /*2910*/  @P1 F2FP.BF16.F32.PACK_AB R51, RZ, R9 ;  /* 0x00000009ff33123e */ /* 0x000fe200000010ff */
[----:B------:R-:W-:Y:S01]  /*2920*/  FMUL.FTZ R9, R54, UR31 ;  /* 0x0000001f36097c20 */ /* 0x000fe20008410000 */
[----:B----4-:R-:W-:Y:S01]  /*2930*/  @P1 FMUL.FTZ R11, R50, UR10 ;  /* 0x0000000a320b1c20 */ /* 0x010fe20008410000 */
[----:B------:R-:W-:Y:S02]  /*2940*/  @P1 F2FP.BF16.F32.PACK_AB R10, RZ, R10 ;  /* 0x0000000aff0a123e */ /* 0x000fe400000010ff */
[----:B------:R-:W-:Y:S02]  /*2950*/  @P1 PRMT R5, R51, 0x7610, R5 ;  /* 0x0000761033051816 */ /* 0x000fe40000000005 */
[----:B------:R-:W-:Y:S02]  /*2960*/  @P1 F2FP.BF16.F32.PACK_AB R11, RZ, R11 ;  /* 0x0000000bff0b123e */ /* 0x000fe400000010ff */
[----:B------:R-:W-:Y:S02]  /*2970*/  FSEL R51, R9, RZ, P3 ;  /* 0x000000ff09337208 */ /* 0x000fe40001800000 */
[----:B------:R-:W-:-:S02]  /*2980*/  @P1 PRMT R6, R10, 0x7610, R6 ;  /* 0x000076100a061816 */ /* 0x000fc40000000006 */
[----:B------:R-:W-:Y:S02]  /*2990*/  @P1 PRMT R7, R11, 0x7610, R7 ;  /* 0x000076100b071816 */ /* 0x000fe40000000007 */
        /* <DEDUP_REMOVED lines=8> */
.L_x_1373:
        /* <DEDUP_REMOVED lines=8> */
.L_x_1374:
        /* <DEDUP_REMOVED lines=8> */
.L_x_1375:
        /* <DEDUP_REMOVED lines=8> */
.L_x_1376:
        /* <DEDUP_REMOVED lines=8> */
.L_x_1372:
        /* <DEDUP_REMOVED lines=9> */
.L_x_1377:
        /* <DEDUP_REMOVED lines=9> */
.L_x_1378:
[----:B------:R-:W-:Y:S02]  /*2d40*/  IADD3 R0, PT, PT, R0, 0x80, RZ ;  /* 0x0000008000007810 */ /* 0x000fe40007ffe0ff */
[----:B------:R-:W-:-:S07]  /*2d50*/  IADD3 R53, PT, PT, R53, 0x80, RZ ;  /* 0x0000008035357810 */ /* 0x000fce0007ffe0ff */
.L_x_1369:
[----:B------:R-:W-:Y:S05]  /*2d60*/  BSYNC.RECONVERGENT B0 ;  /* 0x0000000000007941 */ /* 0x000fea0003800200 */
.L_x_1368:
        /* <DEDUP_REMOVED lines=11> */
[C---:B-----5:R-:W-:Y:S02]  /*2e20*/  SHF.R.U64 R10, R72.reuse, 0x10, R73 ;  /* 0x00000010480a7819 */ /* 0x060fe40000001249 */
[----:B------:R-:W-:Y:S01]  /*2e30*/  SHF.L.U32 R11, R72, 0x10, RZ ;  /* 0x00000010480b7819 */ /* 0x000fe200000006ff */
[----:B------:R-:W4:Y:S01]  /*2e40*/  @UP3 LDCU UR9, c[0x0][0x40c] ;  /* 0x00008180ff0937ac */ /* 0x000f220008000800 */
[----:B------:R-:W-:Y:S02]  /*2e50*/  SHF.L.U32 R10, R10, 0x10, RZ ;  /* 0x000000100a0a7819 */ /* 0x000fe400000006ff */
[----:B------:R-:W-:Y:S01]  /*2e60*/  SHF.L.U32 R9, R73, 0x10, RZ ;  /* 0x0000001049097819 */ /* 0x000fe200000006ff */
[----:B------:R-:W4:Y:S04]  /*2e70*/  @UP3 LDCU UR10, c[0x0][0x40c] ;  /* 0x00008180ff0a37ac */ /* 0x000f280008000800 */
[--C-:B0123--:R-:W-:Y:S01]  /*2e80*/  @P4 FFMA.FTZ R49, R77, UR7, R52.reuse ;  /* 0x000000074d314c23 */ /* 0x10ffe20008010034 */
        /* <DEDUP_REMOVED lines=11> */
[----:B----4-:R-:W-:Y:S01]  /*2f40*/  @P1 FMUL.FTZ R49, R11, UR8 ;  /* 0x000000080b311c20 */ /* 0x010fe20008410000 */
[----:B------:R-:W-:Y:S01]  /*2f50*/  @P1 FMUL.FTZ R50, R10, UR9 ;  /* 0x000000090a321c20 */ /* 0x000fe20008410000 */
[----:B------:R-:W-:Y:S01]  /*2f60*/  SHF.L.U32 R48, R48, 0x10, RZ ;  /* 0x0000001030307819 */ /* 0x000fe200000006ff */
[----:B------:R-:W-:Y:S01]  /*2f70*/  @P1 FMUL.FTZ R51, R9, UR10 ;  /* 0x0000000a09331c20 */ /* 0x000fe20008410000 */
        /* <DEDUP_REMOVED lines=18> */
.L_x_1382:
[----:B------:R-:W-:Y:S01]  /*30a0*/  ISETP.LT.AND P4, PT, RZ, UR30, PT ;  /* 0x0000001eff007c0c */ /* 0x000fe2000bf81270 */
[----:B------:R-:W4:Y:S01]  /*30b0*/  @UP3 LDCU UR8, c[0x0][0x40c] ;  /* 0x00008180ff0837ac */ /* 0x000f220008000800 */
[C---:B0123-5:R-:W-:Y:S01]  /*30c0*/  IMAD.U32 R48, R72.reuse, 0x10000, RZ ;  /* 0x0001000048307824 */ /* 0x06ffe200078e00ff */
[----:B------:R-:W-:Y:S01]  /*30d0*/  SHF.R.U64 R50, R72, 0x10, R73 ;  /* 0x0000001048327819 */ /* 0x000fe20000001249 */
[----:B------:R-:W0:Y:S01]  /*30e0*/  @UP3 LDCU UR9, c[0x0][0x40c] ;  /* 0x00008180ff0937ac */ /* 0x000e220008000800 */
[----:B------:R-:W1:Y:S08]  /*30f0*/  @UP3 LDCU UR10, c[0x0][0x40c] ;  /* 0x00008180ff0a37ac */ /* 0x000e700008000800 */
        /* <DEDUP_REMOVED lines=9> */
[----:B----4-:R-:W-:Y:S02]  /*3190*/  @P1 FMUL.FTZ R48, R48, UR8 ;  /* 0x0000000830301c20 */ /* 0x010fe40008410000 */
        /* <DEDUP_REMOVED lines=17> */
[----:B------:R-:W-:Y:S01]  /*32b0*/  F2FP.BF16.F32.PACK_AB R8, RZ, R8 ;  /* 0x00000008ff08723e */ /* 0x000fe200000010ff */
[----:B------:R-:W-:Y:S06]  /*32c0*/  BRA `(.L_x_1383) ;  /* 0x0000000400247947 */ /* 0x000fec0003800000 */
.L_x_1381:
[----:B------:R-:W-:-:S04]  /*32d0*/  UISETP.NE.U32.AND UP0, UPT, UR4, URZ, UPT ;  /* 0x000000ff0400728c */ /* 0x000fc8000bf05070 */
[----:B------:R-:W-:-:S09]  /*32e0*/  UISETP.NE.AND.EX UP0, UPT, UR5, URZ, UPT, UP0 ;  /* 0x000000ff0500728c */ /* 0x000fd2000bf05300 */
[----:B------:R-:W-:Y:S05]  /*32f0*/  BRA.U !UP0, `(.L_x_1384) ;  /* 0x0000000108947547 */ /* 0x000fea000b800000 */
[----:B------:R-:W4:Y:S01]  /*3300*/  @UP3 LDCU UR8, c[0x0][0x40c] ;  /* 0x00008180ff0837ac */ /* 0x000f220008000800 */
[--C-:B------:R-:W-:Y:S01]  /*3310*/  FFMA.FTZ R9, R77, UR7, R52.reuse ;  /* 0x000000074d097c23 */ /* 0x100fe20008010034 */
[--C-:B------:R-:W-:Y:S01]  /*3320*/  FFMA.FTZ R10, R80, UR7, R52.reuse ;  /* 0x00000007500a7c23 */ /* 0x100fe20008010034 */
[----:B------:R-:W-:Y:S01]  /*3330*/  FFMA.FTZ R11, R81, UR7, R52 ;  /* 0x00000007510b7c23 */ /* 0x000fe20008010034 */
[----:B------:R-:W4:Y:S01]  /*3340*/  @UP3 LDCU UR9, c[0x0][0x40c] ;  /* 0x00008180ff0937ac */ /* 0x000f220008000800 */
        /* <DEDUP_REMOVED lines=9> */
[----:B0123--:R-:W-:-:S02]  /*33e0*/  FSEL R48, R9, RZ, P4 ;  /* 0x000000ff09307208 */ /* 0x00ffc40002000000 */
[----:B------:R-:W-:Y:S01]  /*33f0*/  FSEL R49, R10, RZ, P4 ;  /* 0x000000ff0a317208 */ /* 0x000fe20002000000 */
[----:B------:R-:W-:Y:S01]  /*3400*/  FADD.FTZ R52, R83, -R52 ;  /* 0x8000003453347221 */ /* 0x000fe20000010000 */
[----:B------:R-:W-:Y:S01]  /*3410*/  FSEL R50, R11, RZ, P4 ;  /* 0x000000ff0b327208 */ /* 0x000fe20002000000 */
[----:B----4-:R-:W-:Y:S02]  /*3420*/  @P1 FMUL.FTZ R9, R48, UR8 ;  /* 0x0000000830091c20 */ /* 0x010fe40008410000 */
[----:B------:R-:W-:-:S03]  /*3430*/  @P1 FMUL.FTZ R10, R49, UR9 ;  /* 0x00000009310a1c20 */ /* 0x000fc60008410000 */
[----:B------:R-:W-:Y:S01]  /*3440*/  @P1 F2FP.BF16.F32.PACK_AB R51, RZ, R9 ;  /* 0x00000009ff33123e */ /* 0x000fe200000010ff */
[----:B------:R-:W-:Y:S01]  /*3450*/  FMUL.FTZ R9, R52, UR31 ;  /* 0x0000001f34097c20 */ /* 0x000fe20008410000 */
[----:B------:R-:W-:Y:S01]  /*3460*/  @P1 FMUL.FTZ R11, R50, UR10 ;  /* 0x0000000a320b1c20 */ /* 0x000fe20008410000 */
        /* <DEDUP_REMOVED lines=14> */
.L_x_1384:
        /* <DEDUP_REMOVED lines=15> */
[----:B------:R-:W-:-:S07]  /*3640*/  F2FP.BF16.F32.PACK_AB R5, RZ, R5 ;  /* 0x00000005ff05723e */ /* 0x000fce00000010ff */
.L_x_1385:
        /* <DEDUP_REMOVED lines=8> */
.L_x_1386:
        /* <DEDUP_REMOVED lines=8> */
.L_x_1387:
[----:B------:R-:W-:-:S07]  /*3750*/  @P1 PRMT R8, R48, 0x7610, R8 ;  /* 0x0000761030081816 */ /* 0x000fce0000000008 */
.L_x_1383:
        /* <DEDUP_REMOVED lines=9> */
.L_x_1388:
        /* <DEDUP_REMOVED lines=9> */
.L_x_1380:
[----:B------:R-:W-:Y:S05]  /*3880*/  BSYNC.RECONVERGENT B0 ;  /* 0x0000000000007941 */ /* 0x000fea0003800200 */
.L_x_1379:
[----:B------:R-:W-:Y:S02]  /*3890*/  UIADD3 UR26, UPT, UPT, UR26, UR24, URZ ;  /* 0x000000181a1a7290 */ /* 0x000fe4000fffe0ff */
[----:B------:R-:W-:Y:S02]  /*38a0*/  UPLOP3.LUT UP1, UPT, UPT, UPT, UP1, 0x40, 0x4 ;  /* 0x000000000004789c */ /* 0x000fe40003f2e810 */
[----:B------:R-:W-:-:S09]  /*38b0*/  UISETP.GE.AND UP0, UPT, UR26, UR25, UPT ;  /* 0x000000191a00728c */ /* 0x000fd2000bf06270 */
[----:B------:R-:W-:Y:S05]  /*38c0*/  BRA.U !UP0, `(.L_x_1389) ;  /* 0xffffffc908c87547 */ /* 0x000fea000b83ffff */
.L_x_1347:
[----:B------:R-:W0:Y:S08]  /*38d0*/  S2UR UR7, SR_CTAID.X ;  /* 0x00000000000779c3 */ /* 0x000e300000002500 */
[----:B------:R-:W1:Y:S08]  /*38e0*/  LDC.64 R2, c[0x0][0x440] ;  /* 0x00011000ff027b82 */ /* 0x000e700000000a00 */
[----:B------:R-:W2:Y:S08]  /*38f0*/  LDC.64 R6, c[0x0][0x448] ;  /* 0x00011200ff067b82 */ /* 0x000eb00000000a00 */
[----:B------:R-:W3:Y:S01]  /*3900*/  LDC.64 R8, c[0x0][0x440] ;  /* 0x00011000ff087b82 */ /* 0x000ee20000000a00 */
[----:B0-----:R-:W-:-:S06]  /*3910*/  UIMAD UR7, UR7, UR6, URZ ;  /* 0x00000006070772a4 */ /* 0x001fcc000f8e02ff */
[----:B-----5:R-:W-:Y:S01]  /*3920*/  MOV R13, UR7 ;  /* 0x00000007000d7c02 */ /* 0x020fe20008000f00 */
        /* <DEDUP_REMOVED lines=20> */
.L_x_1390:
        /* <DEDUP_REMOVED lines=9> */
.L_x_6694:


//--------------------- .text._ZN10layer_norm13ln_bwd_kernelINS_13Kernel_traitsIf13__nv_bfloat16S2_S2_fjLj1536ELj1ELj1ELj4ELj8ENS_18Kernel_traits_baseILj1536EfS2_S2_S2_fjLj128EEEEELb0ELb0ELb1ELb1EEEvNS_9BwdParamsE --------------------------
	.section	.text._ZN10layer_norm13ln_bwd_kernelINS_13Kernel_traitsIf13__nv_bfloat16S2_S2_fjLj1536ELj1ELj1ELj4ELj8ENS_18Kernel_traits_baseILj1536EfS2_S2_S2_fjLj128EEEEELb0ELb0ELb1ELb1EEEvNS_9BwdParamsE,"ax",@progbits
	.align	128
        .global         _ZN10layer_norm13ln_bwd_kernelINS_13Kernel_traitsIf13__nv_bfloat16S2_S2_fjLj1536ELj1ELj1ELj4ELj8ENS_18Kernel_traits_baseILj1536EfS2_S2_S2_fjLj128EEEEELb0ELb0ELb1ELb1EEEvNS_9BwdParamsE
        .type           _ZN10layer_norm13ln_bwd_kernelINS_13Kernel_traitsIf13__nv_bfloat16S2_S2_fjLj1536ELj1ELj1ELj4ELj8ENS_18Kernel_traits_baseILj1536EfS2_S2_S2_fjLj128EEEEELb0ELb0ELb1ELb1EEEvNS_9BwdParamsE,@function
        .size           _ZN10layer_norm13ln_bwd_kernelINS_13Kernel_traitsIf13__nv_bfloat16S2_S2_fjLj1536ELj1ELj1ELj4ELj8ENS_18Kernel_traits_baseILj1536EfS2_S2_S2_fjLj128EEEEELb0ELb0ELb1ELb1EEEvNS_9BwdParamsE,(.L_x_6695 - _ZN10layer_norm13ln_bwd_kernelINS_13Kernel_traitsIf13__nv_bfloat16S2_S2_fjLj1536ELj1ELj1ELj4ELj8ENS_18Kernel_traits_baseILj1536EfS2_S2_S2_fjLj128EEEEELb0ELb0ELb1ELb1EEEvNS_9BwdParamsE)
        .other          _ZN10layer_norm13ln_bwd_kernelINS_13Kernel_traitsIf13__nv_bfloat16S2_S2_fjLj1536ELj1ELj1ELj4ELj8ENS_18Kernel_traits_baseILj1536EfS2_S2_S2_fjLj128EEEEELb0ELb0ELb1ELb1EEEvNS_9BwdParamsE,@"STO_CUDA_ENTRY STV_DEFAULT"
_ZN10layer_norm13ln_bwd_kernelINS_13Kernel_traitsIf13__nv_bfloat16S2_S2_fjLj1536ELj1ELj1ELj4ELj8ENS_18Kernel_traits_baseILj1536EfS2_S2_S2_fjLj128EEEEELb0ELb0ELb1ELb1EEEvNS_9BwdParamsE:
.text._ZN10layer_norm13ln_bwd_kernelINS_13Kernel_traitsIf13__nv_bfloat16S2_S2_fjLj1536ELj1ELj1ELj4ELj8ENS_18Kernel_traits_baseILj1536EfS2_S2_S2_fjLj128EEEEELb0ELb0ELb1ELb1EEEvNS_9BwdParamsE:
        /* <DEDUP_REMOVED lines=28> */
[----:B--2---:R2:W5:Y:S01]  /*01c0*/  LDG.E.128 R24, desc[UR18][R2.64] ;  /* 0x0000001202187981 */ /* 0x004562000c1e1d00 */
[----:B------:R-:W0:Y:S03]  /*01d0*/  LDCU.128 UR12, c[0x0][0x3f0] ;  /* 0x00007e00ff0c77ac */ /* 0x000e260008000c00 */
[----:B------:R2:W5:Y:S01]  /*01e0*/  LDG.E.128 R20, desc[UR18][R2.64+0x800] ;  /* 0x0008001202147981 */ /* 0x000562000c1e1d00 */
[----:B------:R-:W0:Y:S03]  /*01f0*/  LDCU.64 UR22, c[0x0][0x3c0] ;  /* 0x00007800ff1677ac */ /* 0x000e260008000a00 */
[----:B------:R2:W5:Y:S01]  /*0200*/  LDG.E.128 R16, desc[UR18][R2.64+0x1000] ;  /* 0x0010001202107981 */ /* 0x000562000c1e1d00 */
[----:B------:R-:W-:Y:S01]  /*0210*/  HFMA2 R48, -RZ, RZ, 0, 0 ;  /* 0x00000000ff307431 */ /* 0x000fe200000001ff */
[----:B------:R-:W0:Y:S01]  /*0220*/  LDCU.64 UR24, c[0x0][0x380] ;  /* 0x00007000ff1877ac */ /* 0x000e220008000a00 */
[----:B-1-34-:R-:W-:-:S11]  /*0230*/  UPLOP3.LUT UP2, UPT, UPT, UPT, UPT, 0x40, 0x4 ;  /* 0x000000000004789c */ /* 0x01afd60003f4e870 */
.L_x_1423:
[----:B0-----:R-:W-:Y:S02]  /*0240*/  UIMAD.WIDE UR10, UR8, 0x4, UR14 ;  /* 0x00000004080a78a5 */ /* 0x001fe4000f8e020e */
[----:B------:R-:W-:-:S04]  /*0250*/  UIMAD.WIDE UR30, UR8, 0x4, UR12 ;  /* 0x00000004081e78a5 */ /* 0x000fc8000f8e020c */
[----:B------:R-:W-:Y:S02]  /*0260*/  MOV R56, UR10 ;  /* 0x0000000a00387c02 */ /* 0x000fe40008000f00 */
[----:B------:R-:W-:Y:S01]  /*0270*/  MOV R57, UR11 ;  /* 0x0000000b00397c02 */ /* 0x000fe20008000f00 */
[----:B------:R-:W-:-:S04]  /*0280*/  UIMAD.WIDE UR10, UR8, 0x4, UR20 ;  /* 0x00000004080a78a5 */ /* 0x000fc8000f8e0214 */
[----:B------:R-:W3:Y:S01]  /*0290*/  LDG.E R56, desc[UR18][R56.64] ;  /* 0x0000001238387981 */ /* 0x000ee2000c1e1900 */
[----:B-1----:R-:W-:Y:S02]  /*02a0*/  MOV R52, UR30 ;  /* 0x0000001e00347c02 */ /* 0x002fe40008000f00 */
[----:B------:R-:W-:Y:S02]  /*02b0*/  MOV R54, UR10 ;  /* 0x0000000a00367c02 */ /* 0x000fe40008000f00 */
[----:B------:R-:W-:Y:S02]  /*02c0*/  MOV R55, UR11 ;  /* 0x0000000b00377c02 */ /* 0x000fe40008000f00 */
[----:B------:R-:W-:-:S03]  /*02d0*/  MOV R53, UR31 ;  /* 0x0000001f00357c02 */ /* 0x000fc60008000f00 */
[----:B------:R-:W4:Y:S04]  /*02e0*/  LDG.E R54, desc[UR18][R54.64] ;  /* 0x0000001236367981 */ /* 0x000f28000c1e1900 */
[----:B------:R-:W2:Y:S01]  /*02f0*/  LDG.E R52, desc[UR18][R52.64] ;  /* 0x0000001234347981 */ /* 0x000ea2000c1e1900 */
[----:B------:R-:W-:Y:S02]  /*0300*/  CS2R R58, SRZ ;  /* 0x00000000003a7805 */ /* 0x000fe4000001ff00 */
[----:B---3--:R-:W-:Y:S02]  /*0310*/  R2UR UR29, R56 ;  /* 0x00000000381d72ca */ /* 0x008fe400000e0000 */
[----:B----4-:R-:W-:-:S11]  /*0320*/  R2UR UR30, R54 ;  /* 0x00000000361e72ca */ /* 0x010fd600000e0000 */
[----:B------:R-:W-:Y:S01]  /*0330*/  UISETP.GE.AND UP3, UPT, UR29, 0x1, UPT ;  /* 0x000000011d00788c */ /* 0x000fe2000bf66270 */
[----:B--2---:R-:W-:-:S08]  /*0340*/  R2UR UR16, R52 ;  /* 0x00000000341072ca */ /* 0x004fd000000e0000 */
        /* <DEDUP_REMOVED lines=9> */
[----:B------:R-:W-:-:S03]  /*03e0*/  IMAD.U32 R3, RZ, RZ, UR11 ;  /* 0x0000000bff037e24 */ /* 0x000fc6000f8e00ff */
[----:B------:R-:W-:Y:S02]  /*03f0*/  ULEA.HI UR10, UR10, UR9, URZ, 0x2 ;  /* 0x000000090a0a7291 */ /* 0x000fe4000f8f10ff */
[----:B------:R-:W-:-:S04]  /*0400*/  LEA.HI.SX32 R3, R3, R0, 0x1e ;  /* 0x0000000003037211 */ /* 0x000fc800078ff2ff */
[----:B------:R-:W-:Y:S01]  /*0410*/  MOV R57, UR10 ;  /* 0x0000000a00397c02 */ /* 0x000fe20008000f00 */
[C-C-:B0-----:R-:W-:Y:S01]  /*0420*/  IMAD.WIDE.U32 R12, R3.reuse, 0x8, R8.reuse ;  /* 0x00000008030c7825 */ /* 0x141fe200078e0008 */
[C---:B------:R-:W-:Y:S01]  /*0430*/  IADD3 R11, PT, PT, R3.reuse, 0x80, RZ ;  /* 0x00000080030b7810 */ /* 0x040fe20007ffe0ff */
[----:B------:R-:W-:Y:S01]  /*0440*/  USHF.R.S32.HI UR9, URZ, 0x1f, UR8 ;  /* 0x0000001fff097899 */ /* 0x000fe20008011408 */
[----:B------:R-:W-:Y:S01]  /*0450*/  IADD3 R3, PT, PT, R3, 0x100, RZ ;  /* 0x0000010003037810 */ /* 0x000fe20007ffe0ff */
[----:B------:R-:W-:Y:S01]  /*0460*/  ULEA UR10, UP0, UR8, UR22, 0x2 ;  /* 0x00000016080a7291 */ /* 0x000fe2000f8010ff */
[----:B------:R-:W-:Y:S01]  /*0470*/  LEA.HI.SX32 R57, R57, R0, 0x1e ;  /* 0x0000000039397211 */ /* 0x000fe200078ff2ff */
[--C-:B------:R-:W-:Y:S01]  /*0480*/  IMAD.WIDE.U32 R10, R11, 0x8, R8.reuse ;  /* 0x000000080b0a7825 */ /* 0x100fe200078e0008 */
[----:B------:R-:W2:Y:S01]  /*0490*/  LDG.E.64 R12, desc[UR18][R12.64] ;  /* 0x000000120c0c7981 */ /* 0x000ea2000c1e1b00 */
[----:B------:R-:W-:Y:S01]  /*04a0*/  ULEA.HI.X UR9, UR8, UR23, UR9, 0x2, UP0 ;  /* 0x0000001708097291 */ /* 0x000fe200080f1409 */
[----:B------:R-:W-:Y:S01]  /*04b0*/  IADD3 R55, PT, PT, R57, 0x80, RZ ;  /* 0x0000008039377810 */ /* 0x000fe20007ffe0ff */
[----:B------:R-:W-:Y:S01]  /*04c0*/  IMAD.WIDE.U32 R8, R3, 0x8, R8 ;  /* 0x0000000803087825 */ /* 0x000fe200078e0008 */
[C---:B------:R-:W-:Y:S01]  /*04d0*/  IADD3 R65, PT, PT, R57.reuse, 0x100, RZ ;  /* 0x0000010039417810 */ /* 0x040fe20007ffe0ff */
[----:B------:R-:W3:Y:S02]  /*04e0*/  LDG.E.64 R10, desc[UR18][R10.64] ;  /* 0x000000120a0a7981 */ /* 0x000ee4000c1e1b00 */
[--C-:B-1----:R-:W-:Y:S01]  /*04f0*/  IMAD.WIDE.U32 R2, R57, 0x8, R6.reuse ;  /* 0x0000000839027825 */ /* 0x102fe200078e0006 */
[----:B------:R-:W-:Y:S01]  /*0500*/  MOV R14, UR10 ;  /* 0x0000000a000e7c02 */ /* 0x000fe20008000f00 */
[----:B------:R-:W4:Y:S01]  /*0510*/  LDG.E.64 R8, desc[UR18][R8.64] ;  /* 0x0000001208087981 */ /* 0x000f22000c1e1b00 */
[----:B------:R-:W-:Y:S01]  /*0520*/  MOV R15, UR9 ;  /* 0x00000009000f7c02 */ /* 0x000fe20008000f00 */
[----:B------:R-:W-:-:S02]  /*0530*/  IMAD.WIDE.U32 R4, R55, 0x8, R6 ;  /* 0x0000000837047825 */ /* 0x000fc400078e0006 */
[----:B------:R-:W4:Y:S02]  /*0540*/  LDG.E.64 R2, desc[UR18][R2.64] ;  /* 0x0000001202027981 */ /* 0x000f24000c1e1b00 */
[----:B------:R-:W-:Y:S02]  /*0550*/  IMAD.WIDE.U32 R6, R65, 0x8, R6 ;  /* 0x0000000841067825 */ /* 0x000fe400078e0006 */
        /* <DEDUP_REMOVED lines=13> */
[----:B------:R-:W5:Y:S01]  /*0630*/  @P0 LDG.E.64 R68, desc[UR18][R60.64] ;  /* 0x000000123c440981 */ /* 0x000f62000c1e1b00 */
[----:B------:R-:W-:-:S05]  /*0640*/  @P0 IMAD.WIDE.U32 R62, R65, 0x8, R62 ;  /* 0x00000008413e0825 */ /* 0x000fca00078e003e */
[----:B------:R1:W5:Y:S01]  /*0650*/  @P0 LDG.E.64 R66, desc[UR18][R62.64] ;  /* 0x000000123e420981 */ /* 0x000362000c1e1b00 */
[----:B--2---:R-:W-:Y:S01]  /*0660*/  IMAD.MOV.U32 R57, RZ, RZ, R12 ;  /* 0x000000ffff397224 */ /* 0x004fe200078e000c */
[--C-:B------:R-:W-:Y:S02]  /*0670*/  SHF.R.U64 R55, R12, 0x10, R13.reuse ;  /* 0x000000100c377819 */ /* 0x100fe4000000120d */
[----:B------:R-:W-:Y:S02]  /*0680*/  MOV R54, R13 ;  /* 0x0000000d00367202 */ /* 0x000fe40000000f00 */
[----:B------:R-:W-:Y:S02]  /*0690*/  SHF.R.U32.HI R56, RZ, 0x10, R13 ;  /* 0x00000010ff387819 */ /* 0x000fe4000001160d */
[----:B---3--:R-:W-:Y:S02]  /*06a0*/  MOV R14, R10 ;  /* 0x0000000a000e7202 */ /* 0x008fe40000000f00 */
[----:B------:R-:W-:-:S02]  /*06b0*/  SHF.R.U64 R13, R10, 0x10, R11 ;  /* 0x000000100a0d7819 */ /* 0x000fc4000000120b */
[----:B------:R-:W-:Y:S02]  /*06c0*/  MOV R12, R11 ;  /* 0x0000000b000c7202 */ /* 0x000fe40000000f00 */
[----:B------:R-:W-:Y:S02]  /*06d0*/  SHF.R.U32.HI R52, RZ, 0x10, R11 ;  /* 0x00000010ff347819 */ /* 0x000fe4000001160b */
[----:B----4-:R-:W-:Y:S02]  /*06e0*/  MOV R15, R8 ;  /* 0x00000008000f7202 */ /* 0x010fe40000000f00 */
[--C-:B------:R-:W-:Y:S02]  /*06f0*/  SHF.R.U64 R11, R8, 0x10, R9.reuse ;  /* 0x00000010080b7819 */ /* 0x100fe40000001209 */
[----:B------:R-:W-:Y:S02]  /*0700*/  MOV R0, R9 ;  /* 0x0000000900007202 */ /* 0x000fe40000000f00 */
[----:B------:R-:W-:-:S02]  /*0710*/  SHF.R.U32.HI R10, RZ, 0x10, R9 ;  /* 0x00000010ff0a7819 */ /* 0x000fc40000011609 */
[C-C-:B------:R-:W-:Y:S02]  /*0720*/  SHF.R.U64 R8, R2.reuse, 0x10, R3.reuse ;  /* 0x0000001002087819 */ /* 0x140fe40000001203 */
[----:B------:R-:W-:Y:S02]  /*0730*/  SHF.L.U32 R9, R2, 0x10, RZ ;  /* 0x0000001002097819 */ /* 0x000fe400000006ff */
[----:B------:R-:W-:Y:S02]  /*0740*/  SHF.R.U32.HI R2, RZ, 0x10, R3 ;  /* 0x00000010ff027819 */ /* 0x000fe40000011603 */
[--C-:B------:R-:W-:Y:S02]  /*0750*/  SHF.R.U64 R64, R4, 0x10, R5.reuse ;  /* 0x0000001004407819 */ /* 0x100fe40000001205 */
[----:B0-----:R-:W-:Y:S02]  /*0760*/  SHF.R.U32.HI R58, RZ, 0x10, R5 ;  /* 0x00000010ff3a7819 */ /* 0x001fe40000011605 */
[----:B-1----:R-:W-:-:S02]  /*0770*/  SHF.L.U32 R63, R5, 0x10, RZ ;  /* 0x00000010053f7819 */ /* 0x002fc400000006ff */
[----:B------:R-:W-:Y:S02]  /*0780*/  FSEL R76, R53, RZ, !P1 ;  /* 0x000000ff354c7208 */ /* 0x000fe40004800000 */
[----:B------:R-:W-:Y:S02]  /*0790*/  SHF.L.U32 R5, R8, 0x10, RZ ;  /* 0x0000001008057819 */ /* 0x000fe400000006ff */
[----:B------:R-:W-:Y:S02]  /*07a0*/  SHF.L.U32 R53, R2, 0x10, RZ ;  /* 0x0000001002357819 */ /* 0x000fe400000006ff */
[--C-:B------:R-:W-:Y:S01]  /*07b0*/  SHF.R.U64 R60, R6, 0x10, R7.reuse ;  /* 0x00000010063c7819 */ /* 0x100fe20000001207 */
[----:B------:R-:W-:Y:S01]  /*07c0*/  IMAD.U32 R61, R4, 0x10000, RZ ;  /* 0x00010000043d7824 */ /* 0x000fe200078e00ff */
[----:B------:R-:W-:Y:S01]  /*07d0*/  SHF.R.U32.HI R8, RZ, 0x10, R7 ;  /* 0x00000010ff087819 */ /* 0x000fe20000011607 */
[C---:B------:R-:W-:Y:S01]  /*07e0*/  FADD.FTZ R2, -R76.reuse, R5 ;  /* 0x000000054c027221 */ /* 0x040fe20000010100 */
[----:B------:R-:W-:Y:S01]  /*07f0*/  SHF.L.U32 R59, R3, 0x10, RZ ;  /* 0x00000010033b7819 */ /* 0x000fe200000006ff */
[----:B------:R-:W-:Y:S01]  /*0800*/  FADD.FTZ R4, -R76, R53 ;  /* 0x000000354c047221 */ /* 0x000fe20000010100 */
        /* <DEDUP_REMOVED lines=15> */
[----:B------:R-:W-:Y:S01]  /*0900*/  SHF.L.U32 R57, R57, 0x10, RZ ;  /* 0x0000001039397819 */ /* 0x000fe200000006ff */
[----:B------:R-:W-:Y:S01]  /*0910*/  FADD.FTZ R76, -R76, R9 ;  /* 0x000000094c4c7221 */ /* 0x000fe20000010100 */
[----:B------:R-:W-:Y:S01]  /*0920*/  SHF.L.U32 R8, R55, 0x10, RZ ;  /* 0x0000001037087819 */ /* 0x000fe200000006ff */
[----:B------:R-:W-:Y:S01]  /*0930*/  FMUL.FTZ R2, R2, UR30 ;  /* 0x0000001e02027c20 */ /* 0x000fe20008410000 */
[----:B------:R-:W-:Y:S01]  /*0940*/  SHF.L.U32 R9, R54, 0x10, RZ ;  /* 0x0000001036097819 */ /* 0x000fe200000006ff */
[----:B------:R-:W-:Y:S01]  /*0950*/  FMUL.FTZ R5, R6, UR30 ;  /* 0x0000001e06057c20 */ /* 0x000fe20008410000 */
[----:B------:R-:W-:Y:S01]  /*0960*/  SHF.L.U32 R56, R56, 0x10, RZ ;  /* 0x0000001038387819 */ /* 0x000fe200000006ff */
[----:B------:R-:W-:Y:S01]  /*0970*/  FMUL.FTZ R4, R4, UR30 ;  /* 0x0000001e04047c20 */ /* 0x000fe20008410000 */
[----:B-----5:R-:W-:Y:S01]  /*0980*/  FMUL.FTZ R6, R24, R57 ;  /* 0x0000003918067220 */ /* 0x020fe20000410000 */
[----:B------:R-:W-:Y:S01]  /*0990*/  FMUL.FTZ R3, R3, UR30 ;  /* 0x0000001e03037c20 */ /* 0x000fe20008410000 */
[----:B------:R-:W-:Y:S01]  /*09a0*/  FADD.FTZ R49, R49, R8 ;  /* 0x0000000831317221 */ /* 0x000fe20000010000 */
[-C--:B------:R-:W-:Y:S01]  /*09b0*/  FFMA.FTZ R29, R2, R8.reuse, R29 ;  /* 0x00000008021d7223 */ /* 0x080fe2000001001d */
[----:B------:R-:W-:Y:S01]  /*09c0*/  FMUL.FTZ R7, R25, R8 ;  /* 0x0000000819077220 */ /* 0x000fe20000410000 */
[-C--:B------:R-:W-:Y:S01]  /*09d0*/  FFMA.FTZ R30, R5, R9.reuse, R30 ;  /* 0x00000009051e7223 */ /* 0x080fe2000001001e */
[----:B------:R-:W-:Y:S01]  /*09e0*/  FADD.FTZ R50, R50, R9 ;  /* 0x0000000932327221 */ /* 0x000fe20000010000 */
[----:B------:R-:W-:Y:S01]  /*09f0*/  FMUL.FTZ R8, R26, R9 ;  /* 0x000000091a087220 */ /* 0x000fe20000410000 */
[----:B------:R-:W-:Y:S01]  /*0a00*/  SHF.L.U32 R63, R14, 0x10, RZ ;  /* 0x000000100e3f7819 */ /* 0x000fe200000006ff */
[----:B------:R-:W-:Y:S01]  /*0a10*/  FADD.FTZ R51, R51, R56 ;  /* 0x0000003833337221 */ /* 0x000fe20000010000 */
[-C--:B------:R-:W-:Y:S01]  /*0a20*/  FFMA.FTZ R31, R4, R56.reuse, R31 ;  /* 0x00000038041f7223 */ /* 0x080fe2000001001f */
[----:B------:R-:W-:Y:S01]  /*0a30*/  FMUL.FTZ R9, R27, R56 ;  /* 0x000000381b097220 */ /* 0x000fe20000410000 */
[----:B------:R-:W-:Y:S01]  /*0a40*/  SHF.L.U32 R14, R13, 0x10, RZ ;  /* 0x000000100d0e7819 */ /* 0x000fe200000006ff */
[----:B------:R-:W-:Y:S01]  /*0a50*/  FMUL.FTZ R13, R59, UR30 ;  /* 0x0000001e3b0d7c20 */ /* 0x000fe20008410000 */
[----:B------:R-:W-:Y:S01]  /*0a60*/  FADD.FTZ R56, RZ, R6 ;  /* 0x00000006ff387221 */ /* 0x000fe20000010000 */
[----:B------:R-:W-:Y:S01]  /*0a70*/  SHF.L.U32 R55, R0, 0x10, RZ ;  /* 0x0000001000377819 */ /* 0x000fe200000006ff */
[----:B------:R-:W-:Y:S01]  /*0a80*/  FFMA.FTZ R59, R3, R6, RZ ;  /* 0x00000006033b7223 */ /* 0x000fe200000100ff */
[----:B------:R-:W-:Y:S01]  /*0a90*/  SHF.L.U32 R0, R10, 0x10, RZ ;  /* 0x000000100a007819 */ /* 0x000fe200000006ff */
[----:B------:R-:W-:Y:S01]  /*0aa0*/  FMUL.FTZ R10, R53, UR30 ;  /* 0x0000001e350a7c20 */ /* 0x000fe20008410000 */
[----:B------:R-:W-:Y:S01]  /*0ab0*/  FADD.FTZ R53, R7, R56 ;  /* 0x0000003807357221 */ /* 0x000fe20000010000 */
[----:B------:R-:W-:Y:S01]  /*0ac0*/  FFMA.FTZ R28, R3, R57, R28 ;  /* 0x00000039031c7223 */ /* 0x000fe2000001001c */
[----:B------:R-:W-:Y:S01]  /*0ad0*/  FADD.FTZ R48, R48, R57 ;  /* 0x0000003930307221 */ /* 0x000fe20000010000 */
[----:B------:R-:W-:Y:S01]  /*0ae0*/  FFMA.FTZ R56, R2, R7, R59 ;  /* 0x0000000702387223 */ /* 0x000fe2000001003b */
[----:B------:R-:W-:-:S02]  /*0af0*/  SHF.L.U32 R54, R52, 0x10, RZ ;  /* 0x0000001034367819 */ /* 0x000fc400000006ff */
[----:B------:R-:W-:Y:S01]  /*0b00*/  SHF.L.U32 R57, R15, 0x10, RZ ;  /* 0x000000100f397819 */ /* 0x000fe200000006ff */
[----:B------:R-:W-:Y:S01]  /*0b10*/  FMUL.FTZ R15, R58, UR30 ;  /* 0x0000001e3a0f7c20 */ /* 0x000fe20008410000 */
[----:B------:R-:W-:Y:S01]  /*0b20*/  SHF.L.U32 R52, R11, 0x10, RZ ;  /* 0x000000100b347819 */ /* 0x000fe200000006ff */
[----:B------:R-:W-:Y:S01]  /*0b30*/  FMUL.FTZ R11, R62, UR30 ;  /* 0x0000001e3e0b7c20 */ /* 0x000fe20008410000 */
[----:B------:R-:W-:Y:S01]  /*0b40*/  FADD.FTZ R58, R8, R53 ;  /* 0x00000035083a7221 */ /* 0x000fe20000010000 */
[----:B------:R-:W-:Y:S01]  /*0b50*/  FFMA.FTZ R53, R5, R8, R56 ;  /* 0x0000000805357223 */ /* 0x000fe20000010038 */
[----:B------:R-:W-:Y:S02]  /*0b60*/  IMAD.U32 R65, R12, 0x10000, RZ ;  /* 0x000100000c417824 */ /* 0x000fe400078e00ff */
[----:B------:R-:W-:Y:S01]  /*0b70*/  FMUL.FTZ R60, R60, UR30 ;  /* 0x0000001e3c3c7c20 */ /* 0x000fe20008410000 */
[----:B------:R-:W-:Y:S01]  /*0b80*/  FADD.FTZ R44, R44, R63 ;  /* 0x0000003f2c2c7221 */ /* 0x000fe20000010000 */
[-C--:B------:R-:W-:Y:S01]  /*0b90*/  FFMA.FTZ R32, R11, R63.reuse, R32 ;  /* 0x0000003f0b207223 */ /* 0x080fe20000010020 */
[----:B------:R-:W-:Y:S01]  /*0ba0*/  FMUL.FTZ R12, R20, R63 ;  /* 0x0000003f140c7220 */ /* 0x000fe20000410000 */
[----:B------:R-:W-:Y:S01]  /*0bb0*/  FADD.FTZ R59, R9, R58 ;  /* 0x0000003a093b7221 */ /* 0x000fe20000010000 */
[----:B------:R-:W-:Y:S01]  /*0bc0*/  FADD.FTZ R45, R45, R14 ;  /* 0x0000000e2d2d7221 */ /* 0x000fe20000010000 */
[-C--:B------:R-:W-:Y:S01]  /*0bd0*/  FFMA.FTZ R33, R10, R14.reuse, R33 ;  /* 0x0000000e0a217223 */ /* 0x080fe20000010021 */
[----:B------:R-:W-:Y:S01]  /*0be0*/  FMUL.FTZ R63, R21, R14 ;  /* 0x0000000e153f7220 */ /* 0x000fe20000410000 */
[----:B------:R-:W-:Y:S01]  /*0bf0*/  FFMA.FTZ R56, R4, R9, R53 ;  /* 0x0000000904387223 */ /* 0x000fe20000010035 */
[----:B------:R-:W-:Y:S01]  /*0c00*/  FADD.FTZ R46, R46, R65 ;  /* 0x000000412e2e7221 */ /* 0x000fe20000010000 */
[-C--:B------:R-:W-:Y:S01]  /*0c10*/  FFMA.FTZ R34, R13, R65.reuse, R34 ;  /* 0x000000410d227223 */ /* 0x080fe20000010022 */
[----:B------:R-:W-:Y:S01]  /*0c20*/  FMUL.FTZ R14, R22, R65 ;  /* 0x00000041160e7220 */ /* 0x000fe20000410000 */
[----:B------:R-:W-:Y:S01]  /*0c30*/  FADD.FTZ R47, R47, R54 ;  /* 0x000000362f2f7221 */ /* 0x000fe20000010000 */
[-C--:B------:R-:W-:Y:S01]  /*0c40*/  FFMA.FTZ R35, R60, R54.reuse, R35 ;  /* 0x000000363c237223 */ /* 0x080fe20000010023 */
[----:B------:R-:W-:Y:S01]  /*0c50*/  FMUL.FTZ R65, R23, R54 ;  /* 0x0000003617417220 */ /* 0x000fe20000410000 */
[----:B------:R-:W-:Y:S01]  /*0c60*/  FADD.FTZ R54, R12, R59 ;  /* 0x0000003b0c367221 */ /* 0x000fe20000010000 */
[----:B------:R-:W-:-:S03]  /*0c70*/  FFMA.FTZ R53, R11, R12, R56 ;  /* 0x0000000c0b357223 */ /* 0x000fc60000010038 */
[----:B------:R-:W-:Y:S01]  /*0c80*/  FADD.FTZ R59, R63, R54 ;  /* 0x000000363f3b7221 */ /* 0x000fe20000010000 */
[----:B------:R-:W-:-:S03]  /*0c90*/  FFMA.FTZ R54, R10, R63, R53 ;  /* 0x0000003f0a367223 */ /* 0x000fc60000010035 */
        /* <DEDUP_REMOVED lines=8> */
[----:B------:R-:W-:Y:S01]  /*0d20*/  FMUL.FTZ R61, R61, UR30 ;  /* 0x0000001e3d3d7c20 */ /* 0x000fe20008410000 */
[----:B------:R-:W-:Y:S01]  /*0d30*/  FADD.FTZ R41, R41, R52 ;  /* 0x0000003429297221 */ /* 0x000fe20000010000 */
[-C--:B------:R-:W-:Y:S01]  /*0d40*/  FFMA.FTZ R37, R64, R52.reuse, R37 ;  /* 0x0000003440257223 */ /* 0x080fe20000010025 */
[----:B------:R-:W-:Y:S01]  /*0d50*/  FMUL.FTZ R73, R17, R52 ;  /* 0x0000003411497220 */ /* 0x000fe20000410000 */
[----:B------:R-:W-:Y:S01]  /*0d60*/  FADD.FTZ R52, R62, R57 ;  /* 0x000000393e347221 */ /* 0x000fe20000010000 */
[----:B------:R-:W-:Y:S01]  /*0d70*/  FFMA.FTZ R53, R15, R62, R54 ;  /* 0x0000003e0f357223 */ /* 0x000fe20000010036 */
        /* <DEDUP_REMOVED lines=10> */
[C---:B------:R-:W-:Y:S01]  /*0e20*/  FFMA.FTZ R39, R76.reuse, R0, R39 ;  /* 0x000000004c277223 */ /* 0x040fe20000010027 */
[----:B------:R-:W-:Y:S01]  /*0e30*/  FADD.FTZ R58, R55, R74 ;  /* 0x0000004a373a7221 */ /* 0x000fe20000010000 */
[----:B------:R-:W-:Y:S01]  /*0e40*/  FFMA.FTZ R59, R76, R74, R59 ;  /* 0x0000004a4c3b7223 */ /* 0x000fe2000001003b */
[----:B------:R-:W-:Y:S06]  /*0e50*/  BRA `(.L_x_1393) ;  /* 0x0000000000447947 */ /* 0x000fec0003800000 */
.L_x_1392:
        /* <DEDUP_REMOVED lines=9> */
[C---:B------:R-:W-:Y:S01]  /*0ef0*/  IADD3 R69, PT, PT, R71.reuse, 0x80, RZ ;  /* 0x0000008047457810 */ /* 0x040fe20007ffe0ff */
[C---:B------:R-:W-:Y:S02]  /*0f00*/  VIADD R53, R71.reuse, 0x100 ;  /* 0x0000010047357836 */ /* 0x040fe40000000000 */
[----:B0-----:R-:W-:-:S04]  /*0f10*/  IMAD.WIDE.U32 R70, R71, 0x8, R66 ;  /* 0x0000000847467825 */ /* 0x001fc800078e0042 */
[--C-:B------:R-:W-:Y:S02]  /*0f20*/  IMAD.WIDE.U32 R68, R69, 0x8, R66.reuse ;  /* 0x0000000845447825 */ /* 0x100fe400078e0042 */
[----:B------:R-:W5:Y:S02]  /*0f30*/  LDG.E.64 R70, desc[UR18][R70.64] ;  /* 0x0000001246467981 */ /* 0x000f64000c1e1b00 */
[----:B------:R-:W-:Y:S02]  /*0f40*/  IMAD.WIDE.U32 R66, R53, 0x8, R66 ;  /* 0x0000000835427825 */ /* 0x000fe400078e0042 */
[----:B------:R-:W5:Y:S04]  /*0f50*/  LDG.E.64 R68, desc[UR18][R68.64] ;  /* 0x0000001244447981 */ /* 0x000f68000c1e1b00 */
[----:B------:R-:W5:Y:S02]  /*0f60*/  LDG.E.64 R66, desc[UR18][R66.64] ;  /* 0x0000001242427981 */ /* 0x000f64000c1e1b00 */
.L_x_1393:
        /* <DEDUP_REMOVED lines=32> */
.L_x_1395:
[----:B------:R-:W-:Y:S05]  /*1170*/  BSYNC.RECONVERGENT B0 ;  /* 0x0000000000007941 */ /* 0x000fea0003800200 */
.L_x_1394:
        /* <DEDUP_REMOVED lines=32> */
[----:B------:R-:W-:-:S02]  /*1380*/  MOV R53, UR16 ;  /* 0x0000001000357c02 */ /* 0x000fc40008000f00 */
        /* <DEDUP_REMOVED lines=19> */
.L_x_1398:
        /* <DEDUP_REMOVED lines=9> */
.L_x_1399:
        /* <DEDUP_REMOVED lines=9> */
.L_x_1400:
        /* <DEDUP_REMOVED lines=10> */
.L_x_1397:
        /* <DEDUP_REMOVED lines=40> */
.L_x_1396:
        /* <DEDUP_REMOVED lines=39> */
.L_x_1402:
[----:B------:R-:W-:Y:S01]  /*1b70*/  PLOP3.LUT P3, PT, PT, PT, UP3, 0x80, 0x8 ;  /* 0x000000000008781c */ /* 0x000fe20003f6f038 */
[----:B------:R-:W0:Y:S01]  /*1b80*/  @UP1 LDCU UR11, c[0x0][0x40c] ;  /* 0x00008180ff0b17ac */ /* 0x000e220008000800 */
[----:B------:R-:W-:Y:S01]  /*1b90*/  ISETP.LT.AND P2, PT, RZ, UR29, PT ;  /* 0x0000001dff007c0c */ /* 0x000fe2000bf41270 */
[C---:B-----5:R-:W-:Y:S01]  /*1ba0*/  IMAD.U32 R55, R70.reuse, 0x10000, RZ ;  /* 0x0001000046377824 */ /* 0x060fe200078e00ff */
[--C-:B------:R-:W-:Y:S01]  /*1bb0*/  SHF.R.U64 R54, R70, 0x10, R71.reuse ;  /* 0x0000001046367819 */ /* 0x100fe20000001247 */
        /* <DEDUP_REMOVED lines=22> */
[----:B------:R-:W-:Y:S01]  /*1d20*/  F2FP.BF16.F32.PACK_AB R54, RZ, R54 ;  /* 0x00000036ff36723e */ /* 0x000fe200000010ff */
[----:B---3--:R-:W-:Y:S01]  /*1d30*/  @P1 FMUL.FTZ R59, R55, UR10 ;  /* 0x0000000a373b1c20 */ /* 0x008fe20008410000 */
[----:B------:R-:W-:Y:S02]  /*1d40*/  @P1 F2FP.BF16.F32.PACK_AB R80, RZ, R80 ;  /* 0x00000050ff50123e */ /* 0x000fe400000010ff */
[----:B------:R-:W-:Y:S02]  /*1d50*/  @P1 F2FP.BF16.F32.PACK_AB R81, RZ, R81 ;  /* 0x00000051ff51123e */ /* 0x000fe400000010ff */
[----:B------:R-:W-:Y:S02]  /*1d60*/  @P1 F2FP.BF16.F32.PACK_AB R82, RZ, R82 ;  /* 0x00000052ff52123e */ /* 0x000fe400000010ff */
[----:B------:R-:W-:-:S02]  /*1d70*/  @P1 F2FP.BF16.F32.PACK_AB R59, RZ, R59 ;  /* 0x0000003bff3b123e */ /* 0x000fc400000010ff */
[----:B------:R-:W-:Y:S02]  /*1d80*/  F2FP.BF16.F32.PACK_AB R55, RZ, R55 ;  /* 0x00000037ff37723e */ /* 0x000fe400000010ff */
[----:B------:R-:W-:Y:S02]  /*1d90*/  F2FP.BF16.F32.PACK_AB R52, RZ, R52 ;  /* 0x00000034ff34723e */ /* 0x000fe400000010ff */
[----:B------:R-:W-:Y:S02]  /*1da0*/  F2FP.BF16.F32.PACK_AB R53, RZ, R53 ;  /* 0x00000035ff35723e */ /* 0x000fe400000010ff */
        /* <DEDUP_REMOVED lines=8> */
.L_x_1401:
        /* <DEDUP_REMOVED lines=11> */
.L_x_1403:
        /* <DEDUP_REMOVED lines=9> */
.L_x_1404:
[----:B------:R-:W-:Y:S05]  /*1f70*/  @!P0 BRA `(.L_x_1405) ;  /* 0x0000000400408947 */ /* 0x000fea0003800000 */
[----:B------:R-:W-:Y:S05]  /*1f80*/  BRA.U !UP0, `(.L_x_1406) ;  /* 0x0000000108ac7547 */ /* 0x000fea000b800000 */
[----:B------:R-:W-:Y:S01]  /*1f90*/  ISETP.LT.AND P2, PT, RZ, UR29, PT ;  /* 0x0000001dff007c0c */ /* 0x000fe2000bf41270 */
[----:B------:R-:W2:Y:S01]  /*1fa0*/  @UP1 LDCU UR11, c[0x0][0x40c] ;  /* 0x00008180ff0b17ac */ /* 0x000ea20008000800 */
[C---:B01---5:R-:W-:Y:S02]  /*1fb0*/  SHF.R.U64 R53, R68.reuse, 0x10, R69 ;  /* 0x0000001044357819 */ /* 0x063fe40000001245 */
[----:B------:R-:W-:Y:S01]  /*1fc0*/  SHF.L.U32 R54, R68, 0x10, RZ ;  /* 0x0000001044367819 */ /* 0x000fe200000006ff */
[----:B------:R-:W0:Y:S01]  /*1fd0*/  @UP1 LDCU UR16, c[0x0][0x40c] ;  /* 0x00008180ff1017ac */ /* 0x000e220008000800 */
[----:B------:R-:W-:Y:S02]  /*1fe0*/  SHF.L.U32 R52, R69, 0x10, RZ ;  /* 0x0000001045347819 */ /* 0x000fe400000006ff */
[----:B------:R-:W-:Y:S01]  /*1ff0*/  SHF.L.U32 R53, R53, 0x10, RZ ;  /* 0x0000001035357819 */ /* 0x000fe200000006ff */
        /* <DEDUP_REMOVED lines=36> */
.L_x_1406:
[----:B------:R-:W-:Y:S01]  /*2240*/  ISETP.LT.AND P2, PT, RZ, UR29, PT ;  /* 0x0000001dff007c0c */ /* 0x000fe2000bf41270 */
[----:B------:R-:W2:Y:S01]  /*2250*/  @UP1 LDCU UR10, c[0x0][0x40c] ;  /* 0x00008180ff0a17ac */ /* 0x000ea20008000800 */
[C---:B01---5:R-:W-:Y:S01]  /*2260*/  SHF.R.U64 R53, R68.reuse, 0x10, R69 ;  /* 0x0000001044357819 */ /* 0x063fe20000001245 */
[----:B------:R-:W-:Y:S01]  /*2270*/  IMAD.U32 R52, R68, 0x10000, RZ ;  /* 0x0001000044347824 */ /* 0x000fe200078e00ff */
[----:B------:R-:W0:Y:S02]  /*2280*/  @UP1 LDCU UR11, c[0x0][0x40c] ;  /* 0x00008180ff0b17ac */ /* 0x000e240008000800 */
[----:B------:R-:W-:Y:S01]  /*2290*/  SHF.L.U32 R53, R53, 0x10, RZ ;  /* 0x0000001035357819 */ /* 0x000fe200000006ff */
[----:B------:R-:W1:Y:S06]  /*22a0*/  @UP1 LDCU UR16, c[0x0][0x40c] ;  /* 0x00008180ff1017ac */ /* 0x000e6c0008000800 */
        /* <DEDUP_REMOVED lines=29> */
.L_x_1405:
        /* <DEDUP_REMOVED lines=41> */
.L_x_1408:
        /* <DEDUP_REMOVED lines=9> */
.L_x_1409:
        /* <DEDUP_REMOVED lines=9> */
.L_x_1410:
        /* <DEDUP_REMOVED lines=9> */
.L_x_1411:
        /* <DEDUP_REMOVED lines=9> */
.L_x_1407:
        /* <DEDUP_REMOVED lines=10> */
.L_x_1412:
        /* <DEDUP_REMOVED lines=10> */
.L_x_1413:
[----:B------:R-:W-:Y:S05]  /*2a90*/  @!P0 BRA `(.L_x_1414) ;  /* 0x0000000400408947 */ /* 0x000fea0003800000 */
[----:B------:R-:W-:Y:S05]  /*2aa0*/  BRA.U !UP0, `(.L_x_1415) ;  /* 0x0000000108ac7547 */ /* 0x000fea000b800000 */
[----:B------:R-:W-:Y:S01]  /*2ab0*/  ISETP.LT.AND P0, PT, RZ, UR29, PT ;  /* 0x0000001dff007c0c */ /* 0x000fe2000bf01270 */
[----:B------:R-:W4:Y:S01]  /*2ac0*/  @UP1 LDCU UR10, c[0x0][0x40c] ;  /* 0x00008180ff0a17ac */ /* 0x000f220008000800 */
[C-C-:B0123-5:R-:W-:Y:S02]  /*2ad0*/  SHF.R.U64 R53, R66.reuse, 0x10, R67.reuse ;  /* 0x0000001042357819 */ /* 0x16ffe40000001243 */
[----:B------:R-:W-:Y:S01]  /*2ae0*/  SHF.L.U32 R54, R66, 0x10, RZ ;  /* 0x0000001042367819 */ /* 0x000fe200000006ff */
[----:B------:R-:W0:Y:S01]  /*2af0*/  @UP1 LDCU UR11, c[0x0][0x40c] ;  /* 0x00008180ff0b17ac */ /* 0x000e220008000800 */
[----:B------:R-:W-:Y:S01]  /*2b00*/  SHF.L.U32 R52, R67, 0x10, RZ ;  /* 0x0000001043347819 */ /* 0x000fe200000006ff */
[----:B------:R-:W-:Y:S01]  /*2b10*/  IMAD.U32 R53, R53, 0x10000, RZ ;  /* 0x0001000035357824 */ /* 0x000fe200078e00ff */
[----:B------:R-:W-:Y:S01]  /*2b20*/  SHF.R.U32.HI R84, RZ, 0x10, R67 ;  /* 0x00000010ff547819 */ /* 0x000fe20000011643 */
[----:B------:R-:W1:Y:S03]  /*2b30*/  @UP1 LDCU UR16, c[0x0][0x40c] ;  /* 0x00008180ff1017ac */ /* 0x000e660008000800 */
[----:B------:R-:W-:Y:S01]  /*2b40*/  SHF.L.U32 R84, R84, 0x10, RZ ;  /* 0x0000001054547819 */ /* 0x000fe200000006ff */
        /* <DEDUP_REMOVED lines=15> */
[----:B------:R-:W-:-:S02]  /*2c40*/  F2FP.BF16.F32.PACK_AB R54, RZ, R54 ;  /* 0x00000036ff36723e */ /* 0x000fc400000010ff */
        /* <DEDUP_REMOVED lines=17> */
.L_x_1415:
[----:B------:R-:W-:Y:S01]  /*2d60*/  ISETP.LT.AND P0, PT, RZ, UR29, PT ;  /* 0x0000001dff007c0c */ /* 0x000fe2000bf01270 */
[----:B------:R-:W4:Y:S01]  /*2d70*/  @UP1 LDCU UR10, c[0x0][0x40c] ;  /* 0x00008180ff0a17ac */ /* 0x000f220008000800 */
[C---:B0123-5:R-:W-:Y:S02]  /*2d80*/  SHF.R.U64 R53, R66.reuse, 0x10, R67 ;  /* 0x0000001042357819 */ /* 0x06ffe40000001243 */
[----:B------:R-:W-:Y:S01]  /*2d90*/  SHF.L.U32 R52, R66, 0x10, RZ ;  /* 0x0000001042347819 */ /* 0x000fe200000006ff */
[----:B------:R-:W0:Y:S01]  /*2da0*/  @UP1 LDCU UR11, c[0x0][0x40c] ;  /* 0x00008180ff0b17ac */ /* 0x000e220008000800 */
        /* <DEDUP_REMOVED lines=31> */
.L_x_1414:
        /* <DEDUP_REMOVED lines=41> */
.L_x_1417:
        /* <DEDUP_REMOVED lines=17> */
.L_x_1418:
        /* <DEDUP_REMOVED lines=9> */
.L_x_1419:
        /* <DEDUP_REMOVED lines=9> */
.L_x_1420:
[----:B------:R-:W-:-:S07]  /*3460*/  @P1 PRMT R79, R52, 0x7610, R79 ;  /* 0x00007610344f1816 */ /* 0x000fce000000004f */
.L_x_1416:
        /* <DEDUP_REMOVED lines=10> */
.L_x_1421:
        /* <DEDUP_REMOVED lines=10> */
.L_x_1422:
[----:B------:R-:W-:Y:S02]  /*35b0*/  UIADD3 UR8, UPT, UPT, UR8, UR24, URZ ;  /* 0x0000001808087290 */ /* 0x000fe4000fffe0ff */
[----:B------:R-:W-:Y:S02]  /*35c0*/  UPLOP3.LUT UP2, UPT, UPT, UPT, UP2, 0x40, 0x4 ;  /* 0x000000000004789c */ /* 0x000fe40003f4e820 */
[----:B------:R-:W-:-:S09]  /*35d0*/  UISETP.GE.AND UP0, UPT, UR8, UR25, UPT ;  /* 0x000000190800728c */ /* 0x000fd2000bf06270 */
[----:B------:R-:W-:Y:S05]  /*35e0*/  BRA.U !UP0, `(.L_x_1423) ;  /* 0xffffffcd08147547 */ /* 0x000fea000b83ffff */
.L_x_1391:
        /* <DEDUP_REMOVED lines=15> */
.L_x_1424:
        /* <DEDUP_REMOVED lines=10> */
.L_x_6695:


//--------------------- .text._ZN10layer_norm13ln_bwd_kernelINS_13Kernel_traitsIf13__nv_bfloat16S2_S2_fjLj1536ELj1ELj1ELj4ELj8ENS_18Kernel_traits_baseILj1536EfS2_S2_S2_fjLj128EEEEELb0ELb1ELb0ELb0EEEvNS_9BwdParamsE --------------------------
	.section	.text._ZN10layer_norm13ln_bwd_kernelINS_13Kernel_traitsIf13__nv_bfloat16S2_S2_fjLj1536ELj1ELj1ELj4ELj8ENS_18Kernel_traits_baseILj1536EfS2_S2_S2_fjLj128EEEEELb0ELb1ELb0ELb0EEEvNS_9BwdParamsE,"ax",@progbits
	.align	128
        .global         _ZN10layer_norm13ln_bwd_kernelINS_13Kernel_traitsIf13__nv_bfloat16S2_S2_fjLj1536ELj1ELj1ELj4ELj8ENS_18Kernel_traits_baseILj1536EfS2_S2_S2_fjLj128EEEEELb0ELb1ELb0ELb0EEEvNS_9BwdParamsE
        .type           _ZN10layer_norm13ln_bwd_kernelINS_13Kernel_traitsIf13__nv_bfloat16S2_S2_fjLj1536ELj1ELj1ELj4ELj8ENS_18Kernel_traits_baseILj1536EfS2_S2_S2_fjLj128EEEEELb0ELb1ELb0ELb0EEEvNS_9BwdParamsE,@function
        .size           _ZN10layer_norm13ln_bwd_kernelINS_13Kernel_traitsIf13__nv_bfloat16S2_S2_fjLj1536ELj1ELj1ELj4ELj8ENS_18Kernel_traits_baseILj1536EfS2_S2_S2_fjLj128EEEEELb0ELb1ELb0ELb0EEEvNS_9BwdParamsE,(.L_x_6696 - _ZN10layer_norm13ln_bwd_kernelINS_13Kernel_traitsIf13__nv_bfloat16S2_S2_fjLj1536ELj1ELj1ELj4ELj8ENS_18Kernel_traits_baseILj1536EfS2_S2_S2_fjLj128EEEEELb0ELb1ELb0ELb0EEEvNS_9BwdParamsE)
        .other          _ZN10layer_norm13ln_bwd_kernelINS_13Kernel_traitsIf13__nv_bfloat16S2_S2_fjLj1536ELj1ELj1ELj4ELj8ENS_18Kernel_traits_baseILj1536EfS2_S2_S2_fjLj128EEEEELb0ELb1ELb0ELb0EEEvNS_9BwdParamsE,@"STO_CUDA_ENTRY STV_DEFAULT"
_ZN10layer_norm13ln_bwd_kernelINS_13Kernel_traitsIf13__nv_bfloat16S2_S2_fjLj1536ELj1ELj1ELj4ELj8ENS_18Kernel_traits_baseILj1536EfS2_S2_S2_fjLj128EEEEELb0ELb1ELb0ELb0EEEvNS_9BwdParamsE:
.text._ZN10layer_norm13ln_bwd_kernelINS_13Kernel_traitsIf13__nv_bfloat16S2_S2_fjLj1536ELj1ELj1ELj4ELj8ENS_18Kernel_traits_baseILj1536EfS2_S2_S2_fjLj128EEEEELb0ELb1ELb0ELb0EEEvNS_9BwdParamsE:
        /* <DEDUP_REMOVED lines=20> */
[----:B--2---:R-:W5:Y:S02]  /*0140*/  @P2 LDG.E.128 R72, desc[UR8][R10.64] ;  /* 0x000000080a482981 */ /* 0x004f64000c1e1d00 */
[----:B------:R-:W0:Y:S01]  /*0150*/  @P4 LDC.64 R8, c[0x0][0x3e8] ;  /* 0x0000fa00ff084b82 */ /* 0x000e220000000a00 */
[C---:B-1----:R-:W-:Y:S01]  /*0160*/  @P2 IMAD.WIDE.U32 R12, R3.reuse, 0x10, R12 ;  /* 0x00000010030c2825 */ /* 0x042fe200078e000c */
[----:B------:R-:W-:-:S04]  /*0170*/  @P2 IADD3 R3, PT, PT, R3, 0x80, RZ ;  /* 0x0000008003032810 */ /* 0x000fc80007ffe0ff */
[----:B------:R-:W5:Y:S01]  /*0180*/  @P2 LDG.E.128 R68, desc[UR8][R12.64] ;  /* 0x000000080c442981 */ /* 0x000f62000c1e1d00 */
[----:B----4-:R-:W-:Y:S01]  /*0190*/  @P3 IMAD.WIDE.U32 R14, R3, 0x10, R14 ;  /* 0x00000010030e3825 */ /* 0x010fe200078e000e */
[----:B------:R-:W1:Y:S04]  /*01a0*/  S2UR UR4, SR_CTAID.X ;  /* 0x00000000000479c3 */ /* 0x000e680000002500 */
[----:B------:R-:W5:Y:S01]  /*01b0*/  @P3 LDG.E.128 R64, desc[UR8][R14.64] ;  /* 0x000000080e403981 */ /* 0x000f62000c1e1d00 */
[----:B---3--:R-:W-:-:S03]  /*01c0*/  @P4 IMAD.WIDE.U32 R6, R0, 0x10, R6 ;  /* 0x0000001000064825 */ /* 0x008fc600078e0006 */
[----:B------:R-:W2:Y:S02]  /*01d0*/  @P3 LDC.64 R16, c[0x0][0x3e8] ;  /* 0x0000fa00ff103b82 */ /* 0x000ea40000000a00 */
[----:B------:R-:W5:Y:S01]  /*01e0*/  @P4 LDG.E.128 R56, desc[UR8][R6.64] ;  /* 0x0000000806384981 */ /* 0x000f62000c1e1d00 */
[----:B0-----:R-:W-:-:S05]  /*01f0*/  @P4 IMAD.WIDE.U32 R8, R0, 0x10, R8 ;  /* 0x0000001000084825 */ /* 0x001fca00078e0008 */
[----:B------:R-:W5:Y:S01]  /*0200*/  @P4 LDG.E.128 R52, desc[UR8][R8.64] ;  /* 0x0000000808344981 */ /* 0x000f62000c1e1d00 */
[----:B-1----:R-:W-:-:S04]  /*0210*/  MOV R5, UR4 ;  /* 0x0000000400057c02 */ /* 0x002fc80008000f00 */
[----:B------:R-:W-:Y:S01]  /*0220*/  ISETP.GE.AND P0, PT, R5, UR5, PT ;  /* 0x0000000505007c0c */ /* 0x000fe2000bf06270 */
[----:B--2---:R-:W-:Y:S01]  /*0230*/  @P3 IMAD.WIDE.U32 R16, R3, 0x10, R16 ;  /* 0x0000001003103825 */ /* 0x004fe200078e0010 */
[----:B------:R-:W-:Y:S02]  /*0240*/  CS2R R48, SRZ ;  /* 0x0000000000307805 */ /* 0x000fe4000001ff00 */
[----:B------:R-:W-:Y:S02]  /*0250*/  CS2R R50, SRZ ;  /* 0x0000000000327805 */ /* 0x000fe4000001ff00 */
[----:B------:R-:W-:Y:S02]  /*0260*/  CS2R R44, SRZ ;  /* 0x00000000002c7805 */ /* 0x000fe4000001ff00 */
[----:B------:R-:W-:Y:S01]  /*0270*/  CS2R R46, SRZ ;  /* 0x00000000002e7805 */ /* 0x000fe2000001ff00 */
[----:B------:R0:W5:Y:S01]  /*0280*/  @P3 LDG.E.128 R60, desc[UR8][R16.64] ;  /* 0x00000008103c3981 */ /* 0x000162000c1e1d00 */
        /* <DEDUP_REMOVED lines=35> */
[----:B------:R-:W1:Y:S01]  /*04c0*/  LDCU.U8 UR7, c[0x0][0x410] ;  /* 0x00008200ff0777ac */ /* 0x000e620008000000 */
[----:B0-----:R-:W-:Y:S01]  /*04d0*/  ISETP.NE.U32.AND P0, PT, R2, RZ, PT ;  /* 0x000000ff0200720c */ /* 0x001fe20003f05070 */
[----:B------:R-:W0:Y:S03]  /*04e0*/  LDCU UR12, c[0x0][0x400] ;  /* 0x00008000ff0c77ac */ /* 0x000e260008000800 */
[----:B------:R-:W-:Y:S01]  /*04f0*/  ISETP.NE.AND.EX P0, PT, R3, RZ, PT, P0 ;  /* 0x000000ff0300720c */ /* 0x000fe20003f05300 */
[----:B------:R-:W2:Y:S01]  /*0500*/  LDCU.64 UR10, c[0x0][0x438] ;  /* 0x00008700ff0a77ac */ /* 0x000ea20008000a00 */
[----:B------:R-:W3:Y:S11]  /*0510*/  LDCU.64 UR14, c[0x0][0x478] ;  /* 0x00008f00ff0e77ac */ /* 0x000ef60008000a00 */
.L_x_1455:
[----:B------:R-:W4:Y:S08]  /*0520*/  @P0 LDC.64 R76, c[0x0][0x3e0] ;  /* 0x0000f800ff4c0b82 */ /* 0x000f300000000a00 */
[----:B------:R-:W1:Y:S08]  /*0530*/  LDC.64 R78, c[0x0][0x3c0] ;  /* 0x0000f000ff4e7b82 */ /* 0x000e700000000a00 */
[----:B------:R-:W0:Y:S01]  /*0540*/  LDC R2, c[0x0][0x388] ;  /* 0x0000e200ff027b82 */ /* 0x000e220000000800 */
[----:B----4-:R-:W-:-:S07]  /*0550*/  @P0 IMAD.WIDE R80, R5, 0x2, R76 ;  /* 0x0000000205500825 */ /* 0x010fce00078e024c */
[----:B------:R-:W4:Y:S01]  /*0560*/  LDC.64 R76, c[0x0][0x3c8] ;  /* 0x0000f200ff4c7b82 */ /* 0x000f220000000a00 */
[----:B-----5:R0:W5:Y:S01]  /*0570*/  @P0 LDG.E.U16 R101, desc[UR8][R80.64] ;  /* 0x0000000850650981 */ /* 0x020162000c1e1500 */
[----:B-1----:R-:W-:-:S06]  /*0580*/  IMAD.WIDE R78, R5, 0x4, R78 ;  /* 0x00000004054e7825 */ /* 0x002fcc00078e024e */
[----:B------:R-:W2:Y:S01]  /*0590*/  LDG.E R78, desc[UR8][R78.64] ;  /* 0x000000084e4e7981 */ /* 0x000ea2000c1e1900 */
[----:B----4-:R-:W-:-:S05]  /*05a0*/  IMAD.WIDE R76, R5, 0x4, R76 ;  /* 0x00000004054c7825 */ /* 0x010fca00078e024c */
[----:B------:R1:W5:Y:S01]  /*05b0*/  LDG.E R100, desc[UR8][R76.64] ;  /* 0x000000084c647981 */ /* 0x000362000c1e1900 */
[----:B0-----:R-:W-:Y:S01]  /*05c0*/  IMAD R82, R5, R2, RZ ;  /* 0x0000000205527224 */ /* 0x001fe200078e02ff */
[----:B------:R-:W-:-:S04]  /*05d0*/  ISETP.GE.U32.AND P4, PT, R4, 0x80, PT ;  /* 0x000000800400780c */ /* 0x000fc80003f86070 */
[----:B------:R-:W-:-:S04]  /*05e0*/  SHF.R.S32.HI R83, RZ, 0x1f, R82 ;  /* 0x0000001fff537819 */ /* 0x000fc80000011452 */
[----:B------:R-:W-:Y:S01]  /*05f0*/  LEA.HI R83, R83, R82, RZ, 0x2 ;  /* 0x0000005253537211 */ /* 0x000fe200078f10ff */
[----:B------:R-:W-:Y:S01]  /*0600*/  BSSY.RECONVERGENT B0, `(.L_x_1426) ;  /* 0x000003f000007945 */ /* 0x000fe20003800200 */
[----:B------:R-:W-:Y:S02]  /*0610*/  ISETP.NE.AND P5, PT, RZ, UR7, PT ;  /* 0x00000007ff007c0c */ /* 0x000fe4000bfa5270 */
[----:B------:R-:W-:Y:S02]  /*0620*/  LEA.HI.SX32 R97, R83, R0, 0x1e ;  /* 0x0000000053617211 */ /* 0x000fe400078ff2ff */
[----:B------:R-:W-:Y:S02]  /*0630*/  CS2R R106, SRZ ;  /* 0x00000000006a7805 */ /* 0x000fe4000001ff00 */
[C---:B------:R-:W-:Y:S02]  /*0640*/  ISETP.GE.U32.AND P2, PT, R4.reuse, 0x100, PT ;  /* 0x000001000400780c */ /* 0x040fe40003f46070 */
[----:B------:R-:W-:-:S02]  /*0650*/  ISETP.GE.U32.AND P3, PT, R4, 0x180, PT ;  /* 0x000001800400780c */ /* 0x000fc40003f66070 */
[----:B------:R-:W-:Y:S02]  /*0660*/  MOV R83, R97 ;  /* 0x0000006100537202 */ /* 0x000fe40000000f00 */
[----:B--2---:R-:W-:Y:S01]  /*0670*/  FSEL R82, R78, RZ, !P5 ;  /* 0x000000ff4e527208 */ /* 0x004fe20006800000 */
[----:B-1----:R-:W-:Y:S08]  /*0680*/  @!P4 BRA `(.L_x_1427) ;  /* 0x0000000000d8c947 */ /* 0x002ff00003800000 */
        /* <DEDUP_REMOVED lines=8> */
[----:B------:R-:W0:Y:S02]  /*0710*/  @P1 LDC.64 R76, c[0x0][0x438] ;  /* 0x00010e00ff4c1b82 */ /* 0x000e240000000a00 */
[----:B0-----:R-:W-:-:S05]  /*0720*/  @P1 IMAD.WIDE.U32 R76, R97, 0x8, R76 ;  /* 0x00000008614c1825 */ /* 0x001fca00078e004c */
[----:B------:R0:W5:Y:S01]  /*0730*/  @P1 LDG.E.64 R104, desc[UR8][R76.64] ;  /* 0x000000084c681981 */ /* 0x000162000c1e1b00 */
[----:B------:R-:W-:Y:S02]  /*0740*/  IADD3 R83, PT, PT, R97, 0x80, RZ ;  /* 0x0000008061537810 */ /* 0x000fe40007ffe0ff */
[----:B--2---:R-:W-:Y:S02]  /*0750*/  MOV R7, R10 ;  /* 0x0000000a00077202 */ /* 0x004fe40000000f00 */
[--C-:B------:R-:W-:Y:S02]  /*0760*/  SHF.R.U64 R12, R10, 0x10, R11.reuse ;  /* 0x000000100a0c7819 */ /* 0x100fe4000000120b */
[----:B------:R-:W-:Y:S02]  /*0770*/  MOV R14, R11 ;  /* 0x0000000b000e7202 */ /* 0x000fe40000000f00 */
[----:B------:R-:W-:Y:S02]  /*0780*/  SHF.R.U32.HI R80, RZ, 0x10, R11 ;  /* 0x00000010ff507819 */ /* 0x000fe4000001160b */
[----:B----4-:R-:W-:-:S02]  /*0790*/  SHF.R.U64 R10, R8, 0x10, R9 ;  /* 0x00000010080a7819 */ /* 0x010fc40000001209 */
[----:B------:R-:W-:Y:S02]  /*07a0*/  SHF.L.U32 R3, R8, 0x10, RZ ;  /* 0x0000001008037819 */ /* 0x000fe400000006ff */
[----:B------:R-:W-:Y:S02]  /*07b0*/  SHF.R.U32.HI R79, RZ, 0x10, R9 ;  /* 0x00000010ff4f7819 */ /* 0x000fe40000011609 */
[----:B------:R-:W-:Y:S01]  /*07c0*/  SHF.L.U32 R11, R9, 0x10, RZ ;  /* 0x00000010090b7819 */ /* 0x000fe200000006ff */
[----:B------:R-:W-:Y:S01]  /*07d0*/  FADD.FTZ R3, -R82, R3 ;  /* 0x0000000352037221 */ /* 0x000fe20000010100 */
[----:B------:R-:W-:Y:S02]  /*07e0*/  SHF.L.U32 R9, R10, 0x10, RZ ;  /* 0x000000100a097819 */ /* 0x000fe400000006ff */
[----:B------:R-:W-:Y:S01]  /*07f0*/  SHF.L.U32 R7, R7, 0x10, RZ ;  /* 0x0000001007077819 */ /* 0x000fe200000006ff */
[----:B-----5:R-:W-:Y:S01]  /*0800*/  FMUL.FTZ R3, R100, R3 ;  /* 0x0000000364037220 */ /* 0x020fe20000410000 */
[C---:B------:R-:W-:Y:S01]  /*0810*/  FADD.FTZ R11, -R82.reuse, R11 ;  /* 0x0000000b520b7221 */ /* 0x040fe20000010100 */
[----:B------:R-:W-:Y:S01]  /*0820*/  FADD.FTZ R9, -R82, R9 ;  /* 0x0000000952097221 */ /* 0x000fe20000010100 */
[----:B------:R-:W-:Y:S01]  /*0830*/  SHF.L.U32 R12, R12, 0x10, RZ ;  /* 0x000000100c0c7819 */ /* 0x000fe200000006ff */
[----:B------:R-:W-:Y:S01]  /*0840*/  FADD.FTZ R36, R36, R7 ;  /* 0x0000000724247221 */ /* 0x000fe20000010000 */
[----:B0-----:R-:W-:Y:S01]  /*0850*/  SHF.L.U32 R77, R14, 0x10, RZ ;  /* 0x000000100e4d7819 */ /* 0x001fe200000006ff */
[----:B------:R-:W-:Y:S01]  /*0860*/  FMUL.FTZ R8, R100, R9 ;  /* 0x0000000964087220 */ /* 0x000fe20000410000 */
[-C--:B------:R-:W-:Y:S01]  /*0870*/  FFMA.FTZ R48, R3, R7.reuse, R48 ;  /* 0x0000000703307223 */ /* 0x080fe20000010030 */
[----:B------:R-:W-:Y:S01]  /*0880*/  FMUL.FTZ R10, R56, R7 ;  /* 0x00000007380a7220 */ /* 0x000fe20000410000 */
[----:B------:R-:W-:Y:S01]  /*0890*/  FMUL.FTZ R7, R100, R11 ;  /* 0x0000000b64077220 */ /* 0x000fe20000410000 */
[----:B------:R-:W-:Y:S01]  /*08a0*/  SHF.L.U32 R79, R79, 0x10, RZ ;  /* 0x000000104f4f7819 */ /* 0x000fe200000006ff */
[----:B------:R-:W-:Y:S01]  /*08b0*/  FADD.FTZ R37, R37, R12 ;  /* 0x0000000c25257221 */ /* 0x000fe20000010000 */
[-C--:B------:R-:W-:Y:S01]  /*08c0*/  FFMA.FTZ R49, R8, R12.reuse, R49 ;  /* 0x0000000c08317223 */ /* 0x080fe20000010031 */
[----:B------:R-:W-:Y:S01]  /*08d0*/  FMUL.FTZ R9, R57, R12 ;  /* 0x0000000c39097220 */ /* 0x000fe20000410000 */
[----:B------:R-:W-:Y:S01]  /*08e0*/  FADD.FTZ R38, R38, R77 ;  /* 0x0000004d26267221 */ /* 0x000fe20000010000 */
[-C--:B------:R-:W-:Y:S01]  /*08f0*/  FFMA.FTZ R50, R7, R77.reuse, R50 ;  /* 0x0000004d07327223 */ /* 0x080fe20000010032 */
[----:B------:R-:W-:Y:S01]  /*0900*/  FMUL.FTZ R12, R58, R77 ;  /* 0x0000004d3a0c7220 */ /* 0x000fe20000410000 */
[----:B------:R-:W-:Y:S01]  /*0910*/  FADD.FTZ R14, RZ, R10 ;  /* 0x0000000aff0e7221 */ /* 0x000fe20000010000 */
[----:B------:R-:W-:Y:S01]  /*0920*/  FFMA.FTZ R77, R3, R10, RZ ;  /* 0x0000000a034d7223 */ /* 0x000fe200000100ff */
[----:B------:R-:W-:Y:S01]  /*0930*/  SHF.L.U32 R80, R80, 0x10, RZ ;  /* 0x0000001050507819 */ /* 0x000fe200000006ff */
[----:B------:R-:W-:Y:S01]  /*0940*/  FADD.FTZ R81, -R82, R79 ;  /* 0x0000004f52517221 */ /* 0x000fe20000010100 */
[----:B------:R-:W-:Y:S01]  /*0950*/  FADD.FTZ R79, R14, R9 ;  /* 0x000000090e4f7221 */ /* 0x000fe20000010000 */
[----:B------:R-:W-:-:S02]  /*0960*/  FFMA.FTZ R76, R8, R9, R77 ;  /* 0x00000009084c7223 */ /* 0x000fc4000001004d */
        /* <DEDUP_REMOVED lines=8> */
.L_x_1427:
[----:B---3--:R-:W-:Y:S05]  /*09f0*/  BSYNC.RECONVERGENT B0 ;  /* 0x0000000000007941 */ /* 0x008fea0003800200 */
.L_x_1426:
        /* <DEDUP_REMOVED lines=17> */
[C---:B---3--:R-:W-:Y:S02]  /*0b10*/  SHF.R.U64 R77, R78.reuse, 0x10, R79 ;  /* 0x000000104e4d7819 */ /* 0x048fe4000000124f */
[----:B------:R-:W-:-:S02]  /*0b20*/  SHF.L.U32 R13, R78, 0x10, RZ ;  /* 0x000000104e0d7819 */ /* 0x000fc400000006ff */
[----:B------:R-:W-:Y:S02]  /*0b30*/  SHF.L.U32 R77, R77, 0x10, RZ ;  /* 0x000000104d4d7819 */ /* 0x000fe400000006ff */
[----:B------:R-:W-:Y:S01]  /*0b40*/  MOV R15, R76 ;  /* 0x0000004c000f7202 */ /* 0x000fe20000000f00 */
[C---:B------:R-:W-:Y:S01]  /*0b50*/  FADD.FTZ R13, -R82.reuse, R13 ;  /* 0x0000000d520d7221 */ /* 0x040fe20000010100 */
[----:B------:R-:W-:Y:S01]  /*0b60*/  SHF.R.U32.HI R87, RZ, 0x10, R79 ;  /* 0x00000010ff577819 */ /* 0x000fe2000001164f */
[----:B------:R-:W-:Y:S01]  /*0b70*/  FADD.FTZ R77, -R82, R77 ;  /* 0x0000004d524d7221 */ /* 0x000fe20000010100 */
[----:B------:R-:W-:Y:S02]  /*0b80*/  SHF.L.U32 R79, R79, 0x10, RZ ;  /* 0x000000104f4f7819 */ /* 0x000fe400000006ff */
[----:B------:R-:W-:Y:S01]  /*0b90*/  SHF.L.U32 R15, R15, 0x10, RZ ;  /* 0x000000100f0f7819 */ /* 0x000fe200000006ff */
[----:B-----5:R-:W-:Y:S01]  /*0ba0*/  FMUL.FTZ R13, R100, R13 ;  /* 0x0000000d640d7220 */ /* 0x020fe20000410000 */
[----:B------:R-:W-:-:S02]  /*0bb0*/  SHF.L.U32 R76, R86, 0x10, RZ ;  /* 0x00000010564c7819 */ /* 0x000fc400000006ff */
[----:B0-----:R-:W-:Y:S01]  /*0bc0*/  SHF.L.U32 R81, R84, 0x10, RZ ;  /* 0x0000001054517819 */ /* 0x001fe200000006ff */
[----:B------:R-:W-:Y:S01]  /*0bd0*/  FMUL.FTZ R84, R100, R77 ;  /* 0x0000004d64547220 */ /* 0x000fe20000410000 */
[----:B------:R-:W-:Y:S01]  /*0be0*/  FADD.FTZ R79, -R82, R79 ;  /* 0x0000004f524f7221 */ /* 0x000fe20000010100 */
[-C--:B------:R-:W-:Y:S01]  /*0bf0*/  FMUL.FTZ R86, R72, R15.reuse ;  /* 0x0000000f48567220 */ /* 0x080fe20000410000 */
[----:B------:R-:W-:Y:S01]  /*0c00*/  SHF.L.U32 R80, R85, 0x10, RZ ;  /* 0x0000001055507819 */ /* 0x000fe200000006ff */
[----:B------:R-:W-:Y:S01]  /*0c10*/  FADD.FTZ R32, R32, R15 ;  /* 0x0000000f20207221 */ /* 0x000fe20000010000 */
[----:B------:R-:W-:Y:S01]  /*0c20*/  FFMA.FTZ R44, R13, R15, R44 ;  /* 0x0000000f0d2c7223 */ /* 0x000fe2000001002c */
[----:B------:R-:W-:Y:S01]  /*0c30*/  FADD.FTZ R33, R33, R76 ;  /* 0x0000004c21217221 */ /* 0x000fe20000010000 */
[-C--:B------:R-:W-:Y:S01]  /*0c40*/  FFMA.FTZ R45, R84, R76.reuse, R45 ;  /* 0x0000004c542d7223 */ /* 0x080fe2000001002d */
[----:B------:R-:W-:Y:S01]  /*0c50*/  FMUL.FTZ R85, R73, R76 ;  /* 0x0000004c49557220 */ /* 0x000fe20000410000 */
[----:B------:R-:W-:Y:S01]  /*0c60*/  SHF.L.U32 R87, R87, 0x10, RZ ;  /* 0x0000001057577819 */ /* 0x000fe200000006ff */
[----:B------:R-:W-:Y:S01]  /*0c70*/  FMUL.FTZ R15, R100, R79 ;  /* 0x0000004f640f7220 */ /* 0x000fe20000410000 */
[----:B------:R-:W-:Y:S01]  /*0c80*/  FADD.FTZ R76, R107, R86 ;  /* 0x000000566b4c7221 */ /* 0x000fe20000010000 */
[----:B------:R-:W-:Y:S01]  /*0c90*/  FFMA.FTZ R77, R13, R86, R106 ;  /* 0x000000560d4d7223 */ /* 0x000fe2000001006a */
[----:B------:R-:W-:Y:S01]  /*0ca0*/  FADD.FTZ R34, R34, R81 ;  /* 0x0000005122227221 */ /* 0x000fe20000010000 */
[-C--:B------:R-:W-:Y:S01]  /*0cb0*/  FFMA.FTZ R46, R15, R81.reuse, R46 ;  /* 0x000000510f2e7223 */ /* 0x080fe2000001002e */
[----:B------:R-:W-:Y:S01]  /*0cc0*/  FMUL.FTZ R88, R74, R81 ;  /* 0x000000514a587220 */ /* 0x000fe20000410000 */
[----:B------:R-:W-:Y:S01]  /*0cd0*/  FADD.FTZ R79, R76, R85 ;  /* 0x000000554c4f7221 */ /* 0x000fe20000010000 */
[----:B------:R-:W-:Y:S01]  /*0ce0*/  FADD.FTZ R81, -R82, R87 ;  /* 0x0000005752517221 */ /* 0x000fe20000010100 */
[----:B------:R-:W-:Y:S01]  /*0cf0*/  FFMA.FTZ R76, R84, R85, R77 ;  /* 0x00000055544c7223 */ /* 0x000fe2000001004d */
[----:B------:R-:W-:Y:S01]  /*0d00*/  FMUL.FTZ R87, R75, R80 ;  /* 0x000000504b577220 */ /* 0x000fe20000410000 */
[----:B------:R-:W-:Y:S01]  /*0d10*/  FADD.FTZ R78, R79, R88 ;  /* 0x000000584f4e7221 */ /* 0x000fe20000010000 */
[----:B------:R-:W-:Y:S01]  /*0d20*/  FMUL.FTZ R90, R100, R81 ;  /* 0x00000051645a7220 */ /* 0x000fe20000410000 */
[----:B------:R-:W-:Y:S01]  /*0d30*/  FFMA.FTZ R76, R15, R88, R76 ;  /* 0x000000580f4c7223 */ /* 0x000fe2000001004c */
[----:B------:R-:W-:Y:S01]  /*0d40*/  FADD.FTZ R35, R35, R80 ;  /* 0x0000005023237221 */ /* 0x000fe20000010000 */
[----:B------:R-:W-:Y:S01]  /*0d50*/  FADD.FTZ R107, R78, R87 ;  /* 0x000000574e6b7221 */ /* 0x000fe20000010000 */
[C---:B------:R-:W-:Y:S01]  /*0d60*/  FFMA.FTZ R47, R90.reuse, R80, R47 ;  /* 0x000000505a2f7223 */ /* 0x040fe2000001002f */
[----:B------:R-:W-:-:S07]  /*0d70*/  FFMA.FTZ R106, R90, R87, R76 ;  /* 0x000000575a6a7223 */ /* 0x000fce000001004c */
.L_x_1429:
[----:B------:R-:W-:Y:S05]  /*0d80*/  BSYNC.RECONVERGENT B0 ;  /* 0x0000000000007941 */ /* 0x000fea0003800200 */
.L_x_1428:
        /* <DEDUP_REMOVED lines=13> */
[C-C-:B--2---:R-:W-:Y:S02]  /*0e60*/  SHF.R.U64 R93, R76.reuse, 0x10, R77.reuse ;  /* 0x000000104c5d7819 */ /* 0x144fe4000000124d */
[----:B------:R-:W-:Y:S02]  /*0e70*/  SHF.R.U32.HI R91, RZ, 0x10, R77 ;  /* 0x00000010ff5b7819 */ /* 0x000fe4000001164d */
[----:B------:R-:W-:Y:S02]  /*0e80*/  SHF.L.U32 R89, R77, 0x10, RZ ;  /* 0x000000104d597819 */ /* 0x000fe400000006ff */
[----:B------:R-:W-:Y:S02]  /*0e90*/  SHF.L.U32 R77, R93, 0x10, RZ ;  /* 0x000000105d4d7819 */ /* 0x000fe400000006ff */
[----:B------:R-:W-:Y:S02]  /*0ea0*/  SHF.L.U32 R83, R76, 0x10, RZ ;  /* 0x000000104c537819 */ /* 0x000fe400000006ff */
[----:B---3--:R-:W-:-:S02]  /*0eb0*/  MOV R6, R78 ;  /* 0x0000004e00067202 */ /* 0x008fc40000000f00 */
[--C-:B------:R-:W-:Y:S02]  /*0ec0*/  SHF.R.U64 R92, R78, 0x10, R79.reuse ;  /* 0x000000104e5c7819 */ /* 0x100fe4000000124f */
[----:B------:R-:W-:Y:S02]  /*0ed0*/  MOV R76, R79 ;  /* 0x0000004f004c7202 */ /* 0x000fe40000000f00 */
[----:B------:R-:W-:Y:S01]  /*0ee0*/  SHF.R.U32.HI R78, RZ, 0x10, R79 ;  /* 0x00000010ff4e7819 */ /* 0x000fe2000001164f */
[C---:B------:R-:W-:Y:S01]  /*0ef0*/  FADD.FTZ R79, -R82.reuse, R77 ;  /* 0x0000004d524f7221 */ /* 0x040fe20000010100 */
[----:B------:R-:W-:Y:S01]  /*0f00*/  FADD.FTZ R83, -R82, R83 ;  /* 0x0000005352537221 */ /* 0x000fe20000010100 */
[----:B------:R-:W-:Y:S01]  /*0f10*/  SHF.L.U32 R77, R6, 0x10, RZ ;  /* 0x00000010064d7819 */ /* 0x000fe200000006ff */
[----:B------:R-:W-:Y:S01]  /*0f20*/  FADD.FTZ R93, -R82, R89 ;  /* 0x00000059525d7221 */ /* 0x000fe20000010100 */
[----:B------:R-:W-:Y:S01]  /*0f30*/  SHF.L.U32 R91, R91, 0x10, RZ ;  /* 0x000000105b5b7819 */ /* 0x000fe200000006ff */
[----:B-----5:R-:W-:Y:S01]  /*0f40*/  FMUL.FTZ R89, R100, R83 ;  /* 0x0000005364597220 */ /* 0x020fe20000410000 */
[----:B------:R-:W-:Y:S01]  /*0f50*/  SHF.L.U32 R6, R92, 0x10, RZ ;  /* 0x000000105c067819 */ /* 0x000fe200000006ff */
[----:B------:R-:W-:Y:S01]  /*0f60*/  FMUL.FTZ R92, R100, R79 ;  /* 0x0000004f645c7220 */ /* 0x000fe20000410000 */
[-C--:B------:R-:W-:Y:S01]  /*0f70*/  FMUL.FTZ R94, R64, R77.reuse ;  /* 0x0000004d405e7220 */ /* 0x080fe20000410000 */
[----:B------:R-:W-:Y:S01]  /*0f80*/  FADD.FTZ R109, -R82, R91 ;  /* 0x0000005b526d7221 */ /* 0x000fe20000010100 */
[----:B0-----:R-:W-:Y:S01]  /*0f90*/  SHF.L.U32 R81, R76, 0x10, RZ ;  /* 0x000000104c517819 */ /* 0x001fe200000006ff */
[----:B------:R-:W-:Y:S01]  /*0fa0*/  FADD.FTZ R28, R28, R77 ;  /* 0x0000004d1c1c7221 */ /* 0x000fe20000010000 */
[----:B------:R-:W-:Y:S01]  /*0fb0*/  FFMA.FTZ R40, R89, R77, R40 ;  /* 0x0000004d59287223 */ /* 0x000fe20000010028 */
[----:B------:R-:W-:Y:S01]  /*0fc0*/  FADD.FTZ R29, R29, R6 ;  /* 0x000000061d1d7221 */ /* 0x000fe20000010000 */
[-C--:B------:R-:W-:Y:S01]  /*0fd0*/  FFMA.FTZ R41, R92, R6.reuse, R41 ;  /* 0x000000065c297223 */ /* 0x080fe20000010029 */
        /* <DEDUP_REMOVED lines=18> */
.L_x_1431:
[----:B------:R-:W-:Y:S05]  /*1100*/  BSYNC.RECONVERGENT B0 ;  /* 0x0000000000007941 */ /* 0x000fea0003800200 */
.L_x_1430:
        /* <DEDUP_REMOVED lines=32> */
.L_x_1433:
[----:B------:R-:W-:Y:S05]  /*1310*/  BSYNC.RECONVERGENT B0 ;  /* 0x0000000000007941 */ /* 0x000fea0003800200 */
.L_x_1432:
        /* <DEDUP_REMOVED lines=36> */
[----:B------:R-:W-:-:S03]  /*1560*/  FFMA.FTZ R82, R14, R83, R80 ;  /* 0x000000530e527223 */ /* 0x000fc60000010050 */
[----:B------:R-:W-:-:S04]  /*1570*/  FADD.FTZ R79, R12, -R79 ;  /* 0x8000004f0c4f7221 */ /* 0x000fc80000010000 */
[----:B------:R-:W-:Y:S01]  /*1580*/  FMUL.FTZ R78, R100, R79 ;  /* 0x0000004f644e7220 */ /* 0x000fe20000410000 */
[----:B------:R-:W-:-:S03]  /*1590*/  FADD.FTZ R79, R11, -R82 ;  /* 0x800000520b4f7221 */ /* 0x000fc60000010000 */
[----:B------:R-:W-:Y:S01]  /*15a0*/  FMUL.FTZ R101, R78, R81 ;  /* 0x000000514e657220 */ /* 0x000fe20000410000 */
[--C-:B------:R-:W-:Y:S01]  /*15b0*/  FFMA.FTZ R78, R8, R83, R80.reuse ;  /* 0x00000053084e7223 */ /* 0x100fe20000010050 */
[----:B------:R-:W-:Y:S01]  /*15c0*/  FMUL.FTZ R82, R100, R79 ;  /* 0x0000004f64527220 */ /* 0x000fe20000410000 */
[----:B------:R-:W-:Y:S01]  /*15d0*/  FFMA.FTZ R79, R3, R83, R80 ;  /* 0x00000053034f7223 */ /* 0x000fe20000010050 */
[----:B------:R-:W-:Y:S01]  /*15e0*/  FMUL.FTZ R110, R54, R101 ;  /* 0x00000065366e7220 */ /* 0x000fe20000410000 */
[----:B------:R-:W-:Y:S01]  /*15f0*/  FADD.FTZ R107, R9, -R78 ;  /* 0x8000004e096b7221 */ /* 0x000fe20000010000 */
[----:B------:R-:W-:Y:S01]  /*1600*/  FMUL.FTZ R82, R82, R81 ;  /* 0x0000005152527220 */ /* 0x000fe20000410000 */
[----:B------:R-:W-:Y:S01]  /*1610*/  FADD.FTZ R79, R10, -R79 ;  /* 0x8000004f0a4f7221 */ /* 0x000fe20000010000 */
[----:B------:R0:W-:Y:S01]  /*1620*/  F2F.BF16.F32 R113, R110 ;  /* 0x0000006e00717304 */ /* 0x0001e20000202000 */
[C---:B------:R-:W-:Y:S01]  /*1630*/  FMUL.FTZ R108, R100.reuse, R107 ;  /* 0x0000006b646c7220 */ /* 0x040fe20000410000 */
[----:B------:R-:W-:Y:S01]  /*1640*/  FMUL.FTZ R114, R55, R82 ;  /* 0x0000005237727220 */ /* 0x000fe20000410000 */
[----:B------:R-:W-:-:S02]  /*1650*/  FMUL.FTZ R106, R100, R79 ;  /* 0x0000004f646a7220 */ /* 0x000fc40000410000 */
[-C--:B------:R-:W-:Y:S01]  /*1660*/  FMUL.FTZ R108, R108, R81.reuse ;  /* 0x000000516c6c7220 */ /* 0x080fe20000410000 */
[----:B------:R-:W1:Y:S01]  /*1670*/  LDC.64 R78, c[0x0][0x468] ;  /* 0x00011a00ff4e7b82 */ /* 0x000e620000000a00 */
[----:B------:R-:W-:Y:S01]  /*1680*/  FMUL.FTZ R109, R106, R81 ;  /* 0x000000516a6d7220 */ /* 0x000fe20000410000 */
[----:B------:R-:W3:Y:S01]  /*1690*/  F2F.BF16.F32 R114, R114 ;  /* 0x0000007200727304 */ /* 0x000ee20000202000 */
[----:B------:R-:W-:Y:S02]  /*16a0*/  FMUL.FTZ R112, R53, R108 ;  /* 0x0000006c35707220 */ /* 0x000fe40000410000 */
[----:B0-----:R-:W-:-:S05]  /*16b0*/  FMUL.FTZ R110, R52, R109 ;  /* 0x0000006d346e7220 */ /* 0x001fca0000410000 */
[----:B------:R-:W0:Y:S01]  /*16c0*/  F2F.BF16.F32 R106, R112 ;  /* 0x00000070006a7304 */ /* 0x000e220000202000 */
[----:B---3--:R-:W-:-:S07]  /*16d0*/  PRMT R113, R113, 0x5410, R114 ;  /* 0x0000541071717816 */ /* 0x008fce0000000072 */
[----:B------:R-:W3:Y:S01]  /*16e0*/  F2F.BF16.F32 R111, R110 ;  /* 0x0000006e006f7304 */ /* 0x000ee20000202000 */
[C---:B-1----:R-:W-:Y:S01]  /*16f0*/  IMAD.WIDE.U32 R78, R97.reuse, 0x8, R78 ;  /* 0x00000008614e7825 */ /* 0x042fe200078e004e */
[----:B------:R-:W-:-:S03]  /*1700*/  IADD3 R97, PT, PT, R97, 0x80, RZ ;  /* 0x0000008061617810 */ /* 0x000fc60007ffe0ff */
[----:B0-----:R-:W-:-:S05]  /*1710*/  IMAD.WIDE.U32 R106, R106, 0x10000, RZ ;  /* 0x000100006a6a7825 */ /* 0x001fca00078e00ff */
[----:B------:R-:W-:Y:S02]  /*1720*/  LOP3.LUT R107, R113, R107, RZ, 0xfc, !PT ;  /* 0x0000006b716b7212 */ /* 0x000fe400078efcff */
[----:B---3--:R-:W-:-:S05]  /*1730*/  LOP3.LUT R106, R106, R111, RZ, 0xfc, !PT ;  /* 0x0000006f6a6a7212 */ /* 0x008fca00078efcff */
        /* <DEDUP_REMOVED lines=11> */
.L_x_1438:
[----:B------:R-:W-:Y:S05]  /*17f0*/  BSYNC.RECONVERGENT B1 ;  /* 0x0000000000017941 */ /* 0x000fea0003800200 */
.L_x_1437:
        /* <DEDUP_REMOVED lines=47> */
.L_x_1440:
[----:B------:R-:W-:Y:S05]  /*1af0*/  BSYNC.RECONVERGENT B1 ;  /* 0x0000000000017941 */ /* 0x000fea0003800200 */
.L_x_1439:
[----:B------:R-:W-:Y:S05]  /*1b00*/  @!P3 BRA `(.L_x_1441) ;  /* 0x00000024002cb947 */ /* 0x000fea0003800000 */
[----:B------:R-:W0:Y:S02]  /*1b10*/  LDC.64 R76, c[0x0][0x390] ;  /* 0x0000e400ff4c7b82 */ /* 0x000e240000000a00 */
[----:B0-----:R-:W-:-:S06]  /*1b20*/  IMAD.WIDE.U32 R76, R97, 0x8, R76 ;  /* 0x00000008614c7825 */ /* 0x001fcc00078e004c */
[----:B------:R-:W2:Y:S01]  /*1b30*/  LDG.E.64 R76, desc[UR8][R76.64] ;  /* 0x000000084c4c7981 */ /* 0x000ea2000c1e1b00 */
[-CC-:B------:R-:W-:Y:S01]  /*1b40*/  FFMA.FTZ R101, R93, R83.reuse, R80.reuse ;  /* 0x000000535d657223 */ /* 0x180fe20000010050 */
[-CC-:B------:R-:W-:Y:S01]  /*1b50*/  FFMA.FTZ R78, R92, R83.reuse, R80.reuse ;  /* 0x000000535c4e7223 */ /* 0x180fe20000010050 */
[----:B------:R-:W-:Y:S02]  /*1b60*/  FFMA.FTZ R108, R6, R83, R80 ;  /* 0x00000053066c7223 */ /* 0x000fe40000010050 */
[----:B------:R-:W-:Y:S01]  /*1b70*/  FADD.FTZ R101, R96, -R101 ;  /* 0x8000006560657221 */ /* 0x000fe20000010000 */
[----:B------:R-:W-:-:S03]  /*1b80*/  FADD.FTZ R79, R91, -R78 ;  /* 0x8000004e5b4f7221 */ /* 0x000fc60000010000 */
[C---:B------:R-:W-:Y:S01]  /*1b90*/  FMUL.FTZ R78, R100.reuse, R101 ;  /* 0x00000065644e7220 */ /* 0x040fe20000410000 */
[----:B------:R-:W-:Y:S01]  /*1ba0*/  FADD.FTZ R101, R95, -R108 ;  /* 0x8000006c5f657221 */ /* 0x000fe20000010000 */
[----:B------:R-:W-:Y:S01]  /*1bb0*/  FMUL.FTZ R82, R100, R79 ;  /* 0x0000004f64527220 */ /* 0x000fe20000410000 */
[----:B------:R-:W-:Y:S01]  /*1bc0*/  FFMA.FTZ R79, R89, R83, R80 ;  /* 0x00000053594f7223 */ /* 0x000fe20000010050 */
[----:B------:R-:W-:Y:S01]  /*1bd0*/  FMUL.FTZ R83, R78, R81 ;  /* 0x000000514e537220 */ /* 0x000fe20000410000 */
[----:B------:R-:W-:Y:S01]  /*1be0*/  FMUL.FTZ R78, R100, R101 ;  /* 0x00000065644e7220 */ /* 0x000fe20000410000 */
[----:B------:R-:W-:Y:S01]  /*1bf0*/  FMUL.FTZ R82, R82, R81 ;  /* 0x0000005152527220 */ /* 0x000fe20000410000 */
[----:B------:R-:W-:Y:S01]  /*1c00*/  FADD.FTZ R79, R94, -R79 ;  /* 0x8000004f5e4f7221 */ /* 0x000fe20000010000 */
[----:B------:R-:W-:Y:S01]  /*1c10*/  FMUL.FTZ R108, R62, R83 ;  /* 0x000000533e6c7220 */ /* 0x000fe20000410000 */
[----:B------:R-:W-:Y:S01]  /*1c20*/  FMUL.FTZ R110, R78, R81 ;  /* 0x000000514e6e7220 */ /* 0x000fe20000410000 */
[----:B------:R-:W-:Y:S01]  /*1c30*/  FMUL.FTZ R106, R61, R82 ;  /* 0x000000523d6a7220 */ /* 0x000fe20000410000 */
[----:B------:R-:W-:-:S02]  /*1c40*/  FMUL.FTZ R100, R100, R79 ;  /* 0x0000004f64647220 */ /* 0x000fc40000410000 */
[----:B------:R-:W-:Y:S01]  /*1c50*/  FMUL.FTZ R109, R63, R110 ;  /* 0x0000006e3f6d7220 */ /* 0x000fe20000410000 */
[----:B------:R-:W0:Y:S01]  /*1c60*/  LDC.64 R78, c[0x0][0x468] ;  /* 0x00011a00ff4e7b82 */ /* 0x000e220000000a00 */
[----:B------:R-:W-:Y:S01]  /*1c70*/  FMUL.FTZ R101, R100, R81 ;  /* 0x0000005164657220 */ /* 0x000fe20000410000 */
[----:B------:R-:W1:Y:S03]  /*1c80*/  F2F.BF16.F32 R80, R106 ;  /* 0x0000006a00507304 */ /* 0x000e660000202000 */
[----:B------:R-:W-:-:S05]  /*1c90*/  FMUL.FTZ R100, R60, R101 ;  /* 0x000000653c647220 */ /* 0x000fca0000410000 */
[----:B------:R-:W-:Y:S01]  /*1ca0*/  F2F.BF16.F32 R108, R108 ;  /* 0x0000006c006c7304 */ /* 0x000fe20000202000 */
[----:B-1----:R-:W-:-:S07]  /*1cb0*/  IMAD.WIDE.U32 R80, R80, 0x10000, RZ ;  /* 0x0001000050507825 */ /* 0x002fce00078e00ff */
[----:B------:R-:W1:Y:S01]  /*1cc0*/  F2F.BF16.F32 R109, R109 ;  /* 0x0000006d006d7304 */ /* 0x000e620000202000 */
[----:B0-----:R-:W-:-:S07]  /*1cd0*/  IMAD.WIDE.U32 R78, R97, 0x8, R78 ;  /* 0x00000008614e7825 */ /* 0x001fce00078e004e */
[----:B------:R-:W0:Y:S01]  /*1ce0*/  F2F.BF16.F32 R107, R100 ;  /* 0x00000064006b7304 */ /* 0x000e220000202000 */
        /* <DEDUP_REMOVED lines=15> */
.L_x_1436:
[----:B------:R-:W-:Y:S04]  /*1de0*/  BSSY.RECONVERGENT B1, `(.L_x_1442) ;  /* 0x000003a000017945 */ /* 0x000fe80003800200 */
[----:B------:R-:W-:Y:S05]  /*1df0*/  @!P4 BRA `(.L_x_1443) ;  /* 0x0000000000e0c947 */ /* 0x000fea0003800000 */
[----:B------:R-:W0:Y:S02]  /*1e00*/  LDC.64 R76, c[0x0][0x390] ;  /* 0x0000e400ff4c7b82 */ /* 0x000e240000000a00 */
[----:B0-----:R-:W-:-:S06]  /*1e10*/  IMAD.WIDE.U32 R76, R97, 0x8, R76 ;  /* 0x00000008614c7825 */ /* 0x001fcc00078e004c */
[----:B------:R-:W2:Y:S01]  /*1e20*/  LDG.E.64 R76, desc[UR8][R76.64] ;  /* 0x000000084c4c7981 */ /* 0x000ea2000c1e1b00 */
[-CC-:B------:R-:W-:Y:S01]  /*1e30*/  FFMA.FTZ R78, R14, R83.reuse, R80.reuse ;  /* 0x000000530e4e7223 */ /* 0x180fe20000010050 */
[----:B------:R-:W-:-:S03]  /*1e40*/  FFMA.FTZ R79, R7, R83, R80 ;  /* 0x00000053074f7223 */ /* 0x000fc60000010050 */
[----:B------:R-:W-:Y:S01]  /*1e50*/  FADD.FTZ R101, R11, -R78 ;  /* 0x8000004e0b657221 */ /* 0x000fe20000010000 */
[----:B------:R-:W-:-:S03]  /*1e60*/  FFMA.FTZ R78, R8, R83, R80 ;  /* 0x00000053084e7223 */ /* 0x000fc60000010050 */
[----:B------:R-:W-:Y:S01]  /*1e70*/  FMUL.FTZ R110, R100, R101 ;  /* 0x00000065646e7220 */ /* 0x000fe20000410000 */
[----:B------:R-:W-:Y:S01]  /*1e80*/  FADD.FTZ R101, R12, -R79 ;  /* 0x8000004f0c657221 */ /* 0x000fe20000010000 */
[----:B------:R-:W-:Y:S02]  /*1e90*/  FFMA.FTZ R79, R3, R83, R80 ;  /* 0x00000053034f7223 */ /* 0x000fe40000010050 */
[----:B------:R0:W-:Y:S01]  /*1ea0*/  F2F.BF16.F32 R106, R110 ;  /* 0x0000006e006a7304 */ /* 0x0001e20000202000 */
[----:B------:R-:W-:Y:S01]  /*1eb0*/  FMUL.FTZ R82, R100, R101 ;  /* 0x0000006564527220 */ /* 0x000fe20000410000 */
[----:B------:R-:W-:Y:S01]  /*1ec0*/  FADD.FTZ R101, R10, -R79 ;  /* 0x8000004f0a657221 */ /* 0x000fe20000010000 */
[-C--:B------:R-:W-:Y:S02]  /*1ed0*/  FMUL.FTZ R112, R110, R81.reuse ;  /* 0x000000516e707220 */ /* 0x080fe40000410000 */
[----:B------:R-:W-:Y:S01]  /*1ee0*/  FMUL.FTZ R113, R82, R81 ;  /* 0x0000005152717220 */ /* 0x000fe20000410000 */
[----:B------:R-:W-:Y:S01]  /*1ef0*/  FMUL.FTZ R108, R100, R101 ;  /* 0x00000065646c7220 */ /* 0x000fe20000410000 */
[----:B------:R-:W-:Y:S01]  /*1f00*/  FADD.FTZ R101, R9, -R78 ;  /* 0x8000004e09657221 */ /* 0x000fe20000010000 */
[----:B------:R1:W3:Y:S01]  /*1f10*/  F2F.BF16.F32 R79, R82 ;  /* 0x00000052004f7304 */ /* 0x0002e20000202000 */
[----:B------:R-:W-:Y:S01]  /*1f20*/  FMUL.FTZ R114, R55, R112 ;  /* 0x0000007037727220 */ /* 0x000fe20000410000 */
[----:B------:R-:W-:Y:S01]  /*1f30*/  FMUL.FTZ R119, R54, R113 ;  /* 0x0000007136777220 */ /* 0x000fe20000410000 */
[----:B------:R-:W-:Y:S01]  /*1f40*/  FMUL.FTZ R116, R100, R101 ;  /* 0x0000006564747220 */ /* 0x000fe20000410000 */
[----:B0-----:R-:W0:Y:S01]  /*1f50*/  LDC.64 R110, c[0x0][0x478] ;  /* 0x00011e00ff6e7b82 */ /* 0x001e220000000a00 */
[----:B------:R-:W-:-:S03]  /*1f60*/  FMUL.FTZ R101, R108, R81 ;  /* 0x000000516c657220 */ /* 0x000fc60000410000 */
[----:B------:R4:W5:Y:S01]  /*1f70*/  F2F.BF16.F32 R78, R116 ;  /* 0x00000074004e7304 */ /* 0x0009620000202000 */
[----:B-1----:R-:W-:-:S04]  /*1f80*/  FMUL.FTZ R82, R116, R81 ;  /* 0x0000005174527220 */ /* 0x002fc80000410000 */
[----:B------:R-:W-:Y:S01]  /*1f90*/  FMUL.FTZ R118, R53, R82 ;  /* 0x0000005235767220 */ /* 0x000fe20000410000 */
[----:B---3--:R-:W-:Y:S02]  /*1fa0*/  PRMT R109, R79, 0x5410, R106 ;  /* 0x000054104f6d7816 */ /* 0x008fe4000000006a */
[----:B------:R-:W1:Y:S01]  /*1fb0*/  F2F.BF16.F32 R115, R108 ;  /* 0x0000006c00737304 */ /* 0x000e620000202000 */
[----:B------:R-:W3:Y:S01]  /*1fc0*/  LDC.64 R106, c[0x0][0x468] ;  /* 0x00011a00ff6a7b82 */ /* 0x000ee20000000a00 */
[----:B----4-:R-:W-:Y:S01]  /*1fd0*/  FMUL.FTZ R116, R52, R101 ;  /* 0x0000006534747220 */ /* 0x010fe20000410000 */
[----:B-----5:R-:W-:-:S05]  /*1fe0*/  IMAD.WIDE.U32 R78, R78, 0x10000, RZ ;  /* 0x000100004e4e7825 */ /* 0x020fca00078e00ff */
[----:B------:R-:W4:Y:S01]  /*1ff0*/  F2F.BF16.F32 R118, R118 ;  /* 0x0000007600767304 */ /* 0x000f220000202000 */
[----:B------:R-:W-:Y:S01]  /*2000*/  LOP3.LUT R109, R109, R79, RZ, 0xfc, !PT ;  /* 0x0000004f6d6d7212 */ /* 0x000fe200078efcff */
[----:B0-----:R-:W-:Y:S01]  /*2010*/  IMAD.WIDE.U32 R110, R97, 0x8, R110 ;  /* 0x00000008616e7825 */ /* 0x001fe200078e006e */
[----:B-1----:R-:W-:-:S05]  /*2020*/  LOP3.LUT R108, R78, R115, RZ, 0xfc, !PT ;  /* 0x000000734e6c7212 */ /* 0x002fca00078efcff */
[----:B------:R-:W-:Y:S01]  /*2030*/  F2F.BF16.F32 R114, R114 ;  /* 0x0000007200727304 */ /* 0x000fe20000202000 */
[----:B------:R0:W-:Y:S01]  /*2040*/  STG.E.64 desc[UR8][R110.64], R108 ;  /* 0x0000006c6e007986 */ /* 0x0001e2000c101b08 */
[----:B----4-:R-:W-:-:S06]  /*2050*/  IMAD.WIDE.U32 R78, R118, 0x10000, RZ ;  /* 0x00010000764e7825 */ /* 0x010fcc00078e00ff */
[----:B------:R-:W1:Y:S01]  /*2060*/  F2F.BF16.F32 R119, R119 ;  /* 0x0000007700777304 */ /* 0x000e620000202000 */
[C---:B---3--:R-:W-:Y:S01]  /*2070*/  IMAD.WIDE.U32 R106, R97.reuse, 0x8, R106 ;  /* 0x00000008616a7825 */ /* 0x048fe200078e006a */
[----:B------:R-:W-:-:S06]  /*2080*/  IADD3 R97, PT, PT, R97, 0x80, RZ ;  /* 0x0000008061617810 */ /* 0x000fcc0007ffe0ff */
[----:B------:R-:W3:Y:S01]  /*2090*/  F2F.BF16.F32 R117, R116 ;  /* 0x0000007400757304 */ /* 0x000ee20000202000 */
[----:B-1----:R-:W-:-:S04]  /*20a0*/  PRMT R119, R119, 0x5410, R114 ;  /* 0x0000541077777816 */ /* 0x002fc80000000072 */
        /* <DEDUP_REMOVED lines=13> */
.L_x_1443:
[----:B------:R-:W-:Y:S05]  /*2180*/  BSYNC.RECONVERGENT B1 ;  /* 0x0000000000017941 */ /* 0x000fea0003800200 */
.L_x_1442:
        /* <DEDUP_REMOVED lines=58> */
.L_x_1445:
[----:B------:R-:W-:Y:S05]  /*2530*/  BSYNC.RECONVERGENT B1 ;  /* 0x0000000000017941 */ /* 0x000fea0003800200 */
.L_x_1444:
        /* <DEDUP_REMOVED lines=8> */
[----:B------:R-:W-:Y:S01]  /*25c0*/  FADD.FTZ R79, R95, -R78 ;  /* 0x8000004e5f4f7221 */ /* 0x000fe20000010000 */
[-CC-:B------:R-:W-:Y:S01]  /*25d0*/  FFMA.FTZ R78, R92, R83.reuse, R80.reuse ;  /* 0x000000535c4e7223 */ /* 0x180fe20000010050 */
[----:B------:R-:W-:Y:S01]  /*25e0*/  FFMA.FTZ R83, R89, R83, R80 ;  /* 0x0000005359537223 */ /* 0x000fe20000010050 */
[----:B------:R-:W-:Y:S01]  /*25f0*/  FMUL.FTZ R107, R106, R81 ;  /* 0x000000516a6b7220 */ /* 0x000fe20000410000 */
[----:B------:R-:W-:Y:S01]  /*2600*/  FMUL.FTZ R110, R100, R79 ;  /* 0x0000004f646e7220 */ /* 0x000fe20000410000 */
[----:B------:R-:W-:Y:S01]  /*2610*/  FADD.FTZ R79, R91, -R78 ;  /* 0x8000004e5b4f7221 */ /* 0x000fe20000010000 */
[----:B------:R0:W-:Y:S01]  /*2620*/  F2F.BF16.F32 R82, R106 ;  /* 0x0000006a00527304 */ /* 0x0001e20000202000 */
[----:B------:R-:W-:Y:S02]  /*2630*/  FMUL.FTZ R114, R62, R107 ;  /* 0x0000006b3e727220 */ /* 0x000fe40000410000 */
[----:B------:R-:W-:Y:S01]  /*2640*/  FMUL.FTZ R80, R100, R79 ;  /* 0x0000004f64507220 */ /* 0x000fe20000410000 */
[----:B------:R-:W-:-:S03]  /*2650*/  FADD.FTZ R79, R94, -R83 ;  /* 0x800000535e4f7221 */ /* 0x000fc60000010000 */
[----:B------:R-:W-:Y:S01]  /*2660*/  FMUL.FTZ R108, R80, R81 ;  /* 0x00000051506c7220 */ /* 0x000fe20000410000 */
[----:B------:R-:W-:Y:S01]  /*2670*/  FMUL.FTZ R100, R100, R79 ;  /* 0x0000004f64647220 */ /* 0x000fe20000410000 */
[-C--:B0-----:R-:W-:Y:S01]  /*2680*/  FMUL.FTZ R106, R110, R81.reuse ;  /* 0x000000516e6a7220 */ /* 0x081fe20000410000 */
[----:B------:R0:W-:Y:S01]  /*2690*/  F2F.BF16.F32 R83, R80 ;  /* 0x0000005000537304 */ /* 0x0001e20000202000 */
[----:B------:R-:W-:Y:S01]  /*26a0*/  FMUL.FTZ R112, R61, R108 ;  /* 0x0000006c3d707220 */ /* 0x000fe20000410000 */
[----:B------:R-:W1:Y:S01]  /*26b0*/  LDC.64 R78, c[0x0][0x478] ;  /* 0x00011e00ff4e7b82 */ /* 0x000e620000000a00 */
[----:B------:R-:W-:Y:S01]  /*26c0*/  FMUL.FTZ R109, R100, R81 ;  /* 0x00000051646d7220 */ /* 0x000fe20000410000 */
[----:B------:R-:W-:-:S04]  /*26d0*/  FMUL.FTZ R116, R63, R106 ;  /* 0x0000006a3f747220 */ /* 0x000fc80000410000 */
[----:B------:R3:W4:Y:S02]  /*26e0*/  F2F.BF16.F32 R101, R110 ;  /* 0x0000006e00657304 */ /* 0x0007240000202000 */
[----:B0-----:R-:W0:Y:S06]  /*26f0*/  LDC.64 R80, c[0x0][0x468] ;  /* 0x00011a00ff507b82 */ /* 0x001e2c0000000a00 */
[----:B------:R-:W-:Y:S01]  /*2700*/  F2F.BF16.F32 R112, R112 ;  /* 0x0000007000707304 */ /* 0x000fe20000202000 */
[----:B---3--:R-:W-:Y:S01]  /*2710*/  FMUL.FTZ R110, R60, R109 ;  /* 0x0000006d3c6e7220 */ /* 0x008fe20000410000 */
[----:B----4-:R-:W-:-:S06]  /*2720*/  PRMT R113, R82, 0x5410, R101 ;  /* 0x0000541052717816 */ /* 0x010fcc0000000065 */
[----:B------:R-:W-:Y:S01]  /*2730*/  F2F.BF16.F32 R114, R114 ;  /* 0x0000007200727304 */ /* 0x000fe20000202000 */
[----:B-1----:R-:W-:-:S07]  /*2740*/  IMAD.WIDE.U32 R78, R97, 0x8, R78 ;  /* 0x00000008614e7825 */ /* 0x002fce00078e004e */
[----:B------:R-:W1:Y:S01]  /*2750*/  F2F.BF16.F32 R117, R116 ;  /* 0x0000007400757304 */ /* 0x000e620000202000 */
[----:B0-----:R-:W-:-:S07]  /*2760*/  IMAD.WIDE.U32 R80, R97, 0x8, R80 ;  /* 0x0000000861507825 */ /* 0x001fce00078e0050 */
[----:B------:R0:W3:Y:S01]  /*2770*/  F2F.BF16.F32 R111, R100 ;  /* 0x00000064006f7304 */ /* 0x0000e20000202000 */
[----:B-1----:R-:W-:-:S07]  /*2780*/  PRMT R117, R114, 0x5410, R117 ;  /* 0x0000541072757816 */ /* 0x002fce0000000075 */
[----:B------:R-:W1:Y:S01]  /*2790*/  F2F.BF16.F32 R115, R110 ;  /* 0x0000006e00737304 */ /* 0x000e620000202000 */
[----:B0-----:R-:W-:-:S04]  /*27a0*/  IMAD.WIDE.U32 R100, R83, 0x10000, RZ ;  /* 0x0001000053647825 */ /* 0x001fc800078e00ff */
[----:B------:R-:W-:Y:S01]  /*27b0*/  IMAD.WIDE.U32 R82, R112, 0x10000, RZ ;  /* 0x0001000070527825 */ /* 0x000fe200078e00ff */
[----:B------:R-:W-:Y:S02]  /*27c0*/  LOP3.LUT R101, R113, R101, RZ, 0xfc, !PT ;  /* 0x0000006571657212 */ /* 0x000fe400078efcff */
[----:B---3--:R-:W-:Y:S02]  /*27d0*/  LOP3.LUT R100, R100, R111, RZ, 0xfc, !PT ;  /* 0x0000006f64647212 */ /* 0x008fe400078efcff */
[----:B------:R-:W-:-:S03]  /*27e0*/  LOP3.LUT R83, R117, R83, RZ, 0xfc, !PT ;  /* 0x0000005375537212 */ /* 0x000fc600078efcff */
[----:B------:R0:W-:Y:S01]  /*27f0*/  STG.E.64 desc[UR8][R78.64], R100 ;  /* 0x000000644e007986 */ /* 0x0001e2000c101b08 */
        /* <DEDUP_REMOVED lines=13> */
.L_x_1435:
        /* <DEDUP_REMOVED lines=14> */
[----:B------:R-:W-:Y:S01]  /*29b0*/  SHF.L.U32 R101, R78, 0x10, RZ ;  /* 0x000000104e657819 */ /* 0x000fe200000006ff */
[-C--:B------:R-:W-:Y:S01]  /*29c0*/  FFMA.FTZ R108, R14, R83.reuse, R80 ;  /* 0x000000530e6c7223 */ /* 0x080fe20000010050 */
[----:B------:R-:W-:Y:S01]  /*29d0*/  FADD.FTZ R106, R12, -R107 ;  /* 0x8000006b0c6a7221 */ /* 0x000fe20000010000 */
[C---:B------:R-:W-:Y:S01]  /*29e0*/  FFMA.FTZ R82, R100.reuse, R82, R79 ;  /* 0x0000005264527223 */ /* 0x040fe2000001004f */
[----:B------:R-:W-:Y:S01]  /*29f0*/  SHF.R.U32.HI R79, RZ, 0x10, R105 ;  /* 0x00000010ff4f7819 */ /* 0x000fe20000011669 */
[----:B------:R-:W-:Y:S01]  /*2a00*/  FADD.FTZ R108, R11, -R108 ;  /* 0x8000006c0b6c7221 */ /* 0x000fe20000010000 */
[----:B------:R-:W-:Y:S01]  /*2a10*/  FFMA.FTZ R106, R100, R106, R101 ;  /* 0x0000006a646a7223 */ /* 0x000fe20000010065 */
[----:B------:R-:W-:Y:S01]  /*2a20*/  MOV R78, R104 ;  /* 0x00000068004e7202 */ /* 0x000fe20000000f00 */
[----:B------:R-:W-:Y:S01]  /*2a30*/  FFMA.FTZ R109, R3, R83, R80 ;  /* 0x00000053036d7223 */ /* 0x000fe20000010050 */
[----:B------:R-:W-:Y:S01]  /*2a40*/  SHF.L.U32 R79, R79, 0x10, RZ ;  /* 0x000000104f4f7819 */ /* 0x000fe200000006ff */
[-C--:B------:R-:W-:Y:S01]  /*2a50*/  FMUL.FTZ R101, R106, R81.reuse ;  /* 0x000000516a657220 */ /* 0x080fe20000410000 */
[----:B------:R-:W-:Y:S01]  /*2a60*/  FMUL.FTZ R82, R82, R81 ;  /* 0x0000005152527220 */ /* 0x000fe20000410000 */
[----:B------:R-:W-:-:S02]  /*2a70*/  FADD.FTZ R106, R10, -R109 ;  /* 0x8000006d0a6a7221 */ /* 0x000fc40000010000 */
[----:B------:R-:W-:Y:S01]  /*2a80*/  FFMA.FTZ R108, R100, R108, R79 ;  /* 0x0000006c646c7223 */ /* 0x000fe2000001004f */
[----:B------:R-:W-:Y:S01]  /*2a90*/  SHF.L.U32 R79, R78, 0x10, RZ ;  /* 0x000000104e4f7819 */ /* 0x000fe200000006ff */
[----:B------:R-:W-:Y:S01]  /*2aa0*/  FMUL.FTZ R107, R53, R82 ;  /* 0x00000052356b7220 */ /* 0x000fe20000410000 */
[----:B------:R-:W-:Y:S01]  /*2ab0*/  FMUL.FTZ R112, R54, R101 ;  /* 0x0000006536707220 */ /* 0x000fe20000410000 */
[-C--:B------:R-:W-:Y:S02]  /*2ac0*/  FMUL.FTZ R108, R108, R81.reuse ;  /* 0x000000516c6c7220 */ /* 0x080fe40000410000 */
[----:B------:R-:W-:Y:S02]  /*2ad0*/  FFMA.FTZ R106, R100, R106, R79 ;  /* 0x0000006a646a7223 */ /* 0x000fe4000001004f */
        /* <DEDUP_REMOVED lines=8> */
[C---:B0-----:R-:W-:Y:S01]  /*2b60*/  IMAD.WIDE.U32 R78, R97.reuse, 0x8, R78 ;  /* 0x00000008614e7825 */ /* 0x041fe200078e004e */
[----:B------:R-:W-:-:S06]  /*2b70*/  IADD3 R97, PT, PT, R97, 0x80, RZ ;  /* 0x0000008061617810 */ /* 0x000fcc0007ffe0ff */
        /* <DEDUP_REMOVED lines=15> */
.L_x_1448:
[----:B------:R-:W-:Y:S05]  /*2c70*/  BSYNC.RECONVERGENT B1 ;  /* 0x0000000000017941 */ /* 0x000fea0003800200 */
.L_x_1447:
        /* <DEDUP_REMOVED lines=55> */
.L_x_1450:
[----:B------:R-:W-:Y:S05]  /*2ff0*/  BSYNC.RECONVERGENT B1 ;  /* 0x0000000000017941 */ /* 0x000fea0003800200 */
.L_x_1449:
[----:B------:R-:W-:Y:S05]  /*3000*/  @!P3 BRA `(.L_x_1441) ;  /* 0x0000000c00ecb947 */ /* 0x000fea0003800000 */
[----:B------:R-:W0:Y:S02]  /*3010*/  LDC.64 R76, c[0x0][0x390] ;  /* 0x0000e400ff4c7b82 */ /* 0x000e240000000a00 */
[----:B0-----:R-:W-:-:S06]  /*3020*/  IMAD.WIDE.U32 R76, R97, 0x8, R76 ;  /* 0x00000008614c7825 */ /* 0x001fcc00078e004c */
[----:B------:R-:W2:Y:S01]  /*3030*/  LDG.E.64 R76, desc[UR8][R76.64] ;  /* 0x000000084c4c7981 */ /* 0x000ea2000c1e1b00 */
[----:B------:R-:W-:Y:S01]  /*3040*/  SHF.R.U64 R79, R98, 0x10, R99 ;  /* 0x00000010624f7819 */ /* 0x000fe20000001263 */
[-CC-:B------:R-:W-:Y:S01]  /*3050*/  FFMA.FTZ R78, R92, R83.reuse, R80.reuse ;  /* 0x000000535c4e7223 */ /* 0x180fe20000010050 */
[-CC-:B------:R-:W-:Y:S01]  /*3060*/  FFMA.FTZ R101, R93, R83.reuse, R80.reuse ;  /* 0x000000535d657223 */ /* 0x180fe20000010050 */
[----:B------:R-:W-:Y:S01]  /*3070*/  FFMA.FTZ R108, R6, R83, R80 ;  /* 0x00000053066c7223 */ /* 0x000fe20000010050 */
[----:B------:R-:W-:Y:S01]  /*3080*/  SHF.L.U32 R79, R79, 0x10, RZ ;  /* 0x000000104f4f7819 */ /* 0x000fe200000006ff */
[----:B------:R-:W-:Y:S01]  /*3090*/  FADD.FTZ R82, R91, -R78 ;  /* 0x8000004e5b527221 */ /* 0x000fe20000010000 */
[----:B------:R-:W-:Y:S01]  /*30a0*/  MOV R78, R99 ;  /* 0x00000063004e7202 */ /* 0x000fe20000000f00 */
[----:B------:R-:W-:Y:S01]  /*30b0*/  FADD.FTZ R106, R96, -R101 ;  /* 0x80000065606a7221 */ /* 0x000fe20000010000 */
[----:B------:R-:W-:Y:S01]  /*30c0*/  SHF.R.U32.HI R101, RZ, 0x10, R99 ;  /* 0x00000010ff657819 */ /* 0x000fe20000011663 */
[----:B------:R-:W-:Y:S01]  /*30d0*/  FFMA.FTZ R82, R100, R82, R79 ;  /* 0x0000005264527223 */ /* 0x000fe2000001004f */
[----:B------:R-:W-:Y:S01]  /*30e0*/  SHF.L.U32 R79, R78, 0x10, RZ ;  /* 0x000000104e4f7819 */ /* 0x000fe200000006ff */
[----:B------:R-:W-:Y:S01]  /*30f0*/  FFMA.FTZ R107, R89, R83, R80 ;  /* 0x00000053596b7223 */ /* 0x000fe20000010050 */
[----:B------:R-:W-:Y:S01]  /*3100*/  MOV R78, R98 ;  /* 0x00000062004e7202 */ /* 0x000fe20000000f00 */
[-C--:B------:R-:W-:Y:S01]  /*3110*/  FMUL.FTZ R82, R82, R81.reuse ;  /* 0x0000005152527220 */ /* 0x080fe20000410000 */
[----:B------:R-:W-:Y:S01]  /*3120*/  SHF.L.U32 R101, R101, 0x10, RZ ;  /* 0x0000001065657819 */ /* 0x000fe200000006ff */
[----:B------:R-:W-:Y:S01]  /*3130*/  FFMA.FTZ R106, R100, R106, R79 ;  /* 0x0000006a646a7223 */ /* 0x000fe2000001004f */
[----:B------:R-:W-:Y:S01]  /*3140*/  SHF.L.U32 R79, R78, 0x10, RZ ;  /* 0x000000104e4f7819 */ /* 0x000fe200000006ff */
[----:B------:R-:W-:Y:S01]  /*3150*/  FADD.FTZ R78, R95, -R108 ;  /* 0x8000006c5f4e7221 */ /* 0x000fe20000010000 */
[----:B------:R-:W-:Y:S01]  /*3160*/  FADD.FTZ R108, R94, -R107 ;  /* 0x8000006b5e6c7221 */ /* 0x000fe20000010000 */
[----:B------:R-:W-:Y:S01]  /*3170*/  FMUL.FTZ R83, R106, R81 ;  /* 0x000000516a537220 */ /* 0x000fe20000410000 */
[----:B------:R-:W-:Y:S01]  /*3180*/  FMUL.FTZ R80, R61, R82 ;  /* 0x000000523d507220 */ /* 0x000fe20000410000 */
[C---:B------:R-:W-:Y:S01]  /*3190*/  FFMA.FTZ R78, R100.reuse, R78, R101 ;  /* 0x0000004e644e7223 */ /* 0x040fe20000010065 */
[----:B------:R-:W-:Y:S01]  /*31a0*/  FFMA.FTZ R100, R100, R108, R79 ;  /* 0x0000006c64647223 */ /* 0x000fe2000001004f */
[----:B------:R-:W-:-:S02]  /*31b0*/  FMUL.FTZ R106, R62, R83 ;  /* 0x000000533e6a7220 */ /* 0x000fc40000410000 */
[-C--:B------:R-:W-:Y:S01]  /*31c0*/  FMUL.FTZ R108, R78, R81.reuse ;  /* 0x000000514e6c7220 */ /* 0x080fe20000410000 */
[----:B------:R-:W-:Y:S01]  /*31d0*/  FMUL.FTZ R101, R100, R81 ;  /* 0x0000005164657220 */ /* 0x000fe20000410000 */
[----:B------:R-:W0:Y:S01]  /*31e0*/  LDC.64 R78, c[0x0][0x468] ;  /* 0x00011a00ff4e7b82 */ /* 0x000e220000000a00 */
[----:B------:R-:W1:Y:S01]  /*31f0*/  F2F.BF16.F32 R80, R80 ;  /* 0x0000005000507304 */ /* 0x000e620000202000 */
[----:B------:R-:W-:Y:S01]  /*3200*/  FMUL.FTZ R109, R63, R108 ;  /* 0x0000006c3f6d7220 */ /* 0x000fe20000410000 */
[----:B------:R-:W-:-:S06]  /*3210*/  FMUL.FTZ R100, R60, R101 ;  /* 0x000000653c647220 */ /* 0x000fcc0000410000 */
        /* <DEDUP_REMOVED lines=20> */
.L_x_1446:
        /* <DEDUP_REMOVED lines=8> */
[-CC-:B------:R-:W-:Y:S01]  /*33e0*/  FFMA.FTZ R106, R8, R83.reuse, R80.reuse ;  /* 0x00000053086a7223 */ /* 0x180fe20000010050 */
[----:B------:R-:W-:Y:S01]  /*33f0*/  SHF.L.U32 R101, R78, 0x10, RZ ;  /* 0x000000104e657819 */ /* 0x000fe200000006ff */
[----:B------:R-:W-:Y:S01]  /*3400*/  FADD.FTZ R79, R12, -R79 ;  /* 0x8000004f0c4f7221 */ /* 0x000fe20000010000 */
[----:B------:R-:W-:Y:S01]  /*3410*/  FFMA.FTZ R78, R14, R83, R80 ;  /* 0x000000530e4e7223 */ /* 0x000fe20000010050 */
[----:B------:R-:W-:Y:S02]  /*3420*/  SHF.L.U32 R107, R82, 0x10, RZ ;  /* 0x00000010526b7819 */ /* 0x000fe400000006ff */
[----:B------:R-:W-:Y:S01]  /*3430*/  FFMA.FTZ R110, R100, R79, R101 ;  /* 0x0000004f646e7223 */ /* 0x000fe20000010065 */
[----:B------:R-:W-:Y:S01]  /*3440*/  FADD.FTZ R101, R11, -R78 ;  /* 0x8000004e0b657221 */ /* 0x000fe20000010000 */
[----:B------:R-:W-:-:S02]  /*3450*/  SHF.R.U64 R79, R104, 0x10, R105 ;  /* 0x00000010684f7819 */ /* 0x000fc40000001269 */
[----:B------:R-:W-:Y:S01]  /*3460*/  F2F.BF16.F32 R78, R110 ;  /* 0x0000006e004e7304 */ /* 0x000fe20000202000 */
[C---:B------:R-:W-:Y:S01]  /*3470*/  FFMA.FTZ R116, R100.reuse, R101, R107 ;  /* 0x0000006564747223 */ /* 0x040fe2000001006b */
[----:B------:R-:W-:Y:S01]  /*3480*/  SHF.L.U32 R109, R79, 0x10, RZ ;  /* 0x000000104f6d7819 */ /* 0x000fe200000006ff */
[----:B------:R-:W-:Y:S01]  /*3490*/  FADD.FTZ R101, R9, -R106 ;  /* 0x8000006a09657221 */ /* 0x000fe20000010000 */
[----:B------:R-:W-:Y:S01]  /*34a0*/  MOV R82, R104 ;  /* 0x0000006800527202 */ /* 0x000fe20000000f00 */
[----:B------:R-:W-:Y:S02]  /*34b0*/  FFMA.FTZ R79, R3, R83, R80 ;  /* 0x00000053034f7223 */ /* 0x000fe40000010050 */
[----:B------:R-:W-:Y:S01]  /*34c0*/  FFMA.FTZ R108, R100, R101, R109 ;  /* 0x00000065646c7223 */ /* 0x000fe2000001006d */
[----:B------:R-:W0:Y:S01]  /*34d0*/  F2F.BF16.F32 R107, R116 ;  /* 0x00000074006b7304 */ /* 0x000e220000202000 */
[----:B------:R-:W-:Y:S01]  /*34e0*/  SHF.L.U32 R109, R82, 0x10, RZ ;  /* 0x00000010526d7819 */ /* 0x000fe200000006ff */
[----:B------:R-:W-:Y:S01]  /*34f0*/  FADD.FTZ R101, R10, -R79 ;  /* 0x8000004f0a657221 */ /* 0x000fe20000010000 */
[-C--:B------:R-:W-:Y:S01]  /*3500*/  FMUL.FTZ R112, R108, R81.reuse ;  /* 0x000000516c707220 */ /* 0x080fe20000410000 */
[----:B------:R-:W-:-:S02]  /*3510*/  FMUL.FTZ R82, R116, R81 ;  /* 0x0000005174527220 */ /* 0x000fc40000410000 */
[----:B------:R-:W-:Y:S01]  /*3520*/  FFMA.FTZ R106, R100, R101, R109 ;  /* 0x00000065646a7223 */ /* 0x000fe2000001006d */
[----:B------:R-:W-:Y:S01]  /*3530*/  FMUL.FTZ R101, R110, R81 ;  /* 0x000000516e657220 */ /* 0x000fe20000410000 */
[----:B------:R1:W3:Y:S01]  /*3540*/  F2F.BF16.F32 R79, R108 ;  /* 0x0000006c004f7304 */ /* 0x0002e20000202000 */
[----:B------:R-:W-:Y:S01]  /*3550*/  FMUL.FTZ R114, R53, R112 ;  /* 0x0000007035727220 */ /* 0x000fe20000410000 */
[----:B------:R-:W-:Y:S01]  /*3560*/  FMUL.FTZ R119, R55, R82 ;  /* 0x0000005237777220 */ /* 0x000fe20000410000 */
[----:B------:R-:W-:Y:S01]  /*3570*/  FMUL.FTZ R118, R54, R101 ;  /* 0x0000006536767220 */ /* 0x000fe20000410000 */
[----:B------:R-:W-:Y:S01]  /*3580*/  FMUL.FTZ R113, R106, R81 ;  /* 0x000000516a717220 */ /* 0x000fe20000410000 */
[----:B0-----:R-:W-:-:S03]  /*3590*/  PRMT R111, R78, 0x5410, R107 ;  /* 0x000054104e6f7816 */ /* 0x001fc6000000006b */
[----:B------:R0:W4:Y:S01]  /*35a0*/  F2F.BF16.F32 R115, R106 ;  /* 0x0000006a00737304 */ /* 0x0001220000202000 */
[----:B-1----:R-:W1:Y:S01]  /*35b0*/  LDC.64 R108, c[0x0][0x478] ;  /* 0x00011e00ff6c7b82 */ /* 0x002e620000000a00 */
[----:B------:R-:W-:Y:S01]  /*35c0*/  FMUL.FTZ R116, R52, R113 ;  /* 0x0000007134747220 */ /* 0x000fe20000410000 */
[----:B---3--:R-:W-:-:S05]  /*35d0*/  IMAD.WIDE.U32 R78, R79, 0x10000, RZ ;  /* 0x000100004f4e7825 */ /* 0x008fca00078e00ff */
[----:B------:R-:W3:Y:S01]  /*35e0*/  F2F.BF16.F32 R114, R114 ;  /* 0x0000007200727304 */ /* 0x000ee20000202000 */
[----:B0-----:R-:W0:Y:S01]  /*35f0*/  LDC.64 R106, c[0x0][0x468] ;  /* 0x00011a00ff6a7b82 */ /* 0x001e220000000a00 */
[----:B------:R-:W-:Y:S02]  /*3600*/  LOP3.LUT R111, R111, R79, RZ, 0xfc, !PT ;  /* 0x0000004f6f6f7212 */ /* 0x000fe400078efcff */
[----:B----4-:R-:W-:-:S04]  /*3610*/  LOP3.LUT R110, R78, R115, RZ, 0xfc, !PT ;  /* 0x000000734e6e7212 */ /* 0x010fc800078efcff */
[----:B------:R-:W-:Y:S01]  /*3620*/  F2F.BF16.F32 R118, R118 ;  /* 0x0000007600767304 */ /* 0x000fe20000202000 */
[----:B---3--:R-:W-:-:S07]  /*3630*/  IMAD.WIDE.U32 R78, R114, 0x10000, RZ ;  /* 0x00010000724e7825 */ /* 0x008fce00078e00ff */
[----:B------:R-:W3:Y:S01]  /*3640*/  F2F.BF16.F32 R119, R119 ;  /* 0x0000007700777304 */ /* 0x000ee20000202000 */
[----:B-1----:R-:W-:-:S07]  /*3650*/  IMAD.WIDE.U32 R108, R97, 0x8, R108 ;  /* 0x00000008616c7825 */ /* 0x002fce00078e006c */
[----:B------:R-:W1:Y:S01]  /*3660*/  F2F.BF16.F32 R117, R116 ;  /* 0x0000007400757304 */ /* 0x000e620000202000 */
[C---:B0-----:R-:W-:Y:S01]  /*3670*/  IMAD.WIDE.U32 R106, R97.reuse, 0x8, R106 ;  /* 0x00000008616a7825 */ /* 0x041fe200078e006a */
[----:B------:R0:W-:Y:S01]  /*3680*/  STG.E.64 desc[UR8][R108.64], R110 ;  /* 0x0000006e6c007986 */ /* 0x0001e2000c101b08 */
[----:B------:R-:W-:Y:S02]  /*3690*/  IADD3 R97, PT, PT, R97, 0x80, RZ ;  /* 0x0000008061617810 */ /* 0x000fe40007ffe0ff */
        /* <DEDUP_REMOVED lines=14> */
.L_x_1452:
[----:B------:R-:W-:Y:S05]  /*3780*/  BSYNC.RECONVERGENT B1 ;  /* 0x0000000000017941 */ /* 0x000fea0003800200 */
.L_x_1451:
        /* <DEDUP_REMOVED lines=66> */
.L_x_1454:
[----:B------:R-:W-:Y:S05]  /*3bb0*/  BSYNC.RECONVERGENT B1 ;  /* 0x0000000000017941 */ /* 0x000fea0003800200 */
.L_x_1453:
        /* <DEDUP_REMOVED lines=10> */
[-CC-:B------:R-:W-:Y:S01]  /*3c60*/  FFMA.FTZ R78, R6, R83.reuse, R80.reuse ;  /* 0x00000053064e7223 */ /* 0x180fe20000010050 */
[----:B------:R-:W-:Y:S01]  /*3c70*/  SHF.L.U32 R107, R82, 0x10, RZ ;  /* 0x00000010526b7819 */ /* 0x000fe200000006ff */
[----:B------:R-:W-:Y:S01]  /*3c80*/  FFMA.FTZ R83, R89, R83, R80 ;  /* 0x0000005359537223 */ /* 0x000fe20000010050 */
[----:B------:R-:W-:Y:S01]  /*3c90*/  FFMA.FTZ R110, R100, R79, R101 ;  /* 0x0000004f646e7223 */ /* 0x000fe20000010065 */
[----:B------:R-:W-:Y:S01]  /*3ca0*/  FADD.FTZ R101, R95, -R78 ;  /* 0x8000004e5f657221 */ /* 0x000fe20000010000 */
[----:B------:R-:W-:-:S02]  /*3cb0*/  SHF.R.U64 R79, R98, 0x10, R99 ;  /* 0x00000010624f7819 */ /* 0x000fc40000001263 */
[----:B------:R-:W-:Y:S01]  /*3cc0*/  MOV R78, R98 ;  /* 0x00000062004e7202 */ /* 0x000fe20000000f00 */
[----:B------:R-:W-:Y:S01]  /*3cd0*/  FFMA.FTZ R116, R100, R101, R107 ;  /* 0x0000006564747223 */ /* 0x000fe2000001006b */
[----:B------:R-:W-:Y:S01]  /*3ce0*/  SHF.L.U32 R107, R79, 0x10, RZ ;  /* 0x000000104f6b7819 */ /* 0x000fe200000006ff */
[----:B------:R-:W-:Y:S01]  /*3cf0*/  FADD.FTZ R79, R91, -R106 ;  /* 0x8000006a5b4f7221 */ /* 0x000fe20000010000 */
[----:B------:R0:W-:Y:S01]  /*3d00*/  F2F.BF16.F32 R82, R110 ;  /* 0x0000006e00527304 */ /* 0x0001e20000202000 */
[----:B------:R-:W-:Y:S02]  /*3d10*/  FMUL.FTZ R106, R116, R81 ;  /* 0x00000051746a7220 */ /* 0x000fe40000410000 */
[----:B------:R-:W-:Y:S01]  /*3d20*/  FFMA.FTZ R80, R100, R79, R107 ;  /* 0x0000004f64507223 */ /* 0x000fe2000001006b */
[----:B------:R-:W-:Y:S01]  /*3d30*/  SHF.L.U32 R107, R78, 0x10, RZ ;  /* 0x000000104e6b7819 */ /* 0x000fe200000006ff */
[----:B------:R-:W-:Y:S02]  /*3d40*/  FADD.FTZ R79, R94, -R83 ;  /* 0x800000535e4f7221 */ /* 0x000fe40000010000 */
[----:B------:R-:W-:Y:S01]  /*3d50*/  FMUL.FTZ R108, R80, R81 ;  /* 0x00000051506c7220 */ /* 0x000fe20000410000 */
[----:B------:R1:W-:Y:S01]  /*3d60*/  F2F.BF16.F32 R83, R80 ;  /* 0x0000005000537304 */ /* 0x0003e20000202000 */
[----:B------:R-:W-:Y:S01]  /*3d70*/  FFMA.FTZ R100, R100, R79, R107 ;  /* 0x0000004f64647223 */ /* 0x000fe2000001006b */
[-C--:B------:R-:W-:Y:S01]  /*3d80*/  FMUL.FTZ R107, R110, R81.reuse ;  /* 0x000000516e6b7220 */ /* 0x080fe20000410000 */
[----:B------:R-:W-:Y:S01]  /*3d90*/  FMUL.FTZ R112, R61, R108 ;  /* 0x0000006c3d707220 */ /* 0x000fe20000410000 */
[----:B------:R-:W3:Y:S01]  /*3da0*/  LDC.64 R78, c[0x0][0x478] ;  /* 0x00011e00ff4e7b82 */ /* 0x000ee20000000a00 */
[----:B------:R-:W-:Y:S01]  /*3db0*/  FMUL.FTZ R109, R100, R81 ;  /* 0x00000051646d7220 */ /* 0x000fe20000410000 */
[----:B------:R-:W-:-:S02]  /*3dc0*/  FMUL.FTZ R114, R62, R107 ;  /* 0x0000006b3e727220 */ /* 0x000fc40000410000 */
[----:B------:R4:W5:Y:S01]  /*3dd0*/  F2F.BF16.F32 R101, R116 ;  /* 0x0000007400657304 */ /* 0x0009620000202000 */
[----:B0-----:R-:W-:-:S03]  /*3de0*/  FMUL.FTZ R110, R60, R109 ;  /* 0x0000006d3c6e7220 */ /* 0x001fc60000410000 */
[----:B-1----:R-:W0:Y:S04]  /*3df0*/  LDC.64 R80, c[0x0][0x468] ;  /* 0x00011a00ff507b82 */ /* 0x002e280000000a00 */
[----:B------:R-:W-:Y:S01]  /*3e00*/  F2F.BF16.F32 R112, R112 ;  /* 0x0000007000707304 */ /* 0x000fe20000202000 */
[----:B----4-:R-:W-:Y:S01]  /*3e10*/  FMUL.FTZ R116, R63, R106 ;  /* 0x0000006a3f747220 */ /* 0x010fe20000410000 */
[----:B-----5:R-:W-:-:S06]  /*3e20*/  PRMT R113, R82, 0x5410, R101 ;  /* 0x0000541052717816 */ /* 0x020fcc0000000065 */
[----:B------:R-:W-:Y:S01]  /*3e30*/  F2F.BF16.F32 R114, R114 ;  /* 0x0000007200727304 */ /* 0x000fe20000202000 */
[----:B---3--:R-:W-:-:S07]  /*3e40*/  IMAD.WIDE.U32 R78, R97, 0x8, R78 ;  /* 0x00000008614e7825 */ /* 0x008fce00078e004e */
        /* <DEDUP_REMOVED lines=23> */
.L_x_1441:
[----:B------:R-:W-:Y:S05]  /*3fc0*/  BSYNC.RECONVERGENT B0 ;  /* 0x0000000000007941 */ /* 0x000fea0003800200 */
.L_x_1434:
[----:B------:R-:W0:Y:S01]  /*3fd0*/  LDC.64 R76, c[0x0][0x380] ;  /* 0x0000e000ff4c7b82 */ /* 0x000e220000000a00 */
[----:B------:R-:W-:Y:S01]  /*3fe0*/  UPLOP3.LUT UP1, UPT, UPT, UPT, UP1, 0x40, 0x4 ;  /* 0x000000000004789c */ /* 0x000fe20003f2e810 */
[----:B0-----:R-:W-:-:S04]  /*3ff0*/  IADD3 R5, PT, PT, R5, R76, RZ ;  /* 0x0000004c05057210 */ /* 0x001fc80007ffe0ff */
[----:B------:R-:W-:-:S13]  /*4000*/  ISETP.GE.AND P1, PT, R5, R77, PT ;  /* 0x0000004d0500720c */ /* 0x000fda0003f26270 */
[----:B------:R-:W-:Y:S05]  /*4010*/  @!P1 BRA `(.L_x_1455) ;  /* 0xffffffc400409947 */ /* 0x000fea000383ffff */
.L_x_1425:
        /* <DEDUP_REMOVED lines=15> */
.L_x_1457:
[----:B------:R-:W-:Y:S05]  /*4110*/  BSYNC.RECONVERGENT B0 ;  /* 0x0000000000007941 */ /* 0x000fea0003800200 */
.L_x_1456:
        /* <DEDUP_REMOVED lines=12> */
.L_x_1459:
[----:B------:R-:W-:Y:S05]  /*41e0*/  BSYNC.RECONVERGENT B0 ;  /* 0x0000000000007941 */ /* 0x000fea0003800200 */
.L_x_1458:
        /* <DEDUP_REMOVED lines=11> */
.L_x_1460:
        /* <DEDUP_REMOVED lines=14> */
.L_x_6696:


//--------------------- .text._ZN10layer_norm13ln_bwd_kernelINS_13Kernel_traitsIf13__nv_bfloat16S2_S2_fjLj1536ELj1ELj1ELj4ELj8ENS_18Kernel_traits_baseILj1536EfS2_S2_S2_fjLj128EEEEELb0ELb1ELb0ELb1EEEvNS_9BwdParamsE --------------------------
	.section	.text._ZN10layer_norm13ln_bwd_kernelINS_13Kernel_traitsIf13__nv_bfloat16S2_S2_fjLj1536ELj1ELj1ELj4ELj8ENS_18Kernel_traits_baseILj1536EfS2_S2_S2_fjLj128EEEEELb0ELb1ELb0ELb1EEEvNS_9BwdParamsE,"ax",@progbits
	.align	128
        .global         _ZN10layer_norm13ln_bwd_kernelINS_13Kernel_traitsIf13__nv_bfloat16S2_S2_fjLj1536ELj1ELj1ELj4ELj8ENS_18Kernel_traits_baseILj1536EfS2_S2_S2_fjLj128EEEEELb0ELb1ELb0ELb1EEEvNS_9BwdParamsE
        .type           _ZN10layer_norm13ln_bwd_kernelINS_13Kernel_traitsIf13__nv_bfloat16S2_S2_fjLj1536ELj1ELj1ELj4ELj8ENS_18Kernel_traits_baseILj1536EfS2_S2_S2_fjLj128EEEEELb0ELb1ELb0ELb1EEEvNS_9BwdParamsE,@function
        .size           _ZN10layer_norm13ln_bwd_kernelINS_13Kernel_traitsIf13__nv_bfloat16S2_S2_fjLj1536ELj1ELj1ELj4ELj8ENS_18Kernel_traits_baseILj1536EfS2_S2_S2_fjLj128EEEEELb0ELb1ELb0ELb1EEEvNS_9BwdParamsE,(.L_x_6697 - _ZN10layer_norm13ln_bwd_kernelINS_13Kernel_traitsIf13__nv_bfloat16S2_S2_fjLj1536ELj1ELj1ELj4ELj8ENS_18Kernel_traits_baseILj1536EfS2_S2_S2_fjLj128EEEEELb0ELb1ELb0ELb1EEEvNS_9BwdParamsE)
        .other          _ZN10layer_norm13ln_bwd_kernelINS_13Kernel_traitsIf13__nv_bfloat16S2_S2_fjLj1536ELj1ELj1ELj4ELj8ENS_18Kernel_traits_baseILj1536EfS2_S2_S2_fjLj128EEEEELb0ELb1ELb0ELb1EEEvNS_9BwdParamsE,@"STO_CUDA_ENTRY STV_DEFAULT"
_ZN10layer_norm13ln_bwd_kernelINS_13Kernel_traitsIf13__nv_bfloat16S2_S2_fjLj1536ELj1ELj1ELj4ELj8ENS_18Kernel_traits_baseILj1536EfS2_S2_S2_fjLj128EEEEELb0ELb1ELb0ELb1EEEvNS_9BwdParamsE:
.text._ZN10layer_norm13ln_bwd_kernelINS_13Kernel_traitsIf13__nv_bfloat16S2_S2_fjLj1536ELj1ELj1ELj4ELj8ENS_18Kernel_traits_baseILj1536EfS2_S2_S2_fjLj128EEEEELb0ELb1ELb0ELb1EEEvNS_9BwdParamsE:
        /* <DEDUP_REMOVED lines=43> */
[----:B------:R-:W-:-:S02]  /*02b0*/  LOP3.LUT R70, R71, 0x60, RZ, 0xc0, !PT ;  /* 0x0000006047467812 */ /* 0x000fc400078ec0ff */
[----:B------:R-:W-:Y:S01]  /*02c0*/  CS2R R8, SRZ ;  /* 0x0000000000087805 */ /* 0x000fe2000001ff00 */
[----:B------:R-:W-:Y:S01]  /*02d0*/  UPLOP3.LUT UP1, UPT, UPT, UPT, UPT, 0x40, 0x4 ;  /* 0x000000000004789c */ /* 0x000fe20003f2e870 */
[----:B--2---:R-:W-:Y:S01]  /*02e0*/  IMAD.WIDE.U32 R4, R71, 0x10, R4 ;  /* 0x0000001047047825 */ /* 0x004fe200078e0004 */
[----:B-1----:R-:W5:Y:S01]  /*02f0*/  LDG.E.128 R44, desc[UR8][R2.64+0x1000] ;  /* 0x00100008022c7981 */ /* 0x002f62000c1e1d00 */
[----:B------:R-:W0:Y:S01]  /*0300*/  LDCU UR11, c[0x0][0x388] ;  /* 0x00007100ff0b77ac */ /* 0x000e220008000800 */
[----:B---3--:R-:W-:Y:S02]  /*0310*/  ISETP.NE.U32.AND P0, PT, R6, RZ, PT ;  /* 0x000000ff0600720c */ /* 0x008fe40003f05070 */
[----:B------:R-:W5:Y:S01]  /*0320*/  LDG.E.128 R40, desc[UR8][R2.64+0x800] ;  /* 0x0008000802287981 */ /* 0x000f62000c1e1d00 */
[----:B------:R-:W-:Y:S01]  /*0330*/  LOP3.LUT R70, R70, 0x1f, R71, 0xf8, !PT ;  /* 0x0000001f46467812 */ /* 0x000fe200078ef847 */
[----:B------:R-:W1:Y:S01]  /*0340*/  LDCU.U8 UR10, c[0x0][0x410] ;  /* 0x00008200ff0a77ac */ /* 0x000e620008000000 */
[----:B------:R-:W-:Y:S01]  /*0350*/  ISETP.NE.AND.EX P0, PT, R7, RZ, PT, P0 ;  /* 0x000000ff0700720c */ /* 0x000fe20003f05300 */
[----:B------:R2:W5:Y:S01]  /*0360*/  LDG.E.128 R36, desc[UR8][R2.64] ;  /* 0x0000000802247981 */ /* 0x000562000c1e1d00 */
[----:B------:R-:W-:-:S02]  /*0370*/  CS2R R6, SRZ ;  /* 0x0000000000067805 */ /* 0x000fc4000001ff00 */
[----:B------:R-:W-:Y:S01]  /*0380*/  MOV R0, RZ ;  /* 0x000000ff00007202 */ /* 0x000fe20000000f00 */
[----:B------:R-:W3:Y:S01]  /*0390*/  LDCU UR14, c[0x0][0x400] ;  /* 0x00008000ff0e77ac */ /* 0x000ee20008000800 */
[----:B------:R-:W5:Y:S01]  /*03a0*/  LDG.E.128 R32, desc[UR8][R4.64+0x1000] ;  /* 0x0010000804207981 */ /* 0x000f62000c1e1d00 */
[----:B------:R-:W-:Y:S02]  /*03b0*/  MOV R69, UR7 ;  /* 0x0000000700457c02 */ /* 0x000fe40008000f00 */
[----:B------:R-:W-:Y:S01]  /*03c0*/  LOP3.LUT R71, R71, 0x1f, RZ, 0xc0, !PT ;  /* 0x0000001f47477812 */ /* 0x000fe200078ec0ff */
[----:B------:R-:W5:Y:S01]  /*03d0*/  LDG.E.128 R28, desc[UR8][R4.64+0x800] ;  /* 0x00080008041c7981 */ /* 0x000f62000c1e1d00 */
[----:B------:R-:W4:Y:S01]  /*03e0*/  LDCU.64 UR16, c[0x0][0x478] ;  /* 0x00008f00ff1077ac */ /* 0x000f220008000a00 */
[----:B--2---:R-:W-:Y:S02]  /*03f0*/  CS2R R2, SRZ ;  /* 0x0000000000027805 */ /* 0x004fe4000001ff00 */
[----:B------:R2:W5:Y:S01]  /*0400*/  LDG.E.128 R24, desc[UR8][R4.64] ;  /* 0x0000000804187981 */ /* 0x000562000c1e1d00 */
[----:B------:R-:W0:Y:S01]  /*0410*/  LDCU.64 UR12, c[0x0][0x438] ;  /* 0x00008700ff0c77ac */ /* 0x000e220008000a00 */
[----:B-123--:R-:W-:-:S07]  /*0420*/  CS2R R4, SRZ ;  /* 0x0000000000047805 */ /* 0x00efce000001ff00 */
.L_x_1470:
[----:B------:R-:W1:Y:S08]  /*0430*/  @P0 LDC.64 R52, c[0x0][0x3e0] ;  /* 0x0000f800ff340b82 */ /* 0x000e700000000a00 */
[----:B------:R-:W2:Y:S08]  /*0440*/  LDC.64 R48, c[0x0][0x3c0] ;  /* 0x0000f000ff307b82 */ /* 0x000eb00000000a00 */
[----:B------:R-:W3:Y:S01]  /*0450*/  LDC.64 R50, c[0x0][0x3c8] ;  /* 0x0000f200ff327b82 */ /* 0x000ee20000000a00 */
[----:B-1----:R-:W-:-:S06]  /*0460*/  @P0 IMAD.WIDE R52, R69, 0x2, R52 ;  /* 0x0000000245340825 */ /* 0x002fcc00078e0234 */
[----:B------:R-:W4:Y:S01]  /*0470*/  @P0 LDG.E.U16 R52, desc[UR8][R52.64] ;  /* 0x0000000834340981 */ /* 0x000f22000c1e1500 */
[----:B--2---:R-:W-:-:S06]  /*0480*/  IMAD.WIDE R48, R69, 0x4, R48 ;  /* 0x0000000445307825 */ /* 0x004fcc00078e0230 */
[----:B------:R-:W2:Y:S01]  /*0490*/  LDG.E R48, desc[UR8][R48.64] ;  /* 0x0000000830307981 */ /* 0x000ea2000c1e1900 */
[----:B---3--:R-:W-:-:S05]  /*04a0*/  IMAD.WIDE R50, R69, 0x4, R50 ;  /* 0x0000000445327825 */ /* 0x008fca00078e0232 */
[----:B-----5:R1:W5:Y:S01]  /*04b0*/  LDG.E R72, desc[UR8][R50.64] ;  /* 0x0000000832487981 */ /* 0x020362000c1e1900 */
[----:B0-----:R-:W-:Y:S01]  /*04c0*/  UISETP.NE.U32.AND UP0, UPT, UR12, URZ, UPT ;  /* 0x000000ff0c00728c */ /* 0x001fe2000bf05070 */
[----:B------:R-:W-:-:S03]  /*04d0*/  IMAD R54, R69, UR11, RZ ;  /* 0x0000000b45367c24 */ /* 0x000fc6000f8e02ff */
[----:B------:R-:W-:Y:S02]  /*04e0*/  UISETP.NE.AND.EX UP0, UPT, UR13, URZ, UPT, UP0 ;  /* 0x000000ff0d00728c */ /* 0x000fe4000bf05300 */
[----:B------:R-:W-:Y:S02]  /*04f0*/  SHF.R.S32.HI R55, RZ, 0x1f, R54 ;  /* 0x0000001fff377819 */ /* 0x000fe40000011436 */
[----:B------:R-:W-:Y:S02]  /*0500*/  ISETP.NE.AND P1, PT, RZ, UR10, PT ;  /* 0x0000000aff007c0c */ /* 0x000fe4000bf25270 */
[----:B------:R-:W-:Y:S02]  /*0510*/  LEA.HI R55, R55, R54, RZ, 0x2 ;  /* 0x0000003637377211 */ /* 0x000fe400078f10ff */
[----:B------:R-:W-:Y:S02]  /*0520*/  MOV R73, 0x3f800000 ;  /* 0x3f80000000497802 */ /* 0x000fe40000000f00 */
[----:B------:R-:W-:-:S02]  /*0530*/  LEA.HI.SX32 R87, R55, R70, 0x1e ;  /* 0x0000004637577211 */ /* 0x000fc400078ff2ff */
[----:B----4-:R-:W-:Y:S02]  /*0540*/  @P0 SHF.L.U32 R73, R52, 0x10, RZ ;  /* 0x0000001034490819 */ /* 0x010fe400000006ff */
[----:B--2---:R-:W-:Y:S01]  /*0550*/  FSEL R86, R48, RZ, !P1 ;  /* 0x000000ff30567208 */ /* 0x004fe20004800000 */
[----:B-1----:R-:W-:Y:S06]  /*0560*/  BRA.U UP0, `(.L_x_1462) ;  /* 0x0000000500f47547 */ /* 0x002fec000b800000 */
        /* <DEDUP_REMOVED lines=12> */
[----:B------:R-:W3:Y:S02]  /*0630*/  LDG.E.64 R54, desc[UR8][R54.64] ;  /* 0x0000000836367981 */ /* 0x000ee4000c1e1b00 */
[----:B------:R-:W-:Y:S02]  /*0640*/  IMAD.WIDE.U32 R82, R84, 0x8, R82 ;  /* 0x0000000854527825 */ /* 0x000fe400078e0052 */
[----:B------:R-:W3:Y:S04]  /*0650*/  LDG.E.64 R80, desc[UR8][R80.64] ;  /* 0x0000000850507981 */ /* 0x000ee8000c1e1b00 */
[----:B------:R-:W3:Y:S01]  /*0660*/  LDG.E.64 R82, desc[UR8][R82.64] ;  /* 0x0000000852527981 */ /* 0x000ee2000c1e1b00 */
[----:B--2---:R-:W-:-:S02]  /*0670*/  SHF.R.U64 R88, R48, 0x10, R49 ;  /* 0x0000001030587819 */ /* 0x004fc40000001231 */
[----:B------:R-:W-:Y:S02]  /*0680*/  SHF.R.U32.HI R119, RZ, 0x10, R49 ;  /* 0x00000010ff777819 */ /* 0x000fe40000011631 */
[----:B------:R-:W-:Y:S02]  /*0690*/  SHF.L.U32 R109, R49, 0x10, RZ ;  /* 0x00000010316d7819 */ /* 0x000fe400000006ff */
[----:B------:R-:W-:Y:S02]  /*06a0*/  SHF.L.U32 R49, R88, 0x10, RZ ;  /* 0x0000001058317819 */ /* 0x000fe400000006ff */
[----:B----4-:R-:W-:Y:S01]  /*06b0*/  SHF.R.U32.HI R99, RZ, 0x10, R53 ;  /* 0x00000010ff637819 */ /* 0x010fe20000011635 */
[----:B------:R-:W-:Y:S01]  /*06c0*/  FADD.FTZ R109, -R86, R109 ;  /* 0x0000006d566d7221 */ /* 0x000fe20000010100 */
[----:B------:R-:W-:Y:S01]  /*06d0*/  SHF.L.U32 R97, R48, 0x10, RZ ;  /* 0x0000001030617819 */ /* 0x000fe200000006ff */
[----:B------:R-:W-:Y:S01]  /*06e0*/  FADD.FTZ R111, -R86, R49 ;  /* 0x00000031566f7221 */ /* 0x000fe20000010100 */
[----:B------:R-:W-:Y:S01]  /*06f0*/  SHF.L.U32 R99, R99, 0x10, RZ ;  /* 0x0000001063637819 */ /* 0x000fe200000006ff */
[----:B-----5:R-:W-:Y:S01]  /*0700*/  FMUL.FTZ R106, R72, R109 ;  /* 0x0000006d486a7220 */ /* 0x020fe20000410000 */
[----:B---3--:R-:W-:Y:S01]  /*0710*/  SHF.R.U64 R107, R50, 0x10, R51 ;  /* 0x00000010326b7819 */ /* 0x008fe20000001233 */
[----:B------:R-:W-:Y:S01]  /*0720*/  FADD.FTZ R97, -R86, R97 ;  /* 0x0000006156617221 */ /* 0x000fe20000010100 */
[----:B------:R-:W-:Y:S01]  /*0730*/  SHF.R.U64 R116, R54, 0x10, R55 ;  /* 0x0000001036747819 */ /* 0x000fe20000001237 */
[----:B------:R-:W-:Y:S01]  /*0740*/  FADD.FTZ R49, -R86, R99 ;  /* 0x0000006356317221 */ /* 0x000fe20000010100 */
[----:B------:R-:W-:Y:S01]  /*0750*/  SHF.L.U32 R99, R54, 0x10, RZ ;  /* 0x0000001036637819 */ /* 0x000fe200000006ff */
[C---:B------:R-:W-:Y:S01]  /*0760*/  FMUL.FTZ R111, R72.reuse, R111 ;  /* 0x0000006f486f7220 */ /* 0x040fe20000410000 */
[----:B------:R-:W-:Y:S01]  /*0770*/  SHF.R.U32.HI R48, RZ, 0x10, R51 ;  /* 0x00000010ff307819 */ /* 0x000fe20000011633 */
[----:B------:R-:W-:Y:S01]  /*0780*/  FMUL.FTZ R88, R72, R49 ;  /* 0x0000003148587220 */ /* 0x000fe20000410000 */
[----:B------:R-:W-:Y:S01]  /*0790*/  SHF.L.U32 R51, R51, 0x10, RZ ;  /* 0x0000001033337819 */ /* 0x000fe200000006ff */
[----:B------:R-:W-:Y:S01]  /*07a0*/  FMUL.FTZ R113, R36, R99 ;  /* 0x0000006324717220 */ /* 0x000fe20000410000 */
[----:B------:R-:W-:-:S02]  /*07b0*/  SHF.L.U32 R116, R116, 0x10, RZ ;  /* 0x0000001074747819 */ /* 0x000fc400000006ff */
[C---:B------:R-:W-:Y:S02]  /*07c0*/  SHF.R.U64 R112, R80.reuse, 0x10, R81 ;  /* 0x0000001050707819 */ /* 0x040fe40000001251 */
[----:B------:R-:W-:Y:S01]  /*07d0*/  SHF.L.U32 R103, R80, 0x10, RZ ;  /* 0x0000001050677819 */ /* 0x000fe200000006ff */
[----:B------:R-:W-:Y:S01]  /*07e0*/  FMUL.FTZ R80, R72, R97 ;  /* 0x0000006148507220 */ /* 0x000fe20000410000 */
[----:B------:R-:W-:Y:S01]  /*07f0*/  SHF.R.U64 R91, R52, 0x10, R53 ;  /* 0x00000010345b7819 */ /* 0x000fe20000001235 */
[----:B------:R-:W-:Y:S01]  /*0800*/  FMUL.FTZ R108, R37, R116 ;  /* 0x00000074256c7220 */ /* 0x000fe20000410000 */
[----:B------:R-:W-:Y:S01]  /*0810*/  SHF.L.U32 R89, R53, 0x10, RZ ;  /* 0x0000001035597819 */ /* 0x000fe200000006ff */
[----:B------:R-:W-:Y:S01]  /*0820*/  FADD.FTZ R53, -R86, R51 ;  /* 0x0000003356357221 */ /* 0x000fe20000010100 */
[----:B------:R-:W-:Y:S01]  /*0830*/  SHF.R.U32.HI R114, RZ, 0x10, R55 ;  /* 0x00000010ff727819 */ /* 0x000fe20000011637 */
[----:B------:R-:W-:Y:S01]  /*0840*/  FMUL.FTZ R49, R80, R99 ;  /* 0x0000006350317220 */ /* 0x000fe20000410000 */
[----:B------:R-:W-:Y:S01]  /*0850*/  SHF.L.U32 R101, R55, 0x10, RZ ;  /* 0x0000001037657819 */ /* 0x000fe200000006ff */
[----:B------:R-:W-:Y:S01]  /*0860*/  FADD.FTZ R55, RZ, R113 ;  /* 0x00000071ff377221 */ /* 0x000fe20000010000 */
[----:B------:R-:W-:Y:S01]  /*0870*/  SHF.L.U32 R119, R119, 0x10, RZ ;  /* 0x0000001077777819 */ /* 0x000fe200000006ff */
[----:B------:R-:W-:Y:S01]  /*0880*/  FMUL.FTZ R102, R72, R53 ;  /* 0x0000003548667220 */ /* 0x000fe20000410000 */
[----:B------:R-:W-:Y:S01]  /*0890*/  SHF.L.U32 R51, R48, 0x10, RZ ;  /* 0x0000001030337819 */ /* 0x000fe200000006ff */
[----:B------:R-:W-:Y:S01]  /*08a0*/  FFMA.FTZ R48, R80, R113, RZ ;  /* 0x0000007150307223 */ /* 0x000fe200000100ff */
[----:B------:R-:W-:Y:S01]  /*08b0*/  SHF.L.U32 R114, R114, 0x10, RZ ;  /* 0x0000001072727819 */ /* 0x000fe200000006ff */
[----:B------:R-:W-:Y:S01]  /*08c0*/  FMUL.FTZ R104, R38, R101 ;  /* 0x0000006526687220 */ /* 0x000fe20000410000 */
[----:B------:R-:W-:Y:S01]  /*08d0*/  SHF.L.U32 R93, R50, 0x10, RZ ;  /* 0x00000010325d7819 */ /* 0x000fe200000006ff */
[----:B------:R-:W-:Y:S01]  /*08e0*/  FADD.FTZ R55, R55, R108 ;  /* 0x0000006c37377221 */ /* 0x000fe20000010000 */
[----:B------:R-:W-:Y:S01]  /*08f0*/  SHF.R.U64 R110, R82, 0x10, R83 ;  /* 0x00000010526e7819 */ /* 0x000fe20000001253 */
[C---:B------:R-:W-:Y:S01]  /*0900*/  FADD.FTZ R119, -R86.reuse, R119 ;  /* 0x0000007756777221 */ /* 0x040fe20000010100 */
[----:B------:R-:W-:Y:S01]  /*0910*/  SHF.R.U32.HI R115, RZ, 0x10, R83 ;  /* 0x00000010ff737819 */ /* 0x000fe20000011653 */
[----:B------:R-:W-:Y:S01]  /*0920*/  FMUL.FTZ R100, R39, R114 ;  /* 0x0000007227647220 */ /* 0x000fe20000410000 */
[----:B------:R-:W-:Y:S01]  /*0930*/  SHF.L.U32 R118, R83, 0x10, RZ ;  /* 0x0000001053767819 */ /* 0x000fe200000006ff */
[----:B------:R-:W-:Y:S01]  /*0940*/  FFMA.FTZ R83, R111, R108, R48 ;  /* 0x0000006c6f537223 */ /* 0x000fe20000010030 */
[----:B------:R-:W-:Y:S01]  /*0950*/  SHF.L.U32 R107, R107, 0x10, RZ ;  /* 0x000000106b6b7819 */ /* 0x000fe200000006ff */
[----:B------:R-:W-:Y:S01]  /*0960*/  FADD.FTZ R55, R55, R104 ;  /* 0x0000006837377221 */ /* 0x000fe20000010000 */
[----:B------:R-:W-:Y:S01]  /*0970*/  FADD.FTZ R93, -R86, R93 ;  /* 0x0000005d565d7221 */ /* 0x000fe20000010100 */
[----:B------:R-:W-:Y:S01]  /*0980*/  FMUL.FTZ R109, R72, R119 ;  /* 0x00000077486d7220 */ /* 0x000fe20000410000 */
[----:B------:R-:W-:Y:S01]  /*0990*/  FFMA.FTZ R48, R106, R104, R83 ;  /* 0x000000686a307223 */ /* 0x000fe20000010053 */
[----:B------:R-:W-:Y:S01]  /*09a0*/  SHF.R.U32.HI R117, RZ, 0x10, R81 ;  /* 0x00000010ff757819 */ /* 0x000fe20000011651 */
[----:B------:R-:W-:Y:S01]  /*09b0*/  FADD.FTZ R50, R55, R100 ;  /* 0x0000006437327221 */ /* 0x000fe20000010000 */
[----:B------:R-:W-:Y:S01]  /*09c0*/  SHF.L.U32 R105, R81, 0x10, RZ ;  /* 0x0000001051697819 */ /* 0x000fe200000006ff */
[----:B------:R-:W-:Y:S01]  /*09d0*/  FMUL.FTZ R81, R40, R103 ;  /* 0x0000006728517220 */ /* 0x000fe20000410000 */
[----:B------:R-:W-:Y:S01]  /*09e0*/  SHF.L.U32 R112, R112, 0x10, RZ ;  /* 0x0000001070707819 */ /* 0x000fe200000006ff */
[----:B------:R-:W-:Y:S01]  /*09f0*/  FADD.FTZ R107, -R86, R107 ;  /* 0x0000006b566b7221 */ /* 0x000fe20000010100 */
[----:B------:R-:W-:Y:S01]  /*0a00*/  SHF.L.U32 R94, R82, 0x10, RZ ;  /* 0x00000010525e7819 */ /* 0x000fe200000006ff */
[----:B------:R-:W-:Y:S01]  /*0a10*/  FMUL.FTZ R82, R72, R93 ;  /* 0x0000005d48527220 */ /* 0x000fe20000410000 */
[----:B------:R-:W-:Y:S01]  /*0a20*/  FFMA.FTZ R55, R109, R100, R48 ;  /* 0x000000646d377223 */ /* 0x000fe20000010030 */
[----:B------:R-:W-:Y:S01]  /*0a30*/  FMUL.FTZ R98, R41, R112 ;  /* 0x0000007029627220 */ /* 0x000fe20000410000 */
[----:B------:R-:W-:Y:S01]  /*0a40*/  FADD.FTZ R83, R50, R81 ;  /* 0x0000005132537221 */ /* 0x000fe20000010000 */
[----:B------:R-:W-:Y:S01]  /*0a50*/  FMUL.FTZ R107, R72, R107 ;  /* 0x0000006b486b7220 */ /* 0x000fe20000410000 */
[----:B------:R-:W-:Y:S01]  /*0a60*/  FFMA.FTZ R48, R82, R81, R55 ;  /* 0x0000005152307223 */ /* 0x000fe20000010037 */
        /* <DEDUP_REMOVED lines=8> */
[----:B------:R-:W-:Y:S01]  /*0af0*/  FADD.FTZ R50, R50, R97 ;  /* 0x0000006132327221 */ /* 0x000fe20000010000 */
[----:B------:R-:W-:Y:S01]  /*0b00*/  FADD.FTZ R95, -R86, R95 ;  /* 0x0000005f565f7221 */ /* 0x000fe20000010100 */
[----:B------:R-:W-:Y:S01]  /*0b10*/  FMUL.FTZ R96, R72, R51 ;  /* 0x0000003348607220 */ /* 0x000fe20000410000 */
[----:B------:R-:W-:Y:S01]  /*0b20*/  FFMA.FTZ R53, R102, R97, R53 ;  /* 0x0000006166357223 */ /* 0x000fe20000010035 */
[C---:B------:R-:W-:Y:S01]  /*0b30*/  FADD.FTZ R89, -R86.reuse, R89 ;  /* 0x0000005956597221 */ /* 0x040fe20000010100 */
[----:B------:R-:W-:Y:S01]  /*0b40*/  FADD.FTZ R91, -R86, R91 ;  /* 0x0000005b565b7221 */ /* 0x000fe20000010100 */
[----:B------:R-:W-:Y:S01]  /*0b50*/  SHF.L.U32 R110, R110, 0x10, RZ ;  /* 0x000000106e6e7819 */ /* 0x000fe200000006ff */
[----:B------:R-:W-:Y:S01]  /*0b60*/  FMUL.FTZ R86, R44, R94 ;  /* 0x0000005e2c567220 */ /* 0x000fe20000410000 */
[----:B------:R-:W-:Y:S01]  /*0b70*/  FADD.FTZ R51, R50, R83 ;  /* 0x0000005332337221 */ /* 0x000fe20000010000 */
        /* <DEDUP_REMOVED lines=28> */
.L_x_1462:
        /* <DEDUP_REMOVED lines=23> */
[----:B---3--:R-:W-:-:S02]  /*0eb0*/  SHF.R.U64 R88, R48, 0x10, R49 ;  /* 0x0000001030587819 */ /* 0x008fc40000001231 */
[----:B----4-:R-:W-:Y:S02]  /*0ec0*/  SHF.R.U64 R89, R50, 0x10, R51 ;  /* 0x0000001032597819 */ /* 0x010fe40000001233 */
[----:B------:R-:W-:Y:S02]  /*0ed0*/  SHF.L.U32 R99, R53, 0x10, RZ ;  /* 0x0000001035637819 */ /* 0x000fe400000006ff */
[C-C-:B------:R-:W-:Y:S02]  /*0ee0*/  SHF.R.U64 R90, R52.reuse, 0x10, R53.reuse ;  /* 0x00000010345a7819 */ /* 0x140fe40000001235 */
[----:B------:R-:W-:Y:S02]  /*0ef0*/  SHF.L.U32 R95, R52, 0x10, RZ ;  /* 0x00000010345f7819 */ /* 0x000fe400000006ff */
[----:B------:R-:W-:Y:S02]  /*0f00*/  SHF.R.U32.HI R52, RZ, 0x10, R53 ;  /* 0x00000010ff347819 */ /* 0x000fe40000011635 */
[----:B------:R-:W-:-:S02]  /*0f10*/  SHF.L.U32 R97, R48, 0x10, RZ ;  /* 0x0000001030617819 */ /* 0x000fc400000006ff */
[----:B------:R-:W-:Y:S02]  /*0f20*/  SHF.R.U32.HI R48, RZ, 0x10, R49 ;  /* 0x00000010ff307819 */ /* 0x000fe40000011631 */
[----:B------:R-:W-:Y:S02]  /*0f30*/  SHF.L.U32 R109, R49, 0x10, RZ ;  /* 0x00000010316d7819 */ /* 0x000fe400000006ff */
[----:B------:R-:W-:Y:S01]  /*0f40*/  SHF.L.U32 R107, R89, 0x10, RZ ;  /* 0x00000010596b7819 */ /* 0x000fe200000006ff */
[----:B------:R-:W-:Y:S01]  /*0f50*/  FADD.FTZ R89, -R86, R99 ;  /* 0x0000006356597221 */ /* 0x000fe20000010100 */
[----:B------:R-:W-:Y:S02]  /*0f60*/  SHF.L.U32 R49, R88, 0x10, RZ ;  /* 0x0000001058317819 */ /* 0x000fe400000006ff */
[----:B------:R-:W-:-:S03]  /*0f70*/  SHF.L.U32 R99, R52, 0x10, RZ ;  /* 0x0000001034637819 */ /* 0x000fc600000006ff */
[----:B------:R-:W-:Y:S01]  /*0f80*/  FADD.FTZ R111, -R86, R49 ;  /* 0x00000031566f7221 */ /* 0x000fe20000010100 */
[----:B------:R-:W-:Y:S01]  /*0f90*/  SHF.R.U64 R116, R54, 0x10, R55 ;  /* 0x0000001036747819 */ /* 0x000fe20000001237 */
[----:B------:R-:W-:Y:S01]  /*0fa0*/  FADD.FTZ R49, -R86, R99 ;  /* 0x0000006356317221 */ /* 0x000fe20000010100 */
[----:B------:R-:W-:Y:S01]  /*0fb0*/  SHF.L.U32 R99, R54, 0x10, RZ ;  /* 0x0000001036637819 */ /* 0x000fe200000006ff */
[----:B------:R-:W-:Y:S01]  /*0fc0*/  FADD.FTZ R97, -R86, R97 ;  /* 0x0000006156617221 */ /* 0x000fe20000010100 */
[----:B------:R-:W-:Y:S02]  /*0fd0*/  SHF.L.U32 R116, R116, 0x10, RZ ;  /* 0x0000001074747819 */ /* 0x000fe400000006ff */
[----:B------:R-:W-:Y:S01]  /*0fe0*/  SHF.R.U64 R112, R80, 0x10, R81 ;  /* 0x0000001050707819 */ /* 0x000fe20000001251 */
[----:B------:R-:W-:Y:S01]  /*0ff0*/  FMUL.FTZ R113, R36, R99 ;  /* 0x0000006324717220 */ /* 0x000fe20000410000 */
[----:B------:R-:W-:Y:S01]  /*1000*/  SHF.L.U32 R103, R80, 0x10, RZ ;  /* 0x0000001050677819 */ /* 0x000fe200000006ff */
[----:B-----5:R-:W-:Y:S01]  /*1010*/  FMUL.FTZ R80, R72, R97 ;  /* 0x0000006148507220 */ /* 0x020fe20000410000 */
[----:B------:R-:W-:Y:S01]  /*1020*/  SHF.R.U32.HI R114, RZ, 0x10, R55 ;  /* 0x00000010ff727819 */ /* 0x000fe20000011637 */
[----:B------:R-:W-:Y:S01]  /*1030*/  FMUL.FTZ R108, R37, R116 ;  /* 0x00000074256c7220 */ /* 0x000fe20000410000 */
[----:B------:R-:W-:Y:S01]  /*1040*/  SHF.L.U32 R101, R55, 0x10, RZ ;  /* 0x0000001037657819 */ /* 0x000fe200000006ff */
[----:B------:R-:W-:Y:S01]  /*1050*/  FADD.FTZ R55, RZ, R113 ;  /* 0x00000071ff377221 */ /* 0x000fe20000010000 */
[----:B------:R-:W-:Y:S01]  /*1060*/  SHF.L.U32 R119, R48, 0x10, RZ ;  /* 0x0000001030777819 */ /* 0x000fe200000006ff */
[----:B------:R-:W-:Y:S01]  /*1070*/  FADD.FTZ R109, -R86, R109 ;  /* 0x0000006d566d7221 */ /* 0x000fe20000010100 */
[----:B------:R-:W-:Y:S01]  /*1080*/  FMUL.FTZ R111, R72, R111 ;  /* 0x0000006f486f7220 */ /* 0x000fe20000410000 */
[----:B------:R-:W-:Y:S01]  /*1090*/  FFMA.FTZ R48, R80, R113, RZ ;  /* 0x0000007150307223 */ /* 0x000fe200000100ff */
[----:B------:R-:W-:Y:S01]  /*10a0*/  SHF.L.U32 R93, R50, 0x10, RZ ;  /* 0x00000010325d7819 */ /* 0x000fe200000006ff */
[----:B------:R-:W-:Y:S01]  /*10b0*/  FMUL.FTZ R104, R38, R101 ;  /* 0x0000006526687220 */ /* 0x000fe20000410000 */
[----:B------:R-:W-:Y:S01]  /*10c0*/  SHF.L.U32 R114, R114, 0x10, RZ ;  /* 0x0000001072727819 */ /* 0x000fe200000006ff */
[----:B------:R-:W-:Y:S01]  /*10d0*/  FADD.FTZ R55, R55, R108 ;  /* 0x0000006c37377221 */ /* 0x000fe20000010000 */
[----:B------:R-:W-:Y:S01]  /*10e0*/  SHF.R.U32.HI R50, RZ, 0x10, R51 ;  /* 0x00000010ff327819 */ /* 0x000fe20000011633 */
[----:B------:R-:W-:Y:S01]  /*10f0*/  FADD.FTZ R119, -R86, R119 ;  /* 0x0000007756777221 */ /* 0x000fe20000010100 */
[--C-:B------:R-:W-:Y:S01]  /*1100*/  SHF.R.U64 R110, R82, 0x10, R83.reuse ;  /* 0x00000010526e7819 */ /* 0x100fe20000001253 */
[----:B------:R-:W-:Y:S01]  /*1110*/  FMUL.FTZ R106, R72, R109 ;  /* 0x0000006d486a7220 */ /* 0x000fe20000410000 */
[----:B------:R-:W-:-:S02]  /*1120*/  SHF.R.U32.HI R115, RZ, 0x10, R83 ;  /* 0x00000010ff737819 */ /* 0x000fc40000011653 */
[----:B------:R-:W-:Y:S01]  /*1130*/  SHF.L.U32 R118, R83, 0x10, RZ ;  /* 0x0000001053767819 */ /* 0x000fe200000006ff */
[----:B------:R-:W-:Y:S01]  /*1140*/  FFMA.FTZ R83, R111, R108, R48 ;  /* 0x0000006c6f537223 */ /* 0x000fe20000010030 */
[----:B------:R-:W-:Y:S01]  /*1150*/  SHF.L.U32 R51, R51, 0x10, RZ ;  /* 0x0000001033337819 */ /* 0x000fe200000006ff */
[----:B------:R-:W-:Y:S01]  /*1160*/  FMUL.FTZ R100, R39, R114 ;  /* 0x0000007227647220 */ /* 0x000fe20000410000 */
[----:B------:R-:W-:Y:S01]  /*1170*/  FADD.FTZ R55, R55, R104 ;  /* 0x0000006837377221 */ /* 0x000fe20000010000 */
[----:B------:R-:W-:Y:S01]  /*1180*/  FADD.FTZ R93, -R86, R93 ;  /* 0x0000005d565d7221 */ /* 0x000fe20000010100 */
[----:B------:R-:W-:Y:S01]  /*1190*/  FMUL.FTZ R109, R72, R119 ;  /* 0x00000077486d7220 */ /* 0x000fe20000410000 */
[----:B------:R-:W-:Y:S01]  /*11a0*/  FFMA.FTZ R48, R106, R104, R83 ;  /* 0x000000686a307223 */ /* 0x000fe20000010053 */
[----:B------:R-:W-:Y:S01]  /*11b0*/  FADD.FTZ R53, -R86, R51 ;  /* 0x0000003356357221 */ /* 0x000fe20000010100 */
[----:B------:R-:W-:Y:S01]  /*11c0*/  SHF.L.U32 R51, R50, 0x10, RZ ;  /* 0x0000001032337819 */ /* 0x000fe200000006ff */
[----:B------:R-:W-:Y:S01]  /*11d0*/  FADD.FTZ R50, R55, R100 ;  /* 0x0000006437327221 */ /* 0x000fe20000010000 */
[----:B------:R-:W-:-:S02]  /*11e0*/  SHF.R.U32.HI R117, RZ, 0x10, R81 ;  /* 0x00000010ff757819 */ /* 0x000fc40000011651 */
        /* <DEDUP_REMOVED lines=13> */
[----:B------:R-:W-:Y:S01]  /*12c0*/  FMUL.FTZ R102, R72, R53 ;  /* 0x0000003548667220 */ /* 0x000fe20000410000 */
        /* <DEDUP_REMOVED lines=22> */
[C---:B------:R-:W-:Y:S01]  /*1430*/  FMUL.FTZ R89, R72.reuse, R89 ;  /* 0x0000005948597220 */ /* 0x040fe20000410000 */
        /* <DEDUP_REMOVED lines=19> */
.L_x_1463:
[----:B------:R-:W-:Y:S01]  /*1570*/  FADD.FTZ R0, R49, R0 ;  /* 0x0000000031007221 */ /* 0x000fe20000010000 */
[----:B------:R-:W-:Y:S01]  /*1580*/  FADD.FTZ R3, R122, R3 ;  /* 0x000000037a037221 */ /* 0x000fe20000010000 */
[----:B------:R-:W0:Y:S01]  /*1590*/  SHFL.DOWN PT, R49, R48, 0x10, 0x1f ;  /* 0x0a001f0030317f89 */ /* 0x000e2200000e0000 */
[----:B------:R-:W-:Y:S01]  /*15a0*/  FADD.FTZ R2, R123, R2 ;  /* 0x000000027b027221 */ /* 0x000fe20000010000 */
[----:B------:R-:W-:Y:S01]  /*15b0*/  FADD.FTZ R4, R125, R4 ;  /* 0x000000047d047221 */ /* 0x000fe20000010000 */
[----:B------:R-:W-:Y:S01]  /*15c0*/  ISETP.NE.AND P2, PT, R71, RZ, PT ;  /* 0x000000ff4700720c */ /* 0x000fe20003f45270 */
[----:B------:R-:W1:Y:S01]  /*15d0*/  SHFL.DOWN PT, R122, R55, 0x10, 0x1f ;  /* 0x0a001f00377a7f89 */ /* 0x000e6200000e0000 */
[----:B------:R-:W-:Y:S01]  /*15e0*/  BSSY.RECONVERGENT B0, `(.L_x_1464) ;  /* 0x000001d000007945 */ /* 0x000fe20003800200 */
[----:B0-----:R-:W-:Y:S01]  /*15f0*/  FADD.FTZ R49, R49, R48 ;  /* 0x0000003031317221 */ /* 0x001fe20000010000 */
[----:B-1----:R-:W-:-:S04]  /*1600*/  FADD.FTZ R122, R122, R55 ;  /* 0x000000377a7a7221 */ /* 0x002fc80000010000 */
[----:B------:R-:W0:Y:S04]  /*1610*/  SHFL.DOWN PT, R124, R49, 0x8, 0x1f ;  /* 0x09001f00317c7f89 */ /* 0x000e2800000e0000 */
[----:B------:R-:W1:Y:S01]  /*1620*/  SHFL.DOWN PT, R123, R122, 0x8, 0x1f ;  /* 0x09001f007a7b7f89 */ /* 0x000e6200000e0000 */
[----:B0-----:R-:W-:Y:S01]  /*1630*/  FADD.FTZ R124, R49, R124 ;  /* 0x0000007c317c7221 */ /* 0x001fe20000010000 */
[----:B-1----:R-:W-:-:S04]  /*1640*/  FADD.FTZ R123, R122, R123 ;  /* 0x0000007b7a7b7221 */ /* 0x002fc80000010000 */
[----:B------:R-:W0:Y:S02]  /*1650*/  SHFL.DOWN PT, R125, R124, 0x4, 0x1f ;  /* 0x08801f007c7d7f89 */ /* 0x000e2400000e0000 */
[----:B0-----:R-:W-:Y:S02]  /*1660*/  FADD.FTZ R124, R124, R125 ;  /* 0x0000007d7c7c7221 */ /* 0x001fe40000010000 */
        /* <DEDUP_REMOVED lines=20> */
.L_x_1465:
[----:B------:R-:W-:Y:S05]  /*17b0*/  BSYNC.RECONVERGENT B0 ;  /* 0x0000000000007941 */ /* 0x000fea0003800200 */
.L_x_1464:
        /* <DEDUP_REMOVED lines=52> */
[----:B------:R-:W-:Y:S01]  /*1b00*/  FFMA.FTZ R102, R105, R102, R94 ;  /* 0x0000006669667223 */ /* 0x000fe2000001005e */
[C---:B------:R-:W-:Y:S01]  /*1b10*/  FMUL.FTZ R48, R72.reuse, R113 ;  /* 0x0000007148307220 */ /* 0x040fe20000410000 */
[----:B------:R-:W-:Y:S01]  /*1b20*/  FADD.FTZ R109, -R109, R100 ;  /* 0x000000646d6d7221 */ /* 0x000fe20000010100 */
[----:B------:R-:W-:Y:S01]  /*1b30*/  FMUL.FTZ R114, R72, R111 ;  /* 0x0000006f48727220 */ /* 0x000fe20000410000 */
[----:B------:R-:W0:Y:S01]  /*1b40*/  LDC.64 R52, c[0x0][0x390] ;  /* 0x0000e400ff347b82 */ /* 0x000e220000000a00 */
[----:B------:R-:W-:Y:S01]  /*1b50*/  FMUL.FTZ R117, R48, R73 ;  /* 0x0000004930757220 */ /* 0x000fe20000410000 */
[----:B------:R-:W-:Y:S01]  /*1b60*/  FMUL.FTZ R48, R72, R49 ;  /* 0x0000003148307220 */ /* 0x000fe20000410000 */
[----:B------:R-:W-:Y:S01]  /*1b70*/  FADD.FTZ R49, -R102, R97 ;  /* 0x0000006166317221 */ /* 0x000fe20000010100 */
[C-C-:B------:R-:W-:Y:S01]  /*1b80*/  FFMA.FTZ R107, R105.reuse, R107, R94.reuse ;  /* 0x0000006b696b7223 */ /* 0x140fe2000001005e */
[----:B------:R-:W-:Y:S01]  /*1b90*/  FMUL.FTZ R100, R72, R109 ;  /* 0x0000006d48647220 */ /* 0x000fe20000410000 */
[----:B------:R-:W-:Y:S01]  /*1ba0*/  FFMA.FTZ R96, R105, R96, R94 ;  /* 0x0000006069607223 */ /* 0x000fe2000001005e */
[-C--:B------:R-:W-:Y:S01]  /*1bb0*/  FMUL.FTZ R114, R114, R73.reuse ;  /* 0x0000004972727220 */ /* 0x080fe20000410000 */
[----:B------:R-:W-:Y:S01]  /*1bc0*/  FMUL.FTZ R115, R48, R73 ;  /* 0x0000004930737220 */ /* 0x000fe20000410000 */
[----:B------:R-:W-:Y:S01]  /*1bd0*/  FMUL.FTZ R54, R72, R49 ;  /* 0x0000003148367220 */ /* 0x000fe20000410000 */
[----:B------:R-:W-:Y:S01]  /*1be0*/  FADD.FTZ R107, -R107, R98 ;  /* 0x000000626b6b7221 */ /* 0x000fe20000010100 */
[----:B------:R-:W-:Y:S01]  /*1bf0*/  FMUL.FTZ R100, R100, R73 ;  /* 0x0000004964647220 */ /* 0x000fe20000410000 */
[----:B------:R-:W-:Y:S01]  /*1c00*/  FADD.FTZ R49, -R96, R83 ;  /* 0x0000005360317221 */ /* 0x000fe20000010100 */
[----:B------:R-:W-:Y:S01]  /*1c10*/  FFMA.FTZ R82, R105, R82, R94 ;  /* 0x0000005269527223 */ /* 0x000fe2000001005e */
[----:B------:R-:W-:Y:S01]  /*1c20*/  FMUL.FTZ R50, R25, R114 ;  /* 0x0000007219327220 */ /* 0x000fe20000410000 */
[----:B------:R-:W-:Y:S01]  /*1c30*/  FMUL.FTZ R80, R26, R115 ;  /* 0x000000731a507220 */ /* 0x000fe20000410000 */
[----:B------:R-:W-:Y:S01]  /*1c40*/  FMUL.FTZ R104, R72, R107 ;  /* 0x0000006b48687220 */ /* 0x000fe20000410000 */
[----:B------:R-:W-:Y:S01]  /*1c50*/  FMUL.FTZ R101, R54, R73 ;  /* 0x0000004936657220 */ /* 0x000fe20000410000 */
[----:B------:R-:W-:Y:S01]  /*1c60*/  FMUL.FTZ R48, R27, R100 ;  /* 0x000000641b307220 */ /* 0x000fe20000410000 */
[----:B------:R-:W-:Y:S01]  /*1c70*/  FMUL.FTZ R102, R72, R49 ;  /* 0x0000003148667220 */ /* 0x000fe20000410000 */
[----:B------:R-:W1:Y:S01]  /*1c80*/  LDC.64 R54, c[0x0][0x468] ;  /* 0x00011a00ff367b82 */ /* 0x000e620000000a00 */
[----:B------:R-:W-:Y:S01]  /*1c90*/  FADD.FTZ R81, -R82, R81 ;  /* 0x0000005152517221 */ /* 0x000fe20000010100 */
[----:B------:R-:W-:Y:S01]  /*1ca0*/  FMUL.FTZ R99, R24, R117 ;  /* 0x0000007518637220 */ /* 0x000fe20000410000 */
[----:B------:R-:W-:Y:S01]  /*1cb0*/  F2F.BF16.F32 R50, R50 ;  /* 0x0000003200327304 */ /* 0x000fe20000202000 */
[-C--:B------:R-:W-:Y:S01]  /*1cc0*/  FMUL.FTZ R104, R104, R73.reuse ;  /* 0x0000004968687220 */ /* 0x080fe20000410000 */
[----:B------:R-:W-:Y:S01]  /*1cd0*/  FMUL.FTZ R102, R102, R73 ;  /* 0x0000004966667220 */ /* 0x000fe20000410000 */
[----:B------:R-:W-:Y:S01]  /*1ce0*/  FMUL.FTZ R82, R72, R81 ;  /* 0x0000005148527220 */ /* 0x000fe20000410000 */
[----:B------:R-:W-:Y:S01]  /*1cf0*/  FMUL.FTZ R96, R30, R101 ;  /* 0x000000651e607220 */ /* 0x000fe20000410000 */
[----:B------:R-:W-:Y:S01]  /*1d00*/  FMUL.FTZ R51, R29, R104 ;  /* 0x000000681d337220 */ /* 0x000fe20000410000 */
[----:B------:R-:W-:Y:S01]  /*1d10*/  FMUL.FTZ R108, R31, R102 ;  /* 0x000000661f6c7220 */ /* 0x000fe20000410000 */
[----:B------:R-:W-:Y:S01]  /*1d20*/  FMUL.FTZ R103, R82, R73 ;  /* 0x0000004952677220 */ /* 0x000fe20000410000 */
[----:B------:R-:W-:Y:S03]  /*1d30*/  F2F.BF16.F32 R80, R80 ;  /* 0x0000005000507304 */ /* 0x000fe60000202000 */
[----:B------:R-:W-:-:S05]  /*1d40*/  FMUL.FTZ R98, R28, R103 ;  /* 0x000000671c627220 */ /* 0x000fca0000410000 */
[----:B------:R0:W2:Y:S08]  /*1d50*/  F2F.BF16.F32 R97, R48 ;  /* 0x0000003000617304 */ /* 0x0000b00000202000 */
[----:B------:R-:W3:Y:S01]  /*1d60*/  F2F.BF16.F32 R99, R99 ;  /* 0x0000006300637304 */ /* 0x000ee20000202000 */
[----:B0-----:R-:W-:-:S07]  /*1d70*/  IMAD.WIDE.U32 R48, R87, 0x8, R52 ;  /* 0x0000000857307825 */ /* 0x001fce00078e0034 */
[----:B------:R0:W-:Y:S01]  /*1d80*/  F2F.BF16.F32 R83, R51 ;  /* 0x0000003300537304 */ /* 0x0001e20000202000 */
[----:B--2---:R-:W-:Y:S01]  /*1d90*/  PRMT R97, R80, 0x5410, R97 ;  /* 0x0000541050617816 */ /* 0x004fe20000000061 */
[----:B------:R-:W2:Y:S06]  /*1da0*/  LDG.E.64 R48, desc[UR8][R48.64] ;  /* 0x0000000830307981 */ /* 0x000eac000c1e1b00 */
[----:B------:R1:W-:Y:S01]  /*1db0*/  F2F.BF16.F32 R106, R96 ;  /* 0x00000060006a7304 */ /* 0x0003e20000202000 */
[----:B0-----:R-:W-:-:S07]  /*1dc0*/  IMAD.WIDE.U32 R50, R50, 0x10000, RZ ;  /* 0x0001000032327825 */ /* 0x001fce00078e00ff */
[----:B------:R-:W0:Y:S01]  /*1dd0*/  F2F.BF16.F32 R109, R108 ;  /* 0x0000006c006d7304 */ /* 0x000e220000202000 */
[----:B------:R-:W-:-:S07]  /*1de0*/  LOP3.LUT R81, R97, R51, RZ, 0xfc, !PT ;  /* 0x0000003361517212 */ /* 0x000fce00078efcff */
[----:B------:R4:W5:Y:S01]  /*1df0*/  F2F.BF16.F32 R107, R98 ;  /* 0x00000062006b7304 */ /* 0x0009620000202000 */
[----:B---3--:R-:W-:Y:S01]  /*1e00*/  LOP3.LUT R80, R50, R99, RZ, 0xfc, !PT ;  /* 0x0000006332507212 */ /* 0x008fe200078efcff */
[----:B-1----:R-:W-:-:S04]  /*1e10*/  IMAD.WIDE.U32 R96, R87, 0x8, R54 ;  /* 0x0000000857607825 */ /* 0x002fc800078e0036 */
[----:B------:R-:W-:Y:S01]  /*1e20*/  IMAD.WIDE.U32 R50, R85, 0x8, R52 ;  /* 0x0000000855327825 */ /* 0x000fe200078e0034 */
[----:B0-----:R-:W-:-:S03]  /*1e30*/  PRMT R109, R106, 0x5410, R109 ;  /* 0x000054106a6d7816 */ /* 0x001fc6000000006d */
[----:B------:R-:W-:Y:S01]  /*1e40*/  IMAD.WIDE.U32 R82, R83, 0x10000, RZ ;  /* 0x0001000053527825 */ /* 0x000fe200078e00ff */
[----:B------:R0:W-:Y:S03]  /*1e50*/  STG.E.64 desc[UR8][R96.64], R80 ;  /* 0x0000005060007986 */ /* 0x0001e6000c101b08 */
[----:B----4-:R-:W-:Y:S01]  /*1e60*/  IMAD.WIDE.U32 R98, R85, 0x8, R54 ;  /* 0x0000000855627825 */ /* 0x010fe200078e0036 */
[----:B------:R-:W3:Y:S01]  /*1e70*/  LDG.E.64 R50, desc[UR8][R50.64] ;  /* 0x0000000832327981 */ /* 0x000ee2000c1e1b00 */
[----:B------:R-:W-:Y:S02]  /*1e80*/  LOP3.LUT R83, R109, R83, RZ, 0xfc, !PT ;  /* 0x000000536d537212 */ /* 0x000fe400078efcff */
[----:B-----5:R-:W-:Y:S01]  /*1e90*/  LOP3.LUT R82, R82, R107, RZ, 0xfc, !PT ;  /* 0x0000006b52527212 */ /* 0x020fe200078efcff */
[----:B------:R-:W-:-:S04]  /*1ea0*/  IMAD.WIDE.U32 R52, R84, 0x8, R52 ;  /* 0x0000000854347825 */ /* 0x000fc800078e0034 */
[----:B------:R1:W-:Y:S04]  /*1eb0*/  STG.E.64 desc[UR8][R98.64], R82 ;  /* 0x0000005262007986 */ /* 0x0003e8000c101b08 */
[----:B------:R-:W4:Y:S01]  /*1ec0*/  LDG.E.64 R52, desc[UR8][R52.64] ;  /* 0x0000000834347981 */ /* 0x000f22000c1e1b00 */
[C-C-:B------:R-:W-:Y:S01]  /*1ed0*/  FFMA.FTZ R91, R105.reuse, R91, R94.reuse ;  /* 0x0000005b695b7223 */ /* 0x140fe2000001005e */
[----:B------:R-:W-:-:S03]  /*1ee0*/  FFMA.FTZ R89, R105, R89, R94 ;  /* 0x0000005969597223 */ /* 0x000fc6000001005e */
[----:B------:R-:W-:Y:S01]  /*1ef0*/  FADD.FTZ R91, -R91, R90 ;  /* 0x0000005a5b5b7221 */ /* 0x000fe20000010100 */
[----:B------:R-:W-:Y:S01]  /*1f00*/  FFMA.FTZ R90, R105, R88, R94 ;  /* 0x00000058695a7223 */ /* 0x000fe2000001005e */
[----:B------:R-:W-:Y:S01]  /*1f10*/  FADD.FTZ R89, -R89, R92 ;  /* 0x0000005c59597221 */ /* 0x000fe20000010100 */
[----:B------:R-:W-:Y:S02]  /*1f20*/  FFMA.FTZ R95, R105, R95, R94 ;  /* 0x0000005f695f7223 */ /* 0x000fe4000001005e */
[----:B------:R-:W-:Y:S01]  /*1f30*/  FADD.FTZ R93, -R90, R93 ;  /* 0x0000005d5a5d7221 */ /* 0x000fe20000010100 */
[C---:B0-----:R-:W-:Y:S01]  /*1f40*/  FMUL.FTZ R80, R72.reuse, R91 ;  /* 0x0000005b48507220 */ /* 0x041fe20000410000 */
[C---:B------:R-:W-:Y:S01]  /*1f50*/  FMUL.FTZ R88, R72.reuse, R89 ;  /* 0x0000005948587220 */ /* 0x040fe20000410000 */
[----:B------:R-:W-:Y:S01]  /*1f60*/  FADD.FTZ R95, -R95, R86 ;  /* 0x000000565f5f7221 */ /* 0x000fe20000010100 */
[----:B-1----:R-:W-:Y:S01]  /*1f70*/  FMUL.FTZ R82, R72, R93 ;  /* 0x0000005d48527220 */ /* 0x002fe20000410000 */
[-C--:B------:R-:W-:Y:S01]  /*1f80*/  FMUL.FTZ R80, R80, R73.reuse ;  /* 0x0000004950507220 */ /* 0x080fe20000410000 */
[----:B------:R-:W-:Y:S01]  /*1f90*/  FMUL.FTZ R81, R88, R73 ;  /* 0x0000004958517220 */ /* 0x000fe20000410000 */
[----:B------:R-:W-:Y:S01]  /*1fa0*/  FMUL.FTZ R72, R72, R95 ;  /* 0x0000005f48487220 */ /* 0x000fe20000410000 */
[----:B------:R-:W-:Y:S01]  /*1fb0*/  FMUL.FTZ R82, R82, R73 ;  /* 0x0000004952527220 */ /* 0x000fe20000410000 */
[----:B------:R-:W-:Y:S01]  /*1fc0*/  FMUL.FTZ R85, R33, R80 ;  /* 0x0000005021557220 */ /* 0x000fe20000410000 */
[----:B------:R-:W-:Y:S01]  /*1fd0*/  FMUL.FTZ R88, R34, R81 ;  /* 0x0000005122587220 */ /* 0x000fe20000410000 */
[----:B------:R-:W-:Y:S01]  /*1fe0*/  FMUL.FTZ R83, R72, R73 ;  /* 0x0000004948537220 */ /* 0x000fe20000410000 */
[----:B------:R-:W-:-:S03]  /*1ff0*/  FMUL.FTZ R89, R35, R82 ;  /* 0x0000005223597220 */ /* 0x000fc60000410000 */
[----:B------:R-:W-:Y:S01]  /*2000*/  FMUL.FTZ R87, R32, R83 ;  /* 0x0000005320577220 */ /* 0x000fe20000410000 */
[----:B------:R-:W0:Y:S08]  /*2010*/  F2F.BF16.F32 R85, R85 ;  /* 0x0000005500557304 */ /* 0x000e300000202000 */
[----:B------:R-:W-:Y:S08]  /*2020*/  F2F.BF16.F32 R88, R88 ;  /* 0x0000005800587304 */ /* 0x000ff00000202000 */
[----:B------:R-:W1:Y:S08]  /*2030*/  F2F.BF16.F32 R89, R89 ;  /* 0x0000005900597304 */ /* 0x000e700000202000 */
[----:B------:R-:W5:Y:S01]  /*2040*/  F2F.BF16.F32 R87, R87 ;  /* 0x0000005700577304 */ /* 0x000f620000202000 */
[----:B0-----:R-:W-:Y:S01]  /*2050*/  IMAD.WIDE.U32 R72, R85, 0x10000, RZ ;  /* 0x0001000055487825 */ /* 0x001fe200078e00ff */
[----:B-1----:R-:W-:-:S03]  /*2060*/  PRMT R85, R88, 0x5410, R89 ;  /* 0x0000541058557816 */ /* 0x002fc60000000059 */
[----:B------:R-:W-:Y:S01]  /*2070*/  IMAD.WIDE.U32 R54, R84, 0x8, R54 ;  /* 0x0000000854367825 */ /* 0x000fe200078e0036 */
[----:B------:R-:W-:Y:S02]  /*2080*/  LOP3.LUT R73, R85, R73, RZ, 0xfc, !PT ;  /* 0x0000004955497212 */ /* 0x000fe400078efcff */
[----:B-----5:R-:W-:-:S05]  /*2090*/  LOP3.LUT R72, R72, R87, RZ, 0xfc, !PT ;  /* 0x0000005748487212 */ /* 0x020fca00078efcff */
[----:B------:R0:W-:Y:S01]  /*20a0*/  STG.E.64 desc[UR8][R54.64], R72 ;  /* 0x0000004836007986 */ /* 0x0001e2000c101b08 */
[--C-:B--2---:R-:W-:Y:S02]  /*20b0*/  SHF.R.U64 R90, R48, 0x10, R49.reuse ;  /* 0x00000010305a7819 */ /* 0x104fe40000001231 */
[----:B------:R-:W-:Y:S02]  /*20c0*/  SHF.L.U32 R86, R49, 0x10, RZ ;  /* 0x0000001031567819 */ /* 0x000fe400000006ff */
[----:B------:R-:W-:Y:S02]  /*20d0*/  SHF.L.U32 R85, R90, 0x10, RZ ;  /* 0x000000105a557819 */ /* 0x000fe400000006ff */
[----:B------:R-:W-:Y:S02]  /*20e0*/  SHF.R.U32.HI R49, RZ, 0x10, R49 ;  /* 0x00000010ff317819 */ /* 0x000fe40000011631 */
[----:B------:R-:W-:Y:S01]  /*20f0*/  SHF.L.U32 R48, R48, 0x10, RZ ;  /* 0x0000001030307819 */ /* 0x000fe200000006ff */
[----:B------:R-:W-:Y:S01]  /*2100*/  FMUL.FTZ R114, R114, R85 ;  /* 0x0000005572727220 */ /* 0x000fe20000410000 */
[----:B------:R-:W-:-:S03]  /*2110*/  SHF.L.U32 R49, R49, 0x10, RZ ;  /* 0x0000001031317819 */ /* 0x000fc600000006ff */
[----:B------:R-:W-:Y:S02]  /*2120*/  FMUL.FTZ R117, R117, R48 ;  /* 0x0000003075757220 */ /* 0x000fe40000410000 */
[----:B------:R-:W-:Y:S01]  /*2130*/  FMUL.FTZ R100, R100, R49 ;  /* 0x0000003164647220 */ /* 0x000fe20000410000 */
[----:B------:R-:W-:Y:S01]  /*2140*/  FMUL.FTZ R115, R115, R86 ;  /* 0x0000005673737220 */ /* 0x000fe20000410000 */
[C-C-:B---3--:R-:W-:Y:S02]  /*2150*/  SHF.R.U64 R85, R50.reuse, 0x10, R51.reuse ;  /* 0x0000001032557819 */ /* 0x148fe40000001233 */
[----:B------:R-:W-:Y:S02]  /*2160*/  SHF.L.U32 R50, R50, 0x10, RZ ;  /* 0x0000001032327819 */ /* 0x000fe400000006ff */
[----:B------:R-:W-:Y:S02]  /*2170*/  SHF.L.U32 R48, R51, 0x10, RZ ;  /* 0x0000001033307819 */ /* 0x000fe400000006ff */
[----:B------:R-:W-:Y:S01]  /*2180*/  SHF.R.U32.HI R49, RZ, 0x10, R51 ;  /* 0x00000010ff317819 */ /* 0x000fe20000011633 */
[----:B------:R-:W-:-:S02]  /*2190*/  FMUL.FTZ R103, R103, R50 ;  /* 0x0000003267677220 */ /* 0x000fc40000410000 */
[----:B------:R-:W-:Y:S01]  /*21a0*/  FMUL.FTZ R101, R101, R48 ;  /* 0x0000003065657220 */ /* 0x000fe20000410000 */
[C-C-:B----4-:R-:W-:Y:S02]  /*21b0*/  SHF.R.U64 R51, R52.reuse, 0x10, R53.reuse ;  /* 0x0000001034337819 */ /* 0x150fe40000001235 */
[----:B------:R-:W-:Y:S02]  /*21c0*/  SHF.R.U32.HI R50, RZ, 0x10, R53 ;  /* 0x00000010ff327819 */ /* 0x000fe40000011635 */
[----:B------:R-:W-:Y:S02]  /*21d0*/  SHF.L.U32 R48, R53, 0x10, RZ ;  /* 0x0000001035307819 */ /* 0x000fe400000006ff */
[----:B------:R-:W-:Y:S02]  /*21e0*/  SHF.L.U32 R85, R85, 0x10, RZ ;  /* 0x0000001055557819 */ /* 0x000fe400000006ff */
[----:B------:R-:W-:Y:S02]  /*21f0*/  SHF.L.U32 R49, R49, 0x10, RZ ;  /* 0x0000001031317819 */ /* 0x000fe400000006ff */
[----:B------:R-:W-:-:S02]  /*2200*/  SHF.L.U32 R52, R52, 0x10, RZ ;  /* 0x0000001034347819 */ /* 0x000fc400000006ff */
        /* <DEDUP_REMOVED lines=8> */
[----:B0-----:R-:W-:Y:S06]  /*2290*/  BRA `(.L_x_1468) ;  /* 0x0000001c00cc7947 */ /* 0x001fec0003800000 */
.L_x_1467:
        /* <DEDUP_REMOVED lines=8> */
[C---:B------:R-:W-:Y:S01]  /*2320*/  FMUL.FTZ R52, R72.reuse, R49 ;  /* 0x0000003148347220 */ /* 0x040fe20000410000 */
[----:B------:R-:W-:Y:S01]  /*2330*/  FADD.FTZ R109, -R109, R100 ;  /* 0x000000646d6d7221 */ /* 0x000fe20000010100 */
[----:B------:R-:W-:Y:S01]  /*2340*/  FMUL.FTZ R114, R72, R111 ;  /* 0x0000006f48727220 */ /* 0x000fe20000410000 */
[----:B------:R-:W-:Y:S01]  /*2350*/  FADD.FTZ R113, -R80, R113 ;  /* 0x0000007150717221 */ /* 0x000fe20000010100 */
[----:B------:R0:W-:Y:S01]  /*2360*/  F2F.BF16.F32 R50, R52 ;  /* 0x0000003400327304 */ /* 0x0001e20000202000 */
[----:B------:R-:W-:Y:S01]  /*2370*/  FADD.FTZ R97, -R102, R97 ;  /* 0x0000006166617221 */ /* 0x000fe20000010100 */
[----:B------:R-:W-:Y:S01]  /*2380*/  FADD.FTZ R49, -R96, R83 ;  /* 0x0000005360317221 */ /* 0x000fe20000010100 */
[C-C-:B------:R-:W-:Y:S01]  /*2390*/  FFMA.FTZ R82, R105.reuse, R82, R94.reuse ;  /* 0x0000005269527223 */ /* 0x140fe2000001005e */
[----:B------:R-:W-:Y:S01]  /*23a0*/  FMUL.FTZ R115, R52, R73 ;  /* 0x0000004934737220 */ /* 0x000fe20000410000 */
[C---:B------:R-:W-:Y:S01]  /*23b0*/  FMUL.FTZ R104, R72.reuse, R109 ;  /* 0x0000006d48687220 */ /* 0x040fe20000410000 */
[----:B------:R-:W-:Y:S01]  /*23c0*/  FFMA.FTZ R107, R105, R107, R94 ;  /* 0x0000006b696b7223 */ /* 0x000fe2000001005e */
[C---:B------:R-:W-:Y:S01]  /*23d0*/  FMUL.FTZ R54, R72.reuse, R113 ;  /* 0x0000007148367220 */ /* 0x040fe20000410000 */
[----:B------:R1:W2:Y:S01]  /*23e0*/  F2F.BF16.F32 R48, R114 ;  /* 0x0000007200307304 */ /* 0x0002a20000202000 */
[----:B0-----:R-:W0:Y:S01]  /*23f0*/  LDC.64 R52, c[0x0][0x390] ;  /* 0x0000e400ff347b82 */ /* 0x001e220000000a00 */
[C---:B------:R-:W-:Y:S01]  /*2400*/  FMUL.FTZ R80, R72.reuse, R97 ;  /* 0x0000006148507220 */ /* 0x040fe20000410000 */
[----:B------:R-:W-:Y:S01]  /*2410*/  FMUL.FTZ R110, R72, R49 ;  /* 0x00000031486e7220 */ /* 0x000fe20000410000 */
[----:B------:R-:W-:Y:S01]  /*2420*/  FADD.FTZ R81, -R82, R81 ;  /* 0x0000005152517221 */ /* 0x000fe20000010100 */
[----:B------:R-:W-:Y:S01]  /*2430*/  FADD.FTZ R107, -R107, R98 ;  /* 0x000000626b6b7221 */ /* 0x000fe20000010100 */
[----:B------:R-:W-:Y:S01]  /*2440*/  FMUL.FTZ R117, R54, R73 ;  /* 0x0000004936757220 */ /* 0x000fe20000410000 */
[----:B------:R-:W-:Y:S01]  /*2450*/  FMUL.FTZ R103, R26, R115 ;  /* 0x000000731a677220 */ /* 0x000fe20000410000 */
[----:B------:R3:W4:Y:S01]  /*2460*/  F2F.BF16.F32 R101, R104 ;  /* 0x0000006800657304 */ /* 0x0007220000202000 */
[----:B-1----:R-:W-:Y:S01]  /*2470*/  FMUL.FTZ R114, R114, R73 ;  /* 0x0000004972727220 */ /* 0x002fe20000410000 */
[C---:B------:R-:W-:Y:S01]  /*2480*/  FMUL.FTZ R106, R72.reuse, R81 ;  /* 0x00000051486a7220 */ /* 0x040fe20000410000 */
[----:B------:R-:W-:Y:S01]  /*2490*/  FMUL.FTZ R112, R72, R107 ;  /* 0x0000006b48707220 */ /* 0x000fe20000410000 */
[----:B------:R-:W-:Y:S01]  /*24a0*/  FMUL.FTZ R111, R80, R73 ;  /* 0x00000049506f7220 */ /* 0x000fe20000410000 */
[----:B------:R-:W-:Y:S01]  /*24b0*/  FMUL.FTZ R98, R25, R114 ;  /* 0x0000007219627220 */ /* 0x000fe20000410000 */
[----:B------:R-:W-:Y:S01]  /*24c0*/  FMUL.FTZ R99, R24, R117 ;  /* 0x0000007518637220 */ /* 0x000fe20000410000 */
[-C--:B------:R-:W-:Y:S01]  /*24d0*/  FMUL.FTZ R113, R106, R73.reuse ;  /* 0x000000496a717220 */ /* 0x080fe20000410000 */
[----:B------:R1:W-:Y:S01]  /*24e0*/  F2F.BF16.F32 R82, R110 ;  /* 0x0000006e00527304 */ /* 0x0003e20000202000 */
[----:B---3--:R-:W-:Y:S01]  /*24f0*/  FMUL.FTZ R104, R104, R73 ;  /* 0x0000004968687220 */ /* 0x008fe20000410000 */
[----:B------:R-:W-:Y:S01]  /*2500*/  FMUL.FTZ R100, R30, R111 ;  /* 0x0000006f1e647220 */ /* 0x000fe20000410000 */
[----:B--2---:R-:W-:-:S04]  /*2510*/  IMAD.WIDE.U32 R48, R48, 0x10000, RZ ;  /* 0x0001000030307825 */ /* 0x004fc800078e00ff */
[----:B------:R-:W-:Y:S01]  /*2520*/  FMUL.FTZ R96, R27, R104 ;  /* 0x000000681b607220 */ /* 0x000fe20000410000 */
[----:B----4-:R-:W-:Y:S01]  /*2530*/  PRMT R101, R50, 0x5410, R101 ;  /* 0x0000541032657816 */ /* 0x010fe20000000065 */
[----:B------:R2:W3:Y:S01]  /*2540*/  F2F.BF16.F32 R51, R54 ;  /* 0x0000003600337304 */ /* 0x0004e20000202000 */
[----:B-1----:R-:W-:-:S07]  /*2550*/  FMUL.FTZ R110, R110, R73 ;  /* 0x000000496e6e7220 */ /* 0x002fce0000410000 */
[----:B------:R1:W-:Y:S01]  /*2560*/  F2F.BF16.F32 R83, R80 ;  /* 0x0000005000537304 */ /* 0x0003e20000202000 */
[----:B--2---:R-:W2:Y:S01]  /*2570*/  LDC.64 R54, c[0x0][0x468] ;  /* 0x00011a00ff367b82 */ /* 0x004ea20000000a00 */
[----:B------:R-:W-:-:S06]  /*2580*/  FMUL.FTZ R121, R31, R110 ;  /* 0x0000006e1f797220 */ /* 0x000fcc0000410000 */
[----:B------:R4:W-:Y:S01]  /*2590*/  F2F.BF16.F32 R102, R112 ;  /* 0x0000007000667304 */ /* 0x0009e20000202000 */
[----:B-1----:R-:W1:Y:S07]  /*25a0*/  LDC.64 R80, c[0x0][0x478] ;  /* 0x00011e00ff507b82 */ /* 0x002e6e0000000a00 */
[----:B------:R-:W5:Y:S01]  /*25b0*/  F2F.BF16.F32 R98, R98 ;  /* 0x0000006200627304 */ /* 0x000f620000202000 */
[----:B----4-:R-:W-:Y:S01]  /*25c0*/  FMUL.FTZ R112, R112, R73 ;  /* 0x0000004970707220 */ /* 0x010fe20000410000 */
[----:B------:R-:W-:Y:S01]  /*25d0*/  FMUL.FTZ R119, R28, R113 ;  /* 0x000000711c777220 */ /* 0x000fe20000410000 */
[----:B------:R-:W-:-:S02]  /*25e0*/  LOP3.LUT R97, R101, R49, RZ, 0xfc, !PT ;  /* 0x0000003165617212 */ /* 0x000fc400078efcff */
[----:B------:R-:W-:-:S03]  /*25f0*/  FMUL.FTZ R107, R29, R112 ;  /* 0x000000701d6b7220 */ /* 0x000fc60000410000 */
[----:B------:R-:W-:Y:S08]  /*2600*/  F2F.BF16.F32 R103, R103 ;  /* 0x0000006700677304 */ /* 0x000ff00000202000 */
[----:B------:R3:W4:Y:S08]  /*2610*/  F2F.BF16.F32 R108, R96 ;  /* 0x00000060006c7304 */ /* 0x0007300000202000 */
[----:B------:R-:W2:Y:S01]  /*2620*/  F2F.BF16.F32 R99, R99 ;  /* 0x0000006300637304 */ /* 0x000ea20000202000 */
[----:B---3--:R-:W-:Y:S01]  /*2630*/  LOP3.LUT R96, R48, R51, RZ, 0xfc, !PT ;  /* 0x0000003330607212 */ /* 0x008fe200078efcff */
[----:B0-----:R-:W-:-:S04]  /*2640*/  IMAD.WIDE.U32 R48, R87, 0x8, R52 ;  /* 0x0000000857307825 */ /* 0x001fc800078e0034 */
[----:B-----5:R-:W-:Y:S01]  /*2650*/  IMAD.WIDE.U32 R50, R98, 0x10000, RZ ;  /* 0x0001000062327825 */ /* 0x020fe200078e00ff */
[----:B----4-:R-:W-:Y:S01]  /*2660*/  PRMT R103, R103, 0x5410, R108 ;  /* 0x0000541067677816 */ /* 0x010fe2000000006c */
[----:B------:R-:W-:Y:S01]  /*2670*/  F2F.BF16.F32 R100, R100 ;  /* 0x0000006400647304 */ /* 0x000fe20000202000 */
[----:B------:R-:W3:Y:S07]  /*2680*/  LDG.E.64 R48, desc[UR8][R48.64] ;  /* 0x0000000830307981 */ /* 0x000eee000c1e1b00 */
[----:B------:R-:W0:Y:S08]  /*2690*/  F2F.BF16.F32 R121, R121 ;  /* 0x0000007900797304 */ /* 0x000e300000202000 */
[----:B------:R-:W-:Y:S08]  /*26a0*/  F2F.BF16.F32 R109, R106 ;  /* 0x0000006a006d7304 */ /* 0x000ff00000202000 */
[----:B------:R-:W4:Y:S01]  /*26b0*/  F2F.BF16.F32 R106, R107 ;  /* 0x0000006b006a7304 */ /* 0x000f220000202000 */
[----:B------:R-:W-:-:S07]  /*26c0*/  PRMT R123, R83, 0x5410, R82 ;  /* 0x00005410537b7816 */ /* 0x000fce0000000052 */
[----:B------:R-:W5:Y:S01]  /*26d0*/  F2F.BF16.F32 R119, R119 ;  /* 0x0000007700777304 */ /* 0x000f620000202000 */
[----:B--2---:R-:W-:Y:S01]  /*26e0*/  LOP3.LUT R82, R50, R99, RZ, 0xfc, !PT ;  /* 0x0000006332527212 */ /* 0x004fe200078efcff */
[----:B-1----:R-:W-:Y:S01]  /*26f0*/  IMAD.WIDE.U32 R98, R87, 0x8, R80 ;  /* 0x0000000857627825 */ /* 0x002fe200078e0050 */
[----:B------:R-:W-:Y:S02]  /*2700*/  LOP3.LUT R83, R103, R51, RZ, 0xfc, !PT ;  /* 0x0000003367537212 */ /* 0x000fe400078efcff */
[----:B0-----:R-:W-:Y:S01]  /*2710*/  PRMT R121, R100, 0x5410, R121 ;  /* 0x0000541064797816 */ /* 0x001fe20000000079 */
[----:B------:R-:W-:-:S04]  /*2720*/  IMAD.WIDE.U32 R100, R87, 0x8, R54 ;  /* 0x0000000857647825 */ /* 0x000fc800078e0036 */
[----:B------:R-:W-:-:S04]  /*2730*/  IMAD.WIDE.U32 R102, R102, 0x10000, RZ ;  /* 0x0001000066667825 */ /* 0x000fc800078e00ff */
[----:B------:R-:W-:Y:S01]  /*2740*/  IMAD.WIDE.U32 R50, R85, 0x8, R52 ;  /* 0x0000000855327825 */ /* 0x000fe200078e0034 */
[----:B------:R0:W-:Y:S03]  /*2750*/  STG.E.64 desc[UR8][R98.64], R96 ;  /* 0x0000006062007986 */ /* 0x0001e6000c101b08 */
[----:B----4-:R-:W-:Y:S01]  /*2760*/  IMAD.WIDE.U32 R106, R106, 0x10000, RZ ;  /* 0x000100006a6a7825 */ /* 0x010fe200078e00ff */
[----:B------:R1:W-:Y:S01]  /*2770*/  STG.E.64 desc[UR8][R100.64], R82 ;  /* 0x0000005264007986 */ /* 0x0003e2000c101b08 */
[----:B------:R-:W-:Y:S02]  /*2780*/  LOP3.LUT R102, R102, R109, RZ, 0xfc, !PT ;  /* 0x0000006d66667212 */ /* 0x000fe400078efcff */
[----:B------:R-:W-:Y:S01]  /*2790*/  LOP3.LUT R103, R123, R103, RZ, 0xfc, !PT ;  /* 0x000000677b677212 */ /* 0x000fe200078efcff */
[----:B------:R-:W2:Y:S01]  /*27a0*/  LDG.E.64 R50, desc[UR8][R50.64] ;  /* 0x0000000832327981 */ /* 0x000ea2000c1e1b00 */
[----:B------:R-:W-:Y:S01]  /*27b0*/  IMAD.WIDE.U32 R108, R85, 0x8, R80 ;  /* 0x00000008556c7825 */ /* 0x000fe200078e0050 */
[----:B------:R-:W-:-:S02]  /*27c0*/  LOP3.LUT R107, R121, R107, RZ, 0xfc, !PT ;  /* 0x0000006b796b7212 */ /* 0x000fc400078efcff */
[----:B-----5:R-:W-:Y:S01]  /*27d0*/  LOP3.LUT R106, R106, R119, RZ, 0xfc, !PT ;  /* 0x000000776a6a7212 */ /* 0x020fe200078efcff */
[----:B------:R-:W-:-:S04]  /*27e0*/  IMAD.WIDE.U32 R52, R84, 0x8, R52 ;  /* 0x0000000854347825 */ /* 0x000fc800078e0034 */
[----:B0-----:R-:W-:Y:S01]  /*27f0*/  IMAD.WIDE.U32 R96, R85, 0x8, R54 ;  /* 0x0000000855607825 */ /* 0x001fe200078e0036 */
[----:B------:R0:W-:Y:S04]  /*2800*/  STG.E.64 desc[UR8][R108.64], R102 ;  /* 0x000000666c007986 */ /* 0x0001e8000c101b08 */
[----:B------:R-:W-:Y:S04]  /*2810*/  STG.E.64 desc[UR8][R96.64], R106 ;  /* 0x0000006a60007986 */ /* 0x000fe8000c101b08 */
[----:B------:R-:W4:Y:S01]  /*2820*/  LDG.E.64 R52, desc[UR8][R52.64] ;  /* 0x0000000834347981 */ /* 0x000f22000c1e1b00 */
        /* <DEDUP_REMOVED lines=9> */
[C---:B------:R-:W-:Y:S01]  /*28c0*/  FMUL.FTZ R98, R72.reuse, R89 ;  /* 0x0000005948627220 */ /* 0x040fe20000410000 */
[C---:B-1----:R-:W-:Y:S01]  /*28d0*/  FMUL.FTZ R100, R72.reuse, R93 ;  /* 0x0000005d48647220 */ /* 0x042fe20000410000 */
[----:B------:R-:W-:Y:S01]  /*28e0*/  FMUL.FTZ R72, R72, R95 ;  /* 0x0000005f48487220 */ /* 0x000fe20000410000 */
[-C--:B------:R-:W-:Y:S01]  /*28f0*/  FMUL.FTZ R88, R92, R73.reuse ;  /* 0x000000495c587220 */ /* 0x080fe20000410000 */
[-C--:B------:R-:W-:Y:S01]  /*2900*/  FMUL.FTZ R85, R98, R73.reuse ;  /* 0x0000004962557220 */ /* 0x080fe20000410000 */
[----:B------:R-:W-:Y:S01]  /*2910*/  FMUL.FTZ R86, R100, R73 ;  /* 0x0000004964567220 */ /* 0x000fe20000410000 */
[----:B------:R-:W1:Y:S01]  /*2920*/  F2F.BF16.F32 R82, R92 ;  /* 0x0000005c00527304 */ /* 0x000e620000202000 */
[----:B------:R-:W-:Y:S01]  /*2930*/  FMUL.FTZ R93, R33, R88 ;  /* 0x00000058215d7220 */ /* 0x000fe20000410000 */
[----:B------:R-:W-:Y:S01]  /*2940*/  FMUL.FTZ R94, R34, R85 ;  /* 0x00000055225e7220 */ /* 0x000fe20000410000 */
[----:B------:R-:W-:Y:S01]  /*2950*/  FMUL.FTZ R95, R35, R86 ;  /* 0x00000056235f7220 */ /* 0x000fe20000410000 */
[----:B------:R-:W-:-:S04]  /*2960*/  FMUL.FTZ R87, R72, R73 ;  /* 0x0000004948577220 */ /* 0x000fc80000410000 */
[----:B------:R-:W-:Y:S01]  /*2970*/  F2F.BF16.F32 R83, R98 ;  /* 0x0000006200537304 */ /* 0x000fe20000202000 */
[----:B------:R-:W-:-:S07]  /*2980*/  FMUL.FTZ R91, R32, R87 ;  /* 0x00000057205b7220 */ /* 0x000fce0000410000 */
[----:B------:R-:W5:Y:S08]  /*2990*/  F2F.BF16.F32 R90, R100 ;  /* 0x00000064005a7304 */ /* 0x000f700000202000 */
[----:B------:R1:W0:Y:S08]  /*29a0*/  F2F.BF16.F32 R89, R72 ;  /* 0x0000004800597304 */ /* 0x0002300000202000 */
[----:B------:R-:W0:Y:S08]  /*29b0*/  F2F.BF16.F32 R93, R93 ;  /* 0x0000005d005d7304 */ /* 0x000e300000202000 */
[----:B------:R-:W-:Y:S08]  /*29c0*/  F2F.BF16.F32 R94, R94 ;  /* 0x0000005e005e7304 */ /* 0x000ff00000202000 */
[----:B------:R-:W0:Y:S01]  /*29d0*/  F2F.BF16.F32 R95, R95 ;  /* 0x0000005f005f7304 */ /* 0x000e220000202000 */
[----:B-1----:R-:W-:Y:S01]  /*29e0*/  IMAD.WIDE.U32 R72, R82, 0x10000, RZ ;  /* 0x0001000052487825 */ /* 0x002fe200078e00ff */
[----:B-----5:R-:W-:-:S06]  /*29f0*/  PRMT R83, R83, 0x5410, R90 ;  /* 0x0000541053537816 */ /* 0x020fcc000000005a */
[----:B------:R-:W1:Y:S01]  /*2a00*/  F2F.BF16.F32 R91, R91 ;  /* 0x0000005b005b7304 */ /* 0x000e620000202000 */
[----:B------:R-:W-:Y:S02]  /*2a10*/  LOP3.LUT R83, R83, R73, RZ, 0xfc, !PT ;  /* 0x0000004953537212 */ /* 0x000fe400078efcff */
[----:B0-----:R-:W-:Y:S01]  /*2a20*/  LOP3.LUT R82, R72, R89, RZ, 0xfc, !PT ;  /* 0x0000005948527212 */ /* 0x001fe200078efcff */
[----:B------:R-:W-:Y:S01]  /*2a30*/  IMAD.WIDE.U32 R72, R93, 0x10000, RZ ;  /* 0x000100005d487825 */ /* 0x000fe200078e00ff */
[----:B------:R-:W-:-:S03]  /*2a40*/  PRMT R93, R94, 0x5410, R95 ;  /* 0x000054105e5d7816 */ /* 0x000fc6000000005f */
[----:B------:R-:W-:Y:S01]  /*2a50*/  IMAD.WIDE.U32 R80, R84, 0x8, R80 ;  /* 0x0000000854507825 */ /* 0x000fe200078e0050 */
[----:B------:R-:W-:-:S03]  /*2a60*/  LOP3.LUT R73, R93, R73, RZ, 0xfc, !PT ;  /* 0x000000495d497212 */ /* 0x000fc600078efcff */
[----:B------:R-:W-:Y:S01]  /*2a70*/  IMAD.WIDE.U32 R54, R84, 0x8, R54 ;  /* 0x0000000854367825 */ /* 0x000fe200078e0036 */
[----:B-1----:R-:W-:Y:S01]  /*2a80*/  LOP3.LUT R72, R72, R91, RZ, 0xfc, !PT ;  /* 0x0000005b48487212 */ /* 0x002fe200078efcff */
[----:B------:R0:W-:Y:S04]  /*2a90*/  STG.E.64 desc[UR8][R80.64], R82 ;  /* 0x0000005250007986 */ /* 0x0001e8000c101b08 */
[----:B------:R1:W-:Y:S01]  /*2aa0*/  STG.E.64 desc[UR8][R54.64], R72 ;  /* 0x0000004836007986 */ /* 0x0003e2000c101b08 */
[----:B---3--:R-:W-:Y:S02]  /*2ab0*/  SHF.R.U64 R89, R48, 0x10, R49 ;  /* 0x0000001030597819 */ /* 0x008fe40000001231 */
[----:B------:R-:W-:Y:S02]  /*2ac0*/  SHF.L.U32 R90, R49, 0x10, RZ ;  /* 0x00000010315a7819 */ /* 0x000fe400000006ff */
[----:B------:R-:W-:-:S02]  /*2ad0*/  SHF.L.U32 R89, R89, 0x10, RZ ;  /* 0x0000001059597819 */ /* 0x000fc400000006ff */
[----:B------:R-:W-:Y:S02]  /*2ae0*/  SHF.R.U32.HI R49, RZ, 0x10, R49 ;  /* 0x00000010ff317819 */ /* 0x000fe40000011631 */
[----:B------:R-:W-:Y:S01]  /*2af0*/  SHF.L.U32 R48, R48, 0x10, RZ ;  /* 0x0000001030307819 */ /* 0x000fe200000006ff */
[----:B------:R-:W-:Y:S01]  /*2b00*/  FMUL.FTZ R114, R114, R89 ;  /* 0x0000005972727220 */ /* 0x000fe20000410000 */
[----:B------:R-:W-:-:S03]  /*2b10*/  SHF.L.U32 R49, R49, 0x10, RZ ;  /* 0x0000001031317819 */ /* 0x000fc600000006ff */
[----:B------:R-:W-:Y:S02]  /*2b20*/  FMUL.FTZ R117, R117, R48 ;  /* 0x0000003075757220 */ /* 0x000fe40000410000 */
[----:B------:R-:W-:Y:S01]  /*2b30*/  FMUL.FTZ R100, R104, R49 ;  /* 0x0000003168647220 */ /* 0x000fe20000410000 */
[----:B------:R-:W-:Y:S01]  /*2b40*/  FMUL.FTZ R115, R115, R90 ;  /* 0x0000005a73737220 */ /* 0x000fe20000410000 */
[C-C-:B--2---:R-:W-:Y:S02]  /*2b50*/  SHF.R.U64 R89, R50.reuse, 0x10, R51.reuse ;  /* 0x0000001032597819 */ /* 0x144fe40000001233 */
[----:B------:R-:W-:Y:S02]  /*2b60*/  SHF.L.U32 R50, R50, 0x10, RZ ;  /* 0x0000001032327819 */ /* 0x000fe400000006ff */
[----:B------:R-:W-:Y:S02]  /*2b70*/  SHF.L.U32 R48, R51, 0x10, RZ ;  /* 0x0000001033307819 */ /* 0x000fe400000006ff */
[----:B------:R-:W-:Y:S01]  /*2b80*/  SHF.R.U32.HI R49, RZ, 0x10, R51 ;  /* 0x00000010ff317819 */ /* 0x000fe20000011633 */
[----:B------:R-:W-:-:S02]  /*2b90*/  FMUL.FTZ R103, R113, R50 ;  /* 0x0000003271677220 */ /* 0x000fc40000410000 */
[----:B------:R-:W-:Y:S01]  /*2ba0*/  FMUL.FTZ R101, R111, R48 ;  /* 0x000000306f657220 */ /* 0x000fe20000410000 */
[----:B------:R-:W-:Y:S02]  /*2bb0*/  SHF.L.U32 R89, R89, 0x10, RZ ;  /* 0x0000001059597819 */ /* 0x000fe400000006ff */
[----:B------:R-:W-:Y:S02]  /*2bc0*/  SHF.L.U32 R49, R49, 0x10, RZ ;  /* 0x0000001031317819 */ /* 0x000fe400000006ff */
[C-C-:B----4-:R-:W-:Y:S02]  /*2bd0*/  SHF.R.U64 R51, R52.reuse, 0x10, R53.reuse ;  /* 0x0000001034337819 */ /* 0x150fe40000001235 */
[----:B------:R-:W-:Y:S02]  /*2be0*/  SHF.R.U32.HI R50, RZ, 0x10, R53 ;  /* 0x00000010ff327819 */ /* 0x000fe40000011635 */
[----:B------:R-:W-:Y:S02]  /*2bf0*/  SHF.L.U32 R48, R53, 0x10, RZ ;  /* 0x0000001035307819 */ /* 0x000fe400000006ff */
[----:B------:R-:W-:-:S02]  /*2c00*/  SHF.L.U32 R52, R52, 0x10, RZ ;  /* 0x0000001034347819 */ /* 0x000fc400000006ff */
[----:B------:R-:W-:Y:S02]  /*2c10*/  SHF.L.U32 R51, R51, 0x10, RZ ;  /* 0x0000001033337819 */ /* 0x000fe400000006ff */
[----:B------:R-:W-:Y:S01]  /*2c20*/  SHF.L.U32 R53, R50, 0x10, RZ ;  /* 0x0000001032357819 */ /* 0x000fe200000006ff */
[----:B------:R-:W-:Y:S01]  /*2c30*/  FMUL.FTZ R104, R112, R89 ;  /* 0x0000005970687220 */ /* 0x000fe20000410000 */
[----:B------:R-:W-:Y:S01]  /*2c40*/  FMUL.FTZ R102, R110, R49 ;  /* 0x000000316e667220 */ /* 0x000fe20000410000 */
[----:B0-----:R-:W-:Y:S01]  /*2c50*/  FMUL.FTZ R83, R87, R52 ;  /* 0x0000003457537220 */ /* 0x001fe20000410000 */
[----:B------:R-:W-:Y:S01]  /*2c60*/  FMUL.FTZ R81, R85, R48 ;  /* 0x0000003055517220 */ /* 0x000fe20000410000 */
[----:B------:R-:W-:Y:S01]  /*2c70*/  FMUL.FTZ R80, R88, R51 ;  /* 0x0000003358507220 */ /* 0x000fe20000410000 */
[----:B------:R-:W-:Y:S01]  /*2c80*/  FMUL.FTZ R82, R86, R53 ;  /* 0x0000003556527220 */ /* 0x000fe20000410000 */
[----:B-1----:R-:W-:Y:S06]  /*2c90*/  BRA `(.L_x_1468) ;  /* 0x00000014004c7947 */ /* 0x002fec0003800000 */
.L_x_1466:
[----:B------:R-:W-:-:S04]  /*2ca0*/  UISETP.NE.U32.AND UP0, UPT, UR16, URZ, UPT ;  /* 0x000000ff1000728c */ /* 0x000fc8000bf05070 */
[----:B------:R-:W-:-:S09]  /*2cb0*/  UISETP.NE.AND.EX UP0, UPT, UR17, URZ, UPT, UP0 ;  /* 0x000000ff1100728c */ /* 0x000fd2000bf05300 */
[----:B------:R-:W-:Y:S05]  /*2cc0*/  BRA.U UP0, `(.L_x_1469) ;  /* 0x0000000900647547 */ /* 0x000fea000b800000 */
[----:B------:R-:W-:Y:S01]  /*2cd0*/  MOV R48, R78 ;  /* 0x0000004e00307202 */ /* 0x000fe20000000f00 */
[C-C-:B------:R-:W-:Y:S01]  /*2ce0*/  FFMA.FTZ R80, R105.reuse, R80, R94.reuse ;  /* 0x0000005069507223 */ /* 0x140fe2000001005e */
[----:B------:R-:W-:Y:S01]  /*2cf0*/  SHF.R.U64 R51, R78, 0x10, R79 ;  /* 0x000000104e337819 */ /* 0x000fe2000000124f */
[C-C-:B------:R-:W-:Y:S01]  /*2d00*/  FFMA.FTZ R111, R105.reuse, R111, R94.reuse ;  /* 0x0000006f696f7223 */ /* 0x140fe2000001005e */
[----:B------:R-:W-:Y:S01]  /*2d10*/  SHF.L.U32 R49, R48, 0x10, RZ ;  /* 0x0000001030317819 */ /* 0x000fe200000006ff */
[----:B------:R-:W-:Y:S01]  /*2d20*/  FADD.FTZ R48, -R80, R113 ;  /* 0x0000007150307221 */ /* 0x000fe20000010100 */
[----:B------:R-:W-:Y:S01]  /*2d30*/  MOV R50, R79 ;  /* 0x0000004f00327202 */ /* 0x000fe20000000f00 */
[----:B------:R-:W-:Y:S01]  /*2d40*/  FFMA.FTZ R53, R105, R106, R94 ;  /* 0x0000006a69357223 */ /* 0x000fe2000001005e */
[----:B------:R-:W-:Y:S01]  /*2d50*/  FADD.FTZ R111, -R111, R108 ;  /* 0x0000006c6f6f7221 */ /* 0x000fe20000010100 */
[----:B------:R-:W-:Y:S01]  /*2d60*/  FFMA.FTZ R48, R72, R48, R49 ;  /* 0x0000003048307223 */ /* 0x000fe20000010031 */
[----:B------:R-:W-:Y:S01]  /*2d70*/  SHF.L.U32 R49, R51, 0x10, RZ ;  /* 0x0000001033317819 */ /* 0x000fe200000006ff */
[----:B------:R-:W-:Y:S01]  /*2d80*/  FFMA.FTZ R109, R105, R109, R94 ;  /* 0x0000006d696d7223 */ /* 0x000fe2000001005e */
[----:B------:R-:W-:Y:S01]  /*2d90*/  SHF.L.U32 R51, R50, 0x10, RZ ;  /* 0x0000001032337819 */ /* 0x000fe200000006ff */
[----:B------:R-:W-:Y:S01]  /*2da0*/  FMUL.FTZ R117, R48, R73 ;  /* 0x0000004930757220 */ /* 0x000fe20000410000 */
[----:B------:R-:W-:Y:S01]  /*2db0*/  FADD.FTZ R48, -R53, R104 ;  /* 0x0000006835307221 */ /* 0x000fe20000010100 */
[C---:B------:R-:W-:Y:S01]  /*2dc0*/  FFMA.FTZ R114, R72.reuse, R111, R49 ;  /* 0x0000006f48727223 */ /* 0x040fe20000010031 */
[----:B------:R-:W-:Y:S01]  /*2dd0*/  SHF.R.U32.HI R49, RZ, 0x10, R79 ;  /* 0x00000010ff317819 */ /* 0x000fe2000001164f */
[----:B------:R-:W-:Y:S01]  /*2de0*/  FFMA.FTZ R107, R105, R107, R94 ;  /* 0x0000006b696b7223 */ /* 0x000fe2000001005e */
[----:B------:R-:W-:Y:S01]  /*2df0*/  FFMA.FTZ R48, R72, R48, R51 ;  /* 0x0000003048307223 */ /* 0x000fe20000010033 */
[----:B------:R-:W-:Y:S01]  /*2e00*/  SHF.R.U64 R51, R76, 0x10, R77 ;  /* 0x000000104c337819 */ /* 0x000fe2000000124d */
[----:B------:R-:W-:Y:S01]  /*2e10*/  FADD.FTZ R100, -R109, R100 ;  /* 0x000000646d647221 */ /* 0x000fe20000010100 */
[----:B------:R-:W-:Y:S01]  /*2e20*/  SHF.L.U32 R49, R49, 0x10, RZ ;  /* 0x0000001031317819 */ /* 0x000fe200000006ff */
[----:B------:R-:W-:Y:S01]  /*2e30*/  FMUL.FTZ R115, R48, R73 ;  /* 0x0000004930737220 */ /* 0x000fe20000410000 */
[----:B------:R-:W-:Y:S01]  /*2e40*/  SHF.L.U32 R51, R51, 0x10, RZ ;  /* 0x0000001033337819 */ /* 0x000fe200000006ff */
[----:B------:R-:W-:Y:S01]  /*2e50*/  FFMA.FTZ R102, R105, R102, R94 ;  /* 0x0000006669667223 */ /* 0x000fe2000001005e */
[----:B------:R-:W-:Y:S01]  /*2e60*/  MOV R48, R77 ;  /* 0x0000004d00307202 */ /* 0x000fe20000000f00 */
[----:B------:R-:W-:Y:S01]  /*2e70*/  FADD.FTZ R104, -R107, R98 ;  /* 0x000000626b687221 */ /* 0x000fe20000010100 */
[----:B------:R-:W-:Y:S01]  /*2e80*/  FFMA.FTZ R100, R72, R100, R49 ;  /* 0x0000006448647223 */ /* 0x000fe20000010031 */
[----:B------:R-:W-:Y:S01]  /*2e90*/  FADD.FTZ R54, -R102, R97 ;  /* 0x0000006166367221 */ /* 0x000fe20000010100 */
[----:B------:R-:W-:Y:S01]  /*2ea0*/  SHF.L.U32 R49, R48, 0x10, RZ ;  /* 0x0000001030317819 */ /* 0x000fe200000006ff */
[----:B------:R-:W-:Y:S01]  /*2eb0*/  FFMA.FTZ R104, R72, R104, R51 ;  /* 0x0000006848687223 */ /* 0x000fe20000010033 */
[----:B------:R-:W0:Y:S01]  /*2ec0*/  LDC.64 R52, c[0x0][0x390] ;  /* 0x0000e400ff347b82 */ /* 0x000e220000000a00 */
[----:B------:R-:W-:Y:S01]  /*2ed0*/  SHF.R.U32.HI R51, RZ, 0x10, R77 ;  /* 0x00000010ff337819 */ /* 0x000fe2000001164d */
[--C-:B------:R-:W-:Y:S01]  /*2ee0*/  FFMA.FTZ R96, R105, R96, R94.reuse ;  /* 0x0000006069607223 */ /* 0x100fe2000001005e */
[-C--:B------:R-:W-:Y:S01]  /*2ef0*/  FMUL.FTZ R114, R114, R73.reuse ;  /* 0x0000004972727220 */ /* 0x080fe20000410000 */
[----:B------:R-:W-:Y:S01]  /*2f00*/  FMUL.FTZ R100, R100, R73 ;  /* 0x0000004964647220 */ /* 0x000fe20000410000 */
[----:B------:R-:W-:Y:S01]  /*2f10*/  FFMA.FTZ R54, R72, R54, R49 ;  /* 0x0000003648367223 */ /* 0x000fe20000010031 */
[----:B------:R-:W-:Y:S01]  /*2f20*/  SHF.L.U32 R51, R51, 0x10, RZ ;  /* 0x0000001033337819 */ /* 0x000fe200000006ff */
[----:B------:R-:W-:Y:S01]  /*2f30*/  FADD.FTZ R96, -R96, R83 ;  /* 0x0000005360607221 */ /* 0x000fe20000010100 */
[----:B------:R-:W-:Y:S01]  /*2f40*/  MOV R48, R76 ;  /* 0x0000004c00307202 */ /* 0x000fe20000000f00 */
[----:B------:R-:W-:Y:S01]  /*2f50*/  FFMA.FTZ R82, R105, R82, R94 ;  /* 0x0000005269527223 */ /* 0x000fe2000001005e */
[----:B------:R-:W-:Y:S01]  /*2f60*/  FMUL.FTZ R50, R25, R114 ;  /* 0x0000007219327220 */ /* 0x000fe20000410000 */
[----:B------:R-:W-:Y:S01]  /*2f70*/  FMUL.FTZ R80, R26, R115 ;  /* 0x000000731a507220 */ /* 0x000fe20000410000 */
[----:B------:R-:W-:Y:S01]  /*2f80*/  FMUL.FTZ R97, R27, R100 ;  /* 0x000000641b617220 */ /* 0x000fe20000410000 */
[-C--:B------:R-:W-:Y:S01]  /*2f90*/  FMUL.FTZ R101, R54, R73.reuse ;  /* 0x0000004936657220 */ /* 0x080fe20000410000 */
[----:B------:R-:W-:Y:S01]  /*2fa0*/  SHF.L.U32 R49, R48, 0x10, RZ ;  /* 0x0000001030317819 */ /* 0x000fe200000006ff */
[----:B------:R-:W-:Y:S01]  /*2fb0*/  FFMA.FTZ R102, R72, R96, R51 ;  /* 0x0000006048667223 */ /* 0x000fe20000010033 */
[----:B------:R-:W1:Y:S01]  /*2fc0*/  LDC.64 R54, c[0x0][0x468] ;  /* 0x00011a00ff367b82 */ /* 0x000e620000000a00 */
[----:B------:R-:W-:Y:S01]  /*2fd0*/  FADD.FTZ R82, -R82, R81 ;  /* 0x0000005152527221 */ /* 0x000fe20000010100 */
[----:B------:R-:W-:Y:S01]  /*2fe0*/  FMUL.FTZ R104, R104, R73 ;  /* 0x0000004968687220 */ /* 0x000fe20000410000 */
[----:B------:R-:W-:Y:S01]  /*2ff0*/  FMUL.FTZ R99, R24, R117 ;  /* 0x0000007518637220 */ /* 0x000fe20000410000 */
[----:B------:R-:W2:Y:S01]  /*3000*/  F2F.BF16.F32 R50, R50 ;  /* 0x0000003200327304 */ /* 0x000ea20000202000 */
[----:B------:R-:W-:Y:S01]  /*3010*/  FMUL.FTZ R102, R102, R73 ;  /* 0x0000004966667220 */ /* 0x000fe20000410000 */
[----:B------:R-:W-:Y:S01]  /*3020*/  FFMA.FTZ R82, R72, R82, R49 ;  /* 0x0000005248527223 */ /* 0x000fe20000010031 */
[----:B------:R-:W-:Y:S01]  /*3030*/  FMUL.FTZ R83, R29, R104 ;  /* 0x000000681d537220 */ /* 0x000fe20000410000 */
[----:B------:R-:W-:Y:S01]  /*3040*/  FMUL.FTZ R96, R30, R101 ;  /* 0x000000651e607220 */ /* 0x000fe20000410000 */
[----:B------:R-:W-:Y:S01]  /*3050*/  FMUL.FTZ R108, R31, R102 ;  /* 0x000000661f6c7220 */ /* 0x000fe20000410000 */
[----:B------:R-:W-:Y:S01]  /*3060*/  FMUL.FTZ R103, R82, R73 ;  /* 0x0000004952677220 */ /* 0x000fe20000410000 */
[----:B0-----:R-:W-:Y:S01]  /*3070*/  IMAD.WIDE.U32 R48, R87, 0x8, R52 ;  /* 0x0000000857307825 */ /* 0x001fe200078e0034 */
[----:B------:R-:W-:Y:S03]  /*3080*/  F2F.BF16.F32 R80, R80 ;  /* 0x0000005000507304 */ /* 0x000fe60000202000 */
[----:B------:R-:W-:-:S02]  /*3090*/  FMUL.FTZ R98, R28, R103 ;  /* 0x000000671c627220 */ /* 0x000fc40000410000 */
[----:B------:R-:W3:Y:S03]  /*30a0*/  LDG.E.64 R48, desc[UR8][R48.64] ;  /* 0x0000000830307981 */ /* 0x000ee6000c1e1b00 */
[----:B------:R-:W0:Y:S08]  /*30b0*/  F2F.BF16.F32 R97, R97 ;  /* 0x0000006100617304 */ /* 0x000e300000202000 */
[----:B------:R-:W4:Y:S01]  /*30c0*/  F2F.BF16.F32 R99, R99 ;  /* 0x0000006300637304 */ /* 0x000f220000202000 */
[----:B--2---:R-:W-:-:S07]  /*30d0*/  IMAD.WIDE.U32 R50, R50, 0x10000, RZ ;  /* 0x0001000032327825 */ /* 0x004fce00078e00ff */
[----:B------:R-:W-:Y:S01]  /*30e0*/  F2F.BF16.F32 R83, R83 ;  /* 0x0000005300537304 */ /* 0x000fe20000202000 */
[----:B0-----:R-:W-:-:S07]  /*30f0*/  PRMT R97, R80, 0x5410, R97 ;  /* 0x0000541050617816 */ /* 0x001fce0000000061 */
[----:B------:R1:W-:Y:S08]  /*3100*/  F2F.BF16.F32 R106, R96 ;  /* 0x00000060006a7304 */ /* 0x0003f00000202000 */
[----:B------:R-:W0:Y:S01]  /*3110*/  F2F.BF16.F32 R109, R108 ;  /* 0x0000006c006d7304 */ /* 0x000e220000202000 */
[----:B------:R-:W-:-:S07]  /*3120*/  LOP3.LUT R81, R97, R51, RZ, 0xfc, !PT ;  /* 0x0000003361517212 */ /* 0x000fce00078efcff */
[----:B------:R2:W5:Y:S01]  /*3130*/  F2F.BF16.F32 R107, R98 ;  /* 0x00000062006b7304 */ /* 0x0005620000202000 */
[----:B----4-:R-:W-:Y:S01]  /*3140*/  LOP3.LUT R80, R50, R99, RZ, 0xfc, !PT ;  /* 0x0000006332507212 */ /* 0x010fe200078efcff */
[----:B-1----:R-:W-:-:S04]  /*3150*/  IMAD.WIDE.U32 R96, R87, 0x8, R54 ;  /* 0x0000000857607825 */ /* 0x002fc800078e0036 */
[----:B------:R-:W-:Y:S01]  /*3160*/  IMAD.WIDE.U32 R50, R85, 0x8, R52 ;  /* 0x0000000855327825 */ /* 0x000fe200078e0034 */
[----:B0-----:R-:W-:-:S03]  /*3170*/  PRMT R109, R106, 0x5410, R109 ;  /* 0x000054106a6d7816 */ /* 0x001fc6000000006d */
[----:B------:R-:W-:Y:S01]  /*3180*/  IMAD.WIDE.U32 R82, R83, 0x10000, RZ ;  /* 0x0001000053527825 */ /* 0x000fe200078e00ff */
[----:B------:R0:W-:Y:S03]  /*3190*/  STG.E.64 desc[UR8][R96.64], R80 ;  /* 0x0000005060007986 */ /* 0x0001e6000c101b08 */
[----:B--2---:R-:W-:Y:S01]  /*31a0*/  IMAD.WIDE.U32 R98, R85, 0x8, R54 ;  /* 0x0000000855627825 */ /* 0x004fe200078e0036 */
[----:B------:R-:W2:Y:S01]  /*31b0*/  LDG.E.64 R50, desc[UR8][R50.64] ;  /* 0x0000000832327981 */ /* 0x000ea2000c1e1b00 */
[----:B------:R-:W-:Y:S02]  /*31c0*/  LOP3.LUT R83, R109, R83, RZ, 0xfc, !PT ;  /* 0x000000536d537212 */ /* 0x000fe400078efcff */
[----:B-----5:R-:W-:Y:S01]  /*31d0*/  LOP3.LUT R82, R82, R107, RZ, 0xfc, !PT ;  /* 0x0000006b52527212 */ /* 0x020fe200078efcff */
[----:B------:R-:W-:-:S04]  /*31e0*/  IMAD.WIDE.U32 R52, R84, 0x8, R52 ;  /* 0x0000000854347825 */ /* 0x000fc800078e0034 */
[----:B------:R1:W-:Y:S04]  /*31f0*/  STG.E.64 desc[UR8][R98.64], R82 ;  /* 0x0000005262007986 */ /* 0x0003e8000c101b08 */
[----:B------:R-:W4:Y:S01]  /*3200*/  LDG.E.64 R52, desc[UR8][R52.64] ;  /* 0x0000000834347981 */ /* 0x000f22000c1e1b00 */
[----:B------:R-:W-:Y:S01]  /*3210*/  FFMA.FTZ R91, R105, R91, R94 ;  /* 0x0000005b695b7223 */ /* 0x000fe2000001005e */
[----:B------:R-:W-:-:S03]  /*3220*/  SHF.R.U64 R85, R74, 0x10, R75 ;  /* 0x000000104a557819 */ /* 0x000fc6000000124b */
[----:B0-----:R-:W-:Y:S01]  /*3230*/  FADD.FTZ R80, -R91, R90 ;  /* 0x0000005a5b507221 */ /* 0x001fe20000010100 */
[C-C-:B------:R-:W-:Y:S01]  /*3240*/  FFMA.FTZ R90, R105.reuse, R88, R94.reuse ;  /* 0x00000058695a7223 */ /* 0x140fe2000001005e */
[----:B------:R-:W-:Y:S02]  /*3250*/  MOV R81, R75 ;  /* 0x0000004b00517202 */ /* 0x000fe40000000f00 */
[----:B-1----:R-:W-:Y:S01]  /*3260*/  SHF.R.U32.HI R83, RZ, 0x10, R75 ;  /* 0x00000010ff537819 */ /* 0x002fe2000001164b */
[----:B------:R-:W-:Y:S01]  /*3270*/  FFMA.FTZ R89, R105, R89, R94 ;  /* 0x0000005969597223 */ /* 0x000fe2000001005e */
[----:B------:R-:W-:Y:S01]  /*3280*/  SHF.L.U32 R85, R85, 0x10, RZ ;  /* 0x0000001055557819 */ /* 0x000fe200000006ff */
[----:B------:R-:W-:Y:S01]  /*3290*/  FADD.FTZ R90, -R90, R93 ;  /* 0x0000005d5a5a7221 */ /* 0x000fe20000010100 */
[----:B------:R-:W-:Y:S01]  /*32a0*/  SHF.L.U32 R83, R83, 0x10, RZ ;  /* 0x0000001053537819 */ /* 0x000fe200000006ff */
[----:B------:R-:W-:Y:S01]  /*32b0*/  FADD.FTZ R88, -R89, R92 ;  /* 0x0000005c59587221 */ /* 0x000fe20000010100 */
[----:B------:R-:W-:Y:S01]  /*32c0*/  SHF.L.U32 R81, R81, 0x10, RZ ;  /* 0x0000001051517819 */ /* 0x000fe200000006ff */
[----:B------:R-:W-:Y:S01]  /*32d0*/  FFMA.FTZ R95, R105, R95, R94 ;  /* 0x0000005f695f7223 */ /* 0x000fe2000001005e */
[----:B------:R-:W-:Y:S01]  /*32e0*/  MOV R82, R74 ;  /* 0x0000004a00527202 */ /* 0x000fe20000000f00 */
[C---:B------:R-:W-:Y:S01]  /*32f0*/  FFMA.FTZ R90, R72.reuse, R90, R83 ;  /* 0x0000005a485a7223 */ /* 0x040fe20000010053 */
[C---:B------:R-:W-:Y:S01]  /*3300*/  FFMA.FTZ R80, R72.reuse, R80, R85 ;  /* 0x0000005048507223 */ /* 0x040fe20000010055 */
[----:B------:R-:W-:Y:S01]  /*3310*/  FFMA.FTZ R88, R72, R88, R81 ;  /* 0x0000005848587223 */ /* 0x000fe20000010051 */
[----:B------:R-:W-:Y:S01]  /*3320*/  SHF.L.U32 R83, R82, 0x10, RZ ;  /* 0x0000001052537819 */ /* 0x000fe200000006ff */
[----:B------:R-:W-:Y:S01]  /*3330*/  FADD.FTZ R95, -R95, R86 ;  /* 0x000000565f5f7221 */ /* 0x000fe20000010100 */
[-C--:B------:R-:W-:Y:S01]  /*3340*/  FMUL.FTZ R80, R80, R73.reuse ;  /* 0x0000004950507220 */ /* 0x080fe20000410000 */
[-C--:B------:R-:W-:Y:S01]  /*3350*/  FMUL.FTZ R81, R88, R73.reuse ;  /* 0x0000004958517220 */ /* 0x080fe20000410000 */
[----:B------:R-:W-:Y:S01]  /*3360*/  FMUL.FTZ R82, R90, R73 ;  /* 0x000000495a527220 */ /* 0x000fe20000410000 */
[----:B------:R-:W-:Y:S01]  /*3370*/  FFMA.FTZ R72, R72, R95, R83 ;  /* 0x0000005f48487223 */ /* 0x000fe20000010053 */
[----:B------:R-:W-:Y:S01]  /*3380*/  FMUL.FTZ R85, R33, R80 ;  /* 0x0000005021557220 */ /* 0x000fe20000410000 */
[----:B------:R-:W-:Y:S01]  /*3390*/  FMUL.FTZ R88, R34, R81 ;  /* 0x0000005122587220 */ /* 0x000fe20000410000 */
[----:B------:R-:W-:Y:S01]  /*33a0*/  FMUL.FTZ R89, R35, R82 ;  /* 0x0000005223597220 */ /* 0x000fe20000410000 */
[----:B------:R-:W-:-:S03]  /*33b0*/  FMUL.FTZ R83, R72, R73 ;  /* 0x0000004948537220 */ /* 0x000fc60000410000 */
[----:B------:R-:W0:Y:S01]  /*33c0*/  F2F.BF16.F32 R85, R85 ;  /* 0x0000005500557304 */ /* 0x000e220000202000 */
[----:B------:R-:W-:-:S07]  /*33d0*/  FMUL.FTZ R87, R32, R83 ;  /* 0x0000005320577220 */ /* 0x000fce0000410000 */
        /* <DEDUP_REMOVED lines=9> */
[--C-:B---3--:R-:W-:Y:S02]  /*3470*/  SHF.R.U64 R90, R48, 0x10, R49.reuse ;  /* 0x00000010305a7819 */ /* 0x108fe40000001231 */
        /* <DEDUP_REMOVED lines=30> */
.L_x_1469:
[----:B------:R-:W-:Y:S01]  /*3660*/  MOV R48, R79 ;  /* 0x0000004f00307202 */ /* 0x000fe20000000f00 */
[C-C-:B------:R-:W-:Y:S01]  /*3670*/  FFMA.FTZ R49, R105.reuse, R106, R94.reuse ;  /* 0x0000006a69317223 */ /* 0x140fe2000001005e */
[----:B------:R-:W-:Y:S01]  /*3680*/  SHF.R.U32.HI R50, RZ, 0x10, R79 ;  /* 0x00000010ff327819 */ /* 0x000fe2000001164f */
[----:B------:R-:W-:Y:S01]  /*3690*/  FFMA.FTZ R80, R105, R80, R94 ;  /* 0x0000005069507223 */ /* 0x000fe2000001005e */
[----:B------:R-:W-:Y:S01]  /*36a0*/  SHF.L.U32 R51, R48, 0x10, RZ ;  /* 0x0000001030337819 */ /* 0x000fe200000006ff */
[----:B------:R-:W-:Y:S01]  /*36b0*/  FADD.FTZ R49, -R49, R104 ;  /* 0x0000006831317221 */ /* 0x000fe20000010100 */
[C-C-:B------:R-:W-:Y:S01]  /*36c0*/  FFMA.FTZ R111, R105.reuse, R111, R94.reuse ;  /* 0x0000006f696f7223 */ /* 0x140fe2000001005e */
[----:B------:R-:W-:Y:S01]  /*36d0*/  FADD.FTZ R113, -R80, R113 ;  /* 0x0000007150717221 */ /* 0x000fe20000010100 */
[----:B------:R-:W-:Y:S01]  /*36e0*/  FFMA.FTZ R109, R105, R109, R94 ;  /* 0x0000006d696d7223 */ /* 0x000fe2000001005e */
[----:B------:R-:W-:Y:S01]  /*36f0*/  FFMA.FTZ R48, R72, R49, R51 ;  /* 0x0000003148307223 */ /* 0x000fe20000010033 */
[----:B------:R-:W-:Y:S01]  /*3700*/  MOV R49, R78 ;  /* 0x0000004e00317202 */ /* 0x000fe20000000f00 */
[----:B------:R-:W-:Y:S01]  /*3710*/  FADD.FTZ R111, -R111, R108 ;  /* 0x0000006c6f6f7221 */ /* 0x000fe20000010100 */
[----:B------:R-:W-:Y:S01]  /*3720*/  SHF.L.U32 R51, R50, 0x10, RZ ;  /* 0x0000001032337819 */ /* 0x000fe200000006ff */
[----:B------:R-:W-:Y:S01]  /*3730*/  FADD.FTZ R109, -R109, R100 ;  /* 0x000000646d6d7221 */ /* 0x000fe20000010100 */
[----:B------:R-:W-:Y:S01]  /*3740*/  SHF.L.U32 R49, R49, 0x10, RZ ;  /* 0x0000001031317819 */ /* 0x000fe200000006ff */
[C-C-:B------:R-:W-:Y:S01]  /*3750*/  FFMA.FTZ R102, R105.reuse, R102, R94.reuse ;  /* 0x0000006669667223 */ /* 0x140fe2000001005e */
[----:B------:R-:W-:Y:S01]  /*3760*/  SHF.R.U64 R50, R78, 0x10, R79 ;  /* 0x000000104e327819 */ /* 0x000fe2000000124f */
[--C-:B------:R-:W-:Y:S01]  /*3770*/  FFMA.FTZ R96, R105, R96, R94.reuse ;  /* 0x0000006069607223 */ /* 0x100fe2000001005e */
[----:B------:R-:W-:Y:S01]  /*3780*/  SHF.R.U32.HI R53, RZ, 0x10, R77 ;  /* 0x00000010ff357819 */ /* 0x000fe2000001164d */
[----:B------:R-:W-:Y:S01]  /*3790*/  FFMA.FTZ R54, R72, R113, R49 ;  /* 0x0000007148367223 */ /* 0x000fe20000010031 */
[----:B------:R-:W-:Y:S01]  /*37a0*/  SHF.L.U32 R49, R50, 0x10, RZ ;  /* 0x0000001032317819 */ /* 0x000fe200000006ff */
[----:B------:R-:W-:Y:S01]  /*37b0*/  FFMA.FTZ R104, R72, R109, R51 ;  /* 0x0000006d48687223 */ /* 0x000fe20000010033 */
[----:B------:R-:W-:Y:S01]  /*37c0*/  MOV R50, R77 ;  /* 0x0000004d00327202 */ /* 0x000fe20000000f00 */
[----:B------:R-:W-:Y:S01]  /*37d0*/  FADD.FTZ R97, -R102, R97 ;  /* 0x0000006166617221 */ /* 0x000fe20000010100 */
[----:B------:R-:W-:Y:S01]  /*37e0*/  SHF.L.U32 R53, R53, 0x10, RZ ;  /* 0x0000001035357819 */ /* 0x000fe200000006ff */
[----:B------:R-:W-:Y:S01]  /*37f0*/  FFMA.FTZ R114, R72, R111, R49 ;  /* 0x0000006f48727223 */ /* 0x000fe20000010031 */
[----:B------:R-:W-:Y:S01]  /*3800*/  SHF.L.U32 R49, R50, 0x10, RZ ;  /* 0x0000001032317819 */ /* 0x000fe200000006ff */
[----:B------:R-:W-:Y:S01]  /*3810*/  FADD.FTZ R51, -R96, R83 ;  /* 0x0000005360337221 */ /* 0x000fe20000010100 */
[----:B------:R-:W-:Y:S01]  /*3820*/  FMUL.FTZ R115, R48, R73 ;  /* 0x0000004930737220 */ /* 0x000fe20000410000 */
[----:B------:R0:W-:Y:S01]  /*3830*/  F2F.BF16.F32 R80, R104 ;  /* 0x0000006800507304 */ /* 0x0001e20000202000 */
[C-C-:B------:R-:W-:Y:S01]  /*3840*/  FFMA.FTZ R107, R105.reuse, R107, R94.reuse ;  /* 0x0000006b696b7223 */ /* 0x140fe2000001005e */
[C---:B------:R-:W-:Y:S01]  /*3850*/  FFMA.FTZ R52, R72.reuse, R97, R49 ;  /* 0x0000006148347223 */ /* 0x040fe20000010031 */
[----:B------:R-:W-:Y:S01]  /*3860*/  MOV R49, R76 ;  /* 0x0000004c00317202 */ /* 0x000fe20000000f00 */
[----:B------:R-:W-:Y:S01]  /*3870*/  FFMA.FTZ R82, R105, R82, R94 ;  /* 0x0000005269527223 */ /* 0x000fe2000001005e */
[----:B------:R-:W-:Y:S01]  /*3880*/  FFMA.FTZ R110, R72, R51, R53 ;  /* 0x00000033486e7223 */ /* 0x000fe20000010035 */
[----:B------:R-:W-:Y:S01]  /*3890*/  SHF.R.U64 R51, R76, 0x10, R77 ;  /* 0x000000104c337819 */ /* 0x000fe2000000124d */
[----:B------:R-:W-:Y:S01]  /*38a0*/  FMUL.FTZ R103, R26, R115 ;  /* 0x000000731a677220 */ /* 0x000fe20000410000 */
[----:B------:R-:W-:Y:S01]  /*38b0*/  FADD.FTZ R107, -R107, R98 ;  /* 0x000000626b6b7221 */ /* 0x000fe20000010100 */
[-C--:B0-----:R-:W-:Y:S01]  /*38c0*/  FMUL.FTZ R104, R104, R73.reuse ;  /* 0x0000004968687220 */ /* 0x081fe20000410000 */
[----:B------:R-:W-:Y:S01]  /*38d0*/  SHF.L.U32 R49, R49, 0x10, RZ ;  /* 0x0000001031317819 */ /* 0x000fe200000006ff */
[----:B------:R0:W1:Y:S01]  /*38e0*/  F2F.BF16.F32 R50, R114 ;  /* 0x0000007200327304 */ /* 0x0000620000202000 */
[----:B------:R-:W-:Y:S01]  /*38f0*/  FADD.FTZ R81, -R82, R81 ;  /* 0x0000005152517221 */ /* 0x000fe20000010100 */
[----:B------:R-:W-:Y:S01]  /*3900*/  FMUL.FTZ R98, R27, R104 ;  /* 0x000000681b627220 */ /* 0x000fe20000410000 */
[----:B------:R-:W-:Y:S01]  /*3910*/  SHF.L.U32 R51, R51, 0x10, RZ ;  /* 0x0000001033337819 */ /* 0x000fe200000006ff */
[----:B------:R-:W-:Y:S01]  /*3920*/  FMUL.FTZ R117, R54, R73 ;  /* 0x0000004936757220 */ /* 0x000fe20000410000 */
[----:B------:R-:W-:Y:S01]  /*3930*/  FFMA.FTZ R100, R72, R81, R49 ;  /* 0x0000005148647223 */ /* 0x000fe20000010031 */
[----:B------:R-:W-:-:S02]  /*3940*/  FMUL.FTZ R111, R52, R73 ;  /* 0x00000049346f7220 */ /* 0x000fc40000410000 */
[----:B------:R2:W-:Y:S01]  /*3950*/  F2F.BF16.F32 R101, R54 ;  /* 0x0000003600657304 */ /* 0x0005e20000202000 */
[----:B0-----:R-:W-:Y:S01]  /*3960*/  FMUL.FTZ R114, R114, R73 ;  /* 0x0000004972727220 */ /* 0x001fe20000410000 */
[----:B------:R-:W-:Y:S01]  /*3970*/  FFMA.FTZ R112, R72, R107, R51 ;  /* 0x0000006b48707223 */ /* 0x000fe20000010033 */
[----:B------:R-:W-:Y:S01]  /*3980*/  FMUL.FTZ R97, R24, R117 ;  /* 0x0000007518617220 */ /* 0x000fe20000410000 */
[----:B------:R-:W-:Y:S01]  /*3990*/  FMUL.FTZ R82, R30, R111 ;  /* 0x0000006f1e527220 */ /* 0x000fe20000410000 */
[----:B------:R-:W-:Y:S01]  /*39a0*/  FMUL.FTZ R81, R25, R114 ;  /* 0x0000007219517220 */ /* 0x000fe20000410000 */
[----:B------:R-:W-:Y:S01]  /*39b0*/  FMUL.FTZ R113, R100, R73 ;  /* 0x0000004964717220 */ /* 0x000fe20000410000 */
[----:B-1----:R-:W-:Y:S01]  /*39c0*/  IMAD.WIDE.U32 R50, R50, 0x10000, RZ ;  /* 0x0001000032327825 */ /* 0x002fe200078e00ff */
[----:B------:R-:W-:Y:S01]  /*39d0*/  F2F.BF16.F32 R103, R103 ;  /* 0x0000006700677304 */ /* 0x000fe20000202000 */
[----:B--2---:R-:W0:Y:S07]  /*39e0*/  LDC.64 R54, c[0x0][0x390] ;  /* 0x0000e400ff367b82 */ /* 0x004e2e0000000a00 */
[----:B------:R-:W1:Y:S08]  /*39f0*/  F2F.BF16.F32 R106, R98 ;  /* 0x00000062006a7304 */ /* 0x000e700000202000 */
[----:B------:R2:W3:Y:S08]  /*3a00*/  F2F.BF16.F32 R99, R48 ;  /* 0x0000003000637304 */ /* 0x0004f00000202000 */
[----:B------:R4:W-:Y:S01]  /*3a10*/  F2F.BF16.F32 R96, R110 ;  /* 0x0000006e00607304 */ /* 0x0009e20000202000 */
[----:B--2---:R-:W2:Y:S01]  /*3a20*/  LDC.64 R48, c[0x0][0x478] ;  /* 0x00011e00ff307b82 */ /* 0x004ea20000000a00 */
[----:B-1----:R-:W-:-:S06]  /*3a30*/  PRMT R103, R103, 0x5410, R106 ;  /* 0x0000541067677816 */ /* 0x002fcc000000006a */
[----:B------:R1:W-:Y:S01]  /*3a40*/  F2F.BF16.F32 R102, R112 ;  /* 0x0000007000667304 */ /* 0x0003e20000202000 */
[----:B----4-:R-:W-:-:S07]  /*3a50*/  FMUL.FTZ R110, R110, R73 ;  /* 0x000000496e6e7220 */ /* 0x010fce0000410000 */
[----:B------:R4:W-:Y:S01]  /*3a60*/  F2F.BF16.F32 R83, R52 ;  /* 0x0000003400537304 */ /* 0x0009e20000202000 */
[----:B-1----:R-:W-:Y:S01]  /*3a70*/  FMUL.FTZ R112, R112, R73 ;  /* 0x0000004970707220 */ /* 0x002fe20000410000 */
[----:B------:R-:W-:-:S06]  /*3a80*/  FMUL.FTZ R121, R31, R110 ;  /* 0x0000006e1f797220 */ /* 0x000fcc0000410000 */
[----:B------:R-:W1:Y:S01]  /*3a90*/  F2F.BF16.F32 R81, R81 ;  /* 0x0000005100517304 */ /* 0x000e620000202000 */
[----:B----4-:R-:W4:Y:S01]  /*3aa0*/  LDC.64 R52, c[0x0][0x468] ;  /* 0x00011a00ff347b82 */ /* 0x010f220000000a00 */
[----:B------:R-:W-:Y:S01]  /*3ab0*/  FMUL.FTZ R107, R29, R112 ;  /* 0x000000701d6b7220 */ /* 0x000fe20000410000 */
[----:B------:R-:W-:Y:S01]  /*3ac0*/  FMUL.FTZ R119, R28, R113 ;  /* 0x000000711c777220 */ /* 0x000fe20000410000 */
[----:B---3--:R-:W-:Y:S02]  /*3ad0*/  PRMT R99, R99, 0x5410, R80 ;  /* 0x0000541063637816 */ /* 0x008fe40000000050 */
[----:B------:R-:W-:Y:S02]  /*3ae0*/  LOP3.LUT R98, R50, R101, RZ, 0xfc, !PT ;  /* 0x0000006532627212 */ /* 0x000fe400078efcff */
[----:B------:R-:W3:Y:S01]  /*3af0*/  F2F.BF16.F32 R97, R97 ;  /* 0x0000006100617304 */ /* 0x000ee20000202000 */
[----:B------:R-:W-:Y:S01]  /*3b00*/  LOP3.LUT R99, R99, R51, RZ, 0xfc, !PT ;  /* 0x0000003363637212 */ /* 0x000fe200078efcff */
[----:B0-----:R-:W-:-:S04]  /*3b10*/  IMAD.WIDE.U32 R50, R87, 0x8, R54 ;  /* 0x0000000857327825 */ /* 0x001fc800078e0036 */
[----:B-1----:R-:W-:Y:S02]  /*3b20*/  IMAD.WIDE.U32 R80, R81, 0x10000, RZ ;  /* 0x0001000051507825 */ /* 0x002fe400078e00ff */
[----:B------:R-:W-:Y:S08]  /*3b30*/  F2F.BF16.F32 R106, R107 ;  /* 0x0000006b006a7304 */ /* 0x000ff00000202000 */
[----:B------:R-:W-:Y:S08]  /*3b40*/  F2F.BF16.F32 R82, R82 ;  /* 0x0000005200527304 */ /* 0x000ff00000202000 */
[----:B------:R-:W0:Y:S08]  /*3b50*/  F2F.BF16.F32 R121, R121 ;  /* 0x0000007900797304 */ /* 0x000e300000202000 */
[----:B------:R-:W1:Y:S01]  /*3b60*/  F2F.BF16.F32 R109, R100 ;  /* 0x00000064006d7304 */ /* 0x000e620000202000 */
[----:B------:R-:W-:-:S07]  /*3b70*/  LOP3.LUT R81, R103, R81, RZ, 0xfc, !PT ;  /* 0x0000005167517212 */ /* 0x000fce00078efcff */
[----:B------:R-:W5:Y:S01]  /*3b80*/  F2F.BF16.F32 R119, R119 ;  /* 0x0000007700777304 */ /* 0x000f620000202000 */
[----:B------:R-:W-:Y:S01]  /*3b90*/  PRMT R123, R83, 0x5410, R96 ;  /* 0x00005410537b7816 */ /* 0x000fe20000000060 */
[----:B------:R-:W-:Y:S01]  /*3ba0*/  IMAD.WIDE.U32 R102, R102, 0x10000, RZ ;  /* 0x0001000066667825 */ /* 0x000fe200078e00ff */
[----:B---3--:R-:W-:Y:S01]  /*3bb0*/  LOP3.LUT R80, R80, R97, RZ, 0xfc, !PT ;  /* 0x0000006150507212 */ /* 0x008fe200078efcff */
[----:B------:R-:W3:Y:S01]  /*3bc0*/  LDG.E.64 R50, desc[UR8][R50.64] ;  /* 0x0000000832327981 */ /* 0x000ee2000c1e1b00 */
[----:B0-----:R-:W-:Y:S01]  /*3bd0*/  PRMT R121, R82, 0x5410, R121 ;  /* 0x0000541052797816 */ /* 0x001fe20000000079 */
[----:B--2---:R-:W-:Y:S01]  /*3be0*/  IMAD.WIDE.U32 R96, R87, 0x8, R48 ;  /* 0x0000000857607825 */ /* 0x004fe200078e0030 */
[----:B-1----:R-:W-:Y:S02]  /*3bf0*/  LOP3.LUT R102, R102, R109, RZ, 0xfc, !PT ;  /* 0x0000006d66667212 */ /* 0x002fe400078efcff */
[----:B------:R-:W-:Y:S01]  /*3c00*/  LOP3.LUT R103, R123, R103, RZ, 0xfc, !PT ;  /* 0x000000677b677212 */ /* 0x000fe200078efcff */
[----:B------:R-:W-:Y:S01]  /*3c10*/  IMAD.WIDE.U32 R106, R106, 0x10000, RZ ;  /* 0x000100006a6a7825 */ /* 0x000fe200078e00ff */
[----:B------:R0:W-:Y:S03]  /*3c20*/  STG.E.64 desc[UR8][R96.64], R98 ;  /* 0x0000006260007986 */ /* 0x0001e6000c101b08 */
[----:B----4-:R-:W-:Y:S01]  /*3c30*/  IMAD.WIDE.U32 R100, R87, 0x8, R52 ;  /* 0x0000000857647825 */ /* 0x010fe200078e0034 */
[----:B------:R-:W-:-:S03]  /*3c40*/  LOP3.LUT R107, R121, R107, RZ, 0xfc, !PT ;  /* 0x0000006b796b7212 */ /* 0x000fc600078efcff */
[C---:B------:R-:W-:Y:S01]  /*3c50*/  IMAD.WIDE.U32 R82, R85.reuse, 0x8, R54 ;  /* 0x0000000855527825 */ /* 0x040fe200078e0036 */
[----:B-----5:R-:W-:Y:S01]  /*3c60*/  LOP3.LUT R106, R106, R119, RZ, 0xfc, !PT ;  /* 0x000000776a6a7212 */ /* 0x020fe200078efcff */
[----:B------:R1:W-:Y:S02]  /*3c70*/  STG.E.64 desc[UR8][R100.64], R80 ;  /* 0x0000005064007986 */ /* 0x0003e4000c101b08 */
[C---:B------:R-:W-:Y:S02]  /*3c80*/  IMAD.WIDE.U32 R108, R85.reuse, 0x8, R48 ;  /* 0x00000008556c7825 */ /* 0x040fe400078e0030 */
[----:B------:R-:W2:Y:S02]  /*3c90*/  LDG.E.64 R82, desc[UR8][R82.64] ;  /* 0x0000000852527981 */ /* 0x000ea4000c1e1b00 */
[----:B0-----:R-:W-:Y:S02]  /*3ca0*/  IMAD.WIDE.U32 R96, R85, 0x8, R52 ;  /* 0x0000000855607825 */ /* 0x001fe400078e0034 */
[----:B------:R-:W-:Y:S02]  /*3cb0*/  STG.E.64 desc[UR8][R108.64], R102 ;  /* 0x000000666c007986 */ /* 0x000fe4000c101b08 */
[----:B------:R-:W-:-:S02]  /*3cc0*/  IMAD.WIDE.U32 R54, R84, 0x8, R54 ;  /* 0x0000000854367825 */ /* 0x000fc400078e0036 */
[----:B------:R0:W-:Y:S04]  /*3cd0*/  STG.E.64 desc[UR8][R96.64], R106 ;  /* 0x0000006a60007986 */ /* 0x0001e8000c101b08 */
[----:B------:R-:W4:Y:S01]  /*3ce0*/  LDG.E.64 R54, desc[UR8][R54.64] ;  /* 0x0000000836367981 */ /* 0x000f22000c1e1b00 */
[----:B-1----:R-:W-:Y:S01]  /*3cf0*/  MOV R80, R75 ;  /* 0x0000004b00507202 */ /* 0x002fe20000000f00 */
[C-C-:B------:R-:W-:Y:S01]  /*3d00*/  FFMA.FTZ R89, R105.reuse, R89, R94.reuse ;  /* 0x0000005969597223 */ /* 0x140fe2000001005e */
[C-C-:B------:R-:W-:Y:S01]  /*3d10*/  FFMA.FTZ R88, R105.reuse, R88, R94.reuse ;  /* 0x0000005869587223 */ /* 0x140fe2000001005e */
[----:B------:R-:W-:Y:S01]  /*3d20*/  FFMA.FTZ R91, R105, R91, R94 ;  /* 0x0000005b695b7223 */ /* 0x000fe2000001005e */
[----:B------:R-:W-:Y:S01]  /*3d30*/  SHF.L.U32 R81, R80, 0x10, RZ ;  /* 0x0000001050517819 */ /* 0x000fe200000006ff */
[----:B------:R-:W-:Y:S01]  /*3d40*/  FADD.FTZ R89, -R89, R92 ;  /* 0x0000005c59597221 */ /* 0x000fe20000010100 */
[----:B------:R-:W-:Y:S01]  /*3d50*/  SHF.R.U32.HI R80, RZ, 0x10, R75 ;  /* 0x00000010ff507819 */ /* 0x000fe2000001164b */
[----:B------:R-:W-:Y:S01]  /*3d60*/  FADD.FTZ R93, -R88, R93 ;  /* 0x0000005d585d7221 */ /* 0x000fe20000010100 */
[----:B------:R-:W-:Y:S01]  /*3d70*/  FFMA.FTZ R95, R105, R95, R94 ;  /* 0x0000005f695f7223 */ /* 0x000fe2000001005e */
[----:B------:R-:W-:Y:S01]  /*3d80*/  FFMA.FTZ R92, R72, R89, R81 ;  /* 0x00000059485c7223 */ /* 0x000fe20000010051 */
[----:B------:R-:W-:Y:S01]  /*3d90*/  SHF.L.U32 R85, R80, 0x10, RZ ;  /* 0x0000001050557819 */ /* 0x000fe200000006ff */
[----:B------:R-:W-:Y:S01]  /*3da0*/  IMAD.WIDE.U32 R48, R84, 0x8, R48 ;  /* 0x0000000854307825 */ /* 0x000fe200078e0030 */
[----:B------:R-:W-:-:S03]  /*3db0*/  SHF.R.U64 R81, R74, 0x10, R75 ;  /* 0x000000104a517819 */ /* 0x000fc6000000124b */
[----:B------:R-:W-:Y:S01]  /*3dc0*/  FADD.FTZ R95, -R95, R86 ;  /* 0x000000565f5f7221 */ /* 0x000fe20000010100 */
[----:B------:R-:W-:Y:S01]  /*3dd0*/  F2F.BF16.F32 R80, R92 ;  /* 0x0000005c00507304 */ /* 0x000fe20000202000 */
[----:B0-----:R-:W-:Y:S01]  /*3de0*/  FFMA.FTZ R96, R72, R93, R85 ;  /* 0x0000005d48607223 */ /* 0x001fe20000010055 */
[----:B------:R-:W-:Y:S01]  /*3df0*/  SHF.L.U32 R87, R81, 0x10, RZ ;  /* 0x0000001051577819 */ /* 0x000fe200000006ff */
[----:B------:R-:W-:Y:S01]  /*3e00*/  FADD.FTZ R85, -R91, R90 ;  /* 0x0000005a5b557221 */ /* 0x000fe20000010100 */
[----:B------:R-:W-:Y:S01]  /*3e10*/  MOV R81, R74 ;  /* 0x0000004a00517202 */ /* 0x000fe20000000f00 */
[----:B------:R-:W-:Y:S01]  /*3e20*/  FMUL.FTZ R86, R96, R73 ;  /* 0x0000004960567220 */ /* 0x000fe20000410000 */
[----:B------:R-:W-:-:S04]  /*3e30*/  IMAD.WIDE.U32 R52, R84, 0x8, R52 ;  /* 0x0000000854347825 */ /* 0x000fc800078e0034 */
[----:B------:R-:W-:Y:S01]  /*3e40*/  FFMA.FTZ R90, R72, R85, R87 ;  /* 0x00000055485a7223 */ /* 0x000fe20000010057 */
[----:B------:R-:W-:Y:S01]  /*3e50*/  SHF.L.U32 R85, R81, 0x10, RZ ;  /* 0x0000001051557819 */ /* 0x000fe200000006ff */
[----:B------:R0:W1:Y:S02]  /*3e60*/  F2F.BF16.F32 R91, R96 ;  /* 0x00000060005b7304 */ /* 0x0000640000202000 */
[----:B------:R-:W-:Y:S02]  /*3e70*/  FMUL.FTZ R88, R90, R73 ;  /* 0x000000495a587220 */ /* 0x000fe40000410000 */
[----:B------:R-:W-:Y:S01]  /*3e80*/  FFMA.FTZ R72, R72, R95, R85 ;  /* 0x0000005f48487223 */ /* 0x000fe20000010055 */
[----:B------:R-:W-:Y:S01]  /*3e90*/  FMUL.FTZ R85, R92, R73 ;  /* 0x000000495c557220 */ /* 0x000fe20000410000 */
[----:B------:R-:W-:Y:S02]  /*3ea0*/  FMUL.FTZ R94, R33, R88 ;  /* 0x00000058215e7220 */ /* 0x000fe40000410000 */
[----:B------:R-:W5:Y:S01]  /*3eb0*/  F2F.BF16.F32 R81, R90 ;  /* 0x0000005a00517304 */ /* 0x000f620000202000 */
[----:B------:R-:W-:Y:S01]  /*3ec0*/  FMUL.FTZ R95, R34, R85 ;  /* 0x00000055225f7220 */ /* 0x000fe20000410000 */
[----:B0-----:R-:W-:Y:S01]  /*3ed0*/  FMUL.FTZ R96, R35, R86 ;  /* 0x0000005623607220 */ /* 0x001fe20000410000 */
[----:B------:R-:W-:-:S04]  /*3ee0*/  FMUL.FTZ R87, R72, R73 ;  /* 0x0000004948577220 */ /* 0x000fc80000410000 */
[----:B------:R-:W-:Y:S01]  /*3ef0*/  FMUL.FTZ R92, R32, R87 ;  /* 0x00000057205c7220 */ /* 0x000fe20000410000 */
[----:B------:R5:W0:Y:S01]  /*3f00*/  F2F.BF16.F32 R89, R72 ;  /* 0x0000004800597304 */ /* 0x000a220000202000 */
[----:B-1----:R-:W-:-:S07]  /*3f10*/  PRMT R91, R80, 0x5410, R91 ;  /* 0x00005410505b7816 */ /* 0x002fce000000005b */
[----:B------:R-:W1:Y:S01]  /*3f20*/  F2F.BF16.F32 R94, R94 ;  /* 0x0000005e005e7304 */ /* 0x000e620000202000 */
[----:B-----5:R-:W-:-:S05]  /*3f30*/  IMAD.WIDE.U32 R72, R81, 0x10000, RZ ;  /* 0x0001000051487825 */ /* 0x020fca00078e00ff */
[----:B------:R-:W-:Y:S02]  /*3f40*/  LOP3.LUT R81, R91, R73, RZ, 0xfc, !PT ;  /* 0x000000495b517212 */ /* 0x000fe400078efcff */
[----:B------:R-:W-:Y:S01]  /*3f50*/  F2F.BF16.F32 R95, R95 ;  /* 0x0000005f005f7304 */ /* 0x000fe20000202000 */
[----:B0-----:R-:W-:-:S05]  /*3f60*/  LOP3.LUT R80, R72, R89, RZ, 0xfc, !PT ;  /* 0x0000005948507212 */ /* 0x001fca00078efcff */
[----:B------:R0:W-:Y:S01]  /*3f70*/  STG.E.64 desc[UR8][R48.64], R80 ;  /* 0x0000005030007986 */ /* 0x0001e2000c101b08 */
[----:B-1----:R-:W-:Y:S01]  /*3f80*/  IMAD.WIDE.U32 R72, R94, 0x10000, RZ ;  /* 0x000100005e487825 */ /* 0x002fe200078e00ff */
[----:B------:R-:W1:Y:S08]  /*3f90*/  F2F.BF16.F32 R96, R96 ;  /* 0x0000006000607304 */ /* 0x000e700000202000 */
[----:B------:R-:W5:Y:S01]  /*3fa0*/  F2F.BF16.F32 R93, R92 ;  /* 0x0000005c005d7304 */ /* 0x000f620000202000 */
[----:B-1----:R-:W-:-:S04]  /*3fb0*/  PRMT R95, R95, 0x5410, R96 ;  /* 0x000054105f5f7816 */ /* 0x002fc80000000060 */
[----:B------:R-:W-:Y:S02]  /*3fc0*/  LOP3.LUT R73, R95, R73, RZ, 0xfc, !PT ;  /* 0x000000495f497212 */ /* 0x000fe400078efcff */
[----:B-----5:R-:W-:-:S05]  /*3fd0*/  LOP3.LUT R72, R72, R93, RZ, 0xfc, !PT ;  /* 0x0000005d48487212 */ /* 0x020fca00078efcff */
[----:B------:R1:W-:Y:S01]  /*3fe0*/  STG.E.64 desc[UR8][R52.64], R72 ;  /* 0x0000004834007986 */ /* 0x0003e2000c101b08 */
[C-C-:B---3--:R-:W-:Y:S02]  /*3ff0*/  SHF.R.U64 R89, R50.reuse, 0x10, R51.reuse ;  /* 0x0000001032597819 */ /* 0x148fe40000001233 */
[----:B------:R-:W-:Y:S02]  /*4000*/  SHF.L.U32 R90, R51, 0x10, RZ ;  /* 0x00000010335a7819 */ /* 0x000fe400000006ff */
[----:B------:R-:W-:Y:S02]  /*4010*/  SHF.R.U32.HI R51, RZ, 0x10, R51 ;  /* 0x00000010ff337819 */ /* 0x000fe40000011633 */
[----:B------:R-:W-:Y:S01]  /*4020*/  SHF.L.U32 R50, R50, 0x10, RZ ;  /* 0x0000001032327819 */ /* 0x000fe200000006ff */
[----:B------:R-:W-:Y:S01]  /*4030*/  FMUL.FTZ R115, R115, R90 ;  /* 0x0000005a73737220 */ /* 0x000fe20000410000 */
[----:B------:R-:W-:Y:S02]  /*4040*/  SHF.L.U32 R89, R89, 0x10, RZ ;  /* 0x0000001059597819 */ /* 0x000fe400000006ff */
[----:B------:R-:W-:Y:S01]  /*4050*/  SHF.L.U32 R51, R51, 0x10, RZ ;  /* 0x0000001033337819 */ /* 0x000fe200000006ff */
[----:B------:R-:W-:-:S02]  /*4060*/  FMUL.FTZ R117, R117, R50 ;  /* 0x0000003275757220 */ /* 0x000fc40000410000 */
[----:B------:R-:W-:Y:S02]  /*4070*/  FMUL.FTZ R114, R114, R89 ;  /* 0x0000005972727220 */ /* 0x000fe40000410000 */
[----:B------:R-:W-:Y:S01]  /*4080*/  FMUL.FTZ R100, R104, R51 ;  /* 0x0000003368647220 */ /* 0x000fe20000410000 */
[C-C-:B--2---:R-:W-:Y:S02]  /*4090*/  SHF.R.U64 R89, R82.reuse, 0x10, R83.reuse ;  /* 0x0000001052597819 */ /* 0x144fe40000001253 */
[----:B------:R-:W-:Y:S02]  /*40a0*/  SHF.L.U32 R50, R83, 0x10, RZ ;  /* 0x0000001053327819 */ /* 0x000fe400000006ff */
[----:B------:R-:W-:Y:S02]  /*40b0*/  SHF.R.U32.HI R83, RZ, 0x10, R83 ;  /* 0x00000010ff537819 */ /* 0x000fe40000011653 */
[----:B------:R-:W-:Y:S01]  /*40c0*/  SHF.L.U32 R82, R82, 0x10, RZ ;  /* 0x0000001052527819 */ /* 0x000fe200000006ff */
[----:B------:R-:W-:Y:S01]  /*40d0*/  FMUL.FTZ R101, R111, R50 ;  /* 0x000000326f657220 */ /* 0x000fe20000410000 */
[----:B------:R-:W-:-:S02]  /*40e0*/  SHF.L.U32 R89, R89, 0x10, RZ ;  /* 0x0000001059597819 */ /* 0x000fc400000006ff */
[----:B0-----:R-:W-:Y:S01]  /*40f0*/  SHF.L.U32 R49, R83, 0x10, RZ ;  /* 0x0000001053317819 */ /* 0x001fe200000006ff */
[----:B------:R-:W-:Y:S01]  /*4100*/  FMUL.FTZ R103, R113, R82 ;  /* 0x0000005271677220 */ /* 0x000fe20000410000 */
[--C-:B----4-:R-:W-:Y:S01]  /*4110*/  SHF.R.U64 R51, R54, 0x10, R55.reuse ;  /* 0x0000001036337819 */ /* 0x110fe20000001237 */
[----:B------:R-:W-:Y:S01]  /*4120*/  FMUL.FTZ R104, R112, R89 ;  /* 0x0000005970687220 */ /* 0x000fe20000410000 */
[----:B-1----:R-:W-:Y:S01]  /*4130*/  SHF.R.U32.HI R53, RZ, 0x10, R55 ;  /* 0x00000010ff357819 */ /* 0x002fe20000011637 */
[----:B------:R-:W-:Y:S01]  /*4140*/  FMUL.FTZ R102, R110, R49 ;  /* 0x000000316e667220 */ /* 0x000fe20000410000 */
[----:B------:R-:W-:Y:S02]  /*4150*/  SHF.L.U32 R54, R54, 0x10, RZ ;  /* 0x0000001036367819 */ /* 0x000fe400000006ff */
[----:B------:R-:W-:Y:S02]  /*4160*/  SHF.L.U32 R48, R55, 0x10, RZ ;  /* 0x0000001037307819 */ /* 0x000fe400000006ff */
[----:B------:R-:W-:Y:S01]  /*4170*/  SHF.L.U32 R51, R51, 0x10, RZ ;  /* 0x0000001033337819 */ /* 0x000fe200000006ff */
[----:B------:R-:W-:Y:S01]  /*4180*/  FMUL.FTZ R83, R87, R54 ;  /* 0x0000003657537220 */ /* 0x000fe20000410000 */
[----:B------:R-:W-:Y:S01]  /*4190*/  SHF.L.U32 R53, R53, 0x10, RZ ;  /* 0x0000001035357819 */ /* 0x000fe200000006ff */
[----:B------:R-:W-:-:S02]  /*41a0*/  FMUL.FTZ R81, R85, R48 ;  /* 0x0000003055517220 */ /* 0x000fc40000410000 */
[----:B------:R-:W-:Y:S02]  /*41b0*/  FMUL.FTZ R80, R88, R51 ;  /* 0x0000003358507220 */ /* 0x000fe40000410000 */
[----:B------:R-:W-:-:S07]  /*41c0*/  FMUL.FTZ R82, R86, R53 ;  /* 0x0000003556527220 */ /* 0x000fce0000410000 */
.L_x_1468:
        /* <DEDUP_REMOVED lines=52> */
.L_x_1461:
        /* <DEDUP_REMOVED lines=20> */
.L_x_1471:
        /* <DEDUP_REMOVED lines=11> */
.L_x_6697:


//--------------------- .text._ZN10layer_norm13ln_bwd_kernelINS_13Kernel_traitsIf13__nv_bfloat16S2_S2_fjLj1536ELj1ELj1ELj4ELj8ENS_18Kernel_traits_baseILj1536EfS2_S2_S2_fjLj128EEEEELb0ELb1ELb1ELb0EEEvNS_9BwdParamsE --------------------------
	.section	.text._ZN10layer_norm13ln_bwd_kernelINS_13Kernel_traitsIf13__nv_bfloat16S2_S2_fjLj1536ELj1ELj1ELj4ELj8ENS_18Kernel_traits_baseILj1536EfS2_S2_S2_fjLj128EEEEELb0ELb1ELb1ELb0EEEvNS_9BwdParamsE,"ax",@progbits
	.align	128
        .global         _ZN10layer_norm13ln_bwd_kernelINS_13Kernel_traitsIf13__nv_bfloat16S2_S2_fjLj1536ELj1ELj1ELj4ELj8ENS_18Kernel_traits_baseILj1536EfS2_S2_S2_fjLj128EEEEELb0ELb1ELb1ELb0EEEvNS_9BwdParamsE
        .type           _ZN10layer_norm13ln_bwd_kernelINS_13Kernel_traitsIf13__nv_bfloat16S2_S2_fjLj1536ELj1ELj1ELj4ELj8ENS_18Kernel_traits_baseILj1536EfS2_S2_S2_fjLj128EEEEELb0ELb1ELb1ELb0EEEvNS_9BwdParamsE,@function
        .size           _ZN10layer_norm13ln_bwd_kernelINS_13Kernel_traitsIf13__nv_bfloat16S2_S2_fjLj1536ELj1ELj1ELj4ELj8ENS_18Kernel_traits_baseILj1536EfS2_S2_S2_fjLj128EEEEELb0ELb1ELb1ELb0EEEvNS_9BwdParamsE,(.L_x_6698 - _ZN10layer_norm13ln_bwd_kernelINS_13Kernel_traitsIf13__nv_bfloat16S2_S2_fjLj1536ELj1ELj1ELj4ELj8ENS_18Kernel_traits_baseILj1536EfS2_S2_S2_fjLj128EEEEELb0ELb1ELb1ELb0EEEvNS_9BwdParamsE)
        .other          _ZN10layer_norm13ln_bwd_kernelINS_13Kernel_traitsIf13__nv_bfloat16S2_S2_fjLj1536ELj1ELj1ELj4ELj8ENS_18Kernel_traits_baseILj1536EfS2_S2_S2_fjLj128EEEEELb0ELb1ELb1ELb0EEEvNS_9BwdParamsE,@"STO_CUDA_ENTRY STV_DEFAULT"
_ZN10layer_norm13ln_bwd_kernelINS_13Kernel_traitsIf13__nv_bfloat16S2_S2_fjLj1536ELj1ELj1ELj4ELj8ENS_18Kernel_traits_baseILj1536EfS2_S2_S2_fjLj128EEEEELb0ELb1ELb1ELb0EEEvNS_9BwdParamsE:
.text._ZN10layer_norm13ln_bwd_kernelINS_13Kernel_traitsIf13__nv_bfloat16S2_S2_fjLj1536ELj1ELj1ELj4ELj8ENS_18Kernel_traits_baseILj1536EfS2_S2_S2_fjLj128EEEEELb0ELb1ELb1ELb0EEEvNS_9BwdParamsE:
        /* <DEDUP_REMOVED lines=21> */
[----:B--2---:R1:W5:Y:S02]  /*0150*/  @P2 LDG.E.128 R72, desc[UR16][R6.64] ;  /* 0x0000001006482981 */ /* 0x004364000c1e1d00 */
[----:B------:R-:W2:Y:S01]  /*0160*/  @P0 LDC.64 R2, c[0x0][0x3d0] ;  /* 0x0000f400ff020b82 */ /* 0x000ea20000000a00 */
[C---:B---3--:R-:W-:Y:S01]  /*0170*/  @P2 IMAD.WIDE.U32 R8, R15.reuse, 0x10, R8 ;  /* 0x000000100f082825 */ /* 0x048fe200078e0008 */
[----:B------:R-:W-:-:S04]  /*0180*/  @P2 IADD3 R15, PT, PT, R15, 0x80, RZ ;  /* 0x000000800f0f2810 */ /* 0x000fc80007ffe0ff */
[----:B------:R1:W5:Y:S02]  /*0190*/  @P2 LDG.E.128 R68, desc[UR16][R8.64] ;  /* 0x0000001008442981 */ /* 0x000364000c1e1d00 */
[----:B------:R-:W3:Y:S01]  /*01a0*/  @P0 LDC.64 R4, c[0x0][0x3e8] ;  /* 0x0000fa00ff040b82 */ /* 0x000ee20000000a00 */
[----:B----4-:R-:W-:-:S05]  /*01b0*/  @P3 IMAD.WIDE.U32 R10, R15, 0x10, R10 ;  /* 0x000000100f0a3825 */ /* 0x010fca00078e000a */
[----:B------:R1:W5:Y:S01]  /*01c0*/  @P3 LDG.E.128 R64, desc[UR16][R10.64] ;  /* 0x000000100a403981 */ /* 0x000362000c1e1d00 */
[----:B0-----:R-:W-:-:S05]  /*01d0*/  @P3 IMAD.WIDE.U32 R12, R15, 0x10, R12 ;  /* 0x000000100f0c3825 */ /* 0x001fca00078e000c */
[----:B------:R1:W5:Y:S01]  /*01e0*/  @P3 LDG.E.128 R60, desc[UR16][R12.64] ;  /* 0x000000100c3c3981 */ /* 0x000362000c1e1d00 */
[----:B--2---:R-:W-:-:S05]  /*01f0*/  @P0 IMAD.WIDE.U32 R2, R107, 0x10, R2 ;  /* 0x000000106b020825 */ /* 0x004fca00078e0002 */
[----:B------:R1:W5:Y:S01]  /*0200*/  @P0 LDG.E.128 R56, desc[UR16][R2.64] ;  /* 0x0000001002380981 */ /* 0x000362000c1e1d00 */
[----:B---3--:R-:W-:-:S05]  /*0210*/  @P0 IMAD.WIDE.U32 R4, R107, 0x10, R4 ;  /* 0x000000106b040825 */ /* 0x008fca00078e0004 */
[----:B------:R1:W5:Y:S01]  /*0220*/  @P0 LDG.E.128 R52, desc[UR16][R4.64] ;  /* 0x0000001004340981 */ /* 0x000362000c1e1d00 */
        /* <DEDUP_REMOVED lines=49> */
.L_x_1517:
        /* <DEDUP_REMOVED lines=54> */
[----:B------:R-:W-:Y:S01]  /*08a0*/  IADD3 R115, PT, PT, R115, 0x80, RZ ;  /* 0x0000008073737810 */ /* 0x000fe20007ffe0ff */
        /* <DEDUP_REMOVED lines=10> */
[----:B------:R-:W-:Y:S01]  /*0950*/  SHF.R.U32.HI R91, RZ, 0x10, R77 ;  /* 0x00000010ff5b7819 */ /* 0x000fe2000001164d */
[C---:B------:R-:W-:Y:S01]  /*0960*/  FADD.FTZ R79, -R114.reuse, R79 ;  /* 0x0000004f724f7221 */ /* 0x040fe20000010100 */
[----:B------:R-:W-:Y:S01]  /*0970*/  SHF.L.U32 R83, R77, 0x10, RZ ;  /* 0x000000104d537819 */ /* 0x000fe200000006ff */
[----:B------:R-:W-:Y:S01]  /*0980*/  FADD.FTZ R3, -R114, R3 ;  /* 0x0000000372037221 */ /* 0x000fe20000010100 */
[----:B------:R-:W-:Y:S02]  /*0990*/  SHF.L.U32 R77, R82, 0x10, RZ ;  /* 0x00000010524d7819 */ /* 0x000fe400000006ff */
[----:B------:R-:W-:-:S02]  /*09a0*/  SHF.L.U32 R76, R89, 0x10, RZ ;  /* 0x00000010594c7819 */ /* 0x000fc400000006ff */
[----:B------:R-:W-:Y:S01]  /*09b0*/  SHF.L.U32 R78, R88, 0x10, RZ ;  /* 0x00000010584e7819 */ /* 0x000fe200000006ff */
[----:B------:R-:W-:Y:S01]  /*09c0*/  FMUL.FTZ R88, R79, UR31 ;  /* 0x0000001f4f587c20 */ /* 0x000fe20008410000 */
[----:B------:R-:W-:Y:S01]  /*09d0*/  SHF.L.U32 R91, R91, 0x10, RZ ;  /* 0x000000105b5b7819 */ /* 0x000fe200000006ff */
[----:B------:R-:W-:Y:S01]  /*09e0*/  FMUL.FTZ R3, R3, UR31 ;  /* 0x0000001f03037c20 */ /* 0x000fe20008410000 */
[-C--:B-----5:R-:W-:Y:S01]  /*09f0*/  FMUL.FTZ R90, R56, R77.reuse ;  /* 0x0000004d385a7220 */ /* 0x0a0fe20000410000 */
[----:B------:R-:W-:Y:S01]  /*0a00*/  FADD.FTZ R37, R37, R76 ;  /* 0x0000004c25257221 */ /* 0x000fe20000010000 */
[-C--:B------:R-:W-:Y:S01]  /*0a10*/  FFMA.FTZ R49, R88, R76.reuse, R49 ;  /* 0x0000004c58317223 */ /* 0x080fe20000010031 */
[----:B------:R-:W-:Y:S01]  /*0a20*/  FMUL.FTZ R89, R57, R76 ;  /* 0x0000004c39597220 */ /* 0x000fe20000410000 */
[----:B0-----:R-:W-:Y:S01]  /*0a30*/  SHF.L.U32 R81, R87, 0x10, RZ ;  /* 0x0000001057517819 */ /* 0x001fe200000006ff */
[----:B------:R-:W-:Y:S01]  /*0a40*/  FADD.FTZ R36, R36, R77 ;  /* 0x0000004d24247221 */ /* 0x000fe20000010000 */
[C---:B------:R-:W-:Y:S01]  /*0a50*/  FFMA.FTZ R48, R3.reuse, R77, R48 ;  /* 0x0000004d03307223 */ /* 0x040fe20000010030 */
[C---:B------:R-:W-:Y:S01]  /*0a60*/  FADD.FTZ R91, -R114.reuse, R91 ;  /* 0x0000005b725b7221 */ /* 0x040fe20000010100 */
[----:B------:R-:W-:Y:S01]  /*0a70*/  FADD.FTZ R76, RZ, R90 ;  /* 0x0000005aff4c7221 */ /* 0x000fe20000010000 */
[----:B------:R-:W-:Y:S01]  /*0a80*/  FADD.FTZ R83, -R114, R83 ;  /* 0x0000005372537221 */ /* 0x000fe20000010100 */
        /* <DEDUP_REMOVED lines=15> */
.L_x_1476:
[----:B------:R-:W-:Y:S05]  /*0b80*/  BSYNC.RECONVERGENT B1 ;  /* 0x0000000000017941 */ /* 0x000fea0003800200 */
.L_x_1475:
        /* <DEDUP_REMOVED lines=15> */
[----:B--2---:R-:W-:Y:S02]  /*0c80*/  MOV R93, R80 ;  /* 0x00000050005d7202 */ /* 0x004fe40000000f00 */
[--C-:B------:R-:W-:Y:S02]  /*0c90*/  SHF.R.U64 R103, R80, 0x10, R81.reuse ;  /* 0x0000001050677819 */ /* 0x100fe40000001251 */
[----:B------:R-:W-:Y:S02]  /*0ca0*/  SHF.R.U32.HI R102, RZ, 0x10, R81 ;  /* 0x00000010ff667819 */ /* 0x000fe40000011651 */
[----:B---3--:R-:W-:-:S02]  /*0cb0*/  SHF.R.U64 R80, R76, 0x10, R77 ;  /* 0x000000104c507819 */ /* 0x008fc4000000124d */
[----:B------:R-:W-:Y:S02]  /*0cc0*/  SHF.L.U32 R105, R76, 0x10, RZ ;  /* 0x000000104c697819 */ /* 0x000fe400000006ff */
[----:B------:R-:W-:Y:S02]  /*0cd0*/  SHF.L.U32 R76, R103, 0x10, RZ ;  /* 0x00000010674c7819 */ /* 0x000fe400000006ff */
[----:B------:R-:W-:Y:S02]  /*0ce0*/  SHF.L.U32 R103, R80, 0x10, RZ ;  /* 0x0000001050677819 */ /* 0x000fe400000006ff */
[----:B------:R-:W-:Y:S02]  /*0cf0*/  MOV R95, R81 ;  /* 0x00000051005f7202 */ /* 0x000fe40000000f00 */
[----:B------:R-:W-:Y:S02]  /*0d00*/  SHF.R.U32.HI R81, RZ, 0x10, R77 ;  /* 0x00000010ff517819 */ /* 0x000fe4000001164d */
[----:B------:R-:W-:-:S02]  /*0d10*/  SHF.L.U32 R117, R77, 0x10, RZ ;  /* 0x000000104d757819 */ /* 0x000fc400000006ff */
[----:B0-----:R-:W-:Y:S01]  /*0d20*/  SHF.L.U32 R78, R102, 0x10, RZ ;  /* 0x00000010664e7819 */ /* 0x001fe200000006ff */
[C---:B------:R-:W-:Y:S01]  /*0d30*/  FADD.FTZ R102, -R114.reuse, R103 ;  /* 0x0000006772667221 */ /* 0x040fe20000010100 */
[----:B------:R-:W-:Y:S01]  /*0d40*/  SHF.L.U32 R77, R93, 0x10, RZ ;  /* 0x000000105d4d7819 */ /* 0x000fe200000006ff */
[C---:B------:R-:W-:Y:S01]  /*0d50*/  FADD.FTZ R93, -R114.reuse, R105 ;  /* 0x00000069725d7221 */ /* 0x040fe20000010100 */
[----:B------:R-:W-:Y:S01]  /*0d60*/  SHF.L.U32 R79, R95, 0x10, RZ ;  /* 0x000000105f4f7819 */ /* 0x000fe200000006ff */
[----:B------:R-:W-:Y:S01]  /*0d70*/  FADD.FTZ R95, -R114, R117 ;  /* 0x00000075725f7221 */ /* 0x000fe20000010100 */
[----:B------:R-:W-:Y:S01]  /*0d80*/  SHF.L.U32 R81, R81, 0x10, RZ ;  /* 0x0000001051517819 */ /* 0x000fe200000006ff */
[----:B------:R-:W-:Y:S01]  /*0d90*/  FMUL.FTZ R102, R102, UR31 ;  /* 0x0000001f66667c20 */ /* 0x000fe20008410000 */
[----:B------:R-:W-:Y:S01]  /*0da0*/  FMUL.FTZ R93, R93, UR31 ;  /* 0x0000001f5d5d7c20 */ /* 0x000fe20008410000 */
[-C--:B-----5:R-:W-:Y:S01]  /*0db0*/  FMUL.FTZ R104, R72, R77.reuse ;  /* 0x0000004d48687220 */ /* 0x0a0fe20000410000 */
[----:B------:R-:W-:Y:S01]  /*0dc0*/  FMUL.FTZ R95, R95, UR31 ;  /* 0x0000001f5f5f7c20 */ /* 0x000fe20008410000 */
[----:B------:R-:W-:Y:S01]  /*0dd0*/  FADD.FTZ R33, R33, R76 ;  /* 0x0000004c21217221 */ /* 0x000fe20000010000 */
[-C--:B------:R-:W-:Y:S01]  /*0de0*/  FFMA.FTZ R45, R102, R76.reuse, R45 ;  /* 0x0000004c662d7223 */ /* 0x080fe2000001002d */
[----:B------:R-:W-:Y:S01]  /*0df0*/  FMUL.FTZ R103, R73, R76 ;  /* 0x0000004c49677220 */ /* 0x000fe20000410000 */
[----:B------:R-:W-:Y:S01]  /*0e00*/  FADD.FTZ R32, R32, R77 ;  /* 0x0000004d20207221 */ /* 0x000fe20000010000 */
[----:B------:R-:W-:Y:S01]  /*0e10*/  FFMA.FTZ R44, R93, R77, R44 ;  /* 0x0000004d5d2c7223 */ /* 0x000fe2000001002c */
        /* <DEDUP_REMOVED lines=13> */
[----:B------:R-:W-:-:S03]  /*0ef0*/  FFMA.FTZ R77, R95, R106, R76 ;  /* 0x0000006a5f4d7223 */ /* 0x000fc6000001004c */
[----:B------:R-:W-:Y:S01]  /*0f00*/  FADD.FTZ R83, R78, R105 ;  /* 0x000000694e537221 */ /* 0x000fe20000010000 */
[----:B------:R-:W-:-:S07]  /*0f10*/  FFMA.FTZ R82, R108, R105, R77 ;  /* 0x000000696c527223 */ /* 0x000fce000001004d */
.L_x_1478:
[----:B------:R-:W-:Y:S05]  /*0f20*/  BSYNC.RECONVERGENT B1 ;  /* 0x0000000000017941 */ /* 0x000fea0003800200 */
.L_x_1477:
        /* <DEDUP_REMOVED lines=17> */
[----:B---3--:R-:W-:Y:S01]  /*1040*/  MOV R10, R14 ;  /* 0x0000000e000a7202 */ /* 0x008fe20000000f00 */
[----:B0-----:R-:W-:Y:S01]  /*1050*/  FADD.FTZ R12, -R114, R11 ;  /* 0x0000000b720c7221 */ /* 0x001fe20000010100 */
[----:B------:R-:W-:Y:S01]  /*1060*/  SHF.R.U64 R78, R14, 0x10, R15 ;  /* 0x000000100e4e7819 */ /* 0x000fe2000000120f */
[----:B------:R-:W-:Y:S01]  /*1070*/  FADD.FTZ R9, -R114, R9 ;  /* 0x0000000972097221 */ /* 0x000fe20000010100 */
[----:B------:R-:W-:Y:S01]  /*1080*/  SHF.L.U32 R11, R10, 0x10, RZ ;  /* 0x000000100a0b7819 */ /* 0x000fe200000006ff */
[----:B------:R-:W-:Y:S01]  /*1090*/  FADD.FTZ R13, -R114, R77 ;  /* 0x0000004d720d7221 */ /* 0x000fe20000010100 */
[----:B------:R-:W-:Y:S01]  /*10a0*/  MOV R76, R15 ;  /* 0x0000000f004c7202 */ /* 0x000fe20000000f00 */
[----:B------:R-:W-:Y:S01]  /*10b0*/  FMUL.FTZ R9, R9, UR31 ;  /* 0x0000001f09097c20 */ /* 0x000fe20008410000 */
[----:B------:R-:W-:Y:S01]  /*10c0*/  SHF.L.U32 R14, R78, 0x10, RZ ;  /* 0x000000104e0e7819 */ /* 0x000fe200000006ff */
[----:B------:R-:W-:Y:S01]  /*10d0*/  FMUL.FTZ R10, R12, UR31 ;  /* 0x0000001f0c0a7c20 */ /* 0x000fe20008410000 */
[-C--:B-----5:R-:W-:Y:S01]  /*10e0*/  FMUL.FTZ R12, R64, R11.reuse ;  /* 0x0000000b400c7220 */ /* 0x0a0fe20000410000 */
[----:B------:R-:W-:Y:S01]  /*10f0*/  SHF.L.U32 R77, R76, 0x10, RZ ;  /* 0x000000104c4d7819 */ /* 0x000fe200000006ff */
[----:B------:R-:W-:Y:S01]  /*1100*/  FADD.FTZ R28, R28, R11 ;  /* 0x0000000b1c1c7221 */ /* 0x000fe20000010000 */
[----:B------:R-:W-:Y:S01]  /*1110*/  FFMA.FTZ R40, R9, R11, R40 ;  /* 0x0000000b09287223 */ /* 0x000fe20000010028 */
[----:B------:R-:W-:Y:S01]  /*1120*/  FMUL.FTZ R13, R13, UR31 ;  /* 0x0000001f0d0d7c20 */ /* 0x000fe20008410000 */
[----:B------:R-:W-:Y:S01]  /*1130*/  SHF.L.U32 R79, R79, 0x10, RZ ;  /* 0x000000104f4f7819 */ /* 0x000fe200000006ff */
[----:B------:R-:W-:Y:S01]  /*1140*/  FMUL.FTZ R11, R65, R14 ;  /* 0x0000000e410b7220 */ /* 0x000fe20000410000 */
[----:B------:R-:W-:Y:S01]  /*1150*/  SHF.R.U32.HI R80, RZ, 0x10, R15 ;  /* 0x00000010ff507819 */ /* 0x000fe2000001160f */
[----:B------:R-:W-:Y:S01]  /*1160*/  FADD.FTZ R76, R83, R12 ;  /* 0x0000000c534c7221 */ /* 0x000fe20000010000 */
[----:B------:R-:W-:Y:S01]  /*1170*/  FFMA.FTZ R15, R9, R12, R82 ;  /* 0x0000000c090f7223 */ /* 0x000fe20000010052 */
[----:B------:R-:W-:Y:S01]  /*1180*/  FADD.FTZ R29, R29, R14 ;  /* 0x0000000e1d1d7221 */ /* 0x000fe20000010000 */
[----:B------:R-:W-:Y:S01]  /*1190*/  FFMA.FTZ R41, R10, R14, R41 ;  /* 0x0000000e0a297223 */ /* 0x000fe20000010029 */
[----:B------:R-:W-:Y:S01]  /*11a0*/  FADD.FTZ R30, R30, R77 ;  /* 0x0000004d1e1e7221 */ /* 0x000fe20000010000 */
[-C--:B------:R-:W-:Y:S01]  /*11b0*/  FFMA.FTZ R42, R13, R77.reuse, R42 ;  /* 0x0000004d0d2a7223 */ /* 0x080fe2000001002a */
[----:B------:R-:W-:Y:S01]  /*11c0*/  FMUL.FTZ R14, R66, R77 ;  /* 0x0000004d420e7220 */ /* 0x000fe20000410000 */
[----:B------:R-:W-:Y:S01]  /*11d0*/  SHF.L.U32 R80, R80, 0x10, RZ ;  /* 0x0000001050507819 */ /* 0x000fe200000006ff */
[----:B------:R-:W-:Y:S01]  /*11e0*/  FADD.FTZ R77, R76, R11 ;  /* 0x0000000b4c4d7221 */ /* 0x000fe20000010000 */
[----:B------:R-:W-:Y:S01]  /*11f0*/  FADD.FTZ R79, -R114, R79 ;  /* 0x0000004f724f7221 */ /* 0x000fe20000010100 */
        /* <DEDUP_REMOVED lines=10> */
.L_x_1474:
        /* <DEDUP_REMOVED lines=23> */
.L_x_1479:
[----:B------:R-:W-:Y:S05]  /*1410*/  BSYNC.RECONVERGENT B0 ;  /* 0x0000000000007941 */ /* 0x000fea0003800200 */
.L_x_1473:
        /* <DEDUP_REMOVED lines=32> */
.L_x_1481:
[----:B------:R-:W-:Y:S05]  /*1620*/  BSYNC.RECONVERGENT B0 ;  /* 0x0000000000007941 */ /* 0x000fea0003800200 */
.L_x_1480:
        /* <DEDUP_REMOVED lines=46> */
.L_x_1484:
[----:B------:R-:W-:Y:S05]  /*1910*/  BRA.U UP0, `(.L_x_1485) ;  /* 0x00000005009c7547 */ /* 0x000fea000b800000 */
        /* <DEDUP_REMOVED lines=11> */
[----:B-----5:R-:W-:Y:S01]  /*19d0*/  FMUL.FTZ R78, R52, R77 ;  /* 0x0000004d344e7220 */ /* 0x020fe20000410000 */
[----:B------:R-:W-:-:S04]  /*19e0*/  FFMA.FTZ R24, R77, R76, R24 ;  /* 0x0000004c4d187223 */ /* 0x000fc80000010018 */
[----:B------:R-:W-:-:S04]  /*19f0*/  F2FP.BF16.F32.PACK_AB R78, RZ, R78 ;  /* 0x0000004eff4e723e */ /* 0x000fc800000010ff */
[----:B------:R-:W-:-:S07]  /*1a00*/  PRMT R85, R78, 0x7610, R85 ;  /* 0x000076104e557816 */ /* 0x000fce0000000055 */
.L_x_1487:
        /* <DEDUP_REMOVED lines=12> */
.L_x_1488:
        /* <DEDUP_REMOVED lines=12> */
.L_x_1489:
        /* <DEDUP_REMOVED lines=11> */
[----:B------:R-:W-:Y:S01]  /*1c40*/  PRMT R7, R77, 0x7610, R7 ;  /* 0x000076104d077816 */ /* 0x000fe20000000007 */
[----:B------:R-:W-:Y:S06]  /*1c50*/  BRA `(.L_x_1490) ;  /* 0x0000000800647947 */ /* 0x000fec0003800000 */
.L_x_1486:
[----:B------:R-:W0:Y:S01]  /*1c60*/  @UP3 LDCU UR8, c[0x0][0x40c] ;  /* 0x00008180ff0837ac */ /* 0x000e220008000800 */
[--C-:B------:R-:W-:Y:S01]  /*1c70*/  FFMA.FTZ R5, R3, UR7, R82.reuse ;  /* 0x0000000703057c23 */ /* 0x100fe20008010052 */
[--C-:B------:R-:W-:Y:S01]  /*1c80*/  FFMA.FTZ R2, R88, UR7, R82.reuse ;  /* 0x0000000758027c23 */ /* 0x100fe20008010052 */
[----:B------:R-:W-:Y:S01]  /*1c90*/  FFMA.FTZ R77, R87, UR7, R82 ;  /* 0x00000007574d7c23 */ /* 0x000fe20008010052 */
[----:B------:R-:W1:Y:S01]  /*1ca0*/  @UP3 LDCU UR9, c[0x0][0x40c] ;  /* 0x00008180ff0937ac */ /* 0x000e620008000800 */
[----:B------:R-:W-:Y:S01]  /*1cb0*/  FADD.FTZ R5, R90, -R5 ;  /* 0x800000055a057221 */ /* 0x000fe20000010000 */
[----:B------:R-:W-:Y:S01]  /*1cc0*/  ISETP.LT.AND P2, PT, RZ, UR30, PT ;  /* 0x0000001eff007c0c */ /* 0x000fe2000bf41270 */
[----:B------:R-:W-:Y:S01]  /*1cd0*/  FADD.FTZ R2, R89, -R2 ;  /* 0x8000000259027221 */ /* 0x000fe20000010000 */
[----:B------:R-:W2:Y:S01]  /*1ce0*/  @UP3 LDCU UR10, c[0x0][0x40c] ;  /* 0x00008180ff0a37ac */ /* 0x000ea20008000800 */
        /* <DEDUP_REMOVED lines=8> */
[----:B0-----:R-:W-:Y:S01]  /*1d70*/  @P1 FMUL.FTZ R5, R8, UR8 ;  /* 0x0000000808051c20 */ /* 0x001fe20008410000 */
[----:B------:R-:W-:Y:S01]  /*1d80*/  FSEL R79, R77, RZ, P2 ;  /* 0x000000ff4d4f7208 */ /* 0x000fe20001000000 */
[----:B------:R-:W-:Y:S01]  /*1d90*/  FMUL.FTZ R114, R114, UR31 ;  /* 0x0000001f72727c20 */ /* 0x000fe20008410000 */
[----:B-1----:R-:W-:Y:S01]  /*1da0*/  @P1 FMUL.FTZ R76, R78, UR9 ;  /* 0x000000094e4c1c20 */ /* 0x002fe20008410000 */
[----:B-----5:R-:W-:Y:S02]  /*1db0*/  @P1 FMUL.FTZ R2, R52, R5 ;  /* 0x0000000534021220 */ /* 0x020fe40000410000 */
[----:B--2---:R-:W-:-:S03]  /*1dc0*/  @P1 FMUL.FTZ R77, R79, UR10 ;  /* 0x0000000a4f4d1c20 */ /* 0x004fc60008410000 */
[----:B------:R-:W-:Y:S01]  /*1dd0*/  @P1 F2FP.BF16.F32.PACK_AB R83, RZ, R2 ;  /* 0x00000002ff53123e */ /* 0x000fe200000010ff */
[----:B------:R-:W-:Y:S01]  /*1de0*/  @P1 FMUL.FTZ R2, R53, R76 ;  /* 0x0000004c35021220 */ /* 0x000fe20000410000 */
[----:B------:R-:W-:Y:S02]  /*1df0*/  @P1 FMUL.FTZ R6, R54, R77 ;  /* 0x0000004d36061220 */ /* 0x000fe40000410000 */
[----:B------:R-:W-:Y:S02]  /*1e00*/  @P1 PRMT R85, R83, 0x7610, R85 ;  /* 0x0000761053551816 */ /* 0x000fe40000000055 */
[----:B------:R-:W-:Y:S02]  /*1e10*/  @P1 F2FP.BF16.F32.PACK_AB R83, RZ, R2 ;  /* 0x00000002ff53123e */ /* 0x000fe400000010ff */
[----:B------:R-:W-:Y:S02]  /*1e20*/  F2FP.BF16.F32.PACK_AB R2, RZ, R8 ;  /* 0x00000008ff02723e */ /* 0x000fe400000010ff */
[----:B------:R-:W-:-:S02]  /*1e30*/  @P1 F2FP.BF16.F32.PACK_AB R8, RZ, R6 ;  /* 0x00000006ff08123e */ /* 0x000fc400000010ff */
[----:B------:R-:W-:Y:S02]  /*1e40*/  F2FP.BF16.F32.PACK_AB R6, RZ, R78 ;  /* 0x0000004eff06723e */ /* 0x000fe400000010ff */
[----:B------:R-:W-:Y:S02]  /*1e50*/  @P1 PRMT R86, R83, 0x7610, R86 ;  /* 0x0000761053561816 */ /* 0x000fe40000000056 */
[----:B------:R-:W-:Y:S02]  /*1e60*/  FSEL R78, R114, RZ, P2 ;  /* 0x000000ff724e7208 */ /* 0x000fe40001000000 */
[----:B------:R-:W-:Y:S02]  /*1e70*/  @P1 PRMT R4, R8, 0x7610, R4 ;  /* 0x0000761008041816 */ /* 0x000fe40000000004 */
[----:B------:R-:W-:Y:S02]  /*1e80*/  @P1 SHF.L.U32 R83, R109, 0x10, RZ ;  /* 0x000000106d531819 */ /* 0x000fe400000006ff */
[----:B------:R-:W-:-:S02]  /*1e90*/  F2FP.BF16.F32.PACK_AB R8, RZ, R79 ;  /* 0x0000004fff08723e */ /* 0x000fc400000010ff */
[----:B------:R-:W-:Y:S01]  /*1ea0*/  @P1 SHF.L.U32 R114, R111, 0x10, RZ ;  /* 0x000000106f721819 */ /* 0x000fe200000006ff */
[----:B------:R-:W-:Y:S01]  /*1eb0*/  @P1 FFMA.FTZ R24, R83, R5, R24 ;  /* 0x0000000553181223 */ /* 0x000fe20000010018 */
[----:B------:R-:W-:Y:S02]  /*1ec0*/  @P1 SHF.L.U32 R79, R110, 0x10, RZ ;  /* 0x000000106e4f1819 */ /* 0x000fe400000006ff */
[----:B------:R-:W-:Y:S01]  /*1ed0*/  F2FP.BF16.F32.PACK_AB R113, RZ, R78 ;  /* 0x0000004eff71723e */ /* 0x000fe200000010ff */
[----:B------:R-:W-:Y:S01]  /*1ee0*/  @P1 FFMA.FTZ R25, R114, R76, R25 ;  /* 0x0000004c72191223 */ /* 0x000fe20000010019 */
[----:B------:R-:W-:Y:S01]  /*1ef0*/  PRMT R5, R8, 0x7610, R5 ;  /* 0x0000761008057816 */ /* 0x000fe20000000005 */
[----:B------:R-:W-:Y:S01]  /*1f00*/  @P1 FFMA.FTZ R26, R79, R77, R26 ;  /* 0x0000004d4f1a1223 */ /* 0x000fe2000001001a */
[----:B------:R-:W-:Y:S01]  /*1f10*/  PRMT R8, R113, 0x7610, R8 ;  /* 0x0000761071087816 */ /* 0x000fe20000000008 */
[----:B------:R-:W-:Y:S06]  /*1f20*/  BRA.U !UP3, `(.L_x_1490) ;  /* 0x000000050bb07547 */ /* 0x000fec000b800000 */
[----:B------:R-:W-:Y:S01]  /*1f30*/  FMUL.FTZ R76, R78, UR27 ;  /* 0x0000001b4e4c7c20 */ /* 0x000fe20008410000 */
[----:B------:R-:W-:-:S03]  /*1f40*/  SHF.L.U32 R78, R112, 0x10, RZ ;  /* 0x00000010704e7819 */ /* 0x000fc600000006ff */
[-C--:B------:R-:W-:Y:S02]  /*1f50*/  FMUL.FTZ R7, R55, R76.reuse ;  /* 0x0000004c37077220 */ /* 0x080fe40000410000 */
[----:B------:R-:W-:-:S03]  /*1f60*/  FFMA.FTZ R27, R78, R76, R27 ;  /* 0x0000004c4e1b7223 */ /* 0x000fc6000001001b */
[----:B------:R-:W-:Y:S01]  /*1f70*/  F2FP.BF16.F32.PACK_AB R7, RZ, R7 ;  /* 0x00000007ff07723e */ /* 0x000fe200000010ff */
[----:B------:R-:W-:Y:S06]  /*1f80*/  BRA `(.L_x_1490) ;  /* 0x0000000400987947 */ /* 0x000fec0003800000 */
.L_x_1485:
        /* <DEDUP_REMOVED lines=8> */
[----:B------:R-:W-:Y:S02]  /*2010*/  SHF.L.U32 R78, R78, 0x10, RZ ;  /* 0x000000104e4e7819 */ /* 0x000fe400000006ff */
[----:B------:R-:W-:Y:S01]  /*2020*/  SHF.L.U32 R79, R99, 0x10, RZ ;  /* 0x00000010634f7819 */ /* 0x000fe200000006ff */
[----:B------:R-:W2:Y:S04]  /*2030*/  @UP3 LDCU UR10, c[0x0][0x40c] ;  /* 0x00008180ff0a37ac */ /* 0x000ea80008000800 */
        /* <DEDUP_REMOVED lines=11> */
[----:B--2---:R-:W-:-:S02]  /*20f0*/  @P1 FMUL.FTZ R83, R79, UR10 ;  /* 0x0000000a4f531c20 */ /* 0x004fc40008410000 */
[----:B------:R-:W-:Y:S01]  /*2100*/  @P1 FMUL.FTZ R76, R52, R77 ;  /* 0x0000004d344c1220 */ /* 0x000fe20000410000 */
[----:B------:R-:W-:Y:S01]  /*2110*/  @P1 FMUL.FTZ R79, R53, R78 ;  /* 0x0000004e354f1220 */ /* 0x000fe20000410000 */
[----:B------:R-:W-:-:S03]  /*2120*/  @P1 FMUL.FTZ R113, R54, R83 ;  /* 0x0000005336711220 */ /* 0x000fc60000410000 */
[----:B------:R-:W-:Y:S02]  /*2130*/  @P1 F2FP.BF16.F32.PACK_AB R76, RZ, R76 ;  /* 0x0000004cff4c123e */ /* 0x000fe400000010ff */
[----:B------:R-:W-:Y:S02]  /*2140*/  @P1 F2FP.BF16.F32.PACK_AB R79, RZ, R79 ;  /* 0x0000004fff4f123e */ /* 0x000fe400000010ff */
[----:B------:R-:W-:Y:S02]  /*2150*/  @P1 F2FP.BF16.F32.PACK_AB R114, RZ, R113 ;  /* 0x00000071ff72123e */ /* 0x000fe400000010ff */
[----:B------:R-:W-:Y:S02]  /*2160*/  @P1 PRMT R85, R76, 0x7610, R85 ;  /* 0x000076104c551816 */ /* 0x000fe40000000055 */
[----:B------:R-:W-:Y:S02]  /*2170*/  @P1 PRMT R86, R79, 0x7610, R86 ;  /* 0x000076104f561816 */ /* 0x000fe40000000056 */
[----:B------:R-:W-:-:S02]  /*2180*/  @P1 SHF.L.U32 R79, R109, 0x10, RZ ;  /* 0x000000106d4f1819 */ /* 0x000fc400000006ff */
[----:B------:R-:W-:Y:S02]  /*2190*/  @P1 SHF.L.U32 R76, R111, 0x10, RZ ;  /* 0x000000106f4c1819 */ /* 0x000fe400000006ff */
[----:B------:R-:W-:Y:S01]  /*21a0*/  @P1 SHF.L.U32 R113, R110, 0x10, RZ ;  /* 0x000000106e711819 */ /* 0x000fe200000006ff */
[----:B------:R-:W-:Y:S01]  /*21b0*/  @P1 FFMA.FTZ R24, R79, R77, R24 ;  /* 0x0000004d4f181223 */ /* 0x000fe20000010018 */
[----:B------:R-:W-:Y:S01]  /*21c0*/  @P1 PRMT R4, R114, 0x7610, R4 ;  /* 0x0000761072041816 */ /* 0x000fe20000000004 */
[----:B------:R-:W-:Y:S02]  /*21d0*/  @P1 FFMA.FTZ R25, R76, R78, R25 ;  /* 0x0000004e4c191223 */ /* 0x000fe40000010019 */
[----:B------:R-:W-:Y:S01]  /*21e0*/  @P1 FFMA.FTZ R26, R113, R83, R26 ;  /* 0x00000053711a1223 */ /* 0x000fe2000001001a */
[----:B------:R-:W-:Y:S06]  /*21f0*/  BRA.U !UP3, `(.L_x_1490) ;  /* 0x000000010bfc7547 */ /* 0x000fec000b800000 */
[----:B------:R-:W-:Y:S01]  /*2200*/  SHF.R.U32.HI R7, RZ, 0x10, R99 ;  /* 0x00000010ff077819 */ /* 0x000fe20000011663 */
[----:B------:R-:W-:Y:S01]  /*2210*/  @P2 FFMA.FTZ R76, R94, UR7, R82 ;  /* 0x000000075e4c2c23 */ /* 0x000fe20008010052 */
[----:B------:R-:W-:Y:S02]  /*2220*/  SHF.L.U32 R78, R112, 0x10, RZ ;  /* 0x00000010704e7819 */ /* 0x000fe400000006ff */
[----:B------:R-:W-:Y:S01]  /*2230*/  SHF.L.U32 R7, R7, 0x10, RZ ;  /* 0x0000001007077819 */ /* 0x000fe200000006ff */
[----:B------:R-:W-:-:S04]  /*2240*/  @P2 FADD.FTZ R76, R91, -R76 ;  /* 0x8000004c5b4c2221 */ /* 0x000fc80000010000 */
[----:B------:R-:W-:-:S04]  /*2250*/  @P2 FFMA.FTZ R7, R76, UR31, R7 ;  /* 0x0000001f4c072c23 */ /* 0x000fc80008010007 */
[----:B------:R-:W-:-:S04]  /*2260*/  FMUL.FTZ R76, R7, UR27 ;  /* 0x0000001b074c7c20 */ /* 0x000fc80008410000 */
[-C--:B------:R-:W-:Y:S01]  /*2270*/  FMUL.FTZ R7, R55, R76.reuse ;  /* 0x0000004c37077220 */ /* 0x080fe20000410000 */
[----:B------:R-:W-:-:S04]  /*2280*/  FFMA.FTZ R27, R78, R76, R27 ;  /* 0x0000004c4e1b7223 */ /* 0x000fc8000001001b */
[----:B------:R-:W-:Y:S01]  /*2290*/  F2FP.BF16.F32.PACK_AB R7, RZ, R7 ;  /* 0x00000007ff07723e */ /* 0x000fe200000010ff */
[----:B------:R-:W-:Y:S06]  /*22a0*/  BRA `(.L_x_1490) ;  /* 0x0000000000d07947 */ /* 0x000fec0003800000 */
.L_x_1491:
[----:B------:R-:W-:Y:S01]  /*22b0*/  PLOP3.LUT P3, PT, PT, PT, UP2, 0x80, 0x8 ;  /* 0x000000000008781c */ /* 0x000fe20003f6f028 */
[----:B------:R-:W0:Y:S01]  /*22c0*/  @UP3 LDCU UR8, c[0x0][0x40c] ;  /* 0x00008180ff0837ac */ /* 0x000e220008000800 */
[----:B------:R-:W-:Y:S02]  /*22d0*/  ISETP.LT.AND P2, PT, RZ, UR30, PT ;  /* 0x0000001eff007c0c */ /* 0x000fe4000bf41270 */
[C---:B-----5:R-:W-:Y:S01]  /*22e0*/  SHF.R.U64 R6, R98.reuse, 0x10, R99 ;  /* 0x0000001062067819 */ /* 0x060fe20000001263 */
[----:B------:R-:W1:Y:S01]  /*22f0*/  @UP3 LDCU UR11, c[0x0][0x40c] ;  /* 0x00008180ff0b37ac */ /* 0x000e620008000800 */
[----:B------:R-:W-:Y:S02]  /*2300*/  SHF.L.U32 R2, R98, 0x10, RZ ;  /* 0x0000001062027819 */ /* 0x000fe400000006ff */
[----:B------:R-:W-:Y:S01]  /*2310*/  SHF.L.U32 R6, R6, 0x10, RZ ;  /* 0x0000001006067819 */ /* 0x000fe200000006ff */
[----:B------:R-:W2:Y:S01]  /*2320*/  @UP3 LDCU UR10, c[0x0][0x40c] ;  /* 0x00008180ff0a37ac */ /* 0x000ea20008000800 */
[----:B------:R-:W-:-:S03]  /*2330*/  @P1 SHF.L.U32 R116, R112, 0x10, RZ ;  /* 0x0000001070741819 */ /* 0x000fc600000006ff */
[--C-:B------:R-:W-:Y:S01]  /*2340*/  @P3 FFMA.FTZ R5, R3, UR7, R82.reuse ;  /* 0x0000000703053c23 */ /* 0x100fe20008010052 */
[----:B------:R-:W3:Y:S01]  /*2350*/  @UP3 LDCU UR9, c[0x0][0x40c] ;  /* 0x00008180ff0937ac */ /* 0x000ee20008000800 */
[--C-:B------:R-:W-:Y:S01]  /*2360*/  @P2 FFMA.FTZ R8, R88, UR7, R82.reuse ;  /* 0x0000000758082c23 */ /* 0x100fe20008010052 */
[--C-:B------:R-:W-:Y:S01]  /*2370*/  @P2 FFMA.FTZ R78, R94, UR7, R82.reuse ;  /* 0x000000075e4e2c23 */ /* 0x100fe20008010052 */
[----:B------:R-:W-:Y:S01]  /*2380*/  @P3 FADD.FTZ R5, R90, -R5 ;  /* 0x800000055a053221 */ /* 0x000fe20000010000 */
[----:B------:R-:W-:Y:S01]  /*2390*/  @P2 FFMA.FTZ R79, R87, UR7, R82 ;  /* 0x00000007574f2c23 */ /* 0x000fe20008010052 */
[----:B------:R-:W-:Y:S01]  /*23a0*/  @P2 FADD.FTZ R77, R89, -R8 ;  /* 0x80000008594d2221 */ /* 0x000fe20000010000 */
[----:B------:R-:W-:Y:S01]  /*23b0*/  SHF.R.U32.HI R8, RZ, 0x10, R99 ;  /* 0x00000010ff087819 */ /* 0x000fe20000011663 */
[----:B------:R-:W-:Y:S01]  /*23c0*/  @P3 FFMA.FTZ R2, R5, UR31, R2 ;  /* 0x0000001f05023c23 */ /* 0x000fe20008010002 */
[----:B------:R-:W-:Y:S01]  /*23d0*/  @P2 FADD.FTZ R76, R92, -R79 ;  /* 0x8000004f5c4c2221 */ /* 0x000fe20000010000 */
[----:B------:R-:W-:Y:S01]  /*23e0*/  @P2 FFMA.FTZ R6, R77, UR31, R6 ;  /* 0x0000001f4d062c23 */ /* 0x000fe20008010006 */
[----:B------:R-:W-:Y:S01]  /*23f0*/  SHF.L.U32 R8, R8, 0x10, RZ ;  /* 0x0000001008087819 */ /* 0x000fe200000006ff */
[----:B------:R-:W-:Y:S01]  /*2400*/  @P2 FADD.FTZ R77, R91, -R78 ;  /* 0x8000004e5b4d2221 */ /* 0x000fe20000010000 */
[----:B0-----:R-:W-:Y:S01]  /*2410*/  @P1 FMUL.FTZ R79, R2, UR8 ;  /* 0x00000008024f1c20 */ /* 0x001fe20008410000 */
[----:B------:R-:W-:-:S02]  /*2420*/  SHF.L.U32 R5, R99, 0x10, RZ ;  /* 0x0000001063057819 */ /* 0x000fc400000006ff */
[----:B------:R-:W-:Y:S01]  /*2430*/  @P2 FFMA.FTZ R8, R77, UR31, R8 ;  /* 0x0000001f4d082c23 */ /* 0x000fe20008010008 */
[----:B------:R-:W-:Y:S01]  /*2440*/  @P1 FMUL.FTZ R83, R52, R79 ;  /* 0x0000004f34531220 */ /* 0x000fe20000410000 */
[----:B------:R-:W-:Y:S01]  /*2450*/  F2FP.BF16.F32.PACK_AB R2, RZ, R2 ;  /* 0x00000002ff02723e */ /* 0x000fe200000010ff */
[----:B------:R-:W-:Y:S01]  /*2460*/  @P2 FFMA.FTZ R5, R76, UR31, R5 ;  /* 0x0000001f4c052c23 */ /* 0x000fe20008010005 */
[----:B-1----:R-:W-:Y:S01]  /*2470*/  @P1 FMUL.FTZ R78, R8, UR11 ;  /* 0x0000000b084e1c20 */ /* 0x002fe20008410000 */
[----:B---3--:R-:W-:Y:S01]  /*2480*/  @P1 FMUL.FTZ R76, R6, UR9 ;  /* 0x00000009064c1c20 */ /* 0x008fe20008410000 */
[----:B------:R-:W-:Y:S01]  /*2490*/  @P1 F2FP.BF16.F32.PACK_AB R115, RZ, R83 ;  /* 0x00000053ff73123e */ /* 0x000fe200000010ff */
[----:B--2---:R-:W-:Y:S01]  /*24a0*/  @P1 FMUL.FTZ R77, R5, UR10 ;  /* 0x0000000a054d1c20 */ /* 0x004fe20008410000 */
[----:B------:R-:W-:Y:S01]  /*24b0*/  @P1 FMUL.FTZ R83, R55, R78 ;  /* 0x0000004e37531220 */ /* 0x000fe20000410000 */
[----:B------:R-:W-:Y:S01]  /*24c0*/  @P1 FMUL.FTZ R113, R53, R76 ;  /* 0x0000004c35711220 */ /* 0x000fe20000410000 */
[----:B------:R-:W-:Y:S01]  /*24d0*/  @P1 PRMT R85, R115, 0x7610, R85 ;  /* 0x0000761073551816 */ /* 0x000fe20000000055 */
[----:B------:R-:W-:Y:S01]  /*24e0*/  @P1 FMUL.FTZ R114, R54, R77 ;  /* 0x0000004d36721220 */ /* 0x000fe20000410000 */
[----:B------:R-:W-:Y:S01]  /*24f0*/  F2FP.BF16.F32.PACK_AB R6, RZ, R6 ;  /* 0x00000006ff06723e */ /* 0x000fe200000010ff */
[----:B------:R-:W-:Y:S01]  /*2500*/  @P1 FFMA.FTZ R27, R116, R78, R27 ;  /* 0x0000004e741b1223 */ /* 0x000fe2000001001b */
[----:B------:R-:W-:-:S02]  /*2510*/  @P1 F2FP.BF16.F32.PACK_AB R83, RZ, R83 ;  /* 0x00000053ff53123e */ /* 0x000fc400000010ff */
[----:B------:R-:W-:Y:S02]  /*2520*/  @P1 F2FP.BF16.F32.PACK_AB R114, RZ, R114 ;  /* 0x00000072ff72123e */ /* 0x000fe400000010ff */
[----:B------:R-:W-:Y:S02]  /*2530*/  @P1 PRMT R7, R83, 0x7610, R7 ;  /* 0x0000761053071816 */ /* 0x000fe40000000007 */
[----:B------:R-:W-:Y:S02]  /*2540*/  @P1 SHF.L.U32 R83, R109, 0x10, RZ ;  /* 0x000000106d531819 */ /* 0x000fe400000006ff */
[----:B------:R-:W-:Y:S02]  /*2550*/  @P1 PRMT R4, R114, 0x7610, R4 ;  /* 0x0000761072041816 */ /* 0x000fe40000000004 */
[----:B------:R-:W-:Y:S01]  /*2560*/  @P1 SHF.L.U32 R114, R111, 0x10, RZ ;  /* 0x000000106f721819 */ /* 0x000fe200000006ff */
[----:B------:R-:W-:Y:S01]  /*2570*/  @P1 FFMA.FTZ R24, R83, R79, R24 ;  /* 0x0000004f53181223 */ /* 0x000fe20000010018 */
[----:B------:R-:W-:-:S02]  /*2580*/  @P1 SHF.L.U32 R79, R110, 0x10, RZ ;  /* 0x000000106e4f1819 */ /* 0x000fc400000006ff */
[----:B------:R-:W-:Y:S01]  /*2590*/  @P1 F2FP.BF16.F32.PACK_AB R113, RZ, R113 ;  /* 0x00000071ff71123e */ /* 0x000fe200000010ff */
[----:B------:R-:W-:Y:S01]  /*25a0*/  @P1 FFMA.FTZ R25, R114, R76, R25 ;  /* 0x0000004c72191223 */ /* 0x000fe20000010019 */
[----:B------:R-:W-:Y:S01]  /*25b0*/  F2FP.BF16.F32.PACK_AB R5, RZ, R5 ;  /* 0x00000005ff05723e */ /* 0x000fe200000010ff */
[----:B------:R-:W-:Y:S01]  /*25c0*/  @P1 FFMA.FTZ R26, R79, R77, R26 ;  /* 0x0000004d4f1a1223 */ /* 0x000fe2000001001a */
[----:B------:R-:W-:Y:S02]  /*25d0*/  @P1 PRMT R86, R113, 0x7610, R86 ;  /* 0x0000761071561816 */ /* 0x000fe40000000056 */
[----:B------:R-:W-:-:S07]  /*25e0*/  F2FP.BF16.F32.PACK_AB R8, RZ, R8 ;  /* 0x00000008ff08723e */ /* 0x000fce00000010ff */
.L_x_1490:
        /* <DEDUP_REMOVED lines=11> */
.L_x_1492:
        /* <DEDUP_REMOVED lines=9> */
.L_x_1493:
[----:B------:R-:W-:Y:S02]  /*2730*/  IADD3 R80, PT, PT, R80, 0x80, RZ ;  /* 0x0000008050507810 */ /* 0x000fe40007ffe0ff */
[----:B------:R-:W-:-:S07]  /*2740*/  IADD3 R81, PT, PT, R81, 0x80, RZ ;  /* 0x0000008051517810 */ /* 0x000fce0007ffe0ff */
.L_x_1483:
[----:B------:R-:W-:Y:S05]  /*2750*/  BSYNC.RECONVERGENT B0 ;  /* 0x0000000000007941 */ /* 0x000fea0003800200 */
.L_x_1482:
        /* <DEDUP_REMOVED lines=13> */
.L_x_1496:
[----:B------:R-:W-:Y:S05]  /*2830*/  BRA.U !UP0, `(.L_x_1497) ;  /* 0x00000005089c7547 */ /* 0x000fea000b800000 */
[----:B------:R-:W-:-:S04]  /*2840*/  UISETP.NE.U32.AND UP0, UPT, UR4, URZ, UPT ;  /* 0x000000ff0400728c */ /* 0x000fc8000bf05070 */
[----:B------:R-:W-:-:S09]  /*2850*/  UISETP.NE.AND.EX UP0, UPT, UR5, URZ, UPT, UP0 ;  /* 0x000000ff0500728c */ /* 0x000fd2000bf05300 */
[----:B------:R-:W-:Y:S05]  /*2860*/  BRA.U !UP0, `(.L_x_1498) ;  /* 0x0000000108d47547 */ /* 0x000fea000b800000 */
[----:B------:R-:W-:Y:S01]  /*2870*/  ISETP.LT.AND P3, PT, RZ, UR30, PT ;  /* 0x0000001eff007c0c */ /* 0x000fe2000bf61270 */
[----:B------:R-:W2:Y:S01]  /*2880*/  @UP3 LDCU UR8, c[0x0][0x40c] ;  /* 0x00008180ff0837ac */ /* 0x000ea20008000800 */
[C---:B-----5:R-:W-:Y:S02]  /*2890*/  SHF.L.U32 R2, R96.reuse, 0x10, RZ ;  /* 0x0000001060027819 */ /* 0x060fe400000006ff */
[--C-:B01----:R-:W-:Y:S01]  /*28a0*/  SHF.R.U64 R79, R96, 0x10, R97.reuse ;  /* 0x00000010604f7819 */ /* 0x103fe20000001261 */
[----:B------:R-:W0:Y:S01]  /*28b0*/  @UP3 LDCU UR10, c[0x0][0x40c] ;  /* 0x00008180ff0a37ac */ /* 0x000e220008000800 */
[----:B------:R-:W-:Y:S02]  /*28c0*/  SHF.L.U32 R8, R97, 0x10, RZ ;  /* 0x0000001061087819 */ /* 0x000fe400000006ff */
[----:B------:R-:W-:Y:S01]  /*28d0*/  SHF.L.U32 R79, R79, 0x10, RZ ;  /* 0x000000104f4f7819 */ /* 0x000fe200000006ff */
[----:B------:R-:W1:Y:S01]  /*28e0*/  @UP3 LDCU UR9, c[0x0][0x40c] ;  /* 0x00008180ff0937ac */ /* 0x000e620008000800 */
[----:B------:R-:W-:-:S03]  /*28f0*/  SHF.R.U32.HI R78, RZ, 0x10, R97 ;  /* 0x00000010ff4e7819 */ /* 0x000fc60000011661 */
[--C-:B------:R-:W-:Y:S01]  /*2900*/  @P3 FFMA.FTZ R5, R93, UR7, R82.reuse ;  /* 0x000000075d053c23 */ /* 0x100fe20008010052 */
[--C-:B------:R-:W-:Y:S01]  /*2910*/  @P3 FFMA.FTZ R77, R95, UR7, R82.reuse ;  /* 0x000000075f4d3c23 */ /* 0x100fe20008010052 */
[----:B------:R-:W-:Y:S01]  /*2920*/  @P3 FFMA.FTZ R6, R102, UR7, R82 ;  /* 0x0000000766063c23 */ /* 0x000fe20008010052 */
[----:B------:R-:W-:Y:S01]  /*2930*/  SHF.L.U32 R78, R78, 0x10, RZ ;  /* 0x000000104e4e7819 */ /* 0x000fe200000006ff */
[----:B------:R-:W-:Y:S01]  /*2940*/  @P3 FADD.FTZ R5, R104, -R5 ;  /* 0x8000000568053221 */ /* 0x000fe20000010000 */
[----:B------:R-:W-:Y:S01]  /*2950*/  @P3 FADD.FTZ R77, R106, -R77 ;  /* 0x8000004d6a4d3221 */ /* 0x000fe20000010000 */
[----:B------:R-:W-:Y:S02]  /*2960*/  @P3 FADD.FTZ R76, R103, -R6 ;  /* 0x80000006674c3221 */ /* 0x000fe40000010000 */
[----:B------:R-:W-:Y:S01]  /*2970*/  @P3 FFMA.FTZ R2, R5, UR31, R2 ;  /* 0x0000001f05023c23 */ /* 0x000fe20008010002 */
[----:B------:R-:W-:Y:S01]  /*2980*/  @P3 FFMA.FTZ R8, R77, UR31, R8 ;  /* 0x0000001f4d083c23 */ /* 0x000fe20008010008 */
[----:B------:R-:W-:-:S02]  /*2990*/  @P3 FFMA.FTZ R79, R76, UR31, R79 ;  /* 0x0000001f4c4f3c23 */ /* 0x000fc4000801004f */
[----:B--2---:R-:W-:Y:S01]  /*29a0*/  @P1 FMUL.FTZ R5, R2, UR8 ;  /* 0x0000000802051c20 */ /* 0x004fe20008410000 */
[----:B0-----:R-:W-:Y:S01]  /*29b0*/  @P1 FMUL.FTZ R77, R8, UR10 ;  /* 0x0000000a084d1c20 */ /* 0x001fe20008410000 */
[----:B-1----:R-:W-:Y:S01]  /*29c0*/  @P1 FMUL.FTZ R76, R79, UR9 ;  /* 0x000000094f4c1c20 */ /* 0x002fe20008410000 */
[----:B------:R-:W-:Y:S01]  /*29d0*/  F2FP.BF16.F32.PACK_AB R8, RZ, R8 ;  /* 0x00000008ff08723e */ /* 0x000fe200000010ff */
[----:B------:R-:W-:Y:S01]  /*29e0*/  @P1 FMUL.FTZ R6, R68, R5 ;  /* 0x0000000544061220 */ /* 0x000fe20000410000 */
[----:B------:R-:W-:Y:S01]  /*29f0*/  @P1 FMUL.FTZ R83, R70, R77 ;  /* 0x0000004d46531220 */ /* 0x000fe20000410000 */
[----:B------:R-:W-:-:S03]  /*2a00*/  F2FP.BF16.F32.PACK_AB R2, RZ, R2 ;  /* 0x00000002ff02723e */ /* 0x000fc600000010ff */
[----:B------:R-:W-:Y:S01]  /*2a10*/  @P1 F2FP.BF16.F32.PACK_AB R114, RZ, R6 ;  /* 0x00000006ff72123e */ /* 0x000fe200000010ff */
[----:B------:R-:W-:Y:S01]  /*2a20*/  @P3 FFMA.FTZ R6, R108, UR7, R82 ;  /* 0x000000076c063c23 */ /* 0x000fe20008010052 */
[----:B------:R-:W-:Y:S02]  /*2a30*/  @P1 F2FP.BF16.F32.PACK_AB R83, RZ, R83 ;  /* 0x00000053ff53123e */ /* 0x000fe400000010ff */
[----:B------:R-:W-:Y:S01]  /*2a40*/  @P1 PRMT R85, R114, 0x7610, R85 ;  /* 0x0000761072551816 */ /* 0x000fe20000000055 */
[----:B------:R-:W-:Y:S01]  /*2a50*/  @P3 FADD.FTZ R113, R105, -R6 ;  /* 0x8000000669713221 */ /* 0x000fe20000010000 */
[----:B------:R-:W-:Y:S01]  /*2a60*/  @P1 FMUL.FTZ R6, R69, R76 ;  /* 0x0000004c45061220 */ /* 0x000fe20000410000 */
[----:B------:R-:W-:Y:S02]  /*2a70*/  @P1 PRMT R4, R83, 0x7610, R4 ;  /* 0x0000761053041816 */ /* 0x000fe40000000004 */
[----:B------:R-:W-:Y:S01]  /*2a80*/  @P3 FFMA.FTZ R78, R113, UR31, R78 ;  /* 0x0000001f714e3c23 */ /* 0x000fe2000801004e */
[----:B------:R-:W-:-:S02]  /*2a90*/  @P1 SHF.L.U32 R114, R111, 0x10, RZ ;  /* 0x000000106f721819 */ /* 0x000fc400000006ff */
[----:B------:R-:W-:Y:S02]  /*2aa0*/  @P1 F2FP.BF16.F32.PACK_AB R113, RZ, R6 ;  /* 0x00000006ff71123e */ /* 0x000fe400000010ff */
[----:B------:R-:W-:Y:S01]  /*2ab0*/  F2FP.BF16.F32.PACK_AB R6, RZ, R79 ;  /* 0x0000004fff06723e */ /* 0x000fe200000010ff */
[----:B------:R-:W-:Y:S01]  /*2ac0*/  @P1 FFMA.FTZ R21, R114, R76, R21 ;  /* 0x0000004c72151223 */ /* 0x000fe20000010015 */
[----:B------:R-:W-:Y:S02]  /*2ad0*/  @P1 SHF.L.U32 R79, R109, 0x10, RZ ;  /* 0x000000106d4f1819 */ /* 0x000fe400000006ff */
[----:B------:R-:W-:Y:S02]  /*2ae0*/  @P1 PRMT R86, R113, 0x7610, R86 ;  /* 0x0000761071561816 */ /* 0x000fe40000000056 */
[----:B------:R-:W-:Y:S01]  /*2af0*/  @P1 SHF.L.U32 R83, R110, 0x10, RZ ;  /* 0x000000106e531819 */ /* 0x000fe200000006ff */
[----:B------:R-:W-:Y:S01]  /*2b00*/  @P1 FFMA.FTZ R20, R79, R5, R20 ;  /* 0x000000054f141223 */ /* 0x000fe20000010014 */
[----:B------:R-:W-:-:S02]  /*2b10*/  F2FP.BF16.F32.PACK_AB R113, RZ, R78 ;  /* 0x0000004eff71723e */ /* 0x000fc400000010ff */
        /* <DEDUP_REMOVED lines=10> */
.L_x_1498:
        /* <DEDUP_REMOVED lines=19> */
[----:B-1----:R-:W-:-:S02]  /*2cf0*/  @P1 FMUL.FTZ R83, R79, UR10 ;  /* 0x0000000a4f531c20 */ /* 0x002fc40008410000 */
        /* <DEDUP_REMOVED lines=27> */
.L_x_1497:
[----:B------:R-:W-:-:S04]  /*2eb0*/  UISETP.NE.U32.AND UP0, UPT, UR4, URZ, UPT ;  /* 0x000000ff0400728c */ /* 0x000fc8000bf05070 */
[----:B------:R-:W-:-:S09]  /*2ec0*/  UISETP.NE.AND.EX UP0, UPT, UR5, URZ, UPT, UP0 ;  /* 0x000000ff0500728c */ /* 0x000fd2000bf05300 */
[----:B------:R-:W-:Y:S05]  /*2ed0*/  BRA.U !UP0, `(.L_x_1500) ;  /* 0x0000000108d07547 */ /* 0x000fea000b800000 */
[--C-:B------:R-:W-:Y:S01]  /*2ee0*/  FFMA.FTZ R5, R93, UR7, R82.reuse ;  /* 0x000000075d057c23 */ /* 0x100fe20008010052 */
[----:B------:R-:W2:Y:S01]  /*2ef0*/  @UP3 LDCU UR8, c[0x0][0x40c] ;  /* 0x00008180ff0837ac */ /* 0x000ea20008000800 */
[--C-:B------:R-:W-:Y:S01]  /*2f00*/  FFMA.FTZ R6, R102, UR7, R82.reuse ;  /* 0x0000000766067c23 */ /* 0x100fe20008010052 */
[----:B------:R-:W-:Y:S01]  /*2f10*/  ISETP.LT.AND P3, PT, RZ, UR30, PT ;  /* 0x0000001eff007c0c */ /* 0x000fe2000bf61270 */
[----:B------:R-:W-:Y:S01]  /*2f20*/  FADD.FTZ R2, R104, -R5 ;  /* 0x8000000568027221 */ /* 0x000fe20000010000 */
[----:B------:R-:W3:Y:S01]  /*2f30*/  @UP3 LDCU UR10, c[0x0][0x40c] ;  /* 0x00008180ff0a37ac */ /* 0x000ee20008000800 */
[----:B------:R-:W-:Y:S01]  /*2f40*/  FFMA.FTZ R5, R95, UR7, R82 ;  /* 0x000000075f057c23 */ /* 0x000fe20008010052 */
[----:B------:R-:W-:Y:S01]  /*2f50*/  FADD.FTZ R6, R103, -R6 ;  /* 0x8000000667067221 */ /* 0x000fe20000010000 */
[----:B------:R-:W-:Y:S01]  /*2f60*/  FMUL.FTZ R2, R2, UR31 ;  /* 0x0000001f02027c20 */ /* 0x000fe20008410000 */
[----:B------:R-:W4:Y:S01]  /*2f70*/  @UP3 LDCU UR9, c[0x0][0x40c] ;  /* 0x00008180ff0937ac */ /* 0x000f220008000800 */
[----:B------:R-:W-:Y:S01]  /*2f80*/  FADD.FTZ R5, R106, -R5 ;  /* 0x800000056a057221 */ /* 0x000fe20000010000 */
[----:B------:R-:W-:-:S02]  /*2f90*/  FFMA.FTZ R114, R108, UR7, R82 ;  /* 0x000000076c727c23 */ /* 0x000fc40008010052 */
[----:B------:R-:W-:Y:S01]  /*2fa0*/  FSEL R8, R2, RZ, P3 ;  /* 0x000000ff02087208 */ /* 0x000fe20001800000 */
[----:B------:R-:W-:Y:S01]  /*2fb0*/  FMUL.FTZ R2, R6, UR31 ;  /* 0x0000001f06027c20 */ /* 0x000fe20008410000 */
[----:B------:R-:W-:Y:S01]  /*2fc0*/  FMUL.FTZ R6, R5, UR31 ;  /* 0x0000001f05067c20 */ /* 0x000fe20008410000 */
[----:B------:R-:W-:Y:S02]  /*2fd0*/  FADD.FTZ R114, R105, -R114 ;  /* 0x8000007269727221 */ /* 0x000fe40000010000 */
[----:B--2---:R-:W-:Y:S02]  /*2fe0*/  @P1 FMUL.FTZ R5, R8, UR8 ;  /* 0x0000000808051c20 */ /* 0x004fe40008410000 */
[----:B01----:R-:W-:Y:S02]  /*2ff0*/  FSEL R79, R6, RZ, P3 ;  /* 0x000000ff064f7208 */ /* 0x003fe40001800000 */
[----:B------:R-:W-:Y:S01]  /*3000*/  FSEL R78, R2, RZ, P3 ;  /* 0x000000ff024e7208 */ /* 0x000fe20001800000 */
[----:B-----5:R-:W-:-:S02]  /*3010*/  @P1 FMUL.FTZ R2, R68, R5 ;  /* 0x0000000544021220 */ /* 0x020fc40000410000 */
[----:B---3--:R-:W-:Y:S02]  /*3020*/  @P1 FMUL.FTZ R77, R79, UR10 ;  /* 0x0000000a4f4d1c20 */ /* 0x008fe40008410000 */
[----:B----4-:R-:W-:Y:S01]  /*3030*/  @P1 FMUL.FTZ R76, R78, UR9 ;  /* 0x000000094e4c1c20 */ /* 0x010fe20008410000 */
[----:B------:R-:W-:Y:S01]  /*3040*/  @P1 F2FP.BF16.F32.PACK_AB R83, RZ, R2 ;  /* 0x00000002ff53123e */ /* 0x000fe200000010ff */
[----:B------:R-:W-:Y:S02]  /*3050*/  @P1 FMUL.FTZ R6, R70, R77 ;  /* 0x0000004d46061220 */ /* 0x000fe40000410000 */
[----:B------:R-:W-:Y:S01]  /*3060*/  @P1 FMUL.FTZ R2, R69, R76 ;  /* 0x0000004c45021220 */ /* 0x000fe20000410000 */
[----:B------:R-:W-:Y:S02]  /*3070*/  @P1 PRMT R85, R83, 0x7610, R85 ;  /* 0x0000761053551816 */ /* 0x000fe40000000055 */
[----:B------:R-:W-:Y:S01]  /*3080*/  @P1 F2FP.BF16.F32.PACK_AB R113, RZ, R6 ;  /* 0x00000006ff71123e */ /* 0x000fe200000010ff */
[----:B------:R-:W-:Y:S01]  /*3090*/  FMUL.FTZ R6, R114, UR31 ;  /* 0x0000001f72067c20 */ /* 0x000fe20008410000 */
[----:B------:R-:W-:-:S02]  /*30a0*/  @P1 F2FP.BF16.F32.PACK_AB R83, RZ, R2 ;  /* 0x00000002ff53123e */ /* 0x000fc400000010ff */
[----:B------:R-:W-:Y:S02]  /*30b0*/  F2FP.BF16.F32.PACK_AB R2, RZ, R8 ;  /* 0x00000008ff02723e */ /* 0x000fe400000010ff */
[----:B------:R-:W-:Y:S02]  /*30c0*/  F2FP.BF16.F32.PACK_AB R8, RZ, R78 ;  /* 0x0000004eff08723e */ /* 0x000fe400000010ff */
[----:B------:R-:W-:Y:S02]  /*30d0*/  @P1 PRMT R86, R83, 0x7610, R86 ;  /* 0x0000761053561816 */ /* 0x000fe40000000056 */
[----:B------:R-:W-:Y:S02]  /*30e0*/  FSEL R78, R6, RZ, P3 ;  /* 0x000000ff064e7208 */ /* 0x000fe40001800000 */
[----:B------:R-:W-:Y:S02]  /*30f0*/  PRMT R6, R8, 0x7610, R6 ;  /* 0x0000761008067816 */ /* 0x000fe40000000006 */
[----:B------:R-:W-:-:S02]  /*3100*/  @P1 SHF.L.U32 R83, R109, 0x10, RZ ;  /* 0x000000106d531819 */ /* 0x000fc400000006ff */
[----:B------:R-:W-:Y:S02]  /*3110*/  F2FP.BF16.F32.PACK_AB R8, RZ, R79 ;  /* 0x0000004fff08723e */ /* 0x000fe400000010ff */
[----:B------:R-:W-:Y:S01]  /*3120*/  @P1 PRMT R4, R113, 0x7610, R4 ;  /* 0x0000761071041816 */ /* 0x000fe20000000004 */
[----:B------:R-:W-:Y:S01]  /*3130*/  @P1 FFMA.FTZ R20, R83, R5, R20 ;  /* 0x0000000553141223 */ /* 0x000fe20000010014 */
[----:B------:R-:W-:Y:S02]  /*3140*/  @P1 SHF.L.U32 R114, R111, 0x10, RZ ;  /* 0x000000106f721819 */ /* 0x000fe400000006ff */
        /* <DEDUP_REMOVED lines=13> */
.L_x_1500:
[----:B------:R-:W-:Y:S05]  /*3220*/  BRA.U !UP3, `(.L_x_1501) ;  /* 0x000000010b2c7547 */ /* 0x000fea000b800000 */
[----:B01----:R-:W-:Y:S01]  /*3230*/  FFMA.FTZ R77, R93, UR7, R82 ;  /* 0x000000075d4d7c23 */ /* 0x003fe20008010052 */
[----:B------:R-:W-:Y:S02]  /*3240*/  ISETP.LT.AND P3, PT, RZ, UR30, PT ;  /* 0x0000001eff007c0c */ /* 0x000fe4000bf61270 */
[----:B------:R-:W-:Y:S01]  /*3250*/  SHF.L.U32 R79, R109, 0x10, RZ ;  /* 0x000000106d4f7819 */ /* 0x000fe200000006ff */
[----:B------:R-:W-:-:S04]  /*3260*/  FADD.FTZ R77, R104, -R77 ;  /* 0x8000004d684d7221 */ /* 0x000fc80000010000 */
[----:B------:R-:W-:-:S05]  /*3270*/  FMUL.FTZ R76, R77, UR31 ;  /* 0x0000001f4d4c7c20 */ /* 0x000fca0008410000 */
[----:B------:R-:W-:-:S05]  /*3280*/  FSEL R76, R76, RZ, P3 ;  /* 0x000000ff4c4c7208 */ /* 0x000fca0001800000 */
[----:B------:R-:W-:-:S04]  /*3290*/  FMUL.FTZ R77, R76, UR27 ;  /* 0x0000001b4c4d7c20 */ /* 0x000fc80008410000 */
[-C--:B-----5:R-:W-:Y:S01]  /*32a0*/  FMUL.FTZ R76, R68, R77.reuse ;  /* 0x0000004d444c7220 */ /* 0x0a0fe20000410000 */
[----:B------:R-:W-:-:S04]  /*32b0*/  FFMA.FTZ R20, R79, R77, R20 ;  /* 0x0000004d4f147223 */ /* 0x000fc80000010014 */
[----:B------:R-:W-:-:S04]  /*32c0*/  F2FP.BF16.F32.PACK_AB R76, RZ, R76 ;  /* 0x0000004cff4c723e */ /* 0x000fc800000010ff */
[----:B------:R-:W-:-:S07]  /*32d0*/  PRMT R85, R76, 0x7610, R85 ;  /* 0x000076104c557816 */ /* 0x000fce0000000055 */
.L_x_1501:
        /* <DEDUP_REMOVED lines=12> */
.L_x_1502:
        /* <DEDUP_REMOVED lines=10> */
[----:B------:R-:W-:-:S07]  /*3440*/  F2FP.BF16.F32.PACK_AB R4, RZ, R4 ;  /* 0x00000004ff04723e */ /* 0x000fce00000010ff */
.L_x_1503:
        /* <DEDUP_REMOVED lines=11> */
.L_x_1499:
        /* <DEDUP_REMOVED lines=9> */
.L_x_1504:
        /* <DEDUP_REMOVED lines=9> */
.L_x_1505:
[----:B------:R-:W-:Y:S02]  /*3620*/  IADD3 R80, PT, PT, R80, 0x80, RZ ;  /* 0x0000008050507810 */ /* 0x000fe40007ffe0ff */
[----:B------:R-:W-:-:S07]  /*3630*/  IADD3 R81, PT, PT, R81, 0x80, RZ ;  /* 0x0000008051517810 */ /* 0x000fce0007ffe0ff */
.L_x_1495:
[----:B------:R-:W-:Y:S05]  /*3640*/  BSYNC.RECONVERGENT B0 ;  /* 0x0000000000007941 */ /* 0x000fea0003800200 */
.L_x_1494:
        /* <DEDUP_REMOVED lines=13> */
.L_x_1508:
[----:B------:R-:W-:Y:S05]  /*3720*/  BRA.U !UP0, `(.L_x_1509) ;  /* 0x0000000508947547 */ /* 0x000fea000b800000 */
[----:B------:R-:W-:-:S04]  /*3730*/  UISETP.NE.U32.AND UP0, UPT, UR4, URZ, UPT ;  /* 0x000000ff0400728c */ /* 0x000fc8000bf05070 */
[----:B------:R-:W-:-:S09]  /*3740*/  UISETP.NE.AND.EX UP0, UPT, UR5, URZ, UPT, UP0 ;  /* 0x000000ff0500728c */ /* 0x000fd2000bf05300 */
[----:B------:R-:W-:Y:S05]  /*3750*/  BRA.U !UP0, `(.L_x_1510) ;  /* 0x0000000108cc7547 */ /* 0x000fea000b800000 */
[----:B------:R-:W-:Y:S01]  /*3760*/  ISETP.LT.AND P4, PT, RZ, UR30, PT ;  /* 0x0000001eff007c0c */ /* 0x000fe2000bf81270 */
[----:B------:R-:W4:Y:S01]  /*3770*/  @UP3 LDCU UR8, c[0x0][0x40c] ;  /* 0x00008180ff0837ac */ /* 0x000f220008000800 */
[C---:B-----5:R-:W-:Y:S02]  /*3780*/  SHF.L.U32 R2, R100.reuse, 0x10, RZ ;  /* 0x0000001064027819 */ /* 0x060fe400000006ff */
[--C-:B------:R-:W-:Y:S01]  /*3790*/  SHF.R.U64 R8, R100, 0x10, R101.reuse ;  /* 0x0000001064087819 */ /* 0x100fe20000001265 */
[----:B------:R-:W4:Y:S01]  /*37a0*/  @UP3 LDCU UR9, c[0x0][0x40c] ;  /* 0x00008180ff0937ac */ /* 0x000f220008000800 */
[----:B0123--:R-:W-:Y:S02]  /*37b0*/  SHF.R.U32.HI R78, RZ, 0x10, R101 ;  /* 0x00000010ff4e7819 */ /* 0x00ffe40000011665 */
[----:B------:R-:W-:Y:S01]  /*37c0*/  SHF.L.U32 R8, R8, 0x10, RZ ;  /* 0x0000001008087819 */ /* 0x000fe200000006ff */
[----:B------:R-:W0:Y:S01]  /*37d0*/  @UP3 LDCU UR10, c[0x0][0x40c] ;  /* 0x00008180ff0a37ac */ /* 0x000e220008000800 */
[----:B------:R-:W-:-:S03]  /*37e0*/  SHF.L.U32 R78, R78, 0x10, RZ ;  /* 0x000000104e4e7819 */ /* 0x000fc600000006ff */
        /* <DEDUP_REMOVED lines=9> */
[----:B------:R-:W-:Y:S01]  /*3880*/  SHF.L.U32 R5, R101, 0x10, RZ ;  /* 0x0000001065057819 */ /* 0x000fe200000006ff */
[----:B------:R-:W-:Y:S01]  /*3890*/  @P4 FFMA.FTZ R8, R79, UR31, R8 ;  /* 0x0000001f4f084c23 */ /* 0x000fe20008010008 */
[----:B------:R-:W-:Y:S01]  /*38a0*/  @P4 FFMA.FTZ R78, R83, UR31, R78 ;  /* 0x0000001f534e4c23 */ /* 0x000fe2000801004e */
[----:B----4-:R-:W-:Y:S01]  /*38b0*/  @P1 FMUL.FTZ R77, R2, UR8 ;  /* 0x00000008024d1c20 */ /* 0x010fe20008410000 */
[----:B------:R-:W-:Y:S01]  /*38c0*/  F2FP.BF16.F32.PACK_AB R2, RZ, R2 ;  /* 0x00000002ff02723e */ /* 0x000fe200000010ff */
[----:B------:R-:W-:Y:S01]  /*38d0*/  @P4 FFMA.FTZ R5, R76, UR31, R5 ;  /* 0x0000001f4c054c23 */ /* 0x000fe20008010005 */
[----:B------:R-:W-:Y:S01]  /*38e0*/  @P1 FMUL.FTZ R76, R8, UR9 ;  /* 0x00000009084c1c20 */ /* 0x000fe20008410000 */
[----:B------:R-:W-:-:S02]  /*38f0*/  @P1 FMUL.FTZ R6, R60, R77 ;  /* 0x0000004d3c061220 */ /* 0x000fc40000410000 */
[----:B0-----:R-:W-:Y:S01]  /*3900*/  @P1 FMUL.FTZ R79, R5, UR10 ;  /* 0x0000000a054f1c20 */ /* 0x001fe20008410000 */
[----:B------:R-:W-:Y:S02]  /*3910*/  F2FP.BF16.F32.PACK_AB R5, RZ, R5 ;  /* 0x00000005ff05723e */ /* 0x000fe400000010ff */
[----:B------:R-:W-:Y:S01]  /*3920*/  @P1 F2FP.BF16.F32.PACK_AB R113, RZ, R6 ;  /* 0x00000006ff71123e */ /* 0x000fe200000010ff */
[----:B------:R-:W-:Y:S01]  /*3930*/  @P1 FMUL.FTZ R6, R61, R76 ;  /* 0x0000004c3d061220 */ /* 0x000fe20000410000 */
[----:B------:R-:W-:Y:S02]  /*3940*/  @P1 FMUL.FTZ R82, R62, R79 ;  /* 0x0000004f3e521220 */ /* 0x000fe40000410000 */
[----:B------:R-:W-:Y:S02]  /*3950*/  @P1 PRMT R85, R113, 0x7610, R85 ;  /* 0x0000761071551816 */ /* 0x000fe40000000055 */
[----:B------:R-:W-:Y:S02]  /*3960*/  @P1 F2FP.BF16.F32.PACK_AB R83, RZ, R6 ;  /* 0x00000006ff53123e */ /* 0x000fe400000010ff */
[----:B------:R-:W-:-:S02]  /*3970*/  @P1 F2FP.BF16.F32.PACK_AB R82, RZ, R82 ;  /* 0x00000052ff52123e */ /* 0x000fc400000010ff */
[----:B------:R-:W-:Y:S02]  /*3980*/  @P1 PRMT R86, R83, 0x7610, R86 ;  /* 0x0000761053561816 */ /* 0x000fe40000000056 */
[----:B------:R-:W-:Y:S02]  /*3990*/  @P1 PRMT R4, R82, 0x7610, R4 ;  /* 0x0000761052041816 */ /* 0x000fe40000000004 */
[----:B------:R-:W-:Y:S02]  /*39a0*/  @P1 SHF.L.U32 R83, R109, 0x10, RZ ;  /* 0x000000106d531819 */ /* 0x000fe400000006ff */
[----:B------:R-:W-:Y:S02]  /*39b0*/  @P1 SHF.L.U32 R82, R111, 0x10, RZ ;  /* 0x000000106f521819 */ /* 0x000fe400000006ff */
[----:B------:R-:W-:Y:S01]  /*39c0*/  @P1 SHF.L.U32 R113, R110, 0x10, RZ ;  /* 0x000000106e711819 */ /* 0x000fe200000006ff */
[----:B------:R-:W-:Y:S01]  /*39d0*/  @P1 FFMA.FTZ R16, R83, R77, R16 ;  /* 0x0000004d53101223 */ /* 0x000fe20000010010 */
[----:B------:R-:W-:Y:S01]  /*39e0*/  F2FP.BF16.F32.PACK_AB R6, RZ, R8 ;  /* 0x00000008ff06723e */ /* 0x000fe200000010ff */
[----:B------:R-:W-:Y:S01]  /*39f0*/  @P1 FFMA.FTZ R17, R82, R76, R17 ;  /* 0x0000004c52111223 */ /* 0x000fe20000010011 */
[----:B------:R-:W-:Y:S01]  /*3a00*/  F2FP.BF16.F32.PACK_AB R8, RZ, R78 ;  /* 0x0000004eff08723e */ /* 0x000fe200000010ff */
[----:B------:R-:W-:Y:S01]  /*3a10*/  @P1 FFMA.FTZ R18, R113, R79, R18 ;  /* 0x0000004f71121223 */ /* 0x000fe20000010012 */
[----:B------:R-:W-:Y:S06]  /*3a20*/  BRA.U !UP3, `(.L_x_1511) ;  /* 0x000000090b687547 */ /* 0x000fec000b800000 */
[----:B------:R-:W-:Y:S01]  /*3a30*/  FMUL.FTZ R78, R78, UR27 ;  /* 0x0000001b4e4e7c20 */ /* 0x000fe20008410000 */
[----:B------:R-:W-:-:S03]  /*3a40*/  SHF.L.U32 R76, R112, 0x10, RZ ;  /* 0x00000010704c7819 */ /* 0x000fc600000006ff */
[-C--:B------:R-:W-:Y:S02]  /*3a50*/  FMUL.FTZ R7, R63, R78.reuse ;  /* 0x0000004e3f077220 */ /* 0x080fe40000410000 */
[----:B------:R-:W-:-:S03]  /*3a60*/  FFMA.FTZ R19, R76, R78, R19 ;  /* 0x0000004e4c137223 */ /* 0x000fc60000010013 */
[----:B------:R-:W-:Y:S01]  /*3a70*/  F2FP.BF16.F32.PACK_AB R7, RZ, R7 ;  /* 0x00000007ff07723e */ /* 0x000fe200000010ff */
[----:B------:R-:W-:Y:S06]  /*3a80*/  BRA `(.L_x_1511) ;  /* 0x0000000800507947 */ /* 0x000fec0003800000 */
.L_x_1510:
[----:B------:R-:W-:Y:S01]  /*3a90*/  ISETP.LT.AND P4, PT, RZ, UR30, PT ;  /* 0x0000001eff007c0c */ /* 0x000fe2000bf81270 */
[----:B------:R-:W4:Y:S01]  /*3aa0*/  @UP3 LDCU UR8, c[0x0][0x40c] ;  /* 0x00008180ff0837ac */ /* 0x000f220008000800 */
[C---:B0123-5:R-:W-:Y:S02]  /*3ab0*/  SHF.R.U64 R78, R100.reuse, 0x10, R101 ;  /* 0x00000010644e7819 */ /* 0x06ffe40000001265 */
        /* <DEDUP_REMOVED lines=44> */
.L_x_1509:
[----:B------:R-:W-:-:S04]  /*3d80*/  UISETP.NE.U32.AND UP0, UPT, UR4, URZ, UPT ;  /* 0x000000ff0400728c */ /* 0x000fc8000bf05070 */
[----:B------:R-:W-:-:S09]  /*3d90*/  UISETP.NE.AND.EX UP0, UPT, UR5, URZ, UPT, UP0 ;  /* 0x000000ff0500728c */ /* 0x000fd2000bf05300 */
[----:B------:R-:W-:Y:S05]  /*3da0*/  BRA.U !UP0, `(.L_x_1512) ;  /* 0x0000000108cc7547 */ /* 0x000fea000b800000 */
[----:B------:R-:W4:Y:S01]  /*3db0*/  @UP3 LDCU UR8, c[0x0][0x40c] ;  /* 0x00008180ff0837ac */ /* 0x000f220008000800 */
[--C-:B------:R-:W-:Y:S01]  /*3dc0*/  FFMA.FTZ R5, R9, UR7, R82.reuse ;  /* 0x0000000709057c23 */ /* 0x100fe20008010052 */
[--C-:B------:R-:W-:Y:S01]  /*3dd0*/  FFMA.FTZ R6, R10, UR7, R82.reuse ;  /* 0x000000070a067c23 */ /* 0x100fe20008010052 */
[----:B0123--:R-:W-:Y:S01]  /*3de0*/  FFMA.FTZ R77, R13, UR7, R82 ;  /* 0x000000070d4d7c23 */ /* 0x00ffe20008010052 */
        /* <DEDUP_REMOVED lines=8> */
[----:B------:R-:W-:Y:S01]  /*3e70*/  FFMA.FTZ R82, R84, UR7, R82 ;  /* 0x0000000754527c23 */ /* 0x000fe20008010052 */
[----:B------:R-:W-:-:S02]  /*3e80*/  @P1 SHF.L.U32 R113, R110, 0x10, RZ ;  /* 0x000000106e711819 */ /* 0x000fc400000006ff */
[----:B------:R-:W-:Y:S01]  /*3e90*/  FSEL R6, R2, RZ, P4 ;  /* 0x000000ff02067208 */ /* 0x000fe20002000000 */
[----:B------:R-:W-:Y:S01]  /*3ea0*/  FMUL.FTZ R2, R77, UR31 ;  /* 0x0000001f4d027c20 */ /* 0x000fe20008410000 */
[----:B------:R-:W-:Y:S01]  /*3eb0*/  FSEL R8, R5, RZ, P4 ;  /* 0x000000ff05087208 */ /* 0x000fe20002000000 */
[----:B------:R-:W-:Y:S02]  /*3ec0*/  FADD.FTZ R82, R15, -R82 ;  /* 0x800000520f527221 */ /* 0x000fe40000010000 */
[----:B----4-:R-:W-:Y:S01]  /*3ed0*/  @P1 FMUL.FTZ R77, R6, UR8 ;  /* 0x00000008064d1c20 */ /* 0x010fe20008410000 */
[----:B------:R-:W-:Y:S01]  /*3ee0*/  FSEL R78, R2, RZ, P4 ;  /* 0x000000ff024e7208 */ /* 0x000fe20002000000 */
[----:B0-----:R-:W-:Y:S01]  /*3ef0*/  @P1 FMUL.FTZ R76, R8, UR9 ;  /* 0x00000009084c1c20 */ /* 0x001fe20008410000 */
[----:B------:R-:W-:Y:S01]  /*3f00*/  F2FP.BF16.F32.PACK_AB R6, RZ, R6 ;  /* 0x00000006ff06723e */ /* 0x000fe200000010ff */
[----:B-----5:R-:W-:Y:S01]  /*3f10*/  @P1 FMUL.FTZ R2, R60, R77 ;  /* 0x0000004d3c021220 */ /* 0x020fe20000410000 */
[----:B------:R-:W-:Y:S01]  /*3f20*/  F2FP.BF16.F32.PACK_AB R8, RZ, R8 ;  /* 0x00000008ff08723e */ /* 0x000fe200000010ff */
[----:B-1----:R-:W-:Y:S01]  /*3f30*/  @P1 FMUL.FTZ R79, R78, UR10 ;  /* 0x0000000a4e4f1c20 */ /* 0x002fe20008410000 */
[----:B------:R-:W-:-:S02]  /*3f40*/  @P1 FMUL.FTZ R5, R61, R76 ;  /* 0x0000004c3d051220 */ /* 0x000fc40000410000 */
[----:B------:R-:W-:Y:S01]  /*3f50*/  @P1 F2FP.BF16.F32.PACK_AB R83, RZ, R2 ;  /* 0x00000002ff53123e */ /* 0x000fe200000010ff */
[-C--:B------:R-:W-:Y:S01]  /*3f60*/  @P1 FMUL.FTZ R2, R62, R79.reuse ;  /* 0x0000004f3e021220 */ /* 0x080fe20000410000 */
[----:B------:R-:W-:Y:S01]  /*3f70*/  @P1 FFMA.FTZ R18, R113, R79, R18 ;  /* 0x0000004f71121223 */ /* 0x000fe20000010012 */
[----:B------:R-:W-:Y:S02]  /*3f80*/  @P1 F2FP.BF16.F32.PACK_AB R5, RZ, R5 ;  /* 0x00000005ff05123e */ /* 0x000fe400000010ff */
[----:B------:R-:W-:Y:S02]  /*3f90*/  @P1 PRMT R85, R83, 0x7610, R85 ;  /* 0x0000761053551816 */ /* 0x000fe40000000055 */
[----:B------:R-:W-:Y:S01]  /*3fa0*/  @P1 F2FP.BF16.F32.PACK_AB R83, RZ, R2 ;  /* 0x00000002ff53123e */ /* 0x000fe200000010ff */
[----:B------:R-:W-:Y:S01]  /*3fb0*/  FMUL.FTZ R2, R82, UR31 ;  /* 0x0000001f52027c20 */ /* 0x000fe20008410000 */
[----:B------:R-:W-:Y:S02]  /*3fc0*/  @P1 PRMT R86, R5, 0x7610, R86 ;  /* 0x0000761005561816 */ /* 0x000fe40000000056 */
[----:B------:R-:W-:-:S02]  /*3fd0*/  @P1 PRMT R4, R83, 0x7610, R4 ;  /* 0x0000761053041816 */ /* 0x000fc40000000004 */
[----:B------:R-:W-:Y:S02]  /*3fe0*/  F2FP.BF16.F32.PACK_AB R5, RZ, R78 ;  /* 0x0000004eff05723e */ /* 0x000fe400000010ff */
[----:B------:R-:W-:Y:S02]  /*3ff0*/  @P1 SHF.L.U32 R83, R109, 0x10, RZ ;  /* 0x000000106d531819 */ /* 0x000fe400000006ff */
[----:B------:R-:W-:Y:S02]  /*4000*/  @P1 SHF.L.U32 R78, R111, 0x10, RZ ;  /* 0x000000106f4e1819 */ /* 0x000fe400000006ff */
[----:B------:R-:W-:Y:S01]  /*4010*/  FSEL R82, R2, RZ, P4 ;  /* 0x000000ff02527208 */ /* 0x000fe20002000000 */
[----:B------:R-:W-:Y:S01]  /*4020*/  @P1 FFMA.FTZ R16, R83, R77, R16 ;  /* 0x0000004d53101223 */ /* 0x000fe20000010010 */
[----:B------:R-:W-:Y:S01]  /*4030*/  PRMT R2, R6, 0x7610, R2 ;  /* 0x0000761006027816 */ /* 0x000fe20000000002 */
[----:B------:R-:W-:Y:S01]  /*4040*/  @P1 FFMA.FTZ R17, R78, R76, R17 ;  /* 0x0000004c4e111223 */ /* 0x000fe20000010011 */
[----:B------:R-:W-:-:S02]  /*4050*/  PRMT R6, R8, 0x7610, R6 ;  /* 0x0000761008067816 */ /* 0x000fc40000000006 */
[----:B------:R-:W-:Y:S01]  /*4060*/  F2FP.BF16.F32.PACK_AB R8, RZ, R82 ;  /* 0x00000052ff08723e */ /* 0x000fe200000010ff */
[----:B------:R-:W-:Y:S06]  /*4070*/  BRA.U !UP3, `(.L_x_1511) ;  /* 0x000000010bd47547 */ /* 0x000fec000b800000 */
[----:B------:R-:W-:Y:S01]  /*4080*/  FMUL.FTZ R76, R82, UR27 ;  /* 0x0000001b524c7c20 */ /* 0x000fe20008410000 */
[----:B------:R-:W-:-:S03]  /*4090*/  SHF.L.U32 R78, R112, 0x10, RZ ;  /* 0x00000010704e7819 */ /* 0x000fc600000006ff */
[-C--:B------:R-:W-:Y:S02]  /*40a0*/  FMUL.FTZ R7, R63, R76.reuse ;  /* 0x0000004c3f077220 */ /* 0x080fe40000410000 */
[----:B------:R-:W-:-:S03]  /*40b0*/  FFMA.FTZ R19, R78, R76, R19 ;  /* 0x0000004c4e137223 */ /* 0x000fc60000010013 */
[----:B------:R-:W-:Y:S01]  /*40c0*/  F2FP.BF16.F32.PACK_AB R7, RZ, R7 ;  /* 0x00000007ff07723e */ /* 0x000fe200000010ff */
[----:B------:R-:W-:Y:S06]  /*40d0*/  BRA `(.L_x_1511) ;  /* 0x0000000000bc7947 */ /* 0x000fec0003800000 */
.L_x_1512:
[----:B------:R-:W4:Y:S01]  /*40e0*/  @UP3 LDCU UR8, c[0x0][0x40c] ;  /* 0x00008180ff0837ac */ /* 0x000f220008000800 */
[----:B0123--:R-:W-:Y:S01]  /*40f0*/  FFMA.FTZ R76, R84, UR7, R82 ;  /* 0x00000007544c7c23 */ /* 0x00ffe20008010052 */
[----:B------:R-:W-:Y:S02]  /*4100*/  ISETP.LT.AND P4, PT, RZ, UR30, PT ;  /* 0x0000001eff007c0c */ /* 0x000fe4000bf81270 */
[----:B------:R-:W-:Y:S01]  /*4110*/  @P1 SHF.L.U32 R78, R112, 0x10, RZ ;  /* 0x00000010704e1819 */ /* 0x000fe200000006ff */
[----:B------:R-:W-:-:S04]  /*4120*/  FADD.FTZ R76, R15, -R76 ;  /* 0x8000004c0f4c7221 */ /* 0x000fc80000010000 */
[----:B------:R-:W-:-:S05]  /*4130*/  FMUL.FTZ R76, R76, UR31 ;  /* 0x0000001f4c4c7c20 */ /* 0x000fca0008410000 */
[----:B------:R-:W-:-:S05]  /*4140*/  FSEL R76, R76, RZ, P4 ;  /* 0x000000ff4c4c7208 */ /* 0x000fca0002000000 */
[----:B----4-:R-:W-:-:S04]  /*4150*/  @P1 FMUL.FTZ R76, R76, UR8 ;  /* 0x000000084c4c1c20 */ /* 0x010fc80008410000 */
[----:B-----5:R-:W-:-:S05]  /*4160*/  @P1 FMUL.FTZ R77, R63, R76 ;  /* 0x0000004c3f4d1220 */ /* 0x020fca0000410000 */
[----:B------:R-:W-:Y:S01]  /*4170*/  @P1 F2FP.BF16.F32.PACK_AB R77, RZ, R77 ;  /* 0x0000004dff4d123e */ /* 0x000fe200000010ff */
[----:B------:R-:W-:Y:S06]  /*4180*/  BRA.U !UP3, `(.L_x_1513) ;  /* 0x000000010b2c7547 */ /* 0x000fec000b800000 */
[----:B------:R-:W-:Y:S01]  /*4190*/  FFMA.FTZ R79, R9, UR7, R82 ;  /* 0x00000007094f7c23 */ /* 0x000fe20008010052 */
[----:B------:R-:W-:Y:S02]  /*41a0*/  ISETP.LT.AND P4, PT, RZ, UR30, PT ;  /* 0x0000001eff007c0c */ /* 0x000fe4000bf81270 */
        /* <DEDUP_REMOVED lines=9> */
.L_x_1513:
        /* <DEDUP_REMOVED lines=12> */
.L_x_1514:
        /* <DEDUP_REMOVED lines=10> */
[----:B------:R-:W-:-:S07]  /*43a0*/  F2FP.BF16.F32.PACK_AB R4, RZ, R4 ;  /* 0x00000004ff04723e */ /* 0x000fce00000010ff */
.L_x_1515:
[----:B------:R-:W-:Y:S01]  /*43b0*/  @P1 FFMA.FTZ R19, R78, R76, R19 ;  /* 0x0000004c4e131223 */ /* 0x000fe20000010013 */
[----:B------:R-:W-:-:S07]  /*43c0*/  @P1 PRMT R7, R77, 0x7610, R7 ;  /* 0x000076104d071816 */ /* 0x000fce0000000007 */
.L_x_1511:
        /* <DEDUP_REMOVED lines=9> */
.L_x_1516:
        /* <DEDUP_REMOVED lines=9> */
.L_x_1507:
[----:B------:R-:W-:Y:S05]  /*44f0*/  BSYNC.RECONVERGENT B0 ;  /* 0x0000000000007941 */ /* 0x000fea0003800200 */
.L_x_1506:
[----:B------:R-:W-:Y:S02]  /*4500*/  UIADD3 UR26, UPT, UPT, UR26, UR24, URZ ;  /* 0x000000181a1a7290 */ /* 0x000fe4000fffe0ff */
[----:B------:R-:W-:Y:S02]  /*4510*/  UPLOP3.LUT UP1, UPT, UPT, UPT, UP1, 0x40, 0x4 ;  /* 0x000000000004789c */ /* 0x000fe40003f2e810 */
[----:B------:R-:W-:-:S09]  /*4520*/  UISETP.GE.AND UP0, UPT, UR26, UR25, UPT ;  /* 0x000000191a00728c */ /* 0x000fd2000bf06270 */
[----:B------:R-:W-:Y:S05]  /*4530*/  BRA.U !UP0, `(.L_x_1517) ;  /* 0xffffffc108007547 */ /* 0x000fea000b83ffff */
.L_x_1472:
        /* <DEDUP_REMOVED lines=16> */
.L_x_1519:
[----:B------:R-:W-:Y:S05]  /*4640*/  BSYNC.RECONVERGENT B0 ;  /* 0x0000000000007941 */ /* 0x000fea0003800200 */
.L_x_1518:
        /* <DEDUP_REMOVED lines=12> */
.L_x_1521:
[----:B------:R-:W-:Y:S05]  /*4710*/  BSYNC.RECONVERGENT B0 ;  /* 0x0000000000007941 */ /* 0x000fea0003800200 */
.L_x_1520:
        /* <DEDUP_REMOVED lines=11> */
.L_x_1522:
        /* <DEDUP_REMOVED lines=11> */
.L_x_6698:


//--------------------- .text._ZN10layer_norm13ln_bwd_kernelINS_13Kernel_traitsIf13__nv_bfloat16S2_S2_fjLj1536ELj1ELj1ELj4ELj8ENS_18Kernel_traits_baseILj1536EfS2_S2_S2_fjLj128EEEEELb0ELb1ELb1ELb1EEEvNS_9BwdParamsE --------------------------
	.section	.text._ZN10layer_norm13ln_bwd_kernelINS_13Kernel_traitsIf13__nv_bfloat16S2_S2_fjLj1536ELj1ELj1ELj4ELj8ENS_18Kernel_traits_baseILj1536EfS2_S2_S2_fjLj128EEEEELb0ELb1ELb1ELb1EEEvNS_9BwdParamsE,"ax",@progbits
	.align	128
        .global         _ZN10layer_norm13ln_bwd_kernelINS_13Kernel_traitsIf13__nv_bfloat16S2_S2_fjLj1536ELj1ELj1ELj4ELj8ENS_18Kernel_traits_baseILj1536EfS2_S2_S2_fjLj128EEEEELb0ELb1ELb1ELb1EEEvNS_9BwdParamsE
        .type           _ZN10layer_norm13ln_bwd_kernelINS_13Kernel_traitsIf13__nv_bfloat16S2_S2_fjLj1536ELj1ELj1ELj4ELj8ENS_18Kernel_traits_baseILj1536EfS2_S2_S2_fjLj128EEEEELb0ELb1ELb1ELb1EEEvNS_9BwdParamsE,@function
        .size           _ZN10layer_norm13ln_bwd_kernelINS_13Kernel_traitsIf13__nv_bfloat16S2_S2_fjLj1536ELj1ELj1ELj4ELj8ENS_18Kernel_traits_baseILj1536EfS2_S2_S2_fjLj128EEEEELb0ELb1ELb1ELb1EEEvNS_9BwdParamsE,(.L_x_6699 - _ZN10layer_norm13ln_bwd_kernelINS_13Kernel_traitsIf13__nv_bfloat16S2_S2_fjLj1536ELj1ELj1ELj4ELj8ENS_18Kernel_traits_baseILj1536EfS2_S2_S2_fjLj128EEEEELb0ELb1ELb1ELb1EEEvNS_9BwdParamsE)
        .other          _ZN10layer_norm13ln_bwd_kernelINS_13Kernel_traitsIf13__nv_bfloat16S2_S2_fjLj1536ELj1ELj1ELj4ELj8ENS_18Kernel_traits_baseILj1536EfS2_S2_S2_fjLj128EEEEELb0ELb1ELb1ELb1EEEvNS_9BwdParamsE,@"STO_CUDA_ENTRY STV_DEFAULT"
_ZN10layer_norm13ln_bwd_kernelINS_13Kernel_traitsIf13__nv_bfloat16S2_S2_fjLj1536ELj1ELj1ELj4ELj8ENS_18Kernel_traits_baseILj1536EfS2_S2_S2_fjLj128EEEEELb0ELb1ELb1ELb1EEEvNS_9BwdParamsE:
.text._ZN10layer_norm13ln_bwd_kernelINS_13Kernel_traitsIf13__nv_bfloat16S2_S2_fjLj1536ELj1ELj1ELj4ELj8ENS_18Kernel_traits_baseILj1536EfS2_S2_S2_fjLj128EEEEELb0ELb1ELb1ELb1EEEvNS_9BwdParamsE:
        /* <DEDUP_REMOVED lines=35> */
[----:B--2---:R2:W5:Y:S01]  /*0230*/  LDG.E.128 R36, desc[UR18][R2.64] ;  /* 0x0000001202247981 */ /* 0x004562000c1e1d00 */
[----:B------:R-:W0:Y:S01]  /*0240*/  LDCU.128 UR12, c[0x0][0x3f0] ;  /* 0x00007e00ff0c77ac */ /* 0x000e220008000c00 */
[----:B----4-:R-:W-:-:S02]  /*0250*/  IMAD.WIDE.U32 R4, R91, 0x10, R4 ;  /* 0x000000105b047825 */ /* 0x010fc400078e0004 */
[----:B------:R2:W5:Y:S01]  /*0260*/  LDG.E.128 R32, desc[UR18][R2.64+0x800] ;  /* 0x0008001202207981 */ /* 0x000562000c1e1d00 */
[----:B------:R-:W4:Y:S03]  /*0270*/  LDCU.64 UR22, c[0x0][0x3c0] ;  /* 0x00007800ff1677ac */ /* 0x000f260008000a00 */
[----:B------:R2:W5:Y:S01]  /*0280*/  LDG.E.128 R28, desc[UR18][R2.64+0x1000] ;  /* 0x00100012021c7981 */ /* 0x000562000c1e1d00 */
[----:B------:R-:W0:Y:S03]  /*0290*/  LDCU.64 UR24, c[0x0][0x380] ;  /* 0x00007000ff1877ac */ /* 0x000e260008000a00 */
[----:B------:R2:W5:Y:S04]  /*02a0*/  LDG.E.128 R24, desc[UR18][R4.64+0x1000] ;  /* 0x0010001204187981 */ /* 0x000568000c1e1d00 */
[----:B------:R2:W5:Y:S04]  /*02b0*/  LDG.E.128 R20, desc[UR18][R4.64+0x800] ;  /* 0x0008001204147981 */ /* 0x000568000c1e1d00 */
[----:B------:R2:W5:Y:S01]  /*02c0*/  LDG.E.128 R16, desc[UR18][R4.64] ;  /* 0x0000001204107981 */ /* 0x000562000c1e1d00 */
[----:B------:R-:W-:Y:S01]  /*02d0*/  HFMA2 R72, -RZ, RZ, 0, 0 ;  /* 0x00000000ff487431 */ /* 0x000fe200000001ff */
[----:B-1-3--:R-:W-:-:S11]  /*02e0*/  UPLOP3.LUT UP2, UPT, UPT, UPT, UPT, 0x40, 0x4 ;  /* 0x000000000004789c */ /* 0x00afd60003f4e870 */
.L_x_1557:
        /* <DEDUP_REMOVED lines=10> */
[----:B------:R-:W2:Y:S04]  /*0390*/  LDG.E R78, desc[UR18][R78.64] ;  /* 0x000000124e4e7981 */ /* 0x000ea8000c1e1900 */
[----:B------:R-:W4:Y:S01]  /*03a0*/  LDG.E R76, desc[UR18][R76.64] ;  /* 0x000000124c4c7981 */ /* 0x000f22000c1e1900 */
[----:B------:R-:W-:Y:S02]  /*03b0*/  CS2R R82, SRZ ;  /* 0x0000000000527805 */ /* 0x000fe4000001ff00 */
[----:B---3--:R-:W-:Y:S02]  /*03c0*/  R2UR UR29, R80 ;  /* 0x00000000501d72ca */ /* 0x008fe400000e0000 */
[----:B--2---:R-:W-:-:S11]  /*03d0*/  R2UR UR30, R78 ;  /* 0x000000004e1e72ca */ /* 0x004fd600000e0000 */
[----:B------:R-:W-:Y:S01]  /*03e0*/  UISETP.GE.AND UP3, UPT, UR29, 0x1, UPT ;  /* 0x000000011d00788c */ /* 0x000fe2000bf66270 */
[----:B----4-:R-:W-:-:S08]  /*03f0*/  R2UR UR16, R76 ;  /* 0x000000004c1072ca */ /* 0x010fd000000e0000 */
[----:B------:R-:W-:Y:S07]  /*0400*/  BRA.U !UP3, `(.L_x_1524) ;  /* 0x000000090bc07547 */ /* 0x000fee000b800000 */
        /* <DEDUP_REMOVED lines=31> */
[----:B------:R-:W4:Y:S04]  /*0600*/  LDG.E.64 R8, desc[UR18][R8.64] ;  /* 0x0000001208087981 */ /* 0x000f28000c1e1b00 */
[----:B------:R0:W4:Y:S04]  /*0610*/  LDG.E R0, desc[UR18][R76.64] ;  /* 0x000000124c007981 */ /* 0x000128000c1e1900 */
[----:B------:R-:W4:Y:S04]  /*0620*/  LDG.E.64 R4, desc[UR18][R4.64] ;  /* 0x0000001204047981 */ /* 0x000f28000c1e1b00 */
[----:B------:R-:W4:Y:S01]  /*0630*/  LDG.E.64 R6, desc[UR18][R6.64] ;  /* 0x0000001206067981 */ /* 0x000f22000c1e1b00 */
[----:B------:R-:W-:-:S04]  /*0640*/  UISETP.NE.U32.AND UP0, UPT, UR4, URZ, UPT ;  /* 0x000000ff0400728c */ /* 0x000fc8000bf05070 */
[----:B------:R-:W-:-:S06]  /*0650*/  UISETP.NE.AND.EX UP0, UPT, UR5, URZ, UPT, UP0 ;  /* 0x000000ff0500728c */ /* 0x000fcc000bf05300 */
[----:B------:R-:W-:-:S13]  /*0660*/  PLOP3.LUT P0, PT, PT, PT, UP0, 0x80, 0x8 ;  /* 0x000000000008781c */ /* 0x000fda0003f0f008 */
[----:B------:R-:W1:Y:S08]  /*0670*/  @P0 LDC.64 R84, c[0x0][0x438] ;  /* 0x00010e00ff540b82 */ /* 0x000e700000000a00 */
[----:B------:R-:W0:Y:S08]  /*0680*/  @P0 LDC.64 R14, c[0x0][0x438] ;  /* 0x00010e00ff0e0b82 */ /* 0x000e300000000a00 */
[----:B------:R-:W0:Y:S01]  /*0690*/  @P0 LDC.64 R82, c[0x0][0x438] ;  /* 0x00010e00ff520b82 */ /* 0x000e220000000a00 */
[----:B------:R-:W-:Y:S01]  /*06a0*/  ISETP.NE.AND P1, PT, RZ, UR27, PT ;  /* 0x0000001bff007c0c */ /* 0x000fe2000bf25270 */
[----:B-1----:R-:W-:-:S05]  /*06b0*/  @P0 IMAD.WIDE.U32 R84, R81, 0x8, R84 ;  /* 0x0000000851540825 */ /* 0x002fca00078e0054 */
[----:B------:R4:W5:Y:S01]  /*06c0*/  @P0 LDG.E.64 R100, desc[UR18][R84.64] ;  /* 0x0000001254640981 */ /* 0x000962000c1e1b00 */
[----:B0-----:R-:W-:-:S05]  /*06d0*/  @P0 IMAD.WIDE.U32 R14, R91, 0x8, R14 ;  /* 0x000000085b0e0825 */ /* 0x001fca00078e000e */
[----:B------:R0:W5:Y:S01]  /*06e0*/  @P0 LDG.E.64 R96, desc[UR18][R14.64] ;  /* 0x000000120e600981 */ /* 0x000162000c1e1b00 */
[----:B------:R-:W-:-:S05]  /*06f0*/  @P0 IMAD.WIDE.U32 R82, R79, 0x8, R82 ;  /* 0x000000084f520825 */ /* 0x000fca00078e0052 */
[----:B------:R1:W5:Y:S01]  /*0700*/  @P0 LDG.E.64 R98, desc[UR18][R82.64] ;  /* 0x0000001252620981 */ /* 0x000362000c1e1b00 */
[--C-:B--2---:R-:W-:Y:S02]  /*0710*/  SHF.R.U64 R79, R12, 0x10, R13.reuse ;  /* 0x000000100c4f7819 */ /* 0x104fe4000000120d */
[----:B------:R-:W-:Y:S02]  /*0720*/  MOV R77, R13 ;  /* 0x0000000d004d7202 */ /* 0x000fe40000000f00 */
[----:B------:R-:W-:Y:S02]  /*0730*/  SHF.R.U32.HI R78, RZ, 0x10, R13 ;  /* 0x00000010ff4e7819 */ /* 0x000fe4000001160d */
[----:B------:R-:W-:Y:S02]  /*0740*/  MOV R80, R12 ;  /* 0x0000000c00507202 */ /* 0x000fe40000000f00 */
[----:B---3--:R-:W-:Y:S02]  /*0750*/  MOV R13, R10 ;  /* 0x0000000a000d7202 */ /* 0x008fe40000000f00 */
[----:B----4-:R-:W-:-:S02]  /*0760*/  SHF.R.U64 R84, R2, 0x10, R3 ;  /* 0x0000001002547819 */ /* 0x010fc40000001203 */
[--C-:B------:R-:W-:Y:S02]  /*0770*/  SHF.R.U64 R10, R10, 0x10, R11.reuse ;  /* 0x000000100a0a7819 */ /* 0x100fe4000000120b */
[----:B------:R-:W-:Y:S02]  /*0780*/  MOV R12, R11 ;  /* 0x0000000b000c7202 */ /* 0x000fe40000000f00 */
[----:B------:R-:W-:Y:S02]  /*0790*/  SHF.R.U32.HI R76, RZ, 0x10, R11 ;  /* 0x00000010ff4c7819 */ /* 0x000fe4000001160b */
[----:B0-----:R-:W-:Y:S02]  /*07a0*/  MOV R15, R8 ;  /* 0x00000008000f7202 */ /* 0x001fe40000000f00 */
[----:B------:R-:W-:Y:S02]  /*07b0*/  SHF.R.U64 R14, R8, 0x10, R9 ;  /* 0x00000010080e7819 */ /* 0x000fe40000001209 */
[----:B------:R-:W-:-:S02]  /*07c0*/  MOV R11, R9 ;  /* 0x00000009000b7202 */ /* 0x000fc40000000f00 */
[----:B------:R-:W-:Y:S02]  /*07d0*/  SHF.R.U32.HI R8, RZ, 0x10, R9 ;  /* 0x00000010ff087819 */ /* 0x000fe40000011609 */
[----:B------:R-:W-:Y:S02]  /*07e0*/  FSEL R91, R0, RZ, !P1 ;  /* 0x000000ff005b7208 */ /* 0x000fe40004800000 */
[----:B------:R-:W-:Y:S02]  /*07f0*/  SHF.R.U32.HI R81, RZ, 0x10, R3 ;  /* 0x00000010ff517819 */ /* 0x000fe40000011603 */
[----:B------:R-:W-:Y:S02]  /*0800*/  SHF.L.U32 R9, R3, 0x10, RZ ;  /* 0x0000001003097819 */ /* 0x000fe400000006ff */
[----:B------:R-:W-:Y:S02]  /*0810*/  SHF.L.U32 R0, R84, 0x10, RZ ;  /* 0x0000001054007819 */ /* 0x000fe400000006ff */
[----:B-1----:R-:W-:-:S02]  /*0820*/  SHF.R.U64 R83, R4, 0x10, R5 ;  /* 0x0000001004537819 */ /* 0x002fc40000001205 */
[----:B------:R-:W-:Y:S02]  /*0830*/  SHF.R.U32.HI R82, RZ, 0x10, R5 ;  /* 0x00000010ff527819 */ /* 0x000fe40000011605 */
[----:B------:R-:W-:Y:S02]  /*0840*/  SHF.L.U32 R85, R5, 0x10, RZ ;  /* 0x0000001005557819 */ /* 0x000fe400000006ff */
[----:B------:R-:W-:Y:S02]  /*0850*/  SHF.R.U32.HI R5, RZ, 0x10, R7 ;  /* 0x00000010ff057819 */ /* 0x000fe40000011607 */
[----:B------:R-:W-:Y:S02]  /*0860*/  SHF.L.U32 R2, R2, 0x10, RZ ;  /* 0x0000001002027819 */ /* 0x000fe400000006ff */
[----:B------:R-:W-:Y:S01]  /*0870*/  SHF.L.U32 R87, R4, 0x10, RZ ;  /* 0x0000001004577819 */ /* 0x000fe200000006ff */
[----:B------:R-:W-:Y:S01]  /*0880*/  FADD.FTZ R89, -R91, R9 ;  /* 0x000000095b597221 */ /* 0x000fe20000010100 */
[----:B------:R-:W-:Y:S01]  /*0890*/  SHF.L.U32 R4, R81, 0x10, RZ ;  /* 0x0000001051047819 */ /* 0x000fe200000006ff */
[----:B------:R-:W-:Y:S01]  /*08a0*/  FADD.FTZ R94, -R91, R0 ;  /* 0x000000005b5e7221 */ /* 0x000fe20000010100 */
[----:B------:R-:W-:-:S02]  /*08b0*/  SHF.R.U64 R81, R6, 0x10, R7 ;  /* 0x0000001006517819 */ /* 0x000fc40000001207 */
[----:B------:R-:W-:Y:S02]  /*08c0*/  SHF.L.U32 R6, R6, 0x10, RZ ;  /* 0x0000001006067819 */ /* 0x000fe400000006ff */
[----:B------:R-:W-:Y:S02]  /*08d0*/  SHF.L.U32 R7, R7, 0x10, RZ ;  /* 0x0000001007077819 */ /* 0x000fe400000006ff */
[----:B------:R-:W-:Y:S01]  /*08e0*/  SHF.L.U32 R0, R5, 0x10, RZ ;  /* 0x0000001005007819 */ /* 0x000fe200000006ff */
[C---:B------:R-:W-:Y:S01]  /*08f0*/  FADD.FTZ R3, -R91.reuse, R2 ;  /* 0x000000025b037221 */ /* 0x040fe20000010100 */
[----:B------:R-:W-:Y:S01]  /*0900*/  SHF.L.U32 R5, R80, 0x10, RZ ;  /* 0x0000001050057819 */ /* 0x000fe200000006ff */
[----:B------:R-:W-:Y:S01]  /*0910*/  FADD.FTZ R92, -R91, R4 ;  /* 0x000000045b5c7221 */ /* 0x000fe20000010100 */
[----:B------:R-:W-:Y:S01]  /*0920*/  SHF.L.U32 R77, R77, 0x10, RZ ;  /* 0x000000104d4d7819 */ /* 0x000fe200000006ff */
[----:B------:R-:W-:Y:S01]  /*0930*/  FMUL.FTZ R89, R89, UR30 ;  /* 0x0000001e59597c20 */ /* 0x000fe20008410000 */
[----:B------:R-:W-:Y:S01]  /*0940*/  SHF.L.U32 R4, R83, 0x10, RZ ;  /* 0x0000001053047819 */ /* 0x000fe200000006ff */
[----:B------:R-:W-:Y:S01]  /*0950*/  FADD.FTZ R87, -R91, R87 ;  /* 0x000000575b577221 */ /* 0x000fe20000010100 */
[----:B------:R-:W-:Y:S01]  /*0960*/  SHF.L.U32 R88, R79, 0x10, RZ ;  /* 0x000000104f587819 */ /* 0x000fe200000006ff */
[C---:B------:R-:W-:Y:S01]  /*0970*/  FADD.FTZ R9, -R91.reuse, R6 ;  /* 0x000000065b097221 */ /* 0x040fe20000010100 */
[----:B------:R-:W-:Y:S01]  /*0980*/  FADD.FTZ R7, -R91, R7 ;  /* 0x000000075b077221 */ /* 0x000fe20000010100 */
[----:B------:R-:W-:Y:S01]  /*0990*/  FMUL.FTZ R94, R94, UR30 ;  /* 0x0000001e5e5e7c20 */ /* 0x000fe20008410000 */
[----:B------:R-:W-:Y:S01]  /*09a0*/  FMUL.FTZ R3, R3, UR30 ;  /* 0x0000001e03037c20 */ /* 0x000fe20008410000 */
[----:B------:R-:W-:Y:S01]  /*09b0*/  SHF.L.U32 R78, R78, 0x10, RZ ;  /* 0x000000104e4e7819 */ /* 0x000fe200000006ff */
[----:B-----5:R-:W-:Y:S01]  /*09c0*/  FMUL.FTZ R90, R36, R5 ;  /* 0x00000005245a7220 */ /* 0x020fe20000410000 */
[----:B------:R-:W-:Y:S01]  /*09d0*/  FMUL.FTZ R92, R92, UR30 ;  /* 0x0000001e5c5c7c20 */ /* 0x000fe20008410000 */
[-C--:B------:R-:W-:Y:S01]  /*09e0*/  FFMA.FTZ R42, R89, R77.reuse, R42 ;  /* 0x0000004d592a7223 */ /* 0x080fe2000001002a */
[----:B------:R-:W-:Y:S01]  /*09f0*/  FADD.FTZ R54, R54, R77 ;  /* 0x0000004d36367221 */ /* 0x000fe20000010000 */
[----:B------:R-:W-:Y:S01]  /*0a00*/  FMUL.FTZ R86, R38, R77 ;  /* 0x0000004d26567220 */ /* 0x000fe20000410000 */
[----:B------:R-:W-:Y:S01]  /*0a10*/  SHF.L.U32 R79, R13, 0x10, RZ ;  /* 0x000000100d4f7819 */ /* 0x000fe200000006ff */
[----:B------:R-:W-:Y:S01]  /*0a20*/  FADD.FTZ R4, -R91, R4 ;  /* 0x000000045b047221 */ /* 0x000fe20000010100 */
[----:B------:R-:W-:Y:S01]  /*0a30*/  SHF.L.U32 R77, R15, 0x10, RZ ;  /* 0x000000100f4d7819 */ /* 0x000fe200000006ff */
[----:B------:R-:W-:Y:S01]  /*0a40*/  FADD.FTZ R53, R53, R88 ;  /* 0x0000005835357221 */ /* 0x000fe20000010000 */
[-C--:B------:R-:W-:Y:S01]  /*0a50*/  FFMA.FTZ R41, R94, R88.reuse, R41 ;  /* 0x000000585e297223 */ /* 0x080fe20000010029 */
[----:B------:R-:W-:Y:S01]  /*0a60*/  FMUL.FTZ R87, R87, UR30 ;  /* 0x0000001e57577c20 */ /* 0x000fe20008410000 */
[----:B------:R-:W-:Y:S01]  /*0a70*/  FMUL.FTZ R15, R9, UR30 ;  /* 0x0000001e090f7c20 */ /* 0x000fe20008410000 */
[----:B------:R-:W-:Y:S01]  /*0a80*/  FMUL.FTZ R13, R7, UR30 ;  /* 0x0000001e070d7c20 */ /* 0x000fe20008410000 */
[----:B------:R-:W-:Y:S01]  /*0a90*/  FMUL.FTZ R88, R37, R88 ;  /* 0x0000005825587220 */ /* 0x000fe20000410000 */
[----:B------:R-:W-:Y:S01]  /*0aa0*/  FFMA.FTZ R7, R3, R90, RZ ;  /* 0x0000005a03077223 */ /* 0x000fe200000100ff */
[----:B------:R-:W-:Y:S01]  /*0ab0*/  FADD.FTZ R9, RZ, R90 ;  /* 0x0000005aff097221 */ /* 0x000fe20000010000 */
[----:B------:R-:W-:Y:S01]  /*0ac0*/  SHF.L.U32 R6, R81, 0x10, RZ ;  /* 0x0000001051067819 */ /* 0x000fe200000006ff */
[----:B------:R-:W-:Y:S01]  /*0ad0*/  FADD.FTZ R55, R55, R78 ;  /* 0x0000004e37377221 */ /* 0x000fe20000010000 */
[-C--:B------:R-:W-:Y:S01]  /*0ae0*/  FFMA.FTZ R43, R92, R78.reuse, R43 ;  /* 0x0000004e5c2b7223 */ /* 0x080fe2000001002b */
[----:B------:R-:W-:Y:S01]  /*0af0*/  FMUL.FTZ R84, R39, R78 ;  /* 0x0000004e27547220 */ /* 0x000fe20000410000 */
[----:B------:R-:W-:Y:S01]  /*0b00*/  SHF.L.U32 R81, R12, 0x10, RZ ;  /* 0x000000100c517819 */ /* 0x000fe200000006ff */
[----:B------:R-:W-:Y:S01]  /*0b10*/  FADD.FTZ R56, R56, R79 ;  /* 0x0000004f38387221 */ /* 0x000fe20000010000 */
[----:B------:R-:W-:Y:S01]  /*0b20*/  SHF.L.U32 R78, R14, 0x10, RZ ;  /* 0x000000100e4e7819 */ /* 0x000fe200000006ff */
[----:B------:R-:W-:Y:S01]  /*0b30*/  FMUL.FTZ R14, R4, UR30 ;  /* 0x0000001e040e7c20 */ /* 0x000fe20008410000 */
[-C--:B------:R-:W-:Y:S01]  /*0b40*/  FFMA.FTZ R44, R87, R79.reuse, R44 ;  /* 0x0000004f572c7223 */ /* 0x080fe2000001002c */
[----:B------:R-:W-:Y:S01]  /*0b50*/  FMUL.FTZ R12, R32, R79 ;  /* 0x0000004f200c7220 */ /* 0x000fe20000410000 */
[----:B------:R-:W-:Y:S01]  /*0b60*/  FADD.FTZ R79, R88, R9 ;  /* 0x00000009584f7221 */ /* 0x000fe20000010000 */
[----:B------:R-:W-:Y:S01]  /*0b70*/  FFMA.FTZ R4, R94, R88, R7 ;  /* 0x000000585e047223 */ /* 0x000fe20000010007 */
[----:B------:R-:W-:-:S02]  /*0b80*/  SHF.L.U32 R2, R82, 0x10, RZ ;  /* 0x0000001052027819 */ /* 0x000fc400000006ff */
[----:B------:R-:W-:Y:S01]  /*0b90*/  FADD.FTZ R79, R86, R79 ;  /* 0x0000004f564f7221 */ /* 0x000fe20000010000 */
[----:B------:R-:W-:Y:S01]  /*0ba0*/  FFMA.FTZ R7, R89, R86, R4 ;  /* 0x0000005659077223 */ /* 0x000fe20000010004 */
[----:B------:R-:W-:Y:S01]  /*0bb0*/  SHF.L.U32 R10, R10, 0x10, RZ ;  /* 0x000000100a0a7819 */ /* 0x000fe200000006ff */
[----:B------:R-:W-:Y:S01]  /*0bc0*/  FADD.FTZ R2, -R91, R2 ;  /* 0x000000025b027221 */ /* 0x000fe20000010100 */
[----:B------:R-:W-:Y:S01]  /*0bd0*/  FFMA.FTZ R40, R3, R5, R40 ;  /* 0x0000000503287223 */ /* 0x000fe20000010028 */
[----:B------:R-:W-:Y:S01]  /*0be0*/  FADD.FTZ R52, R52, R5 ;  /* 0x0000000534347221 */ /* 0x000fe20000010000 */
[----:B------:R-:W-:Y:S01]  /*0bf0*/  FADD.FTZ R79, R84, R79 ;  /* 0x0000004f544f7221 */ /* 0x000fe20000010000 */
[----:B------:R-:W-:Y:S01]  /*0c00*/  FFMA.FTZ R4, R92, R84, R7 ;  /* 0x000000545c047223 */ /* 0x000fe20000010007 */
[----:B------:R-:W-:Y:S01]  /*0c10*/  SHF.L.U32 R5, R11, 0x10, RZ ;  /* 0x000000100b057819 */ /* 0x000fe200000006ff */
[----:B------:R-:W-:Y:S01]  /*0c20*/  FADD.FTZ R57, R57, R10 ;  /* 0x0000000a39397221 */ /* 0x000fe20000010000 */
[-C--:B------:R-:W-:Y:S01]  /*0c30*/  FFMA.FTZ R45, R14, R10.reuse, R45 ;  /* 0x0000000a0e2d7223 */ /* 0x080fe2000001002d */
[----:B------:R-:W-:Y:S01]  /*0c40*/  FMUL.FTZ R11, R33, R10 ;  /* 0x0000000a210b7220 */ /* 0x000fe20000410000 */
[----:B------:R-:W-:Y:S01]  /*0c50*/  FMUL.FTZ R10, R2, UR30 ;  /* 0x0000001e020a7c20 */ /* 0x000fe20008410000 */
[----:B------:R-:W-:Y:S01]  /*0c60*/  FADD.FTZ R85, -R91, R85 ;  /* 0x000000555b557221 */ /* 0x000fe20000010100 */
[----:B------:R-:W-:Y:S01]  /*0c70*/  FADD.FTZ R2, R12, R79 ;  /* 0x0000004f0c027221 */ /* 0x000fe20000010000 */
[----:B------:R-:W-:Y:S01]  /*0c80*/  FFMA.FTZ R7, R87, R12, R4 ;  /* 0x0000000c57077223 */ /* 0x000fe20000010004 */
[----:B------:R-:W-:Y:S01]  /*0c90*/  SHF.L.U32 R80, R76, 0x10, RZ ;  /* 0x000000104c507819 */ /* 0x000fe200000006ff */
[----:B------:R-:W-:Y:S01]  /*0ca0*/  FMUL.FTZ R85, R85, UR30 ;  /* 0x0000001e55557c20 */ /* 0x000fe20008410000 */
[----:B------:R-:W-:Y:S01]  /*0cb0*/  FMUL.FTZ R9, R34, R81 ;  /* 0x0000005122097220 */ /* 0x000fe20000410000 */
[----:B------:R-:W-:Y:S01]  /*0cc0*/  FADD.FTZ R2, R2, R11 ;  /* 0x0000000b02027221 */ /* 0x000fe20000010000 */
[----:B------:R-:W-:Y:S01]  /*0cd0*/  FFMA.FTZ R4, R14, R11, R7 ;  /* 0x0000000b0e047223 */ /* 0x000fe20000010007 */
[----:B------:R-:W-:Y:S01]  /*0ce0*/  SHF.L.U32 R76, R8, 0x10, RZ ;  /* 0x00000010084c7819 */ /* 0x000fe200000006ff */
[----:B------:R-:W-:Y:S01]  /*0cf0*/  FADD.FTZ R60, R60, R77 ;  /* 0x0000004d3c3c7221 */ /* 0x000fe20000010000 */
[-C--:B------:R-:W-:Y:S01]  /*0d00*/  FFMA.FTZ R48, R15, R77.reuse, R48 ;  /* 0x0000004d0f307223 */ /* 0x080fe20000010030 */
[----:B------:R-:W-:Y:S01]  /*0d10*/  FMUL.FTZ R7, R28, R77 ;  /* 0x0000004d1c077220 */ /* 0x000fe20000410000 */
[-C--:B------:R-:W-:Y:S01]  /*0d20*/  FMUL.FTZ R8, R35, R80.reuse ;  /* 0x0000005023087220 */ /* 0x080fe20000410000 */
[----:B------:R-:W-:Y:S01]  /*0d30*/  FADD.FTZ R77, R2, R9 ;  /* 0x00000009024d7221 */ /* 0x000fe20000010000 */
[----:B------:R-:W-:Y:S01]  /*0d40*/  FFMA.FTZ R79, R85, R9, R4 ;  /* 0x00000009554f7223 */ /* 0x000fe20000010004 */
[----:B------:R-:W-:Y:S01]  /*0d50*/  FADD.FTZ R6, -R91, R6 ;  /* 0x000000065b067221 */ /* 0x000fe20000010100 */
[----:B------:R-:W-:Y:S01]  /*0d60*/  FADD.FTZ R59, R59, R80 ;  /* 0x000000503b3b7221 */ /* 0x000fe20000010000 */
[C---:B------:R-:W-:Y:S01]  /*0d70*/  FFMA.FTZ R47, R10.reuse, R80, R47 ;  /* 0x000000500a2f7223 */ /* 0x040fe2000001002f */
        /* <DEDUP_REMOVED lines=8> */
[----:B------:R-:W-:Y:S01]  /*0e00*/  FADD.FTZ R0, -R91, R0 ;  /* 0x000000005b007221 */ /* 0x000fe20000010100 */
[-C--:B------:R-:W-:Y:S01]  /*0e10*/  FMUL.FTZ R2, R30, R5.reuse ;  /* 0x000000051e027220 */ /* 0x080fe20000410000 */
[----:B------:R-:W-:Y:S01]  /*0e20*/  FADD.FTZ R77, R77, R4 ;  /* 0x000000044d4d7221 */ /* 0x000fe20000010000 */
[----:B------:R-:W-:Y:S01]  /*0e30*/  FFMA.FTZ R78, R6, R4, R79 ;  /* 0x00000004064e7223 */ /* 0x000fe2000001004f */
        /* <DEDUP_REMOVED lines=13> */
.L_x_1524:
        /* <DEDUP_REMOVED lines=17> */
.L_x_1525:
        /* <DEDUP_REMOVED lines=32> */
.L_x_1527:
[----:B------:R-:W-:Y:S05]  /*1220*/  BSYNC.RECONVERGENT B0 ;  /* 0x0000000000007941 */ /* 0x000fea0003800200 */
.L_x_1526:
        /* <DEDUP_REMOVED lines=65> */
.L_x_1530:
[----:B------:R-:W-:Y:S05]  /*1640*/  BRA.U !UP1, `(.L_x_1531) ;  /* 0x00000001092c7547 */ /* 0x000fea000b800000 */
[----:B------:R-:W-:Y:S01]  /*1650*/  FFMA.FTZ R77, R94, UR11, R81 ;  /* 0x0000000b5e4d7c23 */ /* 0x000fe20008010051 */
[----:B------:R-:W-:-:S03]  /*1660*/  ISETP.LT.AND P2, PT, RZ, UR29, PT ;  /* 0x0000001dff007c0c */ /* 0x000fc6000bf41270 */
[----:B------:R-:W-:-:S04]  /*1670*/  FADD.FTZ R77, R88, -R77 ;  /* 0x8000004d584d7221 */ /* 0x000fc80000010000 */
[----:B------:R-:W-:-:S05]  /*1680*/  FMUL.FTZ R77, R77, UR30 ;  /* 0x0000001e4d4d7c20 */ /* 0x000fca0008410000 */
[----:B------:R-:W-:-:S05]  /*1690*/  FSEL R77, R77, RZ, P2 ;  /* 0x000000ff4d4d7208 */ /* 0x000fca0001000000 */
[----:B------:R-:W-:Y:S01]  /*16a0*/  FMUL.FTZ R76, R77, UR17 ;  /* 0x000000114d4c7c20 */ /* 0x000fe20008410000 */
[----:B------:R-:W-:-:S03]  /*16b0*/  SHF.L.U32 R77, R113, 0x10, RZ ;  /* 0x00000010714d7819 */ /* 0x000fc600000006ff */
[----:B-----5:R-:W-:Y:S02]  /*16c0*/  FMUL.FTZ R78, R17, R76 ;  /* 0x0000004c114e7220 */ /* 0x020fe40000410000 */
[----:B------:R-:W-:-:S03]  /*16d0*/  FFMA.FTZ R73, R76, R77, R73 ;  /* 0x0000004d4c497223 */ /* 0x000fc60000010049 */
[----:B------:R-:W-:-:S04]  /*16e0*/  F2FP.BF16.F32.PACK_AB R78, RZ, R78 ;  /* 0x0000004eff4e723e */ /* 0x000fc800000010ff */
[----:B------:R-:W-:-:S07]  /*16f0*/  PRMT R95, R78, 0x7610, R95 ;  /* 0x000076104e5f7816 */ /* 0x000fce000000005f */
.L_x_1531:
        /* <DEDUP_REMOVED lines=12> */
.L_x_1532:
        /* <DEDUP_REMOVED lines=11> */
[----:B------:R-:W-:Y:S01]  /*1870*/  PRMT R105, R78, 0x7610, R105 ;  /* 0x000076104e697816 */ /* 0x000fe20000000069 */
[----:B------:R-:W-:Y:S06]  /*1880*/  BRA `(.L_x_1533) ;  /* 0x0000000800747947 */ /* 0x000fec0003800000 */
.L_x_1529:
        /* <DEDUP_REMOVED lines=19> */
[----:B-1----:R-:W-:Y:S02]  /*19c0*/  @P1 FMUL.FTZ R79, R103, UR16 ;  /* 0x00000010674f1c20 */ /* 0x002fe40008410000 */
[----:B-----5:R-:W-:Y:S01]  /*19d0*/  @P1 FMUL.FTZ R78, R16, R77 ;  /* 0x0000004d104e1220 */ /* 0x020fe20000410000 */
[----:B------:R-:W-:Y:S01]  /*19e0*/  F2FP.BF16.F32.PACK_AB R83, RZ, R83 ;  /* 0x00000053ff53723e */ /* 0x000fe200000010ff */
[----:B--2---:R-:W-:Y:S01]  /*19f0*/  @P1 FMUL.FTZ R76, R102, UR10 ;  /* 0x0000000a664c1c20 */ /* 0x004fe20008410000 */
[----:B------:R-:W-:-:S02]  /*1a00*/  F2FP.BF16.F32.PACK_AB R108, RZ, R103 ;  /* 0x00000067ff6c723e */ /* 0x000fc400000010ff */
[----:B------:R-:W-:Y:S01]  /*1a10*/  @P1 F2FP.BF16.F32.PACK_AB R106, RZ, R78 ;  /* 0x0000004eff6a123e */ /* 0x000fe200000010ff */
[-C--:B------:R-:W-:Y:S01]  /*1a20*/  @P1 FMUL.FTZ R78, R18, R79.reuse ;  /* 0x0000004f124e1220 */ /* 0x080fe20000410000 */
[----:B------:R-:W-:Y:S01]  /*1a30*/  @P1 FMUL.FTZ R82, R17, R76 ;  /* 0x0000004c11521220 */ /* 0x000fe20000410000 */
[----:B------:R-:W-:Y:S02]  /*1a40*/  @P1 SHF.L.U32 R103, R112, 0x10, RZ ;  /* 0x0000001070671819 */ /* 0x000fe400000006ff */
[----:B------:R-:W-:Y:S02]  /*1a50*/  @P1 PRMT R93, R106, 0x7610, R93 ;  /* 0x000076106a5d1816 */ /* 0x000fe4000000005d */
[----:B------:R-:W-:Y:S01]  /*1a60*/  @P1 F2FP.BF16.F32.PACK_AB R106, RZ, R78 ;  /* 0x0000004eff6a123e */ /* 0x000fe200000010ff */
[----:B------:R-:W-:Y:S01]  /*1a70*/  FMUL.FTZ R78, R107, UR30 ;  /* 0x0000001e6b4e7c20 */ /* 0x000fe20008410000 */
[----:B------:R-:W-:Y:S01]  /*1a80*/  @P1 F2FP.BF16.F32.PACK_AB R82, RZ, R82 ;  /* 0x00000052ff52123e */ /* 0x000fe200000010ff */
[----:B------:R-:W-:Y:S01]  /*1a90*/  @P1 FFMA.FTZ R74, R103, R79, R74 ;  /* 0x0000004f674a1223 */ /* 0x000fe2000001004a */
[----:B------:R-:W-:-:S02]  /*1aa0*/  @P1 PRMT R104, R106, 0x7610, R104 ;  /* 0x000076106a681816 */ /* 0x000fc40000000068 */
[----:B------:R-:W-:Y:S02]  /*1ab0*/  @P1 PRMT R95, R82, 0x7610, R95 ;  /* 0x00007610525f1816 */ /* 0x000fe4000000005f */
[----:B------:R-:W-:Y:S02]  /*1ac0*/  PRMT R106, R83, 0x7610, R106 ;  /* 0x00007610536a7816 */ /* 0x000fe4000000006a */
[----:B------:R-:W-:Y:S02]  /*1ad0*/  @P1 SHF.L.U32 R83, R110, 0x10, RZ ;  /* 0x000000106e531819 */ /* 0x000fe400000006ff */
[----:B------:R-:W-:Y:S02]  /*1ae0*/  @P1 SHF.L.U32 R82, R113, 0x10, RZ ;  /* 0x0000001071521819 */ /* 0x000fe400000006ff */
[----:B------:R-:W-:Y:S01]  /*1af0*/  F2FP.BF16.F32.PACK_AB R102, RZ, R102 ;  /* 0x00000066ff66723e */ /* 0x000fe200000010ff */
[----:B------:R-:W-:Y:S01]  /*1b00*/  @P1 FFMA.FTZ R72, R83, R77, R72 ;  /* 0x0000004d53481223 */ /* 0x000fe20000010048 */
[----:B------:R-:W-:Y:S01]  /*1b10*/  FSEL R78, R78, RZ, P2 ;  /* 0x000000ff4e4e7208 */ /* 0x000fe20001000000 */
        /* <DEDUP_REMOVED lines=8> */
[----:B------:R-:W-:-:S04]  /*1ba0*/  F2FP.BF16.F32.PACK_AB R77, RZ, R77 ;  /* 0x0000004dff4d723e */ /* 0x000fc800000010ff */
[----:B------:R-:W-:Y:S01]  /*1bb0*/  PRMT R105, R77, 0x7610, R105 ;  /* 0x000076104d697816 */ /* 0x000fe20000000069 */
[----:B------:R-:W-:Y:S06]  /*1bc0*/  BRA `(.L_x_1533) ;  /* 0x0000000400a47947 */ /* 0x000fec0003800000 */
.L_x_1528:
[----:B------:R-:W-:-:S04]  /*1bd0*/  UISETP.NE.U32.AND UP0, UPT, UR6, URZ, UPT ;  /* 0x000000ff0600728c */ /* 0x000fc8000bf05070 */
[----:B------:R-:W-:-:S09]  /*1be0*/  UISETP.NE.AND.EX UP0, UPT, UR7, URZ, UPT, UP0 ;  /* 0x000000ff0700728c */ /* 0x000fd2000bf05300 */
[----:B------:R-:W-:Y:S05]  /*1bf0*/  BRA.U UP0, `(.L_x_1534) ;  /* 0x0000000100c07547 */ /* 0x000fea000b800000 */
[----:B------:R-:W-:Y:S01]  /*1c00*/  ISETP.LT.AND P2, PT, RZ, UR29, PT ;  /* 0x0000001dff007c0c */ /* 0x000fe2000bf41270 */
[----:B------:R-:W0:Y:S01]  /*1c10*/  @UP1 LDCU UR9, c[0x0][0x40c] ;  /* 0x00008180ff0917ac */ /* 0x000e220008000800 */
[C---:B-----5:R-:W-:Y:S02]  /*1c20*/  SHF.L.U32 R76, R96.reuse, 0x10, RZ ;  /* 0x00000010604c7819 */ /* 0x060fe400000006ff */
[----:B------:R-:W-:Y:S01]  /*1c30*/  SHF.R.U64 R78, R96, 0x10, R97 ;  /* 0x00000010604e7819 */ /* 0x000fe20000001261 */
        /* <DEDUP_REMOVED lines=9> */
[----:B------:R-:W-:Y:S01]  /*1cd0*/  @P2 FADD.FTZ R82, R86, -R103 ;  /* 0x8000006756522221 */ /* 0x000fe20000010000 */
[----:B------:R-:W-:Y:S01]  /*1ce0*/  @P1 SHF.L.U32 R103, R112, 0x10, RZ ;  /* 0x0000001070671819 */ /* 0x000fe200000006ff */
        /* <DEDUP_REMOVED lines=8> */
[-C--:B------:R-:W-:Y:S01]  /*1d70*/  @P1 FMUL.FTZ R82, R18, R83.reuse ;  /* 0x0000005312521220 */ /* 0x080fe20000410000 */
[----:B------:R-:W-:Y:S02]  /*1d80*/  @P1 FFMA.FTZ R74, R103, R83, R74 ;  /* 0x00000053674a1223 */ /* 0x000fe4000001004a */
[----:B------:R-:W-:Y:S02]  /*1d90*/  @P1 F2FP.BF16.F32.PACK_AB R76, RZ, R76 ;  /* 0x0000004cff4c123e */ /* 0x000fe400000010ff */
[----:B------:R-:W-:Y:S02]  /*1da0*/  @P1 F2FP.BF16.F32.PACK_AB R102, RZ, R79 ;  /* 0x0000004fff66123e */ /* 0x000fe400000010ff */
[----:B------:R-:W-:Y:S02]  /*1db0*/  @P1 PRMT R93, R76, 0x7610, R93 ;  /* 0x000076104c5d1816 */ /* 0x000fe4000000005d */
[----:B------:R-:W-:-:S02]  /*1dc0*/  @P1 SHF.L.U32 R79, R110, 0x10, RZ ;  /* 0x000000106e4f1819 */ /* 0x000fc400000006ff */
[----:B------:R-:W-:Y:S02]  /*1dd0*/  @P1 SHF.L.U32 R76, R113, 0x10, RZ ;  /* 0x00000010714c1819 */ /* 0x000fe400000006ff */
[----:B------:R-:W-:Y:S01]  /*1de0*/  @P1 F2FP.BF16.F32.PACK_AB R82, RZ, R82 ;  /* 0x00000052ff52123e */ /* 0x000fe200000010ff */
[----:B------:R-:W-:Y:S01]  /*1df0*/  @P1 FFMA.FTZ R72, R79, R77, R72 ;  /* 0x0000004d4f481223 */ /* 0x000fe20000010048 */
[----:B------:R-:W-:Y:S01]  /*1e00*/  @P1 PRMT R95, R102, 0x7610, R95 ;  /* 0x00007610665f1816 */ /* 0x000fe2000000005f */
[----:B------:R-:W-:Y:S01]  /*1e10*/  @P1 FFMA.FTZ R73, R76, R78, R73 ;  /* 0x0000004e4c491223 */ /* 0x000fe20000010049 */
[----:B------:R-:W-:Y:S01]  /*1e20*/  @P1 PRMT R104, R82, 0x7610, R104 ;  /* 0x0000761052681816 */ /* 0x000fe20000000068 */
        /* <DEDUP_REMOVED lines=10> */
[----:B------:R-:W-:-:S04]  /*1ed0*/  F2FP.BF16.F32.PACK_AB R77, RZ, R77 ;  /* 0x0000004dff4d723e */ /* 0x000fc800000010ff */
[----:B------:R-:W-:Y:S01]  /*1ee0*/  PRMT R105, R77, 0x7610, R105 ;  /* 0x000076104d697816 */ /* 0x000fe20000000069 */
[----:B------:R-:W-:Y:S06]  /*1ef0*/  BRA `(.L_x_1533) ;  /* 0x0000000000d87947 */ /* 0x000fec0003800000 */
.L_x_1534:
[----:B------:R-:W-:Y:S01]  /*1f00*/  PLOP3.LUT P3, PT, PT, PT, UP3, 0x80, 0x8 ;  /* 0x000000000008781c */ /* 0x000fe20003f6f038 */
[----:B------:R-:W0:Y:S01]  /*1f10*/  @UP1 LDCU UR9, c[0x0][0x40c] ;  /* 0x00008180ff0917ac */ /* 0x000e220008000800 */
[----:B------:R-:W-:Y:S02]  /*1f20*/  ISETP.LT.AND P2, PT, RZ, UR29, PT ;  /* 0x0000001dff007c0c */ /* 0x000fe4000bf41270 */
[C---:B-----5:R-:W-:Y:S01]  /*1f30*/  SHF.L.U32 R79, R96.reuse, 0x10, RZ ;  /* 0x00000010604f7819 */ /* 0x060fe200000006ff */
[----:B------:R-:W1:Y:S01]  /*1f40*/  @UP1 LDCU UR10, c[0x0][0x40c] ;  /* 0x00008180ff0a17ac */ /* 0x000e620008000800 */
[--C-:B------:R-:W-:Y:S02]  /*1f50*/  SHF.R.U64 R102, R96, 0x10, R97.reuse ;  /* 0x0000001060667819 */ /* 0x100fe40000001261 */
[----:B------:R-:W-:Y:S01]  /*1f60*/  SHF.R.U32.HI R78, RZ, 0x10, R97 ;  /* 0x00000010ff4e7819 */ /* 0x000fe20000011661 */
[----:B------:R-:W2:Y:S01]  /*1f70*/  @UP1 LDCU UR31, c[0x0][0x40c] ;  /* 0x00008180ff1f17ac */ /* 0x000ea20008000800 */
[----:B------:R-:W-:-:S03]  /*1f80*/  SHF.L.U32 R102, R102, 0x10, RZ ;  /* 0x0000001066667819 */ /* 0x000fc600000006ff */
[--C-:B------:R-:W-:Y:S01]  /*1f90*/  @P3 FFMA.FTZ R77, R3, UR11, R81.reuse ;  /* 0x0000000b034d3c23 */ /* 0x100fe20008010051 */
[----:B------:R-:W3:Y:S01]  /*1fa0*/  @UP1 LDCU UR16, c[0x0][0x40c] ;  /* 0x00008180ff1017ac */ /* 0x000ee20008000800 */
[--C-:B------:R-:W-:Y:S01]  /*1fb0*/  @P2 FFMA.FTZ R83, R89, UR11, R81.reuse ;  /* 0x0000000b59532c23 */ /* 0x100fe20008010051 */
[----:B------:R-:W-:Y:S01]  /*1fc0*/  @P2 FFMA.FTZ R107, R92, UR11, R81 ;  /* 0x0000000b5c6b2c23 */ /* 0x000fe20008010051 */
[----:B------:R-:W-:Y:S01]  /*1fd0*/  @P3 FADD.FTZ R76, R90, -R77 ;  /* 0x8000004d5a4c3221 */ /* 0x000fe20000010000 */
[----:B------:R-:W-:Y:S01]  /*1fe0*/  @P2 FFMA.FTZ R77, R94, UR11, R81 ;  /* 0x0000000b5e4d2c23 */ /* 0x000fe20008010051 */
[----:B------:R-:W-:Y:S01]  /*1ff0*/  @P2 FADD.FTZ R103, R86, -R83 ;  /* 0x8000005356672221 */ /* 0x000fe20000010000 */
[----:B------:R-:W-:Y:S01]  /*2000*/  SHF.L.U32 R83, R78, 0x10, RZ ;  /* 0x000000104e537819 */ /* 0x000fe200000006ff */
[----:B------:R-:W-:Y:S01]  /*2010*/  @P3 FFMA.FTZ R79, R76, UR30, R79 ;  /* 0x0000001e4c4f3c23 */ /* 0x000fe2000801004f */
[----:B------:R-:W-:Y:S01]  /*2020*/  @P2 FADD.FTZ R77, R88, -R77 ;  /* 0x8000004d584d2221 */ /* 0x000fe20000010000 */
[----:B------:R-:W-:Y:S01]  /*2030*/  SHF.L.U32 R76, R97, 0x10, RZ ;  /* 0x00000010614c7819 */ /* 0x000fe200000006ff */
[----:B------:R-:W-:-:S02]  /*2040*/  @P2 FADD.FTZ R82, R84, -R107 ;  /* 0x8000006b54522221 */ /* 0x000fc40000010000 */
[----:B------:R-:W-:Y:S02]  /*2050*/  @P2 FFMA.FTZ R102, R77, UR30, R102 ;  /* 0x0000001e4d662c23 */ /* 0x000fe40008010066 */
[----:B------:R-:W-:Y:S01]  /*2060*/  @P2 FFMA.FTZ R76, R103, UR30, R76 ;  /* 0x0000001e674c2c23 */ /* 0x000fe2000801004c */
[----:B0-----:R-:W-:Y:S01]  /*2070*/  @P1 FMUL.FTZ R103, R79, UR9 ;  /* 0x000000094f671c20 */ /* 0x001fe20008410000 */
[----:B-1----:R-:W-:Y:S01]  /*2080*/  @P1 FMUL.FTZ R78, R102, UR10 ;  /* 0x0000000a664e1c20 */ /* 0x002fe20008410000 */
[----:B------:R-:W-:Y:S01]  /*2090*/  @P2 FFMA.FTZ R83, R82, UR30, R83 ;  /* 0x0000001e52532c23 */ /* 0x000fe20008010053 */
[----:B---3--:R-:W-:Y:S01]  /*20a0*/  @P1 FMUL.FTZ R77, R76, UR16 ;  /* 0x000000104c4d1c20 */ /* 0x008fe20008410000 */
[----:B------:R-:W-:Y:S01]  /*20b0*/  @P1 FMUL.FTZ R106, R16, R103 ;  /* 0x00000067106a1220 */ /* 0x000fe20000410000 */
[----:B------:R-:W-:Y:S01]  /*20c0*/  @P1 FMUL.FTZ R107, R17, R78 ;  /* 0x0000004e116b1220 */ /* 0x000fe20000410000 */
[----:B--2---:R-:W-:Y:S01]  /*20d0*/  @P1 FMUL.FTZ R82, R83, UR31 ;  /* 0x0000001f53521c20 */ /* 0x004fe20008410000 */
[----:B------:R-:W-:Y:S01]  /*20e0*/  @P1 FMUL.FTZ R108, R18, R77 ;  /* 0x0000004d126c1220 */ /* 0x000fe20000410000 */
[----:B------:R-:W-:-:S02]  /*20f0*/  F2FP.BF16.F32.PACK_AB R102, RZ, R102 ;  /* 0x00000066ff66723e */ /* 0x000fc400000010ff */
[----:B------:R-:W-:Y:S01]  /*2100*/  @P1 F2FP.BF16.F32.PACK_AB R109, RZ, R106 ;  /* 0x0000006aff6d123e */ /* 0x000fe200000010ff */
[----:B------:R-:W-:Y:S01]  /*2110*/  @P1 FMUL.FTZ R106, R19, R82 ;  /* 0x00000052136a1220 */ /* 0x000fe20000410000 */
[----:B------:R-:W-:Y:S02]  /*2120*/  @P1 F2FP.BF16.F32.PACK_AB R107, RZ, R107 ;  /* 0x0000006bff6b123e */ /* 0x000fe400000010ff */
[----:B------:R-:W-:Y:S02]  /*2130*/  @P1 F2FP.BF16.F32.PACK_AB R108, RZ, R108 ;  /* 0x0000006cff6c123e */ /* 0x000fe400000010ff */
[----:B------:R-:W-:Y:S02]  /*2140*/  @P1 PRMT R95, R107, 0x7610, R95 ;  /* 0x000076106b5f1816 */ /* 0x000fe4000000005f */
[----:B------:R-:W-:Y:S02]  /*2150*/  @P1 F2FP.BF16.F32.PACK_AB R107, RZ, R106 ;  /* 0x0000006aff6b123e */ /* 0x000fe400000010ff */
[----:B------:R-:W-:-:S02]  /*2160*/  F2FP.BF16.F32.PACK_AB R106, RZ, R79 ;  /* 0x0000004fff6a723e */ /* 0x000fc400000010ff */
[----:B------:R-:W-:Y:S02]  /*2170*/  @P1 SHF.L.U32 R79, R110, 0x10, RZ ;  /* 0x000000106e4f1819 */ /* 0x000fe400000006ff */
[----:B------:R-:W-:Y:S02]  /*2180*/  @P1 PRMT R104, R108, 0x7610, R104 ;  /* 0x000076106c681816 */ /* 0x000fe40000000068 */
[----:B------:R-:W-:Y:S01]  /*2190*/  @P1 PRMT R105, R107, 0x7610, R105 ;  /* 0x000076106b691816 */ /* 0x000fe20000000069 */
[----:B------:R-:W-:Y:S01]  /*21a0*/  @P1 FFMA.FTZ R72, R79, R103, R72 ;  /* 0x000000674f481223 */ /* 0x000fe20000010048 */
[----:B------:R-:W-:Y:S02]  /*21b0*/  PRMT R107, R102, 0x7610, R107 ;  /* 0x00007610666b7816 */ /* 0x000fe4000000006b */
[----:B------:R-:W-:Y:S02]  /*21c0*/  F2FP.BF16.F32.PACK_AB R108, RZ, R76 ;  /* 0x0000004cff6c723e */ /* 0x000fe400000010ff */
[----:B------:R-:W-:-:S02]  /*21d0*/  @P1 SHF.L.U32 R76, R113, 0x10, RZ ;  /* 0x00000010714c1819 */ /* 0x000fc400000006ff */
[----:B------:R-:W-:Y:S02]  /*21e0*/  @P1 SHF.L.U32 R79, R112, 0x10, RZ ;  /* 0x00000010704f1819 */ /* 0x000fe400000006ff */
[----:B------:R-:W-:Y:S01]  /*21f0*/  @P1 SHF.L.U32 R102, R114, 0x10, RZ ;  /* 0x0000001072661819 */ /* 0x000fe200000006ff */
[----:B------:R-:W-:Y:S01]  /*2200*/  @P1 FFMA.FTZ R73, R76, R78, R73 ;  /* 0x0000004e4c491223 */ /* 0x000fe20000010049 */
[----:B------:R-:W-:Y:S01]  /*2210*/  F2FP.BF16.F32.PACK_AB R83, RZ, R83 ;  /* 0x00000053ff53723e */ /* 0x000fe200000010ff */
[----:B------:R-:W-:Y:S01]  /*2220*/  @P1 FFMA.FTZ R74, R79, R77, R74 ;  /* 0x0000004d4f4a1223 */ /* 0x000fe2000001004a */
[----:B------:R-:W-:Y:S01]  /*2230*/  @P1 PRMT R93, R109, 0x7610, R93 ;  /* 0x000076106d5d1816 */ /* 0x000fe2000000005d */
[----:B------:R-:W-:Y:S01]  /*2240*/  @P1 FFMA.FTZ R75, R102, R82, R75 ;  /* 0x00000052664b1223 */ /* 0x000fe2000001004b */
[----:B------:R-:W-:-:S07]  /*2250*/  PRMT R109, R83, 0x7610, R109 ;  /* 0x00007610536d7816 */ /* 0x000fce000000006d */
.L_x_1533:
        /* <DEDUP_REMOVED lines=11> */
.L_x_1535:
        /* <DEDUP_REMOVED lines=9> */
.L_x_1536:
        /* <DEDUP_REMOVED lines=9> */
.L_x_1537:
[----:B------:R-:W-:Y:S05]  /*2430*/  @!P0 BRA `(.L_x_1538) ;  /* 0x00000004009c8947 */ /* 0x000fea0003800000 */
[----:B------:R-:W-:Y:S05]  /*2440*/  BRA.U !UP0, `(.L_x_1539) ;  /* 0x0000000108d87547 */ /* 0x000fea000b800000 */
[----:B------:R-:W-:Y:S01]  /*2450*/  ISETP.LT.AND P2, PT, RZ, UR29, PT ;  /* 0x0000001dff007c0c */ /* 0x000fe2000bf41270 */
[----:B------:R-:W2:Y:S01]  /*2460*/  @UP1 LDCU UR9, c[0x0][0x40c] ;  /* 0x00008180ff0917ac */ /* 0x000ea20008000800 */
[C---:B-----5:R-:W-:Y:S02]  /*2470*/  SHF.L.U32 R83, R98.reuse, 0x10, RZ ;  /* 0x0000001062537819 */ /* 0x060fe400000006ff */
[----:B------:R-:W-:Y:S01]  /*2480*/  SHF.R.U64 R102, R98, 0x10, R99 ;  /* 0x0000001062667819 */ /* 0x000fe20000001263 */
[----:B------:R-:W3:Y:S03]  /*2490*/  @UP1 LDCU UR16, c[0x0][0x40c] ;  /* 0x00008180ff1017ac */ /* 0x000ee60008000800 */
[----:B------:R-:W-:Y:S01]  /*24a0*/  SHF.L.U32 R102, R102, 0x10, RZ ;  /* 0x0000001066667819 */ /* 0x000fe200000006ff */
[----:B------:R-:W4:Y:S04]  /*24b0*/  @UP1 LDCU UR10, c[0x0][0x40c] ;  /* 0x00008180ff0a17ac */ /* 0x000f280008000800 */
[--C-:B01----:R-:W-:Y:S01]  /*24c0*/  @P2 FFMA.FTZ R77, R87, UR11, R81.reuse ;  /* 0x0000000b574d2c23 */ /* 0x103fe20008010051 */
[--C-:B------:R-:W-:Y:S01]  /*24d0*/  @P2 FFMA.FTZ R82, R85, UR11, R81.reuse ;  /* 0x0000000b55522c23 */ /* 0x100fe20008010051 */
[----:B------:R-:W-:-:S02]  /*24e0*/  @P2 FFMA.FTZ R78, R14, UR11, R81 ;  /* 0x0000000b0e4e2c23 */ /* 0x000fc40008010051 */
[----:B------:R-:W-:Y:S01]  /*24f0*/  @P2 FADD.FTZ R76, R12, -R77 ;  /* 0x8000004d0c4c2221 */ /* 0x000fe20000010000 */
[----:B------:R-:W-:Y:S01]  /*2500*/  @P2 FADD.FTZ R103, R9, -R82 ;  /* 0x8000005209672221 */ /* 0x000fe20000010000 */
[----:B------:R-:W-:Y:S01]  /*2510*/  @P2 FADD.FTZ R79, R11, -R78 ;  /* 0x8000004e0b4f2221 */ /* 0x000fe20000010000 */
[----:B------:R-:W-:Y:S01]  /*2520*/  SHF.R.U32.HI R82, RZ, 0x10, R99 ;  /* 0x00000010ff527819 */ /* 0x000fe20000011663 */
[----:B------:R-:W-:Y:S01]  /*2530*/  @P2 FFMA.FTZ R83, R76, UR30, R83 ;  /* 0x0000001e4c532c23 */ /* 0x000fe20008010053 */
[----:B------:R-:W-:Y:S01]  /*2540*/  SHF.L.U32 R76, R99, 0x10, RZ ;  /* 0x00000010634c7819 */ /* 0x000fe200000006ff */
[----:B------:R-:W-:Y:S01]  /*2550*/  @P2 FFMA.FTZ R102, R79, UR30, R102 ;  /* 0x0000001e4f662c23 */ /* 0x000fe20008010066 */
[----:B------:R-:W-:Y:S01]  /*2560*/  SHF.L.U32 R82, R82, 0x10, RZ ;  /* 0x0000001052527819 */ /* 0x000fe200000006ff */
[----:B--2---:R-:W-:Y:S01]  /*2570*/  @P1 FMUL.FTZ R77, R83, UR9 ;  /* 0x00000009534d1c20 */ /* 0x004fe20008410000 */
[----:B------:R-:W-:Y:S01]  /*2580*/  F2FP.BF16.F32.PACK_AB R83, RZ, R83 ;  /* 0x00000053ff53723e */ /* 0x000fe200000010ff */
[----:B------:R-:W-:Y:S01]  /*2590*/  @P2 FFMA.FTZ R76, R103, UR30, R76 ;  /* 0x0000001e674c2c23 */ /* 0x000fe2000801004c */
[----:B------:R-:W-:Y:S01]  /*25a0*/  @P2 FFMA.FTZ R103, R10, UR11, R81 ;  /* 0x0000000b0a672c23 */ /* 0x000fe20008010051 */
[----:B------:R-:W-:-:S02]  /*25b0*/  @P1 FMUL.FTZ R78, R20, R77 ;  /* 0x0000004d144e1220 */ /* 0x000fc40000410000 */
[----:B---3--:R-:W-:Y:S01]  /*25c0*/  @P1 FMUL.FTZ R79, R76, UR16 ;  /* 0x000000104c4f1c20 */ /* 0x008fe20008410000 */
[----:B------:R-:W-:Y:S02]  /*25d0*/  @P2 FADD.FTZ R107, R8, -R103 ;  /* 0x80000067086b2221 */ /* 0x000fe40000010000 */
[----:B------:R-:W-:Y:S01]  /*25e0*/  @P1 F2FP.BF16.F32.PACK_AB R108, RZ, R78 ;  /* 0x0000004eff6c123e */ /* 0x000fe200000010ff */
[----:B----4-:R-:W-:Y:S01]  /*25f0*/  @P1 FMUL.FTZ R78, R102, UR10 ;  /* 0x0000000a664e1c20 */ /* 0x010fe20008410000 */
[----:B------:R-:W-:Y:S01]  /*2600*/  @P1 FMUL.FTZ R106, R22, R79 ;  /* 0x0000004f166a1220 */ /* 0x000fe20000410000 */
[----:B------:R-:W-:Y:S01]  /*2610*/  @P2 FFMA.FTZ R82, R107, UR30, R82 ;  /* 0x0000001e6b522c23 */ /* 0x000fe20008010052 */
[----:B------:R-:W-:Y:S01]  /*2620*/  @P1 PRMT R93, R108, 0x7610, R93 ;  /* 0x000076106c5d1816 */ /* 0x000fe2000000005d */
[----:B------:R-:W-:Y:S01]  /*2630*/  @P1 FMUL.FTZ R103, R21, R78 ;  /* 0x0000004e15671220 */ /* 0x000fe20000410000 */
[----:B------:R-:W-:Y:S02]  /*2640*/  F2FP.BF16.F32.PACK_AB R108, RZ, R76 ;  /* 0x0000004cff6c723e */ /* 0x000fe400000010ff */
[----:B------:R-:W-:-:S02]  /*2650*/  @P1 F2FP.BF16.F32.PACK_AB R106, RZ, R106 ;  /* 0x0000006aff6a123e */ /* 0x000fc400000010ff */
[----:B------:R-:W-:Y:S02]  /*2660*/  @P1 F2FP.BF16.F32.PACK_AB R103, RZ, R103 ;  /* 0x00000067ff67123e */ /* 0x000fe400000010ff */
[----:B------:R-:W-:Y:S02]  /*2670*/  @P1 PRMT R104, R106, 0x7610, R104 ;  /* 0x000076106a681816 */ /* 0x000fe40000000068 */
[----:B------:R-:W-:Y:S02]  /*2680*/  @P1 PRMT R95, R103, 0x7610, R95 ;  /* 0x00007610675f1816 */ /* 0x000fe4000000005f */
[----:B------:R-:W-:Y:S02]  /*2690*/  PRMT R106, R83, 0x7610, R106 ;  /* 0x00007610536a7816 */ /* 0x000fe4000000006a */
[----:B------:R-:W-:Y:S02]  /*26a0*/  @P1 SHF.L.U32 R83, R110, 0x10, RZ ;  /* 0x000000106e531819 */ /* 0x000fe400000006ff */
[----:B------:R-:W-:-:S02]  /*26b0*/  @P1 SHF.L.U32 R76, R113, 0x10, RZ ;  /* 0x00000010714c1819 */ /* 0x000fc400000006ff */
[----:B------:R-:W-:Y:S01]  /*26c0*/  @P1 SHF.L.U32 R103, R112, 0x10, RZ ;  /* 0x0000001070671819 */ /* 0x000fe200000006ff */
[----:B------:R-:W-:Y:S01]  /*26d0*/  @P1 FFMA.FTZ R68, R83, R77, R68 ;  /* 0x0000004d53441223 */ /* 0x000fe20000010044 */
[----:B------:R-:W-:Y:S01]  /*26e0*/  F2FP.BF16.F32.PACK_AB R102, RZ, R102 ;  /* 0x00000066ff66723e */ /* 0x000fe200000010ff */
[----:B------:R-:W-:Y:S01]  /*26f0*/  @P1 FFMA.FTZ R69, R76, R78, R69 ;  /* 0x0000004e4c451223 */ /* 0x000fe20000010045 */
[----:B------:R-:W-:Y:S01]  /*2700*/  F2FP.BF16.F32.PACK_AB R109, RZ, R82 ;  /* 0x00000052ff6d723e */ /* 0x000fe200000010ff */
[----:B------:R-:W-:Y:S01]  /*2710*/  @P1 FFMA.FTZ R70, R103, R79, R70 ;  /* 0x0000004f67461223 */ /* 0x000fe20000010046 */
[----:B------:R-:W-:Y:S01]  /*2720*/  PRMT R107, R102, 0x7610, R107 ;  /* 0x00007610666b7816 */ /* 0x000fe2000000006b */
        /* <DEDUP_REMOVED lines=8> */
.L_x_1539:
[----:B------:R-:W-:Y:S01]  /*27b0*/  ISETP.LT.AND P2, PT, RZ, UR29, PT ;  /* 0x0000001dff007c0c */ /* 0x000fe2000bf41270 */
[----:B------:R-:W2:Y:S01]  /*27c0*/  @UP1 LDCU UR9, c[0x0][0x40c] ;  /* 0x00008180ff0917ac */ /* 0x000ea20008000800 */
[C---:B01---5:R-:W-:Y:S02]  /*27d0*/  SHF.L.U32 R76, R98.reuse, 0x10, RZ ;  /* 0x00000010624c7819 */ /* 0x063fe400000006ff */
[----:B------:R-:W-:Y:S01]  /*27e0*/  SHF.R.U64 R78, R98, 0x10, R99 ;  /* 0x00000010624e7819 */ /* 0x000fe20000001263 */
[----:B------:R-:W0:Y:S01]  /*27f0*/  @UP1 LDCU UR10, c[0x0][0x40c] ;  /* 0x00008180ff0a17ac */ /* 0x000e220008000800 */
[----:B------:R-:W-:Y:S02]  /*2800*/  SHF.L.U32 R79, R99, 0x10, RZ ;  /* 0x00000010634f7819 */ /* 0x000fe400000006ff */
[----:B------:R-:W-:Y:S01]  /*2810*/  SHF.L.U32 R78, R78, 0x10, RZ ;  /* 0x000000104e4e7819 */ /* 0x000fe200000006ff */
[----:B------:R-:W1:Y:S01]  /*2820*/  @UP1 LDCU UR16, c[0x0][0x40c] ;  /* 0x00008180ff1017ac */ /* 0x000e620008000800 */
[----:B------:R-:W-:-:S03]  /*2830*/  @P1 SHF.L.U32 R103, R112, 0x10, RZ ;  /* 0x0000001070671819 */ /* 0x000fc600000006ff */
[--C-:B------:R-:W-:Y:S01]  /*2840*/  @P2 FFMA.FTZ R77, R87, UR11, R81.reuse ;  /* 0x0000000b574d2c23 */ /* 0x100fe20008010051 */
[--C-:B------:R-:W-:Y:S01]  /*2850*/  @P2 FFMA.FTZ R82, R14, UR11, R81.reuse ;  /* 0x0000000b0e522c23 */ /* 0x100fe20008010051 */
[----:B------:R-:W-:Y:S02]  /*2860*/  @P2 FFMA.FTZ R102, R85, UR11, R81 ;  /* 0x0000000b55662c23 */ /* 0x000fe40008010051 */
        /* <DEDUP_REMOVED lines=8> */
[----:B-1----:R-:W-:Y:S02]  /*28f0*/  @P1 FMUL.FTZ R83, R79, UR16 ;  /* 0x000000104f531c20 */ /* 0x002fe40008410000 */
[----:B------:R-:W-:Y:S01]  /*2900*/  @P1 FMUL.FTZ R76, R20, R77 ;  /* 0x0000004d144c1220 */ /* 0x000fe20000410000 */
[----:B------:R-:W-:Y:S01]  /*2910*/  @P1 FMUL.FTZ R79, R21, R78 ;  /* 0x0000004e154f1220 */ /* 0x000fe20000410000 */
[-C--:B------:R-:W-:Y:S01]  /*2920*/  @P1 FMUL.FTZ R82, R22, R83.reuse ;  /* 0x0000005316521220 */ /* 0x080fe20000410000 */
[----:B------:R-:W-:Y:S02]  /*2930*/  @P1 FFMA.FTZ R70, R103, R83, R70 ;  /* 0x0000005367461223 */ /* 0x000fe40000010046 */
[----:B------:R-:W-:Y:S02]  /*2940*/  @P1 F2FP.BF16.F32.PACK_AB R76, RZ, R76 ;  /* 0x0000004cff4c123e */ /* 0x000fe400000010ff */
[----:B------:R-:W-:-:S02]  /*2950*/  @P1 F2FP.BF16.F32.PACK_AB R102, RZ, R79 ;  /* 0x0000004fff66123e */ /* 0x000fc400000010ff */
[----:B------:R-:W-:Y:S02]  /*2960*/  @P1 PRMT R93, R76, 0x7610, R93 ;  /* 0x000076104c5d1816 */ /* 0x000fe4000000005d */
[----:B------:R-:W-:Y:S02]  /*2970*/  @P1 SHF.L.U32 R79, R110, 0x10, RZ ;  /* 0x000000106e4f1819 */ /* 0x000fe400000006ff */
        /* <DEDUP_REMOVED lines=19> */
.L_x_1538:
        /* <DEDUP_REMOVED lines=19> */
[----:B------:R-:W-:Y:S02]  /*2be0*/  FSEL R103, R76, RZ, P2 ;  /* 0x000000ff4c677208 */ /* 0x000fe40001000000 */
[----:B------:R-:W-:Y:S01]  /*2bf0*/  F2FP.BF16.F32.PACK_AB R83, RZ, R83 ;  /* 0x00000053ff53723e */ /* 0x000fe200000010ff */
[----:B-----5:R-:W-:Y:S01]  /*2c00*/  @P1 FMUL.FTZ R78, R20, R77 ;  /* 0x0000004d144e1220 */ /* 0x020fe20000410000 */
[----:B------:R-:W-:Y:S01]  /*2c10*/  F2FP.BF16.F32.PACK_AB R108, RZ, R103 ;  /* 0x00000067ff6c723e */ /* 0x000fe200000010ff */
[----:B0-----:R-:W-:Y:S01]  /*2c20*/  @P1 FMUL.FTZ R79, R103, UR16 ;  /* 0x00000010674f1c20 */ /* 0x001fe20008410000 */
[----:B-1----:R-:W-:Y:S01]  /*2c30*/  @P1 FMUL.FTZ R76, R102, UR10 ;  /* 0x0000000a664c1c20 */ /* 0x002fe20008410000 */
[----:B------:R-:W-:-:S02]  /*2c40*/  @P1 SHF.L.U32 R103, R112, 0x10, RZ ;  /* 0x0000001070671819 */ /* 0x000fc400000006ff */
[----:B------:R-:W-:Y:S01]  /*2c50*/  @P1 F2FP.BF16.F32.PACK_AB R106, RZ, R78 ;  /* 0x0000004eff6a123e */ /* 0x000fe200000010ff */
[-C--:B------:R-:W-:Y:S01]  /*2c60*/  @P1 FMUL.FTZ R78, R22, R79.reuse ;  /* 0x0000004f164e1220 */ /* 0x080fe20000410000 */
[----:B------:R-:W-:Y:S01]  /*2c70*/  @P1 FMUL.FTZ R82, R21, R76 ;  /* 0x0000004c15521220 */ /* 0x000fe20000410000 */
[----:B------:R-:W-:Y:S01]  /*2c80*/  F2FP.BF16.F32.PACK_AB R102, RZ, R102 ;  /* 0x00000066ff66723e */ /* 0x000fe200000010ff */
[----:B------:R-:W-:Y:S01]  /*2c90*/  @P1 FFMA.FTZ R70, R103, R79, R70 ;  /* 0x0000004f67461223 */ /* 0x000fe20000010046 */
[----:B------:R-:W-:Y:S02]  /*2ca0*/  @P1 PRMT R93, R106, 0x7610, R93 ;  /* 0x000076106a5d1816 */ /* 0x000fe4000000005d */
[----:B------:R-:W-:Y:S01]  /*2cb0*/  @P1 F2FP.BF16.F32.PACK_AB R106, RZ, R78 ;  /* 0x0000004eff6a123e */ /* 0x000fe200000010ff */
[----:B------:R-:W-:Y:S01]  /*2cc0*/  FMUL.FTZ R78, R107, UR30 ;  /* 0x0000001e6b4e7c20 */ /* 0x000fe20008410000 */
[----:B------:R-:W-:Y:S02]  /*2cd0*/  @P1 F2FP.BF16.F32.PACK_AB R82, RZ, R82 ;  /* 0x00000052ff52123e */ /* 0x000fe400000010ff */
[----:B------:R-:W-:-:S02]  /*2ce0*/  @P1 PRMT R104, R106, 0x7610, R104 ;  /* 0x000076106a681816 */ /* 0x000fc40000000068 */
[----:B------:R-:W-:Y:S02]  /*2cf0*/  @P1 PRMT R95, R82, 0x7610, R95 ;  /* 0x00007610525f1816 */ /* 0x000fe4000000005f */
[----:B------:R-:W-:Y:S02]  /*2d00*/  PRMT R106, R83, 0x7610, R106 ;  /* 0x00007610536a7816 */ /* 0x000fe4000000006a */
[----:B------:R-:W-:Y:S02]  /*2d10*/  @P1 SHF.L.U32 R83, R110, 0x10, RZ ;  /* 0x000000106e531819 */ /* 0x000fe400000006ff */
[----:B------:R-:W-:Y:S02]  /*2d20*/  @P1 SHF.L.U32 R82, R113, 0x10, RZ ;  /* 0x0000001071521819 */ /* 0x000fe400000006ff */
[----:B------:R-:W-:Y:S01]  /*2d30*/  FSEL R78, R78, RZ, P2 ;  /* 0x000000ff4e4e7208 */ /* 0x000fe20001000000 */
[----:B------:R-:W-:Y:S01]  /*2d40*/  @P1 FFMA.FTZ R68, R83, R77, R68 ;  /* 0x0000004d53441223 */ /* 0x000fe20000010044 */
[----:B------:R-:W-:Y:S01]  /*2d50*/  PRMT R107, R102, 0x7610, R107 ;  /* 0x00007610666b7816 */ /* 0x000fe2000000006b */
[----:B------:R-:W-:Y:S01]  /*2d60*/  @P1 FFMA.FTZ R69, R82, R76, R69 ;  /* 0x0000004c52451223 */ /* 0x000fe20000010045 */
        /* <DEDUP_REMOVED lines=9> */
.L_x_1541:
        /* <DEDUP_REMOVED lines=12> */
.L_x_1542:
        /* <DEDUP_REMOVED lines=12> */
.L_x_1543:
        /* <DEDUP_REMOVED lines=12> */
.L_x_1544:
        /* <DEDUP_REMOVED lines=12> */
.L_x_1540:
        /* <DEDUP_REMOVED lines=11> */
.L_x_1545:
        /* <DEDUP_REMOVED lines=10> */
.L_x_1546:
        /* <DEDUP_REMOVED lines=8> */
.L_x_1547:
[----:B------:R-:W-:Y:S05]  /*32d0*/  @!P0 BRA `(.L_x_1548) ;  /* 0x00000004009c8947 */ /* 0x000fea0003800000 */
[----:B------:R-:W-:Y:S05]  /*32e0*/  BRA.U !UP0, `(.L_x_1549) ;  /* 0x0000000108d87547 */ /* 0x000fea000b800000 */
[----:B------:R-:W-:Y:S01]  /*32f0*/  ISETP.LT.AND P0, PT, RZ, UR29, PT ;  /* 0x0000001dff007c0c */ /* 0x000fe2000bf01270 */
[----:B------:R-:W4:Y:S01]  /*3300*/  @UP1 LDCU UR9, c[0x0][0x40c] ;  /* 0x00008180ff0917ac */ /* 0x000f220008000800 */
[C---:B-----5:R-:W-:Y:S02]  /*3310*/  SHF.L.U32 R83, R100.reuse, 0x10, RZ ;  /* 0x0000001064537819 */ /* 0x060fe400000006ff */
[----:B------:R-:W-:Y:S01]  /*3320*/  SHF.R.U64 R102, R100, 0x10, R101 ;  /* 0x0000001064667819 */ /* 0x000fe20000001265 */
[----:B------:R-:W4:Y:S03]  /*3330*/  @UP1 LDCU UR16, c[0x0][0x40c] ;  /* 0x00008180ff1017ac */ /* 0x000f260008000800 */
        /* <DEDUP_REMOVED lines=12> */
[----:B------:R-:W-:-:S02]  /*3400*/  @P0 FFMA.FTZ R102, R79, UR30, R102 ;  /* 0x0000001e4f660c23 */ /* 0x000fc40008010066 */
[----:B----4-:R-:W-:Y:S01]  /*3410*/  @P1 FMUL.FTZ R77, R83, UR9 ;  /* 0x00000009534d1c20 */ /* 0x010fe20008410000 */
[----:B------:R-:W-:Y:S01]  /*3420*/  F2FP.BF16.F32.PACK_AB R83, RZ, R83 ;  /* 0x00000053ff53723e */ /* 0x000fe200000010ff */
[----:B------:R-:W-:Y:S01]  /*3430*/  @P0 FFMA.FTZ R76, R103, UR30, R76 ;  /* 0x0000001e674c0c23 */ /* 0x000fe2000801004c */
[----:B------:R-:W-:Y:S01]  /*3440*/  SHF.R.U32.HI R103, RZ, 0x10, R101 ;  /* 0x00000010ff677819 */ /* 0x000fe20000011665 */
[----:B------:R-:W-:Y:S02]  /*3450*/  @P1 FMUL.FTZ R78, R24, R77 ;  /* 0x0000004d184e1220 */ /* 0x000fe40000410000 */
[----:B------:R-:W-:Y:S01]  /*3460*/  @P1 FMUL.FTZ R79, R76, UR16 ;  /* 0x000000104c4f1c20 */ /* 0x000fe20008410000 */
[----:B------:R-:W-:Y:S02]  /*3470*/  SHF.L.U32 R81, R103, 0x10, RZ ;  /* 0x0000001067517819 */ /* 0x000fe400000006ff */
[----:B------:R-:W-:Y:S01]  /*3480*/  @P1 F2FP.BF16.F32.PACK_AB R107, RZ, R78 ;  /* 0x0000004eff6b123e */ /* 0x000fe200000010ff */
[----:B------:R-:W-:Y:S01]  /*3490*/  @P1 FMUL.FTZ R78, R102, UR10 ;  /* 0x0000000a664e1c20 */ /* 0x000fe20008410000 */
[----:B------:R-:W-:Y:S01]  /*34a0*/  @P1 FMUL.FTZ R106, R26, R79 ;  /* 0x0000004f1a6a1220 */ /* 0x000fe20000410000 */
[----:B------:R-:W-:Y:S01]  /*34b0*/  @P0 FFMA.FTZ R81, R108, UR30, R81 ;  /* 0x0000001e6c510c23 */ /* 0x000fe20008010051 */
[----:B------:R-:W-:Y:S01]  /*34c0*/  F2FP.BF16.F32.PACK_AB R108, RZ, R76 ;  /* 0x0000004cff6c723e */ /* 0x000fe200000010ff */
[----:B------:R-:W-:Y:S01]  /*34d0*/  @P1 FMUL.FTZ R103, R25, R78 ;  /* 0x0000004e19671220 */ /* 0x000fe20000410000 */
[----:B------:R-:W-:-:S02]  /*34e0*/  @P1 SHF.L.U32 R76, R113, 0x10, RZ ;  /* 0x00000010714c1819 */ /* 0x000fc400000006ff */
[----:B------:R-:W-:Y:S02]  /*34f0*/  @P1 F2FP.BF16.F32.PACK_AB R106, RZ, R106 ;  /* 0x0000006aff6a123e */ /* 0x000fe400000010ff */
[----:B------:R-:W-:Y:S01]  /*3500*/  @P1 F2FP.BF16.F32.PACK_AB R103, RZ, R103 ;  /* 0x00000067ff67123e */ /* 0x000fe200000010ff */
[----:B------:R-:W-:Y:S01]  /*3510*/  @P1 FFMA.FTZ R65, R76, R78, R65 ;  /* 0x0000004e4c411223 */ /* 0x000fe20000010041 */
[----:B------:R-:W-:Y:S02]  /*3520*/  @P1 PRMT R104, R106, 0x7610, R104 ;  /* 0x000076106a681816 */ /* 0x000fe40000000068 */
[----:B------:R-:W-:Y:S02]  /*3530*/  @P1 PRMT R95, R103, 0x7610, R95 ;  /* 0x00007610675f1816 */ /* 0x000fe4000000005f */
[----:B------:R-:W-:Y:S02]  /*3540*/  PRMT R106, R83, 0x7610, R106 ;  /* 0x00007610536a7816 */ /* 0x000fe4000000006a */
[----:B------:R-:W-:-:S02]  /*3550*/  @P1 SHF.L.U32 R83, R110, 0x10, RZ ;  /* 0x000000106e531819 */ /* 0x000fc400000006ff */
[----:B------:R-:W-:Y:S02]  /*3560*/  @P1 SHF.L.U32 R103, R112, 0x10, RZ ;  /* 0x0000001070671819 */ /* 0x000fe400000006ff */
[----:B------:R-:W-:Y:S01]  /*3570*/  F2FP.BF16.F32.PACK_AB R102, RZ, R102 ;  /* 0x00000066ff66723e */ /* 0x000fe200000010ff */
[----:B------:R-:W-:Y:S01]  /*3580*/  @P1 FFMA.FTZ R64, R83, R77, R64 ;  /* 0x0000004d53401223 */ /* 0x000fe20000010040 */
[----:B------:R-:W-:Y:S01]  /*3590*/  @P1 PRMT R93, R107, 0x7610, R93 ;  /* 0x000076106b5d1816 */ /* 0x000fe2000000005d */
[----:B------:R-:W-:Y:S01]  /*35a0*/  @P1 FFMA.FTZ R66, R103, R79, R66 ;  /* 0x0000004f67421223 */ /* 0x000fe20000010042 */
[----:B------:R-:W-:Y:S02]  /*35b0*/  PRMT R107, R102, 0x7610, R107 ;  /* 0x00007610666b7816 */ /* 0x000fe4000000006b */
        /* <DEDUP_REMOVED lines=9> */
.L_x_1549:
[----:B------:R-:W-:Y:S01]  /*3650*/  ISETP.LT.AND P0, PT, RZ, UR29, PT ;  /* 0x0000001dff007c0c */ /* 0x000fe2000bf01270 */
[----:B------:R-:W4:Y:S01]  /*3660*/  @UP1 LDCU UR9, c[0x0][0x40c] ;  /* 0x00008180ff0917ac */ /* 0x000f220008000800 */
[C---:B0123-5:R-:W-:Y:S02]  /*3670*/  SHF.L.U32 R76, R100.reuse, 0x10, RZ ;  /* 0x00000010644c7819 */ /* 0x06ffe400000006ff */
[----:B------:R-:W-:Y:S01]  /*3680*/  SHF.R.U64 R83, R100, 0x10, R101 ;  /* 0x0000001064537819 */ /* 0x000fe20000001265 */
        /* <DEDUP_REMOVED lines=13> */
[----:B----4-:R-:W-:Y:S01]  /*3760*/  @P1 FMUL.FTZ R77, R76, UR9 ;  /* 0x000000094c4d1c20 */ /* 0x010fe20008410000 */
[----:B------:R-:W-:Y:S01]  /*3770*/  @P1 SHF.L.U32 R103, R112, 0x10, RZ ;  /* 0x0000001070671819 */ /* 0x000fe200000006ff */
[----:B0-----:R-:W-:Y:S01]  /*3780*/  @P1 FMUL.FTZ R78, R78, UR10 ;  /* 0x0000000a4e4e1c20 */ /* 0x001fe20008410000 */
[----:B-1----:R-:W-:Y:S01]  /*3790*/  @P1 FMUL.FTZ R83, R79, UR16 ;  /* 0x000000104f531c20 */ /* 0x002fe20008410000 */
[----:B------:R-:W-:-:S02]  /*37a0*/  @P1 FMUL.FTZ R76, R24, R77 ;  /* 0x0000004d184c1220 */ /* 0x000fc40000410000 */
[----:B------:R-:W-:Y:S01]  /*37b0*/  @P1 FMUL.FTZ R79, R25, R78 ;  /* 0x0000004e194f1220 */ /* 0x000fe20000410000 */
[-C--:B------:R-:W-:Y:S01]  /*37c0*/  @P1 FMUL.FTZ R102, R26, R83.reuse ;  /* 0x000000531a661220 */ /* 0x080fe20000410000 */
[----:B------:R-:W-:Y:S01]  /*37d0*/  @P1 FFMA.FTZ R66, R103, R83, R66 ;  /* 0x0000005367421223 */ /* 0x000fe20000010042 */
[----:B------:R-:W-:Y:S02]  /*37e0*/  @P1 F2FP.BF16.F32.PACK_AB R76, RZ, R76 ;  /* 0x0000004cff4c123e */ /* 0x000fe400000010ff */
[----:B------:R-:W-:Y:S02]  /*37f0*/  @P1 F2FP.BF16.F32.PACK_AB R111, RZ, R79 ;  /* 0x0000004fff6f123e */ /* 0x000fe400000010ff */
[----:B------:R-:W-:Y:S02]  /*3800*/  @P1 PRMT R93, R76, 0x7610, R93 ;  /* 0x000076104c5d1816 */ /* 0x000fe4000000005d */
[----:B------:R-:W-:Y:S02]  /*3810*/  @P1 SHF.L.U32 R79, R110, 0x10, RZ ;  /* 0x000000106e4f1819 */ /* 0x000fe400000006ff */
[----:B------:R-:W-:-:S02]  /*3820*/  @P1 SHF.L.U32 R76, R113, 0x10, RZ ;  /* 0x00000010714c1819 */ /* 0x000fc400000006ff */
[----:B------:R-:W-:Y:S01]  /*3830*/  @P1 F2FP.BF16.F32.PACK_AB R102, RZ, R102 ;  /* 0x00000066ff66123e */ /* 0x000fe200000010ff */
[----:B------:R-:W-:Y:S01]  /*3840*/  @P1 FFMA.FTZ R64, R79, R77, R64 ;  /* 0x0000004d4f401223 */ /* 0x000fe20000010040 */
[----:B------:R-:W-:Y:S01]  /*3850*/  @P1 PRMT R95, R111, 0x7610, R95 ;  /* 0x000076106f5f1816 */ /* 0x000fe2000000005f */
[----:B------:R-:W-:Y:S01]  /*3860*/  @P1 FFMA.FTZ R65, R76, R78, R65 ;  /* 0x0000004e4c411223 */ /* 0x000fe20000010041 */
[----:B------:R-:W-:Y:S01]  /*3870*/  @P1 PRMT R104, R102, 0x7610, R104 ;  /* 0x0000761066681816 */ /* 0x000fe20000000068 */
[----:B------:R-:W-:Y:S06]  /*3880*/  BRA.U !UP1, `(.L_x_1550) ;  /* 0x0000000509c87547 */ /* 0x000fec000b800000 */
[----:B------:R-:W-:Y:S01]  /*3890*/  SHF.R.U32.HI R76, RZ, 0x10, R101 ;  /* 0x00000010ff4c7819 */ /* 0x000fe20000011665 */
[----:B------:R-:W-:-:S03]  /*38a0*/  @P0 FFMA.FTZ R78, R0, UR11, R81 ;  /* 0x0000000b004e0c23 */ /* 0x000fc60008010051 */
        /* <DEDUP_REMOVED lines=8> */
[----:B------:R-:W-:Y:S01]  /*3930*/  PRMT R105, R77, 0x7610, R105 ;  /* 0x000076104d697816 */ /* 0x000fe20000000069 */
[----:B------:R-:W-:Y:S06]  /*3940*/  BRA `(.L_x_1550) ;  /* 0x0000000400987947 */ /* 0x000fec0003800000 */
.L_x_1548:
        /* <DEDUP_REMOVED lines=19> */
[----:B------:R-:W-:Y:S02]  /*3a80*/  FSEL R103, R76, RZ, P0 ;  /* 0x000000ff4c677208 */ /* 0x000fe40000000000 */
[----:B------:R-:W-:Y:S01]  /*3a90*/  F2FP.BF16.F32.PACK_AB R83, RZ, R83 ;  /* 0x00000053ff53723e */ /* 0x000fe200000010ff */
[----:B-----5:R-:W-:Y:S02]  /*3aa0*/  @P1 FMUL.FTZ R78, R24, R77 ;  /* 0x0000004d184e1220 */ /* 0x020fe40000410000 */
[----:B0-----:R-:W-:Y:S01]  /*3ab0*/  @P1 FMUL.FTZ R79, R103, UR16 ;  /* 0x00000010674f1c20 */ /* 0x001fe20008410000 */
[----:B-1----:R-:W-:Y:S01]  /*3ac0*/  @P1 FMUL.FTZ R76, R102, UR10 ;  /* 0x0000000a664c1c20 */ /* 0x002fe20008410000 */
[----:B------:R-:W-:-:S02]  /*3ad0*/  F2FP.BF16.F32.PACK_AB R102, RZ, R102 ;  /* 0x00000066ff66723e */ /* 0x000fc400000010ff */
[----:B------:R-:W-:Y:S01]  /*3ae0*/  @P1 F2FP.BF16.F32.PACK_AB R107, RZ, R78 ;  /* 0x0000004eff6b123e */ /* 0x000fe200000010ff */
[----:B------:R-:W-:Y:S01]  /*3af0*/  @P1 FMUL.FTZ R78, R26, R79 ;  /* 0x0000004f1a4e1220 */ /* 0x000fe20000410000 */
[----:B------:R-:W-:Y:S01]  /*3b00*/  @P1 FMUL.FTZ R81, R25, R76 ;  /* 0x0000004c19511220 */ /* 0x000fe20000410000 */
[----:B------:R-:W-:Y:S02]  /*3b10*/  F2FP.BF16.F32.PACK_AB R103, RZ, R103 ;  /* 0x00000067ff67723e */ /* 0x000fe400000010ff */
[----:B------:R-:W-:Y:S02]  /*3b20*/  @P1 PRMT R93, R107, 0x7610, R93 ;  /* 0x000076106b5d1816 */ /* 0x000fe4000000005d */
[----:B------:R-:W-:Y:S01]  /*3b30*/  @P1 F2FP.BF16.F32.PACK_AB R107, RZ, R78 ;  /* 0x0000004eff6b123e */ /* 0x000fe200000010ff */
[----:B------:R-:W-:Y:S01]  /*3b40*/  FMUL.FTZ R78, R106, UR30 ;  /* 0x0000001e6a4e7c20 */ /* 0x000fe20008410000 */
[----:B------:R-:W-:Y:S02]  /*3b50*/  @P1 F2FP.BF16.F32.PACK_AB R81, RZ, R81 ;  /* 0x00000051ff51123e */ /* 0x000fe400000010ff */
[----:B------:R-:W-:-:S02]  /*3b60*/  @P1 PRMT R104, R107, 0x7610, R104 ;  /* 0x000076106b681816 */ /* 0x000fc40000000068 */
[----:B------:R-:W-:Y:S02]  /*3b70*/  @P1 PRMT R95, R81, 0x7610, R95 ;  /* 0x00007610515f1816 */ /* 0x000fe4000000005f */
[----:B------:R-:W-:Y:S02]  /*3b80*/  PRMT R106, R83, 0x7610, R106 ;  /* 0x00007610536a7816 */ /* 0x000fe4000000006a */
[----:B------:R-:W-:Y:S02]  /*3b90*/  PRMT R107, R102, 0x7610, R107 ;  /* 0x00007610666b7816 */ /* 0x000fe4000000006b */
[----:B------:R-:W-:Y:S02]  /*3ba0*/  @P1 SHF.L.U32 R81, R110, 0x10, RZ ;  /* 0x000000106e511819 */ /* 0x000fe400000006ff */
[----:B------:R-:W-:Y:S02]  /*3bb0*/  @P1 SHF.L.U32 R102, R113, 0x10, RZ ;  /* 0x0000001071661819 */ /* 0x000fe400000006ff */
[----:B------:R-:W-:Y:S01]  /*3bc0*/  @P1 SHF.L.U32 R83, R112, 0x10, RZ ;  /* 0x0000001070531819 */ /* 0x000fe200000006ff */
[----:B------:R-:W-:Y:S01]  /*3bd0*/  @P1 FFMA.FTZ R64, R81, R77, R64 ;  /* 0x0000004d51401223 */ /* 0x000fe20000010040 */
        /* <DEDUP_REMOVED lines=13> */
.L_x_1551:
        /* <DEDUP_REMOVED lines=22> */
.L_x_1552:
        /* <DEDUP_REMOVED lines=12> */
.L_x_1553:
        /* <DEDUP_REMOVED lines=12> */
.L_x_1554:
[----:B------:R-:W-:Y:S01]  /*3f90*/  @P1 FFMA.FTZ R67, R78, R76, R67 ;  /* 0x0000004c4e431223 */ /* 0x000fe20000010043 */
[----:B------:R-:W-:-:S07]  /*3fa0*/  @P1 PRMT R105, R77, 0x7610, R105 ;  /* 0x000076104d691816 */ /* 0x000fce0000000069 */
.L_x_1550:
        /* <DEDUP_REMOVED lines=10> */
.L_x_1555:
        /* <DEDUP_REMOVED lines=9> */
.L_x_1556:
[----:B------:R-:W-:Y:S02]  /*40e0*/  UIADD3 UR8, UPT, UPT, UR8, UR24, URZ ;  /* 0x0000001808087290 */ /* 0x000fe4000fffe0ff */
[----:B------:R-:W-:Y:S02]  /*40f0*/  UPLOP3.LUT UP2, UPT, UPT, UPT, UP2, 0x40, 0x4 ;  /* 0x000000000004789c */ /* 0x000fe40003f4e820 */
[----:B------:R-:W-:-:S09]  /*4100*/  UISETP.GE.AND UP0, UPT, UR8, UR25, UPT ;  /* 0x000000190800728c */ /* 0x000fd2000bf06270 */
[----:B------:R-:W-:Y:S05]  /*4110*/  BRA.U !UP0, `(.L_x_1557) ;  /* 0xffffffc108747547 */ /* 0x000fea000b83ffff */
.L_x_1523:
[----:B------:R-:W3:Y:S08]  /*4120*/  S2UR UR9, SR_CTAID.X ;  /* 0x00000000000979c3 */ /* 0x000ef00000002500 */
[----:B------:R-:W3:Y:S08]  /*4130*/  LDC R0, c[0x0][0x388] ;  /* 0x0000e200ff007b82 */ /* 0x000ef00000000800 */
[----:B------:R-:W4:Y:S08]  /*4140*/  LDC.64 R2, c[0x0][0x440] ;  /* 0x00011000ff027b82 */ /* 0x000f300000000a00 */
[----:B------:R-:W5:Y:S08]  /*4150*/  LDC.64 R4, c[0x0][0x448] ;  /* 0x00011200ff047b82 */ /* 0x000f700000000a00 */
[----:B------:R-:W0:Y:S01]  /*4160*/  LDC.64 R6, c[0x0][0x460] ;  /* 0x00011800ff067b82 */ /* 0x000e220000000a00 */
[----:B---3--:R-:W-:-:S05]  /*4170*/  IMAD R0, R0, UR9, RZ ;  /* 0x0000000900007c24 */ /* 0x008fca000f8e02ff */
[----:B------:R-:W-:-:S05]  /*4180*/  LEA.HI R91, R0, R91, RZ, 0x1e ;  /* 0x0000005b005b7211 */ /* 0x000fca00078ff0ff */
[----:B----4-:R-:W-:-:S04]  /*4190*/  IMAD.WIDE.U32 R2, R91, 0x10, R2 ;  /* 0x000000105b027825 */ /* 0x010fc800078e0002 */
[C---:B-----5:R-:W-:Y:S01]  /*41a0*/  IMAD.WIDE.U32 R4, R91.reuse, 0x10, R4 ;  /* 0x000000105b047825 */ /* 0x060fe200078e0004 */
[----:B--2---:R-:W-:Y:S04]  /*41b0*/  STG.E.128 desc[UR18][R2.64], R52 ;  /* 0x0000003402007986 */ /* 0x004fe8000c101d12 */
[----:B------:R-:W-:Y:S01]  /*41c0*/  STG.E.128 desc[UR18][R4.64], R40 ;  /* 0x0000002804007986 */ /* 0x000fe2000c101d12 */
[----:B0-----:R-:W-:-:S05]  /*41d0*/  IMAD.WIDE.U32 R6, R91, 0x10, R6 ;  /* 0x000000105b067825 */ /* 0x001fca00078e0006 */
        /* <DEDUP_REMOVED lines=8> */
.L_x_1558:
        /* <DEDUP_REMOVED lines=10> */
.L_x_6699:


//--------------------- .text._ZN10layer_norm13ln_bwd_kernelINS_13Kernel_traitsIf13__nv_bfloat16S2_S2_fjLj1536ELj1ELj1ELj4ELj8ENS_18Kernel_traits_baseILj1536EfS2_S2_S2_fjLj128EEEEELb1ELb0ELb0ELb0EEEvNS_9BwdParamsE --------------------------
	.section	.text._ZN10layer_norm13ln_bwd_kernelINS_13Kernel_traitsIf13__nv_bfloat16S2_S2_fjLj1536ELj1ELj1ELj4ELj8ENS_18Kernel_traits_baseILj1536EfS2_S2_S2_fjLj128EEEEELb1ELb0ELb0ELb0EEEvNS_9BwdParamsE,"ax",@progbits
	.align	128
        .global         _ZN10layer_norm13ln_bwd_kernelINS_13Kernel_traitsIf13__nv_bfloat16S2_S2_fjLj1536ELj1ELj1ELj4ELj8ENS_18Kernel_traits_baseILj1536EfS2_S2_S2_fjLj128EEEEELb1ELb0ELb0ELb0EEEvNS_9BwdParamsE
        .type           _ZN10layer_norm13ln_bwd_kernelINS_13Kernel_traitsIf13__nv_bfloat16S2_S2_fjLj1536ELj1ELj1ELj4ELj8ENS_18Kernel_traits_baseILj1536EfS2_S2_S2_fjLj128EEEEELb1ELb0ELb0ELb0EEEvNS_9BwdParamsE,@function
        .size           _ZN10layer_norm13ln_bwd_kernelINS_13Kernel_traitsIf13__nv_bfloat16S2_S2_fjLj1536ELj1ELj1ELj4ELj8ENS_18Kernel_traits_baseILj1536EfS2_S2_S2_fjLj128EEEEELb1ELb0ELb0ELb0EEEvNS_9BwdParamsE,(.L_x_6700 - _ZN10layer_norm13ln_bwd_kernelINS_13Kernel_traitsIf13__nv_bfloat16S2_S2_fjLj1536ELj1ELj1ELj4ELj8ENS_18Kernel_traits_baseILj1536EfS2_S2_S2_fjLj128EEEEELb1ELb0ELb0ELb0EEEvNS_9BwdParamsE)
        .other          _ZN10layer_norm13ln_bwd_kernelINS_13Kernel_traitsIf13__nv_bfloat16S2_S2_fjLj1536ELj1ELj1ELj4ELj8ENS_18Kernel_traits_baseILj1536EfS2_S2_S2_fjLj128EEEEELb1ELb0ELb0ELb0EEEvNS_9BwdParamsE,@"STO_CUDA_ENTRY STV_DEFAULT"
_ZN10layer_norm13ln_bwd_kernelINS_13Kernel_traitsIf13__nv_bfloat16S2_S2_fjLj1536ELj1ELj1ELj4ELj8ENS_18Kernel_traits_baseILj1536EfS2_S2_S2_fjLj128EEEEELb1ELb0ELb0ELb0EEEvNS_9BwdParamsE:
.text._ZN10layer_norm13ln_bwd_kernelINS_13Kernel_traitsIf13__nv_bfloat16S2_S2_fjLj1536ELj1ELj1ELj4ELj8ENS_18Kernel_traits_baseILj1536EfS2_S2_S2_fjLj128EEEEELb1ELb0ELb0ELb0EEEvNS_9BwdParamsE:
        /* <DEDUP_REMOVED lines=56> */
[----:B------:R-:W0:Y:S03]  /*0380*/  LDCU UR6, c[0x0][0x388] ;  /* 0x00007100ff0677ac */ /* 0x000e260008000800 */
[----:B------:R-:W-:Y:S01]  /*0390*/  UISETP.NE.AND.EX UP0, UPT, UR5, URZ, UPT, UP0 ;  /* 0x000000ff0500728c */ /* 0x000fe2000bf05300 */
[----:B------:R-:W2:Y:S01]  /*03a0*/  LDCU.U8 UR16, c[0x0][0x410] ;  /* 0x00008200ff1077ac */ /* 0x000ea20008000000 */
[----:B------:R-:W3:Y:S01]  /*03b0*/  LDCU UR17, c[0x0][0x400] ;  /* 0x00008000ff1177ac */ /* 0x000ee20008000800 */
[----:B------:R-:W4:Y:S01]  /*03c0*/  LDCU.64 UR18, c[0x0][0x438] ;  /* 0x00008700ff1277ac */ /* 0x000f220008000a00 */
[----:B------:R-:W0:Y:S01]  /*03d0*/  LDCU.64 UR20, c[0x0][0x478] ;  /* 0x00008f00ff1477ac */ /* 0x000e220008000a00 */
[----:B------:R-:W0:Y:S01]  /*03e0*/  LDCU.128 UR8, c[0x0][0x3c0] ;  /* 0x00007800ff0877ac */ /* 0x000e220008000c00 */
[----:B------:R-:W0:Y:S05]  /*03f0*/  LDCU.64 UR24, c[0x0][0x380] ;  /* 0x00007000ff1877ac */ /* 0x000e2a0008000a00 */
.L_x_1589:
[----:B-1----:R-:W1:Y:S01]  /*0400*/  @UP0 LDCU.64 UR4, c[0x0][0x3e0] ;  /* 0x00007c00ff0407ac */ /* 0x002e620008000a00 */
[----:B------:R-:W-:Y:S01]  /*0410*/  PLOP3.LUT P0, PT, PT, PT, UP0, 0x80, 0x8 ;  /* 0x000000000008781c */ /* 0x000fe20003f0f008 */
[----:B0-----:R-:W-:-:S06]  /*0420*/  UIMAD.WIDE UR12, UR7, 0x4, UR10 ;  /* 0x00000004070c78a5 */ /* 0x001fcc000f8e020a */
[----:B--234-:R-:W-:Y:S02]  /*0430*/  MOV R54, UR12 ;  /* 0x0000000c00367c02 */ /* 0x01cfe40008000f00 */
[----:B------:R-:W-:-:S05]  /*0440*/  MOV R55, UR13 ;  /* 0x0000000d00377c02 */ /* 0x000fca0008000f00 */
[----:B------:R-:W3:Y:S01]  /*0450*/  LDG.E R54, desc[UR14][R54.64] ;  /* 0x0000000e36367981 */ /* 0x000ee2000c1e1900 */
[----:B-1----:R-:W-:-:S06]  /*0460*/  @UP0 UIMAD.WIDE UR4, UR7, 0x2, UR4 ;  /* 0x00000002070408a5 */ /* 0x002fcc000f8e0204 */
[----:B------:R-:W-:Y:S02]  /*0470*/  MOV R52, UR4 ;  /* 0x0000000400347c02 */ /* 0x000fe40008000f00 */
[----:B------:R-:W-:Y:S01]  /*0480*/  MOV R53, UR5 ;  /* 0x0000000500357c02 */ /* 0x000fe20008000f00 */
[----:B------:R-:W-:-:S04]  /*0490*/  UIMAD.WIDE UR4, UR7, 0x4, UR8 ;  /* 0x00000004070478a5 */ /* 0x000fc8000f8e0208 */
[----:B------:R-:W4:Y:S02]  /*04a0*/  @P0 LDG.E.U16 R52, desc[UR14][R52.64] ;  /* 0x0000000e34340981 */ /* 0x000f24000c1e1500 */
[----:B------:R-:W-:Y:S02]  /*04b0*/  MOV R56, UR4 ;  /* 0x0000000400387c02 */ /* 0x000fe40008000f00 */
[----:B------:R-:W-:-:S05]  /*04c0*/  MOV R57, UR5 ;  /* 0x0000000500397c02 */ /* 0x000fca0008000f00 */
[----:B------:R-:W4:Y:S01]  /*04d0*/  LDG.E R56, desc[UR14][R56.64] ;  /* 0x0000000e38387981 */ /* 0x000f22000c1e1900 */
[----:B------:R-:W0:Y:S01]  /*04e0*/  S2R R0, SR_TID.X ;  /* 0x0000000000007919 */ /* 0x000e220000002100 */
[----:B------:R-:W-:Y:S01]  /*04f0*/  UIMAD UR4, UR7, UR6, URZ ;  /* 0x00000006070472a4 */ /* 0x000fe2000f8e02ff */
[----:B------:R-:W-:-:S03]  /*0500*/  ISETP.GE.U32.AND P1, PT, R2, 0x80, PT ;  /* 0x000000800200780c */ /* 0x000fc60003f26070 */
[----:B------:R-:W-:-:S04]  /*0510*/  USHF.R.S32.HI UR5, URZ, 0x1f, UR4 ;  /* 0x0000001fff057899 */ /* 0x000fc80008011404 */
[----:B------:R-:W-:Y:S01]  /*0520*/  ULEA.HI UR5, UR5, UR4, URZ, 0x2 ;  /* 0x0000000405057291 */ /* 0x000fe2000f8f10ff */
[----:B--2---:R-:W-:Y:S01]  /*0530*/  ISETP.NE.AND P4, PT, RZ, UR16, PT ;  /* 0x00000010ff007c0c */ /* 0x004fe2000bf85270 */
[----:B------:R-:W-:-:S04]  /*0540*/  UMOV UR12, 0x3f800000 ;  /* 0x3f800000000c7882 */ /* 0x000fc80000000000 */
[----:B------:R-:W-:Y:S01]  /*0550*/  MOV R79, UR5 ;  /* 0x00000005004f7c02 */ /* 0x000fe20008000f00 */
[----:B------:R-:W-:Y:S01]  /*0560*/  BSSY.RECONVERGENT B0, `(.L_x_1560) ;  /* 0x0000044000007945 */ /* 0x000fe20003800200 */
[C---:B------:R-:W-:Y:S02]  /*0570*/  ISETP.GE.U32.AND P2, PT, R2.reuse, 0x100, PT ;  /* 0x000001000200780c */ /* 0x040fe40003f46070 */
[----:B------:R-:W-:Y:S02]  /*0580*/  CS2R R82, SRZ ;  /* 0x0000000000527805 */ /* 0x000fe4000001ff00 */
[----:B------:R-:W-:Y:S02]  /*0590*/  ISETP.GE.U32.AND P3, PT, R2, 0x180, PT ;  /* 0x000001800200780c */ /* 0x000fe40003f66070 */
[----:B0-----:R-:W-:-:S04]  /*05a0*/  LEA.HI.SX32 R79, R79, R0, 0x1e ;  /* 0x000000004f4f7211 */ /* 0x001fc800078ff2ff */
[----:B------:R-:W-:Y:S02]  /*05b0*/  MOV R85, R79 ;  /* 0x0000004f00557202 */ /* 0x000fe40000000f00 */
[----:B---3--:R-:W-:Y:S02]  /*05c0*/  R2UR UR23, R54 ;  /* 0x00000000361772ca */ /* 0x008fe400000e0000 */
[----:B----4-:R-:W-:Y:S02]  /*05d0*/  @P0 R2UR UR13, R52 ;  /* 0x00000000340d02ca */ /* 0x010fe400000e0000 */
[----:B------:R-:W-:-:S11]  /*05e0*/  FSEL R81, R56, RZ, !P4 ;  /* 0x000000ff38517208 */ /* 0x000fd60006000000 */
[----:B------:R-:W-:Y:S01]  /*05f0*/  @UP0 USHF.L.U32 UR12, UR13, 0x10, URZ ;  /* 0x000000100d0c0899 */ /* 0x000fe200080006ff */
[----:B------:R-:W-:Y:S11]  /*0600*/  @!P1 BRA `(.L_x_1561) ;  /* 0x0000000000e49947 */ /* 0x000ff60003800000 */
        /* <DEDUP_REMOVED lines=11> */
[----:B------:R1:W5:Y:S01]  /*06c0*/  LDG.E R4, desc[UR14][R4.64] ;  /* 0x0000000e04047981 */ /* 0x000362000c1e1900 */
[----:B0-----:R-:W-:-:S05]  /*06d0*/  @P0 IMAD.WIDE.U32 R52, R79, 0x8, R52 ;  /* 0x000000084f340825 */ /* 0x001fca00078e0034 */
[----:B------:R0:W5:Y:S01]  /*06e0*/  @P0 LDG.E.64 R66, desc[UR14][R52.64] ;  /* 0x0000000e34420981 */ /* 0x000162000c1e1b00 */
[----:B------:R-:W-:Y:S02]  /*06f0*/  IADD3 R85, PT, PT, R79, 0x80, RZ ;  /* 0x000000804f557810 */ /* 0x000fe40007ffe0ff */
[----:B---3--:R-:W-:Y:S02]  /*0700*/  MOV R3, R8 ;  /* 0x0000000800037202 */ /* 0x008fe40000000f00 */
[----:B------:R-:W-:Y:S02]  /*0710*/  SHF.R.U64 R10, R8, 0x10, R9 ;  /* 0x00000010080a7819 */ /* 0x000fe40000001209 */
[C-C-:B----4-:R-:W-:Y:S02]  /*0720*/  SHF.R.U64 R8, R6.reuse, 0x10, R7.reuse ;  /* 0x0000001006087819 */ /* 0x150fe40000001207 */
[----:B------:R-:W-:Y:S02]  /*0730*/  SHF.L.U32 R6, R6, 0x10, RZ ;  /* 0x0000001006067819 */ /* 0x000fe400000006ff */
[----:B------:R-:W-:-:S02]  /*0740*/  SHF.R.U32.HI R55, RZ, 0x10, R7 ;  /* 0x00000010ff377819 */ /* 0x000fc40000011607 */
[----:B------:R-:W-:Y:S02]  /*0750*/  SHF.L.U32 R12, R7, 0x10, RZ ;  /* 0x00000010070c7819 */ /* 0x000fe400000006ff */
[----:B------:R-:W-:Y:S01]  /*0760*/  SHF.L.U32 R7, R3, 0x10, RZ ;  /* 0x0000001003077819 */ /* 0x000fe200000006ff */
[----:B------:R-:W-:Y:S01]  /*0770*/  FADD.FTZ R3, -R81, R6 ;  /* 0x0000000651037221 */ /* 0x000fe20000010100 */
[----:B------:R-:W-:Y:S02]  /*0780*/  SHF.L.U32 R8, R8, 0x10, RZ ;  /* 0x0000001008087819 */ /* 0x000fe400000006ff */
[----:B------:R-:W-:Y:S01]  /*0790*/  MOV R54, R9 ;  /* 0x0000000900367202 */ /* 0x000fe20000000f00 */
[----:B------:R-:W-:Y:S01]  /*07a0*/  FMUL.FTZ R3, R3, UR23 ;  /* 0x0000001703037c20 */ /* 0x000fe20008410000 */
[----:B------:R-:W-:Y:S01]  /*07b0*/  SHF.L.U32 R10, R10, 0x10, RZ ;  /* 0x000000100a0a7819 */ /* 0x000fe200000006ff */
[C---:B------:R-:W-:Y:S01]  /*07c0*/  FADD.FTZ R6, -R81.reuse, R8 ;  /* 0x0000000851067221 */ /* 0x040fe20000010100 */
[-C--:B-----5:R-:W-:Y:S01]  /*07d0*/  FMUL.FTZ R8, R48, R7.reuse ;  /* 0x0000000730087220 */ /* 0x0a0fe20000410000 */
[----:B------:R-:W-:Y:S01]  /*07e0*/  SHF.R.U32.HI R56, RZ, 0x10, R9 ;  /* 0x00000010ff387819 */ /* 0x000fe20000011609 */
[----:B-1----:R-:W-:Y:S01]  /*07f0*/  FADD.FTZ R5, -R81, R12 ;  /* 0x0000000c51057221 */ /* 0x002fe20000010100 */
[----:B0-----:R-:W-:Y:S01]  /*0800*/  SHF.L.U32 R52, R55, 0x10, RZ ;  /* 0x0000001037347819 */ /* 0x001fe200000006ff */
[----:B------:R-:W-:Y:S01]  /*0810*/  FADD.FTZ R24, R24, R7 ;  /* 0x0000000718187221 */ /* 0x000fe20000010000 */
[----:B------:R-:W-:Y:S01]  /*0820*/  SHF.L.U32 R9, R54, 0x10, RZ ;  /* 0x0000001036097819 */ /* 0x000fe200000006ff */
[----:B------:R-:W-:Y:S01]  /*0830*/  FMUL.FTZ R6, R6, UR23 ;  /* 0x0000001706067c20 */ /* 0x000fe20008410000 */
[----:B------:R-:W-:Y:S01]  /*0840*/  FFMA.FTZ R36, R3, R7, R36 ;  /* 0x0000000703247223 */ /* 0x000fe20000010024 */
[----:B------:R-:W-:Y:S01]  /*0850*/  FMUL.FTZ R7, R49, R10 ;  /* 0x0000000a31077220 */ /* 0x000fe20000410000 */
[----:B------:R-:W-:Y:S01]  /*0860*/  FADD.FTZ R12, RZ, R8 ;  /* 0x00000008ff0c7221 */ /* 0x000fe20000010000 */
[----:B------:R-:W-:Y:S01]  /*0870*/  FFMA.FTZ R53, R3, R8, RZ ;  /* 0x0000000803357223 */ /* 0x000fe200000100ff */
[----:B------:R-:W-:Y:S01]  /*0880*/  SHF.L.U32 R56, R56, 0x10, RZ ;  /* 0x0000001038387819 */ /* 0x000fe200000006ff */
[----:B------:R-:W-:Y:S01]  /*0890*/  FMUL.FTZ R5, R5, UR23 ;  /* 0x0000001705057c20 */ /* 0x000fe20008410000 */
[----:B------:R-:W-:Y:S01]  /*08a0*/  FADD.FTZ R25, R25, R10 ;  /* 0x0000000a19197221 */ /* 0x000fe20000010000 */
[----:B------:R-:W-:Y:S01]  /*08b0*/  FFMA.FTZ R37, R6, R10, R37 ;  /* 0x0000000a06257223 */ /* 0x000fe20000010025 */
        /* <DEDUP_REMOVED lines=13> */
[----:B------:R-:W-:-:S07]  /*0990*/  FFMA.FTZ R82, R12, R9, R52 ;  /* 0x000000090c527223 */ /* 0x000fce0000010034 */
.L_x_1561:
[----:B------:R-:W-:Y:S05]  /*09a0*/  BSYNC.RECONVERGENT B0 ;  /* 0x0000000000007941 */ /* 0x000fea0003800200 */
.L_x_1560:
        /* <DEDUP_REMOVED lines=15> */
[----:B------:R0:W5:Y:S01]  /*0aa0*/  @P0 LDG.E.64 R68, desc[UR14][R54.64] ;  /* 0x0000000e36440981 */ /* 0x000162000c1e1b00 */
[----:B------:R-:W-:Y:S02]  /*0ab0*/  IADD3 R85, PT, PT, R85, 0x80, RZ ;  /* 0x0000008055557810 */ /* 0x000fe40007ffe0ff */
[----:B---3--:R-:W-:Y:S02]  /*0ac0*/  MOV R13, R52 ;  /* 0x00000034000d7202 */ /* 0x008fe40000000f00 */
[--C-:B------:R-:W-:Y:S02]  /*0ad0*/  SHF.R.U64 R58, R52, 0x10, R53.reuse ;  /* 0x00000010343a7819 */ /* 0x100fe40000001235 */
[----:B------:R-:W-:Y:S02]  /*0ae0*/  MOV R59, R53 ;  /* 0x00000035003b7202 */ /* 0x000fe40000000f00 */
[----:B------:R-:W-:Y:S02]  /*0af0*/  SHF.R.U32.HI R52, RZ, 0x10, R53 ;  /* 0x00000010ff347819 */ /* 0x000fe40000011635 */
[----:B----4-:R-:W-:-:S02]  /*0b00*/  SHF.R.U64 R53, R14, 0x10, R15 ;  /* 0x000000100e357819 */ /* 0x010fc4000000120f */
[----:B------:R-:W-:Y:S02]  /*0b10*/  SHF.L.U32 R14, R14, 0x10, RZ ;  /* 0x000000100e0e7819 */ /* 0x000fe400000006ff */
[----:B------:R-:W-:Y:S02]  /*0b20*/  SHF.R.U32.HI R61, RZ, 0x10, R15 ;  /* 0x00000010ff3d7819 */ /* 0x000fe4000001160f */
[----:B------:R-:W-:Y:S02]  /*0b30*/  SHF.L.U32 R60, R15, 0x10, RZ ;  /* 0x000000100f3c7819 */ /* 0x000fe400000006ff */
[----:B------:R-:W-:Y:S01]  /*0b40*/  SHF.L.U32 R15, R13, 0x10, RZ ;  /* 0x000000100d0f7819 */ /* 0x000fe200000006ff */
[----:B------:R-:W-:Y:S01]  /*0b50*/  FADD.FTZ R13, -R81, R14 ;  /* 0x0000000e510d7221 */ /* 0x000fe20000010100 */
[----:B0-----:R-:W-:Y:S01]  /*0b60*/  SHF.L.U32 R54, R53, 0x10, RZ ;  /* 0x0000001035367819 */ /* 0x001fe200000006ff */
[----:B------:R-:W-:Y:S01]  /*0b70*/  FADD.FTZ R53, -R81, R60 ;  /* 0x0000003c51357221 */ /* 0x000fe20000010100 */
[----:B------:R-:W-:Y:S01]  /*0b80*/  SHF.L.U32 R58, R58, 0x10, RZ ;  /* 0x000000103a3a7819 */ /* 0x000fe200000006ff */
[----:B------:R-:W-:Y:S01]  /*0b90*/  FMUL.FTZ R13, R13, UR23 ;  /* 0x000000170d0d7c20 */ /* 0x000fe20008410000 */
[-C--:B-----5:R-:W-:Y:S01]  /*0ba0*/  FMUL.FTZ R60, R44, R15.reuse ;  /* 0x0000000f2c3c7220 */ /* 0x0a0fe20000410000 */
[----:B------:R-:W-:Y:S01]  /*0bb0*/  FADD.FTZ R14, -R81, R54 ;  /* 0x00000036510e7221 */ /* 0x000fe20000010100 */
[----:B------:R-:W-:Y:S01]  /*0bc0*/  SHF.L.U32 R56, R61, 0x10, RZ ;  /* 0x000000103d387819 */ /* 0x000fe200000006ff */
[----:B------:R-:W-:Y:S01]  /*0bd0*/  FADD.FTZ R20, R20, R15 ;  /* 0x0000000f14147221 */ /* 0x000fe20000010000 */
[----:B------:R-:W-:Y:S01]  /*0be0*/  FFMA.FTZ R32, R13, R15, R32 ;  /* 0x0000000f0d207223 */ /* 0x000fe20000010020 */
[----:B------:R-:W-:Y:S01]  /*0bf0*/  SHF.L.U32 R59, R59, 0x10, RZ ;  /* 0x000000103b3b7819 */ /* 0x000fe200000006ff */
[----:B------:R-:W-:Y:S01]  /*0c00*/  FMUL.FTZ R15, R53, UR23 ;  /* 0x00000017350f7c20 */ /* 0x000fe20008410000 */
[----:B------:R-:W-:Y:S01]  /*0c10*/  FMUL.FTZ R61, R45, R58 ;  /* 0x0000003a2d3d7220 */ /* 0x000fe20000410000 */
[----:B------:R-:W-:Y:S01]  /*0c20*/  FADD.FTZ R54, R83, R60 ;  /* 0x0000003c53367221 */ /* 0x000fe20000010000 */
[----:B------:R-:W-:Y:S01]  /*0c30*/  FMUL.FTZ R14, R14, UR23 ;  /* 0x000000170e0e7c20 */ /* 0x000fe20008410000 */
[----:B------:R-:W-:Y:S01]  /*0c40*/  FFMA.FTZ R53, R13, R60, R82 ;  /* 0x0000003c0d357223 */ /* 0x000fe20000010052 */
[----:B------:R-:W-:Y:S01]  /*0c50*/  SHF.L.U32 R52, R52, 0x10, RZ ;  /* 0x0000001034347819 */ /* 0x000fe200000006ff */
[----:B------:R-:W-:Y:S01]  /*0c60*/  FADD.FTZ R56, -R81, R56 ;  /* 0x0000003851387221 */ /* 0x000fe20000010100 */
[----:B------:R-:W-:Y:S01]  /*0c70*/  FADD.FTZ R55, R54, R61 ;  /* 0x0000003d36377221 */ /* 0x000fe20000010000 */
[----:B------:R-:W-:Y:S01]  /*0c80*/  FMUL.FTZ R62, R46, R59 ;  /* 0x0000003b2e3e7220 */ /* 0x000fe20000410000 */
        /* <DEDUP_REMOVED lines=13> */
.L_x_1563:
[----:B------:R-:W-:Y:S05]  /*0d60*/  BSYNC.RECONVERGENT B0 ;  /* 0x0000000000007941 */ /* 0x000fea0003800200 */
.L_x_1562:
        /* <DEDUP_REMOVED lines=13> */
[----:B------:R-:W0:Y:S02]  /*0e40*/  @P0 LDC.64 R56, c[0x0][0x438] ;  /* 0x00010e00ff380b82 */ /* 0x000e240000000a00 */
[----:B0-----:R-:W-:-:S05]  /*0e50*/  @P0 IMAD.WIDE.U32 R56, R85, 0x8, R56 ;  /* 0x0000000855380825 */ /* 0x001fca00078e0038 */
[----:B------:R0:W5:Y:S01]  /*0e60*/  @P0 LDG.E.64 R70, desc[UR14][R56.64] ;  /* 0x0000000e38460981 */ /* 0x000162000c1e1b00 */
[C-C-:B---3--:R-:W-:Y:S02]  /*0e70*/  SHF.R.U64 R76, R54.reuse, 0x10, R55.reuse ;  /* 0x00000010364c7819 */ /* 0x148fe40000001237 */
[----:B------:R-:W-:Y:S02]  /*0e80*/  SHF.R.U32.HI R74, RZ, 0x10, R55 ;  /* 0x00000010ff4a7819 */ /* 0x000fe40000011637 */
[----:B------:R-:W-:Y:S02]  /*0e90*/  SHF.L.U32 R72, R55, 0x10, RZ ;  /* 0x0000001037487819 */ /* 0x000fe400000006ff */
[----:B------:R-:W-:Y:S02]  /*0ea0*/  SHF.L.U32 R54, R54, 0x10, RZ ;  /* 0x0000001036367819 */ /* 0x000fe400000006ff */
[----:B----4-:R-:W-:Y:S02]  /*0eb0*/  MOV R55, R52 ;  /* 0x0000003400377202 */ /* 0x010fe40000000f00 */
[----:B------:R-:W-:-:S02]  /*0ec0*/  SHF.R.U64 R75, R52, 0x10, R53 ;  /* 0x00000010344b7819 */ /* 0x000fc40000001235 */
[----:B------:R-:W-:Y:S02]  /*0ed0*/  SHF.L.U32 R52, R76, 0x10, RZ ;  /* 0x000000104c347819 */ /* 0x000fe400000006ff */
[----:B------:R-:W-:Y:S02]  /*0ee0*/  SHF.L.U32 R74, R74, 0x10, RZ ;  /* 0x000000104a4a7819 */ /* 0x000fe400000006ff */
[----:B------:R-:W-:Y:S01]  /*0ef0*/  SHF.L.U32 R55, R55, 0x10, RZ ;  /* 0x0000001037377819 */ /* 0x000fe200000006ff */
[C---:B------:R-:W-:Y:S01]  /*0f00*/  FADD.FTZ R54, -R81.reuse, R54 ;  /* 0x0000003651367221 */ /* 0x040fe20000010100 */
[----:B------:R-:W-:Y:S01]  /*0f10*/  MOV R73, R53 ;  /* 0x0000003500497202 */ /* 0x000fe20000000f00 */
[C---:B------:R-:W-:Y:S01]  /*0f20*/  FADD.FTZ R52, -R81.reuse, R52 ;  /* 0x0000003451347221 */ /* 0x040fe20000010100 */
[----:B------:R-:W-:Y:S01]  /*0f30*/  FADD.FTZ R80, -R81, R74 ;  /* 0x0000004a51507221 */ /* 0x000fe20000010100 */
[----:B0-----:R-:W-:Y:S01]  /*0f40*/  SHF.L.U32 R56, R75, 0x10, RZ ;  /* 0x000000104b387819 */ /* 0x001fe200000006ff */
[----:B-----5:R-:W-:Y:S01]  /*0f50*/  FMUL.FTZ R74, R40, R55 ;  /* 0x00000037284a7220 */ /* 0x020fe20000410000 */
[----:B------:R-:W-:-:S02]  /*0f60*/  SHF.R.U32.HI R53, RZ, 0x10, R53 ;  /* 0x00000010ff357819 */ /* 0x000fc40000011635 */
[----:B------:R-:W-:Y:S01]  /*0f70*/  SHF.L.U32 R57, R73, 0x10, RZ ;  /* 0x0000001049397819 */ /* 0x000fe200000006ff */
[----:B------:R-:W-:Y:S01]  /*0f80*/  FMUL.FTZ R73, R54, UR23 ;  /* 0x0000001736497c20 */ /* 0x000fe20008410000 */
[----:B------:R-:W-:Y:S01]  /*0f90*/  FADD.FTZ R77, -R81, R72 ;  /* 0x00000048514d7221 */ /* 0x000fe20000010100 */
[----:B------:R-:W-:Y:S01]  /*0fa0*/  FMUL.FTZ R72, R52, UR23 ;  /* 0x0000001734487c20 */ /* 0x000fe20008410000 */
[----:B------:R-:W-:Y:S01]  /*0fb0*/  SHF.L.U32 R54, R53, 0x10, RZ ;  /* 0x0000001035367819 */ /* 0x000fe200000006ff */
[----:B------:R-:W-:Y:S01]  /*0fc0*/  FMUL.FTZ R75, R41, R56 ;  /* 0x00000038294b7220 */ /* 0x000fe20000410000 */
[----:B------:R-:W-:Y:S01]  /*0fd0*/  FADD.FTZ R52, R83, R74 ;  /* 0x0000004a53347221 */ /* 0x000fe20000010000 */
[C---:B------:R-:W-:Y:S01]  /*0fe0*/  FFMA.FTZ R53, R73.reuse, R74, R82 ;  /* 0x0000004a49357223 */ /* 0x040fe20000010052 */
[----:B------:R-:W-:Y:S01]  /*0ff0*/  FADD.FTZ R16, R16, R55 ;  /* 0x0000003710107221 */ /* 0x000fe20000010000 */
[----:B------:R-:W-:Y:S01]  /*1000*/  FFMA.FTZ R28, R73, R55, R28 ;  /* 0x00000037491c7223 */ /* 0x000fe2000001001c */
[----:B------:R-:W-:Y:S01]  /*1010*/  FADD.FTZ R55, R52, R75 ;  /* 0x0000004b34377221 */ /* 0x000fe20000010000 */
[----:B------:R-:W-:Y:S01]  /*1020*/  FMUL.FTZ R77, R77, UR23 ;  /* 0x000000174d4d7c20 */ /* 0x000fe20008410000 */
[----:B------:R-:W-:Y:S01]  /*1030*/  FMUL.FTZ R76, R42, R57 ;  /* 0x000000392a4c7220 */ /* 0x000fe20000410000 */
        /* <DEDUP_REMOVED lines=13> */
.L_x_1565:
[----:B------:R-:W-:Y:S05]  /*1110*/  BSYNC.RECONVERGENT B0 ;  /* 0x0000000000007941 */ /* 0x000fea0003800200 */
.L_x_1564:
        /* <DEDUP_REMOVED lines=31> */
.L_x_1567:
[----:B------:R-:W-:Y:S05]  /*1310*/  BSYNC.RECONVERGENT B0 ;  /* 0x0000000000007941 */ /* 0x000fea0003800200 */
.L_x_1566:
        /* <DEDUP_REMOVED lines=34> */
[----:B------:R-:W-:Y:S02]  /*1540*/  LOP3.LUT P0, RZ, R4, 0xff0000, RZ, 0xc0, !PT ;  /* 0x00ff000004ff7812 */ /* 0x000fe4000780c0ff */
        /* <DEDUP_REMOVED lines=37> */
.L_x_1572:
[----:B------:R-:W-:Y:S05]  /*17a0*/  BSYNC.RECONVERGENT B1 ;  /* 0x0000000000017941 */ /* 0x000fea0003800200 */
.L_x_1571:
[----:B------:R-:W-:Y:S04]  /*17b0*/  BSSY.RECONVERGENT B1, `(.L_x_1573) ;  /* 0x000002a000017945 */ /* 0x000fe80003800200 */
[----:B------:R-:W-:Y:S05]  /*17c0*/  @!P2 BRA `(.L_x_1574) ;  /* 0x0000000000a0a947 */ /* 0x000fea0003800000 */
[--C-:B0-----:R-:W-:Y:S01]  /*17d0*/  FFMA.FTZ R53, R15, UR4, R81.reuse ;  /* 0x000000040f357c23 */ /* 0x101fe20008010051 */
        /* <DEDUP_REMOVED lines=19> */
[C---:B------:R-:W-:Y:S01]  /*1910*/  LOP3.LUT P4, RZ, R11.reuse, 0xff00, RZ, 0xc0, !PT ;  /* 0x0000ff000bff7812 */ /* 0x040fe2000788c0ff */
        /* <DEDUP_REMOVED lines=19> */
.L_x_1574:
[----:B------:R-:W-:Y:S05]  /*1a50*/  BSYNC.RECONVERGENT B1 ;  /* 0x0000000000017941 */ /* 0x000fea0003800200 */
.L_x_1573:
        /* <DEDUP_REMOVED lines=12> */
[----:B------:R-:W-:Y:S01]  /*1b20*/  LOP3.LUT P0, RZ, R65, 0xff00, RZ, 0xc0, !PT ;  /* 0x0000ff0041ff7812 */ /* 0x000fe2000780c0ff */
        /* <DEDUP_REMOVED lines=28> */
.L_x_1570:
[----:B------:R-:W-:Y:S01]  /*1cf0*/  ISETP.GT.U32.AND P0, PT, R2, 0x7f, PT ;  /* 0x0000007f0200780c */ /* 0x000fe20003f04070 */
[----:B------:R-:W-:-:S12]  /*1d00*/  BSSY.RECONVERGENT B1, `(.L_x_1576) ;  /* 0x0000035000017945 */ /* 0x000fd80003800200 */
[----:B------:R-:W-:Y:S05]  /*1d10*/  @!P0 BRA `(.L_x_1577) ;  /* 0x0000000000cc8947 */ /* 0x000fea0003800000 */
[--C-:B------:R-:W-:Y:S01]  /*1d20*/  FFMA.FTZ R53, R5, UR4, R81.reuse ;  /* 0x0000000405357c23 */ /* 0x100fe20008010051 */
[--C-:B------:R-:W-:Y:S01]  /*1d30*/  FFMA.FTZ R52, R12, UR4, R81.reuse ;  /* 0x000000040c347c23 */ /* 0x100fe20008010051 */
[----:B------:R-:W-:Y:S01]  /*1d40*/  FFMA.FTZ R56, R6, UR4, R81 ;  /* 0x0000000406387c23 */ /* 0x000fe20008010051 */
[----:B------:R-:W-:Y:S01]  /*1d50*/  LOP3.LUT P0, RZ, R4, 0xff0000, RZ, 0xc0, !PT ;  /* 0x00ff000004ff7812 */ /* 0x000fe2000780c0ff */
        /* <DEDUP_REMOVED lines=47> */
.L_x_1577:
[----:B------:R-:W-:Y:S05]  /*2050*/  BSYNC.RECONVERGENT B1 ;  /* 0x0000000000017941 */ /* 0x000fea0003800200 */
.L_x_1576:
[----:B------:R-:W-:Y:S04]  /*2060*/  BSSY.RECONVERGENT B1, `(.L_x_1578) ;  /* 0x0000035000017945 */ /* 0x000fe80003800200 */
[----:B------:R-:W-:Y:S05]  /*2070*/  @!P2 BRA `(.L_x_1579) ;  /* 0x0000000000cca947 */ /* 0x000fea0003800000 */
[--C-:B--2---:R-:W-:Y:S01]  /*2080*/  FFMA.FTZ R53, R15, UR4, R81.reuse ;  /* 0x000000040f357c23 */ /* 0x104fe20008010051 */
        /* <DEDUP_REMOVED lines=50> */
.L_x_1579:
[----:B------:R-:W-:Y:S05]  /*23b0*/  BSYNC.RECONVERGENT B1 ;  /* 0x0000000000017941 */ /* 0x000fea0003800200 */
.L_x_1578:
[----:B------:R-:W-:Y:S05]  /*23c0*/  @!P3 BRA `(.L_x_1575) ;  /* 0x000000180014b947 */ /* 0x000fea0003800000 */
[--C-:B-12---:R-:W-:Y:S01]  /*23d0*/  FFMA.FTZ R53, R77, UR4, R81.reuse ;  /* 0x000000044d357c23 */ /* 0x106fe20008010051 */
        /* <DEDUP_REMOVED lines=50> */
.L_x_1569:
[----:B------:R-:W-:-:S04]  /*2700*/  UISETP.NE.U32.AND UP1, UPT, UR20, URZ, UPT ;  /* 0x000000ff1400728c */ /* 0x000fc8000bf25070 */
[----:B------:R-:W-:-:S09]  /*2710*/  UISETP.NE.AND.EX UP1, UPT, UR21, URZ, UPT, UP1 ;  /* 0x000000ff1500728c */ /* 0x000fd2000bf25310 */
[----:B------:R-:W-:Y:S05]  /*2720*/  BRA.U UP1, `(.L_x_1580) ;  /* 0x0000000901607547 */ /* 0x000fea000b800000 */
[----:B------:R-:W-:Y:S01]  /*2730*/  ISETP.GT.U32.AND P0, PT, R2, 0x7f, PT ;  /* 0x0000007f0200780c */ /* 0x000fe20003f04070 */
[----:B------:R-:W-:-:S12]  /*2740*/  BSSY.RECONVERGENT B1, `(.L_x_1581) ;  /* 0x0000032000017945 */ /* 0x000fd80003800200 */
[----:B------:R-:W-:Y:S05]  /*2750*/  @!P0 BRA `(.L_x_1582) ;  /* 0x0000000000c08947 */ /* 0x000fea0003800000 */
[----:B------:R-:W-:Y:S01]  /*2760*/  MOV R52, R67 ;  /* 0x0000004300347202 */ /* 0x000fe20000000f00 */
        /* <DEDUP_REMOVED lines=47> */
.L_x_1582:
[----:B------:R-:W-:Y:S05]  /*2a60*/  BSYNC.RECONVERGENT B1 ;  /* 0x0000000000017941 */ /* 0x000fea0003800200 */
.L_x_1581:
[----:B------:R-:W-:Y:S04]  /*2a70*/  BSSY.RECONVERGENT B1, `(.L_x_1583) ;  /* 0x0000032000017945 */ /* 0x000fe80003800200 */
[----:B------:R-:W-:Y:S05]  /*2a80*/  @!P2 BRA `(.L_x_1584) ;  /* 0x0000000000c0a947 */ /* 0x000fea0003800000 */
[----:B0-----:R-:W-:Y:S01]  /*2a90*/  MOV R52, R69 ;  /* 0x0000004500347202 */ /* 0x001fe20000000f00 */
        /* <DEDUP_REMOVED lines=47> */
.L_x_1584:
[----:B------:R-:W-:Y:S05]  /*2d90*/  BSYNC.RECONVERGENT B1 ;  /* 0x0000000000017941 */ /* 0x000fea0003800200 */
.L_x_1583:
[----:B------:R-:W-:Y:S05]  /*2da0*/  @!P3 BRA `(.L_x_1575) ;  /* 0x0000000c009cb947 */ /* 0x000fea0003800000 */
[----:B01----:R-:W-:Y:S01]  /*2db0*/  MOV R52, R71 ;  /* 0x0000004700347202 */ /* 0x003fe20000000f00 */
[--C-:B------:R-:W-:Y:S01]  /*2dc0*/  FFMA.FTZ R53, R77, UR4, R81.reuse ;  /* 0x000000044d357c23 */ /* 0x100fe20008010051 */
[----:B------:R-:W-:Y:S01]  /*2dd0*/  FFMA.FTZ R57, R80, UR4, R81 ;  /* 0x0000000450397c23 */ /* 0x000fe20008010051 */
[----:B------:R-:W-:Y:S01]  /*2de0*/  SHF.R.U32.HI R55, RZ, 0x10, R71 ;  /* 0x00000010ff377819 */ /* 0x000fe20000011647 */
[----:B------:R-:W-:Y:S01]  /*2df0*/  FFMA.FTZ R54, R72, UR4, R81 ;  /* 0x0000000448367c23 */ /* 0x000fe20008010051 */
[----:B------:R-:W-:Y:S01]  /*2e00*/  SHF.L.U32 R52, R52, 0x10, RZ ;  /* 0x0000001034347819 */ /* 0x000fe200000006ff */
[----:B------:R-:W-:Y:S01]  /*2e10*/  FADD.FTZ R53, R76, -R53 ;  /* 0x800000354c357221 */ /* 0x000fe20000010000 */
[----:B------:R-:W-:Y:S01]  /*2e20*/  FADD.FTZ R56, R78, -R57 ;  /* 0x800000394e387221 */ /* 0x000fe20000010000 */
[----:B------:R-:W-:Y:S01]  /*2e30*/  SHF.L.U32 R55, R55, 0x10, RZ ;  /* 0x0000001037377819 */ /* 0x000fe200000006ff */
[----:B------:R-:W-:Y:S01]  /*2e40*/  FADD.FTZ R57, R75, -R54 ;  /* 0x800000364b397221 */ /* 0x000fe20000010000 */
[----:B------:R-:W-:Y:S01]  /*2e50*/  FFMA.FTZ R53, R53, UR23, R52 ;  /* 0x0000001735357c23 */ /* 0x000fe20008010034 */
[----:B------:R-:W-:Y:S01]  /*2e60*/  SHF.R.U64 R52, R70, 0x10, R71 ;  /* 0x0000001046347819 */ /* 0x000fe20000001247 */
[----:B------:R-:W-:Y:S01]  /*2e70*/  FFMA.FTZ R81, R73, UR4, R81 ;  /* 0x0000000449517c23 */ /* 0x000fe20008010051 */
[----:B------:R-:W-:Y:S01]  /*2e80*/  FFMA.FTZ R55, R56, UR23, R55 ;  /* 0x0000001738377c23 */ /* 0x000fe20008010037 */
[----:B------:R-:W-:Y:S01]  /*2e90*/  FMUL.FTZ R54, R53, UR12 ;  /* 0x0000000c35367c20 */ /* 0x000fe20008410000 */
[----:B------:R-:W-:-:S02]  /*2ea0*/  SHF.L.U32 R52, R52, 0x10, RZ ;  /* 0x0000001034347819 */ /* 0x000fc400000006ff */
[----:B------:R-:W-:Y:S01]  /*2eb0*/  FMUL.FTZ R55, R55, UR12 ;  /* 0x0000000c37377c20 */ /* 0x000fe20008410000 */
[----:B------:R-:W-:Y:S01]  /*2ec0*/  FMUL.FTZ R54, R54, UR22 ;  /* 0x0000001636367c20 */ /* 0x000fe20008410000 */
[----:B------:R-:W-:Y:S01]  /*2ed0*/  LOP3.LUT P0, RZ, R65, 0xff0000, RZ, 0xc0, !PT ;  /* 0x00ff000041ff7812 */ /* 0x000fe2000780c0ff */
[----:B------:R-:W-:Y:S01]  /*2ee0*/  FFMA.FTZ R53, R57, UR23, R52 ;  /* 0x0000001739357c23 */ /* 0x000fe20008010034 */
[----:B------:R-:W-:Y:S01]  /*2ef0*/  MOV R52, R70 ;  /* 0x0000004600347202 */ /* 0x000fe20000000f00 */
[----:B------:R-:W-:Y:S01]  /*2f00*/  FADD.FTZ R57, R74, -R81 ;  /* 0x800000514a397221 */ /* 0x000fe20000010000 */
[----:B------:R-:W-:Y:S01]  /*2f10*/  FMUL.FTZ R55, R55, UR22 ;  /* 0x0000001637377c20 */ /* 0x000fe20008410000 */
[----:B------:R-:W-:Y:S01]  /*2f20*/  ISETP.GE.U32.AND P4, PT, R65, 0x1000000, PT ;  /* 0x010000004100780c */ /* 0x000fe20003f86070 */
[----:B------:R-:W-:Y:S01]  /*2f30*/  FMUL.FTZ R53, R53, UR12 ;  /* 0x0000000c35357c20 */ /* 0x000fe20008410000 */
[----:B------:R-:W-:Y:S02]  /*2f40*/  SHF.L.U32 R52, R52, 0x10, RZ ;  /* 0x0000001034347819 */ /* 0x000fe400000006ff */
[----:B------:R-:W-:Y:S01]  /*2f50*/  FSEL R54, R54, RZ, P0 ;  /* 0x000000ff36367208 */ /* 0x000fe20000000000 */
[----:B------:R-:W-:Y:S01]  /*2f60*/  FMUL.FTZ R53, R53, UR22 ;  /* 0x0000001635357c20 */ /* 0x000fe20008410000 */
[----:B------:R-:W-:Y:S01]  /*2f70*/  FSEL R81, R55, RZ, P4 ;  /* 0x000000ff37517208 */ /* 0x000fe20002000000 */
[----:B------:R-:W-:Y:S01]  /*2f80*/  FFMA.FTZ R52, R57, UR23, R52 ;  /* 0x0000001739347c23 */ /* 0x000fe20008010034 */
[C---:B------:R-:W-:Y:S01]  /*2f90*/  LOP3.LUT P4, RZ, R65.reuse, 0xff00, RZ, 0xc0, !PT ;  /* 0x0000ff0041ff7812 */ /* 0x040fe2000788c0ff */
[----:B------:R0:W-:Y:S01]  /*2fa0*/  F2F.BF16.F32 R59, R54 ;  /* 0x00000036003b7304 */ /* 0x0001e20000202000 */
[----:B------:R-:W-:Y:S01]  /*2fb0*/  LOP3.LUT P0, RZ, R65, 0xff, RZ, 0xc0, !PT ;  /* 0x000000ff41ff7812 */ /* 0x000fe2000780c0ff */
[----:B------:R-:W-:Y:S01]  /*2fc0*/  FMUL.FTZ R52, R52, UR12 ;  /* 0x0000000c34347c20 */ /* 0x000fe20008410000 */
[----:B------:R-:W-:-:S05]  /*2fd0*/  FSEL R58, R53, RZ, P4 ;  /* 0x000000ff353a7208 */ /* 0x000fca0002000000 */
[----:B------:R-:W1:Y:S01]  /*2fe0*/  F2F.BF16.F32 R55, R58 ;  /* 0x0000003a00377304 */ /* 0x000e620000202000 */
[----:B0-----:R-:W-:Y:S02]  /*2ff0*/  FMUL.FTZ R54, R52, UR22 ;  /* 0x0000001634367c20 */ /* 0x001fe40008410000 */
[----:B------:R-:W0:Y:S03]  /*3000*/  LDC.64 R52, c[0x0][0x468] ;  /* 0x00011a00ff347b82 */ /* 0x000e260000000a00 */
[----:B------:R-:W-:Y:S02]  /*3010*/  FSEL R56, R54, RZ, P0 ;  /* 0x000000ff36387208 */ /* 0x000fe40000000000 */
[----:B------:R-:W2:Y:S01]  /*3020*/  F2F.BF16.F32 R82, R81 ;  /* 0x0000005100527304 */ /* 0x000ea20000202000 */
[----:B-1----:R-:W-:-:S07]  /*3030*/  IMAD.WIDE.U32 R54, R55, 0x10000, RZ ;  /* 0x0001000037367825 */ /* 0x002fce00078e00ff */
[----:B------:R-:W1:Y:S01]  /*3040*/  F2F.BF16.F32 R57, R56 ;  /* 0x0000003800397304 */ /* 0x000e620000202000 */
[----:B--2---:R-:W-:-:S04]  /*3050*/  PRMT R59, R59, 0x5410, R82 ;  /* 0x000054103b3b7816 */ /* 0x004fc80000000052 */
[----:B------:R-:W-:Y:S01]  /*3060*/  LOP3.LUT R55, R59, R55, RZ, 0xfc, !PT ;  /* 0x000000373b377212 */ /* 0x000fe200078efcff */
[----:B0-----:R-:W-:Y:S01]  /*3070*/  IMAD.WIDE.U32 R52, R79, 0x8, R52 ;  /* 0x000000084f347825 */ /* 0x001fe200078e0034 */
[----:B-1----:R-:W-:-:S05]  /*3080*/  LOP3.LUT R54, R54, R57, RZ, 0xfc, !PT ;  /* 0x0000003936367212 */ /* 0x002fca00078efcff */
[----:B------:R3:W-:Y:S01]  /*3090*/  STG.E.64 desc[UR14][R52.64], R54 ;  /* 0x0000003634007986 */ /* 0x0007e2000c101b0e */
[----:B------:R-:W-:Y:S05]  /*30a0*/  BRA `(.L_x_1575) ;  /* 0x0000000800dc7947 */ /* 0x000fea0003800000 */
.L_x_1580:
[----:B------:R-:W-:Y:S04]  /*30b0*/  BSSY.RECONVERGENT B1, `(.L_x_1585) ;  /* 0x000003d000017945 */ /* 0x000fe80003800200 */
[----:B------:R-:W-:Y:S05]  /*30c0*/  @!P1 BRA `(.L_x_1586) ;  /* 0x0000000000ec9947 */ /* 0x000fea0003800000 */
[----:B------:R-:W-:Y:S01]  /*30d0*/  MOV R52, R67 ;  /* 0x0000004300347202 */ /* 0x000fe20000000f00 */
        /* <DEDUP_REMOVED lines=58> */
.L_x_1586:
[----:B------:R-:W-:Y:S05]  /*3480*/  BSYNC.RECONVERGENT B1 ;  /* 0x0000000000017941 */ /* 0x000fea0003800200 */
.L_x_1585:
[----:B------:R-:W-:Y:S04]  /*3490*/  BSSY.RECONVERGENT B1, `(.L_x_1587) ;  /* 0x000003d000017945 */ /* 0x000fe80003800200 */
[----:B------:R-:W-:Y:S05]  /*34a0*/  @!P2 BRA `(.L_x_1588) ;  /* 0x0000000000eca947 */ /* 0x000fea0003800000 */
[----:B--2---:R-:W-:Y:S01]  /*34b0*/  MOV R52, R69 ;  /* 0x0000004500347202 */ /* 0x004fe20000000f00 */
        /* <DEDUP_REMOVED lines=9> */
[--C-:B------:R-:W-:Y:S01]  /*3550*/  FFMA.FTZ R53, R13, UR4, R81.reuse ;  /* 0x000000040d357c23 */ /* 0x100fe20008010051 */
[----:B------:R-:W-:Y:S01]  /*3560*/  FFMA.FTZ R59, R55, UR23, R56 ;  /* 0x00000017373b7c23 */ /* 0x000fe20008010038 */
[----:B------:R-:W-:Y:S01]  /*3570*/  FFMA.FTZ R56, R14, UR4, R81 ;  /* 0x000000040e387c23 */ /* 0x000fe20008010051 */
[----:B------:R0:W-:Y:S01]  /*3580*/  F2F.BF16.F32 R52, R58 ;  /* 0x0000003a00347304 */ /* 0x0001e20000202000 */
[----:B------:R-:W-:Y:S01]  /*3590*/  MOV R54, R68 ;  /* 0x0000004400367202 */ /* 0x000fe20000000f00 */
[----:B------:R-:W-:Y:S01]  /*35a0*/  FADD.FTZ R55, R60, -R53 ;  /* 0x800000353c377221 */ /* 0x000fe20000010000 */
[----:B------:R-:W-:Y:S01]  /*35b0*/  SHF.L.U32 R57, R57, 0x10, RZ ;  /* 0x0000001039397819 */ /* 0x000fe200000006ff */
[----:B------:R-:W-:Y:S01]  /*35c0*/  FADD.FTZ R56, R61, -R56 ;  /* 0x800000383d387221 */ /* 0x000fe20000010000 */
[----:B------:R-:W-:-:S02]  /*35d0*/  SHF.L.U32 R54, R54, 0x10, RZ ;  /* 0x0000001036367819 */ /* 0x000fc400000006ff */
[----:B------:R-:W-:Y:S01]  /*35e0*/  LOP3.LUT P0, RZ, R11, 0xff0000, RZ, 0xc0, !PT ;  /* 0x00ff00000bff7812 */ /* 0x000fe2000780c0ff */
[----:B------:R1:W2:Y:S01]  /*35f0*/  F2F.BF16.F32 R53, R59 ;  /* 0x0000003b00357304 */ /* 0x0002a20000202000 */
[----:B0-----:R-:W-:Y:S01]  /*3600*/  FMUL.FTZ R58, R58, UR12 ;  /* 0x0000000c3a3a7c20 */ /* 0x001fe20008410000 */
[----:B------:R-:W-:Y:S01]  /*3610*/  FFMA.FTZ R56, R56, UR23, R57 ;  /* 0x0000001738387c23 */ /* 0x000fe20008010039 */
[----:B------:R-:W-:Y:S02]  /*3620*/  FFMA.FTZ R55, R55, UR23, R54 ;  /* 0x0000001737377c23 */ /* 0x000fe40008010036 */
[----:B------:R-:W-:Y:S01]  /*3630*/  FMUL.FTZ R58, R58, UR22 ;  /* 0x000000163a3a7c20 */ /* 0x000fe20008410000 */
[----:B------:R-:W-:Y:S02]  /*3640*/  FMUL.FTZ R57, R56, UR12 ;  /* 0x0000000c38397c20 */ /* 0x000fe40008410000 */
[----:B------:R0:W-:Y:S01]  /*3650*/  F2F.BF16.F32 R83, R55 ;  /* 0x0000003700537304 */ /* 0x0001e20000202000 */
[----:B-1----:R-:W-:Y:S01]  /*3660*/  FMUL.FTZ R59, R59, UR12 ;  /* 0x0000000c3b3b7c20 */ /* 0x002fe20008410000 */
[----:B------:R-:W-:Y:S01]  /*3670*/  FSEL R58, R58, RZ, P0 ;  /* 0x000000ff3a3a7208 */ /* 0x000fe20000000000 */
[----:B------:R-:W-:Y:S01]  /*3680*/  FMUL.FTZ R57, R57, UR22 ;  /* 0x0000001639397c20 */ /* 0x000fe20008410000 */
[----:B------:R-:W-:Y:S01]  /*3690*/  ISETP.GE.U32.AND P0, PT, R11, 0x1000000, PT ;  /* 0x010000000b00780c */ /* 0x000fe20003f06070 */
[----:B------:R-:W-:-:S03]  /*36a0*/  FMUL.FTZ R59, R59, UR22 ;  /* 0x000000163b3b7c20 */ /* 0x000fc60008410000 */
[----:B------:R1:W3:Y:S01]  /*36b0*/  F2F.BF16.F32 R54, R56 ;  /* 0x0000003800367304 */ /* 0x0002e20000202000 */
[----:B0-----:R-:W-:Y:S01]  /*36c0*/  FMUL.FTZ R55, R55, UR12 ;  /* 0x0000000c37377c20 */ /* 0x001fe20008410000 */
[----:B------:R-:W-:Y:S02]  /*36d0*/  FSEL R85, R59, RZ, P0 ;  /* 0x000000ff3b557208 */ /* 0x000fe40000000000 */
[----:B------:R-:W-:Y:S01]  /*36e0*/  LOP3.LUT P0, RZ, R11, 0xff00, RZ, 0xc0, !PT ;  /* 0x0000ff000bff7812 */ /* 0x000fe2000780c0ff */
[----:B------:R-:W-:-:S03]  /*36f0*/  FMUL.FTZ R55, R55, UR22 ;  /* 0x0000001637377c20 */ /* 0x000fc60008410000 */
[----:B------:R-:W-:Y:S01]  /*3700*/  FSEL R84, R57, RZ, P0 ;  /* 0x000000ff39547208 */ /* 0x000fe20000000000 */
[----:B------:R0:W-:Y:S01]  /*3710*/  F2F.BF16.F32 R82, R58 ;  /* 0x0000003a00527304 */ /* 0x0001e20000202000 */
[----:B------:R-:W-:Y:S01]  /*3720*/  LOP3.LUT P0, RZ, R11, 0xff, RZ, 0xc0, !PT ;  /* 0x000000ff0bff7812 */ /* 0x000fe2000780c0ff */
[----:B-1----:R-:W1:Y:S03]  /*3730*/  LDC.64 R56, c[0x0][0x478] ;  /* 0x00011e00ff387b82 */ /* 0x002e660000000a00 */
[----:B------:R-:W-:Y:S02]  /*3740*/  FSEL R87, R55, RZ, P0 ;  /* 0x000000ff37577208 */ /* 0x000fe40000000000 */
[----:B--2---:R-:W-:Y:S01]  /*3750*/  PRMT R55, R52, 0x5410, R53 ;  /* 0x0000541034377816 */ /* 0x004fe20000000035 */
[----:B------:R-:W2:Y:S01]  /*3760*/  F2F.BF16.F32 R84, R84 ;  /* 0x0000005400547304 */ /* 0x000ea20000202000 */
[----:B---3--:R-:W-:Y:S01]  /*3770*/  IMAD.WIDE.U32 R52, R54, 0x10000, RZ ;  /* 0x0001000036347825 */ /* 0x008fe200078e00ff */
[----:B0-----:R-:W0:Y:S04]  /*3780*/  LDC.64 R58, c[0x0][0x468] ;  /* 0x00011a00ff3a7b82 */ /* 0x001e280000000a00 */
[----:B------:R-:W-:-:S02]  /*3790*/  LOP3.LUT R55, R55, R53, RZ, 0xfc, !PT ;  /* 0x0000003537377212 */ /* 0x000fc400078efcff */
[----:B------:R-:W3:Y:S01]  /*37a0*/  F2F.BF16.F32 R85, R85 ;  /* 0x0000005500557304 */ /* 0x000ee20000202000 */
[----:B------:R-:W-:Y:S01]  /*37b0*/  LOP3.LUT R54, R52, R83, RZ, 0xfc, !PT ;  /* 0x0000005334367212 */ /* 0x000fe200078efcff */
[----:B--2---:R-:W-:-:S06]  /*37c0*/  IMAD.WIDE.U32 R52, R84, 0x10000, RZ ;  /* 0x0001000054347825 */ /* 0x004fcc00078e00ff */
[----:B------:R-:W2:Y:S01]  /*37d0*/  F2F.BF16.F32 R87, R87 ;  /* 0x0000005700577304 */ /* 0x000ea20000202000 */
[----:B-1----:R-:W-:Y:S01]  /*37e0*/  IMAD.WIDE.U32 R56, R79, 0x8, R56 ;  /* 0x000000084f387825 */ /* 0x002fe200078e0038 */
[----:B---3--:R-:W-:-:S04]  /*37f0*/  PRMT R85, R82, 0x5410, R85 ;  /* 0x0000541052557816 */ /* 0x008fc80000000055 */
[----:B------:R1:W-:Y:S01]  /*3800*/  STG.E.64 desc[UR14][R56.64], R54 ;  /* 0x0000003638007986 */ /* 0x0003e2000c101b0e */
[----:B0-----:R-:W-:Y:S01]  /*3810*/  IMAD.WIDE.U32 R58, R79, 0x8, R58 ;  /* 0x000000084f3a7825 */ /* 0x001fe200078e003a */
[----:B------:R-:W-:Y:S02]  /*3820*/  LOP3.LUT R53, R85, R53, RZ, 0xfc, !PT ;  /* 0x0000003555357212 */ /* 0x000fe400078efcff */
[----:B------:R-:W-:Y:S02]  /*3830*/  IADD3 R79, PT, PT, R79, 0x80, RZ ;  /* 0x000000804f4f7810 */ /* 0x000fe40007ffe0ff */
[----:B--2---:R-:W-:-:S05]  /*3840*/  LOP3.LUT R52, R52, R87, RZ, 0xfc, !PT ;  /* 0x0000005734347212 */ /* 0x004fca00078efcff */
[----:B------:R1:W-:Y:S02]  /*3850*/  STG.E.64 desc[UR14][R58.64], R52 ;  /* 0x000000343a007986 */ /* 0x0003e4000c101b0e */
.L_x_1588:
[----:B------:R-:W-:Y:S05]  /*3860*/  BSYNC.RECONVERGENT B1 ;  /* 0x0000000000017941 */ /* 0x000fea0003800200 */
.L_x_1587:
[----:B------:R-:W-:Y:S05]  /*3870*/  @!P3 BRA `(.L_x_1575) ;  /* 0x0000000000e8b947 */ /* 0x000fea0003800000 */
[----:B-12---:R-:W-:Y:S01]  /*3880*/  MOV R52, R71 ;  /* 0x0000004700347202 */ /* 0x006fe20000000f00 */
        /* <DEDUP_REMOVED lines=57> */
.L_x_1575:
[----:B------:R-:W-:Y:S05]  /*3c20*/  BSYNC.RECONVERGENT B0 ;  /* 0x0000000000007941 */ /* 0x000fea0003800200 */
.L_x_1568:
[----:B------:R-:W-:Y:S02]  /*3c30*/  UIADD3 UR7, UPT, UPT, UR7, UR24, URZ ;  /* 0x0000001807077290 */ /* 0x000fe4000fffe0ff */
[----:B------:R-:W-:Y:S02]  /*3c40*/  UPLOP3.LUT UP2, UPT, UPT, UPT, UP2, 0x40, 0x4 ;  /* 0x000000000004789c */ /* 0x000fe40003f4e820 */
[----:B------:R-:W-:-:S09]  /*3c50*/  UISETP.GE.AND UP1, UPT, UR7, UR25, UPT ;  /* 0x000000190700728c */ /* 0x000fd2000bf26270 */
[----:B------:R-:W-:Y:S05]  /*3c60*/  BRA.U !UP1, `(.L_x_1589) ;  /* 0xffffffc509e47547 */ /* 0x000fea000b83ffff */
.L_x_1559:
        /* <DEDUP_REMOVED lines=26> */
.L_x_1590:
        /* <DEDUP_REMOVED lines=15> */
.L_x_6700:


//--------------------- .text._ZN10layer_norm13ln_bwd_kernelINS_13Kernel_traitsIf13__nv_bfloat16S2_S2_fjLj1536ELj1ELj1ELj4ELj8ENS_18Kernel_traits_baseILj1536EfS2_S2_S2_fjLj128EEEEELb1ELb0ELb0ELb1EEEvNS_9BwdParamsE --------------------------
	.section	.text._ZN10layer_norm13ln_bwd_kernelINS_13Kernel_traitsIf13__nv_bfloat16S2_S2_fjLj1536ELj1ELj1ELj4ELj8ENS_18Kernel_traits_baseILj1536EfS2_S2_S2_fjLj128EEEEELb1ELb0ELb0ELb1EEEvNS_9BwdParamsE,"ax",@progbits
	.align	128
        .global         _ZN10layer_norm13ln_bwd_kernelINS_13Kernel_traitsIf13__nv_bfloat16S2_S2_fjLj1536ELj1ELj1ELj4ELj8ENS_18Kernel_traits_baseILj1536EfS2_S2_S2_fjLj128EEEEELb1ELb0ELb0ELb1EEEvNS_9BwdParamsE
        .type           _ZN10layer_norm13ln_bwd_kernelINS_13Kernel_traitsIf13__nv_bfloat16S2_S2_fjLj1536ELj1ELj1ELj4ELj8ENS_18Kernel_traits_baseILj1536EfS2_S2_S2_fjLj128EEEEELb1ELb0ELb0ELb1EEEvNS_9BwdParamsE,@function
        .size           _ZN10layer_norm13ln_bwd_kernelINS_13Kernel_traitsIf13__nv_bfloat16S2_S2_fjLj1536ELj1ELj1ELj4ELj8ENS_18Kernel_traits_baseILj1536EfS2_S2_S2_fjLj128EEEEELb1ELb0ELb0ELb1EEEvNS_9BwdParamsE,(.L_x_6701 - _ZN10layer_norm13ln_bwd_kernelINS_13Kernel_traitsIf13__nv_bfloat16S2_S2_fjLj1536ELj1ELj1ELj4ELj8ENS_18Kernel_traits_baseILj1536EfS2_S2_S2_fjLj128EEEEELb1ELb0ELb0ELb1EEEvNS_9BwdParamsE)
        .other          _ZN10layer_norm13ln_bwd_kernelINS_13Kernel_traitsIf13__nv_bfloat16S2_S2_fjLj1536ELj1ELj1ELj4ELj8ENS_18Kernel_traits_baseILj1536EfS2_S2_S2_fjLj128EEEEELb1ELb0ELb0ELb1EEEvNS_9BwdParamsE,@"STO_CUDA_ENTRY STV_DEFAULT"
_ZN10layer_norm13ln_bwd_kernelINS_13Kernel_traitsIf13__nv_bfloat16S2_S2_fjLj1536ELj1ELj1ELj4ELj8ENS_18Kernel_traits_baseILj1536EfS2_S2_S2_fjLj128EEEEELb1ELb0ELb0ELb1EEEvNS_9BwdParamsE:
.text._ZN10layer_norm13ln_bwd_kernelINS_13Kernel_traitsIf13__nv_bfloat16S2_S2_fjLj1536ELj1ELj1ELj4ELj8ENS_18Kernel_traits_baseILj1536EfS2_S2_S2_fjLj128EEEEELb1ELb0ELb0ELb1EEEvNS_9BwdParamsE:
        /* <DEDUP_REMOVED lines=34> */
[----:B--2---:R-:W-:Y:S01]  /*0220*/  UISETP.NE.U32.AND UP0, UPT, UR4, URZ, UPT ;  /* 0x000000ff0400728c */ /* 0x004fe2000bf05070 */
[----:B------:R-:W2:Y:S01]  /*0230*/  LDCU UR20, c[0x0][0x388] ;  /* 0x00007100ff1477ac */ /* 0x000ea20008000800 */
[----:B------:R-:W4:Y:S01]  /*0240*/  LDCU.U8 UR9, c[0x0][0x410] ;  /* 0x00008200ff0977ac */ /* 0x000f220008000000 */
[----:B------:R-:W0:Y:S02]  /*0250*/  LDCU UR21, c[0x0][0x400] ;  /* 0x00008000ff1577ac */ /* 0x000e240008000800 */
[C---:B0-----:R-:W-:Y:S01]  /*0260*/  IMAD.WIDE.U32 R2, R33.reuse, 0x10, R2 ;  /* 0x0000001021027825 */ /* 0x041fe200078e0002 */
[C---:B------:R-:W-:Y:S01]  /*0270*/  LOP3.LUT R74, R33.reuse, 0x60, RZ, 0xc0, !PT ;  /* 0x00000060214a7812 */ /* 0x040fe200078ec0ff */
[----:B------:R-:W0:Y:S01]  /*0280*/  LDCU.64 UR22, c[0x0][0x478] ;  /* 0x00008f00ff1677ac */ /* 0x000e220008000a00 */
[----:B------:R-:W-:-:S02]  /*0290*/  LOP3.LUT R76, R33, 0x1f, RZ, 0xc0, !PT ;  /* 0x0000001f214c7812 */ /* 0x000fc400078ec0ff */
[----:B-1----:R-:W5:Y:S01]  /*02a0*/  LDG.E.128 R28, desc[UR16][R2.64] ;  /* 0x00000010021c7981 */ /* 0x002f62000c1e1d00 */
[----:B------:R-:W-:Y:S01]  /*02b0*/  LOP3.LUT R74, R74, 0x1f, R33, 0xf8, !PT ;  /* 0x0000001f4a4a7812 */ /* 0x000fe200078ef821 */
[----:B------:R-:W1:Y:S02]  /*02c0*/  LDCU.128 UR12, c[0x0][0x3c0] ;  /* 0x00007800ff0c77ac */ /* 0x000e640008000c00 */
[----:B------:R-:W5:Y:S01]  /*02d0*/  LDG.E.128 R24, desc[UR16][R2.64+0x800] ;  /* 0x0008001002187981 */ /* 0x000f62000c1e1d00 */
[----:B------:R-:W0:Y:S03]  /*02e0*/  LDCU.64 UR18, c[0x0][0x438] ;  /* 0x00008700ff1277ac */ /* 0x000e260008000a00 */
[----:B------:R3:W5:Y:S01]  /*02f0*/  LDG.E.128 R20, desc[UR16][R2.64+0x1000] ;  /* 0x0010001002147981 */ /* 0x000762000c1e1d00 */
[----:B------:R-:W-:Y:S01]  /*0300*/  UISETP.NE.AND.EX UP0, UPT, UR5, URZ, UPT, UP0 ;  /* 0x000000ff0500728c */ /* 0x000fe2000bf05300 */
[----:B------:R-:W0:Y:S01]  /*0310*/  LDCU.64 UR26, c[0x0][0x380] ;  /* 0x00007000ff1a77ac */ /* 0x000e220008000a00 */
[----:B------:R-:W-:Y:S01]  /*0320*/  UMOV UR6, UR8 ;  /* 0x0000000800067c82 */ /* 0x000fe20008000000 */
[----:B--234-:R-:W-:-:S08]  /*0330*/  CS2R R2, SRZ ;  /* 0x0000000000027805 */ /* 0x01cfd0000001ff00 */
.L_x_1596:
[----:B------:R-:W-:Y:S01]  /*0340*/  UIMAD UR4, UR6, UR20, URZ ;  /* 0x00000014060472a4 */ /* 0x000fe2000f8e02ff */
[----:B0-234-:R-:W2:Y:S01]  /*0350*/  LDC.64 R36, c[0x0][0x428] ;  /* 0x00010a00ff247b82 */ /* 0x01dea20000000a00 */
[----:B-1----:R-:W-:Y:S02]  /*0360*/  UIMAD.WIDE UR10, UR6, 0x4, UR14 ;  /* 0x00000004060a78a5 */ /* 0x002fe4000f8e020e */
[----:B------:R-:W-:-:S04]  /*0370*/  USHF.R.S32.HI UR5, URZ, 0x1f, UR4 ;  /* 0x0000001fff057899 */ /* 0x000fc80008011404 */
[----:B------:R-:W-:Y:S01]  /*0380*/  ULEA.HI UR5, UR5, UR4, URZ, 0x2 ;  /* 0x0000000405057291 */ /* 0x000fe2000f8f10ff */
[----:B------:R-:W1:Y:S01]  /*0390*/  LDC.64 R38, c[0x0][0x3a8] ;  /* 0x0000ea00ff267b82 */ /* 0x000e620000000a00 */
[----:B------:R-:W-:Y:S02]  /*03a0*/  MOV R50, UR10 ;  /* 0x0000000a00327c02 */ /* 0x000fe40008000f00 */
[----:B------:R-:W-:Y:S02]  /*03b0*/  MOV R51, UR11 ;  /* 0x0000000b00337c02 */ /* 0x000fe40008000f00 */
[----:B------:R-:W-:-:S03]  /*03c0*/  MOV R77, UR5 ;  /* 0x00000005004d7c02 */ /* 0x000fc60008000f00 */
[----:B------:R3:W4:Y:S01]  /*03d0*/  LDG.E R0, desc[UR16][R50.64] ;  /* 0x0000001032007981 */ /* 0x000722000c1e1900 */
[----:B------:R-:W-:Y:S01]  /*03e0*/  LEA.HI.SX32 R77, R77, R74, 0x1e ;  /* 0x0000004a4d4d7211 */ /* 0x000fe200078ff2ff */
[----:B------:R-:W-:-:S03]  /*03f0*/  UIMAD.WIDE UR4, UR6, 0x4, UR12 ;  /* 0x00000004060478a5 */ /* 0x000fc6000f8e020c */
[C---:B------:R-:W-:Y:S02]  /*0400*/  IADD3 R78, PT, PT, R77.reuse, 0x80, RZ ;  /* 0x000000804d4e7810 */ /* 0x040fe40007ffe0ff */
[C---:B------:R-:W-:Y:S01]  /*0410*/  IADD3 R79, PT, PT, R77.reuse, 0x100, RZ ;  /* 0x000001004d4f7810 */ /* 0x040fe20007ffe0ff */
[----:B--2---:R-:W-:-:S04]  /*0420*/  IMAD.WIDE.U32 R48, R77, 0x8, R36 ;  /* 0x000000084d307825 */ /* 0x004fc800078e0024 */
[----:B------:R-:W-:-:S04]  /*0430*/  IMAD.WIDE.U32 R46, R78, 0x8, R36 ;  /* 0x000000084e2e7825 */ /* 0x000fc800078e0024 */
[--C-:B-1----:R-:W-:Y:S01]  /*0440*/  IMAD.WIDE.U32 R32, R77, 0x8, R38.reuse ;  /* 0x000000084d207825 */ /* 0x102fe200078e0026 */
[----:B---3--:R-:W-:Y:S01]  /*0450*/  MOV R50, UR4 ;  /* 0x0000000400327c02 */ /* 0x008fe20008000f00 */
[----:B------:R-:W2:Y:S02]  /*0460*/  LDG.E.64 R48, desc[UR16][R48.64] ;  /* 0x0000001030307981 */ /* 0x000ea4000c1e1b00 */
[--C-:B------:R-:W-:Y:S01]  /*0470*/  IMAD.WIDE.U32 R34, R78, 0x8, R38.reuse ;  /* 0x000000084e227825 */ /* 0x100fe200078e0026 */
[----:B------:R-:W-:Y:S01]  /*0480*/  MOV R51, UR5 ;  /* 0x0000000500337c02 */ /* 0x000fe20008000f00 */
[----:B------:R-:W3:Y:S01]  /*0490*/  LDG.E.64 R46, desc[UR16][R46.64] ;  /* 0x000000102e2e7981 */ /* 0x000ee2000c1e1b00 */
[----:B------:R-:W-:Y:S01]  /*04a0*/  ISETP.NE.AND P1, PT, RZ, UR9, PT ;  /* 0x00000009ff007c0c */ /* 0x000fe2000bf25270 */
[C---:B------:R-:W-:Y:S01]  /*04b0*/  IMAD.WIDE.U32 R38, R79.reuse, 0x8, R38 ;  /* 0x000000084f267825 */ /* 0x040fe200078e0026 */
[----:B------:R-:W1:Y:S01]  /*04c0*/  @UP0 LDCU.64 UR4, c[0x0][0x3e0] ;  /* 0x00007c00ff0407ac */ /* 0x000e620008000a00 */
[----:B------:R-:W3:Y:S04]  /*04d0*/  LDG.E.64 R32, desc[UR16][R32.64] ;  /* 0x0000001020207981 */ /* 0x000ee8000c1e1b00 */
[----:B------:R-:W3:Y:S04]  /*04e0*/  LDG.E.64 R34, desc[UR16][R34.64] ;  /* 0x0000001022227981 */ /* 0x000ee8000c1e1b00 */
[----:B------:R-:W3:Y:S04]  /*04f0*/  LDG.E.64 R38, desc[UR16][R38.64] ;  /* 0x0000001026267981 */ /* 0x000ee8000c1e1b00 */
[----:B------:R-:W3:Y:S01]  /*0500*/  LDG.E R50, desc[UR16][R50.64] ;  /* 0x0000001032327981 */ /* 0x000ee2000c1e1900 */
[----:B------:R-:W-:-:S06]  /*0510*/  IMAD.WIDE.U32 R36, R79, 0x8, R36 ;  /* 0x000000084f247825 */ /* 0x000fcc00078e0024 */
[----:B------:R-:W3:Y:S01]  /*0520*/  LDG.E.64 R36, desc[UR16][R36.64] ;  /* 0x0000001024247981 */ /* 0x000ee2000c1e1b00 */
[----:B------:R-:W-:Y:S01]  /*0530*/  PLOP3.LUT P3, PT, PT, PT, UP0, 0x80, 0x8 ;  /* 0x000000000008781c */ /* 0x000fe20003f6f008 */
[----:B-1----:R-:W-:Y:S01]  /*0540*/  @UP0 UIMAD.WIDE UR4, UR6, 0x2, UR4 ;  /* 0x00000002060408a5 */ /* 0x002fe2000f8e0204 */
[----:B------:R-:W1:Y:S01]  /*0550*/  S2UR UR7, SR_CgaCtaId ;  /* 0x00000000000779c3 */ /* 0x000e620000008800 */
[----:B------:R-:W-:Y:S02]  /*0560*/  ISETP.NE.AND P2, PT, R76, RZ, PT ;  /* 0x000000ff4c00720c */ /* 0x000fe40003f45270 */
[----:B------:R-:W-:Y:S02]  /*0570*/  PLOP3.LUT P4, PT, PT, PT, UP2, 0x80, 0x8 ;  /* 0x000000000008781c */ /* 0x000fe40003f8f028 */
[----:B------:R-:W-:-:S09]  /*0580*/  PLOP3.LUT P0, PT, PT, PT, PT, 0x80, 0x8 ;  /* 0x000000000008781c */ /* 0x000fd20003f0f070 */
[----:B------:R-:W-:Y:S02]  /*0590*/  @!P2 PLOP3.LUT P0, PT, P4, PT, PT, 0x80, 0x8 ;  /* 0x000000000008a81c */ /* 0x000fe4000270f070 */
[----:B----4-:R-:W-:Y:S02]  /*05a0*/  R2UR UR10, R0 ;  /* 0x00000000000a72ca */ /* 0x010fe400000e0000 */
[----:B--2---:R-:W-:Y:S02]  /*05b0*/  MOV R52, R48 ;  /* 0x0000003000347202 */ /* 0x004fe40000000f00 */
[----:B------:R-:W-:Y:S02]  /*05c0*/  SHF.R.U64 R90, R48, 0x10, R49 ;  /* 0x00000010305a7819 */ /* 0x000fe40000001231 */
[----:B---3--:R-:W-:Y:S02]  /*05d0*/  MOV R81, R46 ;  /* 0x0000002e00517202 */ /* 0x008fe40000000f00 */
[----:B------:R-:W-:-:S02]  /*05e0*/  SHF.R.U64 R80, R46, 0x10, R47 ;  /* 0x000000102e507819 */ /* 0x000fc4000000122f */
[--C-:B------:R-:W-:Y:S02]  /*05f0*/  SHF.R.U64 R70, R32, 0x10, R33.reuse ;  /* 0x0000001020467819 */ /* 0x100fe40000001221 */
[----:B------:R-:W-:Y:S02]  /*0600*/  SHF.R.U32.HI R68, RZ, 0x10, R33 ;  /* 0x00000010ff447819 */ /* 0x000fe40000011621 */
[--C-:B------:R-:W-:Y:S02]  /*0610*/  SHF.R.U64 R62, R34, 0x10, R35.reuse ;  /* 0x00000010223e7819 */ /* 0x100fe40000001223 */
[----:B------:R-:W-:Y:S02]  /*0620*/  SHF.R.U32.HI R54, RZ, 0x10, R35 ;  /* 0x00000010ff367819 */ /* 0x000fe40000011623 */
[--C-:B------:R-:W-:Y:S02]  /*0630*/  SHF.R.U64 R48, R38, 0x10, R39.reuse ;  /* 0x0000001026307819 */ /* 0x100fe40000001227 */
[----:B------:R-:W-:-:S02]  /*0640*/  SHF.R.U32.HI R46, RZ, 0x10, R39 ;  /* 0x00000010ff2e7819 */ /* 0x000fc40000011627 */
[----:B------:R-:W-:Y:S02]  /*0650*/  SHF.L.U32 R53, R35, 0x10, RZ ;  /* 0x0000001023357819 */ /* 0x000fe400000006ff */
[----:B------:R-:W-:Y:S02]  /*0660*/  MOV R83, R47 ;  /* 0x0000002f00537202 */ /* 0x000fe40000000f00 */
[----:B------:R-:W-:Y:S02]  /*0670*/  SHF.R.U32.HI R82, RZ, 0x10, R47 ;  /* 0x00000010ff527819 */ /* 0x000fe4000001162f */
[----:B------:R-:W-:Y:S02]  /*0680*/  FSEL R35, R50, RZ, !P1 ;  /* 0x000000ff32237208 */ /* 0x000fe40004800000 */
[----:B------:R-:W-:Y:S02]  /*0690*/  SHF.L.U32 R32, R32, 0x10, RZ ;  /* 0x0000001020207819 */ /* 0x000fe400000006ff */
        /* <DEDUP_REMOVED lines=23> */
[----:B------:R-:W-:Y:S02]  /*0810*/  MOV R0, R49 ;  /* 0x0000003100007202 */ /* 0x000fe40000000f00 */
[----:B------:R-:W-:Y:S01]  /*0820*/  SHF.L.U32 R90, R90, 0x10, RZ ;  /* 0x000000105a5a7819 */ /* 0x000fe200000006ff */
[----:B-----5:R-:W-:Y:S01]  /*0830*/  FMUL.FTZ R75, R28, R35 ;  /* 0x000000231c4b7220 */ /* 0x020fe20000410000 */
[----:B------:R-:W-:Y:S01]  /*0840*/  SHF.L.U32 R39, R0, 0x10, RZ ;  /* 0x0000001000277819 */ /* 0x000fe200000006ff */
[----:B------:R-:W-:Y:S01]  /*0850*/  FMUL.FTZ R0, R32, UR10 ;  /* 0x0000000a20007c20 */ /* 0x000fe20008410000 */
[----:B------:R-:W-:Y:S01]  /*0860*/  SHF.R.U32.HI R49, RZ, 0x10, R49 ;  /* 0x00000010ff317819 */ /* 0x000fe20000011631 */
[----:B------:R-:W-:Y:S01]  /*0870*/  FMUL.FTZ R73, R29, R90 ;  /* 0x0000005a1d497220 */ /* 0x000fe20000410000 */
[----:B------:R-:W-:Y:S01]  /*0880*/  FADD.FTZ R32, RZ, R75 ;  /* 0x0000004bff207221 */ /* 0x000fe20000010000 */
[----:B------:R-:W-:Y:S01]  /*0890*/  FMUL.FTZ R71, R30, R39 ;  /* 0x000000271e477220 */ /* 0x000fe20000410000 */
[----:B------:R-:W-:-:S02]  /*08a0*/  SHF.L.U32 R38, R49, 0x10, RZ ;  /* 0x0000001031267819 */ /* 0x000fc400000006ff */
[----:B------:R-:W-:Y:S01]  /*08b0*/  FADD.FTZ R32, R73, R32 ;  /* 0x0000002049207221 */ /* 0x000fe20000010000 */
[----:B------:R-:W-:Y:S01]  /*08c0*/  SHF.L.U32 R81, R81, 0x10, RZ ;  /* 0x0000001051517819 */ /* 0x000fe200000006ff */
[----:B------:R-:W-:Y:S01]  /*08d0*/  FMUL.FTZ R72, R33, UR10 ;  /* 0x0000000a21487c20 */ /* 0x000fe20008410000 */
[----:B------:R-:W-:Y:S01]  /*08e0*/  FMUL.FTZ R69, R31, R38 ;  /* 0x000000261f457220 */ /* 0x000fe20000410000 */
[----:B------:R-:W-:Y:S01]  /*08f0*/  FADD.FTZ R32, R71, R32 ;  /* 0x0000002047207221 */ /* 0x000fe20000010000 */
[----:B------:R-:W-:Y:S01]  /*0900*/  FMUL.FTZ R70, R70, UR10 ;  /* 0x0000000a46467c20 */ /* 0x000fe20008410000 */
[----:B------:R-:W-:Y:S01]  /*0910*/  FFMA.FTZ R33, R0, R75, RZ ;  /* 0x0000004b00217223 */ /* 0x000fe200000100ff */
[----:B------:R-:W-:Y:S01]  /*0920*/  SHF.L.U32 R80, R80, 0x10, RZ ;  /* 0x0000001050507819 */ /* 0x000fe200000006ff */
[----:B------:R-:W-:Y:S01]  /*0930*/  FMUL.FTZ R67, R24, R81 ;  /* 0x0000005118437220 */ /* 0x000fe20000410000 */
[----:B------:R-:W-:Y:S01]  /*0940*/  FADD.FTZ R32, R69, R32 ;  /* 0x0000002045207221 */ /* 0x000fe20000010000 */
[----:B------:R-:W-:Y:S01]  /*0950*/  FFMA.FTZ R33, R70, R73, R33 ;  /* 0x0000004946217223 */ /* 0x000fe20000010021 */
[----:B------:R-:W-:Y:S01]  /*0960*/  SHF.L.U32 R83, R83, 0x10, RZ ;  /* 0x0000001053537819 */ /* 0x000fe200000006ff */
[----:B------:R-:W-:Y:S01]  /*0970*/  FMUL.FTZ R65, R25, R80 ;  /* 0x0000005019417220 */ /* 0x000fe20000410000 */
[--C-:B------:R-:W-:Y:S01]  /*0980*/  SHF.R.U64 R85, R36, 0x10, R37.reuse ;  /* 0x0000001024557819 */ /* 0x100fe20000001225 */
[----:B------:R-:W-:Y:S01]  /*0990*/  FADD.FTZ R32, R67, R32 ;  /* 0x0000002043207221 */ /* 0x000fe20000010000 */
[----:B------:R-:W-:Y:S01]  /*09a0*/  MOV R86, R37 ;  /* 0x0000002500567202 */ /* 0x000fe20000000f00 */
[----:B------:R-:W-:Y:S01]  /*09b0*/  FMUL.FTZ R68, R68, UR10 ;  /* 0x0000000a44447c20 */ /* 0x000fe20008410000 */
[----:B------:R-:W-:Y:S01]  /*09c0*/  SHF.R.U32.HI R87, RZ, 0x10, R37 ;  /* 0x00000010ff577819 */ /* 0x000fe20000011625 */
[----:B------:R-:W-:Y:S01]  /*09d0*/  FFMA.FTZ R37, R72, R71, R33 ;  /* 0x0000004748257223 */ /* 0x000fe20000010021 */
[----:B------:R-:W-:Y:S01]  /*09e0*/  MOV R84, R36 ;  /* 0x0000002400547202 */ /* 0x000fe20000000f00 */
        /* <DEDUP_REMOVED lines=21> */
[----:B------:R-:W-:Y:S01]  /*0b40*/  FADD.FTZ R37, R32, R51 ;  /* 0x0000003320257221 */ /* 0x000fe20000010000 */
[----:B------:R-:W-:Y:S01]  /*0b50*/  FMUL.FTZ R52, R22, R86 ;  /* 0x0000005616347220 */ /* 0x000fe20000410000 */
        /* <DEDUP_REMOVED lines=9> */
[----:B------:R-:W-:-:S03]  /*0bf0*/  FMUL.FTZ R46, R46, UR10 ;  /* 0x0000000a2e2e7c20 */ /* 0x000fc60008410000 */
[----:B------:R-:W-:-:S04]  /*0c00*/  FFMA.FTZ R33, R47, R52, R32 ;  /* 0x000000342f217223 */ /* 0x000fc80000010020 */
[----:B------:R-:W-:-:S05]  /*0c10*/  FFMA.FTZ R33, R46, R49, R33 ;  /* 0x000000312e217223 */ /* 0x000fca0000010021 */
[----:B------:R-:W2:Y:S04]  /*0c20*/  SHFL.DOWN PT, R32, R33, 0x10, 0x1f ;  /* 0x0a001f0021207f89 */ /* 0x000ea800000e0000 */
[----:B------:R-:W3:Y:S01]  /*0c30*/  SHFL.DOWN PT, R37, R34, 0x10, 0x1f ;  /* 0x0a001f0022257f89 */ /* 0x000ee200000e0000 */
[----:B--2---:R-:W-:Y:S01]  /*0c40*/  FADD.FTZ R36, R33, R32 ;  /* 0x0000002021247221 */ /* 0x004fe20000010000 */
[----:B------:R-:W-:Y:S02]  /*0c50*/  MOV R32, UR4 ;  /* 0x0000000400207c02 */ /* 0x000fe40008000f00 */
[----:B------:R-:W-:Y:S01]  /*0c60*/  MOV R33, UR5 ;  /* 0x0000000500217c02 */ /* 0x000fe20008000f00 */
[----:B---3--:R-:W-:-:S04]  /*0c70*/  FADD.FTZ R37, R34, R37 ;  /* 0x0000002522257221 */ /* 0x008fc80000010000 */
[----:B------:R2:W3:Y:S04]  /*0c80*/  @P3 LDG.E.U16 R34, desc[UR16][R32.64] ;  /* 0x0000001020223981 */ /* 0x0004e8000c1e1500 */
[----:B------:R-:W4:Y:S04]  /*0c90*/  SHFL.DOWN PT, R88, R37, 0x8, 0x1f ;  /* 0x09001f0025587f89 */ /* 0x000f2800000e0000 */
[----:B------:R-:W0:Y:S01]  /*0ca0*/  SHFL.DOWN PT, R89, R36, 0x8, 0x1f ;  /* 0x09001f0024597f89 */ /* 0x000e2200000e0000 */
[----:B------:R-:W-:Y:S02]  /*0cb0*/  UMOV UR4, 0x400 ;  /* 0x0000040000047882 */ /* 0x000fe40000000000 */
[----:B-1----:R-:W-:Y:S01]  /*0cc0*/  ULEA UR4, UR7, UR4, 0x18 ;  /* 0x0000000407047291 */ /* 0x002fe2000f8ec0ff */
[----:B----4-:R-:W-:Y:S01]  /*0cd0*/  FADD.FTZ R88, R37, R88 ;  /* 0x0000005825587221 */ /* 0x010fe20000010000 */
[----:B0-----:R-:W-:-:S04]  /*0ce0*/  FADD.FTZ R89, R36, R89 ;  /* 0x0000005924597221 */ /* 0x001fc80000010000 */
[----:B------:R-:W0:Y:S04]  /*0cf0*/  SHFL.DOWN PT, R91, R88, 0x4, 0x1f ;  /* 0x08801f00585b7f89 */ /* 0x000e2800000e0000 */
[----:B------:R-:W1:Y:S01]  /*0d00*/  SHFL.DOWN PT, R36, R89, 0x4, 0x1f ;  /* 0x08801f0059247f89 */ /* 0x000e6200000e0000 */
[----:B------:R-:W-:Y:S02]  /*0d10*/  UIADD3 UR7, UPT, UPT, UR4, 0x1820, URZ ;  /* 0x0000182004077890 */ /* 0x000fe4000fffe0ff */
[----:B------:R-:W-:-:S04]  /*0d20*/  MOV R37, UR4 ;  /* 0x0000000400257c02 */ /* 0x000fc80008000f00 */
[----:B--2---:R-:W-:Y:S02]  /*0d30*/  @!P2 MOV R32, UR7 ;  /* 0x000000070020ac02 */ /* 0x004fe40008000f00 */
[----:B------:R-:W-:Y:S02]  /*0d40*/  @!P0 IADD3 R32, PT, PT, R37, 0x1800, RZ ;  /* 0x0000180025208810 */ /* 0x000fe40007ffe0ff */
[----:B------:R-:W2:Y:S01]  /*0d50*/  @!P2 S2R R37, SR_TID.X ;  /* 0x000000000025a919 */ /* 0x000ea20000002100 */
[----:B0-----:R-:W-:Y:S01]  /*0d60*/  FADD.FTZ R88, R88, R91 ;  /* 0x0000005b58587221 */ /* 0x001fe20000010000 */
[----:B-1----:R-:W-:-:S04]  /*0d70*/  FADD.FTZ R36, R89, R36 ;  /* 0x0000002459247221 */ /* 0x002fc80000010000 */
[----:B------:R-:W0:Y:S04]  /*0d80*/  SHFL.DOWN PT, R91, R88, 0x2, 0x1f ;  /* 0x08401f00585b7f89 */ /* 0x000e2800000e0000 */
[----:B------:R-:W1:Y:S01]  /*0d90*/  SHFL.DOWN PT, R33, R36, 0x2, 0x1f ;  /* 0x08401f0024217f89 */ /* 0x000e6200000e0000 */
[----:B--2---:R-:W-:-:S04]  /*0da0*/  @!P2 SHF.R.U32.HI R37, RZ, 0x2, R37 ;  /* 0x00000002ff25a819 */ /* 0x004fc80000011625 */
[----:B------:R-:W-:Y:S01]  /*0db0*/  @!P2 LOP3.LUT R37, R37, 0x18, RZ, 0xc0, !PT ;  /* 0x000000182525a812 */ /* 0x000fe200078ec0ff */
[----:B0-----:R-:W-:Y:S01]  /*0dc0*/  FADD.FTZ R91, R88, R91 ;  /* 0x0000005b585b7221 */ /* 0x001fe20000010000 */
[----:B-1----:R-:W-:Y:S02]  /*0dd0*/  FADD.FTZ R33, R36, R33 ;  /* 0x0000002124217221 */ /* 0x002fe40000010000 */
[----:B------:R-:W-:Y:S02]  /*0de0*/  @!P2 IADD3 R89, PT, PT, R37, R32, RZ ;  /* 0x000000202559a210 */ /* 0x000fe40007ffe0ff */
[----:B------:R-:W0:Y:S04]  /*0df0*/  SHFL.DOWN PT, R32, R91, 0x1, 0x1f ;  /* 0x08201f005b207f89 */ /* 0x000e2800000e0000 */
[----:B------:R-:W1:Y:S01]  /*0e00*/  SHFL.DOWN PT, R88, R33, 0x1, 0x1f ;  /* 0x08201f0021587f89 */ /* 0x000e6200000e0000 */
[----:B------:R-:W-:-:S04]  /*0e10*/  ISETP.NE.U32.AND P0, PT, RZ, UR18, PT ;  /* 0x00000012ff007c0c */ /* 0x000fc8000bf05070 */
[----:B------:R-:W-:-:S13]  /*0e20*/  ISETP.NE.AND.EX P0, PT, RZ, UR19, PT, P0 ;  /* 0x00000013ff007c0c */ /* 0x000fda000bf05300 */
[----:B------:R-:W2:Y:S01]  /*0e30*/  @P0 LDC.64 R36, c[0x0][0x438] ;  /* 0x00010e00ff240b82 */ /* 0x000ea20000000a00 */
[----:B0-----:R-:W-:Y:S01]  /*0e40*/  FADD.FTZ R32, R91, R32 ;  /* 0x000000205b207221 */ /* 0x001fe20000010000 */
[----:B-1----:R-:W-:-:S05]  /*0e50*/  FADD.FTZ R33, R33, R88 ;  /* 0x0000005821217221 */ /* 0x002fca0000010000 */
[----:B------:R0:W-:Y:S02]  /*0e60*/  @!P2 STS.64 [R89], R32 ;  /* 0x000000205900a388 */ /* 0x0001e40000000a00 */
[----:B0-----:R-:W0:Y:S01]  /*0e70*/  @P0 LDC.64 R88, c[0x0][0x438] ;  /* 0x00010e00ff580b82 */ /* 0x001e220000000a00 */
[----:B--2---:R-:W-:-:S05]  /*0e80*/  @P0 IMAD.WIDE.U32 R36, R78, 0x8, R36 ;  /* 0x000000084e240825 */ /* 0x004fca00078e0024 */
[----:B------:R1:W5:Y:S02]  /*0e90*/  @P0 LDG.E.64 R58, desc[UR16][R36.64] ;  /* 0x00000010243a0981 */ /* 0x000364000c1e1b00 */
[----:B-1----:R-:W1:Y:S01]  /*0ea0*/  LDC.64 R36, c[0x0][0x3b0] ;  /* 0x0000ec00ff247b82 */ /* 0x002e620000000a00 */
[----:B0-----:R-:W-:-:S07]  /*0eb0*/  @P0 IMAD.WIDE.U32 R92, R77, 0x8, R88 ;  /* 0x000000084d5c0825 */ /* 0x001fce00078e0058 */
[----:B------:R-:W0:Y:S01]  /*0ec0*/  @P0 LDC.64 R88, c[0x0][0x438] ;  /* 0x00010e00ff580b82 */ /* 0x000e220000000a00 */
[----:B------:R0:W5:Y:S02]  /*0ed0*/  @P0 LDG.E.64 R56, desc[UR16][R92.64] ;  /* 0x000000105c380981 */ /* 0x000164000c1e1b00 */
[----:B0-----:R-:W-:-:S04]  /*0ee0*/  @P0 IMAD.WIDE.U32 R92, R79, 0x8, R88 ;  /* 0x000000084f5c0825 */ /* 0x001fc800078e0058 */
[--C-:B-1----:R-:W-:Y:S01]  /*0ef0*/  IMAD.WIDE.U32 R88, R77, 0x4, R36.reuse ;  /* 0x000000044d587825 */ /* 0x102fe200078e0024 */
[----:B------:R0:W5:Y:S05]  /*0f00*/  @P0 LDG.E.64 R60, desc[UR16][R92.64] ;  /* 0x000000105c3c0981 */ /* 0x00016a000c1e1b00 */
[----:B------:R-:W5:Y:S01]  /*0f10*/  LDG.E R89, desc[UR16][R88.64] ;  /* 0x0000001058597981 */ /* 0x000f62000c1e1900 */
[----:B0-----:R-:W-:-:S04]  /*0f20*/  IMAD.WIDE.U32 R92, R78, 0x4, R36 ;  /* 0x000000044e5c7825 */ /* 0x001fc800078e0024 */
        /* <DEDUP_REMOVED lines=12> */
[----:B---3--:R-:W-:Y:S01]  /*0ff0*/  @P3 R2UR UR5, R34 ;  /* 0x00000000220532ca */ /* 0x008fe200000e0000 */
[----:B------:R-:W-:Y:S06]  /*1000*/  BAR.SYNC.DEFER_BLOCKING 0x0 ;  /* 0x0000000000007b1d */ /* 0x000fec0000010000 */
[----:B------:R-:W0:Y:S01]  /*1010*/  LDS.128 R32, [UR7] ;  /* 0x00000007ff207984 */ /* 0x000e220008000c00 */
[----:B------:R-:W-:-:S02]  /*1020*/  UIADD3 UR7, UPT, UPT, UR4, 0x1830, URZ ;  /* 0x0000183004077890 */ /* 0x000fc4000fffe0ff */
[----:B------:R-:W-:Y:S01]  /*1030*/  @!UP2 UIADD3 UR7, UPT, UPT, UR4, 0x1810, URZ ;  /* 0x000018100407a890 */ /* 0x000fe2000fffe0ff */
[----:B0-----:R-:W-:-:S04]  /*1040*/  FADD.FTZ R36, RZ, R33 ;  /* 0x00000021ff247221 */ /* 0x001fc80000010000 */
        /* <DEDUP_REMOVED lines=55> */
[--C-:B------:R-:W-:Y:S01]  /*13c0*/  FFMA.FTZ R70, R70, UR7, R33.reuse ;  /* 0x0000000746467c23 */ /* 0x100fe20008010021 */
[----:B------:R-:W-:Y:S01]  /*13d0*/  FMUL.FTZ R53, R53, UR10 ;  /* 0x0000000a35357c20 */ /* 0x000fe20008410000 */
[----:B------:R-:W-:Y:S01]  /*13e0*/  FSEL R0, R0, RZ, P0 ;  /* 0x000000ff00007208 */ /* 0x000fe20000000000 */
[----:B------:R-:W-:Y:S01]  /*13f0*/  FADD.FTZ R48, R51, -R48 ;  /* 0x8000003033307221 */ /* 0x000fe20000010000 */
[----:B------:R-:W-:Y:S01]  /*1400*/  LOP3.LUT P0, RZ, R89, 0xff0000, RZ, 0xc0, !PT ;  /* 0x00ff000059ff7812 */ /* 0x000fe2000780c0ff */
[--C-:B------:R-:W-:Y:S01]  /*1410*/  FFMA.FTZ R37, R47, UR7, R33.reuse ;  /* 0x000000072f257c23 */ /* 0x100fe20008010021 */
[----:B------:R-:W-:Y:S01]  /*1420*/  FADD.FTZ R68, R69, -R68 ;  /* 0x8000004445447221 */ /* 0x000fe20000010000 */
[----:B------:R-:W-:Y:S01]  /*1430*/  FMUL.FTZ R64, R64, UR24 ;  /* 0x0000001840407c20 */ /* 0x000fe20008410000 */
[----:B------:R-:W-:Y:S01]  /*1440*/  FSEL R35, R72, RZ, P0 ;  /* 0x000000ff48237208 */ /* 0x000fe20000000000 */
[----:B------:R-:W-:Y:S01]  /*1450*/  FADD.FTZ R70, R73, -R70 ;  /* 0x8000004649467221 */ /* 0x000fe20000010000 */
[----:B------:R-:W-:Y:S01]  /*1460*/  LOP3.LUT P0, RZ, R88, 0xff, RZ, 0xc0, !PT ;  /* 0x000000ff58ff7812 */ /* 0x000fe2000780c0ff */
[--C-:B------:R-:W-:Y:S01]  /*1470*/  FFMA.FTZ R54, R54, UR7, R33.reuse ;  /* 0x0000000736367c23 */ /* 0x100fe20008010021 */
[----:B------:R-:W-:Y:S01]  /*1480*/  FMUL.FTZ R53, R53, UR4 ;  /* 0x0000000435357c20 */ /* 0x000fe20008410000 */
[----:B------:R-:W-:Y:S01]  /*1490*/  FFMA.FTZ R62, R62, UR7, R33 ;  /* 0x000000073e3e7c23 */ /* 0x000fe20008010021 */
[----:B------:R-:W-:Y:S01]  /*14a0*/  FMUL.FTZ R48, R48, UR10 ;  /* 0x0000000a30307c20 */ /* 0x000fe20008410000 */
[----:B------:R-:W-:Y:S01]  /*14b0*/  FADD.FTZ R37, R52, -R37 ;  /* 0x8000002534257221 */ /* 0x000fe20000010000 */
[----:B------:R-:W-:Y:S01]  /*14c0*/  FMUL.FTZ R68, R68, UR10 ;  /* 0x0000000a44447c20 */ /* 0x000fe20008410000 */
[--C-:B------:R-:W-:Y:S01]  /*14d0*/  FFMA.FTZ R46, R46, UR7, R33.reuse ;  /* 0x000000072e2e7c23 */ /* 0x100fe20008010021 */
[----:B------:R-:W-:Y:S01]  /*14e0*/  FMUL.FTZ R70, R70, UR10 ;  /* 0x0000000a46467c20 */ /* 0x000fe20008410000 */
[----:B------:R-:W-:Y:S01]  /*14f0*/  FSEL R38, R64, RZ, P0 ;  /* 0x000000ff40267208 */ /* 0x000fe20000000000 */
[----:B------:R-:W-:Y:S01]  /*1500*/  FADD.FTZ R54, R63, -R54 ;  /* 0x800000363f367221 */ /* 0x000fe20000010000 */
[----:B------:R-:W-:Y:S01]  /*1510*/  FMUL.FTZ R53, R53, UR24 ;  /* 0x0000001835357c20 */ /* 0x000fe20008410000 */
[----:B------:R-:W-:Y:S01]  /*1520*/  FADD.FTZ R62, R65, -R62 ;  /* 0x8000003e413e7221 */ /* 0x000fe20000010000 */
[----:B------:R-:W-:Y:S01]  /*1530*/  LOP3.LUT P0, RZ, R88, 0xff0000, RZ, 0xc0, !PT ;  /* 0x00ff000058ff7812 */ /* 0x000fe2000780c0ff */
[----:B------:R-:W-:Y:S01]  /*1540*/  FMUL.FTZ R48, R48, UR4 ;  /* 0x0000000430307c20 */ /* 0x000fe20008410000 */
[----:B------:R-:W-:Y:S01]  /*1550*/  FMUL.FTZ R37, R37, UR10 ;  /* 0x0000000a25257c20 */ /* 0x000fe20008410000 */
[----:B------:R-:W-:Y:S01]  /*1560*/  FMUL.FTZ R68, R68, UR4 ;  /* 0x0000000444447c20 */ /* 0x000fe20008410000 */
[----:B------:R-:W-:Y:S01]  /*1570*/  FADD.FTZ R46, R49, -R46 ;  /* 0x8000002e312e7221 */ /* 0x000fe20000010000 */
[----:B------:R-:W-:Y:S01]  /*1580*/  FMUL.FTZ R70, R70, UR4 ;  /* 0x0000000446467c20 */ /* 0x000fe20008410000 */
[----:B------:R-:W-:Y:S01]  /*1590*/  FMUL.FTZ R54, R54, UR10 ;  /* 0x0000000a36367c20 */ /* 0x000fe20008410000 */
[----:B------:R-:W-:Y:S01]  /*15a0*/  FMUL.FTZ R62, R62, UR10 ;  /* 0x0000000a3e3e7c20 */ /* 0x000fe20008410000 */
[----:B------:R-:W-:Y:S01]  /*15b0*/  FFMA.FTZ R50, R50, UR7, R33 ;  /* 0x0000000732327c23 */ /* 0x000fe20008010021 */
[----:B------:R-:W-:Y:S01]  /*15c0*/  FSEL R53, R53, RZ, P0 ;  /* 0x000000ff35357208 */ /* 0x000fe20000000000 */
[----:B------:R-:W-:Y:S01]  /*15d0*/  FMUL.FTZ R48, R48, UR24 ;  /* 0x0000001830307c20 */ /* 0x000fe20008410000 */
[----:B------:R-:W-:Y:S01]  /*15e0*/  LOP3.LUT P0, RZ, R91, 0xff00, RZ, 0xc0, !PT ;  /* 0x0000ff005bff7812 */ /* 0x000fe2000780c0ff */
[----:B------:R-:W-:Y:S01]  /*15f0*/  FMUL.FTZ R37, R37, UR4 ;  /* 0x0000000425257c20 */ /* 0x000fe20008410000 */
[----:B------:R-:W-:Y:S01]  /*1600*/  FMUL.FTZ R68, R68, UR24 ;  /* 0x0000001844447c20 */ /* 0x000fe20008410000 */
[----:B------:R-:W-:Y:S01]  /*1610*/  FMUL.FTZ R46, R46, UR10 ;  /* 0x0000000a2e2e7c20 */ /* 0x000fe20008410000 */
[----:B------:R-:W-:Y:S01]  /*1620*/  FMUL.FTZ R70, R70, UR24 ;  /* 0x0000001846467c20 */ /* 0x000fe20008410000 */
[C---:B------:R-:W-:Y:S01]  /*1630*/  ISETP.GE.U32.AND P2, PT, R89.reuse, 0x1000000, PT ;  /* 0x010000005900780c */ /* 0x040fe20003f46070 */
[----:B------:R-:W-:Y:S01]  /*1640*/  FMUL.FTZ R54, R54, UR4 ;  /* 0x0000000436367c20 */ /* 0x000fe20008410000 */
[----:B------:R-:W-:Y:S01]  /*1650*/  LOP3.LUT P1, RZ, R89, 0xff00, RZ, 0xc0, !PT ;  /* 0x0000ff0059ff7812 */ /* 0x000fe2000782c0ff */
[----:B------:R-:W-:Y:S01]  /*1660*/  FMUL.FTZ R62, R62, UR4 ;  /* 0x000000043e3e7c20 */ /* 0x000fe20008410000 */
[----:B------:R-:W-:Y:S01]  /*1670*/  FADD.FTZ R50, R55, -R50 ;  /* 0x8000003237327221 */ /* 0x000fe20000010000 */
[----:B------:R-:W-:Y:S01]  /*1680*/  FSEL R48, R48, RZ, P0 ;  /* 0x000000ff30307208 */ /* 0x000fe20000000000 */
        /* <DEDUP_REMOVED lines=13> */
[----:B------:R-:W-:Y:S01]  /*1760*/  ISETP.GE.U32.AND P0, PT, R91, 0x1000000, PT ;  /* 0x010000005b00780c */ /* 0x000fe20003f06070 */
[----:B------:R-:W-:Y:S01]  /*1770*/  F2F.BF16.F32 R35, R35 ;  /* 0x0000002300237304 */ /* 0x000fe20000202000 */
[----:B------:R-:W-:Y:S01]  /*1780*/  FSEL R54, R54, RZ, P2 ;  /* 0x000000ff36367208 */ /* 0x000fe20001000000 */
[----:B------:R-:W-:Y:S01]  /*1790*/  FMUL.FTZ R50, R50, UR24 ;  /* 0x0000001832327c20 */ /* 0x000fe20008410000 */
[----:B------:R-:W-:-:S02]  /*17a0*/  FSEL R39, R62, RZ, P1 ;  /* 0x000000ff3e277208 */ /* 0x000fc40000800000 */
[----:B------:R-:W-:Y:S02]  /*17b0*/  FSEL R52, R32, RZ, P0 ;  /* 0x000000ff20347208 */ /* 0x000fe40000000000 */
[----:B------:R-:W0:Y:S01]  /*17c0*/  LDC.64 R32, c[0x0][0x468] ;  /* 0x00011a00ff207b82 */ /* 0x000e220000000a00 */
[----:B------:R-:W-:Y:S01]  /*17d0*/  LOP3.LUT P0, RZ, R91, 0xff, RZ, 0xc0, !PT ;  /* 0x000000ff5bff7812 */ /* 0x000fe2000780c0ff */
[----:B------:R-:W1:Y:S03]  /*17e0*/  F2F.BF16.F32 R36, R36 ;  /* 0x0000002400247304 */ /* 0x000e660000202000 */
[----:B------:R-:W-:-:S05]  /*17f0*/  FSEL R50, R50, RZ, P0 ;  /* 0x000000ff32327208 */ /* 0x000fca0000000000 */
[----:B------:R-:W-:Y:S01]  /*1800*/  F2F.BF16.F32 R47, R53 ;  /* 0x00000035002f7304 */ /* 0x000fe20000202000 */
[----:B-1----:R-:W-:-:S07]  /*1810*/  PRMT R55, R35, 0x5410, R36 ;  /* 0x0000541023377816 */ /* 0x002fce0000000024 */
[----:B------:R-:W1:Y:S08]  /*1820*/  F2F.BF16.F32 R54, R54 ;  /* 0x0000003600367304 */ /* 0x000e700000202000 */
[----:B------:R-:W2:Y:S01]  /*1830*/  F2F.BF16.F32 R34, R34 ;  /* 0x0000002200227304 */ /* 0x000ea20000202000 */
[----:B-1----:R-:W-:-:S07]  /*1840*/  PRMT R53, R47, 0x5410, R54 ;  /* 0x000054102f357816 */ /* 0x002fce0000000036 */
[----:B------:R-:W-:Y:S01]  /*1850*/  F2F.BF16.F32 R39, R39 ;  /* 0x0000002700277304 */ /* 0x000fe20000202000 */
[----:B--2---:R-:W-:-:S07]  /*1860*/  IMAD.WIDE.U32 R36, R34, 0x10000, RZ ;  /* 0x0001000022247825 */ /* 0x004fce00078e00ff */
[----:B------:R-:W1:Y:S01]  /*1870*/  F2F.BF16.F32 R48, R48 ;  /* 0x0000003000307304 */ /* 0x000e620000202000 */
[----:B------:R-:W-:-:S07]  /*1880*/  LOP3.LUT R37, R55, R37, RZ, 0xfc, !PT ;  /* 0x0000002537257212 */ /* 0x000fce00078efcff */
[----:B------:R2:W-:Y:S01]  /*1890*/  F2F.BF16.F32 R49, R46 ;  /* 0x0000002e00317304 */ /* 0x0005e20000202000 */
[----:B-1----:R-:W-:-:S07]  /*18a0*/  IMAD.WIDE.U32 R34, R48, 0x10000, RZ ;  /* 0x0001000030227825 */ /* 0x002fce00078e00ff */
[----:B------:R-:W1:Y:S01]  /*18b0*/  F2F.BF16.F32 R52, R52 ;  /* 0x0000003400347304 */ /* 0x000e620000202000 */
[----:B--2---:R-:W-:-:S07]  /*18c0*/  IMAD.WIDE.U32 R46, R39, 0x10000, RZ ;  /* 0x00010000272e7825 */ /* 0x004fce00078e00ff */
[----:B------:R-:W2:Y:S01]  /*18d0*/  F2F.BF16.F32 R38, R38 ;  /* 0x0000002600267304 */ /* 0x000ea20000202000 */
[----:B------:R-:W-:Y:S02]  /*18e0*/  LOP3.LUT R39, R53, R47, RZ, 0xfc, !PT ;  /* 0x0000002f35277212 */ /* 0x000fe400078efcff */
[----:B-1----:R-:W-:-:S05]  /*18f0*/  PRMT R49, R49, 0x5410, R52 ;  /* 0x0000541031317816 */ /* 0x002fca0000000034 */
[----:B------:R-:W1:Y:S01]  /*1900*/  F2F.BF16.F32 R0, R0 ;  /* 0x0000000000007304 */ /* 0x000e620000202000 */
[----:B------:R-:W-:Y:S02]  /*1910*/  LOP3.LUT R49, R49, R35, RZ, 0xfc, !PT ;  /* 0x0000002331317212 */ /* 0x000fe400078efcff */
[----:B--2---:R-:W-:-:S05]  /*1920*/  LOP3.LUT R38, R46, R38, RZ, 0xfc, !PT ;  /* 0x000000262e267212 */ /* 0x004fca00078efcff */
[----:B------:R-:W2:Y:S01]  /*1930*/  F2F.BF16.F32 R51, R50 ;  /* 0x0000003200337304 */ /* 0x000ea20000202000 */
[----:B0-----:R-:W-:Y:S01]  /*1940*/  IMAD.WIDE.U32 R46, R77, 0x8, R32 ;  /* 0x000000084d2e7825 */ /* 0x001fe200078e0020 */
[----:B-1----:R-:W-:-:S05]  /*1950*/  LOP3.LUT R36, R36, R0, RZ, 0xfc, !PT ;  /* 0x0000000024247212 */ /* 0x002fca00078efcff */
[----:B------:R0:W-:Y:S01]  /*1960*/  STG.E.64 desc[UR16][R46.64], R36 ;  /* 0x000000242e007986 */ /* 0x0001e2000c101b10 */
[----:B--2---:R-:W-:Y:S01]  /*1970*/  LOP3.LUT R48, R34, R51, RZ, 0xfc, !PT ;  /* 0x0000003322307212 */ /* 0x004fe200078efcff */
[----:B------:R-:W-:-:S04]  /*1980*/  IMAD.WIDE.U32 R34, R78, 0x8, R32 ;  /* 0x000000084e227825 */ /* 0x000fc800078e0020 */
[----:B------:R-:W-:Y:S01]  /*1990*/  IMAD.WIDE.U32 R32, R79, 0x8, R32 ;  /* 0x000000084f207825 */ /* 0x000fe200078e0020 */
[----:B------:R0:W-:Y:S04]  /*19a0*/  STG.E.64 desc[UR16][R34.64], R38 ;  /* 0x0000002622007986 */ /* 0x0001e8000c101b10 */
[----:B------:R0:W-:Y:S01]  /*19b0*/  STG.E.64 desc[UR16][R32.64], R48 ;  /* 0x0000003020007986 */ /* 0x0001e2000c101b10 */
[----:B------:R-:W-:Y:S05]  /*19c0*/  BRA `(.L_x_1594) ;  /* 0x0000001c00307947 */ /* 0x000fea0003800000 */
.L_x_1593:
[--C-:B------:R-:W-:Y:S01]  /*19d0*/  FFMA.FTZ R0, R0, UR7, R33.reuse ;  /* 0x0000000700007c23 */ /* 0x100fe20008010021 */
[--C-:B------:R-:W-:Y:S01]  /*19e0*/  FFMA.FTZ R72, R72, UR7, R33.reuse ;  /* 0x0000000748487c23 */ /* 0x100fe20008010021 */
[--C-:B------:R-:W-:Y:S01]  /*19f0*/  FFMA.FTZ R50, R50, UR7, R33.reuse ;  /* 0x0000000732327c23 */ /* 0x100fe20008010021 */
[--C-:B------:R-:W-:Y:S01]  /*1a00*/  FFMA.FTZ R68, R68, UR7, R33.reuse ;  /* 0x0000000744447c23 */ /* 0x100fe20008010021 */
[----:B------:R-:W-:Y:S01]  /*1a10*/  FADD.FTZ R0, R75, -R0 ;  /* 0x800000004b007221 */ /* 0x000fe20000010000 */
[----:B------:R-:W-:Y:S01]  /*1a20*/  FADD.FTZ R36, R71, -R72 ;  /* 0x8000004847247221 */ /* 0x000fe20000010000 */
[----:B------:R-:W-:Y:S01]  /*1a30*/  FADD.FTZ R39, R55, -R50 ;  /* 0x8000003237277221 */ /* 0x000fe20000010000 */
[--C-:B------:R-:W-:Y:S01]  /*1a40*/  FFMA.FTZ R50, R46, UR7, R33.reuse ;  /* 0x000000072e327c23 */ /* 0x100fe20008010021 */
[----:B------:R-:W-:Y:S01]  /*1a50*/  FMUL.FTZ R34, R0, UR10 ;  /* 0x0000000a00227c20 */ /* 0x000fe20008410000 */
[----:B------:R-:W-:Y:S01]  /*1a60*/  FMUL.FTZ R36, R36, UR10 ;  /* 0x0000000a24247c20 */ /* 0x000fe20008410000 */
[--C-:B------:R-:W-:Y:S01]  /*1a70*/  FFMA.FTZ R55, R47, UR7, R33.reuse ;  /* 0x000000072f377c23 */ /* 0x100fe20008010021 */
[----:B------:R-:W-:Y:S01]  /*1a80*/  FADD.FTZ R68, R69, -R68 ;  /* 0x8000004445447221 */ /* 0x000fe20000010000 */
[----:B------:R0:W-:Y:S01]  /*1a90*/  F2F.BF16.F32 R71, R34 ;  /* 0x0000002200477304 */ /* 0x0001e20000202000 */
[----:B------:R-:W-:Y:S01]  /*1aa0*/  FFMA.FTZ R70, R70, UR7, R33 ;  /* 0x0000000746467c23 */ /* 0x000fe20008010021 */
[----:B------:R-:W-:Y:S01]  /*1ab0*/  FADD.FTZ R49, R49, -R50 ;  /* 0x8000003231317221 */ /* 0x000fe20000010000 */
[----:B------:R-:W-:Y:S01]  /*1ac0*/  FADD.FTZ R55, R52, -R55 ;  /* 0x8000003734377221 */ /* 0x000fe20000010000 */
[----:B------:R-:W-:Y:S01]  /*1ad0*/  FMUL.FTZ R68, R68, UR10 ;  /* 0x0000000a44447c20 */ /* 0x000fe20008410000 */
[----:B-----5:R-:W-:Y:S01]  /*1ae0*/  LOP3.LUT P0, RZ, R89, 0xff, RZ, 0xc0, !PT ;  /* 0x000000ff59ff7812 */ /* 0x020fe2000780c0ff */
[----:B------:R-:W-:Y:S01]  /*1af0*/  FADD.FTZ R69, R73, -R70 ;  /* 0x8000004649457221 */ /* 0x000fe20000010000 */
[--C-:B------:R-:W-:Y:S01]  /*1b00*/  FFMA.FTZ R64, R64, UR7, R33.reuse ;  /* 0x0000000740407c23 */ /* 0x100fe20008010021 */
[----:B------:R1:W-:Y:S01]  /*1b10*/  F2F.BF16.F32 R32, R36 ;  /* 0x0000002400207304 */ /* 0x0003e20000202000 */
[----:B0-----:R-:W-:Y:S01]  /*1b20*/  FMUL.FTZ R34, R34, UR4 ;  /* 0x0000000422227c20 */ /* 0x001fe20008410000 */
[----:B------:R-:W-:Y:S01]  /*1b30*/  FMUL.FTZ R46, R55, UR10 ;  /* 0x0000000a372e7c20 */ /* 0x000fe20008410000 */
[--C-:B------:R-:W-:Y:S01]  /*1b40*/  FFMA.FTZ R38, R54, UR7, R33.reuse ;  /* 0x0000000736267c23 */ /* 0x100fe20008010021 */
[----:B------:R-:W-:Y:S01]  /*1b50*/  FMUL.FTZ R69, R69, UR10 ;  /* 0x0000000a45457c20 */ /* 0x000fe20008410000 */
[----:B------:R-:W-:Y:S01]  /*1b60*/  FMUL.FTZ R50, R34, UR24 ;  /* 0x0000001822327c20 */ /* 0x000fe20008410000 */
[----:B------:R-:W-:Y:S01]  /*1b70*/  FADD.FTZ R67, R67, -R64 ;  /* 0x8000004043437221 */ /* 0x000fe20000010000 */
[--C-:B------:R-:W-:Y:S01]  /*1b80*/  FFMA.FTZ R53, R53, UR7, R33.reuse ;  /* 0x0000000735357c23 */ /* 0x100fe20008010021 */
[----:B------:R0:W-:Y:S01]  /*1b90*/  F2F.BF16.F32 R35, R68 ;  /* 0x0000004400237304 */ /* 0x0001e20000202000 */
[----:B-1----:R-:W-:Y:S01]  /*1ba0*/  FMUL.FTZ R36, R36, UR4 ;  /* 0x0000000424247c20 */ /* 0x002fe20008410000 */
[----:B------:R-:W-:Y:S01]  /*1bb0*/  FSEL R55, R50, RZ, P0 ;  /* 0x000000ff32377208 */ /* 0x000fe20000000000 */
[----:B------:R-:W-:Y:S01]  /*1bc0*/  FADD.FTZ R63, R63, -R38 ;  /* 0x800000263f3f7221 */ /* 0x000fe20000010000 */
[----:B------:R-:W-:Y:S01]  /*1bd0*/  LOP3.LUT P0, RZ, R89, 0xff0000, RZ, 0xc0, !PT ;  /* 0x00ff000059ff7812 */ /* 0x000fe2000780c0ff */
[----:B------:R-:W-:Y:S01]  /*1be0*/  FMUL.FTZ R36, R36, UR24 ;  /* 0x0000001824247c20 */ /* 0x000fe20008410000 */
[----:B------:R-:W-:Y:S01]  /*1bf0*/  FFMA.FTZ R38, R62, UR7, R33 ;  /* 0x000000073e267c23 */ /* 0x000fe20008010021 */
[----:B------:R-:W-:Y:S01]  /*1c00*/  FMUL.FTZ R67, R67, UR10 ;  /* 0x0000000a43437c20 */ /* 0x000fe20008410000 */
[----:B------:R1:W-:Y:S01]  /*1c10*/  F2F.BF16.F32 R0, R69 ;  /* 0x0000004500007304 */ /* 0x0003e20000202000 */
[----:B0-----:R-:W-:Y:S01]  /*1c20*/  FMUL.FTZ R68, R68, UR4 ;  /* 0x0000000444447c20 */ /* 0x001fe20008410000 */
[----:B------:R-:W-:Y:S01]  /*1c30*/  FSEL R36, R36, RZ, P0 ;  /* 0x000000ff24247208 */ /* 0x000fe20000000000 */
[----:B------:R-:W-:Y:S01]  /*1c40*/  FADD.FTZ R66, R66, -R53 ;  /* 0x8000003542427221 */ /* 0x000fe20000010000 */
[----:B------:R-:W-:Y:S01]  /*1c50*/  ISETP.GE.U32.AND P0, PT, R89, 0x1000000, PT ;  /* 0x010000005900780c */ /* 0x000fe20003f06070 */
[----:B------:R-:W-:Y:S01]  /*1c60*/  FMUL.FTZ R68, R68, UR24 ;  /* 0x0000001844447c20 */ /* 0x000fe20008410000 */
[----:B------:R-:W-:Y:S01]  /*1c70*/  FADD.FTZ R38, R65, -R38 ;  /* 0x8000002641267221 */ /* 0x000fe20000010000 */
[----:B------:R-:W-:Y:S01]  /*1c80*/  FMUL.FTZ R54, R66, UR10 ;  /* 0x0000000a42367c20 */ /* 0x000fe20008410000 */
[----:B------:R0:W-:Y:S01]  /*1c90*/  F2F.BF16.F32 R53, R67 ;  /* 0x0000004300357304 */ /* 0x0001e20000202000 */
[----:B-1----:R-:W-:Y:S01]  /*1ca0*/  FMUL.FTZ R69, R69, UR4 ;  /* 0x0000000445457c20 */ /* 0x002fe20008410000 */
[----:B------:R-:W-:Y:S01]  /*1cb0*/  FSEL R65, R68, RZ, P0 ;  /* 0x000000ff44417208 */ /* 0x000fe20000000000 */
[----:B------:R-:W-:Y:S01]  /*1cc0*/  FMUL.FTZ R62, R63, UR10 ;  /* 0x0000000a3f3e7c20 */ /* 0x000fe20008410000 */
[----:B------:R-:W-:Y:S01]  /*1cd0*/  LOP3.LUT P0, RZ, R89, 0xff00, RZ, 0xc0, !PT ;  /* 0x0000ff0059ff7812 */ /* 0x000fe2000780c0ff */
[----:B------:R-:W-:Y:S01]  /*1ce0*/  FMUL.FTZ R69, R69, UR24 ;  /* 0x0000001845457c20 */ /* 0x000fe20008410000 */
[----:B------:R-:W-:Y:S01]  /*1cf0*/  FMUL.FTZ R66, R38, UR10 ;  /* 0x0000000a26427c20 */ /* 0x000fe20008410000 */
[----:B------:R-:W-:Y:S01]  /*1d00*/  FMUL.FTZ R49, R49, UR10 ;  /* 0x0000000a31317c20 */ /* 0x000fe20008410000 */
[----:B------:R1:W-:Y:S01]  /*1d10*/  F2F.BF16.F32 R37, R54 ;  /* 0x0000003600257304 */ /* 0x0003e20000202000 */
[----:B0-----:R-:W-:Y:S01]  /*1d20*/  FMUL.FTZ R67, R67, UR4 ;  /* 0x0000000443437c20 */ /* 0x001fe20008410000 */
[----:B------:R-:W-:Y:S01]  /*1d30*/  FSEL R52, R69, RZ, P0 ;  /* 0x000000ff45347208 */ /* 0x000fe20000000000 */
[----:B------:R-:W-:Y:S01]  /*1d40*/  FFMA.FTZ R48, R48, UR7, R33 ;  /* 0x0000000730307c23 */ /* 0x000fe20008010021 */
[----:B------:R-:W-:Y:S01]  /*1d50*/  LOP3.LUT P0, RZ, R88, 0xff, RZ, 0xc0, !PT ;  /* 0x000000ff58ff7812 */ /* 0x000fe2000780c0ff */
[----:B------:R-:W-:Y:S01]  /*1d60*/  FMUL.FTZ R67, R67, UR24 ;  /* 0x0000001843437c20 */ /* 0x000fe20008410000 */
[----:B------:R-:W-:Y:S01]  /*1d70*/  ISETP.GE.U32.AND P2, PT, R91, 0x1000000, PT ;  /* 0x010000005b00780c */ /* 0x000fe20003f46070 */
[----:B------:R-:W-:Y:S01]  /*1d80*/  FADD.FTZ R48, R51, -R48 ;  /* 0x8000003033307221 */ /* 0x000fe20000010000 */
[----:B------:R0:W2:Y:S01]  /*1d90*/  F2F.BF16.F32 R64, R62 ;  /* 0x0000003e00407304 */ /* 0x0000a20000202000 */
[----:B-1----:R-:W-:Y:S01]  /*1da0*/  FMUL.FTZ R54, R54, UR4 ;  /* 0x0000000436367c20 */ /* 0x002fe20008410000 */
[----:B------:R-:W-:Y:S01]  /*1db0*/  FSEL R63, R67, RZ, P0 ;  /* 0x000000ff433f7208 */ /* 0x000fe20000000000 */
[----:B------:R-:W-:Y:S01]  /*1dc0*/  FMUL.FTZ R47, R48, UR10 ;  /* 0x0000000a302f7c20 */ /* 0x000fe20008410000 */
[----:B------:R-:W-:Y:S01]  /*1dd0*/  LOP3.LUT P0, RZ, R88, 0xff0000, RZ, 0xc0, !PT ;  /* 0x00ff000058ff7812 */ /* 0x000fe2000780c0ff */
[----:B------:R-:W-:Y:S01]  /*1de0*/  FMUL.FTZ R54, R54, UR24 ;  /* 0x0000001836367c20 */ /* 0x000fe20008410000 */
[----:B------:R-:W-:Y:S01]  /*1df0*/  FMUL.FTZ R39, R39, UR10 ;  /* 0x0000000a27277c20 */ /* 0x000fe20008410000 */
[----:B------:R-:W-:Y:S01]  /*1e00*/  LOP3.LUT P1, RZ, R91, 0xff00, RZ, 0xc0, !PT ;  /* 0x0000ff005bff7812 */ /* 0x000fe2000782c0ff */
[----:B------:R1:W-:Y:S01]  /*1e10*/  F2F.BF16.F32 R38, R66 ;  /* 0x0000004200267304 */ /* 0x0003e20000202000 */
[----:B0-----:R-:W-:Y:S01]  /*1e20*/  FMUL.FTZ R62, R62, UR4 ;  /* 0x000000043e3e7c20 */ /* 0x001fe20008410000 */
[----:B------:R-:W-:-:S02]  /*1e30*/  FSEL R54, R54, RZ, P0 ;  /* 0x000000ff36367208 */ /* 0x000fc40000000000 */
[----:B------:R-:W-:Y:S01]  /*1e40*/  ISETP.GE.U32.AND P0, PT, R88, 0x1000000, PT ;  /* 0x010000005800780c */ /* 0x000fe20003f06070 */
[----:B------:R-:W-:Y:S01]  /*1e50*/  FMUL.FTZ R62, R62, UR24 ;  /* 0x000000183e3e7c20 */ /* 0x000fe20008410000 */
[----:B--2---:R-:W-:Y:S02]  /*1e60*/  PRMT R75, R37, 0x5410, R64 ;  /* 0x00005410254b7816 */ /* 0x004fe40000000040 */
[----:B------:R0:W-:Y:S01]  /*1e70*/  F2F.BF16.F32 R33, R46 ;  /* 0x0000002e00217304 */ /* 0x0001e20000202000 */
[----:B-1----:R-:W-:Y:S01]  /*1e80*/  FMUL.FTZ R66, R66, UR4 ;  /* 0x0000000442427c20 */ /* 0x002fe20008410000 */
[----:B------:R-:W-:Y:S02]  /*1e90*/  FSEL R67, R62, RZ, P0 ;  /* 0x000000ff3e437208 */ /* 0x000fe40000000000 */
[----:B------:R-:W-:Y:S01]  /*1ea0*/  LOP3.LUT P0, RZ, R88, 0xff00, RZ, 0xc0, !PT ;  /* 0x0000ff0058ff7812 */ /* 0x000fe2000780c0ff */
[----:B------:R-:W-:-:S03]  /*1eb0*/  FMUL.FTZ R66, R66, UR24 ;  /* 0x0000001842427c20 */ /* 0x000fc60008410000 */
[----:B------:R1:W2:Y:S01]  /*1ec0*/  F2F.BF16.F32 R34, R49 ;  /* 0x0000003100227304 */ /* 0x0002a20000202000 */
[----:B0-----:R-:W-:Y:S01]  /*1ed0*/  FMUL.FTZ R46, R46, UR4 ;  /* 0x000000042e2e7c20 */ /* 0x001fe20008410000 */
[----:B------:R-:W-:Y:S02]  /*1ee0*/  FSEL R62, R66, RZ, P0 ;  /* 0x000000ff423e7208 */ /* 0x000fe40000000000 */
[----:B------:R-:W-:Y:S01]  /*1ef0*/  LOP3.LUT P0, RZ, R91, 0xff0000, RZ, 0xc0, !PT ;  /* 0x00ff00005bff7812 */ /* 0x000fe2000780c0ff */
[----:B------:R-:W-:-:S03]  /*1f00*/  FMUL.FTZ R46, R46, UR24 ;  /* 0x000000182e2e7c20 */ /* 0x000fc60008410000 */
[----:B------:R0:W3:Y:S01]  /*1f10*/  F2F.BF16.F32 R48, R47 ;  /* 0x0000002f00307304 */ /* 0x0000e20000202000 */
[----:B-1----:R-:W-:Y:S01]  /*1f20*/  FMUL.FTZ R49, R49, UR4 ;  /* 0x0000000431317c20 */ /* 0x002fe20008410000 */
[----:B------:R-:W-:Y:S02]  /*1f30*/  FSEL R46, R46, RZ, P0 ;  /* 0x000000ff2e2e7208 */ /* 0x000fe40000000000 */
[----:B------:R-:W-:Y:S01]  /*1f40*/  LOP3.LUT P0, RZ, R91, 0xff, RZ, 0xc0, !PT ;  /* 0x000000ff5bff7812 */ /* 0x000fe2000780c0ff */
[----:B------:R-:W-:Y:S01]  /*1f50*/  FMUL.FTZ R49, R49, UR24 ;  /* 0x0000001831317c20 */ /* 0x000fe20008410000 */
[----:B--2---:R-:W-:Y:S02]  /*1f60*/  PRMT R73, R33, 0x5410, R34 ;  /* 0x0000541021497816 */ /* 0x004fe40000000022 */
[----:B------:R1:W2:Y:S01]  /*1f70*/  F2F.BF16.F32 R51, R39 ;  /* 0x0000002700337304 */ /* 0x0002a20000202000 */
[----:B0-----:R-:W-:Y:S01]  /*1f80*/  FMUL.FTZ R47, R47, UR4 ;  /* 0x000000042f2f7c20 */ /* 0x001fe20008410000 */
[----:B------:R-:W-:-:S02]  /*1f90*/  FSEL R69, R49, RZ, P2 ;  /* 0x000000ff31457208 */ /* 0x000fc40001000000 */
[----:B------:R-:W-:Y:S01]  /*1fa0*/  PRMT R49, R32, 0x5410, R35 ;  /* 0x0000541020317816 */ /* 0x000fe20000000023 */
[----:B------:R-:W-:Y:S01]  /*1fb0*/  FMUL.FTZ R47, R47, UR24 ;  /* 0x000000182f2f7c20 */ /* 0x000fe20008410000 */
[----:B------:R-:W0:Y:S01]  /*1fc0*/  LDC.64 R32, c[0x0][0x478] ;  /* 0x00011e00ff207b82 */ /* 0x000e220000000a00 */
[----:B---3--:R-:W-:Y:S01]  /*1fd0*/  IMAD.WIDE.U32 R34, R48, 0x10000, RZ ;  /* 0x0001000030227825 */ /* 0x008fe200078e00ff */
[----:B------:R3:W-:Y:S03]  /*1fe0*/  F2F.BF16.F32 R50, R36 ;  /* 0x0000002400327304 */ /* 0x0007e60000202000 */
[----:B-1----:R-:W-:Y:S01]  /*1ff0*/  FMUL.FTZ R39, R39, UR4 ;  /* 0x0000000427277c20 */ /* 0x002fe20008410000 */
[----:B------:R-:W-:Y:S02]  /*2000*/  FSEL R64, R47, RZ, P1 ;  /* 0x000000ff2f407208 */ /* 0x000fe40000800000 */
[----:B------:R-:W-:-:S02]  /*2010*/  LOP3.LUT R35, R73, R35, RZ, 0xfc, !PT ;  /* 0x0000002349237212 */ /* 0x000fc400078efcff */
[----:B--2---:R-:W-:Y:S01]  /*2020*/  LOP3.LUT R34, R34, R51, RZ, 0xfc, !PT ;  /* 0x0000003322227212 */ /* 0x004fe200078efcff */
[----:B------:R-:W1:Y:S01]  /*2030*/  F2F.BF16.F32 R52, R52 ;  /* 0x0000003400347304 */ /* 0x000e620000202000 */
[----:B---3--:R-:W2:Y:S07]  /*2040*/  LDC.64 R36, c[0x0][0x468] ;  /* 0x00011a00ff247b82 */ /* 0x008eae0000000a00 */
[----:B------:R3:W-:Y:S08]  /*2050*/  F2F.BF16.F32 R66, R46 ;  /* 0x0000002e00427304 */ /* 0x0007f00000202000 */
[----:B------:R-:W4:Y:S01]  /*2060*/  F2F.BF16.F32 R65, R65 ;  /* 0x0000004100417304 */ /* 0x000f220000202000 */
[----:B---3--:R-:W-:-:S04]  /*2070*/  IMAD.WIDE.U32 R46, R0, 0x10000, RZ ;  /* 0x00010000002e7825 */ /* 0x008fc800078e00ff */
[----:B------:R-:W-:Y:S01]  /*2080*/  FMUL.FTZ R0, R39, UR24 ;  /* 0x0000001827007c20 */ /* 0x000fe20008410000 */
[----:B------:R-:W-:Y:S01]  /*2090*/  IMAD.WIDE.U32 R38, R38, 0x10000, RZ ;  /* 0x0001000026267825 */ /* 0x000fe200078e00ff */
[----:B------:R-:W-:Y:S01]  /*20a0*/  LOP3.LUT R48, R46, R71, RZ, 0xfc, !PT ;  /* 0x000000472e307212 */ /* 0x000fe200078efcff */
[----:B------:R-:W3:Y:S02]  /*20b0*/  F2F.BF16.F32 R62, R62 ;  /* 0x0000003e003e7304 */ /* 0x000ee40000202000 */
[----:B------:R-:W-:Y:S02]  /*20c0*/  FSEL R0, R0, RZ, P0 ;  /* 0x000000ff00007208 */ /* 0x000fe40000000000 */
[----:B------:R-:W-:Y:S01]  /*20d0*/  LOP3.LUT R49, R49, R47, RZ, 0xfc, !PT ;  /* 0x0000002f31317212 */ /* 0x000fe200078efcff */
[----:B-1----:R-:W-:Y:S01]  /*20e0*/  IMAD.WIDE.U32 R46, R52, 0x10000, RZ ;  /* 0x00010000342e7825 */ /* 0x002fe200078e00ff */
[----:B------:R-:W-:Y:S02]  /*20f0*/  LOP3.LUT R38, R38, R53, RZ, 0xfc, !PT ;  /* 0x0000003526267212 */ /* 0x000fe400078efcff */
[----:B----4-:R-:W-:Y:S01]  /*2100*/  PRMT R65, R50, 0x5410, R65 ;  /* 0x0000541032417816 */ /* 0x010fe20000000041 */
[----:B------:R-:W-:Y:S01]  /*2110*/  F2F.BF16.F32 R54, R54 ;  /* 0x0000003600367304 */ /* 0x000fe20000202000 */
[----:B------:R-:W-:-:S02]  /*2120*/  LOP3.LUT R39, R75, R39, RZ, 0xfc, !PT ;  /* 0x000000274b277212 */ /* 0x000fc400078efcff */
[----:B------:R-:W-:Y:S01]  /*2130*/  LOP3.LUT R47, R65, R47, RZ, 0xfc, !PT ;  /* 0x0000002f412f7212 */ /* 0x000fe200078efcff */
[----:B---3--:R-:W-:-:S04]  /*2140*/  IMAD.WIDE.U32 R50, R62, 0x10000, RZ ;  /* 0x000100003e327825 */ /* 0x008fc800078e00ff */
[----:B------:R-:W1:Y:S08]  /*2150*/  F2F.BF16.F32 R67, R67 ;  /* 0x0000004300437304 */ /* 0x000e700000202000 */
[----:B------:R-:W3:Y:S01]  /*2160*/  F2F.BF16.F32 R55, R55 ;  /* 0x0000003700377304 */ /* 0x000ee20000202000 */
[----:B-1----:R-:W-:-:S07]  /*2170*/  PRMT R67, R54, 0x5410, R67 ;  /* 0x0000541036437816 */ /* 0x002fce0000000043 */
[----:B------:R-:W1:Y:S01]  /*2180*/  F2F.BF16.F32 R64, R64 ;  /* 0x0000004000407304 */ /* 0x000e620000202000 */
[----:B------:R-:W-:Y:S02]  /*2190*/  LOP3.LUT R51, R67, R51, RZ, 0xfc, !PT ;  /* 0x0000003343337212 */ /* 0x000fe400078efcff */
[----:B---3--:R-:W-:-:S05]  /*21a0*/  LOP3.LUT R46, R46, R55, RZ, 0xfc, !PT ;  /* 0x000000372e2e7212 */ /* 0x008fca00078efcff */
[----:B------:R-:W3:Y:S01]  /*21b0*/  F2F.BF16.F32 R63, R63 ;  /* 0x0000003f003f7304 */ /* 0x000ee20000202000 */
[----:B0-----:R-:W-:-:S05]  /*21c0*/  IMAD.WIDE.U32 R54, R77, 0x8, R32 ;  /* 0x000000084d367825 */ /* 0x001fca00078e0020 */
[----:B------:R4:W-:Y:S01]  /*21d0*/  STG.E.64 desc[UR16][R54.64], R48 ;  /* 0x0000003036007986 */ /* 0x0009e2000c101b10 */
[----:B-1----:R-:W-:Y:S01]  /*21e0*/  IMAD.WIDE.U32 R52, R64, 0x10000, RZ ;  /* 0x0001000040347825 */ /* 0x002fe200078e00ff */
[----:B------:R-:W0:Y:S03]  /*21f0*/  F2F.BF16.F32 R69, R69 ;  /* 0x0000004500457304 */ /* 0x000e260000202000 */
[----:B--2---:R-:W-:Y:S01]  /*2200*/  IMAD.WIDE.U32 R64, R77, 0x8, R36 ;  /* 0x000000084d407825 */ /* 0x004fe200078e0024 */
[----:B---3--:R-:W-:-:S04]  /*2210*/  LOP3.LUT R50, R50, R63, RZ, 0xfc, !PT ;  /* 0x0000003f32327212 */ /* 0x008fc800078efcff */
[----:B------:R-:W1:Y:S01]  /*2220*/  F2F.BF16.F32 R71, R0 ;  /* 0x0000000000477304 */ /* 0x000e620000202000 */
[--C-:B------:R-:W-:Y:S01]  /*2230*/  IMAD.WIDE.U32 R62, R78, 0x8, R32.reuse ;  /* 0x000000084e3e7825 */ /* 0x100fe200078e0020 */
[----:B------:R4:W-:Y:S03]  /*2240*/  STG.E.64 desc[UR16][R64.64], R46 ;  /* 0x0000002e40007986 */ /* 0x0009e6000c101b10 */
[----:B------:R-:W-:Y:S01]  /*2250*/  IMAD.WIDE.U32 R32, R79, 0x8, R32 ;  /* 0x000000084f207825 */ /* 0x000fe200078e0020 */
[----:B------:R4:W-:Y:S01]  /*2260*/  STG.E.64 desc[UR16][R62.64], R38 ;  /* 0x000000263e007986 */ /* 0x0009e2000c101b10 */
[----:B0-----:R-:W-:Y:S02]  /*2270*/  PRMT R69, R66, 0x5410, R69 ;  /* 0x0000541042457816 */ /* 0x001fe40000000045 */
[----:B------:R-:W-:Y:S02]  /*2280*/  IMAD.WIDE.U32 R66, R78, 0x8, R36 ;  /* 0x000000084e427825 */ /* 0x000fe400078e0024 */
[----:B------:R-:W-:-:S02]  /*2290*/  LOP3.LUT R53, R69, R53, RZ, 0xfc, !PT ;  /* 0x0000003545357212 */ /* 0x000fc400078efcff */
[----:B------:R-:W-:Y:S01]  /*22a0*/  IMAD.WIDE.U32 R36, R79, 0x8, R36 ;  /* 0x000000084f247825 */ /* 0x000fe200078e0024 */
[----:B------:R4:W-:Y:S01]  /*22b0*/  STG.E.64 desc[UR16][R66.64], R50 ;  /* 0x0000003242007986 */ /* 0x0009e2000c101b10 */
[----:B-1----:R-:W-:-:S03]  /*22c0*/  LOP3.LUT R52, R52, R71, RZ, 0xfc, !PT ;  /* 0x0000004734347212 */ /* 0x002fc600078efcff */
[----:B------:R4:W-:Y:S04]  /*22d0*/  STG.E.64 desc[UR16][R32.64], R34 ;  /* 0x0000002220007986 */ /* 0x0009e8000c101b10 */
[----:B------:R4:W-:Y:S01]  /*22e0*/  STG.E.64 desc[UR16][R36.64], R52 ;  /* 0x0000003424007986 */ /* 0x0009e2000c101b10 */
[----:B------:R-:W-:Y:S05]  /*22f0*/  BRA `(.L_x_1594) ;  /* 0x0000001000e47947 */ /* 0x000fea0003800000 */
.L_x_1592:
        /* <DEDUP_REMOVED lines=10> */
[----:B------:R-:W-:Y:S01]  /*23a0*/  FADD.FTZ R73, R73, -R70 ;  /* 0x8000004649497221 */ /* 0x000fe20000010000 */
[----:B------:R-:W-:Y:S01]  /*23b0*/  MOV R34, R57 ;  /* 0x0000003900227202 */ /* 0x000fe20000000f00 */
[--C-:B------:R-:W-:Y:S01]  /*23c0*/  FFMA.FTZ R68, R68, UR7, R33.reuse ;  /* 0x0000000744447c23 */ /* 0x100fe20008010021 */
[----:B------:R-:W-:Y:S01]  /*23d0*/  SHF.L.U32 R32, R32, 0x10, RZ ;  /* 0x0000001020207819 */ /* 0x000fe200000006ff */
        /* <DEDUP_REMOVED lines=11> */
[----:B------:R-:W-:Y:S01]  /*2490*/  MOV R35, R58 ;  /* 0x0000003a00237202 */ /* 0x000fe20000000f00 */
[----:B------:R-:W-:Y:S01]  /*24a0*/  FMUL.FTZ R32, R32, UR4 ;  /* 0x0000000420207c20 */ /* 0x000fe20008410000 */
[----:B------:R-:W-:Y:S01]  /*24b0*/  SHF.R.U32.HI R34, RZ, 0x10, R57 ;  /* 0x00000010ff227819 */ /* 0x000fe20000011639 */
[----:B------:R-:W-:Y:S01]  /*24c0*/  FFMA.FTZ R33, R72, UR10, R33 ;  /* 0x0000000a48217c23 */ /* 0x000fe20008010021 */
[----:B------:R-:W-:Y:S01]  /*24d0*/  SHF.L.U32 R36, R35, 0x10, RZ ;  /* 0x0000001023247819 */ /* 0x000fe200000006ff */
[----:B------:R-:W-:Y:S01]  /*24e0*/  FADD.FTZ R37, R67, -R64 ;  /* 0x8000004043257221 */ /* 0x000fe20000010000 */
[----:B------:R-:W-:Y:S01]  /*24f0*/  SHF.L.U32 R34, R34, 0x10, RZ ;  /* 0x0000001022227819 */ /* 0x000fe200000006ff */
[----:B------:R-:W-:Y:S01]  /*2500*/  FADD.FTZ R69, R69, -R68 ;  /* 0x8000004445457221 */ /* 0x000fe20000010000 */
[----:B------:R-:W-:Y:S01]  /*2510*/  SHF.R.U64 R38, R58, 0x10, R59 ;  /* 0x000000103a267819 */ /* 0x000fe2000000123b */
[----:B------:R-:W-:Y:S01]  /*2520*/  FMUL.FTZ R32, R32, UR24 ;  /* 0x0000001820207c20 */ /* 0x000fe20008410000 */
[----:B------:R-:W-:Y:S01]  /*2530*/  LOP3.LUT P5, RZ, R89, 0xff00, RZ, 0xc0, !PT ;  /* 0x0000ff0059ff7812 */ /* 0x000fe200078ac0ff */
[----:B------:R-:W-:Y:S01]  /*2540*/  FMUL.FTZ R33, R33, UR4 ;  /* 0x0000000421217c20 */ /* 0x000fe20008410000 */
[----:B------:R-:W-:Y:S01]  /*2550*/  FFMA.FTZ R37, R37, UR10, R36 ;  /* 0x0000000a25257c23 */ /* 0x000fe20008010024 */
[----:B------:R-:W-:Y:S01]  /*2560*/  SHF.L.U32 R38, R38, 0x10, RZ ;  /* 0x0000001026267819 */ /* 0x000fe200000006ff */
[----:B------:R-:W-:Y:S01]  /*2570*/  FADD.FTZ R65, R65, -R62 ;  /* 0x8000003e41417221 */ /* 0x000fe20000010000 */
[----:B------:R-:W-:Y:S01]  /*2580*/  FFMA.FTZ R35, R69, UR10, R34 ;  /* 0x0000000a45237c23 */ /* 0x000fe20008010022 */
[----:B------:R-:W-:Y:S01]  /*2590*/  FSEL R32, R32, RZ, P5 ;  /* 0x000000ff20207208 */ /* 0x000fe20002800000 */
[----:B------:R-:W-:Y:S01]  /*25a0*/  FMUL.FTZ R33, R33, UR24 ;  /* 0x0000001821217c20 */ /* 0x000fe20008410000 */
[----:B------:R-:W-:Y:S01]  /*25b0*/  LOP3.LUT P4, RZ, R89, 0xff0000, RZ, 0xc0, !PT ;  /* 0x00ff000059ff7812 */ /* 0x000fe2000788c0ff */
[----:B------:R-:W-:Y:S01]  /*25c0*/  FMUL.FTZ R37, R37, UR4 ;  /* 0x0000000425257c20 */ /* 0x000fe20008410000 */
[----:B------:R-:W-:Y:S01]  /*25d0*/  MOV R39, R59 ;  /* 0x0000003b00277202 */ /* 0x000fe20000000f00 */
[----:B------:R-:W-:Y:S01]  /*25e0*/  FMUL.FTZ R35, R35, UR4 ;  /* 0x0000000423237c20 */ /* 0x000fe20008410000 */
[----:B------:R-:W-:Y:S01]  /*25f0*/  FFMA.FTZ R38, R65, UR10, R38 ;  /* 0x0000000a41267c23 */ /* 0x000fe20008010026 */
[----:B------:R0:W-:Y:S01]  /*2600*/  F2F.BF16.F32 R34, R32 ;  /* 0x0000002000227304 */ /* 0x0001e20000202000 */
[----:B------:R-:W-:Y:S01]  /*2610*/  FSEL R33, R33, RZ, P4 ;  /* 0x000000ff21217208 */ /* 0x000fe20002000000 */
[----:B------:R-:W-:Y:S01]  /*2620*/  FMUL.FTZ R37, R37, UR24 ;  /* 0x0000001825257c20 */ /* 0x000fe20008410000 */
[----:B------:R-:W-:Y:S01]  /*2630*/  FADD.FTZ R51, R51, -R48 ;  /* 0x8000003033337221 */ /* 0x000fe20000010000 */
[----:B------:R-:W-:Y:S01]  /*2640*/  LOP3.LUT P2, RZ, R88, 0xff, RZ, 0xc0, !PT ;  /* 0x000000ff58ff7812 */ /* 0x000fe2000784c0ff */
[----:B------:R-:W-:Y:S01]  /*2650*/  FADD.FTZ R53, R66, -R53 ;  /* 0x8000003542357221 */ /* 0x000fe20000010000 */
[----:B------:R-:W-:Y:S01]  /*2660*/  SHF.R.U64 R48, R60, 0x10, R61 ;  /* 0x000000103c307819 */ /* 0x000fe2000000123d */
[----:B------:R-:W-:Y:S01]  /*2670*/  FMUL.FTZ R38, R38, UR4 ;  /* 0x0000000426267c20 */ /* 0x000fe20008410000 */
[----:B------:R-:W-:Y:S01]  /*2680*/  FMUL.FTZ R36, R35, UR24 ;  /* 0x0000001823247c20 */ /* 0x000fe20008410000 */
[----:B0-----:R-:W-:Y:S01]  /*2690*/  SHF.L.U32 R32, R39, 0x10, RZ ;  /* 0x0000001027207819 */ /* 0x001fe200000006ff */
[----:B------:R0:W-:Y:S01]  /*26a0*/  F2F.BF16.F32 R35, R33 ;  /* 0x0000002100237304 */ /* 0x0001e20000202000 */
[----:B------:R-:W-:Y:S01]  /*26b0*/  FADD.FTZ R55, R55, -R50 ;  /* 0x8000003237377221 */ /* 0x000fe20000010000 */
[----:B------:R-:W-:Y:S01]  /*26c0*/  FSEL R37, R37, RZ, P2 ;  /* 0x000000ff25257208 */ /* 0x000fe20001000000 */
[----:B------:R-:W-:Y:S01]  /*26d0*/  FFMA.FTZ R0, R75, UR10, R0 ;  /* 0x0000000a4b007c23 */ /* 0x000fe20008010000 */
[----:B------:R-:W-:Y:S01]  /*26e0*/  FFMA.FTZ R39, R53, UR10, R32 ;  /* 0x0000000a35277c23 */ /* 0x000fe20008010020 */
[----:B------:R-:W-:Y:S01]  /*26f0*/  SHF.L.U32 R48, R48, 0x10, RZ ;  /* 0x0000001030307819 */ /* 0x000fe200000006ff */
[----:B------:R-:W-:Y:S01]  /*2700*/  FMUL.FTZ R32, R38, UR24 ;  /* 0x0000001826207c20 */ /* 0x000fe20008410000 */
[----:B------:R-:W-:Y:S01]  /*2710*/  MOV R50, R61 ;  /* 0x0000003d00327202 */ /* 0x000fe20000000f00 */
[----:B------:R1:W-:Y:S01]  /*2720*/  F2F.BF16.F32 R38, R37 ;  /* 0x0000002500267304 */ /* 0x0003e20000202000 */
[----:B0-----:R-:W-:Y:S01]  /*2730*/  SHF.R.U32.HI R33, RZ, 0x10, R59 ;  /* 0x00000010ff217819 */ /* 0x001fe2000001163b */
[----:B------:R-:W-:Y:S01]  /*2740*/  FMUL.FTZ R39, R39, UR4 ;  /* 0x0000000427277c20 */ /* 0x000fe20008410000 */
[----:B------:R-:W-:Y:S01]  /*2750*/  LOP3.LUT P1, RZ, R88, 0xff00, RZ, 0xc0, !PT ;  /* 0x0000ff0058ff7812 */ /* 0x000fe2000782c0ff */
[----:B------:R-:W-:Y:S01]  /*2760*/  FADD.FTZ R54, R63, -R54 ;  /* 0x800000363f367221 */ /* 0x000fe20000010000 */
[----:B------:R-:W-:Y:S01]  /*2770*/  SHF.L.U32 R33, R33, 0x10, RZ ;  /* 0x0000001021217819 */ /* 0x000fe200000006ff */
[----:B------:R-:W-:Y:S01]  /*2780*/  FFMA.FTZ R48, R51, UR10, R48 ;  /* 0x0000000a33307c23 */ /* 0x000fe20008010030 */
[----:B------:R-:W-:Y:S01]  /*2790*/  FSEL R32, R32, RZ, P1 ;  /* 0x000000ff20207208 */ /* 0x000fe20000800000 */
[----:B------:R-:W-:Y:S01]  /*27a0*/  FADD.FTZ R52, R52, -R47 ;  /* 0x8000002f34347221 */ /* 0x000fe20000010000 */
[----:B-1----:R-:W-:Y:S01]  /*27b0*/  SHF.L.U32 R37, R50, 0x10, RZ ;  /* 0x0000001032257819 */ /* 0x002fe200000006ff */
[----:B------:R-:W-:Y:S01]  /*27c0*/  FMUL.FTZ R0, R0, UR4 ;  /* 0x0000000400007c20 */ /* 0x000fe20008410000 */
[----:B------:R-:W-:Y:S01]  /*27d0*/  SHF.R.U32.HI R51, RZ, 0x10, R61 ;  /* 0x00000010ff337819 */ /* 0x000fe2000001163d */
[----:B------:R-:W-:Y:S01]  /*27e0*/  FMUL.FTZ R39, R39, UR24 ;  /* 0x0000001827277c20 */ /* 0x000fe20008410000 */
[----:B------:R-:W-:Y:S01]  /*27f0*/  LOP3.LUT P0, RZ, R88, 0xff0000, RZ, 0xc0, !PT ;  /* 0x00ff000058ff7812 */ /* 0x000fe2000780c0ff */
[----:B------:R-:W-:Y:S01]  /*2800*/  FFMA.FTZ R33, R54, UR10, R33 ;  /* 0x0000000a36217c23 */ /* 0x000fe20008010021 */
[----:B------:R-:W-:Y:S01]  /*2810*/  FADD.FTZ R50, R49, -R46 ;  /* 0x8000002e31327221 */ /* 0x000fe20000010000 */
[----:B------:R-:W-:Y:S01]  /*2820*/  FMUL.FTZ R48, R48, UR4 ;  /* 0x0000000430307c20 */ /* 0x000fe20008410000 */
[----:B------:R0:W-:Y:S01]  /*2830*/  F2F.BF16.F32 R47, R32 ;  /* 0x00000020002f7304 */ /* 0x0001e20000202000 */
[----:B------:R-:W-:Y:S01]  /*2840*/  SHF.L.U32 R49, R51, 0x10, RZ ;  /* 0x0000001033317819 */ /* 0x000fe200000006ff */
[----:B------:R-:W-:Y:S01]  /*2850*/  FFMA.FTZ R37, R52, UR10, R37 ;  /* 0x0000000a34257c23 */ /* 0x000fe20008010025 */
[----:B------:R-:W-:Y:S01]  /*2860*/  FMUL.FTZ R0, R0, UR24 ;  /* 0x0000001800007c20 */ /* 0x000fe20008410000 */
[----:B------:R-:W-:Y:S01]  /*2870*/  LOP3.LUT P6, RZ, R89, 0xff, RZ, 0xc0, !PT ;  /* 0x000000ff59ff7812 */ /* 0x000fe200078cc0ff */
[----:B------:R-:W-:Y:S01]  /*2880*/  FMUL.FTZ R33, R33, UR4 ;  /* 0x0000000421217c20 */ /* 0x000fe20008410000 */
[----:B------:R-:W-:Y:S01]  /*2890*/  FSEL R39, R39, RZ, P0 ;  /* 0x000000ff27277208 */ /* 0x000fe20000000000 */
[----:B------:R-:W-:Y:S01]  /*28a0*/  FMUL.FTZ R48, R48, UR24 ;  /* 0x0000001830307c20 */ /* 0x000fe20008410000 */
[----:B------:R-:W-:Y:S01]  /*28b0*/  LOP3.LUT P0, RZ, R91, 0xff00, RZ, 0xc0, !PT ;  /* 0x0000ff005bff7812 */ /* 0x000fe2000780c0ff */
[----:B------:R-:W-:Y:S01]  /*28c0*/  FMUL.FTZ R37, R37, UR4 ;  /* 0x0000000425257c20 */ /* 0x000fe20008410000 */
[----:B0-----:R-:W-:Y:S01]  /*28d0*/  MOV R32, R60 ;  /* 0x0000003c00207202 */ /* 0x001fe20000000f00 */
[----:B------:R-:W-:Y:S01]  /*28e0*/  FFMA.FTZ R49, R50, UR10, R49 ;  /* 0x0000000a32317c23 */ /* 0x000fe20008010031 */
[----:B------:R-:W-:Y:S01]  /*28f0*/  FSEL R0, R0, RZ, P6 ;  /* 0x000000ff00007208 */ /* 0x000fe20003000000 */
[----:B------:R-:W-:Y:S01]  /*2900*/  FMUL.FTZ R33, R33, UR24 ;  /* 0x0000001821217c20 */ /* 0x000fe20008410000 */
[----:B------:R-:W-:Y:S01]  /*2910*/  SHF.L.U32 R32, R32, 0x10, RZ ;  /* 0x0000001020207819 */ /* 0x000fe200000006ff */
[----:B------:R-:W-:Y:S01]  /*2920*/  FMUL.FTZ R37, R37, UR24 ;  /* 0x0000001825257c20 */ /* 0x000fe20008410000 */
[----:B------:R-:W-:Y:S01]  /*2930*/  ISETP.GE.U32.AND P6, PT, R88, 0x1000000, PT ;  /* 0x010000005800780c */ /* 0x000fe20003fc6070 */
[----:B------:R-:W-:Y:S01]  /*2940*/  FMUL.FTZ R49, R49, UR4 ;  /* 0x0000000431317c20 */ /* 0x000fe20008410000 */
[----:B------:R-:W-:Y:S01]  /*2950*/  FSEL R48, R48, RZ, P0 ;  /* 0x000000ff30307208 */ /* 0x000fe20000000000 */
[----:B------:R-:W-:Y:S01]  /*2960*/  FFMA.FTZ R32, R55, UR10, R32 ;  /* 0x0000000a37207c23 */ /* 0x000fe20008010020 */
[----:B------:R-:W-:Y:S01]  /*2970*/  LOP3.LUT P0, RZ, R91, 0xff0000, RZ, 0xc0, !PT ;  /* 0x00ff00005bff7812 */ /* 0x000fe2000780c0ff */
[----:B------:R-:W-:Y:S01]  /*2980*/  FMUL.FTZ R49, R49, UR24 ;  /* 0x0000001831317c20 */ /* 0x000fe20008410000 */
[----:B------:R-:W-:Y:S01]  /*2990*/  ISETP.GE.U32.AND P3, PT, R89, 0x1000000, PT ;  /* 0x010000005900780c */ /* 0x000fe20003f66070 */
[----:B------:R-:W-:Y:S01]  /*29a0*/  F2F.BF16.F32 R39, R39 ;  /* 0x0000002700277304 */ /* 0x000fe20000202000 */
[----:B------:R-:W-:-:S02]  /*29b0*/  FSEL R33, R33, RZ, P6 ;  /* 0x000000ff21217208 */ /* 0x000fc40003000000 */
[----:B------:R-:W-:Y:S01]  /*29c0*/  FSEL R51, R37, RZ, P0 ;  /* 0x000000ff25337208 */ /* 0x000fe20000000000 */
[----:B------:R-:W-:Y:S01]  /*29d0*/  FMUL.FTZ R37, R32, UR4 ;  /* 0x0000000420257c20 */ /* 0x000fe20008410000 */
[----:B------:R-:W-:Y:S02]  /*29e0*/  FSEL R36, R36, RZ, P3 ;  /* 0x000000ff24247208 */ /* 0x000fe40001800000 */
[----:B------:R-:W-:Y:S01]  /*29f0*/  ISETP.GE.U32.AND P0, PT, R91, 0x1000000, PT ;  /* 0x010000005b00780c */ /* 0x000fe20003f06070 */
[----:B------:R0:W1:Y:S01]  /*2a00*/  F2F.BF16.F32 R46, R33 ;  /* 0x00000021002e7304 */ /* 0x0000620000202000 */
[----:B------:R-:W-:Y:S02]  /*2a10*/  FMUL.FTZ R37, R37, UR24 ;  /* 0x0000001825257c20 */ /* 0x000fe40008410000 */
[----:B------:R-:W-:Y:S02]  /*2a20*/  FSEL R52, R49, RZ, P0 ;  /* 0x000000ff31347208 */ /* 0x000fe40000000000 */
[----:B------:R-:W-:-:S03]  /*2a30*/  LOP3.LUT P0, RZ, R91, 0xff, RZ, 0xc0, !PT ;  /* 0x000000ff5bff7812 */ /* 0x000fc6000780c0ff */
[----:B------:R-:W2:Y:S01]  /*2a40*/  F2F.BF16.F32 R36, R36 ;  /* 0x0000002400247304 */ /* 0x000ea20000202000 */
[----:B0-----:R-:W0:Y:S01]  /*2a50*/  LDC.64 R32, c[0x0][0x468] ;  /* 0x00011a00ff207b82 */ /* 0x001e220000000a00 */
[----:B-1----:R-:W-:-:S06]  /*2a60*/  PRMT R39, R39, 0x5410, R46 ;  /* 0x0000541027277816 */ /* 0x002fcc000000002e */
[----:B------:R1:W3:Y:S01]  /*2a70*/  F2F.BF16.F32 R50, R48 ;  /* 0x0000003000327304 */ /* 0x0002e20000202000 */
[----:B------:R-:W-:-:S05]  /*2a80*/  IMAD.WIDE.U32 R46, R47, 0x10000, RZ ;  /* 0x000100002f2e7825 */ /* 0x000fca00078e00ff */
[----:B------:R-:W-:Y:S02]  /*2a90*/  LOP3.LUT R39, R39, R47, RZ, 0xfc, !PT ;  /* 0x0000002f27277212 */ /* 0x000fe400078efcff */
[----:B------:R-:W-:Y:S01]  /*2aa0*/  F2F.BF16.F32 R51, R51 ;  /* 0x0000003300337304 */ /* 0x000fe20000202000 */
[----:B-1----:R-:W-:Y:S02]  /*2ab0*/  FSEL R48, R37, RZ, P0 ;  /* 0x000000ff25307208 */ /* 0x002fe40000000000 */
[----:B--2---:R-:W-:Y:S01]  /*2ac0*/  PRMT R53, R35, 0x5410, R36 ;  /* 0x0000541023357816 */ /* 0x004fe20000000024 */
[----:B------:R-:W-:Y:S01]  /*2ad0*/  IMAD.WIDE.U32 R36, R34, 0x10000, RZ ;  /* 0x0001000022247825 */ /* 0x000fe200078e00ff */
[----:B------:R-:W-:-:S03]  /*2ae0*/  LOP3.LUT R38, R46, R38, RZ, 0xfc, !PT ;  /* 0x000000262e267212 */ /* 0x000fc600078efcff */
[----:B------:R-:W1:Y:S01]  /*2af0*/  F2F.BF16.F32 R52, R52 ;  /* 0x0000003400347304 */ /* 0x000e620000202000 */
[----:B---3--:R-:W-:Y:S01]  /*2b00*/  IMAD.WIDE.U32 R34, R50, 0x10000, RZ ;  /* 0x0001000032227825 */ /* 0x008fe200078e00ff */
[----:B------:R-:W-:-:S03]  /*2b10*/  LOP3.LUT R37, R53, R37, RZ, 0xfc, !PT ;  /* 0x0000002535257212 */ /* 0x000fc600078efcff */
[----:B0-----:R-:W-:-:S03]  /*2b20*/  IMAD.WIDE.U32 R46, R77, 0x8, R32 ;  /* 0x000000084d2e7825 */ /* 0x001fc600078e0020 */
[----:B------:R-:W0:Y:S01]  /*2b30*/  F2F.BF16.F32 R0, R0 ;  /* 0x0000000000007304 */ /* 0x000e220000202000 */
[----:B-1----:R-:W-:-:S07]  /*2b40*/  PRMT R51, R51, 0x5410, R52 ;  /* 0x0000541033337816 */ /* 0x002fce0000000034 */
[----:B------:R-:W1:Y:S01]  /*2b50*/  F2F.BF16.F32 R49, R48 ;  /* 0x0000003000317304 */ /* 0x000e620000202000 */
[----:B------:R-:W-:Y:S02]  /*2b60*/  LOP3.LUT R35, R51, R35, RZ, 0xfc, !PT ;  /* 0x0000002333237212 */ /* 0x000fe400078efcff */
[----:B0-----:R-:W-:-:S05]  /*2b70*/  LOP3.LUT R36, R36, R0, RZ, 0xfc, !PT ;  /* 0x0000000024247212 */ /* 0x001fca00078efcff */
[----:B------:R2:W-:Y:S01]  /*2b80*/  STG.E.64 desc[UR16][R46.64], R36 ;  /* 0x000000242e007986 */ /* 0x0005e2000c101b10 */
[----:B-1----:R-:W-:Y:S01]  /*2b90*/  LOP3.LUT R34, R34, R49, RZ, 0xfc, !PT ;  /* 0x0000003122227212 */ /* 0x002fe200078efcff */
[----:B------:R-:W-:-:S04]  /*2ba0*/  IMAD.WIDE.U32 R48, R78, 0x8, R32 ;  /* 0x000000084e307825 */ /* 0x000fc800078e0020 */
[----:B------:R-:W-:Y:S01]  /*2bb0*/  IMAD.WIDE.U32 R32, R79, 0x8, R32 ;  /* 0x000000084f207825 */ /* 0x000fe200078e0020 */
[----:B------:R2:W-:Y:S04]  /*2bc0*/  STG.E.64 desc[UR16][R48.64], R38 ;  /* 0x0000002630007986 */ /* 0x0005e8000c101b10 */
[----:B------:R2:W-:Y:S01]  /*2bd0*/  STG.E.64 desc[UR16][R32.64], R34 ;  /* 0x0000002220007986 */ /* 0x0005e2000c101b10 */
[----:B------:R-:W-:Y:S05]  /*2be0*/  BRA `(.L_x_1594) ;  /* 0x0000000800a87947 */ /* 0x000fea0003800000 */
.L_x_1595:
[----:B-----5:R-:W-:Y:S01]  /*2bf0*/  MOV R36, R58 ;  /* 0x0000003a00247202 */ /* 0x020fe20000000f00 */
[--C-:B------:R-:W-:Y:S01]  /*2c00*/  FFMA.FTZ R64, R64, UR7, R33.reuse ;  /* 0x0000000740407c23 */ /* 0x100fe20008010021 */
[--C-:B------:R-:W-:Y:S01]  /*2c10*/  FFMA.FTZ R68, R68, UR7, R33.reuse ;  /* 0x0000000744447c23 */ /* 0x100fe20008010021 */
[----:B------:R-:W-:Y:S01]  /*2c20*/  FFMA.FTZ R70, R70, UR7, R33 ;  /* 0x0000000746467c23 */ /* 0x000fe20008010021 */
[----:B------:R-:W-:Y:S01]  /*2c30*/  SHF.L.U32 R36, R36, 0x10, RZ ;  /* 0x0000001024247819 */ /* 0x000fe200000006ff */
[----:B------:R-:W-:Y:S01]  /*2c40*/  FADD.FTZ R67, R67, -R64 ;  /* 0x8000004043437221 */ /* 0x000fe20000010000 */
[----:B------:R-:W-:Y:S01]  /*2c50*/  MOV R38, R59 ;  /* 0x0000003b00267202 */ /* 0x000fe20000000f00 */
[----:B------:R-:W-:Y:S01]  /*2c60*/  FADD.FTZ R68, R69, -R68 ;  /* 0x8000004445447221 */ /* 0x000fe20000010000 */
[----:B------:R-:W-:Y:S01]  /*2c70*/  FADD.FTZ R69, R73, -R70 ;  /* 0x8000004649457221 */ /* 0x000fe20000010000 */
[----:B------:R-:W-:Y:S01]  /*2c80*/  FFMA.FTZ R67, R67, UR10, R36 ;  /* 0x0000000a43437c23 */ /* 0x000fe20008010024 */
[----:B------:R-:W-:Y:S01]  /*2c90*/  SHF.R.U32.HI R36, RZ, 0x10, R59 ;  /* 0x00000010ff247819 */ /* 0x000fe2000001163b */
[--C-:B------:R-:W-:Y:S01]  /*2ca0*/  FFMA.FTZ R54, R54, UR7, R33.reuse ;  /* 0x0000000736367c23 */ /* 0x100fe20008010021 */
[----:B------:R-:W-:Y:S01]  /*2cb0*/  SHF.L.U32 R39, R38, 0x10, RZ ;  /* 0x0000001026277819 */ /* 0x000fe200000006ff */
[--C-:B------:R-:W-:Y:S01]  /*2cc0*/  FFMA.FTZ R0, R0, UR7, R33.reuse ;  /* 0x0000000700007c23 */ /* 0x100fe20008010021 */
[----:B------:R-:W-:Y:S01]  /*2cd0*/  SHF.L.U32 R73, R36, 0x10, RZ ;  /* 0x0000001024497819 */ /* 0x000fe200000006ff */
[----:B------:R-:W-:Y:S01]  /*2ce0*/  FFMA.FTZ R36, R62, UR7, R33 ;  /* 0x000000073e247c23 */ /* 0x000fe20008010021 */
[----:B------:R-:W-:Y:S01]  /*2cf0*/  SHF.R.U64 R38, R58, 0x10, R59 ;  /* 0x000000103a267819 */ /* 0x000fe2000000123b */
[----:B------:R-:W-:Y:S01]  /*2d00*/  FADD.FTZ R54, R63, -R54 ;  /* 0x800000363f367221 */ /* 0x000fe20000010000 */
[----:B------:R-:W-:Y:S01]  /*2d10*/  MOV R32, R56 ;  /* 0x0000003800207202 */ /* 0x000fe20000000f00 */
[----:B------:R-:W-:Y:S01]  /*2d20*/  FADD.FTZ R36, R65, -R36 ;  /* 0x8000002441247221 */ /* 0x000fe20000010000 */
[----:B------:R-:W-:Y:S01]  /*2d30*/  SHF.L.U32 R63, R38, 0x10, RZ ;  /* 0x00000010263f7819 */ /* 0x000fe200000006ff */
[--C-:B------:R-:W-:Y:S01]  /*2d40*/  FFMA.FTZ R50, R50, UR7, R33.reuse ;  /* 0x0000000732327c23 */ /* 0x100fe20008010021 */
[----:B------:R-:W-:Y:S01]  /*2d50*/  MOV R38, R60 ;  /* 0x0000003c00267202 */ /* 0x000fe20000000f00 */
[----:B------:R-:W-:Y:S01]  /*2d60*/  FFMA.FTZ R48, R48, UR7, R33 ;  /* 0x0000000730307c23 */ /* 0x000fe20008010021 */
[----:B------:R-:W-:Y:S01]  /*2d70*/  SHF.L.U32 R35, R32, 0x10, RZ ;  /* 0x0000001020237819 */ /* 0x000fe200000006ff */
[----:B------:R-:W-:Y:S01]  /*2d80*/  FFMA.FTZ R70, R36, UR10, R63 ;  /* 0x0000000a24467c23 */ /* 0x000fe2000801003f */
[----:B------:R-:W-:Y:S01]  /*2d90*/  SHF.L.U32 R63, R38, 0x10, RZ ;  /* 0x00000010263f7819 */ /* 0x000fe200000006ff */
[----:B------:R-:W-:Y:S01]  /*2da0*/  FADD.FTZ R0, R75, -R0 ;  /* 0x800000004b007221 */ /* 0x000fe20000010000 */
[----:B------:R-:W-:Y:S01]  /*2db0*/  SHF.R.U64 R38, R60, 0x10, R61 ;  /* 0x000000103c267819 */ /* 0x000fe2000000123d */
[----:B------:R-:W-:Y:S01]  /*2dc0*/  FADD.FTZ R50, R55, -R50 ;  /* 0x8000003237327221 */ /* 0x000fe20000010000 */
[----:B------:R-:W-:Y:S01]  /*2dd0*/  MOV R32, R57 ;  /* 0x0000003900207202 */ /* 0x000fe20000000f00 */
[----:B------:R-:W-:Y:S01]  /*2de0*/  FFMA.FTZ R72, R72, UR7, R33 ;  /* 0x0000000748487c23 */ /* 0x000fe20008010021 */
[----:B------:R-:W-:Y:S01]  /*2df0*/  SHF.L.U32 R55, R38, 0x10, RZ ;  /* 0x0000001026377819 */ /* 0x000fe200000006ff */
[----:B------:R-:W-:Y:S01]  /*2e00*/  FFMA.FTZ R62, R54, UR10, R73 ;  /* 0x0000000a363e7c23 */ /* 0x000fe20008010049 */
[----:B------:R-:W-:Y:S01]  /*2e10*/  FADD.FTZ R48, R51, -R48 ;  /* 0x8000003033307221 */ /* 0x000fe20000010000 */
[----:B------:R-:W-:Y:S01]  /*2e20*/  FFMA.FTZ R34, R0, UR10, R35 ;  /* 0x0000000a00227c23 */ /* 0x000fe20008010023 */
[----:B------:R-:W-:Y:S01]  /*2e30*/  FFMA.FTZ R54, R50, UR10, R63 ;  /* 0x0000000a32367c23 */ /* 0x000fe2000801003f */
[----:B------:R-:W-:Y:S01]  /*2e40*/  MOV R38, R61 ;  /* 0x0000003d00267202 */ /* 0x000fe20000000f00 */
[----:B------:R-:W-:Y:S01]  /*2e50*/  FFMA.FTZ R63, R47, UR7, R33 ;  /* 0x000000072f3f7c23 */ /* 0x000fe20008010021 */
[----:B------:R-:W-:Y:S01]  /*2e60*/  SHF.L.U32 R0, R32, 0x10, RZ ;  /* 0x0000001020007819 */ /* 0x000fe200000006ff */
[----:B------:R-:W-:Y:S01]  /*2e70*/  FADD.FTZ R37, R71, -R72 ;  /* 0x8000004847257221 */ /* 0x000fe20000010000 */
[----:B------:R-:W-:Y:S01]  /*2e80*/  SHF.R.U32.HI R32, RZ, 0x10, R57 ;  /* 0x00000010ff207819 */ /* 0x000fe20000011639 */
[----:B------:R-:W-:Y:S01]  /*2e90*/  FFMA.FTZ R47, R48, UR10, R55 ;  /* 0x0000000a302f7c23 */ /* 0x000fe20008010037 */
[----:B------:R-:W-:Y:S01]  /*2ea0*/  SHF.L.U32 R48, R38, 0x10, RZ ;  /* 0x0000001026307819 */ /* 0x000fe200000006ff */
[----:B------:R0:W-:Y:S01]  /*2eb0*/  F2F.BF16.F32 R71, R34 ;  /* 0x0000002200477304 */ /* 0x0001e20000202000 */
[----:B------:R-:W-:Y:S01]  /*2ec0*/  FADD.FTZ R63, R52, -R63 ;  /* 0x8000003f343f7221 */ /* 0x000fe20000010000 */
[----:B------:R-:W-:Y:S01]  /*2ed0*/  FFMA.FTZ R37, R37, UR10, R0 ;  /* 0x0000000a25257c23 */ /* 0x000fe20008010000 */
[----:B------:R-:W-:Y:S01]  /*2ee0*/  SHF.L.U32 R35, R32, 0x10, RZ ;  /* 0x0000001020237819 */ /* 0x000fe200000006ff */
[----:B------:R-:W-:Y:S01]  /*2ef0*/  FFMA.FTZ R50, R46, UR7, R33 ;  /* 0x000000072e327c23 */ /* 0x000fe20008010021 */
[----:B------:R-:W-:Y:S01]  /*2f00*/  SHF.R.U64 R0, R56, 0x10, R57 ;  /* 0x0000001038007819 */ /* 0x000fe20000001239 */
[----:B------:R-:W-:Y:S01]  /*2f10*/  FFMA.FTZ R46, R63, UR10, R48 ;  /* 0x0000000a3f2e7c23 */ /* 0x000fe20008010030 */
[----:B------:R-:W-:Y:S01]  /*2f20*/  LOP3.LUT P0, RZ, R89, 0xff, RZ, 0xc0, !PT ;  /* 0x000000ff59ff7812 */ /* 0x000fe2000780c0ff */
[----:B------:R1:W-:Y:S01]  /*2f30*/  F2F.BF16.F32 R32, R37 ;  /* 0x0000002500207304 */ /* 0x0003e20000202000 */
[----:B0-----:R-:W-:Y:S01]  /*2f40*/  FMUL.FTZ R34, R34, UR4 ;  /* 0x0000000422227c20 */ /* 0x001fe20008410000 */
[----:B------:R-:W-:Y:S01]  /*2f50*/  FFMA.FTZ R68, R68, UR10, R35 ;  /* 0x0000000a44447c23 */ /* 0x000fe20008010023 */
[----:B------:R-:W-:Y:S01]  /*2f60*/  SHF.L.U32 R0, R0, 0x10, RZ ;  /* 0x0000001000007819 */ /* 0x000fe200000006ff */
[----:B------:R-:W-:Y:S01]  /*2f70*/  FADD.FTZ R50, R49, -R50 ;  /* 0x8000003231327221 */ /* 0x000fe20000010000 */
[----:B------:R-:W-:Y:S01]  /*2f80*/  FMUL.FTZ R48, R34, UR24 ;  /* 0x0000001822307c20 */ /* 0x000fe20008410000 */
[----:B------:R-:W-:Y:S01]  /*2f90*/  FFMA.FTZ R53, R53, UR7, R33 ;  /* 0x0000000735357c23 */ /* 0x000fe20008010021 */
[----:B------:R-:W-:Y:S01]  /*2fa0*/  SHF.R.U32.HI R33, RZ, 0x10, R61 ;  /* 0x00000010ff217819 */ /* 0x000fe2000001163d */
[----:B------:R0:W-:Y:S01]  /*2fb0*/  F2F.BF16.F32 R35, R68 ;  /* 0x0000004400237304 */ /* 0x0001e20000202000 */
[----:B-1----:R-:W-:Y:S01]  /*2fc0*/  FMUL.FTZ R37, R37, UR4 ;  /* 0x0000000425257c20 */ /* 0x002fe20008410000 */
[----:B------:R-:W-:Y:S01]  /*2fd0*/  FSEL R49, R48, RZ, P0 ;  /* 0x000000ff30317208 */ /* 0x000fe20000000000 */
[----:B------:R-:W-:Y:S01]  /*2fe0*/  FFMA.FTZ R69, R69, UR10, R0 ;  /* 0x0000000a45457c23 */ /* 0x000fe20008010000 */
[----:B------:R-:W-:Y:S01]  /*2ff0*/  LOP3.LUT P0, RZ, R89, 0xff0000, RZ, 0xc0, !PT ;  /* 0x00ff000059ff7812 */ /* 0x000fe2000780c0ff */
[----:B------:R-:W-:Y:S01]  /*3000*/  FMUL.FTZ R37, R37, UR24 ;  /* 0x0000001825257c20 */ /* 0x000fe20008410000 */
[----:B------:R-:W-:Y:S01]  /*3010*/  FADD.FTZ R66, R66, -R53 ;  /* 0x8000003542427221 */ /* 0x000fe20000010000 */
[----:B------:R-:W-:Y:S01]  /*3020*/  SHF.L.U32 R55, R33, 0x10, RZ ;  /* 0x0000001021377819 */ /* 0x000fe200000006ff */
[----:B------:R1:W-:Y:S01]  /*3030*/  F2F.BF16.F32 R0, R69 ;  /* 0x0000004500007304 */ /* 0x0003e20000202000 */
[----:B0-----:R-:W-:Y:S01]  /*3040*/  FMUL.FTZ R68, R68, UR4 ;  /* 0x0000000444447c20 */ /* 0x001fe20008410000 */
[----:B------:R-:W-:Y:S01]  /*3050*/  FSEL R37, R37, RZ, P0 ;  /* 0x000000ff25257208 */ /* 0x000fe20000000000 */
[----:B------:R-:W-:Y:S01]  /*3060*/  FFMA.FTZ R66, R66, UR10, R39 ;  /* 0x0000000a42427c23 */ /* 0x000fe20008010027 */
[----:B------:R-:W-:Y:S01]  /*3070*/  ISETP.GE.U32.AND P0, PT, R89, 0x1000000, PT ;  /* 0x010000005900780c */ /* 0x000fe20003f06070 */
[----:B------:R-:W-:Y:S01]  /*3080*/  FMUL.FTZ R68, R68, UR24 ;  /* 0x0000001844447c20 */ /* 0x000fe20008410000 */
[----:B------:R-:W-:Y:S01]  /*3090*/  FFMA.FTZ R55, R50, UR10, R55 ;  /* 0x0000000a32377c23 */ /* 0x000fe20008010037 */
[----:B------:R-:W-:Y:S01]  /*30a0*/  ISETP.GE.U32.AND P2, PT, R91, 0x1000000, PT ;  /* 0x010000005b00780c */ /* 0x000fe20003f46070 */
[----:B------:R0:W-:Y:S01]  /*30b0*/  F2F.BF16.F32 R53, R67 ;  /* 0x0000004300357304 */ /* 0x0001e20000202000 */
[----:B-1----:R-:W-:Y:S01]  /*30c0*/  FMUL.FTZ R69, R69, UR4 ;  /* 0x0000000445457c20 */ /* 0x002fe20008410000 */
[----:B------:R-:W-:-:S02]  /*30d0*/  FSEL R65, R68, RZ, P0 ;  /* 0x000000ff44417208 */ /* 0x000fc40000000000 */
[----:B------:R-:W-:Y:S01]  /*30e0*/  LOP3.LUT P0, RZ, R89, 0xff00, RZ, 0xc0, !PT ;  /* 0x0000ff0059ff7812 */ /* 0x000fe2000780c0ff */
[----:B------:R-:W-:Y:S01]  /*30f0*/  FMUL.FTZ R69, R69, UR24 ;  /* 0x0000001845457c20 */ /* 0x000fe20008410000 */
[----:B------:R-:W-:Y:S02]  /*3100*/  LOP3.LUT P1, RZ, R91, 0xff00, RZ, 0xc0, !PT ;  /* 0x0000ff005bff7812 */ /* 0x000fe4000782c0ff */
[----:B------:R1:W-:Y:S01]  /*3110*/  F2F.BF16.F32 R39, R66 ;  /* 0x0000004200277304 */ /* 0x0003e20000202000 */
[----:B0-----:R-:W-:Y:S01]  /*3120*/  FMUL.FTZ R67, R67, UR4 ;  /* 0x0000000443437c20 */ /* 0x001fe20008410000 */
[----:B------:R-:W-:Y:S02]  /*3130*/  FSEL R50, R69, RZ, P0 ;  /* 0x000000ff45327208 */ /* 0x000fe40000000000 */
[----:B------:R-:W-:Y:S01]  /*3140*/  LOP3.LUT P0, RZ, R88, 0xff, RZ, 0xc0, !PT ;  /* 0x000000ff58ff7812 */ /* 0x000fe2000780c0ff */
[----:B------:R-:W-:-:S03]  /*3150*/  FMUL.FTZ R67, R67, UR24 ;  /* 0x0000001843437c20 */ /* 0x000fc60008410000 */
[----:B------:R0:W2:Y:S01]  /*3160*/  F2F.BF16.F32 R64, R62 ;  /* 0x0000003e00407304 */ /* 0x0000a20000202000 */
[----:B-1----:R-:W-:Y:S01]  /*3170*/  FMUL.FTZ R66, R66, UR4 ;  /* 0x0000000442427c20 */ /* 0x002fe20008410000 */
[----:B------:R-:W-:Y:S02]  /*3180*/  FSEL R63, R67, RZ, P0 ;  /* 0x000000ff433f7208 */ /* 0x000fe40000000000 */
[----:B------:R-:W-:Y:S01]  /*3190*/  LOP3.LUT P0, RZ, R88, 0xff0000, RZ, 0xc0, !PT ;  /* 0x00ff000058ff7812 */ /* 0x000fe2000780c0ff */
[----:B------:R-:W-:-:S03]  /*31a0*/  FMUL.FTZ R66, R66, UR24 ;  /* 0x0000001842427c20 */ /* 0x000fc60008410000 */
[----:B------:R1:W-:Y:S01]  /*31b0*/  F2F.BF16.F32 R33, R46 ;  /* 0x0000002e00217304 */ /* 0x0003e20000202000 */
[----:B0-----:R-:W-:Y:S01]  /*31c0*/  FMUL.FTZ R62, R62, UR4 ;  /* 0x000000043e3e7c20 */ /* 0x001fe20008410000 */
[----:B------:R-:W-:Y:S02]  /*31d0*/  FSEL R52, R66, RZ, P0 ;  /* 0x000000ff42347208 */ /* 0x000fe40000000000 */
[----:B------:R-:W-:Y:S01]  /*31e0*/  ISETP.GE.U32.AND P0, PT, R88, 0x1000000, PT ;  /* 0x010000005800780c */ /* 0x000fe20003f06070 */
[----:B------:R-:W-:Y:S01]  /*31f0*/  FMUL.FTZ R62, R62, UR24 ;  /* 0x000000183e3e7c20 */ /* 0x000fe20008410000 */
[----:B--2---:R-:W-:Y:S02]  /*3200*/  PRMT R75, R39, 0x5410, R64 ;  /* 0x00005410274b7816 */ /* 0x004fe40000000040 */
[----:B------:R0:W2:Y:S01]  /*3210*/  F2F.BF16.F32 R34, R55 ;  /* 0x0000003700227304 */ /* 0x0000a20000202000 */
[----:B-1----:R-:W-:Y:S01]  /*3220*/  FMUL.FTZ R46, R46, UR4 ;  /* 0x000000042e2e7c20 */ /* 0x002fe20008410000 */
[----:B------:R-:W-:-:S02]  /*3230*/  FSEL R67, R62, RZ, P0 ;  /* 0x000000ff3e437208 */ /* 0x000fc40000000000 */
[----:B------:R-:W-:Y:S01]  /*3240*/  LOP3.LUT P0, RZ, R88, 0xff00, RZ, 0xc0, !PT ;  /* 0x0000ff0058ff7812 */ /* 0x000fe2000780c0ff */
[----:B------:R-:W-:-:S03]  /*3250*/  FMUL.FTZ R46, R46, UR24 ;  /* 0x000000182e2e7c20 */ /* 0x000fc60008410000 */
[----:B------:R1:W-:Y:S01]  /*3260*/  F2F.BF16.F32 R36, R70 ;  /* 0x0000004600247304 */ /* 0x0003e20000202000 */
[----:B0-----:R-:W-:-:S04]  /*3270*/  FMUL.FTZ R55, R55, UR4 ;  /* 0x0000000437377c20 */ /* 0x001fc80008410000 */
[----:B------:R-:W-:Y:S01]  /*3280*/  FMUL.FTZ R55, R55, UR24 ;  /* 0x0000001837377c20 */ /* 0x000fe20008410000 */
[----:B--2---:R-:W-:Y:S02]  /*3290*/  PRMT R73, R33, 0x5410, R34 ;  /* 0x0000541021497816 */ /* 0x004fe40000000022 */
[----:B------:R0:W2:Y:S01]  /*32a0*/  F2F.BF16.F32 R38, R47 ;  /* 0x0000002f00267304 */ /* 0x0000a20000202000 */
[----:B-1----:R-:W-:Y:S01]  /*32b0*/  FMUL.FTZ R70, R70, UR4 ;  /* 0x0000000446467c20 */ /* 0x002fe20008410000 */
[----:B------:R-:W-:Y:S02]  /*32c0*/  FSEL R69, R55, RZ, P2 ;  /* 0x000000ff37457208 */ /* 0x000fe40001000000 */
[----:B------:R-:W-:Y:S01]  /*32d0*/  PRMT R55, R32, 0x5410, R35 ;  /* 0x0000541020377816 */ /* 0x000fe20000000023 */
[----:B------:R-:W-:Y:S01]  /*32e0*/  FMUL.FTZ R70, R70, UR24 ;  /* 0x0000001846467c20 */ /* 0x000fe20008410000 */
[----:B------:R-:W1:Y:S02]  /*32f0*/  LDC.64 R32, c[0x0][0x478] ;  /* 0x00011e00ff207b82 */ /* 0x000e640000000a00 */
[----:B------:R3:W4:Y:S01]  /*3300*/  F2F.BF16.F32 R51, R54 ;  /* 0x0000003600337304 */ /* 0x0007220000202000 */
[----:B0-----:R-:W-:Y:S01]  /*3310*/  FMUL.FTZ R47, R47, UR4 ;  /* 0x000000042f2f7c20 */ /* 0x001fe20008410000 */
[----:B------:R-:W-:-:S02]  /*3320*/  FSEL R62, R70, RZ, P0 ;  /* 0x000000ff463e7208 */ /* 0x000fc40000000000 */
[----:B------:R-:W-:Y:S01]  /*3330*/  LOP3.LUT P0, RZ, R91, 0xff0000, RZ, 0xc0, !PT ;  /* 0x00ff00005bff7812 */ /* 0x000fe2000780c0ff */
[----:B------:R-:W-:Y:S01]  /*3340*/  FMUL.FTZ R47, R47, UR24 ;  /* 0x000000182f2f7c20 */ /* 0x000fe20008410000 */
[----:B------:R-:W0:Y:S01]  /*3350*/  LDC.64 R34, c[0x0][0x468] ;  /* 0x00011a00ff227b82 */ /* 0x000e220000000a00 */
[----:B--2---:R-:W-:Y:S01]  /*3360*/  IMAD.WIDE.U32 R38, R38, 0x10000, RZ ;  /* 0x0001000026267825 */ /* 0x004fe200078e00ff */
[----:B------:R-:W-:Y:S03]  /*3370*/  F2F.BF16.F32 R50, R50 ;  /* 0x0000003200327304 */ /* 0x000fe60000202000 */
[----:B---3--:R-:W-:Y:S01]  /*3380*/  FMUL.FTZ R54, R54, UR4 ;  /* 0x0000000436367c20 */ /* 0x008fe20008410000 */
[----:B------:R-:W-:Y:S02]  /*3390*/  FSEL R46, R46, RZ, P0 ;  /* 0x000000ff2e2e7208 */ /* 0x000fe40000000000 */
[----:B------:R-:W-:Y:S01]  /*33a0*/  FSEL R64, R47, RZ, P1 ;  /* 0x000000ff2f407208 */ /* 0x000fe20000800000 */
[----:B------:R-:W-:Y:S01]  /*33b0*/  FMUL.FTZ R54, R54, UR24 ;  /* 0x0000001836367c20 */ /* 0x000fe20008410000 */
[----:B------:R-:W-:Y:S01]  /*33c0*/  LOP3.LUT P0, RZ, R91, 0xff, RZ, 0xc0, !PT ;  /* 0x000000ff5bff7812 */ /* 0x000fe2000780c0ff */
[----:B------:R2:W-:Y:S01]  /*33d0*/  F2F.BF16.F32 R48, R37 ;  /* 0x0000002500307304 */ /* 0x0005e20000202000 */
[----:B----4-:R-:W-:-:S02]  /*33e0*/  LOP3.LUT R38, R38, R51, RZ, 0xfc, !PT ;  /* 0x0000003326267212 */ /* 0x010fc400078efcff */
[----:B------:R-:W-:-:S05]  /*33f0*/  LOP3.LUT R39, R73, R39, RZ, 0xfc, !PT ;  /* 0x0000002749277212 */ /* 0x000fca00078efcff */
[----:B------:R-:W3:Y:S01]  /*3400*/  F2F.BF16.F32 R65, R65 ;  /* 0x0000004100417304 */ /* 0x000ee20000202000 */
[----:B--2---:R-:W-:-:S03]  /*3410*/  IMAD.WIDE.U32 R36, R36, 0x10000, RZ ;  /* 0x0001000024247825 */ /* 0x004fc600078e00ff */
[----:B------:R-:W-:-:S04]  /*3420*/  LOP3.LUT R36, R36, R53, RZ, 0xfc, !PT ;  /* 0x0000003524247212 */ /* 0x000fc800078efcff */
[----:B------:R-:W-:Y:S01]  /*3430*/  F2F.BF16.F32 R62, R62 ;  /* 0x0000003e003e7304 */ /* 0x000fe20000202000 */
[----:B------:R-:W-:Y:S02]  /*3440*/  LOP3.LUT R37, R75, R37, RZ, 0xfc, !PT ;  /* 0x000000254b257212 */ /* 0x000fe400078efcff */
[----:B---3--:R-:W-:-:S05]  /*3450*/  PRMT R65, R48, 0x5410, R65 ;  /* 0x0000541030417816 */ /* 0x008fca0000000041 */
[----:B------:R-:W-:Y:S08]  /*3460*/  F2F.BF16.F32 R52, R52 ;  /* 0x0000003400347304 */ /* 0x000ff00000202000 */
[----:B------:R-:W2:Y:S08]  /*3470*/  F2F.BF16.F32 R67, R67 ;  /* 0x0000004300437304 */ /* 0x000eb00000202000 */
[----:B------:R3:W-:Y:S01]  /*3480*/  F2F.BF16.F32 R66, R46 ;  /* 0x0000002e00427304 */ /* 0x0007e20000202000 */
[----:B--2---:R-:W-:-:S07]  /*3490*/  PRMT R67, R52, 0x5410, R67 ;  /* 0x0000541034437816 */ /* 0x004fce0000000043 */
[----:B------:R-:W2:Y:S01]  /*34a0*/  F2F.BF16.F32 R49, R49 ;  /* 0x0000003100317304 */ /* 0x000ea20000202000 */
[----:B---3--:R-:W-:Y:S01]  /*34b0*/  IMAD.WIDE.U32 R46, R0, 0x10000, RZ ;  /* 0x00010000002e7825 */ /* 0x008fe200078e00ff */
[----:B------:R-:W-:Y:S02]  /*34c0*/  FSEL R0, R54, RZ, P0 ;  /* 0x000000ff36007208 */ /* 0x000fe40000000000 */
[----:B------:R-:W-:-:S04]  /*34d0*/  LOP3.LUT R54, R46, R71, RZ, 0xfc, !PT ;  /* 0x000000472e367212 */ /* 0x000fc800078efcff */
[----:B------:R-:W3:Y:S01]  /*34e0*/  F2F.BF16.F32 R64, R64 ;  /* 0x0000004000407304 */ /* 0x000ee20000202000 */
[----:B------:R-:W-:Y:S01]  /*34f0*/  LOP3.LUT R55, R55, R47, RZ, 0xfc, !PT ;  /* 0x0000002f37377212 */ /* 0x000fe200078efcff */
[----:B------:R-:W-:-:S04]  /*3500*/  IMAD.WIDE.U32 R46, R50, 0x10000, RZ ;  /* 0x00010000322e7825 */ /* 0x000fc800078e00ff */
[----:B------:R-:W-:Y:S01]  /*3510*/  IMAD.WIDE.U32 R50, R62, 0x10000, RZ ;  /* 0x000100003e327825 */ /* 0x000fe200078e00ff */
[----:B--2---:R-:W-:Y:S01]  /*3520*/  LOP3.LUT R46, R46, R49, RZ, 0xfc, !PT ;  /* 0x000000312e2e7212 */ /* 0x004fe200078efcff */
[----:B------:R-:W2:Y:S01]  /*3530*/  F2F.BF16.F32 R63, R63 ;  /* 0x0000003f003f7304 */ /* 0x000ea20000202000 */
[----:B------:R-:W-:Y:S01]  /*3540*/  LOP3.LUT R47, R65, R47, RZ, 0xfc, !PT ;  /* 0x0000002f412f7212 */ /* 0x000fe200078efcff */
[----:B-1----:R-:W-:Y:S01]  /*3550*/  IMAD.WIDE.U32 R48, R77, 0x8, R32 ;  /* 0x000000084d307825 */ /* 0x002fe200078e0020 */
[----:B------:R-:W-:-:S03]  /*3560*/  LOP3.LUT R51, R67, R51, RZ, 0xfc, !PT ;  /* 0x0000003343337212 */ /* 0x000fc600078efcff */
[----:B---3--:R-:W-:Y:S02]  /*3570*/  IMAD.WIDE.U32 R52, R64, 0x10000, RZ ;  /* 0x0001000040347825 */ /* 0x008fe400078e00ff */
[----:B------:R-:W1:Y:S01]  /*3580*/  F2F.BF16.F32 R69, R69 ;  /* 0x0000004500457304 */ /* 0x000e620000202000 */
[----:B------:R3:W-:Y:S01]  /*3590*/  STG.E.64 desc[UR16][R48.64], R54 ;  /* 0x0000003630007986 */ /* 0x0007e2000c101b10 */
[----:B0-----:R-:W-:Y:S01]  /*35a0*/  IMAD.WIDE.U32 R64, R77, 0x8, R34 ;  /* 0x000000084d407825 */ /* 0x001fe200078e0022 */
[----:B--2---:R-:W-:-:S05]  /*35b0*/  LOP3.LUT R50, R50, R63, RZ, 0xfc, !PT ;  /* 0x0000003f32327212 */ /* 0x004fca00078efcff */
[----:B------:R-:W0:Y:S01]  /*35c0*/  F2F.BF16.F32 R71, R0 ;  /* 0x0000000000477304 */ /* 0x000e220000202000 */
[--C-:B------:R-:W-:Y:S01]  /*35d0*/  IMAD.WIDE.U32 R62, R78, 0x8, R32.reuse ;  /* 0x000000084e3e7825 */ /* 0x100fe200078e0020 */
[----:B------:R3:W-:Y:S03]  /*35e0*/  STG.E.64 desc[UR16][R64.64], R46 ;  /* 0x0000002e40007986 */ /* 0x0007e6000c101b10 */
[----:B------:R-:W-:Y:S01]  /*35f0*/  IMAD.WIDE.U32 R32, R79, 0x8, R32 ;  /* 0x000000084f207825 */ /* 0x000fe200078e0020 */
[----:B------:R3:W-:Y:S01]  /*3600*/  STG.E.64 desc[UR16][R62.64], R36 ;  /* 0x000000243e007986 */ /* 0x0007e2000c101b10 */
[----:B-1----:R-:W-:Y:S02]  /*3610*/  PRMT R69, R66, 0x5410, R69 ;  /* 0x0000541042457816 */ /* 0x002fe40000000045 */
[----:B------:R-:W-:Y:S02]  /*3620*/  IMAD.WIDE.U32 R66, R78, 0x8, R34 ;  /* 0x000000084e427825 */ /* 0x000fe400078e0022 */
[----:B------:R-:W-:-:S02]  /*3630*/  LOP3.LUT R53, R69, R53, RZ, 0xfc, !PT ;  /* 0x0000003545357212 */ /* 0x000fc400078efcff */
[----:B------:R-:W-:Y:S01]  /*3640*/  IMAD.WIDE.U32 R34, R79, 0x8, R34 ;  /* 0x000000084f227825 */ /* 0x000fe200078e0022 */
[----:B------:R3:W-:Y:S01]  /*3650*/  STG.E.64 desc[UR16][R66.64], R50 ;  /* 0x0000003242007986 */ /* 0x0007e2000c101b10 */
[----:B0-----:R-:W-:-:S03]  /*3660*/  LOP3.LUT R52, R52, R71, RZ, 0xfc, !PT ;  /* 0x0000004734347212 */ /* 0x001fc600078efcff */
[----:B------:R3:W-:Y:S04]  /*3670*/  STG.E.64 desc[UR16][R32.64], R38 ;  /* 0x0000002620007986 */ /* 0x0007e8000c101b10 */
[----:B------:R3:W-:Y:S02]  /*3680*/  STG.E.64 desc[UR16][R34.64], R52 ;  /* 0x0000003422007986 */ /* 0x0007e4000c101b10 */
.L_x_1594:
[----:B------:R-:W-:Y:S02]  /*3690*/  UIADD3 UR6, UPT, UPT, UR6, UR26, URZ ;  /* 0x0000001a06067290 */ /* 0x000fe4000fffe0ff */
[----:B------:R-:W-:Y:S02]  /*36a0*/  UPLOP3.LUT UP2, UPT, UPT, UPT, UP2, 0x40, 0x4 ;  /* 0x000000000004789c */ /* 0x000fe40003f4e820 */
[----:B------:R-:W-:-:S09]  /*36b0*/  UISETP.GE.AND UP1, UPT, UR6, UR27, UPT ;  /* 0x0000001b0600728c */ /* 0x000fd2000bf26270 */
[----:B------:R-:W-:Y:S05]  /*36c0*/  BRA.U !UP1, `(.L_x_1596) ;  /* 0xffffffcd091c7547 */ /* 0x000fea000b83ffff */
[----:B------:R-:W-:Y:S02]  /*36d0*/  MOV R29, R11 ;  /* 0x0000000b001d7202 */ /* 0x000fe40000000f00 */
[----:B------:R-:W-:Y:S02]  /*36e0*/  MOV R30, R10 ;  /* 0x0000000a001e7202 */ /* 0x000fe40000000f00 */
[----:B------:R-:W-:Y:S02]  /*36f0*/  MOV R31, R9 ;  /* 0x00000009001f7202 */ /* 0x000fe40000000f00 */
[----:B0-234-:R-:W-:Y:S02]  /*3700*/  MOV R35, R8 ;  /* 0x0000000800237202 */ /* 0x01dfe40000000f00 */
        /* <DEDUP_REMOVED lines=20> */
.L_x_1591:
        /* <DEDUP_REMOVED lines=15> */
.L_x_1597:
        /* <DEDUP_REMOVED lines=12> */
.L_x_6701:


//--------------------- .text._ZN10layer_norm22ln_bwd_finalize_kernelINS_22Kernel_traits_finalizeILj1536Ef13__nv_bfloat16S2_S2_fjLb0ELj1024ELj4ENS_18Kernel_traits_baseILj1536EfS2_S2_S2_fjLj1024EEEEELb0ELb0EEEvNS_9BwdParamsE --------------------------
	.section	.text._ZN10layer_norm22ln_bwd_finalize_kernelINS_22Kernel_traits_finalizeILj1536Ef13__nv_bfloat16S2_S2_fjLb0ELj1024ELj4ENS_18Kernel_traits_baseILj1536EfS2_S2_S2_fjLj1024EEEEELb0ELb0EEEvNS_9BwdParamsE,"ax",@progbits
	.align	128
        .global         _ZN10layer_norm22ln_bwd_finalize_kernelINS_22Kernel_traits_finalizeILj1536Ef13__nv_bfloat16S2_S2_fjLb0ELj1024ELj4ENS_18Kernel_traits_baseILj1536EfS2_S2_S2_fjLj1024EEEEELb0ELb0EEEvNS_9BwdParamsE
        .type           _ZN10layer_norm22ln_bwd_finalize_kernelINS_22Kernel_traits_finalizeILj1536Ef13__nv_bfloat16S2_S2_fjLb0ELj1024ELj4ENS_18Kernel_traits_baseILj1536EfS2_S2_S2_fjLj1024EEEEELb0ELb0EEEvNS_9BwdParamsE,@function
        .size           _ZN10layer_norm22ln_bwd_finalize_kernelINS_22Kernel_traits_finalizeILj1536Ef13__nv_bfloat16S2_S2_fjLb0ELj1024ELj4ENS_18Kernel_traits_baseILj1536EfS2_S2_S2_fjLj1024EEEEELb0ELb0EEEvNS_9BwdParamsE,(.L_x_6702 - _ZN10layer_norm22ln_bwd_finalize_kernelINS_22Kernel_traits_finalizeILj1536Ef13__nv_bfloat16S2_S2_fjLb0ELj1024ELj4ENS_18Kernel_traits_baseILj1536EfS2_S2_S2_fjLj1024EEEEELb0ELb0EEEvNS_9BwdParamsE)
        .other          _ZN10layer_norm22ln_bwd_finalize_kernelINS_22Kernel_traits_finalizeILj1536Ef13__nv_bfloat16S2_S2_fjLb0ELj1024ELj4ENS_18Kernel_traits_baseILj1536EfS2_S2_S2_fjLj1024EEEEELb0ELb0EEEvNS_9BwdParamsE,@"STO_CUDA_ENTRY STV_DEFAULT"
_ZN10layer_norm22ln_bwd_finalize_kernelINS_22Kernel_traits_finalizeILj1536Ef13__nv_bfloat16S2_S2_fjLb0ELj1024ELj4ENS_18Kernel_traits_baseILj1536EfS2_S2_S2_fjLj1024EEEEELb0ELb0EEEvNS_9BwdParamsE:
.text._ZN10layer_norm22ln_bwd_finalize_kernelINS_22Kernel_traits_finalizeILj1536Ef13__nv_bfloat16S2_S2_fjLb0ELj1024ELj4ENS_18Kernel_traits_baseILj1536EfS2_S2_S2_fjLj1024EEEEELb0ELb0EEEvNS_9BwdParamsE:
        /* <DEDUP_REMOVED lines=13> */
[----:B------:R-:W-:Y:S02]  /*00d0*/  LOP3.LUT R57, R0, 0x1f, RZ, 0xc0, !PT ;  /* 0x0000001f00397812 */ /* 0x000fe400078ec0ff */
[----:B------:R-:W-:Y:S02]  /*00e0*/  MOV R2, RZ ;  /* 0x000000ff00027202 */ /* 0x000fe40000000f00 */
[----:B-1----:R-:W-:-:S04]  /*00f0*/  ISETP.GE.U32.AND P0, PT, R3, UR8, PT ;  /* 0x0000000803007c0c */ /* 0x002fc8000bf06070 */
[----:B0-----:R-:W-:-:S13]  /*0100*/  ISETP.GE.U32.OR P0, PT, R7, R54, P0 ;  /* 0x000000360700720c */ /* 0x001fda0000706470 */
        /* <DEDUP_REMOVED lines=12> */
[C---:B------:R-:W-:Y:S01]  /*01d0*/  LOP3.LUT R7, R3.reuse, 0x140, RZ, 0xfc, !PT ;  /* 0x0000014003077812 */ /* 0x040fe200078efcff */
[-CC-:B------:R-:W-:Y:S01]  /*01e0*/  IMAD R32, R32, R54.reuse, R5.reuse ;  /* 0x0000003620207224 */ /* 0x180fe200078e0205 */
[C---:B------:R-:W-:Y:S02]  /*01f0*/  LOP3.LUT R9, R3.reuse, 0x160, RZ, 0xfc, !PT ;  /* 0x0000016003097812 */ /* 0x040fe400078efcff */
[----:B------:R-:W-:Y:S01]  /*0200*/  LOP3.LUT R11, R3, 0x180, RZ, 0xfc, !PT ;  /* 0x00000180030b7812 */ /* 0x000fe200078efcff */
[-CC-:B------:R-:W-:Y:S01]  /*0210*/  IMAD R8, R7, R54.reuse, R5.reuse ;  /* 0x0000003607087224 */ /* 0x180fe200078e0205 */
[----:B------:R-:W-:Y:S01]  /*0220*/  LOP3.LUT R0, R3, 0x100, RZ, 0xfc, !PT ;  /* 0x0000010003007812 */ /* 0x000fe200078efcff */
[-CC-:B------:R-:W-:Y:S01]  /*0230*/  IMAD R10, R9, R54.reuse, R5.reuse ;  /* 0x00000036090a7224 */ /* 0x180fe200078e0205 */
[----:B------:R-:W-:Y:S01]  /*0240*/  LOP3.LUT R13, R3, 0x1a0, RZ, 0xfc, !PT ;  /* 0x000001a0030d7812 */ /* 0x000fe200078efcff */
[-CC-:B------:R-:W-:Y:S01]  /*0250*/  IMAD R12, R11, R54.reuse, R5.reuse ;  /* 0x000000360b0c7224 */ /* 0x180fe200078e0205 */
[C---:B------:R-:W-:Y:S01]  /*0260*/  LOP3.LUT R15, R3.reuse, 0x1c0, RZ, 0xfc, !PT ;  /* 0x000001c0030f7812 */ /* 0x040fe200078efcff */
[-CC-:B------:R-:W-:Y:S01]  /*0270*/  IMAD R4, R0, R54.reuse, R5.reuse ;  /* 0x0000003600047224 */ /* 0x180fe200078e0205 */
        /* <DEDUP_REMOVED lines=17> */
[--C-:B------:R-:W-:Y:S01]  /*0390*/  IMAD R28, R27, R54, R5.reuse ;  /* 0x000000361b1c7224 */ /* 0x100fe200078e0205 */
[----:B------:R-:W-:Y:S01]  /*03a0*/  IADD3 R7, PT, PT, R57, R8, RZ ;  /* 0x0000000839077210 */ /* 0x000fe20007ffe0ff */
[----:B------:R-:W-:-:S02]  /*03b0*/  IMAD R30, R29, R54, R5 ;  /* 0x000000361d1e7224 */ /* 0x000fc400078e0205 */
[----:B------:R-:W-:Y:S02]  /*03c0*/  HFMA2 R2, -RZ, RZ, 0, 0 ;  /* 0x00000000ff027431 */ /* 0x000fe400000001ff */
[----:B------:R-:W-:Y:S01]  /*03d0*/  IMAD R0, R3, R54, R5 ;  /* 0x0000003603007224 */ /* 0x000fe200078e0205 */
[C---:B------:R-:W-:Y:S02]  /*03e0*/  IADD3 R8, PT, PT, R57.reuse, R10, RZ ;  /* 0x0000000a39087210 */ /* 0x040fe40007ffe0ff */
[C---:B------:R-:W-:Y:S02]  /*03f0*/  IADD3 R9, PT, PT, R57.reuse, R12, RZ ;  /* 0x0000000c39097210 */ /* 0x040fe40007ffe0ff */
[C---:B------:R-:W-:Y:S02]  /*0400*/  IADD3 R17, PT, PT, R57.reuse, R4, RZ ;  /* 0x0000000439117210 */ /* 0x040fe40007ffe0ff */
[C---:B------:R-:W-:Y:S02]  /*0410*/  IADD3 R10, PT, PT, R57.reuse, R14, RZ ;  /* 0x0000000e390a7210 */ /* 0x040fe40007ffe0ff */
[----:B------:R-:W-:-:S02]  /*0420*/  IADD3 R11, PT, PT, R57, R16, RZ ;  /* 0x00000010390b7210 */ /* 0x000fc40007ffe0ff */
[C---:B------:R-:W-:Y:S02]  /*0430*/  IADD3 R12, PT, PT, R57.reuse, R18, RZ ;  /* 0x00000012390c7210 */ /* 0x040fe40007ffe0ff */
[C---:B------:R-:W-:Y:S02]  /*0440*/  IADD3 R5, PT, PT, R57.reuse, R32, RZ ;  /* 0x0000002039057210 */ /* 0x040fe40007ffe0ff */
[----:B------:R-:W-:Y:S02]  /*0450*/  IADD3 R0, PT, PT, R57, R0, RZ ;  /* 0x0000000039007210 */ /* 0x000fe40007ffe0ff */
[----:B------:R-:W-:Y:S02]  /*0460*/  IADD3 R19, PT, PT, -R19, RZ, RZ ;  /* 0x000000ff13137210 */ /* 0x000fe40007ffe1ff */
[C---:B------:R-:W-:Y:S02]  /*0470*/  IADD3 R6, PT, PT, R57.reuse, R6, RZ ;  /* 0x0000000639067210 */ /* 0x040fe40007ffe0ff */
[----:B------:R-:W-:-:S02]  /*0480*/  IADD3 R13, PT, PT, R57, R20, RZ ;  /* 0x00000014390d7210 */ /* 0x000fc40007ffe0ff */
[C---:B------:R-:W-:Y:S02]  /*0490*/  IADD3 R14, PT, PT, R57.reuse, R22, RZ ;  /* 0x00000016390e7210 */ /* 0x040fe40007ffe0ff */
[C---:B------:R-:W-:Y:S02]  /*04a0*/  IADD3 R15, PT, PT, R57.reuse, R24, RZ ;  /* 0x00000018390f7210 */ /* 0x040fe40007ffe0ff */
[C---:B------:R-:W-:Y:S02]  /*04b0*/  IADD3 R16, PT, PT, R57.reuse, R26, RZ ;  /* 0x0000001a39107210 */ /* 0x040fe40007ffe0ff */
[C---:B------:R-:W-:Y:S02]  /*04c0*/  IADD3 R4, PT, PT, R57.reuse, R28, RZ ;  /* 0x0000001c39047210 */ /* 0x040fe40007ffe0ff */
[----:B------:R-:W-:-:S07]  /*04d0*/  IADD3 R18, PT, PT, R57, R30, RZ ;  /* 0x0000001e39127210 */ /* 0x000fce0007ffe0ff */
.L_x_1602:
        /* <DEDUP_REMOVED lines=118> */
.L_x_1601:
[----:B------:R-:W-:Y:S05]  /*0c40*/  BSYNC.RECONVERGENT B1 ;  /* 0x0000000000017941 */ /* 0x000fea0003800200 */
.L_x_1600:
        /* <DEDUP_REMOVED lines=16> */
[----:B0-----:R-:W-:-:S04]  /*0d50*/  IMAD.WIDE.U32 R14, R9, 0x4, R6 ;  /* 0x00000004090e7825 */ /* 0x001fc800078e0006 */
[----:B------:R-:W-:Y:S01]  /*0d60*/  IMAD.WIDE.U32 R18, R21, 0x4, R6 ;  /* 0x0000000415127825 */ /* 0x000fe200078e0006 */
[----:B------:R0:W2:Y:S03]  /*0d70*/  LDG.E R10, desc[UR6][R14.64] ;  /* 0x000000060e0a7981 */ /* 0x0000a6000c1e1900 */
[--C-:B-1----:R-:W-:Y:S02]  /*0d80*/  IMAD.WIDE.U32 R16, R9, 0x4, R4.reuse ;  /* 0x0000000409107825 */ /* 0x102fe400078e0004 */
[----:B------:R1:W3:Y:S02]  /*0d90*/  LDG.E R9, desc[UR6][R18.64] ;  /* 0x0000000612097981 */ /* 0x0002e4000c1e1900 */
[----:B------:R-:W-:Y:S02]  /*0da0*/  IMAD.WIDE.U32 R20, R21, 0x4, R4 ;  /* 0x0000000415147825 */ /* 0x000fe400078e0004 */
[----:B------:R4:W5:Y:S02]  /*0db0*/  LDG.E R13, desc[UR6][R16.64] ;  /* 0x00000006100d7981 */ /* 0x000964000c1e1900 */
[----:B------:R-:W-:-:S02]  /*0dc0*/  IMAD.WIDE.U32 R22, R25, 0x4, R6 ;  /* 0x0000000419167825 */ /* 0x000fc400078e0006 */
[----:B------:R-:W5:Y:S02]  /*0dd0*/  LDG.E R32, desc[UR6][R20.64] ;  /* 0x0000000614207981 */ /* 0x000f64000c1e1900 */
[----:B------:R-:W-:Y:S01]  /*0de0*/  IMAD.WIDE.U32 R24, R25, 0x4, R4 ;  /* 0x0000000419187825 */ /* 0x000fe200078e0004 */
[CC--:B0-----:R-:W-:Y:S01]  /*0df0*/  LEA R15, R54.reuse, R35.reuse, 0x5 ;  /* 0x00000023360f7211 */ /* 0x0c1fe200078e28ff */
[----:B------:R0:W5:Y:S02]  /*0e00*/  LDG.E R12, desc[UR6][R22.64] ;  /* 0x00000006160c7981 */ /* 0x000164000c1e1900 */
[C---:B------:R-:W-:Y:S02]  /*0e10*/  IMAD.WIDE.U32 R26, R31.reuse, 0x4, R6 ;  /* 0x000000041f1a7825 */ /* 0x040fe400078e0006 */
[----:B------:R-:W5:Y:S02]  /*0e20*/  LDG.E R24, desc[UR6][R24.64] ;  /* 0x0000000618187981 */ /* 0x000f64000c1e1900 */
[--C-:B-1----:R-:W-:Y:S01]  /*0e30*/  IMAD.WIDE.U32 R18, R31, 0x4, R4.reuse ;  /* 0x000000041f127825 */ /* 0x102fe200078e0004 */
[----:B----4-:R-:W-:Y:S01]  /*0e40*/  LEA R17, R54, R35, 0x6 ;  /* 0x0000002336117211 */ /* 0x010fe200078e30ff */
[----:B------:R-:W4:Y:S02]  /*0e50*/  LDG.E R26, desc[UR6][R26.64] ;  /* 0x000000061a1a7981 */ /* 0x000f24000c1e1900 */
[----:B------:R-:W-:-:S02]  /*0e60*/  IMAD.WIDE.U32 R30, R35, 0x4, R4 ;  /* 0x00000004231e7825 */ /* 0x000fc400078e0004 */
[----:B------:R-:W4:Y:S02]  /*0e70*/  LDG.E R18, desc[UR6][R18.64] ;  /* 0x0000000612127981 */ /* 0x000f24000c1e1900 */
[--C-:B------:R-:W-:Y:S02]  /*0e80*/  IMAD.WIDE.U32 R28, R35, 0x4, R6.reuse ;  /* 0x00000004231c7825 */ /* 0x100fe400078e0006 */
[----:B------:R-:W4:Y:S02]  /*0e90*/  LDG.E R30, desc[UR6][R30.64] ;  /* 0x000000061e1e7981 */ /* 0x000f24000c1e1900 */
[C---:B0-----:R-:W-:Y:S02]  /*0ea0*/  IMAD.WIDE.U32 R22, R15.reuse, 0x4, R6 ;  /* 0x000000040f167825 */ /* 0x041fe400078e0006 */
[----:B------:R0:W4:Y:S02]  /*0eb0*/  LDG.E R11, desc[UR6][R28.64] ;  /* 0x000000061c0b7981 */ /* 0x000124000c1e1900 */
[----:B------:R-:W-:-:S02]  /*0ec0*/  IMAD.WIDE.U32 R20, R15, 0x4, R4 ;  /* 0x000000040f147825 */ /* 0x000fc400078e0004 */
[----:B------:R-:W4:Y:S02]  /*0ed0*/  LDG.E R22, desc[UR6][R22.64] ;  /* 0x0000000616167981 */ /* 0x000f24000c1e1900 */
[C---:B------:R-:W-:Y:S02]  /*0ee0*/  IMAD.WIDE.U32 R14, R17.reuse, 0x4, R6 ;  /* 0x00000004110e7825 */ /* 0x040fe400078e0006 */
[----:B------:R-:W4:Y:S01]  /*0ef0*/  LDG.E R20, desc[UR6][R20.64] ;  /* 0x0000000614147981 */ /* 0x000f22000c1e1900 */
[----:B0-----:R-:W-:Y:S01]  /*0f00*/  LEA R29, R54, R17, 0x5 ;  /* 0x00000011361d7211 */ /* 0x001fe200078e28ff */
[----:B------:R-:W-:Y:S02]  /*0f10*/  IMAD.WIDE.U32 R16, R17, 0x4, R4 ;  /* 0x0000000411107825 */ /* 0x000fe400078e0004 */
[----:B------:R-:W4:Y:S02]  /*0f20*/  LDG.E R14, desc[UR6][R14.64] ;  /* 0x000000060e0e7981 */ /* 0x000f24000c1e1900 */
[----:B------:R-:W-:-:S02]  /*0f30*/  IMAD.WIDE.U32 R6, R29, 0x4, R6 ;  /* 0x000000041d067825 */ /* 0x000fc400078e0006 */
[----:B------:R-:W4:Y:S02]  /*0f40*/  LDG.E R16, desc[UR6][R16.64] ;  /* 0x0000000610107981 */ /* 0x000f24000c1e1900 */
[----:B------:R-:W-:Y:S02]  /*0f50*/  IMAD.WIDE.U32 R4, R29, 0x4, R4 ;  /* 0x000000041d047825 */ /* 0x000fe400078e0004 */
[----:B------:R-:W4:Y:S04]  /*0f60*/  LDG.E R6, desc[UR6][R6.64] ;  /* 0x0000000606067981 */ /* 0x000f28000c1e1900 */
[----:B------:R-:W4:Y:S01]  /*0f70*/  LDG.E R4, desc[UR6][R4.64] ;  /* 0x0000000604047981 */ /* 0x000f22000c1e1900 */
[----:B------:R-:W-:Y:S01]  /*0f80*/  IADD3 R3, PT, PT, R3, 0x100, RZ ;  /* 0x0000010003037810 */ /* 0x000fe20007ffe0ff */
[----:B--2---:R-:W-:-:S04]  /*0f90*/  FADD.FTZ R10, R43, R10 ;  /* 0x0000000a2b0a7221 */ /* 0x004fc80000010000 */
[----:B---3--:R-:W-:Y:S01]  /*0fa0*/  FADD.FTZ R9, R10, R9 ;  /* 0x000000090a097221 */ /* 0x008fe20000010000 */
[----:B-----5:R-:W-:-:S04]  /*0fb0*/  FADD.FTZ R13, R2, R13 ;  /* 0x0000000d020d7221 */ /* 0x020fc80000010000 */
[----:B------:R-:W-:Y:S01]  /*0fc0*/  FADD.FTZ R13, R13, R32 ;  /* 0x000000200d0d7221 */ /* 0x000fe20000010000 */
[----:B------:R-:W-:-:S03]  /*0fd0*/  FADD.FTZ R9, R9, R12 ;  /* 0x0000000c09097221 */ /* 0x000fc60000010000 */
[----:B------:R-:W-:Y:S01]  /*0fe0*/  FADD.FTZ R13, R13, R24 ;  /* 0x000000180d0d7221 */ /* 0x000fe20000010000 */
[----:B----4-:R-:W-:-:S03]  /*0ff0*/  FADD.FTZ R26, R9, R26 ;  /* 0x0000001a091a7221 */ /* 0x010fc60000010000 */
[----:B------:R-:W-:-:S04]  /*1000*/  FADD.FTZ R13, R13, R18 ;  /* 0x000000120d0d7221 */ /* 0x000fc80000010000 */
[----:B------:R-:W-:Y:S01]  /*1010*/  FADD.FTZ R13, R13, R30 ;  /* 0x0000001e0d0d7221 */ /* 0x000fe20000010000 */
[----:B------:R-:W-:-:S04]  /*1020*/  FADD.FTZ R11, R26, R11 ;  /* 0x0000000b1a0b7221 */ /* 0x000fc80000010000 */
[----:B------:R-:W-:Y:S01]  /*1030*/  FADD.FTZ R11, R11, R22 ;  /* 0x000000160b0b7221 */ /* 0x000fe20000010000 */
[----:B------:R-:W-:-:S03]  /*1040*/  FADD.FTZ R13, R13, R20 ;  /* 0x000000140d0d7221 */ /* 0x000fc60000010000 */
[----:B------:R-:W-:Y:S01]  /*1050*/  FADD.FTZ R11, R11, R14 ;  /* 0x0000000e0b0b7221 */ /* 0x000fe20000010000 */
[----:B------:R-:W-:-:S03]  /*1060*/  FADD.FTZ R13, R13, R16 ;  /* 0x000000100d0d7221 */ /* 0x000fc60000010000 */
[----:B------:R-:W-:Y:S01]  /*1070*/  FADD.FTZ R43, R11, R6 ;  /* 0x000000060b2b7221 */ /* 0x000fe20000010000 */
[----:B------:R-:W-:-:S07]  /*1080*/  FADD.FTZ R2, R13, R4 ;  /* 0x000000040d027221 */ /* 0x000fce0000010000 */
.L_x_1604:
[----:B------:R-:W-:Y:S05]  /*1090*/  BSYNC.RECONVERGENT B1 ;  /* 0x0000000000017941 */ /* 0x000fea0003800200 */
.L_x_1603:
        /* <DEDUP_REMOVED lines=37> */
.L_x_1606:
[----:B------:R-:W-:Y:S05]  /*12f0*/  BSYNC.RECONVERGENT B1 ;  /* 0x0000000000017941 */ /* 0x000fea0003800200 */
.L_x_1605:
[----:B------:R-:W-:Y:S05]  /*1300*/  @!P1 BRA `(.L_x_1599) ;  /* 0x00000000003c9947 */ /* 0x000fea0003800000 */
[----:B------:R-:W0:Y:S01]  /*1310*/  LDC.64 R8, c[0x0][0x440] ;  /* 0x00011000ff087b82 */ /* 0x000e220000000a00 */
[----:B------:R-:W-:Y:S01]  /*1320*/  IMAD R0, R3, R54, R0 ;  /* 0x0000003603007224 */ /* 0x000fe200078e0200 */
[----:B------:R-:W-:-:S04]  /*1330*/  IADD3 R12, PT, PT, -R55, RZ, RZ ;  /* 0x000000ff370c7210 */ /* 0x000fc80007ffe1ff */
[----:B------:R-:W-:Y:S02]  /*1340*/  IADD3 R3, PT, PT, R57, R0, RZ ;  /* 0x0000000039037210 */ /* 0x000fe40007ffe0ff */
[----:B------:R-:W1:Y:S05]  /*1350*/  LDC.64 R10, c[0x0][0x448] ;  /* 0x00011200ff0a7b82 */ /* 0x000e6a0000000a00 */
.L_x_1607:
        /* <DEDUP_REMOVED lines=10> */
.L_x_1599:
[----:B------:R-:W-:Y:S05]  /*1400*/  BSYNC.RECONVERGENT B0 ;  /* 0x0000000000007941 */ /* 0x000fea0003800200 */
.L_x_1598:
[----:B------:R-:W0:Y:S01]  /*1410*/  S2R R3, SR_TID.X ;  /* 0x0000000000037919 */ /* 0x000e220000002100 */
[----:B------:R-:W1:Y:S01]  /*1420*/  S2UR UR5, SR_CgaCtaId ;  /* 0x00000000000579c3 */ /* 0x000e620000008800 */
[----:B------:R-:W-:Y:S01]  /*1430*/  UMOV UR4, 0x400 ;  /* 0x0000040000047882 */ /* 0x000fe20000000000 */
[C---:B------:R-:W-:Y:S02]  /*1440*/  SHF.L.U32 R5, R57.reuse, 0x7, RZ ;  /* 0x0000000739057819 */ /* 0x040fe400000006ff */
[----:B------:R-:W-:Y:S02]  /*1450*/  SHF.L.U32 R58, R58, 0x4, RZ ;  /* 0x000000043a3a7819 */ /* 0x000fe400000006ff */
[----:B------:R-:W-:Y:S02]  /*1460*/  ISETP.NE.AND P0, PT, R57, RZ, PT ;  /* 0x000000ff3900720c */ /* 0x000fe40003f05270 */
[----:B------:R-:W-:-:S04]  /*1470*/  LOP3.LUT R58, R58, 0x7ffffff0, RZ, 0xc0, !PT ;  /* 0x7ffffff03a3a7812 */ /* 0x000fc800078ec0ff */
[----:B------:R-:W-:Y:S01]  /*1480*/  IADD3 R11, PT, PT, R57, R58, RZ ;  /* 0x0000003a390b7210 */ /* 0x000fe20007ffe0ff */
[----:B-1----:R-:W-:Y:S01]  /*1490*/  ULEA UR4, UR5, UR4, 0x18 ;  /* 0x0000000405047291 */ /* 0x002fe2000f8ec0ff */
[----:B0-----:R-:W-:-:S04]  /*14a0*/  SHF.R.U32.HI R12, RZ, 0x5, R3 ;  /* 0x00000005ff0c7819 */ /* 0x001fc80000011603 */
[----:B------:R-:W-:-:S04]  /*14b0*/  LOP3.LUT R0, R12, 0x1f, R3, 0x78, !PT ;  /* 0x0000001f0c007812 */ /* 0x000fc800078e7803 */
[C---:B------:R-:W-:Y:S02]  /*14c0*/  LOP3.LUT R3, R0.reuse, 0x3e0, R3, 0xf8, !PT ;  /* 0x000003e000037812 */ /* 0x040fe400078ef803 */
[----:B------:R-:W-:Y:S02]  /*14d0*/  SHF.L.U32 R0, R0, 0x2, RZ ;  /* 0x0000000200007819 */ /* 0x000fe400000006ff */
[----:B------:R-:W-:Y:S02]  /*14e0*/  LEA R3, R3, UR4, 0x2 ;  /* 0x0000000403037c11 */ /* 0x000fe4000f8e10ff */
[----:B------:R-:W-:-:S03]  /*14f0*/  LOP3.LUT R0, R5, R0, RZ, 0xfc, !PT ;  /* 0x0000000005007212 */ /* 0x000fc600078efcff */
[----:B------:R-:W-:Y:S04]  /*1500*/  STS [R3], R2 ;  /* 0x0000000203007388 */ /* 0x000fe80000000800 */
        /* <DEDUP_REMOVED lines=35> */
[----:B0-----:R-:W0:Y:S04]  /*1740*/  LDC.64 R6, c[0x0][0x488] ;  /* 0x00012200ff067b82 */ /* 0x001e280000000a00 */
[----:B------:R-:W1:Y:S04]  /*1750*/  LDS.64 R4, [R57+0x2000] ;  /* 0x0020000039047984 */ /* 0x000e680000000a00 */
[----:B------:R-:W2:Y:S01]  /*1760*/  LDS.64 R2, [R57+0x2080] ;  /* 0x0020800039027984 */ /* 0x000ea20000000a00 */
[----:B------:R-:W3:Y:S01]  /*1770*/  LDC.64 R8, c[0x0][0x480] ;  /* 0x00012000ff087b82 */ /* 0x000ee20000000a00 */
[----:B0-----:R-:W-:-:S04]  /*1780*/  IMAD.WIDE.U32 R6, R11, 0x8, R6 ;  /* 0x000000080b067825 */ /* 0x001fc800078e0006 */
[----:B---3--:R-:W-:Y:S01]  /*1790*/  IMAD.WIDE.U32 R8, R11, 0x8, R8 ;  /* 0x000000080b087825 */ /* 0x008fe200078e0008 */
[----:B-1----:R-:W-:Y:S04]  /*17a0*/  STG.E.64 desc[UR6][R6.64], R4 ;  /* 0x0000000406007986 */ /* 0x002fe8000c101b06 */
[----:B--2---:R-:W-:Y:S01]  /*17b0*/  STG.E.64 desc[UR6][R8.64], R2 ;  /* 0x0000000208007986 */ /* 0x004fe2000c101b06 */
[----:B------:R-:W-:Y:S05]  /*17c0*/  EXIT ;  /* 0x000000000000794d */ /* 0x000fea0003800000 */
.L_x_1608:
        /* <DEDUP_REMOVED lines=11> */
.L_x_6702:


//--------------------- .text._ZN10layer_norm13ln_bwd_kernelINS_13Kernel_traitsIf13__nv_bfloat16S2_S2_fjLj1536ELj1ELj1ELj4ELj8ENS_18Kernel_traits_baseILj1536EfS2_S2_S2_fjLj128EEEEELb1ELb0ELb1ELb0EEEvNS_9BwdParamsE --------------------------
	.section	.text._ZN10layer_norm13ln_bwd_kernelINS_13Kernel_traitsIf13__nv_bfloat16S2_S2_fjLj1536ELj1ELj1ELj4ELj8ENS_18Kernel_traits_baseILj1536EfS2_S2_S2_fjLj128EEEEELb1ELb0ELb1ELb0EEEvNS_9BwdParamsE,"ax",@progbits
	.align	128
        .global         _ZN10layer_norm13ln_bwd_kernelINS_13Kernel_traitsIf13__nv_bfloat16S2_S2_fjLj1536ELj1ELj1ELj4ELj8ENS_18Kernel_traits_baseILj1536EfS2_S2_S2_fjLj128EEEEELb1ELb0ELb1ELb0EEEvNS_9BwdParamsE
        .type           _ZN10layer_norm13ln_bwd_kernelINS_13Kernel_traitsIf13__nv_bfloat16S2_S2_fjLj1536ELj1ELj1ELj4ELj8ENS_18Kernel_traits_baseILj1536EfS2_S2_S2_fjLj128EEEEELb1ELb0ELb1ELb0EEEvNS_9BwdParamsE,@function
        .size           _ZN10layer_norm13ln_bwd_kernelINS_13Kernel_traitsIf13__nv_bfloat16S2_S2_fjLj1536ELj1ELj1ELj4ELj8ENS_18Kernel_traits_baseILj1536EfS2_S2_S2_fjLj128EEEEELb1ELb0ELb1ELb0EEEvNS_9BwdParamsE,(.L_x_6703 - _ZN10layer_norm13ln_bwd_kernelINS_13Kernel_traitsIf13__nv_bfloat16S2_S2_fjLj1536ELj1ELj1ELj4ELj8ENS_18Kernel_traits_baseILj1536EfS2_S2_S2_fjLj128EEEEELb1ELb0ELb1ELb0EEEvNS_9BwdParamsE)
        .other          _ZN10layer_norm13ln_bwd_kernelINS_13Kernel_traitsIf13__nv_bfloat16S2_S2_fjLj1536ELj1ELj1ELj4ELj8ENS_18Kernel_traits_baseILj1536EfS2_S2_S2_fjLj128EEEEELb1ELb0ELb1ELb0EEEvNS_9BwdParamsE,@"STO_CUDA_ENTRY STV_DEFAULT"
_ZN10layer_norm13ln_bwd_kernelINS_13Kernel_traitsIf13__nv_bfloat16S2_S2_fjLj1536ELj1ELj1ELj4ELj8ENS_18Kernel_traits_baseILj1536EfS2_S2_S2_fjLj128EEEEELb1ELb0ELb1ELb0EEEvNS_9BwdParamsE:
.text._ZN10layer_norm13ln_bwd_kernelINS_13Kernel_traitsIf13__nv_bfloat16S2_S2_fjLj1536ELj1ELj1ELj4ELj8ENS_18Kernel_traits_baseILj1536EfS2_S2_S2_fjLj128EEEEELb1ELb0ELb1ELb0EEEvNS_9BwdParamsE:
        /* <DEDUP_REMOVED lines=63> */
.L_x_1652:
[----:B0-----:R-:W-:Y:S02]  /*03f0*/  UIMAD.WIDE UR10, UR7, 0x4, UR22 ;  /* 0x00000004070a78a5 */ /* 0x001fe4000f8e0216 */
[----:B------:R-:W-:-:S04]  /*0400*/  UIMAD.WIDE UR12, UR7, 0x4, UR20 ;  /* 0x00000004070c78a5 */ /* 0x000fc8000f8e0214 */
[----:B------:R-:W-:Y:S01]  /*0410*/  MOV R52, UR10 ;  /* 0x0000000a00347c02 */ /* 0x000fe20008000f00 */
[----:B------:R-:W-:Y:S01]  /*0420*/  IMAD.U32 R53, RZ, RZ, UR11 ;  /* 0x0000000bff357e24 */ /* 0x000fe2000f8e00ff */
[----:B------:R-:W-:-:S04]  /*0430*/  UIMAD.WIDE UR10, UR7, 0x4, UR18 ;  /* 0x00000004070a78a5 */ /* 0x000fc8000f8e0212 */
[----:B--2---:R-:W2:Y:S01]  /*0440*/  LDG.E R52, desc[UR24][R52.64] ;  /* 0x0000001834347981 */ /* 0x004ea2000c1e1900 */
[----:B-1-34-:R-:W-:Y:S01]  /*0450*/  MOV R48, UR12 ;  /* 0x0000000c00307c02 */ /* 0x01afe20008000f00 */
[----:B------:R-:W-:Y:S01]  /*0460*/  IMAD.U32 R51, RZ, RZ, UR11 ;  /* 0x0000000bff337e24 */ /* 0x000fe2000f8e00ff */
[----:B------:R-:W-:Y:S01]  /*0470*/  MOV R50, UR10 ;  /* 0x0000000a00327c02 */ /* 0x000fe20008000f00 */
[----:B------:R-:W-:-:S05]  /*0480*/  IMAD.U32 R49, RZ, RZ, UR13 ;  /* 0x0000000dff317e24 */ /* 0x000fca000f8e00ff */
[----:B------:R-:W3:Y:S04]  /*0490*/  LDG.E R50, desc[UR24][R50.64] ;  /* 0x0000001832327981 */ /* 0x000ee8000c1e1900 */
[----:B------:R-:W4:Y:S01]  /*04a0*/  LDG.E R48, desc[UR24][R48.64] ;  /* 0x0000001830307981 */ /* 0x000f22000c1e1900 */
[----:B------:R-:W-:Y:S01]  /*04b0*/  BSSY.RECONVERGENT B0, `(.L_x_1610) ;  /* 0x0000118000007945 */ /* 0x000fe20003800200 */
[----:B--2---:R-:W-:Y:S02]  /*04c0*/  R2UR UR34, R52 ;  /* 0x00000000342272ca */ /* 0x004fe400000e0000 */
[----:B---3--:R-:W-:-:S11]  /*04d0*/  R2UR UR35, R50 ;  /* 0x00000000322372ca */ /* 0x008fd600000e0000 */
[----:B------:R-:W-:Y:S01]  /*04e0*/  UISETP.GE.AND UP2, UPT, UR34, 0x1, UPT ;  /* 0x000000012200788c */ /* 0x000fe2000bf46270 */
[----:B----4-:R-:W-:-:S08]  /*04f0*/  R2UR UR15, R48 ;  /* 0x00000000300f72ca */ /* 0x010fd000000e0000 */
[----:B-----5:R-:W-:Y:S07]  /*0500*/  BRA.U !UP2, `(.L_x_1611) ;  /* 0x0000000d0a547547 */ /* 0x020fee000b800000 */
[----:B------:R-:W-:-:S06]  /*0510*/  UIMAD.WIDE UR10, UR7, 0x4, UR16 ;  /* 0x00000004070a78a5 */ /* 0x000fcc000f8e0210 */
[----:B------:R-:W-:Y:S01]  /*0520*/  MOV R48, UR10 ;  /* 0x0000000a00307c02 */ /* 0x000fe20008000f00 */
[----:B------:R-:W-:-:S05]  /*0530*/  IMAD.U32 R49, RZ, RZ, UR11 ;  /* 0x0000000bff317e24 */ /* 0x000fca000f8e00ff */
[----:B------:R0:W2:Y:S01]  /*0540*/  LDG.E R48, desc[UR24][R48.64] ;  /* 0x0000001830307981 */ /* 0x0000a2000c1e1900 */
[----:B------:R-:W-:Y:S01]  /*0550*/  UISETP.GE.AND UP3, UPT, UR15, 0x1, UPT ;  /* 0x000000010f00788c */ /* 0x000fe2000bf66270 */
[----:B------:R-:W-:Y:S01]  /*0560*/  ISETP.GE.U32.AND P2, PT, R5, 0x80, PT ;  /* 0x000000800500780c */ /* 0x000fe20003f46070 */
[----:B------:R-:W-:Y:S01]  /*0570*/  UIADD3 UR10, UPT, UPT, UR34, -0x1, URZ ;  /* 0xffffffff220a7890 */ /* 0x000fe2000fffe0ff */
[----:B------:R-:W-:Y:S01]  /*0580*/  HFMA2 R53, -RZ, RZ, 0, 0 ;  /* 0x00000000ff357431 */ /* 0x000fe200000001ff */
[----:B------:R-:W-:Y:S01]  /*0590*/  ISETP.NE.AND P0, PT, RZ, UR32, PT ;  /* 0x00000020ff007c0c */ /* 0x000fe2000bf05270 */
[----:B------:R-:W-:Y:S01]  /*05a0*/  BSSY.RECONVERGENT B1, `(.L_x_1612) ;  /* 0x0000053000017945 */ /* 0x000fe20003800200 */
[----:B-1----:R-:W-:Y:S01]  /*05b0*/  UIMAD UR11, UR10, UR8, URZ ;  /* 0x000000080a0b72a4 */ /* 0x002fe2000f8e02ff */
[----:B------:R-:W-:Y:S02]  /*05c0*/  PLOP3.LUT P4, PT, PT, PT, UP3, 0x80, 0x8 ;  /* 0x000000000008781c */ /* 0x000fe40003f8f038 */
[----:B------:R-:W-:-:S02]  /*05d0*/  CS2R R92, SRZ ;  /* 0x00000000005c7805 */ /* 0x000fc4000001ff00 */
[C---:B------:R-:W-:Y:S01]  /*05e0*/  ISETP.GE.U32.AND P1, PT, R5.reuse, 0x100, PT ;  /* 0x000001000500780c */ /* 0x040fe20003f26070 */
[----:B------:R-:W-:Y:S01]  /*05f0*/  USHF.R.S32.HI UR12, URZ, 0x1f, UR11 ;  /* 0x0000001fff0c7899 */ /* 0x000fe2000801140b */
[----:B------:R-:W-:Y:S01]  /*0600*/  ISETP.GE.U32.AND P3, PT, R5, 0x180, PT ;  /* 0x000001800500780c */ /* 0x000fe20003f66070 */
[----:B------:R-:W-:Y:S02]  /*0610*/  @UP3 UIADD3 UR9, UPT, UPT, UR15, -0x1, URZ ;  /* 0xffffffff0f093890 */ /* 0x000fe4000fffe0ff */
[----:B------:R-:W-:Y:S02]  /*0620*/  ULEA.HI UR12, UR12, UR11, URZ, 0x2 ;  /* 0x0000000b0c0c7291 */ /* 0x000fe4000f8f10ff */
[----:B------:R-:W-:Y:S02]  /*0630*/  @UP3 UIMAD UR13, UR9, UR8, URZ ;  /* 0x00000008090d32a4 */ /* 0x000fe4000f8e02ff */
[----:B------:R-:W-:Y:S02]  /*0640*/  UIMAD UR9, UR7, UR8, URZ ;  /* 0x00000008070972a4 */ /* 0x000fe4000f8e02ff */
[----:B------:R-:W-:Y:S01]  /*0650*/  @UP3 USHF.R.S32.HI UR14, URZ, 0x1f, UR13 ;  /* 0x0000001fff0e3899 */ /* 0x000fe2000801140d */
[----:B------:R-:W-:Y:S01]  /*0660*/  IMAD.U32 R55, RZ, RZ, UR12 ;  /* 0x0000000cff377e24 */ /* 0x000fe2000f8e00ff */
[----:B------:R-:W-:-:S02]  /*0670*/  USHF.R.S32.HI UR10, URZ, 0x1f, UR9 ;  /* 0x0000001fff0a7899 */ /* 0x000fc40008011409 */
[----:B------:R-:W-:Y:S02]  /*0680*/  @UP3 ULEA.HI UR14, UR14, UR13, URZ, 0x2 ;  /* 0x0000000d0e0e3291 */ /* 0x000fe4000f8f10ff */
[----:B------:R-:W-:Y:S01]  /*0690*/  ULEA.HI UR10, UR10, UR9, URZ, 0x2 ;  /* 0x000000090a0a7291 */ /* 0x000fe2000f8f10ff */
[----:B------:R-:W-:-:S03]  /*06a0*/  LEA.HI.SX32 R55, R55, R6, 0x1e ;  /* 0x0000000637377211 */ /* 0x000fc600078ff2ff */
[----:B------:R-:W-:Y:S02]  /*06b0*/  IMAD.U32 R51, RZ, RZ, UR14 ;  /* 0x0000000eff337e24 */ /* 0x000fe4000f8e00ff */
[----:B0-----:R-:W-:-:S03]  /*06c0*/  MOV R49, UR10 ;  /* 0x0000000a00317c02 */ /* 0x001fc60008000f00 */
[-C--:B------:R-:W-:Y:S02]  /*06d0*/  @P4 LEA.HI.SX32 R53, R51, R6.reuse, 0x1e ;  /* 0x0000000633354211 */ /* 0x080fe400078ff2ff */
[----:B------:R-:W-:-:S04]  /*06e0*/  LEA.HI.SX32 R4, R49, R6, 0x1e ;  /* 0x0000000631047211 */ /* 0x000fc800078ff2ff */
[----:B------:R-:W-:Y:S02]  /*06f0*/  MOV R54, R4 ;  /* 0x0000000400367202 */ /* 0x000fe40000000f00 */
[----:B--2---:R-:W-:Y:S01]  /*0700*/  FSEL R52, R48, RZ, !P0 ;  /* 0x000000ff30347208 */ /* 0x004fe20004000000 */
        /* <DEDUP_REMOVED lines=15> */
[----:B------:R-:W-:Y:S01]  /*0800*/  VIADD R53, R53, 0x80 ;  /* 0x0000008035357836 */ /* 0x000fe20000000000 */
[----:B------:R-:W-:Y:S01]  /*0810*/  IADD3 R55, PT, PT, R55, 0x80, RZ ;  /* 0x0000008037377810 */ /* 0x000fe20007ffe0ff */
[----:B------:R-:W-:Y:S01]  /*0820*/  VIADD R54, R54, 0x80 ;  /* 0x0000008036367836 */ /* 0x000fe20000000000 */
[C---:B---3--:R-:W-:Y:S01]  /*0830*/  SHF.R.U64 R90, R48.reuse, 0x10, R49 ;  /* 0x00000010305a7819 */ /* 0x048fe20000001231 */
[----:B------:R-:W-:Y:S01]  /*0840*/  IMAD.U32 R65, R48, 0x10000, RZ ;  /* 0x0001000030417824 */ /* 0x000fe200078e00ff */
[----:B------:R-:W-:Y:S02]  /*0850*/  SHF.L.U32 R87, R49, 0x10, RZ ;  /* 0x0000001031577819 */ /* 0x000fe400000006ff */
[----:B0-----:R-:W-:Y:S01]  /*0860*/  SHF.L.U32 R61, R90, 0x10, RZ ;  /* 0x000000105a3d7819 */ /* 0x001fe200000006ff */
[----:B------:R-:W-:Y:S01]  /*0870*/  FADD.FTZ R65, -R52, R65 ;  /* 0x0000004134417221 */ /* 0x000fe20000010100 */
[----:B----4-:R-:W-:Y:S01]  /*0880*/  IMAD.MOV.U32 R59, RZ, RZ, R50 ;  /* 0x000000ffff3b7224 */ /* 0x010fe200078e0032 */
[----:B------:R-:W-:Y:S01]  /*0890*/  SHF.R.U64 R50, R50, 0x10, R51 ;  /* 0x0000001032327819 */ /* 0x000fe20000001233 */
[----:B------:R-:W-:Y:S01]  /*08a0*/  FADD.FTZ R62, -R52, R87 ;  /* 0x00000057343e7221 */ /* 0x000fe20000010100 */
[----:B------:R-:W-:-:S02]  /*08b0*/  MOV R64, R51 ;  /* 0x0000003300407202 */ /* 0x000fc40000000f00 */
[----:B------:R-:W-:Y:S01]  /*08c0*/  SHF.R.U32.HI R89, RZ, 0x10, R51 ;  /* 0x00000010ff597819 */ /* 0x000fe20000011633 */
[----:B------:R-:W-:Y:S01]  /*08d0*/  FADD.FTZ R60, -R52, R61 ;  /* 0x0000003d343c7221 */ /* 0x000fe20000010100 */
[----:B------:R-:W-:Y:S01]  /*08e0*/  SHF.R.U32.HI R51, RZ, 0x10, R49 ;  /* 0x00000010ff337819 */ /* 0x000fe20000011631 */
[----:B------:R-:W-:Y:S01]  /*08f0*/  FMUL.FTZ R87, R65, UR35 ;  /* 0x0000002341577c20 */ /* 0x000fe20008410000 */
[----:B------:R-:W-:Y:S01]  /*0900*/  SHF.L.U32 R59, R59, 0x10, RZ ;  /* 0x000000103b3b7819 */ /* 0x000fe200000006ff */
[----:B------:R-:W-:Y:S02]  /*0910*/  IMAD.U32 R50, R50, 0x10000, RZ ;  /* 0x0001000032327824 */ /* 0x000fe400078e00ff */
[----:B------:R-:W-:Y:S01]  /*0920*/  FMUL.FTZ R60, R60, UR35 ;  /* 0x000000233c3c7c20 */ /* 0x000fe20008410000 */
[----:B------:R-:W-:Y:S02]  /*0930*/  IMAD.U32 R51, R51, 0x10000, RZ ;  /* 0x0001000033337824 */ /* 0x000fe400078e00ff */
[----:B------:R-:W-:Y:S01]  /*0940*/  FMUL.FTZ R61, R62, UR35 ;  /* 0x000000233e3d7c20 */ /* 0x000fe20008410000 */
[----:B------:R-:W-:Y:S01]  /*0950*/  FADD.FTZ R32, R32, R59 ;  /* 0x0000003b20207221 */ /* 0x000fe20000010000 */
[----:B------:R-:W-:Y:S01]  /*0960*/  FFMA.FTZ R44, R87, R59, R44 ;  /* 0x0000003b572c7223 */ /* 0x000fe2000001002c */
[----:B------:R-:W-:-:S02]  /*0970*/  IMAD.U32 R49, R64, 0x10000, RZ ;  /* 0x0001000040317824 */ /* 0x000fc400078e00ff */
[----:B-----5:R-:W-:Y:S01]  /*0980*/  FMUL.FTZ R59, R16, R59 ;  /* 0x0000003b103b7220 */ /* 0x020fe20000410000 */
[----:B------:R-:W-:Y:S01]  /*0990*/  FADD.FTZ R33, R33, R50 ;  /* 0x0000003221217221 */ /* 0x000fe20000010000 */
[-C--:B------:R-:W-:Y:S01]  /*09a0*/  FFMA.FTZ R45, R60, R50.reuse, R45 ;  /* 0x000000323c2d7223 */ /* 0x080fe2000001002d */
[----:B------:R-:W-:Y:S01]  /*09b0*/  FMUL.FTZ R63, R17, R50 ;  /* 0x00000032113f7220 */ /* 0x000fe20000410000 */
[----:B------:R-:W-:Y:S01]  /*09c0*/  FADD.FTZ R51, -R52, R51 ;  /* 0x0000003334337221 */ /* 0x000fe20000010100 */
[----:B------:R-:W-:Y:S01]  /*09d0*/  FADD.FTZ R34, R34, R49 ;  /* 0x0000003122227221 */ /* 0x000fe20000010000 */
[-C--:B------:R-:W-:Y:S01]  /*09e0*/  FFMA.FTZ R46, R61, R49.reuse, R46 ;  /* 0x000000313d2e7223 */ /* 0x080fe2000001002e */
[----:B------:R-:W-:Y:S01]  /*09f0*/  FMUL.FTZ R62, R18, R49 ;  /* 0x00000031123e7220 */ /* 0x000fe20000410000 */
[----:B------:R-:W-:Y:S01]  /*0a00*/  FADD.FTZ R50, RZ, R59 ;  /* 0x0000003bff327221 */ /* 0x000fe20000010000 */
[----:B------:R-:W-:Y:S01]  /*0a10*/  FFMA.FTZ R49, R87, R59, RZ ;  /* 0x0000003b57317223 */ /* 0x000fe200000100ff */
[----:B------:R-:W-:Y:S01]  /*0a20*/  SHF.L.U32 R48, R89, 0x10, RZ ;  /* 0x0000001059307819 */ /* 0x000fe200000006ff */
[----:B------:R-:W-:Y:S01]  /*0a30*/  FMUL.FTZ R64, R51, UR35 ;  /* 0x0000002333407c20 */ /* 0x000fe20008410000 */
[----:B------:R-:W-:Y:S01]  /*0a40*/  FADD.FTZ R51, R50, R63 ;  /* 0x0000003f32337221 */ /* 0x000fe20000010000 */
[----:B------:R-:W-:-:S02]  /*0a50*/  FFMA.FTZ R50, R60, R63, R49 ;  /* 0x0000003f3c327223 */ /* 0x000fc40000010031 */
[----:B------:R-:W-:Y:S01]  /*0a60*/  FADD.FTZ R35, R35, R48 ;  /* 0x0000003023237221 */ /* 0x000fe20000010000 */
[-C--:B------:R-:W-:Y:S01]  /*0a70*/  FFMA.FTZ R47, R64, R48.reuse, R47 ;  /* 0x00000030402f7223 */ /* 0x080fe2000001002f */
[----:B------:R-:W-:Y:S01]  /*0a80*/  FMUL.FTZ R65, R19, R48 ;  /* 0x0000003013417220 */ /* 0x000fe20000410000 */
[----:B------:R-:W-:Y:S01]  /*0a90*/  FADD.FTZ R48, R51, R62 ;  /* 0x0000003e33307221 */ /* 0x000fe20000010000 */
[----:B------:R-:W-:-:S03]  /*0aa0*/  FFMA.FTZ R49, R61, R62, R50 ;  /* 0x0000003e3d317223 */ /* 0x000fc60000010032 */
[----:B------:R-:W-:Y:S01]  /*0ab0*/  FADD.FTZ R93, R48, R65 ;  /* 0x00000041305d7221 */ /* 0x000fe20000010000 */
[----:B------:R-:W-:-:S07]  /*0ac0*/  FFMA.FTZ R92, R64, R65, R49 ;  /* 0x00000041405c7223 */ /* 0x000fce0000010031 */
.L_x_1613:
[----:B------:R-:W-:Y:S05]  /*0ad0*/  BSYNC.RECONVERGENT B1 ;  /* 0x0000000000017941 */ /* 0x000fea0003800200 */
.L_x_1612:
        /* <DEDUP_REMOVED lines=16> */
[----:B------:R-:W-:Y:S01]  /*0be0*/  IADD3 R53, PT, PT, R53, 0x80, RZ ;  /* 0x0000008035357810 */ /* 0x000fe20007ffe0ff */
[----:B------:R-:W-:Y:S01]  /*0bf0*/  VIADD R55, R55, 0x80 ;  /* 0x0000008037377836 */ /* 0x000fe20000000000 */
[----:B------:R-:W-:Y:S02]  /*0c00*/  IADD3 R54, PT, PT, R54, 0x80, RZ ;  /* 0x0000008036367810 */ /* 0x000fe40007ffe0ff */
[C---:B---3--:R-:W-:Y:S02]  /*0c10*/  SHF.R.U64 R78, R48.reuse, 0x10, R49 ;  /* 0x00000010304e7819 */ /* 0x048fe40000001231 */
[----:B------:R-:W-:-:S03]  /*0c20*/  SHF.L.U32 R89, R48, 0x10, RZ ;  /* 0x0000001030597819 */ /* 0x000fc600000006ff */
[----:B0-----:R-:W-:Y:S01]  /*0c30*/  IMAD.U32 R75, R78, 0x10000, RZ ;  /* 0x000100004e4b7824 */ /* 0x001fe200078e00ff */
[----:B----4-:R-:W-:Y:S01]  /*0c40*/  MOV R76, R50 ;  /* 0x00000032004c7202 */ /* 0x010fe20000000f00 */
[--C-:B------:R-:W-:Y:S01]  /*0c50*/  IMAD.MOV.U32 R79, RZ, RZ, R51.reuse ;  /* 0x000000ffff4f7224 */ /* 0x100fe200078e0033 */
[--C-:B------:R-:W-:Y:S02]  /*0c60*/  SHF.R.U64 R50, R50, 0x10, R51.reuse ;  /* 0x0000001032327819 */ /* 0x100fe40000001233 */
[----:B------:R-:W-:Y:S01]  /*0c70*/  SHF.R.U32.HI R77, RZ, 0x10, R51 ;  /* 0x00000010ff4d7819 */ /* 0x000fe20000011633 */
[----:B------:R-:W-:Y:S01]  /*0c80*/  IMAD.U32 R91, R49, 0x10000, RZ ;  /* 0x00010000315b7824 */ /* 0x000fe200078e00ff */
[----:B------:R-:W-:Y:S01]  /*0c90*/  SHF.R.U32.HI R51, RZ, 0x10, R49 ;  /* 0x00000010ff337819 */ /* 0x000fe20000011631 */
[----:B------:R-:W-:Y:S01]  /*0ca0*/  FADD.FTZ R72, -R52, R75 ;  /* 0x0000004b34487221 */ /* 0x000fe20000010100 */
[----:B------:R-:W-:Y:S02]  /*0cb0*/  IMAD.U32 R49, R76, 0x10000, RZ ;  /* 0x000100004c317824 */ /* 0x000fe400078e00ff */
[----:B------:R-:W-:Y:S01]  /*0cc0*/  FADD.FTZ R73, -R52, R89 ;  /* 0x0000005934497221 */ /* 0x000fe20000010100 */
[----:B------:R-:W-:Y:S01]  /*0cd0*/  SHF.L.U32 R50, R50, 0x10, RZ ;  /* 0x0000001032327819 */ /* 0x000fe200000006ff */
[----:B------:R-:W-:Y:S01]  /*0ce0*/  FMUL.FTZ R72, R72, UR35 ;  /* 0x0000002348487c20 */ /* 0x000fe20008410000 */
[----:B------:R-:W-:Y:S01]  /*0cf0*/  SHF.L.U32 R51, R51, 0x10, RZ ;  /* 0x0000001033337819 */ /* 0x000fe200000006ff */
[----:B------:R-:W-:Y:S01]  /*0d00*/  FMUL.FTZ R73, R73, UR35 ;  /* 0x0000002349497c20 */ /* 0x000fe20008410000 */
[----:B-----5:R-:W-:Y:S01]  /*0d10*/  FMUL.FTZ R74, R12, R49 ;  /* 0x000000310c4a7220 */ /* 0x020fe20000410000 */
[----:B------:R-:W-:-:S02]  /*0d20*/  IMAD.U32 R48, R77, 0x10000, RZ ;  /* 0x000100004d307824 */ /* 0x000fc400078e00ff */
[----:B------:R-:W-:Y:S01]  /*0d30*/  FADD.FTZ R91, -R52, R91 ;  /* 0x0000005b345b7221 */ /* 0x000fe20000010100 */
[----:B------:R-:W-:Y:S01]  /*0d40*/  FADD.FTZ R29, R29, R50 ;  /* 0x000000321d1d7221 */ /* 0x000fe20000010000 */
[-C--:B------:R-:W-:Y:S01]  /*0d50*/  FFMA.FTZ R41, R72, R50.reuse, R41 ;  /* 0x0000003248297223 */ /* 0x080fe20000010029 */
[----:B------:R-:W-:Y:S01]  /*0d60*/  FMUL.FTZ R77, R13, R50 ;  /* 0x000000320d4d7220 */ /* 0x000fe20000410000 */
[----:B------:R-:W-:Y:S01]  /*0d70*/  FADD.FTZ R51, -R52, R51 ;  /* 0x0000003334337221 */ /* 0x000fe20000010100 */
[----:B------:R-:W-:Y:S01]  /*0d80*/  SHF.L.U32 R79, R79, 0x10, RZ ;  /* 0x000000104f4f7819 */ /* 0x000fe200000006ff */
[----:B------:R-:W-:Y:S01]  /*0d90*/  FADD.FTZ R28, R28, R49 ;  /* 0x000000311c1c7221 */ /* 0x000fe20000010000 */
[----:B------:R-:W-:Y:S01]  /*0da0*/  FFMA.FTZ R40, R73, R49, R40 ;  /* 0x0000003149287223 */ /* 0x000fe20000010028 */
[----:B------:R-:W-:Y:S01]  /*0db0*/  FADD.FTZ R50, R93, R74 ;  /* 0x0000004a5d327221 */ /* 0x000fe20000010000 */
[----:B------:R-:W-:Y:S01]  /*0dc0*/  FFMA.FTZ R49, R73, R74, R92 ;  /* 0x0000004a49317223 */ /* 0x000fe2000001005c */
[----:B------:R-:W-:Y:S01]  /*0dd0*/  FMUL.FTZ R75, R91, UR35 ;  /* 0x000000235b4b7c20 */ /* 0x000fe20008410000 */
[----:B------:R-:W-:Y:S01]  /*0de0*/  FMUL.FTZ R78, R51, UR35 ;  /* 0x00000023334e7c20 */ /* 0x000fe20008410000 */
[----:B------:R-:W-:Y:S01]  /*0df0*/  FADD.FTZ R51, R50, R77 ;  /* 0x0000004d32337221 */ /* 0x000fe20000010000 */
[----:B------:R-:W-:Y:S01]  /*0e00*/  FMUL.FTZ R76, R14, R79 ;  /* 0x0000004f0e4c7220 */ /* 0x000fe20000410000 */
[----:B------:R-:W-:Y:S01]  /*0e10*/  FFMA.FTZ R50, R72, R77, R49 ;  /* 0x0000004d48327223 */ /* 0x000fe20000010031 */
        /* <DEDUP_REMOVED lines=9> */
.L_x_1615:
[----:B------:R-:W-:Y:S05]  /*0eb0*/  BSYNC.RECONVERGENT B1 ;  /* 0x0000000000017941 */ /* 0x000fea0003800200 */
.L_x_1614:
        /* <DEDUP_REMOVED lines=15> */
[----:B---3--:R-:W-:Y:S01]  /*0fb0*/  IMAD.MOV.U32 R55, RZ, RZ, R50 ;  /* 0x000000ffff377224 */ /* 0x008fe200078e0032 */
[--C-:B------:R-:W-:Y:S02]  /*0fc0*/  SHF.R.U64 R54, R50, 0x10, R51.reuse ;  /* 0x0000001032367819 */ /* 0x100fe40000001233 */
[----:B------:R-:W-:Y:S02]  /*0fd0*/  MOV R53, R51 ;  /* 0x0000003300357202 */ /* 0x000fe40000000f00 */
[----:B------:R-:W-:Y:S02]  /*0fe0*/  SHF.R.U32.HI R50, RZ, 0x10, R51 ;  /* 0x00000010ff327819 */ /* 0x000fe40000011633 */
[C-C-:B----4-:R-:W-:Y:S02]  /*0ff0*/  SHF.R.U64 R86, R48.reuse, 0x10, R49.reuse ;  /* 0x0000001030567819 */ /* 0x150fe40000001231 */
[----:B------:R-:W-:Y:S01]  /*1000*/  SHF.R.U32.HI R84, RZ, 0x10, R49 ;  /* 0x00000010ff547819 */ /* 0x000fe20000011631 */
[----:B------:R-:W-:Y:S01]  /*1010*/  IMAD.U32 R51, R48, 0x10000, RZ ;  /* 0x0001000030337824 */ /* 0x000fe200078e00ff */
[----:B------:R-:W-:Y:S01]  /*1020*/  SHF.L.U32 R85, R49, 0x10, RZ ;  /* 0x0000001031557819 */ /* 0x000fe200000006ff */
[----:B------:R-:W-:Y:S01]  /*1030*/  IMAD.U32 R49, R86, 0x10000, RZ ;  /* 0x0001000056317824 */ /* 0x000fe200078e00ff */
[----:B-1----:R-:W-:Y:S01]  /*1040*/  SHF.L.U32 R81, R84, 0x10, RZ ;  /* 0x0000001054517819 */ /* 0x002fe200000006ff */
[----:B------:R-:W-:-:S02]  /*1050*/  IMAD.U32 R55, R55, 0x10000, RZ ;  /* 0x0001000037377824 */ /* 0x000fc400078e00ff */
[----:B------:R-:W-:Y:S01]  /*1060*/  FADD.FTZ R51, -R52, R51 ;  /* 0x0000003334337221 */ /* 0x000fe20000010100 */
[----:B------:R-:W-:Y:S01]  /*1070*/  SHF.L.U32 R54, R54, 0x10, RZ ;  /* 0x0000001036367819 */ /* 0x000fe200000006ff */
[C---:B------:R-:W-:Y:S01]  /*1080*/  FADD.FTZ R49, -R52.reuse, R49 ;  /* 0x0000003134317221 */ /* 0x040fe20000010100 */
[----:B------:R-:W-:Y:S01]  /*1090*/  FADD.FTZ R88, -R52, R81 ;  /* 0x0000005134587221 */ /* 0x000fe20000010100 */
[----:B0----5:R-:W-:Y:S01]  /*10a0*/  FMUL.FTZ R82, R20, R55 ;  /* 0x0000003714527220 */ /* 0x021fe20000410000 */
[----:B------:R-:W-:Y:S01]  /*10b0*/  FMUL.FTZ R81, R51, UR35 ;  /* 0x0000002333517c20 */ /* 0x000fe20008410000 */
[----:B------:R-:W-:Y:S01]  /*10c0*/  SHF.L.U32 R48, R50, 0x10, RZ ;  /* 0x0000001032307819 */ /* 0x000fe200000006ff */
[----:B------:R-:W-:Y:S01]  /*10d0*/  FMUL.FTZ R80, R49, UR35 ;  /* 0x0000002331507c20 */ /* 0x000fe20008410000 */
[----:B------:R-:W-:Y:S01]  /*10e0*/  FMUL.FTZ R83, R21, R54 ;  /* 0x0000003615537220 */ /* 0x000fe20000410000 */
[----:B------:R-:W-:Y:S01]  /*10f0*/  FADD.FTZ R50, R93, R82 ;  /* 0x000000525d327221 */ /* 0x000fe20000010000 */
[----:B------:R-:W-:Y:S01]  /*1100*/  FADD.FTZ R85, -R52, R85 ;  /* 0x0000005534557221 */ /* 0x000fe20000010100 */
[----:B------:R-:W-:-:S02]  /*1110*/  IMAD.U32 R53, R53, 0x10000, RZ ;  /* 0x0001000035357824 */ /* 0x000fc400078e00ff */
        /* <DEDUP_REMOVED lines=18> */
[----:B------:R-:W-:Y:S01]  /*1240*/  FFMA.FTZ R92, R88, R86, R49 ;  /* 0x00000056585c7223 */ /* 0x000fe20000010031 */
[----:B------:R-:W-:Y:S06]  /*1250*/  BRA `(.L_x_1616) ;  /* 0x0000000000f47947 */ /* 0x000fec0003800000 */
.L_x_1611:
[----:B------:R-:W-:Y:S01]  /*1260*/  UISETP.GE.AND UP3, UPT, UR15, 0x1, UPT ;  /* 0x000000010f00788c */ /* 0x000fe2000bf66270 */
[----:B------:R-:W-:Y:S01]  /*1270*/  HFMA2 R89, -RZ, RZ, 0, 0 ;  /* 0x00000000ff597431 */ /* 0x000fe200000001ff */
[----:B-1----:R-:W-:Y:S02]  /*1280*/  UIMAD UR9, UR7, UR8, URZ ;  /* 0x00000008070972a4 */ /* 0x002fe4000f8e02ff */
[----:B------:R-:W-:Y:S02]  /*1290*/  UISETP.NE.U32.AND UP0, UPT, UR28, URZ, UPT ;  /* 0x000000ff1c00728c */ /* 0x000fe4000bf05070 */
        /* <DEDUP_REMOVED lines=9> */
[----:B------:R-:W-:-:S03]  /*1330*/  IMAD.U32 R51, RZ, RZ, UR12 ;  /* 0x0000000cff337e24 */ /* 0x000fc6000f8e00ff */
        /* <DEDUP_REMOVED lines=8> */
[----:B0-----:R-:W-:-:S04]  /*13c0*/  @P2 IMAD.WIDE.U32 R50, R89, 0x4, R50 ;  /* 0x0000000459322825 */ /* 0x001fc800078e0032 */
[----:B------:R-:W-:Y:S01]  /*13d0*/  @P2 VIADD R89, R89, 0x80 ;  /* 0x0000008059592836 */ /* 0x000fe20000000000 */
[----:B------:R0:W5:Y:S03]  /*13e0*/  @P2 LDG.E R3, desc[UR24][R50.64] ;  /* 0x0000001832032981 */ /* 0x000166000c1e1900 */
        /* <DEDUP_REMOVED lines=10> */
.L_x_1617:
[C---:B------:R-:W-:Y:S02]  /*1490*/  ISETP.GE.U32.AND P2, PT, R5.reuse, 0x80, PT ;  /* 0x000000800500780c */ /* 0x040fe40003f46070 */
[C---:B------:R-:W-:Y:S02]  /*14a0*/  ISETP.GE.U32.AND P1, PT, R5.reuse, 0x100, PT ;  /* 0x000001000500780c */ /* 0x040fe40003f26070 */
[----:B------:R-:W-:-:S09]  /*14b0*/  ISETP.GE.U32.AND P3, PT, R5, 0x180, PT ;  /* 0x000001800500780c */ /* 0x000fd20003f66070 */
[----:B------:R-:W0:Y:S08]  /*14c0*/  @P2 LDC.64 R54, c[0x0][0x438] ;  /* 0x00010e00ff362b82 */ /* 0x000e300000000a00 */
[----:B------:R-:W1:Y:S08]  /*14d0*/  @P1 LDC.64 R50, c[0x0][0x438] ;  /* 0x00010e00ff321b82 */ /* 0x000e700000000a00 */
[----:B------:R-:W2:Y:S01]  /*14e0*/  @P3 LDC.64 R52, c[0x0][0x438] ;  /* 0x00010e00ff343b82 */ /* 0x000ea20000000a00 */
[----:B0-----:R-:W-:-:S07]  /*14f0*/  @P2 IMAD.WIDE.U32 R54, R49, 0x8, R54 ;  /* 0x0000000831362825 */ /* 0x001fce00078e0036 */
[----:B------:R-:W0:Y:S01]  /*1500*/  @P2 LDC.64 R92, c[0x0][0x3b0] ;  /* 0x0000ec00ff5c2b82 */ /* 0x000e220000000a00 */
[----:B------:R-:W-:Y:S01]  /*1510*/  @P2 VIADD R49, R49, 0x80 ;  /* 0x0000008031312836 */ /* 0x000fe20000000000 */
[----:B------:R-:W5:Y:S03]  /*1520*/  @P2 LDG.E.64 R68, desc[UR24][R54.64] ;  /* 0x0000001836442981 */ /* 0x000f66000c1e1b00 */
[C---:B-1----:R-:W-:Y:S01]  /*1530*/  @P1 IMAD.WIDE.U32 R50, R49.reuse, 0x8, R50 ;  /* 0x0000000831321825 */ /* 0x042fe200078e0032 */
[----:B------:R-:W-:Y:S02]  /*1540*/  @P1 IADD3 R49, PT, PT, R49, 0x80, RZ ;  /* 0x0000008031311810 */ /* 0x000fe40007ffe0ff */
[----:B------:R-:W1:Y:S02]  /*1550*/  @P1 LDC.64 R90, c[0x0][0x3b0] ;  /* 0x0000ec00ff5a1b82 */ /* 0x000e640000000a00 */
[----:B------:R-:W5:Y:S01]  /*1560*/  @P1 LDG.E.64 R66, desc[UR24][R50.64] ;  /* 0x0000001832421981 */ /* 0x000f62000c1e1b00 */
[----:B--2---:R-:W-:-:S05]  /*1570*/  @P3 IMAD.WIDE.U32 R52, R49, 0x8, R52 ;  /* 0x0000000831343825 */ /* 0x004fca00078e0034 */
[----:B------:R-:W2:Y:S01]  /*1580*/  @P3 LDC.64 R48, c[0x0][0x3b0] ;  /* 0x0000ec00ff303b82 */ /* 0x000ea20000000a00 */
[----:B------:R-:W5:Y:S01]  /*1590*/  @P3 LDG.E.64 R70, desc[UR24][R52.64] ;  /* 0x0000001834463981 */ /* 0x000f62000c1e1b00 */
[----:B0-----:R-:W-:-:S04]  /*15a0*/  @P2 IMAD.WIDE.U32 R92, R89, 0x4, R92 ;  /* 0x00000004595c2825 */ /* 0x001fc800078e005c */
[----:B------:R-:W-:Y:S01]  /*15b0*/  @P2 VIADD R89, R89, 0x80 ;  /* 0x0000008059592836 */ /* 0x000fe20000000000 */
[----:B------:R0:W5:Y:S03]  /*15c0*/  @P2 LDG.E R3, desc[UR24][R92.64] ;  /* 0x000000185c032981 */ /* 0x000166000c1e1900 */
[C---:B-1----:R-:W-:Y:S01]  /*15d0*/  @P1 IMAD.WIDE.U32 R90, R89.reuse, 0x4, R90 ;  /* 0x00000004595a1825 */ /* 0x042fe200078e005a */
[----:B------:R-:W-:-:S04]  /*15e0*/  @P1 IADD3 R89, PT, PT, R89, 0x80, RZ ;  /* 0x0000008059591810 */ /* 0x000fc80007ffe0ff */
[----:B------:R1:W5:Y:S01]  /*15f0*/  @P1 LDG.E R2, desc[UR24][R90.64] ;  /* 0x000000185a021981 */ /* 0x000362000c1e1900 */
[----:B--2---:R-:W-:-:S05]  /*1600*/  @P3 IMAD.WIDE.U32 R48, R89, 0x4, R48 ;  /* 0x0000000459303825 */ /* 0x004fca00078e0030 */
[----:B------:R1:W5:Y:S01]  /*1610*/  @P3 LDG.E R0, desc[UR24][R48.64] ;  /* 0x0000001830003981 */ /* 0x000362000c1e1900 */
[----:B0-----:R-:W-:-:S07]  /*1620*/  CS2R R92, SRZ ;  /* 0x00000000005c7805 */ /* 0x001fce000001ff00 */
.L_x_1616:
[----:B------:R-:W-:Y:S05]  /*1630*/  BSYNC.RECONVERGENT B0 ;  /* 0x0000000000007941 */ /* 0x000fea0003800200 */
.L_x_1610:
        /* <DEDUP_REMOVED lines=32> */
.L_x_1619:
[----:B------:R-:W-:Y:S05]  /*1840*/  BSYNC.RECONVERGENT B0 ;  /* 0x0000000000007941 */ /* 0x000fea0003800200 */
.L_x_1618:
        /* <DEDUP_REMOVED lines=49> */
[----:B------:R-:W-:-:S07]  /*1b60*/  F2FP.BF16.F32.PACK_AB R7, RZ, R7 ;  /* 0x00000007ff07723e */ /* 0x000fce00000010ff */
.L_x_1624:
        /* <DEDUP_REMOVED lines=11> */
.L_x_1625:
        /* <DEDUP_REMOVED lines=11> */
.L_x_1626:
        /* <DEDUP_REMOVED lines=10> */
[----:B------:R-:W-:Y:S01]  /*1d70*/  F2FP.BF16.F32.PACK_AB R10, RZ, R10 ;  /* 0x0000000aff0a723e */ /* 0x000fe200000010ff */
[----:B------:R-:W-:Y:S06]  /*1d80*/  BRA `(.L_x_1627) ;  /* 0x00000008007c7947 */ /* 0x000fec0003800000 */
.L_x_1623:
[----:B------:R-:W0:Y:S01]  /*1d90*/  @UP3 LDCU.64 UR12, c[0x0][0x408] ;  /* 0x00008100ff0c37ac */ /* 0x000e220008000a00 */
[--C-:B------:R-:W-:Y:S01]  /*1da0*/  FFMA.FTZ R48, R87, UR10, R52.reuse ;  /* 0x0000000a57307c23 */ /* 0x100fe20008010034 */
[----:B------:R-:W-:Y:S01]  /*1db0*/  PLOP3.LUT P4, PT, PT, PT, UP3, 0x80, 0x8 ;  /* 0x000000000008781c */ /* 0x000fe20003f8f038 */
[----:B------:R-:W-:Y:S01]  /*1dc0*/  FFMA.FTZ R50, R60, UR10, R52 ;  /* 0x0000000a3c327c23 */ /* 0x000fe20008010034 */
[----:B------:R-:W-:Y:S01]  /*1dd0*/  ISETP.LT.AND P0, PT, RZ, UR34, PT ;  /* 0x00000022ff007c0c */ /* 0x000fe2000bf01270 */
[----:B------:R-:W-:Y:S01]  /*1de0*/  FADD.FTZ R11, R59, -R48 ;  /* 0x800000303b0b7221 */ /* 0x000fe20000010000 */
[----:B------:R-:W-:Y:S01]  /*1df0*/  FFMA.FTZ R49, R61, UR10, R52 ;  /* 0x0000000a3d317c23 */ /* 0x000fe20008010034 */
[----:B------:R-:W1:Y:S01]  /*1e00*/  @UP3 LDCU.64 UR14, c[0x0][0x408] ;  /* 0x00008100ff0e37ac */ /* 0x000e620008000a00 */
[----:B------:R-:W-:Y:S01]  /*1e10*/  FADD.FTZ R48, R63, -R50 ;  /* 0x800000323f307221 */ /* 0x000fe20000010000 */
[----:B------:R-:W-:Y:S01]  /*1e20*/  FMUL.FTZ R11, R11, UR35 ;  /* 0x000000230b0b7c20 */ /* 0x000fe20008410000 */
[----:B------:R-:W-:Y:S01]  /*1e30*/  FADD.FTZ R50, R62, -R49 ;  /* 0x800000313e327221 */ /* 0x000fe20000010000 */
[----:B------:R-:W2:Y:S01]  /*1e40*/  @UP3 LDCU.64 UR36, c[0x0][0x408] ;  /* 0x00008100ff2437ac */ /* 0x000ea20008000a00 */
[----:B------:R-:W-:-:S02]  /*1e50*/  FMUL.FTZ R48, R48, UR35 ;  /* 0x0000002330307c20 */ /* 0x000fc40008410000 */
[----:B------:R-:W-:Y:S01]  /*1e60*/  FSEL R11, R11, RZ, P0 ;  /* 0x000000ff0b0b7208 */ /* 0x000fe20000000000 */
[----:B------:R-:W-:Y:S01]  /*1e70*/  FMUL.FTZ R54, R50, UR35 ;  /* 0x0000002332367c20 */ /* 0x000fe20008410000 */
[----:B-----5:R-:W-:Y:S02]  /*1e80*/  @P4 LOP3.LUT P5, RZ, R3, 0xff, RZ, 0xc0, !PT ;  /* 0x000000ff03ff4812 */ /* 0x020fe400078ac0ff */
[----:B------:R-:W-:Y:S01]  /*1e90*/  FSEL R48, R48, RZ, P0 ;  /* 0x000000ff30307208 */ /* 0x000fe20000000000 */
[----:B0-----:R-:W-:Y:S01]  /*1ea0*/  @P4 FMUL.FTZ R49, R11, UR13 ;  /* 0x0000000d0b314c20 */ /* 0x001fe20008410000 */
[----:B------:R-:W-:Y:S02]  /*1eb0*/  @P4 LOP3.LUT P6, RZ, R3, 0xff00, RZ, 0xc0, !PT ;  /* 0x0000ff0003ff4812 */ /* 0x000fe400078cc0ff */
[----:B------:R-:W-:Y:S01]  /*1ec0*/  F2FP.BF16.F32.PACK_AB R11, RZ, R11 ;  /* 0x0000000bff0b723e */ /* 0x000fe200000010ff */
[----:B------:R-:W-:Y:S01]  /*1ed0*/  @P4 FMUL.FTZ R50, R49, UR12 ;  /* 0x0000000c31324c20 */ /* 0x000fe20008410000 */
[----:B------:R-:W-:Y:S01]  /*1ee0*/  FSEL R49, R54, RZ, P0 ;  /* 0x000000ff36317208 */ /* 0x000fe20000000000 */
[----:B-1----:R-:W-:Y:S01]  /*1ef0*/  @P4 FMUL.FTZ R51, R48, UR15 ;  /* 0x0000000f30334c20 */ /* 0x002fe20008410000 */
[----:B------:R-:W-:-:S02]  /*1f00*/  F2FP.BF16.F32.PACK_AB R48, RZ, R48 ;  /* 0x00000030ff30723e */ /* 0x000fc400000010ff */
[----:B------:R-:W-:Y:S01]  /*1f10*/  @P4 FSEL R50, R50, RZ, P5 ;  /* 0x000000ff32324208 */ /* 0x000fe20002800000 */
[----:B--2---:R-:W-:Y:S01]  /*1f20*/  @P4 FMUL.FTZ R54, R49, UR37 ;  /* 0x0000002531364c20 */ /* 0x004fe20008410000 */
[----:B------:R-:W-:Y:S01]  /*1f30*/  @P4 FMUL.FTZ R51, R51, UR14 ;  /* 0x0000000e33334c20 */ /* 0x000fe20008410000 */
[----:B------:R-:W-:Y:S02]  /*1f40*/  @P4 LOP3.LUT P5, RZ, R3, 0xff0000, RZ, 0xc0, !PT ;  /* 0x00ff000003ff4812 */ /* 0x000fe400078ac0ff */
[----:B------:R-:W-:Y:S01]  /*1f50*/  @P4 F2FP.BF16.F32.PACK_AB R55, RZ, R50 ;  /* 0x00000032ff37423e */ /* 0x000fe200000010ff */
[----:B------:R-:W-:Y:S01]  /*1f60*/  FFMA.FTZ R50, R64, UR10, R52 ;  /* 0x0000000a40327c23 */ /* 0x000fe20008010034 */
[----:B------:R-:W-:Y:S01]  /*1f70*/  @P4 FMUL.FTZ R54, R54, UR36 ;  /* 0x0000002436364c20 */ /* 0x000fe20008410000 */
[----:B------:R-:W-:Y:S02]  /*1f80*/  @P4 FSEL R51, R51, RZ, P6 ;  /* 0x000000ff33334208 */ /* 0x000fe40003000000 */
[----:B------:R-:W-:Y:S01]  /*1f90*/  FADD.FTZ R50, R65, -R50 ;  /* 0x8000003241327221 */ /* 0x000fe20000010000 */
[----:B------:R-:W-:-:S02]  /*1fa0*/  F2FP.BF16.F32.PACK_AB R49, RZ, R49 ;  /* 0x00000031ff31723e */ /* 0x000fc400000010ff */
[----:B------:R-:W-:Y:S01]  /*1fb0*/  @P4 FSEL R54, R54, RZ, P5 ;  /* 0x000000ff36364208 */ /* 0x000fe20002800000 */
[----:B------:R-:W-:Y:S01]  /*1fc0*/  FMUL.FTZ R50, R50, UR35 ;  /* 0x0000002332327c20 */ /* 0x000fe20008410000 */
[----:B------:R-:W-:Y:S02]  /*1fd0*/  @P4 F2FP.BF16.F32.PACK_AB R51, RZ, R51 ;  /* 0x00000033ff33423e */ /* 0x000fe400000010ff */
[----:B------:R-:W-:Y:S02]  /*1fe0*/  @P4 F2FP.BF16.F32.PACK_AB R54, RZ, R54 ;  /* 0x00000036ff36423e */ /* 0x000fe400000010ff */
[----:B------:R-:W-:Y:S02]  /*1ff0*/  FSEL R50, R50, RZ, P0 ;  /* 0x000000ff32327208 */ /* 0x000fe40000000000 */
[----:B------:R-:W-:Y:S02]  /*2000*/  @P4 PRMT R7, R55, 0x7610, R7 ;  /* 0x0000761037074816 */ /* 0x000fe40000000007 */
[----:B------:R-:W-:-:S02]  /*2010*/  @P4 PRMT R8, R51, 0x7610, R8 ;  /* 0x0000761033084816 */ /* 0x000fc40000000008 */
[----:B------:R-:W-:Y:S02]  /*2020*/  @P4 PRMT R9, R54, 0x7610, R9 ;  /* 0x0000761036094816 */ /* 0x000fe40000000009 */
[----:B------:R-:W-:Y:S02]  /*2030*/  F2FP.BF16.F32.PACK_AB R58, RZ, R50 ;  /* 0x00000032ff3a723e */ /* 0x000fe400000010ff */
[----:B------:R-:W-:Y:S02]  /*2040*/  PRMT R56, R48, 0x7610, R56 ;  /* 0x0000761030387816 */ /* 0x000fe40000000038 */
[----:B------:R-:W-:Y:S01]  /*2050*/  PRMT R57, R49, 0x7610, R57 ;  /* 0x0000761031397816 */ /* 0x000fe20000000039 */
[----:B------:R-:W-:Y:S06]  /*2060*/  BRA.U !UP3, `(.L_x_1627) ;  /* 0x000000050bc47547 */ /* 0x000fec000b800000 */
[----:B------:R-:W-:Y:S01]  /*2070*/  FMUL.FTZ R10, R50, UR27 ;  /* 0x0000001b320a7c20 */ /* 0x000fe20008410000 */
[----:B------:R-:W-:-:S03]  /*2080*/  ISETP.GE.U32.AND P0, PT, R3, 0x1000000, PT ;  /* 0x010000000300780c */ /* 0x000fc60003f06070 */
[----:B------:R-:W-:-:S05]  /*2090*/  FMUL.FTZ R10, R10, UR26 ;  /* 0x0000001a0a0a7c20 */ /* 0x000fca0008410000 */
[----:B------:R-:W-:-:S04]  /*20a0*/  FSEL R10, R10, RZ, P0 ;  /* 0x000000ff0a0a7208 */ /* 0x000fc80000000000 */
[----:B------:R-:W-:Y:S01]  /*20b0*/  F2FP.BF16.F32.PACK_AB R10, RZ, R10 ;  /* 0x0000000aff0a723e */ /* 0x000fe200000010ff */
[----:B------:R-:W-:Y:S06]  /*20c0*/  BRA `(.L_x_1627) ;  /* 0x0000000400ac7947 */ /* 0x000fec0003800000 */
.L_x_1622:
[----:B------:R-:W-:-:S04]  /*20d0*/  UISETP.NE.U32.AND UP0, UPT, UR4, URZ, UPT ;  /* 0x000000ff0400728c */ /* 0x000fc8000bf05070 */
[----:B------:R-:W-:-:S09]  /*20e0*/  UISETP.NE.AND.EX UP0, UPT, UR5, URZ, UPT, UP0 ;  /* 0x000000ff0500728c */ /* 0x000fd2000bf05300 */
[----:B------:R-:W-:Y:S05]  /*20f0*/  BRA.U UP0, `(.L_x_1628) ;  /* 0x0000000100c07547 */ /* 0x000fea000b800000 */
[----:B------:R-:W-:Y:S01]  /*2100*/  ISETP.LT.AND P0, PT, RZ, UR34, PT ;  /* 0x00000022ff007c0c */ /* 0x000fe2000bf01270 */
[----:B-----5:R-:W-:Y:S01]  /*2110*/  IMAD.U32 R48, R68, 0x10000, RZ ;  /* 0x0001000044307824 */ /* 0x020fe200078e00ff */
[----:B------:R-:W0:Y:S01]  /*2120*/  @UP3 LDCU.64 UR12, c[0x0][0x408] ;  /* 0x00008100ff0c37ac */ /* 0x000e220008000a00 */
[----:B------:R-:W-:Y:S01]  /*2130*/  PLOP3.LUT P4, PT, PT, PT, UP3, 0x80, 0x8 ;  /* 0x000000000008781c */ /* 0x000fe20003f8f038 */
[----:B------:R-:W1:Y:S01]  /*2140*/  @UP3 LDCU.64 UR14, c[0x0][0x408] ;  /* 0x00008100ff0e37ac */ /* 0x000e620008000a00 */
[----:B------:R-:W2:Y:S08]  /*2150*/  @UP3 LDCU.64 UR36, c[0x0][0x408] ;  /* 0x00008100ff2437ac */ /* 0x000eb00008000a00 */
[--C-:B------:R-:W-:Y:S01]  /*2160*/  @P0 FFMA.FTZ R50, R87, UR10, R52.reuse ;  /* 0x0000000a57320c23 */ /* 0x100fe20008010034 */
[----:B------:R-:W-:-:S02]  /*2170*/  @P0 FFMA.FTZ R51, R61, UR10, R52 ;  /* 0x0000000a3d330c23 */ /* 0x000fc40008010034 */
[----:B------:R-:W-:Y:S01]  /*2180*/  @P4 LOP3.LUT P6, RZ, R3, 0xff, RZ, 0xc0, !PT ;  /* 0x000000ff03ff4812 */ /* 0x000fe200078cc0ff */
[----:B------:R-:W-:Y:S01]  /*2190*/  @P0 FADD.FTZ R49, R59, -R50 ;  /* 0x800000323b310221 */ /* 0x000fe20000010000 */
[----:B------:R-:W-:Y:S01]  /*21a0*/  @P0 FFMA.FTZ R50, R60, UR10, R52 ;  /* 0x0000000a3c320c23 */ /* 0x000fe20008010034 */
[----:B------:R-:W-:Y:S01]  /*21b0*/  @P0 FADD.FTZ R51, R62, -R51 ;  /* 0x800000333e330221 */ /* 0x000fe20000010000 */
[----:B------:R-:W-:Y:S01]  /*21c0*/  @P4 LOP3.LUT P5, RZ, R3, 0xff00, RZ, 0xc0, !PT ;  /* 0x0000ff0003ff4812 */ /* 0x000fe200078ac0ff */
[----:B------:R-:W-:Y:S01]  /*21d0*/  @P0 FFMA.FTZ R48, R49, UR35, R48 ;  /* 0x0000002331300c23 */ /* 0x000fe20008010030 */
[----:B------:R-:W-:Y:S01]  /*21e0*/  SHF.R.U64 R49, R68, 0x10, R69 ;  /* 0x0000001044317819 */ /* 0x000fe20000001245 */
[----:B------:R-:W-:Y:S02]  /*21f0*/  @P0 FADD.FTZ R50, R63, -R50 ;  /* 0x800000323f320221 */ /* 0x000fe40000010000 */
[----:B0-----:R-:W-:Y:S01]  /*2200*/  @P4 FMUL.FTZ R48, R48, UR13 ;  /* 0x0000000d30304c20 */ /* 0x001fe20008410000 */
[----:B------:R-:W-:-:S03]  /*2210*/  SHF.L.U32 R49, R49, 0x10, RZ ;  /* 0x0000001031317819 */ /* 0x000fc600000006ff */
[----:B------:R-:W-:Y:S02]  /*2220*/  @P4 FMUL.FTZ R48, R48, UR12 ;  /* 0x0000000c30304c20 */ /* 0x000fe40008410000 */
[----:B------:R-:W-:Y:S01]  /*2230*/  @P0 FFMA.FTZ R49, R50, UR35, R49 ;  /* 0x0000002332310c23 */ /* 0x000fe20008010031 */
[----:B------:R-:W-:Y:S02]  /*2240*/  IMAD.U32 R50, R69, 0x10000, RZ ;  /* 0x0001000045327824 */ /* 0x000fe400078e00ff */
[----:B------:R-:W-:Y:S01]  /*2250*/  @P4 FSEL R48, R48, RZ, P6 ;  /* 0x000000ff30304208 */ /* 0x000fe20003000000 */
[----:B-1----:R-:W-:Y:S01]  /*2260*/  @P4 FMUL.FTZ R49, R49, UR15 ;  /* 0x0000000f31314c20 */ /* 0x002fe20008410000 */
[----:B------:R-:W-:Y:S01]  /*2270*/  @P0 FFMA.FTZ R50, R51, UR35, R50 ;  /* 0x0000002333320c23 */ /* 0x000fe20008010032 */
[----:B------:R-:W-:Y:S02]  /*2280*/  @P4 LOP3.LUT P6, RZ, R3, 0xff0000, RZ, 0xc0, !PT ;  /* 0x00ff000003ff4812 */ /* 0x000fe400078cc0ff */
[----:B------:R-:W-:Y:S01]  /*2290*/  @P4 FMUL.FTZ R49, R49, UR14 ;  /* 0x0000000e31314c20 */ /* 0x000fe20008410000 */
[----:B--2---:R-:W-:Y:S01]  /*22a0*/  @P4 FMUL.FTZ R50, R50, UR37 ;  /* 0x0000002532324c20 */ /* 0x004fe20008410000 */
[----:B------:R-:W-:-:S03]  /*22b0*/  @P4 F2FP.BF16.F32.PACK_AB R48, RZ, R48 ;  /* 0x00000030ff30423e */ /* 0x000fc600000010ff */
[----:B------:R-:W-:Y:S01]  /*22c0*/  @P4 FMUL.FTZ R50, R50, UR36 ;  /* 0x0000002432324c20 */ /* 0x000fe20008410000 */
[----:B------:R-:W-:Y:S02]  /*22d0*/  @P4 FSEL R49, R49, RZ, P5 ;  /* 0x000000ff31314208 */ /* 0x000fe40002800000 */
[----:B------:R-:W-:Y:S02]  /*22e0*/  @P4 PRMT R7, R48, 0x7610, R7 ;  /* 0x0000761030074816 */ /* 0x000fe40000000007 */
[----:B------:R-:W-:Y:S02]  /*22f0*/  @P4 FSEL R50, R50, RZ, P6 ;  /* 0x000000ff32324208 */ /* 0x000fe40003000000 */
        /* <DEDUP_REMOVED lines=9> */
[----:B------:R-:W-:Y:S01]  /*2390*/  @P0 FFMA.FTZ R10, R49, UR35, R10 ;  /* 0x00000023310a0c23 */ /* 0x000fe2000801000a */
[----:B------:R-:W-:-:S03]  /*23a0*/  ISETP.GE.U32.AND P0, PT, R3, 0x1000000, PT ;  /* 0x010000000300780c */ /* 0x000fc60003f06070 */
[----:B------:R-:W-:-:S04]  /*23b0*/  FMUL.FTZ R10, R10, UR27 ;  /* 0x0000001b0a0a7c20 */ /* 0x000fc80008410000 */
[----:B------:R-:W-:-:S05]  /*23c0*/  FMUL.FTZ R10, R10, UR26 ;  /* 0x0000001a0a0a7c20 */ /* 0x000fca0008410000 */
[----:B------:R-:W-:-:S04]  /*23d0*/  FSEL R10, R10, RZ, P0 ;  /* 0x000000ff0a0a7208 */ /* 0x000fc80000000000 */
[----:B------:R-:W-:Y:S01]  /*23e0*/  F2FP.BF16.F32.PACK_AB R10, RZ, R10 ;  /* 0x0000000aff0a723e */ /* 0x000fe200000010ff */
[----:B------:R-:W-:Y:S06]  /*23f0*/  BRA `(.L_x_1627) ;  /* 0x0000000000e07947 */ /* 0x000fec0003800000 */
.L_x_1628:
[----:B------:R-:W-:Y:S01]  /*2400*/  PLOP3.LUT P0, PT, PT, PT, UP2, 0x80, 0x8 ;  /* 0x000000000008781c */ /* 0x000fe20003f0f028 */
[C---:B-----5:R-:W-:Y:S01]  /*2410*/  IMAD.U32 R50, R68.reuse, 0x10000, RZ ;  /* 0x0001000044327824 */ /* 0x060fe200078e00ff */
[----:B------:R-:W-:Y:S01]  /*2420*/  ISETP.LT.AND P4, PT, RZ, UR34, PT ;  /* 0x00000022ff007c0c */ /* 0x000fe2000bf81270 */
[----:B------:R-:W0:Y:S01]  /*2430*/  @UP3 LDCU.64 UR12, c[0x0][0x408] ;  /* 0x00008100ff0c37ac */ /* 0x000e220008000a00 */
[----:B------:R-:W-:Y:S01]  /*2440*/  SHF.R.U64 R49, R68, 0x10, R69 ;  /* 0x0000001044317819 */ /* 0x000fe20000001245 */
[----:B------:R-:W1:Y:S03]  /*2450*/  @UP3 LDCU.64 UR14, c[0x0][0x408] ;  /* 0x00008100ff0e37ac */ /* 0x000e660008000a00 */
[----:B------:R-:W-:Y:S01]  /*2460*/  SHF.L.U32 R49, R49, 0x10, RZ ;  /* 0x0000001031317819 */ /* 0x000fe200000006ff */
[----:B------:R-:W2:Y:S04]  /*2470*/  @UP3 LDCU.64 UR36, c[0x0][0x408] ;  /* 0x00008100ff2437ac */ /* 0x000ea80008000a00 */
[----:B------:R-:W-:-:S02]  /*2480*/  @P0 FFMA.FTZ R48, R87, UR10, R52 ;  /* 0x0000000a57300c23 */ /* 0x000fc40008010034 */
[--C-:B------:R-:W-:Y:S01]  /*2490*/  @P4 FFMA.FTZ R54, R60, UR10, R52.reuse ;  /* 0x0000000a3c364c23 */ /* 0x100fe20008010034 */
[----:B------:R-:W-:Y:S01]  /*24a0*/  @P4 FFMA.FTZ R51, R61, UR10, R52 ;  /* 0x0000000a3d334c23 */ /* 0x000fe20008010034 */
[----:B------:R-:W-:Y:S01]  /*24b0*/  @P0 FADD.FTZ R11, R59, -R48 ;  /* 0x800000303b0b0221 */ /* 0x000fe20000010000 */
[----:B------:R-:W-:Y:S01]  /*24c0*/  SHF.R.U32.HI R48, RZ, 0x10, R69 ;  /* 0x00000010ff307819 */ /* 0x000fe20000011645 */
[----:B------:R-:W-:Y:S01]  /*24d0*/  @P4 FADD.FTZ R54, R63, -R54 ;  /* 0x800000363f364221 */ /* 0x000fe20000010000 */
[----:B------:R-:W-:Y:S01]  /*24e0*/  @P4 FFMA.FTZ R56, R64, UR10, R52 ;  /* 0x0000000a40384c23 */ /* 0x000fe20008010034 */
[----:B------:R-:W-:Y:S01]  /*24f0*/  @P0 FFMA.FTZ R50, R11, UR35, R50 ;  /* 0x000000230b320c23 */ /* 0x000fe20008010032 */
[----:B------:R-:W-:Y:S01]  /*2500*/  PLOP3.LUT P0, PT, PT, PT, UP3, 0x80, 0x8 ;  /* 0x000000000008781c */ /* 0x000fe20003f0f038 */
[----:B------:R-:W-:Y:S01]  /*2510*/  @P4 FFMA.FTZ R49, R54, UR35, R49 ;  /* 0x0000002336314c23 */ /* 0x000fe20008010031 */
[----:B------:R-:W-:Y:S01]  /*2520*/  SHF.L.U32 R11, R69, 0x10, RZ ;  /* 0x00000010450b7819 */ /* 0x000fe200000006ff */
[----:B------:R-:W-:Y:S01]  /*2530*/  @P4 FADD.FTZ R54, R62, -R51 ;  /* 0x800000333e364221 */ /* 0x000fe20000010000 */
[----:B------:R-:W-:-:S02]  /*2540*/  IMAD.U32 R48, R48, 0x10000, RZ ;  /* 0x0001000030307824 */ /* 0x000fc400078e00ff */
[----:B------:R-:W-:Y:S01]  /*2550*/  @P4 FADD.FTZ R51, R65, -R56 ;  /* 0x8000003841334221 */ /* 0x000fe20000010000 */
[----:B------:R-:W3:Y:S01]  /*2560*/  @UP3 LDCU.64 UR38, c[0x0][0x408] ;  /* 0x00008100ff2637ac */ /* 0x000ee20008000a00 */
[----:B------:R-:W-:Y:S02]  /*2570*/  @P4 FFMA.FTZ R11, R54, UR35, R11 ;  /* 0x00000023360b4c23 */ /* 0x000fe4000801000b */
[----:B------:R-:W-:-:S03]  /*2580*/  @P4 FFMA.FTZ R48, R51, UR35, R48 ;  /* 0x0000002333304c23 */ /* 0x000fc60008010030 */
[----:B------:R-:W-:Y:S01]  /*2590*/  F2FP.BF16.F32.PACK_AB R57, RZ, R11 ;  /* 0x0000000bff39723e */ /* 0x000fe200000010ff */
        /* <DEDUP_REMOVED lines=23> */
[----:B------:R-:W-:-:S02]  /*2710*/  @P0 PRMT R8, R56, 0x7610, R8 ;  /* 0x0000761038080816 */ /* 0x000fc40000000008 */
[----:B------:R-:W-:Y:S02]  /*2720*/  @P0 PRMT R7, R55, 0x7610, R7 ;  /* 0x0000761037070816 */ /* 0x000fe40000000007 */
[----:B------:R-:W-:Y:S02]  /*2730*/  @P0 PRMT R9, R51, 0x7610, R9 ;  /* 0x0000761033090816 */ /* 0x000fe40000000009 */
[----:B------:R-:W-:Y:S02]  /*2740*/  @P0 PRMT R10, R54, 0x7610, R10 ;  /* 0x00007610360a0816 */ /* 0x000fe4000000000a */
[----:B------:R-:W-:Y:S02]  /*2750*/  PRMT R11, R50, 0x7610, R11 ;  /* 0x00007610320b7816 */ /* 0x000fe4000000000b */
[----:B------:R-:W-:Y:S02]  /*2760*/  PRMT R56, R49, 0x7610, R56 ;  /* 0x0000761031387816 */ /* 0x000fe40000000038 */
[----:B------:R-:W-:-:S07]  /*2770*/  PRMT R58, R48, 0x7610, R58 ;  /* 0x00007610303a7816 */ /* 0x000fce000000003a */
.L_x_1627:
        /* <DEDUP_REMOVED lines=11> */
.L_x_1629:
        /* <DEDUP_REMOVED lines=9> */
.L_x_1630:
[----:B------:R-:W-:Y:S01]  /*28c0*/  VIADD R4, R4, 0x80 ;  /* 0x0000008004047836 */ /* 0x000fe20000000000 */
[----:B------:R-:W-:-:S07]  /*28d0*/  IADD3 R53, PT, PT, R53, 0x80, RZ ;  /* 0x0000008035357810 */ /* 0x000fce0007ffe0ff */
.L_x_1621:
[----:B------:R-:W-:Y:S05]  /*28e0*/  BSYNC.RECONVERGENT B0 ;  /* 0x0000000000007941 */ /* 0x000fea0003800200 */
.L_x_1620:
        /* <DEDUP_REMOVED lines=10> */
[C---:B-----5:R-:W-:Y:S01]  /*2990*/  SHF.R.U64 R11, R66.reuse, 0x10, R67 ;  /* 0x00000010420b7819 */ /* 0x060fe20000001243 */
[----:B01----:R-:W-:Y:S01]  /*29a0*/  IMAD.U32 R48, R66, 0x10000, RZ ;  /* 0x0001000042307824 */ /* 0x003fe200078e00ff */
[----:B------:R-:W-:Y:S01]  /*29b0*/  PLOP3.LUT P0, PT, PT, PT, UP3, 0x80, 0x8 ;  /* 0x000000000008781c */ /* 0x000fe20003f0f038 */
[----:B------:R-:W0:Y:S01]  /*29c0*/  @UP3 LDCU.64 UR14, c[0x0][0x408] ;  /* 0x00008100ff0e37ac */ /* 0x000e220008000a00 */
[----:B------:R-:W-:Y:S01]  /*29d0*/  SHF.L.U32 R11, R11, 0x10, RZ ;  /* 0x000000100b0b7819 */ /* 0x000fe200000006ff */
[----:B------:R-:W1:Y:S06]  /*29e0*/  @UP3 LDCU.64 UR36, c[0x0][0x408] ;  /* 0x00008100ff2437ac */ /* 0x000e6c0008000a00 */
        /* <DEDUP_REMOVED lines=10> */
[----:B------:R-:W-:Y:S01]  /*2a90*/  IMAD.U32 R50, R67, 0x10000, RZ ;  /* 0x0001000043327824 */ /* 0x000fe200078e00ff */
[----:B------:R-:W-:-:S02]  /*2aa0*/  SHF.R.U32.HI R49, RZ, 0x10, R67 ;  /* 0x00000010ff317819 */ /* 0x000fc40000011643 */
[----:B------:R-:W-:Y:S01]  /*2ab0*/  @P0 LOP3.LUT P5, RZ, R2, 0xff00, RZ, 0xc0, !PT ;  /* 0x0000ff0002ff0812 */ /* 0x000fe200078ac0ff */
[----:B------:R-:W-:Y:S01]  /*2ac0*/  @P4 FFMA.FTZ R50, R51, UR35, R50 ;  /* 0x0000002333324c23 */ /* 0x000fe20008010032 */
[----:B------:R-:W-:Y:S01]  /*2ad0*/  SHF.L.U32 R49, R49, 0x10, RZ ;  /* 0x0000001031317819 */ /* 0x000fe200000006ff */
[----:B--2---:R-:W-:Y:S01]  /*2ae0*/  @P0 FMUL.FTZ R51, R48, UR13 ;  /* 0x0000000d30330c20 */ /* 0x004fe20008410000 */
[----:B------:R-:W-:Y:S01]  /*2af0*/  F2FP.BF16.F32.PACK_AB R48, RZ, R48 ;  /* 0x00000030ff30723e */ /* 0x000fe200000010ff */
[----:B-1----:R-:W-:Y:S01]  /*2b00*/  @P0 FMUL.FTZ R55, R50, UR37 ;  /* 0x0000002532370c20 */ /* 0x002fe20008410000 */
[----:B------:R-:W-:Y:S01]  /*2b10*/  F2FP.BF16.F32.PACK_AB R50, RZ, R50 ;  /* 0x00000032ff32723e */ /* 0x000fe200000010ff */
[----:B------:R-:W-:Y:S01]  /*2b20*/  @P4 FFMA.FTZ R49, R54, UR35, R49 ;  /* 0x0000002336314c23 */ /* 0x000fe20008010031 */
[----:B------:R-:W-:Y:S01]  /*2b30*/  @P0 FMUL.FTZ R51, R51, UR12 ;  /* 0x0000000c33330c20 */ /* 0x000fe20008410000 */
[----:B0-----:R-:W-:Y:S01]  /*2b40*/  @P0 FMUL.FTZ R54, R11, UR15 ;  /* 0x0000000f0b360c20 */ /* 0x001fe20008410000 */
[----:B------:R-:W-:Y:S01]  /*2b50*/  @P0 LOP3.LUT P4, RZ, R2, 0xff, RZ, 0xc0, !PT ;  /* 0x000000ff02ff0812 */ /* 0x000fe2000788c0ff */
[----:B------:R-:W-:Y:S01]  /*2b60*/  @P0 FMUL.FTZ R55, R55, UR36 ;  /* 0x0000002437370c20 */ /* 0x000fe20008410000 */
[----:B------:R-:W-:Y:S01]  /*2b70*/  F2FP.BF16.F32.PACK_AB R56, RZ, R11 ;  /* 0x0000000bff38723e */ /* 0x000fe200000010ff */
[----:B------:R-:W-:Y:S01]  /*2b80*/  @P0 FMUL.FTZ R54, R54, UR14 ;  /* 0x0000000e36360c20 */ /* 0x000fe20008410000 */
[----:B------:R-:W-:-:S02]  /*2b90*/  @P0 FSEL R51, R51, RZ, P4 ;  /* 0x000000ff33330208 */ /* 0x000fc40002000000 */
[----:B------:R-:W-:Y:S02]  /*2ba0*/  @P0 LOP3.LUT P4, RZ, R2, 0xff0000, RZ, 0xc0, !PT ;  /* 0x00ff000002ff0812 */ /* 0x000fe4000788c0ff */
[----:B------:R-:W-:Y:S02]  /*2bb0*/  @P0 FSEL R54, R54, RZ, P5 ;  /* 0x000000ff36360208 */ /* 0x000fe40002800000 */
[----:B------:R-:W-:Y:S02]  /*2bc0*/  @P0 FSEL R55, R55, RZ, P4 ;  /* 0x000000ff37370208 */ /* 0x000fe40002000000 */
[----:B------:R-:W-:Y:S02]  /*2bd0*/  @P0 F2FP.BF16.F32.PACK_AB R51, RZ, R51 ;  /* 0x00000033ff33023e */ /* 0x000fe400000010ff */
[----:B------:R-:W-:Y:S02]  /*2be0*/  @P0 F2FP.BF16.F32.PACK_AB R54, RZ, R54 ;  /* 0x00000036ff36023e */ /* 0x000fe400000010ff */
[----:B------:R-:W-:-:S02]  /*2bf0*/  @P0 F2FP.BF16.F32.PACK_AB R55, RZ, R55 ;  /* 0x00000037ff37023e */ /* 0x000fc400000010ff */
[----:B------:R-:W-:Y:S02]  /*2c00*/  @P0 PRMT R7, R51, 0x7610, R7 ;  /* 0x0000761033070816 */ /* 0x000fe40000000007 */
[----:B------:R-:W-:Y:S02]  /*2c10*/  @P0 PRMT R8, R54, 0x7610, R8 ;  /* 0x0000761036080816 */ /* 0x000fe40000000008 */
        /* <DEDUP_REMOVED lines=12> */
.L_x_1634:
[----:B------:R-:W-:Y:S01]  /*2ce0*/  ISETP.LT.AND P0, PT, RZ, UR34, PT ;  /* 0x00000022ff007c0c */ /* 0x000fe2000bf01270 */
[----:B01---5:R-:W-:Y:S01]  /*2cf0*/  IMAD.U32 R48, R66, 0x10000, RZ ;  /* 0x0001000042307824 */ /* 0x023fe200078e00ff */
[----:B------:R-:W0:Y:S01]  /*2d00*/  @UP3 LDCU.64 UR12, c[0x0][0x408] ;  /* 0x00008100ff0c37ac */ /* 0x000e220008000a00 */
[----:B------:R-:W-:Y:S01]  /*2d10*/  PLOP3.LUT P4, PT, PT, PT, UP3, 0x80, 0x8 ;  /* 0x000000000008781c */ /* 0x000fe20003f8f038 */
[----:B------:R-:W1:Y:S01]  /*2d20*/  @UP3 LDCU.64 UR14, c[0x0][0x408] ;  /* 0x00008100ff0e37ac */ /* 0x000e620008000a00 */
[----:B------:R-:W2:Y:S08]  /*2d30*/  @UP3 LDCU.64 UR36, c[0x0][0x408] ;  /* 0x00008100ff2437ac */ /* 0x000eb00008000a00 */
        /* <DEDUP_REMOVED lines=9> */
[----:B------:R-:W-:-:S03]  /*2dd0*/  SHF.R.U64 R49, R66, 0x10, R67 ;  /* 0x0000001042317819 */ /* 0x000fc60000001243 */
        /* <DEDUP_REMOVED lines=32> */
.L_x_1633:
[----:B------:R-:W-:-:S04]  /*2fe0*/  UISETP.NE.U32.AND UP0, UPT, UR4, URZ, UPT ;  /* 0x000000ff0400728c */ /* 0x000fc8000bf05070 */
[----:B------:R-:W-:-:S09]  /*2ff0*/  UISETP.NE.AND.EX UP0, UPT, UR5, URZ, UPT, UP0 ;  /* 0x000000ff0500728c */ /* 0x000fd2000bf05300 */
[----:B------:R-:W-:Y:S05]  /*3000*/  BRA.U !UP0, `(.L_x_1636) ;  /* 0x0000000108d07547 */ /* 0x000fea000b800000 */
[----:B------:R-:W2:Y:S01]  /*3010*/  @UP3 LDCU.64 UR12, c[0x0][0x408] ;  /* 0x00008100ff0c37ac */ /* 0x000ea20008000a00 */
[--C-:B------:R-:W-:Y:S01]  /*3020*/  FFMA.FTZ R11, R73, UR10, R52.reuse ;  /* 0x0000000a490b7c23 */ /* 0x100fe20008010034 */
[----:B------:R-:W-:Y:S01]  /*3030*/  PLOP3.LUT P4, PT, PT, PT, UP3, 0x80, 0x8 ;  /* 0x000000000008781c */ /* 0x000fe20003f8f038 */
[--C-:B01----:R-:W-:Y:S01]  /*3040*/  FFMA.FTZ R49, R75, UR10, R52.reuse ;  /* 0x0000000a4b317c23 */ /* 0x103fe20008010034 */
[----:B------:R-:W-:Y:S01]  /*3050*/  ISETP.LT.AND P0, PT, RZ, UR34, PT ;  /* 0x00000022ff007c0c */ /* 0x000fe2000bf01270 */
[----:B------:R-:W-:Y:S01]  /*3060*/  FADD.FTZ R11, R74, -R11 ;  /* 0x8000000b4a0b7221 */ /* 0x000fe20000010000 */
[----:B------:R-:W-:Y:S01]  /*3070*/  FFMA.FTZ R48, R72, UR10, R52 ;  /* 0x0000000a48307c23 */ /* 0x000fe20008010034 */
[----:B------:R-:W0:Y:S01]  /*3080*/  @UP3 LDCU.64 UR14, c[0x0][0x408] ;  /* 0x00008100ff0e37ac */ /* 0x000e220008000a00 */
[----:B------:R-:W-:Y:S01]  /*3090*/  FADD.FTZ R54, R76, -R49 ;  /* 0x800000314c367221 */ /* 0x000fe20000010000 */
[----:B------:R-:W-:Y:S01]  /*30a0*/  FMUL.FTZ R11, R11, UR35 ;  /* 0x000000230b0b7c20 */ /* 0x000fe20008410000 */
[----:B------:R-:W-:Y:S01]  /*30b0*/  FADD.FTZ R48, R77, -R48 ;  /* 0x800000304d307221 */ /* 0x000fe20000010000 */
[----:B------:R-:W1:Y:S01]  /*30c0*/  @UP3 LDCU.64 UR36, c[0x0][0x408] ;  /* 0x00008100ff2437ac */ /* 0x000e620008000a00 */
[----:B------:R-:W-:-:S02]  /*30d0*/  FMUL.FTZ R54, R54, UR35 ;  /* 0x0000002336367c20 */ /* 0x000fc40008410000 */
[----:B------:R-:W-:Y:S01]  /*30e0*/  FSEL R11, R11, RZ, P0 ;  /* 0x000000ff0b0b7208 */ /* 0x000fe20000000000 */
[----:B------:R-:W-:Y:S01]  /*30f0*/  FMUL.FTZ R48, R48, UR35 ;  /* 0x0000002330307c20 */ /* 0x000fe20008410000 */
[C---:B-----5:R-:W-:Y:S02]  /*3100*/  @P4 LOP3.LUT P5, RZ, R2.reuse, 0xff, RZ, 0xc0, !PT ;  /* 0x000000ff02ff4812 */ /* 0x060fe400078ac0ff */
[----:B------:R-:W-:Y:S01]  /*3110*/  @P4 LOP3.LUT P6, RZ, R2, 0xff00, RZ, 0xc0, !PT ;  /* 0x0000ff0002ff4812 */ /* 0x000fe200078cc0ff */
[----:B--2---:R-:W-:Y:S01]  /*3120*/  @P4 FMUL.FTZ R49, R11, UR13 ;  /* 0x0000000d0b314c20 */ /* 0x004fe20008410000 */
[----:B------:R-:W-:Y:S02]  /*3130*/  FSEL R48, R48, RZ, P0 ;  /* 0x000000ff30307208 */ /* 0x000fe40000000000 */
[----:B------:R-:W-:Y:S01]  /*3140*/  F2FP.BF16.F32.PACK_AB R11, RZ, R11 ;  /* 0x0000000bff0b723e */ /* 0x000fe200000010ff */
[----:B------:R-:W-:Y:S01]  /*3150*/  @P4 FMUL.FTZ R50, R49, UR12 ;  /* 0x0000000c31324c20 */ /* 0x000fe20008410000 */
[----:B------:R-:W-:Y:S01]  /*3160*/  FSEL R49, R54, RZ, P0 ;  /* 0x000000ff36317208 */ /* 0x000fe20000000000 */
[----:B0-----:R-:W-:Y:S01]  /*3170*/  @P4 FMUL.FTZ R51, R48, UR15 ;  /* 0x0000000f30334c20 */ /* 0x001fe20008410000 */
[----:B------:R-:W-:-:S02]  /*3180*/  F2FP.BF16.F32.PACK_AB R48, RZ, R48 ;  /* 0x00000030ff30723e */ /* 0x000fc400000010ff */
[----:B------:R-:W-:Y:S01]  /*3190*/  @P4 FSEL R50, R50, RZ, P5 ;  /* 0x000000ff32324208 */ /* 0x000fe20002800000 */
[----:B-1----:R-:W-:Y:S01]  /*31a0*/  @P4 FMUL.FTZ R54, R49, UR37 ;  /* 0x0000002531364c20 */ /* 0x002fe20008410000 */
        /* <DEDUP_REMOVED lines=26> */
.L_x_1636:
        /* <DEDUP_REMOVED lines=11> */
.L_x_1637:
        /* <DEDUP_REMOVED lines=11> */
.L_x_1638:
        /* <DEDUP_REMOVED lines=11> */
.L_x_1639:
        /* <DEDUP_REMOVED lines=10> */
[----:B------:R-:W-:-:S07]  /*3600*/  F2FP.BF16.F32.PACK_AB R10, RZ, R10 ;  /* 0x0000000aff0a723e */ /* 0x000fce00000010ff */
.L_x_1635:
        /* <DEDUP_REMOVED lines=9> */
.L_x_1640:
        /* <DEDUP_REMOVED lines=9> */
.L_x_1641:
[----:B------:R-:W-:Y:S01]  /*3730*/  VIADD R4, R4, 0x80 ;  /* 0x0000008004047836 */ /* 0x000fe20000000000 */
[----:B------:R-:W-:-:S07]  /*3740*/  IADD3 R53, PT, PT, R53, 0x80, RZ ;  /* 0x0000008035357810 */ /* 0x000fce0007ffe0ff */
.L_x_1632:
[----:B------:R-:W-:Y:S05]  /*3750*/  BSYNC.RECONVERGENT B0 ;  /* 0x0000000000007941 */ /* 0x000fea0003800200 */
.L_x_1631:
        /* <DEDUP_REMOVED lines=10> */
[C-C-:B-----5:R-:W-:Y:S01]  /*3800*/  SHF.R.U64 R11, R70.reuse, 0x10, R71.reuse ;  /* 0x00000010460b7819 */ /* 0x160fe20000001247 */
[----:B0123--:R-:W-:Y:S01]  /*3810*/  IMAD.U32 R48, R70, 0x10000, RZ ;  /* 0x0001000046307824 */ /* 0x00ffe200078e00ff */
[----:B------:R-:W-:Y:S01]  /*3820*/  PLOP3.LUT P0, PT, PT, PT, UP3, 0x80, 0x8 ;  /* 0x000000000008781c */ /* 0x000fe20003f0f038 */
[----:B------:R-:W0:Y:S01]  /*3830*/  @UP3 LDCU.64 UR14, c[0x0][0x408] ;  /* 0x00008100ff0e37ac */ /* 0x000e220008000a00 */
[----:B------:R-:W-:Y:S02]  /*3840*/  SHF.L.U32 R11, R11, 0x10, RZ ;  /* 0x000000100b0b7819 */ /* 0x000fe400000006ff */
[----:B------:R-:W-:Y:S01]  /*3850*/  SHF.R.U32.HI R54, RZ, 0x10, R71 ;  /* 0x00000010ff367819 */ /* 0x000fe20000011647 */
[----:B------:R-:W1:Y:S04]  /*3860*/  @UP3 LDCU.64 UR36, c[0x0][0x408] ;  /* 0x00008100ff2437ac */ /* 0x000e680008000a00 */
[--C-:B------:R-:W-:Y:S01]  /*3870*/  @P4 FFMA.FTZ R49, R81, UR10, R52.reuse ;  /* 0x0000000a51314c23 */ /* 0x100fe20008010034 */
[--C-:B------:R-:W-:Y:S01]  /*3880*/  @P4 FFMA.FTZ R50, R80, UR10, R52.reuse ;  /* 0x0000000a50324c23 */ /* 0x100fe20008010034 */
[----:B------:R-:W-:-:S02]  /*3890*/  @P4 FFMA.FTZ R55, R88, UR10, R52 ;  /* 0x0000000a58374c23 */ /* 0x000fc40008010034 */
[----:B------:R-:W-:Y:S01]  /*38a0*/  @P4 FADD.FTZ R49, R82, -R49 ;  /* 0x8000003152314221 */ /* 0x000fe20000010000 */
[----:B------:R-:W-:Y:S01]  /*38b0*/  @P4 FADD.FTZ R50, R83, -R50 ;  /* 0x8000003253324221 */ /* 0x000fe20000010000 */
[----:B------:R-:W-:Y:S02]  /*38c0*/  @P0 LOP3.LUT P5, RZ, R0, 0xff00, RZ, 0xc0, !PT ;  /* 0x0000ff0000ff0812 */ /* 0x000fe400078ac0ff */
[----:B------:R-:W-:Y:S01]  /*38d0*/  @P4 FFMA.FTZ R48, R49, UR35, R48 ;  /* 0x0000002331304c23 */ /* 0x000fe20008010030 */
[----:B------:R-:W-:Y:S01]  /*38e0*/  @P4 FFMA.FTZ R49, R85, UR10, R52 ;  /* 0x0000000a55314c23 */ /* 0x000fe20008010034 */
[----:B------:R-:W-:Y:S01]  /*38f0*/  @P4 FFMA.FTZ R11, R50, UR35, R11 ;  /* 0x00000023320b4c23 */ /* 0x000fe2000801000b */
[----:B------:R-:W-:Y:S02]  /*3900*/  IMAD.U32 R50, R71, 0x10000, RZ ;  /* 0x0001000047327824 */ /* 0x000fe400078e00ff */
[----:B------:R-:W-:Y:S01]  /*3910*/  @P4 FADD.FTZ R52, R86, -R55 ;  /* 0x8000003756344221 */ /* 0x000fe20000010000 */
[----:B------:R-:W-:Y:S01]  /*3920*/  @P4 FADD.FTZ R51, R84, -R49 ;  /* 0x8000003154334221 */ /* 0x000fe20000010000 */
[----:B------:R-:W-:-:S02]  /*3930*/  SHF.L.U32 R49, R54, 0x10, RZ ;  /* 0x0000001036317819 */ /* 0x000fc400000006ff */
[----:B------:R-:W-:Y:S01]  /*3940*/  F2FP.BF16.F32.PACK_AB R56, RZ, R11 ;  /* 0x0000000bff38723e */ /* 0x000fe200000010ff */
[----:B------:R-:W-:Y:S01]  /*3950*/  @P4 FFMA.FTZ R50, R51, UR35, R50 ;  /* 0x0000002333324c23 */ /* 0x000fe20008010032 */
[----:B----4-:R-:W-:Y:S01]  /*3960*/  @P0 FMUL.FTZ R51, R48, UR13 ;  /* 0x0000000d30330c20 */ /* 0x010fe20008410000 */
[----:B------:R-:W-:Y:S01]  /*3970*/  @P4 FFMA.FTZ R49, R52, UR35, R49 ;  /* 0x0000002334314c23 */ /* 0x000fe20008010031 */
[----:B0-----:R-:W-:Y:S01]  /*3980*/  @P0 FMUL.FTZ R52, R11, UR15 ;  /* 0x0000000f0b340c20 */ /* 0x001fe20008410000 */
[----:B-1----:R-:W-:Y:S01]  /*3990*/  @P0 FMUL.FTZ R54, R50, UR37 ;  /* 0x0000002532360c20 */ /* 0x002fe20008410000 */
[----:B------:R-:W-:Y:S01]  /*39a0*/  @P0 FMUL.FTZ R51, R51, UR12 ;  /* 0x0000000c33330c20 */ /* 0x000fe20008410000 */
[----:B------:R-:W-:Y:S01]  /*39b0*/  @P0 LOP3.LUT P4, RZ, R0, 0xff, RZ, 0xc0, !PT ;  /* 0x000000ff00ff0812 */ /* 0x000fe2000788c0ff */
[----:B------:R-:W-:Y:S01]  /*39c0*/  @P0 FMUL.FTZ R52, R52, UR14 ;  /* 0x0000000e34340c20 */ /* 0x000fe20008410000 */
[----:B------:R-:W-:Y:S01]  /*39d0*/  @P0 FMUL.FTZ R54, R54, UR36 ;  /* 0x0000002436360c20 */ /* 0x000fe20008410000 */
[----:B------:R-:W-:-:S02]  /*39e0*/  F2FP.BF16.F32.PACK_AB R48, RZ, R48 ;  /* 0x00000030ff30723e */ /* 0x000fc400000010ff */
[----:B------:R-:W-:Y:S02]  /*39f0*/  @P0 FSEL R51, R51, RZ, P4 ;  /* 0x000000ff33330208 */ /* 0x000fe40002000000 */
[----:B------:R-:W-:Y:S02]  /*3a00*/  @P0 LOP3.LUT P4, RZ, R0, 0xff0000, RZ, 0xc0, !PT ;  /* 0x00ff000000ff0812 */ /* 0x000fe4000788c0ff */
[----:B------:R-:W-:Y:S02]  /*3a10*/  @P0 FSEL R52, R52, RZ, P5 ;  /* 0x000000ff34340208 */ /* 0x000fe40002800000 */
[----:B------:R-:W-:Y:S02]  /*3a20*/  @P0 FSEL R54, R54, RZ, P4 ;  /* 0x000000ff36360208 */ /* 0x000fe40002000000 */
[----:B------:R-:W-:Y:S02]  /*3a30*/  @P0 F2FP.BF16.F32.PACK_AB R51, RZ, R51 ;  /* 0x00000033ff33023e */ /* 0x000fe400000010ff */
        /* <DEDUP_REMOVED lines=17> */
.L_x_1645:
[----:B------:R-:W-:Y:S01]  /*3b50*/  ISETP.LT.AND P0, PT, RZ, UR34, PT ;  /* 0x00000022ff007c0c */ /* 0x000fe2000bf01270 */
[----:B0123-5:R-:W-:Y:S01]  /*3b60*/  IMAD.U32 R48, R70, 0x10000, RZ ;  /* 0x0001000046307824 */ /* 0x02ffe200078e00ff */
        /* <DEDUP_REMOVED lines=46> */
.L_x_1644:
[----:B------:R-:W-:-:S04]  /*3e50*/  UISETP.NE.U32.AND UP0, UPT, UR4, URZ, UPT ;  /* 0x000000ff0400728c */ /* 0x000fc8000bf05070 */
[----:B------:R-:W-:-:S09]  /*3e60*/  UISETP.NE.AND.EX UP0, UPT, UR5, URZ, UPT, UP0 ;  /* 0x000000ff0500728c */ /* 0x000fd2000bf05300 */
[----:B------:R-:W-:Y:S05]  /*3e70*/  BRA.U !UP0, `(.L_x_1647) ;  /* 0x0000000108d07547 */ /* 0x000fea000b800000 */
[----:B------:R-:W4:Y:S01]  /*3e80*/  @UP3 LDCU.64 UR12, c[0x0][0x408] ;  /* 0x00008100ff0c37ac */ /* 0x000f220008000a00 */
[--C-:B------:R-:W-:Y:S01]  /*3e90*/  FFMA.FTZ R11, R81, UR10, R52.reuse ;  /* 0x0000000a510b7c23 */ /* 0x100fe20008010034 */
        /* <DEDUP_REMOVED lines=14> */
[----:B-----5:R-:W-:Y:S01]  /*3f80*/  @P4 LOP3.LUT P6, RZ, R0, 0xff, RZ, 0xc0, !PT ;  /* 0x000000ff00ff4812 */ /* 0x020fe200078cc0ff */
[----:B------:R-:W-:Y:S01]  /*3f90*/  FADD.FTZ R55, R86, -R55 ;  /* 0x8000003756377221 */ /* 0x000fe20000010000 */
[----:B----4-:R-:W-:Y:S01]  /*3fa0*/  @P4 FMUL.FTZ R50, R11, UR13 ;  /* 0x0000000d0b324c20 */ /* 0x010fe20008410000 */
[----:B------:R-:W-:Y:S02]  /*3fb0*/  FSEL R48, R48, RZ, P0 ;  /* 0x000000ff30307208 */ /* 0x000fe40000000000 */
[----:B------:R-:W-:Y:S01]  /*3fc0*/  FSEL R49, R49, RZ, P0 ;  /* 0x000000ff31317208 */ /* 0x000fe20000000000 */
[----:B------:R-:W-:Y:S01]  /*3fd0*/  @P4 FMUL.FTZ R50, R50, UR12 ;  /* 0x0000000c32324c20 */ /* 0x000fe20008410000 */
[----:B------:R-:W-:Y:S01]  /*3fe0*/  @P4 LOP3.LUT P5, RZ, R0, 0xff00, RZ, 0xc0, !PT ;  /* 0x0000ff0000ff4812 */ /* 0x000fe200078ac0ff */
[----:B0-----:R-:W-:Y:S01]  /*3ff0*/  @P4 FMUL.FTZ R51, R48, UR15 ;  /* 0x0000000f30334c20 */ /* 0x001fe20008410000 */
[----:B------:R-:W-:Y:S01]  /*4000*/  F2FP.BF16.F32.PACK_AB R48, RZ, R48 ;  /* 0x00000030ff30723e */ /* 0x000fe200000010ff */
[----:B-1----:R-:W-:Y:S01]  /*4010*/  @P4 FMUL.FTZ R54, R49, UR37 ;  /* 0x0000002531364c20 */ /* 0x002fe20008410000 */
[----:B------:R-:W-:Y:S01]  /*4020*/  @P4 FSEL R50, R50, RZ, P6 ;  /* 0x000000ff32324208 */ /* 0x000fe20003000000 */
[----:B------:R-:W-:Y:S01]  /*4030*/  @P4 FMUL.FTZ R51, R51, UR14 ;  /* 0x0000000e33334c20 */ /* 0x000fe20008410000 */
[----:B------:R-:W-:Y:S01]  /*4040*/  @P4 LOP3.LUT P6, RZ, R0, 0xff0000, RZ, 0xc0, !PT ;  /* 0x00ff000000ff4812 */ /* 0x000fe200078cc0ff */
        /* <DEDUP_REMOVED lines=23> */
.L_x_1647:
        /* <DEDUP_REMOVED lines=22> */
[----:B------:R-:W-:-:S07]  /*4320*/  F2FP.BF16.F32.PACK_AB R7, RZ, R7 ;  /* 0x00000007ff07723e */ /* 0x000fce00000010ff */
.L_x_1648:
        /* <DEDUP_REMOVED lines=11> */
.L_x_1649:
        /* <DEDUP_REMOVED lines=11> */
.L_x_1650:
[----:B------:R-:W-:-:S07]  /*4490*/  @P0 PRMT R10, R48, 0x7610, R10 ;  /* 0x00007610300a0816 */ /* 0x000fce000000000a */
.L_x_1646:
        /* <DEDUP_REMOVED lines=9> */
.L_x_1651:
        /* <DEDUP_REMOVED lines=9> */
.L_x_1643:
[----:B------:R-:W-:Y:S05]  /*45c0*/  BSYNC.RECONVERGENT B0 ;  /* 0x0000000000007941 */ /* 0x000fea0003800200 */
.L_x_1642:
[----:B------:R-:W-:Y:S02]  /*45d0*/  UIADD3 UR7, UPT, UPT, UR7, UR30, URZ ;  /* 0x0000001e07077290 */ /* 0x000fe4000fffe0ff */
[----:B------:R-:W-:Y:S02]  /*45e0*/  UPLOP3.LUT UP1, UPT, UPT, UPT, UP1, 0x40, 0x4 ;  /* 0x000000000004789c */ /* 0x000fe40003f2e810 */
[----:B------:R-:W-:-:S09]  /*45f0*/  UISETP.GE.AND UP0, UPT, UR7, UR31, UPT ;  /* 0x0000001f0700728c */ /* 0x000fd2000bf06270 */
[----:B------:R-:W-:Y:S05]  /*4600*/  BRA.U !UP0, `(.L_x_1652) ;  /* 0xffffffbd08787547 */ /* 0x000fea000b83ffff */
.L_x_1609:
[----:B-----5:R-:W0:Y:S01]  /*4610*/  LDC.64 R2, c[0x0][0x440] ;  /* 0x00011000ff027b82 */ /* 0x020e220000000a00 */
[----:B------:R-:W-:-:S06]  /*4620*/  UIMAD UR9, UR6, UR8, URZ ;  /* 0x00000008060972a4 */ /* 0x000fcc000f8e02ff */
[----:B------:R-:W-:Y:S01]  /*4630*/  IMAD.U32 R7, RZ, RZ, UR9 ;  /* 0x00000009ff077e24 */ /* 0x000fe2000f8e00ff */
[----:B------:R-:W1:Y:S04]  /*4640*/  LDC.64 R4, c[0x0][0x448] ;  /* 0x00011200ff047b82 */ /* 0x000e680000000a00 */
[----:B------:R-:W-:-:S04]  /*4650*/  LEA.HI R7, R7, R6, RZ, 0x1e ;  /* 0x0000000607077211 */ /* 0x000fc800078ff0ff */
        /* <DEDUP_REMOVED lines=13> */
[----:B------:R-:W-:-:S07]  /*4730*/  @P1 VIADD R7, R7, 0x80 ;  /* 0x0000008007071836 */ /* 0x000fce0000000000 */
[----:B------:R-:W1:Y:S01]  /*4740*/  LDC.64 R4, c[0x0][0x448] ;  /* 0x00011200ff047b82 */ /* 0x000e620000000a00 */
[----:B0-----:R-:W-:-:S05]  /*4750*/  IMAD.WIDE.U32 R2, R7, 0x10, R2 ;  /* 0x0000001007027825 */ /* 0x001fca00078e0002 */
[----:B------:R-:W-:Y:S01]  /*4760*/  STG.E.128 desc[UR24][R2.64], R24 ;  /* 0x0000001802007986 */ /* 0x000fe2000c101d18 */
[----:B-1----:R-:W-:-:S05]  /*4770*/  IMAD.WIDE.U32 R4, R7, 0x10, R4 ;  /* 0x0000001007047825 */ /* 0x002fca00078e0004 */
[----:B------:R-:W-:Y:S01]  /*4780*/  STG.E.128 desc[UR24][R4.64], R36 ;  /* 0x0000002404007986 */ /* 0x000fe2000c101d18 */
[----:B------:R-:W-:Y:S05]  /*4790*/  EXIT ;  /* 0x000000000000794d */ /* 0x000fea0003800000 */
.L_x_1653:
        /* <DEDUP_REMOVED lines=14> */
.L_x_6703:


//--------------------- .text._ZN10layer_norm22ln_bwd_finalize_kernelINS_22Kernel_traits_finalizeILj1536Ef13__nv_bfloat16S2_S2_fjLb0ELj1024ELj4ENS_18Kernel_traits_baseILj1536EfS2_S2_S2_fjLj1024EEEEELb0ELb1EEEvNS_9BwdParamsE --------------------------
	.section	.text._ZN10layer_norm22ln_bwd_finalize_kernelINS_22Kernel_traits_finalizeILj1536Ef13__nv_bfloat16S2_S2_fjLb0ELj1024ELj4ENS_18Kernel_traits_baseILj1536EfS2_S2_S2_fjLj1024EEEEELb0ELb1EEEvNS_9BwdParamsE,"ax",@progbits
	.align	128
        .global         _ZN10layer_norm22ln_bwd_finalize_kernelINS_22Kernel_traits_finalizeILj1536Ef13__nv_bfloat16S2_S2_fjLb0ELj1024ELj4ENS_18Kernel_traits_baseILj1536EfS2_S2_S2_fjLj1024EEEEELb0ELb1EEEvNS_9BwdParamsE
        .type           _ZN10layer_norm22ln_bwd_finalize_kernelINS_22Kernel_traits_finalizeILj1536Ef13__nv_bfloat16S2_S2_fjLb0ELj1024ELj4ENS_18Kernel_traits_baseILj1536EfS2_S2_S2_fjLj1024EEEEELb0ELb1EEEvNS_9BwdParamsE,@function
        .size           _ZN10layer_norm22ln_bwd_finalize_kernelINS_22Kernel_traits_finalizeILj1536Ef13__nv_bfloat16S2_S2_fjLb0ELj1024ELj4ENS_18Kernel_traits_baseILj1536EfS2_S2_S2_fjLj1024EEEEELb0ELb1EEEvNS_9BwdParamsE,(.L_x_6704 - _ZN10layer_norm22ln_bwd_finalize_kernelINS_22Kernel_traits_finalizeILj1536Ef13__nv_bfloat16S2_S2_fjLb0ELj1024ELj4ENS_18Kernel_traits_baseILj1536EfS2_S2_S2_fjLj1024EEEEELb0ELb1EEEvNS_9BwdParamsE)
        .other          _ZN10layer_norm22ln_bwd_finalize_kernelINS_22Kernel_traits_finalizeILj1536Ef13__nv_bfloat16S2_S2_fjLb0ELj1024ELj4ENS_18Kernel_traits_baseILj1536EfS2_S2_S2_fjLj1024EEEEELb0ELb1EEEvNS_9BwdParamsE,@"STO_CUDA_ENTRY STV_DEFAULT"
_ZN10layer_norm22ln_bwd_finalize_kernelINS_22Kernel_traits_finalizeILj1536Ef13__nv_bfloat16S2_S2_fjLb0ELj1024ELj4ENS_18Kernel_traits_baseILj1536EfS2_S2_S2_fjLj1024EEEEELb0ELb1EEEvNS_9BwdParamsE:
.text._ZN10layer_norm22ln_bwd_finalize_kernelINS_22Kernel_traits_finalizeILj1536Ef13__nv_bfloat16S2_S2_fjLb0ELj1024ELj4ENS_18Kernel_traits_baseILj1536EfS2_S2_S2_fjLj1024EEEEELb0ELb1EEEvNS_9BwdParamsE:
        /* <DEDUP_REMOVED lines=28> */
[C---:B------:R-:W-:Y:S02]  /*01c0*/  LOP3.LUT R7, R3.reuse, 0x160, RZ, 0xfc, !PT ;  /* 0x0000016003077812 */ /* 0x040fe400078efcff */
        /* <DEDUP_REMOVED lines=10> */
[----:B------:R-:W-:Y:S01]  /*0270*/  LOP3.LUT R21, R3, 0xe0, RZ, 0xfc, !PT ;  /* 0x000000e003157812 */ /* 0x000fe200078efcff */
[-CC-:B0-----:R-:W-:Y:S01]  /*0280*/  IMAD R8, R7, R55.reuse, R0.reuse ;  /* 0x0000003707087224 */ /* 0x181fe200078e0200 */
[----:B------:R-:W-:Y:S01]  /*0290*/  LOP3.LUT R23, R3, 0x40, RZ, 0xfc, !PT ;  /* 0x0000004003177812 */ /* 0x000fe200078efcff */
[-CC-:B------:R-:W-:Y:S01]  /*02a0*/  IMAD R10, R9, R55.reuse, R0.reuse ;  /* 0x00000037090a7224 */ /* 0x180fe200078e0200 */
[----:B------:R-:W-:Y:S01]  /*02b0*/  LOP3.LUT R25, R3, 0x60, RZ, 0xfc, !PT ;  /* 0x0000006003197812 */ /* 0x000fe200078efcff */
[-CC-:B------:R-:W-:Y:S01]  /*02c0*/  IMAD R34, R34, R55.reuse, R0.reuse ;  /* 0x0000003722227224 */ /* 0x180fe200078e0200 */
[----:B------:R-:W-:Y:S01]  /*02d0*/  LOP3.LUT R27, R54, 0xffffff0, RZ, 0xc0, !PT ;  /* 0x0ffffff0361b7812 */ /* 0x000fe200078ec0ff */
[-CC-:B------:R-:W-:Y:S01]  /*02e0*/  IMAD R16, R2, R55.reuse, R0.reuse ;  /* 0x0000003702107224 */ /* 0x180fe200078e0200 */
[----:B------:R-:W-:Y:S01]  /*02f0*/  IADD3 R7, PT, PT, R57, R8, RZ ;  /* 0x0000000839077210 */ /* 0x000fe20007ffe0ff */
[----:B------:R-:W-:-:S02]  /*0300*/  IMAD R4, R4, R55, R0 ;  /* 0x0000003704047224 */ /* 0x000fc400078e0200 */
[----:B------:R-:W-:Y:S02]  /*0310*/  HFMA2 R2, -RZ, RZ, 0, 0 ;  /* 0x00000000ff027431 */ /* 0x000fe400000001ff */
        /* <DEDUP_REMOVED lines=19> */
[----:B------:R-:W-:Y:S01]  /*0450*/  IADD3 R18, PT, PT, R57, R22, RZ ;  /* 0x0000001639127210 */ /* 0x000fe20007ffe0ff */
[----:B------:R-:W-:Y:S01]  /*0460*/  IMAD R0, R3, R55, R0 ;  /* 0x0000003703007224 */ /* 0x000fe200078e0200 */
[----:B------:R-:W-:-:S02]  /*0470*/  IADD3 R13, PT, PT, R57, R24, RZ ;  /* 0x00000018390d7210 */ /* 0x000fc40007ffe0ff */
[C---:B------:R-:W-:Y:S02]  /*0480*/  IADD3 R14, PT, PT, R57.reuse, R26, RZ ;  /* 0x0000001a390e7210 */ /* 0x040fe40007ffe0ff */
[C---:B------:R-:W-:Y:S02]  /*0490*/  IADD3 R15, PT, PT, R57.reuse, R28, RZ ;  /* 0x0000001c390f7210 */ /* 0x040fe40007ffe0ff */
[C---:B------:R-:W-:Y:S02]  /*04a0*/  IADD3 R4, PT, PT, R57.reuse, R30, RZ ;  /* 0x0000001e39047210 */ /* 0x040fe40007ffe0ff */
[C---:B------:R-:W-:Y:S02]  /*04b0*/  IADD3 R17, PT, PT, R57.reuse, R32, RZ ;  /* 0x0000002039117210 */ /* 0x040fe40007ffe0ff */
[----:B------:R-:W-:-:S07]  /*04c0*/  IADD3 R0, PT, PT, R57, R0, RZ ;  /* 0x0000000039007210 */ /* 0x000fce0007ffe0ff */
.L_x_1658:
        /* <DEDUP_REMOVED lines=118> */
.L_x_1657:
[----:B------:R-:W-:Y:S05]  /*0c30*/  BSYNC.RECONVERGENT B1 ;  /* 0x0000000000017941 */ /* 0x000fea0003800200 */
.L_x_1656:
        /* <DEDUP_REMOVED lines=17> */
[----:B------:R-:W-:Y:S01]  /*0d50*/  IMAD.WIDE.U32 R18, R21, 0x4, R6 ;  /* 0x0000000415127825 */ /* 0x000fe200078e0006 */
[----:B------:R0:W3:Y:S03]  /*0d60*/  LDG.E R10, desc[UR6][R14.64] ;  /* 0x000000060e0a7981 */ /* 0x0000e6000c1e1900 */
[--C-:B--2---:R-:W-:Y:S01]  /*0d70*/  IMAD.WIDE.U32 R16, R9, 0x4, R4.reuse ;  /* 0x0000000409107825 */ /* 0x104fe200078e0004 */
[----:B------:R-:W-:Y:S01]  /*0d80*/  LEA R31, R32, R25, 0x5 ;  /* 0x00000019201f7211 */ /* 0x000fe200078e28ff */
[----:B------:R1:W2:Y:S02]  /*0d90*/  LDG.E R9, desc[UR6][R18.64] ;  /* 0x0000000612097981 */ /* 0x0002a4000c1e1900 */
[----:B------:R-:W-:Y:S02]  /*0da0*/  IMAD.WIDE.U32 R20, R21, 0x4, R4 ;  /* 0x0000000415147825 */ /* 0x000fe400078e0004 */
[----:B------:R4:W5:Y:S02]  /*0db0*/  LDG.E R13, desc[UR6][R16.64] ;  /* 0x00000006100d7981 */ /* 0x000964000c1e1900 */
[----:B------:R-:W-:-:S02]  /*0dc0*/  IMAD.WIDE.U32 R22, R25, 0x4, R6 ;  /* 0x0000000419167825 */ /* 0x000fc400078e0006 */
[----:B------:R-:W5:Y:S02]  /*0dd0*/  LDG.E R28, desc[UR6][R20.64] ;  /* 0x00000006141c7981 */ /* 0x000f64000c1e1900 */
[----:B------:R-:W-:Y:S02]  /*0de0*/  IMAD.WIDE.U32 R24, R25, 0x4, R4 ;  /* 0x0000000419187825 */ /* 0x000fe400078e0004 */
[----:B------:R4:W5:Y:S02]  /*0df0*/  LDG.E R12, desc[UR6][R22.64] ;  /* 0x00000006160c7981 */ /* 0x000964000c1e1900 */
[C---:B0-----:R-:W-:Y:S02]  /*0e00*/  IMAD.WIDE.U32 R14, R31.reuse, 0x4, R6 ;  /* 0x000000041f0e7825 */ /* 0x041fe400078e0006 */
[----:B------:R0:W5:Y:S02]  /*0e10*/  LDG.E R30, desc[UR6][R24.64] ;  /* 0x00000006181e7981 */ /* 0x000164000c1e1900 */
[--C-:B-1----:R-:W-:Y:S01]  /*0e20*/  IMAD.WIDE.U32 R18, R31, 0x4, R4.reuse ;  /* 0x000000041f127825 */ /* 0x102fe200078e0004 */
[----:B------:R-:W-:Y:S01]  /*0e30*/  LEA R31, R32, R33, 0x5 ;  /* 0x00000021201f7211 */ /* 0x000fe200078e28ff */
[----:B------:R-:W5:Y:S02]  /*0e40*/  LDG.E R14, desc[UR6][R14.64] ;  /* 0x000000060e0e7981 */ /* 0x000f64000c1e1900 */
[----:B----4-:R-:W-:-:S02]  /*0e50*/  IMAD.WIDE.U32 R16, R33, 0x4, R4 ;  /* 0x0000000421107825 */ /* 0x010fc400078e0004 */
[----:B------:R-:W4:Y:S02]  /*0e60*/  LDG.E R18, desc[UR6][R18.64] ;  /* 0x0000000612127981 */ /* 0x000f24000c1e1900 */
[--C-:B------:R-:W-:Y:S01]  /*0e70*/  IMAD.WIDE.U32 R26, R33, 0x4, R6.reuse ;  /* 0x00000004211a7825 */ /* 0x100fe200078e0006 */
[C---:B------:R-:W-:Y:S01]  /*0e80*/  LEA R33, R32.reuse, R33, 0x6 ;  /* 0x0000002120217211 */ /* 0x040fe200078e30ff */
[----:B------:R-:W4:Y:S02]  /*0e90*/  LDG.E R16, desc[UR6][R16.64] ;  /* 0x0000000610107981 */ /* 0x000f24000c1e1900 */
[C---:B------:R-:W-:Y:S02]  /*0ea0*/  IMAD.WIDE.U32 R22, R31.reuse, 0x4, R6 ;  /* 0x000000041f167825 */ /* 0x040fe400078e0006 */
[----:B------:R1:W4:Y:S02]  /*0eb0*/  LDG.E R11, desc[UR6][R26.64] ;  /* 0x000000061a0b7981 */ /* 0x000324000c1e1900 */
[--C-:B------:R-:W-:Y:S01]  /*0ec0*/  IMAD.WIDE.U32 R20, R31, 0x4, R4.reuse ;  /* 0x000000041f147825 */ /* 0x100fe200078e0004 */
[----:B------:R-:W-:Y:S01]  /*0ed0*/  LEA R31, R32, R33, 0x5 ;  /* 0x00000021201f7211 */ /* 0x000fe200078e28ff */
[----:B------:R-:W4:Y:S02]  /*0ee0*/  LDG.E R22, desc[UR6][R22.64] ;  /* 0x0000000616167981 */ /* 0x000f24000c1e1900 */
[----:B0-----:R-:W-:-:S02]  /*0ef0*/  IMAD.WIDE.U32 R24, R33, 0x4, R4 ;  /* 0x0000000421187825 */ /* 0x001fc400078e0004 */
[----:B------:R-:W4:Y:S02]  /*0f00*/  LDG.E R20, desc[UR6][R20.64] ;  /* 0x0000000614147981 */ /* 0x000f24000c1e1900 */
[--C-:B-1----:R-:W-:Y:S02]  /*0f10*/  IMAD.WIDE.U32 R26, R33, 0x4, R6.reuse ;  /* 0x00000004211a7825 */ /* 0x102fe400078e0006 */
[----:B------:R-:W4:Y:S02]  /*0f20*/  LDG.E R24, desc[UR6][R24.64] ;  /* 0x0000000618187981 */ /* 0x000f24000c1e1900 */
[C---:B------:R-:W-:Y:S02]  /*0f30*/  IMAD.WIDE.U32 R6, R31.reuse, 0x4, R6 ;  /* 0x000000041f067825 */ /* 0x040fe400078e0006 */
[----:B------:R-:W4:Y:S02]  /*0f40*/  LDG.E R26, desc[UR6][R26.64] ;  /* 0x000000061a1a7981 */ /* 0x000f24000c1e1900 */
[----:B------:R-:W-:-:S02]  /*0f50*/  IMAD.WIDE.U32 R4, R31, 0x4, R4 ;  /* 0x000000041f047825 */ /* 0x000fc400078e0004 */
[----:B------:R-:W4:Y:S04]  /*0f60*/  LDG.E R6, desc[UR6][R6.64] ;  /* 0x0000000606067981 */ /* 0x000f28000c1e1900 */
[----:B------:R-:W4:Y:S01]  /*0f70*/  LDG.E R4, desc[UR6][R4.64] ;  /* 0x0000000604047981 */ /* 0x000f22000c1e1900 */
[----:B------:R-:W-:Y:S01]  /*0f80*/  IADD3 R3, PT, PT, R3, 0x100, RZ ;  /* 0x0000010003037810 */ /* 0x000fe20007ffe0ff */
[----:B---3--:R-:W-:-:S04]  /*0f90*/  FADD.FTZ R10, R43, R10 ;  /* 0x0000000a2b0a7221 */ /* 0x008fc80000010000 */
[----:B--2---:R-:W-:Y:S01]  /*0fa0*/  FADD.FTZ R9, R10, R9 ;  /* 0x000000090a097221 */ /* 0x004fe20000010000 */
[----:B-----5:R-:W-:-:S04]  /*0fb0*/  FADD.FTZ R13, R2, R13 ;  /* 0x0000000d020d7221 */ /* 0x020fc80000010000 */
[----:B------:R-:W-:Y:S01]  /*0fc0*/  FADD.FTZ R13, R13, R28 ;  /* 0x0000001c0d0d7221 */ /* 0x000fe20000010000 */
[----:B------:R-:W-:-:S03]  /*0fd0*/  FADD.FTZ R9, R9, R12 ;  /* 0x0000000c09097221 */ /* 0x000fc60000010000 */
[----:B------:R-:W-:Y:S01]  /*0fe0*/  FADD.FTZ R13, R13, R30 ;  /* 0x0000001e0d0d7221 */ /* 0x000fe20000010000 */
[----:B------:R-:W-:-:S03]  /*0ff0*/  FADD.FTZ R14, R9, R14 ;  /* 0x0000000e090e7221 */ /* 0x000fc60000010000 */
[----:B----4-:R-:W-:-:S04]  /*1000*/  FADD.FTZ R13, R13, R18 ;  /* 0x000000120d0d7221 */ /* 0x010fc80000010000 */
        /* <DEDUP_REMOVED lines=8> */
.L_x_1660:
[----:B------:R-:W-:Y:S05]  /*1090*/  BSYNC.RECONVERGENT B1 ;  /* 0x0000000000017941 */ /* 0x000fea0003800200 */
.L_x_1659:
        /* <DEDUP_REMOVED lines=38> */
.L_x_1662:
[----:B------:R-:W-:Y:S05]  /*1300*/  BSYNC.RECONVERGENT B1 ;  /* 0x0000000000017941 */ /* 0x000fea0003800200 */
.L_x_1661:
[----:B------:R-:W-:Y:S05]  /*1310*/  @!P1 BRA `(.L_x_1655) ;  /* 0x0000000000409947 */ /* 0x000fea0003800000 */
[----:B------:R-:W0:Y:S01]  /*1320*/  LDC R14, c[0x0][0x388] ;  /* 0x0000e200ff0e7b82 */ /* 0x000e220000000800 */
[----:B------:R-:W-:-:S07]  /*1330*/  IADD3 R12, PT, PT, -R54, RZ, RZ ;  /* 0x000000ff360c7210 */ /* 0x000fce0007ffe1ff */
[----:B------:R-:W1:Y:S08]  /*1340*/  LDC.64 R8, c[0x0][0x440] ;  /* 0x00011000ff087b82 */ /* 0x000e700000000a00 */
[----:B------:R-:W2:Y:S01]  /*1350*/  LDC.64 R10, c[0x0][0x448] ;  /* 0x00011200ff0a7b82 */ /* 0x000ea20000000a00 */
[----:B0-----:R-:W-:-:S05]  /*1360*/  IMAD R0, R3, R14, R0 ;  /* 0x0000000e03007224 */ /* 0x001fca00078e0200 */
[----:B------:R-:W-:-:S07]  /*1370*/  IADD3 R3, PT, PT, R57, R0, RZ ;  /* 0x0000000039037210 */ /* 0x000fce0007ffe0ff */
.L_x_1663:
        /* <DEDUP_REMOVED lines=10> */
.L_x_1655:
[----:B------:R-:W-:Y:S05]  /*1420*/  BSYNC.RECONVERGENT B0 ;  /* 0x0000000000007941 */ /* 0x000fea0003800200 */
.L_x_1654:
[----:B------:R-:W0:Y:S01]  /*1430*/  S2R R3, SR_TID.X ;  /* 0x0000000000037919 */ /* 0x000e220000002100 */
[----:B------:R-:W1:Y:S01]  /*1440*/  S2UR UR5, SR_CgaCtaId ;  /* 0x00000000000579c3 */ /* 0x000e620000008800 */
[----:B------:R-:W-:Y:S01]  /*1450*/  UMOV UR4, 0x400 ;  /* 0x0000040000047882 */ /* 0x000fe20000000000 */
[C---:B------:R-:W-:Y:S02]  /*1460*/  SHF.L.U32 R5, R57.reuse, 0x7, RZ ;  /* 0x0000000739057819 */ /* 0x040fe400000006ff */
[C---:B------:R-:W-:Y:S02]  /*1470*/  ISETP.NE.AND P1, PT, R57.reuse, RZ, PT ;  /* 0x000000ff3900720c */ /* 0x040fe40003f25270 */
[----:B------:R-:W-:Y:S01]  /*1480*/  ISETP.GT.U32.AND P0, PT, R57, 0xf, PT ;  /* 0x0000000f3900780c */ /* 0x000fe20003f04070 */
[----:B-1----:R-:W-:Y:S01]  /*1490*/  ULEA UR4, UR5, UR4, 0x18 ;  /* 0x0000000405047291 */ /* 0x002fe2000f8ec0ff */
[----:B0-----:R-:W-:-:S04]  /*14a0*/  SHF.R.U32.HI R12, RZ, 0x5, R3 ;  /* 0x00000005ff0c7819 */ /* 0x001fc80000011603 */
[C-C-:B------:R-:W-:Y:S02]  /*14b0*/  LOP3.LUT R0, R12.reuse, 0x1f, R3.reuse, 0x78, !PT ;  /* 0x0000001f0c007812 */ /* 0x140fe400078e7803 */
[----:B------:R-:W-:Y:S02]  /*14c0*/  ISETP.NE.OR P0, PT, R12, 0x1f, P0 ;  /* 0x0000001f0c00780c */ /* 0x000fe40000705670 */
        /* <DEDUP_REMOVED lines=44> */
[----:B-1----:R-:W-:Y:S04]  /*1790*/  STG.E.64 desc[UR6][R6.64], R4 ;  /* 0x0000000406007986 */ /* 0x002fe8000c101b06 */
[----:B--2---:R-:W-:Y:S01]  /*17a0*/  STG.E.64 desc[UR6][R8.64], R2 ;  /* 0x0000000208007986 */ /* 0x004fe2000c101b06 */
[----:B------:R-:W-:Y:S05]  /*17b0*/  EXIT ;  /* 0x000000000000794d */ /* 0x000fea0003800000 */
.L_x_1664:
        /* <DEDUP_REMOVED lines=12> */
.L_x_6704:


//--------------------- .text._ZN10layer_norm13ln_bwd_kernelINS_13Kernel_traitsIf13__nv_bfloat16S2_S2_fjLj1536ELj1ELj1ELj4ELj8ENS_18Kernel_traits_baseILj1536EfS2_S2_S2_fjLj128EEEEELb1ELb0ELb1ELb1EEEvNS_9BwdParamsE --------------------------
	.section	.text._ZN10layer_norm13ln_bwd_kernelINS_13Kernel_traitsIf13__nv_bfloat16S2_S2_fjLj1536ELj1ELj1ELj4ELj8ENS_18Kernel_traits_baseILj1536EfS2_S2_S2_fjLj128EEEEELb1ELb0ELb1ELb1EEEvNS_9BwdParamsE,"ax",@progbits
	.align	128
        .global         _ZN10layer_norm13ln_bwd_kernelINS_13Kernel_traitsIf13__nv_bfloat16S2_S2_fjLj1536ELj1ELj1ELj4ELj8ENS_18Kernel_traits_baseILj1536EfS2_S2_S2_fjLj128EEEEELb1ELb0ELb1ELb1EEEvNS_9BwdParamsE
        .type           _ZN10layer_norm13ln_bwd_kernelINS_13Kernel_traitsIf13__nv_bfloat16S2_S2_fjLj1536ELj1ELj1ELj4ELj8ENS_18Kernel_traits_baseILj1536EfS2_S2_S2_fjLj128EEEEELb1ELb0ELb1ELb1EEEvNS_9BwdParamsE,@function
        .size           _ZN10layer_norm13ln_bwd_kernelINS_13Kernel_traitsIf13__nv_bfloat16S2_S2_fjLj1536ELj1ELj1ELj4ELj8ENS_18Kernel_traits_baseILj1536EfS2_S2_S2_fjLj128EEEEELb1ELb0ELb1ELb1EEEvNS_9BwdParamsE,(.L_x_6705 - _ZN10layer_norm13ln_bwd_kernelINS_13Kernel_traitsIf13__nv_bfloat16S2_S2_fjLj1536ELj1ELj1ELj4ELj8ENS_18Kernel_traits_baseILj1536EfS2_S2_S2_fjLj128EEEEELb1ELb0ELb1ELb1EEEvNS_9BwdParamsE)
        .other          _ZN10layer_norm13ln_bwd_kernelINS_13Kernel_traitsIf13__nv_bfloat16S2_S2_fjLj1536ELj1ELj1ELj4ELj8ENS_18Kernel_traits_baseILj1536EfS2_S2_S2_fjLj128EEEEELb1ELb0ELb1ELb1EEEvNS_9BwdParamsE,@"STO_CUDA_ENTRY STV_DEFAULT"
_ZN10layer_norm13ln_bwd_kernelINS_13Kernel_traitsIf13__nv_bfloat16S2_S2_fjLj1536ELj1ELj1ELj4ELj8ENS_18Kernel_traits_baseILj1536EfS2_S2_S2_fjLj128EEEEELb1ELb0ELb1ELb1EEEvNS_9BwdParamsE:
.text._ZN10layer_norm13ln_bwd_kernelINS_13Kernel_traitsIf13__nv_bfloat16S2_S2_fjLj1536ELj1ELj1ELj4ELj8ENS_18Kernel_traits_baseILj1536EfS2_S2_S2_fjLj128EEEEELb1ELb0ELb1ELb1EEEvNS_9BwdParamsE:
        /* <DEDUP_REMOVED lines=28> */
[----:B--2---:R2:W5:Y:S01]  /*01c0*/  LDG.E.128 R24, desc[UR20][R2.64] ;  /* 0x0000001402187981 */ /* 0x004562000c1e1d00 */
[----:B------:R-:W0:Y:S03]  /*01d0*/  LDCU.128 UR16, c[0x0][0x3f0] ;  /* 0x00007e00ff1077ac */ /* 0x000e260008000c00 */
[----:B------:R2:W5:Y:S01]  /*01e0*/  LDG.E.128 R20, desc[UR20][R2.64+0x800] ;  /* 0x0008001402147981 */ /* 0x000562000c1e1d00 */
[----:B------:R-:W0:Y:S03]  /*01f0*/  LDCU.64 UR24, c[0x0][0x380] ;  /* 0x00007000ff1877ac */ /* 0x000e260008000a00 */
[----:B------:R2:W5:Y:S01]  /*0200*/  LDG.E.128 R16, desc[UR20][R2.64+0x1000] ;  /* 0x0010001402107981 */ /* 0x000562000c1e1d00 */
[----:B------:R-:W-:Y:S01]  /*0210*/  HFMA2 R48, -RZ, RZ, 0, 0 ;  /* 0x00000000ff307431 */ /* 0x000fe200000001ff */
[----:B-1-34-:R-:W-:-:S11]  /*0220*/  UPLOP3.LUT UP2, UPT, UPT, UPT, UPT, 0x40, 0x4 ;  /* 0x000000000004789c */ /* 0x01afd60003f4e870 */
.L_x_1698:
[----:B0-----:R-:W-:Y:S02]  /*0230*/  UIMAD.WIDE UR10, UR8, 0x4, UR18 ;  /* 0x00000004080a78a5 */ /* 0x001fe4000f8e0212 */
[----:B------:R-:W-:-:S04]  /*0240*/  UIMAD.WIDE UR30, UR8, 0x4, UR16 ;  /* 0x00000004081e78a5 */ /* 0x000fc8000f8e0210 */
[----:B------:R-:W-:Y:S01]  /*0250*/  IMAD.U32 R56, RZ, RZ, UR10 ;  /* 0x0000000aff387e24 */ /* 0x000fe2000f8e00ff */
[----:B------:R-:W-:Y:S01]  /*0260*/  MOV R57, UR11 ;  /* 0x0000000b00397c02 */ /* 0x000fe20008000f00 */
[----:B------:R-:W-:-:S04]  /*0270*/  UIMAD.WIDE UR10, UR8, 0x4, UR14 ;  /* 0x00000004080a78a5 */ /* 0x000fc8000f8e020e */
[----:B---3--:R-:W3:Y:S01]  /*0280*/  LDG.E R56, desc[UR20][R56.64] ;  /* 0x0000001438387981 */ /* 0x008ee2000c1e1900 */
[----:B-12-4-:R-:W-:Y:S01]  /*0290*/  IMAD.U32 R52, RZ, RZ, UR30 ;  /* 0x0000001eff347e24 */ /* 0x016fe2000f8e00ff */
[----:B------:R-:W-:Y:S01]  /*02a0*/  MOV R55, UR11 ;  /* 0x0000000b00377c02 */ /* 0x000fe20008000f00 */
[----:B------:R-:W-:Y:S01]  /*02b0*/  IMAD.U32 R54, RZ, RZ, UR10 ;  /* 0x0000000aff367e24 */ /* 0x000fe2000f8e00ff */
[----:B------:R-:W-:-:S05]  /*02c0*/  MOV R53, UR31 ;  /* 0x0000001f00357c02 */ /* 0x000fca0008000f00 */
[----:B------:R-:W4:Y:S04]  /*02d0*/  LDG.E R54, desc[UR20][R54.64] ;  /* 0x0000001436367981 */ /* 0x000f28000c1e1900 */
[----:B------:R-:W2:Y:S01]  /*02e0*/  LDG.E R52, desc[UR20][R52.64] ;  /* 0x0000001434347981 */ /* 0x000ea2000c1e1900 */
[----:B---3--:R-:W-:Y:S02]  /*02f0*/  R2UR UR30, R56 ;  /* 0x00000000381e72ca */ /* 0x008fe400000e0000 */
[----:B----4-:R-:W-:-:S11]  /*0300*/  R2UR UR31, R54 ;  /* 0x00000000361f72ca */ /* 0x010fd600000e0000 */
[----:B------:R-:W-:Y:S01]  /*0310*/  UISETP.GE.AND UP1, UPT, UR30, 0x1, UPT ;  /* 0x000000011e00788c */ /* 0x000fe2000bf26270 */
[----:B--2---:R-:W-:-:S08]  /*0320*/  R2UR UR11, R52 ;  /* 0x00000000340b72ca */ /* 0x004fd000000e0000 */
        /* <DEDUP_REMOVED lines=8> */
[----:B------:R-:W-:Y:S02]  /*03b0*/  UIMAD UR9, UR8, UR27, URZ ;  /* 0x0000001b080972a4 */ /* 0x000fe4000f8e02ff */
[----:B------:R-:W-:Y:S02]  /*03c0*/  UIMAD.WIDE UR32, UR8, 0x4, UR12 ;  /* 0x00000004082078a5 */ /* 0x000fe4000f8e020c */
[----:B------:R-:W-:Y:S01]  /*03d0*/  UISETP.GE.AND UP3, UPT, UR11, 0x1, UPT ;  /* 0x000000010b00788c */ /* 0x000fe2000bf66270 */
[----:B------:R-:W-:Y:S01]  /*03e0*/  IMAD.U32 R5, RZ, RZ, UR10 ;  /* 0x0000000aff057e24 */ /* 0x000fe2000f8e00ff */
[----:B------:R-:W-:Y:S01]  /*03f0*/  USHF.R.S32.HI UR10, URZ, 0x1f, UR9 ;  /* 0x0000001fff0a7899 */ /* 0x000fe20008011409 */
[----:B------:R-:W-:Y:S01]  /*0400*/  ISETP.NE.U32.AND P0, PT, RZ, UR4, PT ;  /* 0x00000004ff007c0c */ /* 0x000fe2000bf05070 */
[----:B------:R-:W3:Y:S02]  /*0410*/  LDC.64 R56, c[0x0][0x3b0] ;  /* 0x0000ec00ff387b82 */ /* 0x000ee40000000a00 */
[----:B------:R-:W-:-:S06]  /*0420*/  ULEA.HI UR10, UR10, UR9, URZ, 0x2 ;  /* 0x000000090a0a7291 */ /* 0x000fcc000f8f10ff */
[----:B------:R-:W-:Y:S01]  /*0430*/  IMAD.U32 R61, RZ, RZ, UR10 ;  /* 0x0000000aff3d7e24 */ /* 0x000fe2000f8e00ff */
[----:B0-----:R-:W-:-:S04]  /*0440*/  LEA.HI.SX32 R5, R5, R54, 0x1e ;  /* 0x0000003605057211 */ /* 0x001fc800078ff2ff */
[----:B------:R-:W-:Y:S01]  /*0450*/  LEA.HI.SX32 R61, R61, R54, 0x1e ;  /* 0x000000363d3d7211 */ /* 0x000fe200078ff2ff */
[C---:B-1----:R-:W-:Y:S01]  /*0460*/  IMAD.WIDE.U32 R52, R5.reuse, 0x8, R12 ;  /* 0x0000000805347825 */ /* 0x042fe200078e000c */
[C---:B------:R-:W-:Y:S02]  /*0470*/  IADD3 R15, PT, PT, R5.reuse, 0x80, RZ ;  /* 0x00000080050f7810 */ /* 0x040fe40007ffe0ff */
[----:B------:R-:W-:Y:S01]  /*0480*/  IADD3 R5, PT, PT, R5, 0x100, RZ ;  /* 0x0000010005057810 */ /* 0x000fe20007ffe0ff */
[C---:B--2---:R-:W-:Y:S01]  /*0490*/  IMAD.WIDE.U32 R8, R61.reuse, 0x8, R2 ;  /* 0x000000083d087825 */ /* 0x044fe200078e0002 */
[C---:B------:R-:W-:Y:S01]  /*04a0*/  IADD3 R65, PT, PT, R61.reuse, 0x100, RZ ;  /* 0x000001003d417810 */ /* 0x040fe20007ffe0ff */
[----:B------:R-:W2:Y:S02]  /*04b0*/  LDG.E.64 R52, desc[UR20][R52.64] ;  /* 0x0000001434347981 */ /* 0x000ea4000c1e1b00 */
[----:B------:R-:W-:Y:S02]  /*04c0*/  VIADD R63, R61, 0x80 ;  /* 0x000000803d3f7836 */ /* 0x000fe40000000000 */
[--C-:B------:R-:W-:Y:S01]  /*04d0*/  IMAD.WIDE.U32 R14, R15, 0x8, R12.reuse ;  /* 0x000000080f0e7825 */ /* 0x100fe200078e000c */
[----:B------:R-:W4:Y:S03]  /*04e0*/  LDG.E.64 R8, desc[UR20][R8.64] ;  /* 0x0000001408087981 */ /* 0x000f26000c1e1b00 */
[----:B------:R-:W-:Y:S01]  /*04f0*/  IMAD.WIDE.U32 R12, R5, 0x8, R12 ;  /* 0x00000008050c7825 */ /* 0x000fe200078e000c */
[----:B------:R-:W-:Y:S01]  /*0500*/  MOV R5, UR33 ;  /* 0x0000002100057c02 */ /* 0x000fe20008000f00 */
[----:B------:R-:W2:Y:S02]  /*0510*/  LDG.E.64 R14, desc[UR20][R14.64] ;  /* 0x000000140e0e7981 */ /* 0x000ea4000c1e1b00 */
[----:B------:R-:W-:-:S02]  /*0520*/  IMAD.WIDE.U32 R6, R63, 0x8, R2 ;  /* 0x000000083f067825 */ /* 0x000fc400078e0002 */
[----:B------:R-:W2:Y:S02]  /*0530*/  LDG.E.64 R12, desc[UR20][R12.64] ;  /* 0x000000140c0c7981 */ /* 0x000ea4000c1e1b00 */
[----:B------:R-:W-:Y:S02]  /*0540*/  IMAD.U32 R4, RZ, RZ, UR32 ;  /* 0x00000020ff047e24 */ /* 0x000fe4000f8e00ff */
[----:B------:R-:W-:Y:S01]  /*0550*/  IMAD.WIDE.U32 R10, R65, 0x8, R2 ;  /* 0x00000008410a7825 */ /* 0x000fe200078e0002 */
[----:B------:R-:W2:Y:S04]  /*0560*/  LDG.E.64 R6, desc[UR20][R6.64] ;  /* 0x0000001406067981 */ /* 0x000ea8000c1e1b00 */
[----:B------:R0:W2:Y:S04]  /*0570*/  LDG.E R0, desc[UR20][R4.64] ;  /* 0x0000001404007981 */ /* 0x0000a8000c1e1900 */
[----:B------:R-:W2:Y:S01]  /*0580*/  LDG.E.64 R10, desc[UR20][R10.64] ;  /* 0x000000140a0a7981 */ /* 0x000ea2000c1e1b00 */
[----:B------:R-:W-:Y:S01]  /*0590*/  ISETP.NE.AND.EX P0, PT, RZ, UR5, PT, P0 ;  /* 0x00000005ff007c0c */ /* 0x000fe2000bf05300 */
[----:B------:R-:W-:-:S04]  /*05a0*/  @UP3 UIADD3 UR9, UPT, UPT, UR11, -0x1, URZ ;  /* 0xffffffff0b093890 */ /* 0x000fc8000fffe0ff */
[----:B------:R-:W-:Y:S01]  /*05b0*/  @UP3 UIMAD UR9, UR9, UR27, URZ ;  /* 0x0000001b090932a4 */ /* 0x000fe2000f8e02ff */
[----:B------:R-:W-:-:S03]  /*05c0*/  PLOP3.LUT P1, PT, PT, PT, UP3, 0x80, 0x8 ;  /* 0x000000000008781c */ /* 0x000fc60003f2f038 */
[----:B------:R-:W-:-:S04]  /*05d0*/  @UP3 USHF.R.S32.HI UR10, URZ, 0x1f, UR9 ;  /* 0x0000001fff0a3899 */ /* 0x000fc80008011409 */
[----:B------:R-:W1:Y:S01]  /*05e0*/  @P0 LDC.64 R58, c[0x0][0x438] ;  /* 0x00010e00ff3a0b82 */ /* 0x000e620000000a00 */
[----:B------:R-:W-:-:S07]  /*05f0*/  @UP3 ULEA.HI UR10, UR10, UR9, URZ, 0x2 ;  /* 0x000000090a0a3291 */ /* 0x000fce000f8f10ff */
[----:B------:R-:W1:Y:S08]  /*0600*/  @P0 LDC.64 R2, c[0x0][0x438] ;  /* 0x00010e00ff020b82 */ /* 0x000e700000000a00 */
[----:B0-----:R-:W0:Y:S01]  /*0610*/  @P0 LDC.64 R4, c[0x0][0x438] ;  /* 0x00010e00ff040b82 */ /* 0x001e220000000a00 */
[----:B------:R-:W-:Y:S01]  /*0620*/  MOV R73, UR10 ;  /* 0x0000000a00497c02 */ /* 0x000fe20008000f00 */
[----:B------:R-:W-:-:S03]  /*0630*/  IMAD.MOV.U32 R55, RZ, RZ, RZ ;  /* 0x000000ffff377224 */ /* 0x000fc600078e00ff */
[----:B------:R-:W-:-:S04]  /*0640*/  @P1 LEA.HI.SX32 R55, R73, R54, 0x1e ;  /* 0x0000003649371211 */ /* 0x000fc800078ff2ff */
[C---:B------:R-:W-:Y:S01]  /*0650*/  IADD3 R75, PT, PT, R55.reuse, 0x100, RZ ;  /* 0x00000100374b7810 */ /* 0x040fe20007ffe0ff */
[C---:B------:R-:W-:Y:S02]  /*0660*/  VIADD R73, R55.reuse, 0x80 ;  /* 0x0000008037497836 */ /* 0x040fe40000000000 */
[----:B---3--:R-:W-:-:S04]  /*0670*/  IMAD.WIDE.U32 R86, R55, 0x4, R56 ;  /* 0x0000000437567825 */ /* 0x008fc800078e0038 */
[--C-:B------:R-:W-:Y:S02]  /*0680*/  IMAD.WIDE.U32 R54, R73, 0x4, R56.reuse ;  /* 0x0000000449367825 */ /* 0x100fe400078e0038 */
[----:B------:R-:W5:Y:S02]  /*0690*/  LDG.E R86, desc[UR20][R86.64] ;  /* 0x0000001456567981 */ /* 0x000f64000c1e1900 */
[----:B------:R-:W-:-:S04]  /*06a0*/  IMAD.WIDE.U32 R56, R75, 0x4, R56 ;  /* 0x000000044b387825 */ /* 0x000fc800078e0038 */
[----:B-1----:R-:W-:-:S04]  /*06b0*/  @P0 IMAD.WIDE.U32 R60, R61, 0x8, R58 ;  /* 0x000000083d3c0825 */ /* 0x002fc800078e003a */
[----:B------:R-:W-:Y:S01]  /*06c0*/  @P0 IMAD.WIDE.U32 R72, R63, 0x8, R2 ;  /* 0x000000083f480825 */ /* 0x000fe200078e0002 */
[----:B------:R-:W5:Y:S03]  /*06d0*/  @P0 LDG.E.64 R70, desc[UR20][R60.64] ;  /* 0x000000143c460981 */ /* 0x000f66000c1e1b00 */
[----:B0-----:R-:W-:Y:S01]  /*06e0*/  @P0 IMAD.WIDE.U32 R74, R65, 0x8, R4 ;  /* 0x00000008414a0825 */ /* 0x001fe200078e0004 */
[----:B------:R-:W5:Y:S04]  /*06f0*/  @P0 LDG.E.64 R68, desc[UR20][R72.64] ;  /* 0x0000001448440981 */ /* 0x000f68000c1e1b00 */
[----:B------:R-:W5:Y:S01]  /*0700*/  @P0 LDG.E.64 R66, desc[UR20][R74.64] ;  /* 0x000000144a420981 */ /* 0x000f62000c1e1b00 */
[----:B------:R-:W-:-:S03]  /*0710*/  ISETP.NE.AND P0, PT, RZ, UR28, PT ;  /* 0x0000001cff007c0c */ /* 0x000fc6000bf05270 */
[----:B------:R0:W5:Y:S04]  /*0720*/  LDG.E R4, desc[UR20][R56.64] ;  /* 0x0000001438047981 */ /* 0x000168000c1e1900 */
[----:B------:R1:W5:Y:S01]  /*0730*/  LDG.E R2, desc[UR20][R54.64] ;  /* 0x0000001436027981 */ /* 0x000362000c1e1900 */
[C-C-:B----4-:R-:W-:Y:S01]  /*0740*/  SHF.R.U64 R5, R8.reuse, 0x10, R9.reuse ;  /* 0x0000001008057819 */ /* 0x150fe20000001209 */
[----:B------:R-:W-:Y:S01]  /*0750*/  IMAD.U32 R3, R8, 0x10000, RZ ;  /* 0x0001000008037824 */ /* 0x000fe200078e00ff */
[----:B------:R-:W-:Y:S02]  /*0760*/  SHF.R.U32.HI R8, RZ, 0x10, R9 ;  /* 0x00000010ff087819 */ /* 0x000fe40000011609 */
[----:B------:R-:W-:Y:S01]  /*0770*/  SHF.L.U32 R9, R9, 0x10, RZ ;  /* 0x0000001009097819 */ /* 0x000fe200000006ff */
[----:B------:R-:W-:Y:S01]  /*0780*/  IMAD.U32 R5, R5, 0x10000, RZ ;  /* 0x0001000005057824 */ /* 0x000fe200078e00ff */
[----:B--2---:R-:W-:Y:S01]  /*0790*/  SHF.R.U64 R62, R52, 0x10, R53 ;  /* 0x00000010343e7819 */ /* 0x004fe20000001235 */
[----:B------:R-:W-:Y:S01]  /*07a0*/  IMAD.MOV.U32 R63, RZ, RZ, R52 ;  /* 0x000000ffff3f7224 */ /* 0x000fe200078e0034 */
[----:B------:R-:W-:-:S02]  /*07b0*/  MOV R59, R53 ;  /* 0x00000035003b7202 */ /* 0x000fc40000000f00 */
[----:B------:R-:W-:Y:S02]  /*07c0*/  SHF.R.U32.HI R65, RZ, 0x10, R53 ;  /* 0x00000010ff417819 */ /* 0x000fe40000011635 */
[----:B0-----:R-:W-:Y:S02]  /*07d0*/  SHF.R.U64 R56, R6, 0x10, R7 ;  /* 0x0000001006387819 */ /* 0x001fe40000001207 */
[----:B------:R-:W-:Y:S01]  /*07e0*/  FSEL R78, R0, RZ, !P0 ;  /* 0x000000ff004e7208 */ /* 0x000fe20004000000 */
[----:B------:R-:W-:Y:S01]  /*07f0*/  IMAD.U32 R57, R6, 0x10000, RZ ;  /* 0x0001000006397824 */ /* 0x000fe200078e00ff */
[----:B------:R-:W-:Y:S02]  /*0800*/  SHF.R.U64 R53, R14, 0x10, R15 ;  /* 0x000000100e357819 */ /* 0x000fe4000000120f */
[C---:B------:R-:W-:Y:S01]  /*0810*/  SHF.R.U64 R0, R10.reuse, 0x10, R11 ;  /* 0x000000100a007819 */ /* 0x040fe2000000120b */
[----:B------:R-:W-:Y:S01]  /*0820*/  IMAD.U32 R73, R10, 0x10000, RZ ;  /* 0x000100000a497824 */ /* 0x000fe200078e00ff */
[----:B------:R-:W-:Y:S01]  /*0830*/  MOV R52, R15 ;  /* 0x0000000f00347202 */ /* 0x000fe20000000f00 */
[----:B------:R-:W-:Y:S01]  /*0840*/  FADD.FTZ R6, -R78, R5 ;  /* 0x000000054e067221 */ /* 0x000fe20000010100 */
[----:B-1----:R-:W-:Y:S01]  /*0850*/  SHF.R.U32.HI R55, RZ, 0x10, R15 ;  /* 0x00000010ff377819 */ /* 0x002fe2000001160f */
[----:B------:R-:W-:Y:S01]  /*0860*/  IMAD.MOV.U32 R54, RZ, RZ, R12 ;  /* 0x000000ffff367224 */ /* 0x000fe200078e000c */
[----:B------:R-:W-:Y:S01]  /*0870*/  SHF.R.U64 R15, R12, 0x10, R13 ;  /* 0x000000100c0f7819 */ /* 0x000fe2000000120d */
[----:B------:R-:W-:Y:S01]  /*0880*/  IMAD.U32 R5, R56, 0x10000, RZ ;  /* 0x0001000038057824 */ /* 0x000fe200078e00ff */
[----:B------:R-:W-:Y:S01]  /*0890*/  SHF.R.U32.HI R12, RZ, 0x10, R7 ;  /* 0x00000010ff0c7819 */ /* 0x000fe20000011607 */
[C---:B------:R-:W-:Y:S01]  /*08a0*/  FADD.FTZ R9, -R78.reuse, R9 ;  /* 0x000000094e097221 */ /* 0x040fe20000010100 */
[----:B------:R-:W-:Y:S01]  /*08b0*/  SHF.L.U32 R61, R7, 0x10, RZ ;  /* 0x00000010073d7819 */ /* 0x000fe200000006ff */
[----:B------:R-:W-:Y:S01]  /*08c0*/  FADD.FTZ R56, -R78, R73 ;  /* 0x000000494e387221 */ /* 0x000fe20000010100 */
[----:B------:R-:W-:Y:S01]  /*08d0*/  SHF.L.U32 R7, R8, 0x10, RZ ;  /* 0x0000001008077819 */ /* 0x000fe200000006ff */
[----:B------:R-:W-:-:S02]  /*08e0*/  IMAD.U32 R73, R0, 0x10000, RZ ;  /* 0x0001000000497824 */ /* 0x000fc400078e00ff */
[C---:B------:R-:W-:Y:S01]  /*08f0*/  FADD.FTZ R0, -R78.reuse, R5 ;  /* 0x000000054e007221 */ /* 0x040fe20000010100 */
[----:B------:R-:W-:Y:S01]  /*0900*/  FMUL.FTZ R5, R9, UR31 ;  /* 0x0000001f09057c20 */ /* 0x000fe20008410000 */
[----:B------:R-:W-:Y:S02]  /*0910*/  IMAD.U32 R59, R59, 0x10000, RZ ;  /* 0x000100003b3b7824 */ /* 0x000fe400078e00ff */
[C---:B------:R-:W-:Y:S01]  /*0920*/  FADD.FTZ R8, -R78.reuse, R7 ;  /* 0x000000074e087221 */ /* 0x040fe20000010100 */
[----:B------:R-:W-:Y:S02]  /*0930*/  IMAD.MOV.U32 R58, RZ, RZ, R14 ;  /* 0x000000ffff3a7224 */ /* 0x000fe400078e000e */
[----:B------:R-:W-:Y:S01]  /*0940*/  FADD.FTZ R3, -R78, R3 ;  /* 0x000000034e037221 */ /* 0x000fe20000010100 */
[----:B------:R-:W-:Y:S01]  /*0950*/  IMAD.U32 R63, R63, 0x10000, RZ ;  /* 0x000100003f3f7824 */ /* 0x000fe200078e00ff */
[----:B------:R-:W-:Y:S01]  /*0960*/  SHF.L.U32 R7, R12, 0x10, RZ ;  /* 0x000000100c077819 */ /* 0x000fe200000006ff */
[-C--:B------:R-:W-:Y:S01]  /*0970*/  FFMA.FTZ R30, R5, R59.reuse, R30 ;  /* 0x0000003b051e7223 */ /* 0x080fe2000001001e */
[----:B------:R-:W-:Y:S01]  /*0980*/  FADD.FTZ R50, R50, R59 ;  /* 0x0000003b32327221 */ /* 0x000fe20000010000 */
[----:B-----5:R-:W-:Y:S01]  /*0990*/  FMUL.FTZ R12, R26, R59 ;  /* 0x0000003b1a0c7220 */ /* 0x020fe20000410000 */
[----:B------:R-:W-:Y:S01]  /*09a0*/  SHF.L.U32 R62, R62, 0x10, RZ ;  /* 0x000000103e3e7819 */ /* 0x000fe200000006ff */
[----:B------:R-:W-:-:S02]  /*09b0*/  IMAD.U32 R59, R58, 0x10000, RZ ;  /* 0x000100003a3b7824 */ /* 0x000fc400078e00ff */
[----:B------:R-:W-:Y:S01]  /*09c0*/  FMUL.FTZ R10, R24, R63 ;  /* 0x0000003f180a7220 */ /* 0x000fe20000410000 */
[----:B------:R-:W-:Y:S01]  /*09d0*/  SHF.L.U32 R58, R55, 0x10, RZ ;  /* 0x00000010373a7819 */ /* 0x000fe200000006ff */
[----:B------:R-:W-:Y:S01]  /*09e0*/  FMUL.FTZ R3, R3, UR31 ;  /* 0x0000001f03037c20 */ /* 0x000fe20008410000 */
[----:B------:R-:W-:Y:S01]  /*09f0*/  MOV R14, R13 ;  /* 0x0000000d000e7202 */ /* 0x000fe20000000f00 */
[----:B------:R-:W-:Y:S01]  /*0a00*/  IMAD.U32 R55, R54, 0x10000, RZ ;  /* 0x0001000036377824 */ /* 0x000fe200078e00ff */
[----:B------:R-:W-:Y:S02]  /*0a10*/  SHF.R.U32.HI R87, RZ, 0x10, R11 ;  /* 0x00000010ff577819 */ /* 0x000fe4000001160b */
[----:B------:R-:W-:Y:S01]  /*0a20*/  SHF.L.U32 R75, R11, 0x10, RZ ;  /* 0x000000100b4b7819 */ /* 0x000fe200000006ff */
[C---:B------:R-:W-:Y:S01]  /*0a30*/  FADD.FTZ R11, -R78.reuse, R57 ;  /* 0x000000394e0b7221 */ /* 0x040fe20000010100 */
[----:B------:R-:W-:Y:S01]  /*0a40*/  SHF.R.U32.HI R13, RZ, 0x10, R13 ;  /* 0x00000010ff0d7819 */ /* 0x000fe2000001160d */
[C---:B------:R-:W-:Y:S01]  /*0a50*/  FADD.FTZ R57, -R78.reuse, R61 ;  /* 0x0000003d4e397221 */ /* 0x040fe20000010100 */
[----:B------:R-:W-:Y:S01]  /*0a60*/  SHF.L.U32 R54, R15, 0x10, RZ ;  /* 0x000000100f367819 */ /* 0x000fe200000006ff */
[----:B------:R-:W-:Y:S01]  /*0a70*/  FADD.FTZ R64, -R78, R7 ;  /* 0x000000074e407221 */ /* 0x000fe20000010100 */
[----:B------:R-:W-:Y:S01]  /*0a80*/  FMUL.FTZ R15, R56, UR31 ;  /* 0x0000001f380f7c20 */ /* 0x000fe20008410000 */
[----:B------:R-:W-:Y:S01]  /*0a90*/  FADD.FTZ R74, -R78, R73 ;  /* 0x000000494e4a7221 */ /* 0x000fe20000010100 */
[----:B------:R-:W-:Y:S01]  /*0aa0*/  SHF.L.U32 R60, R65, 0x10, RZ ;  /* 0x00000010413c7819 */ /* 0x000fe200000006ff */
[----:B------:R-:W-:Y:S01]  /*0ab0*/  FMUL.FTZ R6, R6, UR31 ;  /* 0x0000001f06067c20 */ /* 0x000fe20008410000 */
[----:B------:R-:W-:Y:S01]  /*0ac0*/  FMUL.FTZ R7, R25, R62 ;  /* 0x0000003e19077220 */ /* 0x000fe20000410000 */
[----:B------:R-:W-:Y:S01]  /*0ad0*/  FADD.FTZ R56, RZ, R10 ;  /* 0x0000000aff387221 */ /* 0x000fe20000010000 */
[----:B------:R-:W-:-:S02]  /*0ae0*/  IMAD.U32 R65, R52, 0x10000, RZ ;  /* 0x0001000034417824 */ /* 0x000fc400078e00ff */
[----:B------:R-:W-:Y:S01]  /*0af0*/  FFMA.FTZ R73, R3, R10, RZ ;  /* 0x0000000a03497223 */ /* 0x000fe200000100ff */
[----:B------:R-:W-:Y:S01]  /*0b00*/  SHF.L.U32 R52, R13, 0x10, RZ ;  /* 0x000000100d347819 */ /* 0x000fe200000006ff */
[----:B------:R-:W-:Y:S01]  /*0b10*/  FMUL.FTZ R8, R8, UR31 ;  /* 0x0000001f08087c20 */ /* 0x000fe20008410000 */
[----:B------:R-:W-:Y:S01]  /*0b20*/  FMUL.FTZ R13, R57, UR31 ;  /* 0x0000001f390d7c20 */ /* 0x000fe20008410000 */
[----:B------:R-:W-:Y:S01]  /*0b30*/  FADD.FTZ R49, R49, R62 ;  /* 0x0000003e31317221 */ /* 0x000fe20000010000 */
[C---:B------:R-:W-:Y:S01]  /*0b40*/  FFMA.FTZ R29, R6.reuse, R62, R29 ;  /* 0x0000003e061d7223 */ /* 0x040fe2000001001d */
[----:B------:R-:W-:Y:S01]  /*0b50*/  FMUL.FTZ R11, R11, UR31 ;  /* 0x0000001f0b0b7c20 */ /* 0x000fe20008410000 */
[----:B------:R-:W-:Y:S01]  /*0b60*/  FADD.FTZ R57, R7, R56 ;  /* 0x0000003807397221 */ /* 0x000fe20000010000 */
[----:B------:R-:W-:Y:S01]  /*0b70*/  SHF.L.U32 R62, R53, 0x10, RZ ;  /* 0x00000010353e7819 */ /* 0x000fe200000006ff */
[----:B------:R-:W-:Y:S01]  /*0b80*/  FFMA.FTZ R56, R6, R7, R73 ;  /* 0x0000000706387223 */ /* 0x000fe20000010049 */
[----:B------:R-:W-:-:S02]  /*0b90*/  IMAD.U32 R53, R14, 0x10000, RZ ;  /* 0x000100000e357824 */ /* 0x000fc400078e00ff */
[----:B------:R-:W-:Y:S01]  /*0ba0*/  FADD.FTZ R51, R51, R60 ;  /* 0x0000003c33337221 */ /* 0x000fe20000010000 */
[-C--:B------:R-:W-:Y:S01]  /*0bb0*/  FFMA.FTZ R31, R8, R60.reuse, R31 ;  /* 0x0000003c081f7223 */ /* 0x080fe2000001001f */
[----:B------:R-:W-:Y:S01]  /*0bc0*/  FMUL.FTZ R9, R27, R60 ;  /* 0x0000003c1b097220 */ /* 0x000fe20000410000 */
[----:B------:R-:W-:Y:S01]  /*0bd0*/  FMUL.FTZ R14, R0, UR31 ;  /* 0x0000001f000e7c20 */ /* 0x000fe20008410000 */
[----:B------:R-:W-:Y:S01]  /*0be0*/  FADD.FTZ R44, R44, R59 ;  /* 0x0000003b2c2c7221 */ /* 0x000fe20000010000 */
[-C--:B------:R-:W-:Y:S01]  /*0bf0*/  FFMA.FTZ R32, R11, R59.reuse, R32 ;  /* 0x0000003b0b207223 */ /* 0x080fe20000010020 */
[----:B------:R-:W-:Y:S01]  /*0c00*/  FMUL.FTZ R60, R20, R59 ;  /* 0x0000003b143c7220 */ /* 0x000fe20000410000 */
[----:B------:R-:W-:Y:S01]  /*0c10*/  FADD.FTZ R0, R12, R57 ;  /* 0x000000390c007221 */ /* 0x000fe20000010000 */
[----:B------:R-:W-:-:S03]  /*0c20*/  FFMA.FTZ R59, R5, R12, R56 ;  /* 0x0000000c053b7223 */ /* 0x000fc60000010038 */
[----:B------:R-:W-:Y:S01]  /*0c30*/  FADD.FTZ R57, R9, R0 ;  /* 0x0000000009397221 */ /* 0x000fe20000010000 */
[----:B------:R-:W-:Y:S01]  /*0c40*/  FFMA.FTZ R56, R8, R9, R59 ;  /* 0x0000000908387223 */ /* 0x000fe2000001003b */
[----:B------:R-:W-:Y:S01]  /*0c50*/  FFMA.FTZ R28, R3, R63, R28 ;  /* 0x0000003f031c7223 */ /* 0x000fe2000001001c */
[----:B------:R-:W-:Y:S01]  /*0c60*/  FADD.FTZ R48, R48, R63 ;  /* 0x0000003f30307221 */ /* 0x000fe20000010000 */
[----:B------:R-:W-:Y:S01]  /*0c70*/  FMUL.FTZ R63, R21, R62 ;  /* 0x0000003e153f7220 */ /* 0x000fe20000410000 */
[----:B------:R-:W-:Y:S01]  /*0c80*/  FADD.FTZ R0, R60, R57 ;  /* 0x000000393c007221 */ /* 0x000fe20000010000 */
[----:B------:R-:W-:Y:S01]  /*0c90*/  FFMA.FTZ R59, R11, R60, R56 ;  /* 0x0000003c0b3b7223 */ /* 0x000fe20000010038 */
[----:B------:R-:W-:Y:S01]  /*0ca0*/  FADD.FTZ R45, R45, R62 ;  /* 0x0000003e2d2d7221 */ /* 0x000fe20000010000 */
[----:B------:R-:W-:Y:S01]  /*0cb0*/  FFMA.FTZ R33, R14, R62, R33 ;  /* 0x0000003e0e217223 */ /* 0x000fe20000010021 */
[----:B------:R-:W-:Y:S01]  /*0cc0*/  FMUL.FTZ R62, R22, R65 ;  /* 0x00000041163e7220 */ /* 0x000fe20000410000 */
[----:B------:R-:W-:Y:S01]  /*0cd0*/  FADD.FTZ R57, R63, R0 ;  /* 0x000000003f397221 */ /* 0x000fe20000010000 */
[----:B------:R-:W-:Y:S01]  /*0ce0*/  FFMA.FTZ R56, R14, R63, R59 ;  /* 0x0000003f0e387223 */ /* 0x000fe2000001003b */
[----:B------:R-:W-:Y:S01]  /*0cf0*/  FADD.FTZ R46, R46, R65 ;  /* 0x000000412e2e7221 */ /* 0x000fe20000010000 */
[----:B------:R-:W-:Y:S01]  /*0d00*/  FFMA.FTZ R34, R13, R65, R34 ;  /* 0x000000410d227223 */ /* 0x000fe20000010022 */
[----:B------:R-:W-:Y:S01]  /*0d10*/  FMUL.FTZ R65, R23, R58 ;  /* 0x0000003a17417220 */ /* 0x000fe20000410000 */
[----:B------:R-:W-:Y:S01]  /*0d20*/  FADD.FTZ R0, R62, R57 ;  /* 0x000000393e007221 */ /* 0x000fe20000010000 */
[----:B------:R-:W-:Y:S01]  /*0d30*/  FMUL.FTZ R64, R64, UR31 ;  /* 0x0000001f40407c20 */ /* 0x000fe20008410000 */
[----:B------:R-:W-:Y:S01]  /*0d40*/  FFMA.FTZ R57, R13, R62, R56 ;  /* 0x0000003e0d397223 */ /* 0x000fe20000010038 */
[----:B------:R-:W-:Y:S01]  /*0d50*/  FADD.FTZ R61, -R78, R75 ;  /* 0x0000004b4e3d7221 */ /* 0x000fe20000010100 */
[----:B------:R-:W-:Y:S01]  /*0d60*/  FADD.FTZ R40, R40, R55 ;  /* 0x0000003728287221 */ /* 0x000fe20000010000 */
[-C--:B------:R-:W-:Y:S01]  /*0d70*/  FFMA.FTZ R36, R15, R55.reuse, R36 ;  /* 0x000000370f247223 */ /* 0x080fe20000010024 */
[----:B------:R-:W-:Y:S01]  /*0d80*/  FMUL.FTZ R72, R16, R55 ;  /* 0x0000003710487220 */ /* 0x000fe20000410000 */
[----:B------:R-:W-:Y:S01]  /*0d90*/  FADD.FTZ R55, R65, R0 ;  /* 0x0000000041377221 */ /* 0x000fe20000010000 */
[----:B------:R-:W-:Y:S01]  /*0da0*/  FFMA.FTZ R56, R64, R65, R57 ;  /* 0x0000004140387223 */ /* 0x000fe20000010039 */
[----:B------:R-:W-:Y:S01]  /*0db0*/  FMUL.FTZ R61, R61, UR31 ;  /* 0x0000001f3d3d7c20 */ /* 0x000fe20008410000 */
[----:B------:R-:W-:Y:S01]  /*0dc0*/  SHF.L.U32 R87, R87, 0x10, RZ ;  /* 0x0000001057577819 */ /* 0x000fe200000006ff */
[----:B------:R-:W-:Y:S01]  /*0dd0*/  FMUL.FTZ R73, R17, R54 ;  /* 0x0000003611497220 */ /* 0x000fe20000410000 */
[----:B------:R-:W-:Y:S01]  /*0de0*/  FADD.FTZ R0, R72, R55 ;  /* 0x0000003748007221 */ /* 0x000fe20000010000 */
[----:B------:R-:W-:Y:S01]  /*0df0*/  FMUL.FTZ R74, R74, UR31 ;  /* 0x0000001f4a4a7c20 */ /* 0x000fe20008410000 */
[----:B------:R-:W-:Y:S01]  /*0e00*/  FFMA.FTZ R55, R15, R72, R56 ;  /* 0x000000480f377223 */ /* 0x000fe20000010038 */
[----:B------:R-:W-:Y:S01]  /*0e10*/  FADD.FTZ R42, R42, R53 ;  /* 0x000000352a2a7221 */ /* 0x000fe20000010000 */
[-C--:B------:R-:W-:Y:S01]  /*0e20*/  FFMA.FTZ R38, R61, R53.reuse, R38 ;  /* 0x000000353d267223 */ /* 0x080fe20000010026 */
[----:B------:R-:W-:Y:S01]  /*0e30*/  FMUL.FTZ R76, R18, R53 ;  /* 0x00000035124c7220 */ /* 0x000fe20000410000 */
        /* <DEDUP_REMOVED lines=16> */
.L_x_1666:
[----:B------:R-:W-:Y:S01]  /*0f40*/  ISETP.NE.U32.AND P0, PT, RZ, UR4, PT ;  /* 0x00000004ff007c0c */ /* 0x000fe2000bf05070 */
[----:B------:R-:W-:Y:S01]  /*0f50*/  UISETP.GE.AND UP3, UPT, UR11, 0x1, UPT ;  /* 0x000000010b00788c */ /* 0x000fe2000bf66270 */
[----:B------:R-:W-:Y:S02]  /*0f60*/  IMAD.MOV.U32 R57, RZ, RZ, RZ ;  /* 0x000000ffff397224 */ /* 0x000fe400078e00ff */
        /* <DEDUP_REMOVED lines=10> */
.L_x_1668:
[C---:B------:R-:W-:Y:S01]  /*1010*/  @!P0 VIADD R55, R57.reuse, 0x80 ;  /* 0x0000008039378836 */ /* 0x040fe20000000000 */
[C---:B------:R-:W-:Y:S01]  /*1020*/  @!P0 IADD3 R59, PT, PT, R57.reuse, 0x100, RZ ;  /* 0x00000100393b8810 */ /* 0x040fe20007ffe0ff */
[----:B0-----:R-:W-:-:S04]  /*1030*/  @!P0 IMAD.WIDE.U32 R86, R57, 0x4, R52 ;  /* 0x0000000439568825 */ /* 0x001fc800078e0034 */
[--C-:B------:R-:W-:Y:S02]  /*1040*/  @!P0 IMAD.WIDE.U32 R54, R55, 0x4, R52.reuse ;  /* 0x0000000437368825 */ /* 0x100fe400078e0034 */
[----:B------:R0:W5:Y:S02]  /*1050*/  @!P0 LDG.E R86, desc[UR20][R86.64] ;  /* 0x0000001456568981 */ /* 0x000164000c1e1900 */
[----:B------:R-:W-:Y:S02]  /*1060*/  @!P0 IMAD.WIDE.U32 R52, R59, 0x4, R52 ;  /* 0x000000043b348825 */ /* 0x000fe400078e0034 */
[----:B------:R0:W5:Y:S04]  /*1070*/  @!P0 LDG.E R2, desc[UR20][R54.64] ;  /* 0x0000001436028981 */ /* 0x000168000c1e1900 */
[----:B------:R0:W5:Y:S01]  /*1080*/  @!P0 LDG.E R4, desc[UR20][R52.64] ;  /* 0x0000001434048981 */ /* 0x000162000c1e1900 */
[----:B------:R-:W-:-:S02]  /*1090*/  HFMA2 R56, -RZ, RZ, 0, 0 ;  /* 0x00000000ff387431 */ /* 0x000fc400000001ff */
[----:B------:R-:W-:Y:S01]  /*10a0*/  IMAD.MOV.U32 R0, RZ, RZ, RZ ;  /* 0x000000ffff007224 */ /* 0x000fe200078e00ff */
[----:B------:R-:W-:Y:S06]  /*10b0*/  @!P0 BRA `(.L_x_1667) ;  /* 0x0000000000608947 */ /* 0x000fec0003800000 */
[----:B-----5:R-:W1:Y:S01]  /*10c0*/  S2R R2, SR_TID.X ;  /* 0x0000000000027919 */ /* 0x020e620000002100 */
[----:B0-----:R-:W0:Y:S01]  /*10d0*/  LDC.64 R52, c[0x0][0x3b0] ;  /* 0x0000ec00ff347b82 */ /* 0x001e220000000a00 */
[----:B------:R-:W-:Y:S01]  /*10e0*/  UIMAD UR9, UR8, UR27, URZ ;  /* 0x0000001b080972a4 */ /* 0x000fe2000f8e02ff */
[C---:B------:R-:W-:Y:S01]  /*10f0*/  IADD3 R55, PT, PT, R57.reuse, 0x80, RZ ;  /* 0x0000008039377810 */ /* 0x040fe20007ffe0ff */
[----:B------:R-:W-:Y:S02]  /*1100*/  VIADD R59, R57, 0x100 ;  /* 0x00000100393b7836 */ /* 0x000fe40000000000 */
[----:B------:R-:W-:-:S03]  /*1110*/  USHF.R.S32.HI UR10, URZ, 0x1f, UR9 ;  /* 0x0000001fff0a7899 */ /* 0x000fc60008011409 */
[----:B------:R-:W2:Y:S01]  /*1120*/  LDC.64 R66, c[0x0][0x438] ;  /* 0x00010e00ff427b82 */ /* 0x000ea20000000a00 */
[----:B------:R-:W-:-:S06]  /*1130*/  ULEA.HI UR10, UR10, UR9, URZ, 0x2 ;  /* 0x000000090a0a7291 */ /* 0x000fcc000f8f10ff */
[----:B------:R-:W-:Y:S02]  /*1140*/  IMAD.U32 R71, RZ, RZ, UR10 ;  /* 0x0000000aff477e24 */ /* 0x000fe4000f8e00ff */
[----:B0-----:R-:W-:-:S04]  /*1150*/  IMAD.WIDE.U32 R86, R57, 0x4, R52 ;  /* 0x0000000439567825 */ /* 0x001fc800078e0034 */
[--C-:B------:R-:W-:Y:S02]  /*1160*/  IMAD.WIDE.U32 R54, R55, 0x4, R52.reuse ;  /* 0x0000000437367825 */ /* 0x100fe400078e0034 */
[----:B------:R3:W5:Y:S01]  /*1170*/  LDG.E R86, desc[UR20][R86.64] ;  /* 0x0000001456567981 */ /* 0x000762000c1e1900 */
[----:B-1----:R-:W-:Y:S01]  /*1180*/  LEA.HI.SX32 R71, R71, R2, 0x1e ;  /* 0x0000000247477211 */ /* 0x002fe200078ff2ff */
[----:B------:R-:W-:Y:S02]  /*1190*/  IMAD.WIDE.U32 R52, R59, 0x4, R52 ;  /* 0x000000043b347825 */ /* 0x000fe400078e0034 */
[----:B------:R3:W5:Y:S01]  /*11a0*/  LDG.E R2, desc[UR20][R54.64] ;  /* 0x0000001436027981 */ /* 0x000762000c1e1900 */
[C---:B------:R-:W-:Y:S01]  /*11b0*/  IADD3 R69, PT, PT, R71.reuse, 0x80, RZ ;  /* 0x0000008047457810 */ /* 0x040fe20007ffe0ff */
[C---:B------:R-:W-:Y:S02]  /*11c0*/  VIADD R57, R71.reuse, 0x100 ;  /* 0x0000010047397836 */ /* 0x040fe40000000000 */
[--C-:B--2---:R-:W-:Y:S01]  /*11d0*/  IMAD.WIDE.U32 R70, R71, 0x8, R66.reuse ;  /* 0x0000000847467825 */ /* 0x104fe200078e0042 */
[----:B------:R3:W5:Y:S03]  /*11e0*/  LDG.E R4, desc[UR20][R52.64] ;  /* 0x0000001434047981 */ /* 0x000766000c1e1900 */
[----:B------:R-:W-:-:S02]  /*11f0*/  IMAD.WIDE.U32 R68, R69, 0x8, R66 ;  /* 0x0000000845447825 */ /* 0x000fc400078e0042 */
[----:B------:R-:W5:Y:S02]  /*1200*/  LDG.E.64 R70, desc[UR20][R70.64] ;  /* 0x0000001446467981 */ /* 0x000f64000c1e1b00 */
[----:B------:R-:W-:Y:S02]  /*1210*/  IMAD.WIDE.U32 R66, R57, 0x8, R66 ;  /* 0x0000000839427825 */ /* 0x000fe400078e0042 */
[----:B------:R-:W5:Y:S04]  /*1220*/  LDG.E.64 R68, desc[UR20][R68.64] ;  /* 0x0000001444447981 */ /* 0x000f68000c1e1b00 */
[----:B---3--:R-:W5:Y:S02]  /*1230*/  LDG.E.64 R66, desc[UR20][R66.64] ;  /* 0x0000001442427981 */ /* 0x008f64000c1e1b00 */
.L_x_1667:
        /* <DEDUP_REMOVED lines=32> */
.L_x_1670:
[----:B------:R-:W-:Y:S05]  /*1440*/  BSYNC.RECONVERGENT B0 ;  /* 0x0000000000007941 */ /* 0x000fea0003800200 */
.L_x_1669:
        /* <DEDUP_REMOVED lines=34> */
[----:B------:R-:W-:Y:S01]  /*1670*/  R2UR UR9, R59 ;  /* 0x000000003b0972ca */ /* 0x000fe200000e0000 */
[----:B------:R-:W-:Y:S01]  /*1680*/  IMAD.U32 R59, RZ, RZ, UR10 ;  /* 0x0000000aff3b7e24 */ /* 0x000fe2000f8e00ff */
[----:B------:R-:W-:-:S04]  /*1690*/  FSEL R56, R56, RZ, !P0 ;  /* 0x000000ff38387208 */ /* 0x000fc80004000000 */
        /* <DEDUP_REMOVED lines=17> */
.L_x_1673:
        /* <DEDUP_REMOVED lines=12> */
.L_x_1674:
        /* <DEDUP_REMOVED lines=12> */
.L_x_1675:
        /* <DEDUP_REMOVED lines=13> */
.L_x_1672:
        /* <DEDUP_REMOVED lines=54> */
.L_x_1671:
        /* <DEDUP_REMOVED lines=18> */
[----:B------:R-:W-:-:S02]  /*1e80*/  SHF.R.U64 R53, R70, 0x10, R71 ;  /* 0x0000001046357819 */ /* 0x000fc40000001247 */
[----:B------:R-:W-:Y:S01]  /*1e90*/  @P4 LOP3.LUT P3, RZ, R86, 0xff0000, RZ, 0xc0, !PT ;  /* 0x00ff000056ff4812 */ /* 0x000fe2000786c0ff */
[----:B0-----:R-:W-:Y:S01]  /*1ea0*/  @P4 FMUL.FTZ R52, R52, UR11 ;  /* 0x0000000b34344c20 */ /* 0x001fe20008410000 */
[----:B------:R-:W-:-:S03]  /*1eb0*/  SHF.L.U32 R53, R53, 0x10, RZ ;  /* 0x0000001035357819 */ /* 0x000fc600000006ff */
[----:B------:R-:W-:Y:S02]  /*1ec0*/  @P4 FMUL.FTZ R52, R52, UR10 ;  /* 0x0000000a34344c20 */ /* 0x000fe40008410000 */
[----:B------:R-:W-:Y:S01]  /*1ed0*/  @P0 FFMA.FTZ R53, R54, UR31, R53 ;  /* 0x0000001f36350c23 */ /* 0x000fe20008010035 */
[----:B------:R-:W-:Y:S02]  /*1ee0*/  IMAD.U32 R54, R71, 0x10000, RZ ;  /* 0x0001000047367824 */ /* 0x000fe400078e00ff */
[----:B------:R-:W-:Y:S01]  /*1ef0*/  @P4 FSEL R52, R52, RZ, P1 ;  /* 0x000000ff34344208 */ /* 0x000fe20000800000 */
[----:B-1----:R-:W-:Y:S01]  /*1f00*/  @P4 FMUL.FTZ R53, R53, UR33 ;  /* 0x0000002135354c20 */ /* 0x002fe20008410000 */
[----:B------:R-:W-:Y:S02]  /*1f10*/  @P0 FFMA.FTZ R54, R55, UR31, R54 ;  /* 0x0000001f37360c23 */ /* 0x000fe40008010036 */
[----:B------:R-:W-:Y:S01]  /*1f20*/  @P4 F2FP.BF16.F32.PACK_AB R52, RZ, R52 ;  /* 0x00000034ff34423e */ /* 0x000fe200000010ff */
[----:B------:R-:W-:Y:S01]  /*1f30*/  @P4 FMUL.FTZ R53, R53, UR32 ;  /* 0x0000002035354c20 */ /* 0x000fe20008410000 */
[----:B--2---:R-:W-:-:S02]  /*1f40*/  @P4 FMUL.FTZ R54, R54, UR35 ;  /* 0x0000002336364c20 */ /* 0x004fc40008410000 */
[----:B------:R-:W-:Y:S02]  /*1f50*/  @P4 PRMT R77, R52, 0x7610, R77 ;  /* 0x00007610344d4816 */ /* 0x000fe4000000004d */
[----:B------:R-:W-:Y:S01]  /*1f60*/  @P4 FMUL.FTZ R54, R54, UR34 ;  /* 0x0000002236364c20 */ /* 0x000fe20008410000 */
[----:B------:R-:W-:-:S04]  /*1f70*/  @P4 FSEL R53, R53, RZ, P2 ;  /* 0x000000ff35354208 */ /* 0x000fc80001000000 */
[----:B------:R-:W-:Y:S02]  /*1f80*/  @P4 FSEL R54, R54, RZ, P3 ;  /* 0x000000ff36364208 */ /* 0x000fe40001800000 */
[----:B------:R-:W-:Y:S02]  /*1f90*/  @P4 F2FP.BF16.F32.PACK_AB R53, RZ, R53 ;  /* 0x00000035ff35423e */ /* 0x000fe400000010ff */
[----:B------:R-:W-:Y:S02]  /*1fa0*/  @P4 F2FP.BF16.F32.PACK_AB R54, RZ, R54 ;  /* 0x00000036ff36423e */ /* 0x000fe400000010ff */
[----:B------:R-:W-:Y:S02]  /*1fb0*/  @P4 PRMT R79, R53, 0x7610, R79 ;  /* 0x00007610354f4816 */ /* 0x000fe4000000004f */
        /* <DEDUP_REMOVED lines=14> */
.L_x_1677:
[----:B------:R-:W-:Y:S01]  /*20a0*/  PLOP3.LUT P5, PT, PT, PT, UP1, 0x80, 0x8 ;  /* 0x000000000008781c */ /* 0x000fe20003faf018 */
[----:B------:R-:W0:Y:S01]  /*20b0*/  @UP3 LDCU.64 UR32, c[0x0][0x408] ;  /* 0x00008100ff2037ac */ /* 0x000e220008000a00 */
[----:B------:R-:W-:Y:S01]  /*20c0*/  ISETP.LT.AND P1, PT, RZ, UR30, PT ;  /* 0x0000001eff007c0c */ /* 0x000fe2000bf21270 */
[C---:B-----5:R-:W-:Y:S01]  /*20d0*/  IMAD.U32 R52, R70.reuse, 0x10000, RZ ;  /* 0x0001000046347824 */ /* 0x060fe200078e00ff */
[----:B------:R-:W-:Y:S01]  /*20e0*/  PLOP3.LUT P6, PT, PT, PT, UP3, 0x80, 0x8 ;  /* 0x000000000008781c */ /* 0x000fe20003fcf038 */
[----:B------:R-:W1:Y:S01]  /*20f0*/  @UP3 LDCU.64 UR34, c[0x0][0x408] ;  /* 0x00008100ff2237ac */ /* 0x000e620008000a00 */
[--C-:B------:R-:W-:Y:S02]  /*2100*/  SHF.R.U64 R55, R70, 0x10, R71.reuse ;  /* 0x0000001046377819 */ /* 0x100fe40000001247 */
[----:B------:R-:W-:Y:S01]  /*2110*/  SHF.R.U32.HI R54, RZ, 0x10, R71 ;  /* 0x00000010ff367819 */ /* 0x000fe20000011647 */
[----:B------:R-:W2:Y:S02]  /*2120*/  @UP3 LDCU.64 UR36, c[0x0][0x408] ;  /* 0x00008100ff2437ac */ /* 0x000ea40008000a00 */
[----:B------:R-:W-:Y:S01]  /*2130*/  IMAD.U32 R55, R55, 0x10000, RZ ;  /* 0x0001000037377824 */ /* 0x000fe200078e00ff */
[----:B------:R-:W-:Y:S01]  /*2140*/  SHF.L.U32 R54, R54, 0x10, RZ ;  /* 0x0000001036367819 */ /* 0x000fe200000006ff */
[--C-:B------:R-:W-:Y:S01]  /*2150*/  @P5 FFMA.FTZ R53, R3, UR9, R56.reuse ;  /* 0x0000000903355c23 */ /* 0x100fe20008010038 */
[----:B------:R-:W3:Y:S01]  /*2160*/  @UP3 LDCU.64 UR10, c[0x0][0x408] ;  /* 0x00008100ff0a37ac */ /* 0x000ee20008000a00 */
        /* <DEDUP_REMOVED lines=8> */
[----:B------:R-:W-:Y:S01]  /*21f0*/  @P1 FADD.FTZ R83, R9, -R84 ;  /* 0x8000005409531221 */ /* 0x000fe20000010000 */
[----:B------:R-:W-:Y:S01]  /*2200*/  @P1 FFMA.FTZ R55, R58, UR31, R55 ;  /* 0x0000001f3a371c23 */ /* 0x000fe20008010037 */
[----:B------:R-:W-:-:S02]  /*2210*/  @P6 LOP3.LUT P2, RZ, R86, 0xff00, RZ, 0xc0, !PT ;  /* 0x0000ff0056ff6812 */ /* 0x000fc4000784c0ff */
        /* <DEDUP_REMOVED lines=33> */
.L_x_1676:
        /* <DEDUP_REMOVED lines=13> */
.L_x_1678:
        /* <DEDUP_REMOVED lines=9> */
.L_x_1679:
[----:B------:R-:W-:Y:S05]  /*2590*/  BRA.U !UP0, `(.L_x_1680) ;  /* 0x0000000508a87547 */ /* 0x000fea000b800000 */
[----:B------:R-:W-:Y:S05]  /*25a0*/  BRA.U !UP1, `(.L_x_1681) ;  /* 0x0000000109e07547 */ /* 0x000fea000b800000 */
[----:B------:R-:W-:Y:S01]  /*25b0*/  ISETP.LT.AND P3, PT, RZ, UR30, PT ;  /* 0x0000001eff007c0c */ /* 0x000fe2000bf61270 */
[----:B------:R-:W2:Y:S01]  /*25c0*/  @UP3 LDCU.64 UR10, c[0x0][0x408] ;  /* 0x00008100ff0a37ac */ /* 0x000ea20008000a00 */
[----:B------:R-:W-:Y:S01]  /*25d0*/  PLOP3.LUT P4, PT, PT, PT, UP3, 0x80, 0x8 ;  /* 0x000000000008781c */ /* 0x000fe20003f8f038 */
[C---:B01---5:R-:W-:Y:S01]  /*25e0*/  IMAD.U32 R54, R68.reuse, 0x10000, RZ ;  /* 0x0001000044367824 */ /* 0x063fe200078e00ff */
[----:B------:R-:W-:Y:S01]  /*25f0*/  SHF.R.U64 R53, R68, 0x10, R69 ;  /* 0x0000001044357819 */ /* 0x000fe20000001245 */
[----:B------:R-:W0:Y:S01]  /*2600*/  @UP3 LDCU.64 UR32, c[0x0][0x408] ;  /* 0x00008100ff2037ac */ /* 0x000e220008000a00 */
[----:B------:R-:W-:Y:S01]  /*2610*/  SHF.L.U32 R52, R69, 0x10, RZ ;  /* 0x0000001045347819 */ /* 0x000fe200000006ff */
[----:B------:R-:W1:Y:S02]  /*2620*/  @UP3 LDCU.64 UR34, c[0x0][0x408] ;  /* 0x00008100ff2237ac */ /* 0x000e640008000a00 */
[----:B------:R-:W-:-:S04]  /*2630*/  IMAD.U32 R53, R53, 0x10000, RZ ;  /* 0x0001000035357824 */ /* 0x000fc800078e00ff */
        /* <DEDUP_REMOVED lines=22> */
[----:B------:R-:W-:Y:S02]  /*27a0*/  SHF.L.U32 R55, R55, 0x10, RZ ;  /* 0x0000001037377819 */ /* 0x000fe400000006ff */
[----:B------:R-:W-:Y:S02]  /*27b0*/  @P4 FSEL R82, R82, RZ, P1 ;  /* 0x000000ff52524208 */ /* 0x000fe40000800000 */
[----:B------:R-:W-:Y:S01]  /*27c0*/  @P4 FSEL R83, R83, RZ, P2 ;  /* 0x000000ff53534208 */ /* 0x000fe20001000000 */
[----:B------:R-:W-:Y:S01]  /*27d0*/  @P3 FFMA.FTZ R55, R84, UR31, R55 ;  /* 0x0000001f54373c23 */ /* 0x000fe20008010037 */
        /* <DEDUP_REMOVED lines=21> */
.L_x_1681:
        /* <DEDUP_REMOVED lines=13> */
[----:B------:R-:W-:-:S02]  /*2a00*/  IMAD.U32 R54, R69, 0x10000, RZ ;  /* 0x0001000045367824 */ /* 0x000fc400078e00ff */
[----:B------:R-:W-:Y:S01]  /*2a10*/  @P0 FFMA.FTZ R52, R53, UR31, R52 ;  /* 0x0000001f35340c23 */ /* 0x000fe20008010034 */
[----:B------:R-:W-:Y:S01]  /*2a20*/  SHF.R.U64 R53, R68, 0x10, R69 ;  /* 0x0000001044357819 */ /* 0x000fe20000001245 */
[----:B------:R-:W-:Y:S02]  /*2a30*/  @P0 FFMA.FTZ R54, R55, UR31, R54 ;  /* 0x0000001f37360c23 */ /* 0x000fe40008010036 */
[----:B0-----:R-:W-:Y:S01]  /*2a40*/  @P4 FMUL.FTZ R52, R52, UR11 ;  /* 0x0000000b34344c20 */ /* 0x001fe20008410000 */
[----:B------:R-:W-:Y:S01]  /*2a50*/  SHF.L.U32 R53, R53, 0x10, RZ ;  /* 0x0000001035357819 */ /* 0x000fe200000006ff */
[----:B--2---:R-:W-:Y:S02]  /*2a60*/  @P4 FMUL.FTZ R54, R54, UR35 ;  /* 0x0000002336364c20 */ /* 0x004fe40008410000 */
[----:B------:R-:W-:Y:S01]  /*2a70*/  @P4 FMUL.FTZ R52, R52, UR10 ;  /* 0x0000000a34344c20 */ /* 0x000fe20008410000 */
[----:B------:R-:W-:Y:S01]  /*2a80*/  @P4 LOP3.LUT P2, RZ, R2, 0xff00, RZ, 0xc0, !PT ;  /* 0x0000ff0002ff4812 */ /* 0x000fe2000784c0ff */
[----:B------:R-:W-:Y:S01]  /*2a90*/  @P0 FFMA.FTZ R53, R58, UR31, R53 ;  /* 0x0000001f3a350c23 */ /* 0x000fe20008010035 */
[----:B------:R-:W-:Y:S01]  /*2aa0*/  @P4 FMUL.FTZ R54, R54, UR34 ;  /* 0x0000002236364c20 */ /* 0x000fe20008410000 */
[----:B------:R-:W-:-:S02]  /*2ab0*/  @P4 LOP3.LUT P3, RZ, R2, 0xff0000, RZ, 0xc0, !PT ;  /* 0x00ff000002ff4812 */ /* 0x000fc4000786c0ff */
[----:B-1----:R-:W-:Y:S01]  /*2ac0*/  @P4 FMUL.FTZ R53, R53, UR33 ;  /* 0x0000002135354c20 */ /* 0x002fe20008410000 */
[----:B------:R-:W-:Y:S02]  /*2ad0*/  @P4 FSEL R52, R52, RZ, P1 ;  /* 0x000000ff34344208 */ /* 0x000fe40000800000 */
[----:B------:R-:W-:Y:S01]  /*2ae0*/  @P4 FSEL R54, R54, RZ, P3 ;  /* 0x000000ff36364208 */ /* 0x000fe20001800000 */
[----:B------:R-:W-:Y:S01]  /*2af0*/  @P4 FMUL.FTZ R53, R53, UR32 ;  /* 0x0000002035354c20 */ /* 0x000fe20008410000 */
[----:B------:R-:W-:Y:S02]  /*2b00*/  @P4 F2FP.BF16.F32.PACK_AB R52, RZ, R52 ;  /* 0x00000034ff34423e */ /* 0x000fe400000010ff */
[----:B------:R-:W-:Y:S02]  /*2b10*/  @P4 F2FP.BF16.F32.PACK_AB R54, RZ, R54 ;  /* 0x00000036ff36423e */ /* 0x000fe400000010ff */
[----:B------:R-:W-:Y:S02]  /*2b20*/  @P4 FSEL R53, R53, RZ, P2 ;  /* 0x000000ff35354208 */ /* 0x000fe40001000000 */
[----:B------:R-:W-:-:S02]  /*2b30*/  @P4 PRMT R77, R52, 0x7610, R77 ;  /* 0x00007610344d4816 */ /* 0x000fc4000000004d */
        /* <DEDUP_REMOVED lines=16> */
.L_x_1680:
        /* <DEDUP_REMOVED lines=55> */
.L_x_1683:
        /* <DEDUP_REMOVED lines=12> */
.L_x_1684:
        /* <DEDUP_REMOVED lines=12> */
.L_x_1685:
        /* <DEDUP_REMOVED lines=12> */
.L_x_1686:
        /* <DEDUP_REMOVED lines=12> */
.L_x_1682:
[----:B------:R-:W-:Y:S05]  /*32b0*/  BRA.U !UP1, `(.L_x_1687) ;  /* 0x0000000109247547 */ /* 0x000fea000b800000 */
        /* <DEDUP_REMOVED lines=9> */
.L_x_1687:
        /* <DEDUP_REMOVED lines=10> */
.L_x_1688:
        /* <DEDUP_REMOVED lines=28> */
[----:B------:R-:W-:Y:S01]  /*35b0*/  @P4 FMUL.FTZ R82, R82, UR34 ;  /* 0x0000002252524c20 */ /* 0x000fe20008410000 */
[----:B------:R-:W-:Y:S01]  /*35c0*/  SHF.R.U32.HI R54, RZ, 0x10, R67 ;  /* 0x00000010ff367819 */ /* 0x000fe20000011643 */
[----:B------:R-:W-:Y:S01]  /*35d0*/  @P4 FMUL.FTZ R58, R58, UR32 ;  /* 0x000000203a3a4c20 */ /* 0x000fe20008410000 */
        /* <DEDUP_REMOVED lines=27> */
.L_x_1690:
[----:B------:R-:W-:Y:S01]  /*3790*/  ISETP.LT.AND P0, PT, RZ, UR30, PT ;  /* 0x0000001eff007c0c */ /* 0x000fe2000bf01270 */
[----:B------:R-:W4:Y:S01]  /*37a0*/  @UP3 LDCU.64 UR10, c[0x0][0x408] ;  /* 0x00008100ff0a37ac */ /* 0x000f220008000a00 */
[C---:B-----5:R-:W-:Y:S01]  /*37b0*/  IMAD.U32 R2, R66.reuse, 0x10000, RZ ;  /* 0x0001000042027824 */ /* 0x060fe200078e00ff */
[----:B------:R-:W-:Y:S01]  /*37c0*/  PLOP3.LUT P4, PT, PT, PT, UP3, 0x80, 0x8 ;  /* 0x000000000008781c */ /* 0x000fe20003f8f038 */
[----:B------:R-:W4:Y:S01]  /*37d0*/  @UP3 LDCU.64 UR32, c[0x0][0x408] ;  /* 0x00008100ff2037ac */ /* 0x000f220008000a00 */
[----:B0123--:R-:W-:Y:S01]  /*37e0*/  SHF.R.U64 R52, R66, 0x10, R67 ;  /* 0x0000001042347819 */ /* 0x00ffe20000001243 */
[----:B------:R-:W0:Y:S03]  /*37f0*/  @UP3 LDCU.64 UR34, c[0x0][0x408] ;  /* 0x00008100ff2237ac */ /* 0x000e260008000a00 */
[----:B------:R-:W-:-:S04]  /*3800*/  SHF.L.U32 R52, R52, 0x10, RZ ;  /* 0x0000001034347819 */ /* 0x000fc800000006ff */
[--C-:B------:R-:W-:Y:S01]  /*3810*/  @P0 FFMA.FTZ R53, R15, UR9, R56.reuse ;  /* 0x000000090f350c23 */ /* 0x100fe20008010038 */
[--C-:B------:R-:W-:Y:S01]  /*3820*/  @P0 FFMA.FTZ R54, R74, UR9, R56.reuse ;  /* 0x000000094a360c23 */ /* 0x100fe20008010038 */
[----:B------:R-:W-:Y:S01]  /*3830*/  @P0 FFMA.FTZ R87, R61, UR9, R56 ;  /* 0x000000093d570c23 */ /* 0x000fe20008010038 */
[----:B------:R-:W-:Y:S01]  /*3840*/  @P4 LOP3.LUT P1, RZ, R4, 0xff, RZ, 0xc0, !PT ;  /* 0x000000ff04ff4812 */ /* 0x000fe2000782c0ff */
[----:B------:R-:W-:Y:S01]  /*3850*/  @P0 FADD.FTZ R53, R72, -R53 ;  /* 0x8000003548350221 */ /* 0x000fe20000010000 */
[----:B------:R-:W-:Y:S01]  /*3860*/  @P0 FADD.FTZ R55, R73, -R54 ;  /* 0x8000003649370221 */ /* 0x000fe20000010000 */
[----:B------:R-:W-:Y:S01]  /*3870*/  @P0 FADD.FTZ R54, R76, -R87 ;  /* 0x800000574c360221 */ /* 0x000fe20000010000 */
[C---:B------:R-:W-:Y:S01]  /*3880*/  @P4 LOP3.LUT P2, RZ, R4.reuse, 0xff00, RZ, 0xc0, !PT ;  /* 0x0000ff0004ff4812 */ /* 0x040fe2000784c0ff */
[----:B------:R-:W-:Y:S01]  /*3890*/  @P0 FFMA.FTZ R2, R53, UR31, R2 ;  /* 0x0000001f35020c23 */ /* 0x000fe20008010002 */
[----:B------:R-:W-:Y:S01]  /*38a0*/  SHF.L.U32 R53, R67, 0x10, RZ ;  /* 0x0000001043357819 */ /* 0x000fe200000006ff */
[----:B------:R-:W-:Y:S01]  /*38b0*/  @P0 FFMA.FTZ R52, R55, UR31, R52 ;  /* 0x0000001f37340c23 */ /* 0x000fe20008010034 */
[----:B------:R-:W-:Y:S01]  /*38c0*/  @P4 LOP3.LUT P3, RZ, R4, 0xff0000, RZ, 0xc0, !PT ;  /* 0x00ff000004ff4812 */ /* 0x000fe2000786c0ff */
[----:B----4-:R-:W-:-:S02]  /*38d0*/  @P4 FMUL.FTZ R2, R2, UR11 ;  /* 0x0000000b02024c20 */ /* 0x010fc40008410000 */
[----:B------:R-:W-:Y:S01]  /*38e0*/  @P0 FFMA.FTZ R53, R54, UR31, R53 ;  /* 0x0000001f36350c23 */ /* 0x000fe20008010035 */
[----:B------:R-:W-:Y:S01]  /*38f0*/  @P4 FMUL.FTZ R52, R52, UR33 ;  /* 0x0000002134344c20 */ /* 0x000fe20008410000 */
[----:B------:R-:W-:Y:S02]  /*3900*/  @P4 FMUL.FTZ R2, R2, UR10 ;  /* 0x0000000a02024c20 */ /* 0x000fe40008410000 */
[----:B0-----:R-:W-:Y:S01]  /*3910*/  @P4 FMUL.FTZ R53, R53, UR35 ;  /* 0x0000002335354c20 */ /* 0x001fe20008410000 */
[----:B------:R-:W-:Y:S02]  /*3920*/  @P4 FMUL.FTZ R52, R52, UR32 ;  /* 0x0000002034344c20 */ /* 0x000fe40008410000 */
[----:B------:R-:W-:Y:S01]  /*3930*/  @P4 FSEL R2, R2, RZ, P1 ;  /* 0x000000ff02024208 */ /* 0x000fe20000800000 */
[----:B------:R-:W-:Y:S02]  /*3940*/  @P4 FMUL.FTZ R53, R53, UR34 ;  /* 0x0000002235354c20 */ /* 0x000fe40008410000 */
[----:B------:R-:W-:-:S02]  /*3950*/  @P4 FSEL R52, R52, RZ, P2 ;  /* 0x000000ff34344208 */ /* 0x000fc40001000000 */
[----:B------:R-:W-:Y:S02]  /*3960*/  @P4 F2FP.BF16.F32.PACK_AB R2, RZ, R2 ;  /* 0x00000002ff02423e */ /* 0x000fe400000010ff */
[----:B------:R-:W-:Y:S02]  /*3970*/  @P4 FSEL R53, R53, RZ, P3 ;  /* 0x000000ff35354208 */ /* 0x000fe40001800000 */
[----:B------:R-:W-:Y:S02]  /*3980*/  @P4 F2FP.BF16.F32.PACK_AB R52, RZ, R52 ;  /* 0x00000034ff34423e */ /* 0x000fe400000010ff */
[----:B------:R-:W-:Y:S02]  /*3990*/  @P4 F2FP.BF16.F32.PACK_AB R53, RZ, R53 ;  /* 0x00000035ff35423e */ /* 0x000fe400000010ff */
[----:B------:R-:W-:Y:S02]  /*39a0*/  @P4 PRMT R77, R2, 0x7610, R77 ;  /* 0x00007610024d4816 */ /* 0x000fe4000000004d */
[----:B------:R-:W-:-:S02]  /*39b0*/  @P4 PRMT R79, R52, 0x7610, R79 ;  /* 0x00007610344f4816 */ /* 0x000fc4000000004f */
        /* <DEDUP_REMOVED lines=14> */
.L_x_1689:
        /* <DEDUP_REMOVED lines=55> */
.L_x_1692:
        /* <DEDUP_REMOVED lines=11> */
[----:B------:R-:W-:Y:S01]  /*3ec0*/  @P0 F2FP.BF16.F32.PACK_AB R2, RZ, R2 ;  /* 0x00000002ff02023e */ /* 0x000fe200000010ff */
        /* <DEDUP_REMOVED lines=12> */
.L_x_1693:
        /* <DEDUP_REMOVED lines=12> */
.L_x_1694:
        /* <DEDUP_REMOVED lines=12> */
.L_x_1695:
[----:B------:R-:W-:-:S07]  /*4110*/  @P0 PRMT R81, R2, 0x7610, R81 ;  /* 0x0000761002510816 */ /* 0x000fce0000000051 */
.L_x_1691:
        /* <DEDUP_REMOVED lines=10> */
.L_x_1696:
        /* <DEDUP_REMOVED lines=10> */
.L_x_1697:
[----:B------:R-:W-:Y:S02]  /*4260*/  UIADD3 UR8, UPT, UPT, UR8, UR24, URZ ;  /* 0x0000001808087290 */ /* 0x000fe4000fffe0ff */
[----:B------:R-:W-:Y:S02]  /*4270*/  UPLOP3.LUT UP2, UPT, UPT, UPT, UP2, 0x40, 0x4 ;  /* 0x000000000004789c */ /* 0x000fe40003f4e820 */
[----:B------:R-:W-:-:S09]  /*4280*/  UISETP.GE.AND UP0, UPT, UR8, UR25, UPT ;  /* 0x000000190800728c */ /* 0x000fd2000bf06270 */
[----:B------:R-:W-:Y:S05]  /*4290*/  BRA.U !UP0, `(.L_x_1698) ;  /* 0xffffffbd08e47547 */ /* 0x000fea000b83ffff */
.L_x_1665:
        /* <DEDUP_REMOVED lines=15> */
.L_x_1699:
        /* <DEDUP_REMOVED lines=15> */
.L_x_6705:


//--------------------- .text._ZN10layer_norm13ln_bwd_kernelINS_13Kernel_traitsIf13__nv_bfloat16S2_S2_fjLj1536ELj1ELj1ELj4ELj8ENS_18Kernel_traits_baseILj1536EfS2_S2_S2_fjLj128EEEEELb1ELb1ELb0ELb0EEEvNS_9BwdParamsE --------------------------
	.section	.text._ZN10layer_norm13ln_bwd_kernelINS_13Kernel_traitsIf13__nv_bfloat16S2_S2_fjLj1536ELj1ELj1ELj4ELj8ENS_18Kernel_traits_baseILj1536EfS2_S2_S2_fjLj128EEEEELb1ELb1ELb0ELb0EEEvNS_9BwdParamsE,"ax",@progbits
	.align	128
        .global         _ZN10layer_norm13ln_bwd_kernelINS_13Kernel_traitsIf13__nv_bfloat16S2_S2_fjLj1536ELj1ELj1ELj4ELj8ENS_18Kernel_traits_baseILj1536EfS2_S2_S2_fjLj128EEEEELb1ELb1ELb0ELb0EEEvNS_9BwdParamsE
        .type           _ZN10layer_norm13ln_bwd_kernelINS_13Kernel_traitsIf13__nv_bfloat16S2_S2_fjLj1536ELj1ELj1ELj4ELj8ENS_18Kernel_traits_baseILj1536EfS2_S2_S2_fjLj128EEEEELb1ELb1ELb0ELb0EEEvNS_9BwdParamsE,@function
        .size           _ZN10layer_norm13ln_bwd_kernelINS_13Kernel_traitsIf13__nv_bfloat16S2_S2_fjLj1536ELj1ELj1ELj4ELj8ENS_18Kernel_traits_baseILj1536EfS2_S2_S2_fjLj128EEEEELb1ELb1ELb0ELb0EEEvNS_9BwdParamsE,(.L_x_6706 - _ZN10layer_norm13ln_bwd_kernelINS_13Kernel_traitsIf13__nv_bfloat16S2_S2_fjLj1536ELj1ELj1ELj4ELj8ENS_18Kernel_traits_baseILj1536EfS2_S2_S2_fjLj128EEEEELb1ELb1ELb0ELb0EEEvNS_9BwdParamsE)
        .other          _ZN10layer_norm13ln_bwd_kernelINS_13Kernel_traitsIf13__nv_bfloat16S2_S2_fjLj1536ELj1ELj1ELj4ELj8ENS_18Kernel_traits_baseILj1536EfS2_S2_S2_fjLj128EEEEELb1ELb1ELb0ELb0EEEvNS_9BwdParamsE,@"STO_CUDA_ENTRY STV_DEFAULT"
_ZN10layer_norm13ln_bwd_kernelINS_13Kernel_traitsIf13__nv_bfloat16S2_S2_fjLj1536ELj1ELj1ELj4ELj8ENS_18Kernel_traits_baseILj1536EfS2_S2_S2_fjLj128EEEEELb1ELb1ELb0ELb0EEEvNS_9BwdParamsE:
.text._ZN10layer_norm13ln_bwd_kernelINS_13Kernel_traitsIf13__nv_bfloat16S2_S2_fjLj1536ELj1ELj1ELj4ELj8ENS_18Kernel_traits_baseILj1536EfS2_S2_S2_fjLj128EEEEELb1ELb1ELb0ELb0EEEvNS_9BwdParamsE:
        /* <DEDUP_REMOVED lines=77> */
[----:B0-----:R-:W-:Y:S01]  /*04d0*/  ISETP.NE.U32.AND P0, PT, R6, RZ, PT ;  /* 0x000000ff0600720c */ /* 0x001fe20003f05070 */
[----:B------:R-:W0:Y:S03]  /*04e0*/  LDCU.U8 UR7, c[0x0][0x410] ;  /* 0x00008200ff0777ac */ /* 0x000e260008000000 */
[----:B------:R-:W-:Y:S01]  /*04f0*/  ISETP.NE.AND.EX P0, PT, R7, RZ, PT, P0 ;  /* 0x000000ff0700720c */ /* 0x000fe20003f05300 */
[----:B------:R-:W2:Y:S01]  /*0500*/  LDCU UR12, c[0x0][0x400] ;  /* 0x00008000ff0c77ac */ /* 0x000ea20008000800 */
[----:B------:R-:W3:Y:S01]  /*0510*/  LDCU.64 UR10, c[0x0][0x438] ;  /* 0x00008700ff0a77ac */ /* 0x000ee20008000a00 */
[----:B-1----:R-:W4:Y:S10]  /*0520*/  LDCU.64 UR14, c[0x0][0x478] ;  /* 0x00008f00ff0e77ac */ /* 0x002f340008000a00 */
.L_x_1730:
[----:B------:R-:W1:Y:S08]  /*0530*/  @P0 LDC.64 R76, c[0x0][0x3e0] ;  /* 0x0000f800ff4c0b82 */ /* 0x000e700000000a00 */
[----:B--23--:R-:W2:Y:S08]  /*0540*/  LDC.64 R78, c[0x0][0x3c0] ;  /* 0x0000f000ff4e7b82 */ /* 0x00ceb00000000a00 */
[----:B------:R-:W3:Y:S01]  /*0550*/  LDC R5, c[0x0][0x388] ;  /* 0x0000e200ff057b82 */ /* 0x000ee20000000800 */
[----:B-1----:R-:W-:-:S07]  /*0560*/  @P0 IMAD.WIDE R108, R0, 0x2, R76 ;  /* 0x00000002006c0825 */ /* 0x002fce00078e024c */
[----:B------:R-:W1:Y:S01]  /*0570*/  LDC.64 R76, c[0x0][0x3c8] ;  /* 0x0000f200ff4c7b82 */ /* 0x000e620000000a00 */
[----:B------:R-:W-:Y:S01]  /*0580*/  ISETP.GE.U32.AND P4, PT, R2, 0x80, PT ;  /* 0x000000800200780c */ /* 0x000fe20003f86070 */
[----:B------:R-:W-:Y:S01]  /*0590*/  BSSY.RECONVERGENT B0, `(.L_x_1701) ;  /* 0x000004b000007945 */ /* 0x000fe20003800200 */
[----:B0-----:R-:W-:Y:S01]  /*05a0*/  ISETP.NE.AND P5, PT, RZ, UR7, PT ;  /* 0x00000007ff007c0c */ /* 0x001fe2000bfa5270 */
[----:B-----5:R0:W5:Y:S01]  /*05b0*/  @P0 LDG.E.U16 R108, desc[UR8][R108.64] ;  /* 0x000000086c6c0981 */ /* 0x020162000c1e1500 */
[----:B--2---:R-:W-:-:S06]  /*05c0*/  IMAD.WIDE R78, R0, 0x4, R78 ;  /* 0x00000004004e7825 */ /* 0x004fcc00078e024e */
[----:B------:R-:W2:Y:S01]  /*05d0*/  LDG.E R78, desc[UR8][R78.64] ;  /* 0x000000084e4e7981 */ /* 0x000ea2000c1e1900 */
[----:B-1----:R-:W-:-:S05]  /*05e0*/  IMAD.WIDE R76, R0, 0x4, R76 ;  /* 0x00000004004c7825 */ /* 0x002fca00078e024c */
[----:B------:R1:W5:Y:S01]  /*05f0*/  LDG.E R107, desc[UR8][R76.64] ;  /* 0x000000084c6b7981 */ /* 0x000362000c1e1900 */
[----:B---3--:R-:W-:-:S05]  /*0600*/  IMAD R80, R0, R5, RZ ;  /* 0x0000000500507224 */ /* 0x008fca00078e02ff */
[----:B------:R-:W-:-:S04]  /*0610*/  SHF.R.S32.HI R81, RZ, 0x1f, R80 ;  /* 0x0000001fff517819 */ /* 0x000fc80000011450 */
[----:B------:R-:W-:Y:S01]  /*0620*/  LEA.HI R81, R81, R80, RZ, 0x2 ;  /* 0x0000005051517211 */ /* 0x000fe200078f10ff */
[----:B0-----:R-:W-:-:S03]  /*0630*/  HFMA2 R109, -RZ, RZ, 0, 0 ;  /* 0x00000000ff6d7431 */ /* 0x001fc600000001ff */
        /* <DEDUP_REMOVED lines=22> */
[C---:B---3--:R-:W-:Y:S02]  /*07a0*/  SHF.R.U64 R79, R8.reuse, 0x10, R9 ;  /* 0x00000010084f7819 */ /* 0x048fe40000001209 */
[----:B------:R-:W-:Y:S02]  /*07b0*/  SHF.L.U32 R3, R8, 0x10, RZ ;  /* 0x0000001008037819 */ /* 0x000fe400000006ff */
[----:B-1----:R-:W-:Y:S02]  /*07c0*/  SHF.L.U32 R7, R79, 0x10, RZ ;  /* 0x000000104f077819 */ /* 0x002fe400000006ff */
[----:B----4-:R-:W-:Y:S02]  /*07d0*/  MOV R12, R10 ;  /* 0x0000000a000c7202 */ /* 0x010fe40000000f00 */
[----:B------:R-:W-:-:S02]  /*07e0*/  SHF.R.U64 R10, R10, 0x10, R11 ;  /* 0x000000100a0a7819 */ /* 0x000fc4000000120b */
[----:B------:R-:W-:Y:S02]  /*07f0*/  MOV R14, R11 ;  /* 0x0000000b000e7202 */ /* 0x000fe40000000f00 */
[----:B------:R-:W-:Y:S02]  /*0800*/  SHF.R.U32.HI R80, RZ, 0x10, R11 ;  /* 0x00000010ff507819 */ /* 0x000fe4000001160b */
[----:B------:R-:W-:Y:S02]  /*0810*/  SHF.L.U32 R11, R9, 0x10, RZ ;  /* 0x00000010090b7819 */ /* 0x000fe400000006ff */
[----:B------:R-:W-:Y:S01]  /*0820*/  SHF.R.U32.HI R78, RZ, 0x10, R9 ;  /* 0x00000010ff4e7819 */ /* 0x000fe20000011609 */
[----:B------:R-:W-:Y:S01]  /*0830*/  FADD.FTZ R8, -R4, R3 ;  /* 0x0000000304087221 */ /* 0x000fe20000010100 */
[----:B------:R-:W-:Y:S02]  /*0840*/  SHF.L.U32 R9, R12, 0x10, RZ ;  /* 0x000000100c097819 */ /* 0x000fe400000006ff */
[----:B------:R-:W-:Y:S01]  /*0850*/  SHF.L.U32 R12, R10, 0x10, RZ ;  /* 0x000000100a0c7819 */ /* 0x000fe200000006ff */
[----:B------:R-:W-:Y:S01]  /*0860*/  FADD.FTZ R10, -R4, R7 ;  /* 0x00000007040a7221 */ /* 0x000fe20000010100 */
[----:B0-----:R-:W-:Y:S01]  /*0870*/  SHF.L.U32 R77, R14, 0x10, RZ ;  /* 0x000000100e4d7819 */ /* 0x001fe200000006ff */
[----:B------:R-:W-:Y:S01]  /*0880*/  FADD.FTZ R14, -R4, R11 ;  /* 0x0000000b040e7221 */ /* 0x000fe20000010100 */
[C---:B-----5:R-:W-:Y:S01]  /*0890*/  FMUL.FTZ R3, R107.reuse, R8 ;  /* 0x000000086b037220 */ /* 0x060fe20000410000 */
[C---:B------:R-:W-:Y:S01]  /*08a0*/  FMUL.FTZ R8, R107.reuse, R10 ;  /* 0x0000000a6b087220 */ /* 0x040fe20000410000 */
[-C--:B------:R-:W-:Y:S01]  /*08b0*/  FMUL.FTZ R10, R56, R9.reuse ;  /* 0x00000009380a7220 */ /* 0x080fe20000410000 */
[----:B------:R-:W-:Y:S01]  /*08c0*/  FMUL.FTZ R7, R107, R14 ;  /* 0x0000000e6b077220 */ /* 0x000fe20000410000 */
[----:B------:R-:W-:Y:S01]  /*08d0*/  FADD.FTZ R36, R36, R9 ;  /* 0x0000000924247221 */ /* 0x000fe20000010000 */
[----:B------:R-:W-:Y:S01]  /*08e0*/  FFMA.FTZ R48, R3, R9, R48 ;  /* 0x0000000903307223 */ /* 0x000fe20000010030 */
        /* <DEDUP_REMOVED lines=21> */
.L_x_1702:
[----:B----4-:R-:W-:Y:S05]  /*0a40*/  BSYNC.RECONVERGENT B0 ;  /* 0x0000000000007941 */ /* 0x010fea0003800200 */
.L_x_1701:
        /* <DEDUP_REMOVED lines=16> */
[----:B------:R-:W-:Y:S02]  /*0b50*/  IADD3 R111, PT, PT, R111, 0x80, RZ ;  /* 0x000000806f6f7810 */ /* 0x000fe40007ffe0ff */
[----:B---3--:R-:W-:Y:S02]  /*0b60*/  MOV R84, R78 ;  /* 0x0000004e00547202 */ /* 0x008fe40000000f00 */
[--C-:B------:R-:W-:Y:S02]  /*0b70*/  SHF.R.U64 R78, R78, 0x10, R79.reuse ;  /* 0x000000104e4e7819 */ /* 0x100fe4000000124f */
[----:B------:R-:W-:Y:S02]  /*0b80*/  MOV R86, R79 ;  /* 0x0000004f00567202 */ /* 0x000fe40000000f00 */
[----:B------:R-:W-:Y:S02]  /*0b90*/  SHF.R.U32.HI R87, RZ, 0x10, R79 ;  /* 0x00000010ff577819 */ /* 0x000fe4000001164f */
[----:B----4-:R-:W-:-:S02]  /*0ba0*/  SHF.L.U32 R15, R76, 0x10, RZ ;  /* 0x000000104c0f7819 */ /* 0x010fc400000006ff */
[--C-:B------:R-:W-:Y:S02]  /*0bb0*/  SHF.R.U64 R79, R76, 0x10, R77.reuse ;  /* 0x000000104c4f7819 */ /* 0x100fe4000000124d */
[----:B------:R-:W-:Y:S02]  /*0bc0*/  SHF.R.U32.HI R88, RZ, 0x10, R77 ;  /* 0x00000010ff587819 */ /* 0x000fe4000001164d */
[----:B------:R-:W-:Y:S01]  /*0bd0*/  SHF.L.U32 R85, R77, 0x10, RZ ;  /* 0x000000104d557819 */ /* 0x000fe200000006ff */
[----:B------:R-:W-:Y:S01]  /*0be0*/  FADD.FTZ R76, -R4, R15 ;  /* 0x0000000f044c7221 */ /* 0x000fe20000010100 */
[----:B------:R-:W-:Y:S02]  /*0bf0*/  SHF.L.U32 R77, R84, 0x10, RZ ;  /* 0x00000010544d7819 */ /* 0x000fe400000006ff */
[----:B------:R-:W-:Y:S01]  /*0c00*/  SHF.L.U32 R79, R79, 0x10, RZ ;  /* 0x000000104f4f7819 */ /* 0x000fe200000006ff */
[----:B-----5:R-:W-:Y:S01]  /*0c10*/  FMUL.FTZ R15, R107, R76 ;  /* 0x0000004c6b0f7220 */ /* 0x020fe20000410000 */
[----:B------:R-:W-:-:S02]  /*0c20*/  SHF.L.U32 R78, R78, 0x10, RZ ;  /* 0x000000104e4e7819 */ /* 0x000fc400000006ff */
[----:B-1----:R-:W-:Y:S01]  /*0c30*/  SHF.L.U32 R81, R86, 0x10, RZ ;  /* 0x0000001056517819 */ /* 0x002fe200000006ff */
[-C--:B------:R-:W-:Y:S01]  /*0c40*/  FMUL.FTZ R86, R72, R77.reuse ;  /* 0x0000004d48567220 */ /* 0x080fe20000410000 */
[----:B------:R-:W-:Y:S01]  /*0c50*/  FADD.FTZ R84, -R4, R79 ;  /* 0x0000004f04547221 */ /* 0x000fe20000010100 */
[----:B------:R-:W-:Y:S01]  /*0c60*/  SHF.L.U32 R79, R88, 0x10, RZ ;  /* 0x00000010584f7819 */ /* 0x000fe200000006ff */
[----:B------:R-:W-:Y:S01]  /*0c70*/  FADD.FTZ R32, R32, R77 ;  /* 0x0000004d20207221 */ /* 0x000fe20000010000 */
[----:B0-----:R-:W-:Y:S01]  /*0c80*/  SHF.L.U32 R82, R87, 0x10, RZ ;  /* 0x0000001057527819 */ /* 0x001fe200000006ff */
[----:B------:R-:W-:Y:S01]  /*0c90*/  FFMA.FTZ R44, R15, R77, R44 ;  /* 0x0000004d0f2c7223 */ /* 0x000fe2000001002c */
[----:B------:R-:W-:Y:S01]  /*0ca0*/  FMUL.FTZ R87, R73, R78 ;  /* 0x0000004e49577220 */ /* 0x000fe20000410000 */
[----:B------:R-:W-:Y:S01]  /*0cb0*/  FADD.FTZ R76, R109, R86 ;  /* 0x000000566d4c7221 */ /* 0x000fe20000010000 */
[C---:B------:R-:W-:Y:S01]  /*0cc0*/  FADD.FTZ R80, -R4.reuse, R85 ;  /* 0x0000005504507221 */ /* 0x040fe20000010100 */
[----:B------:R-:W-:Y:S01]  /*0cd0*/  FMUL.FTZ R84, R107, R84 ;  /* 0x000000546b547220 */ /* 0x000fe20000410000 */
[----:B------:R-:W-:Y:S01]  /*0ce0*/  FFMA.FTZ R77, R15, R86, R110 ;  /* 0x000000560f4d7223 */ /* 0x000fe2000001006e */
[----:B------:R-:W-:Y:S01]  /*0cf0*/  FADD.FTZ R90, -R4, R79 ;  /* 0x0000004f045a7221 */ /* 0x000fe20000010100 */
[----:B------:R-:W-:Y:S01]  /*0d00*/  FADD.FTZ R79, R76, R87 ;  /* 0x000000574c4f7221 */ /* 0x000fe20000010000 */
[----:B------:R-:W-:Y:S01]  /*0d10*/  FMUL.FTZ R85, R107, R80 ;  /* 0x000000506b557220 */ /* 0x000fe20000410000 */
[----:B------:R-:W-:Y:S01]  /*0d20*/  FMUL.FTZ R88, R74, R81 ;  /* 0x000000514a587220 */ /* 0x000fe20000410000 */
[C---:B------:R-:W-:Y:S01]  /*0d30*/  FFMA.FTZ R76, R84.reuse, R87, R77 ;  /* 0x00000057544c7223 */ /* 0x040fe2000001004d */
        /* <DEDUP_REMOVED lines=12> */
.L_x_1704:
[----:B------:R-:W-:Y:S05]  /*0e00*/  BSYNC.RECONVERGENT B0 ;  /* 0x0000000000007941 */ /* 0x000fea0003800200 */
.L_x_1703:
        /* <DEDUP_REMOVED lines=16> */
[C-C-:B---3--:R-:W-:Y:S02]  /*0f10*/  SHF.R.U64 R92, R78.reuse, 0x10, R79.reuse ;  /* 0x000000104e5c7819 */ /* 0x148fe4000000124f */
[----:B------:R-:W-:Y:S02]  /*0f20*/  SHF.R.U32.HI R103, RZ, 0x10, R79 ;  /* 0x00000010ff677819 */ /* 0x000fe4000001164f */
[----:B------:R-:W-:Y:S02]  /*0f30*/  SHF.L.U32 R101, R79, 0x10, RZ ;  /* 0x000000104f657819 */ /* 0x000fe400000006ff */
[----:B------:R-:W-:Y:S02]  /*0f40*/  SHF.L.U32 R93, R78, 0x10, RZ ;  /* 0x000000104e5d7819 */ /* 0x000fe400000006ff */
[----:B------:R-:W-:Y:S02]  /*0f50*/  SHF.L.U32 R79, R92, 0x10, RZ ;  /* 0x000000105c4f7819 */ /* 0x000fe400000006ff */
[----:B----4-:R-:W-:-:S02]  /*0f60*/  MOV R78, R76 ;  /* 0x0000004c004e7202 */ /* 0x010fc40000000f00 */
[----:B------:R-:W-:Y:S01]  /*0f70*/  SHF.L.U32 R103, R103, 0x10, RZ ;  /* 0x0000001067677819 */ /* 0x000fe200000006ff */
[----:B------:R-:W-:Y:S01]  /*0f80*/  FADD.FTZ R92, -R4, R79 ;  /* 0x0000004f045c7221 */ /* 0x000fe20000010100 */
[--C-:B------:R-:W-:Y:S02]  /*0f90*/  SHF.R.U64 R102, R76, 0x10, R77.reuse ;  /* 0x000000104c667819 */ /* 0x100fe4000000124d */
[----:B------:R-:W-:Y:S02]  /*0fa0*/  MOV R100, R77 ;  /* 0x0000004d00647202 */ /* 0x000fe40000000f00 */
[----:B0-----:R-:W-:Y:S01]  /*0fb0*/  SHF.R.U32.HI R82, RZ, 0x10, R77 ;  /* 0x00000010ff527819 */ /* 0x001fe2000001164d */
[----:B------:R-:W-:Y:S01]  /*0fc0*/  FADD.FTZ R76, -R4, R93 ;  /* 0x0000005d044c7221 */ /* 0x000fe20000010100 */
[----:B------:R-:W-:Y:S01]  /*0fd0*/  SHF.L.U32 R77, R78, 0x10, RZ ;  /* 0x000000104e4d7819 */ /* 0x000fe200000006ff */
[C---:B------:R-:W-:Y:S01]  /*0fe0*/  FADD.FTZ R80, -R4.reuse, R101 ;  /* 0x0000006504507221 */ /* 0x040fe20000010100 */
[----:B------:R-:W-:Y:S01]  /*0ff0*/  FADD.FTZ R106, -R4, R103 ;  /* 0x00000067046a7221 */ /* 0x000fe20000010100 */
[----:B------:R-:W-:Y:S01]  /*1000*/  SHF.L.U32 R4, R102, 0x10, RZ ;  /* 0x0000001066047819 */ /* 0x000fe200000006ff */
[C---:B-----5:R-:W-:Y:S01]  /*1010*/  FMUL.FTZ R92, R107.reuse, R92 ;  /* 0x0000005c6b5c7220 */ /* 0x060fe20000410000 */
[----:B------:R-:W-:Y:S01]  /*1020*/  SHF.L.U32 R79, R100, 0x10, RZ ;  /* 0x00000010644f7819 */ /* 0x000fe200000006ff */
[----:B------:R-:W-:Y:S01]  /*1030*/  FMUL.FTZ R93, R107, R76 ;  /* 0x0000004c6b5d7220 */ /* 0x000fe20000410000 */
[-C--:B------:R-:W-:Y:S01]  /*1040*/  FMUL.FTZ R100, R64, R77.reuse ;  /* 0x0000004d40647220 */ /* 0x080fe20000410000 */
[----:B------:R-:W-:Y:S01]  /*1050*/  FADD.FTZ R29, R29, R4 ;  /* 0x000000041d1d7221 */ /* 0x000fe20000010000 */
[-C--:B------:R-:W-:Y:S01]  /*1060*/  FFMA.FTZ R41, R92, R4.reuse, R41 ;  /* 0x000000045c297223 */ /* 0x080fe20000010029 */
[----:B------:R-:W-:Y:S01]  /*1070*/  FMUL.FTZ R101, R65, R4 ;  /* 0x0000000441657220 */ /* 0x000fe20000410000 */
[----:B------:R-:W-:Y:S01]  /*1080*/  FMUL.FTZ R103, R107, R80 ;  /* 0x000000506b677220 */ /* 0x000fe20000410000 */
        /* <DEDUP_REMOVED lines=15> */
[C---:B------:R-:W-:Y:S01]  /*1180*/  FFMA.FTZ R43, R106.reuse, R76, R43 ;  /* 0x0000004c6a2b7223 */ /* 0x040fe2000001002b */
[----:B------:R-:W-:Y:S01]  /*1190*/  FADD.FTZ R109, R79, R104 ;  /* 0x000000684f6d7221 */ /* 0x000fe20000010000 */
[----:B------:R-:W-:-:S07]  /*11a0*/  FFMA.FTZ R110, R106, R104, R77 ;  /* 0x000000686a6e7223 */ /* 0x000fce000001004d */
.L_x_1706:
[----:B------:R-:W-:Y:S05]  /*11b0*/  BSYNC.RECONVERGENT B0 ;  /* 0x0000000000007941 */ /* 0x000fea0003800200 */
.L_x_1705:
        /* <DEDUP_REMOVED lines=32> */
.L_x_1708:
[----:B------:R-:W-:Y:S05]  /*13c0*/  BSYNC.RECONVERGENT B0 ;  /* 0x0000000000007941 */ /* 0x000fea0003800200 */
.L_x_1707:
        /* <DEDUP_REMOVED lines=36> */
[-CC-:B------:R-:W-:Y:S01]  /*1610*/  FFMA.FTZ R79, R3, R109.reuse, R82.reuse ;  /* 0x0000006d034f7223 */ /* 0x180fe20000010052 */
[----:B------:R-:W-:Y:S01]  /*1620*/  LOP3.LUT P6, RZ, R6, 0xff, RZ, 0xc0, !PT ;  /* 0x000000ff06ff7812 */ /* 0x000fe200078cc0ff */
[-C--:B------:R-:W-:Y:S01]  /*1630*/  FFMA.FTZ R81, R7, R109.reuse, R82 ;  /* 0x0000006d07517223 */ /* 0x080fe20000010052 */
[----:B------:R-:W-:Y:S01]  /*1640*/  FADD.FTZ R78, R9, -R78 ;  /* 0x8000004e094e7221 */ /* 0x000fe20000010000 */
[----:B------:R-:W-:Y:S01]  /*1650*/  FFMA.FTZ R110, R14, R109, R82 ;  /* 0x0000006d0e6e7223 */ /* 0x000fe20000010052 */
[----:B------:R-:W-:Y:S01]  /*1660*/  MOV R111, RZ ;  /* 0x000000ff006f7202 */ /* 0x000fe20000000f00 */
[----:B------:R-:W-:Y:S01]  /*1670*/  FADD.FTZ R108, R12, -R81 ;  /* 0x800000510c6c7221 */ /* 0x000fe20000010000 */
[----:B------:R-:W-:Y:S01]  /*1680*/  FMUL.FTZ R80, R107, R78 ;  /* 0x0000004e6b507220 */ /* 0x000fe20000410000 */
[----:B------:R-:W-:Y:S01]  /*1690*/  FADD.FTZ R78, R10, -R79 ;  /* 0x8000004f0a4e7221 */ /* 0x000fe20000010000 */
[----:B------:R-:W-:Y:S01]  /*16a0*/  FADD.FTZ R112, R11, -R110 ;  /* 0x8000006e0b707221 */ /* 0x000fe20000010000 */
[C---:B------:R-:W-:Y:S01]  /*16b0*/  FMUL.FTZ R110, R107.reuse, R108 ;  /* 0x0000006c6b6e7220 */ /* 0x040fe20000410000 */
[-C--:B------:R-:W-:Y:S01]  /*16c0*/  FMUL.FTZ R80, R80, R83.reuse ;  /* 0x0000005350507220 */ /* 0x080fe20000410000 */
[C---:B------:R-:W-:Y:S01]  /*16d0*/  FMUL.FTZ R78, R107.reuse, R78 ;  /* 0x0000004e6b4e7220 */ /* 0x040fe20000410000 */
[----:B------:R-:W-:Y:S01]  /*16e0*/  FMUL.FTZ R112, R107, R112 ;  /* 0x000000706b707220 */ /* 0x000fe20000410000 */
[-C--:B------:R-:W-:Y:S01]  /*16f0*/  FMUL.FTZ R110, R110, R83.reuse ;  /* 0x000000536e6e7220 */ /* 0x080fe20000410000 */
[----:B------:R-:W-:Y:S01]  /*1700*/  FMUL.FTZ R108, R80, UR13 ;  /* 0x0000000d506c7c20 */ /* 0x000fe20008410000 */
[-C--:B------:R-:W-:Y:S01]  /*1710*/  FMUL.FTZ R78, R78, R83.reuse ;  /* 0x000000534e4e7220 */ /* 0x080fe20000410000 */
[----:B------:R-:W-:Y:S01]  /*1720*/  FMUL.FTZ R112, R112, R83 ;  /* 0x0000005370707220 */ /* 0x000fe20000410000 */
[----:B------:R-:W-:Y:S01]  /*1730*/  FMUL.FTZ R113, R110, UR13 ;  /* 0x0000000d6e717c20 */ /* 0x000fe20008410000 */
[----:B------:R-:W-:Y:S01]  /*1740*/  FMUL.FTZ R80, R53, R108 ;  /* 0x0000006c35507220 */ /* 0x000fe20000410000 */
[----:B------:R-:W-:Y:S01]  /*1750*/  FMUL.FTZ R115, R78, UR13 ;  /* 0x0000000d4e737c20 */ /* 0x000fe20008410000 */
[----:B------:R-:W-:Y:S01]  /*1760*/  FMUL.FTZ R110, R112, UR13 ;  /* 0x0000000d706e7c20 */ /* 0x000fe20008410000 */
[----:B------:R-:W-:Y:S01]  /*1770*/  LOP3.LUT P5, RZ, R6, 0xff00, RZ, 0xc0, !PT ;  /* 0x0000ff0006ff7812 */ /* 0x000fe200078ac0ff */
[----:B------:R-:W-:Y:S01]  /*1780*/  FMUL.FTZ R81, R54, R113 ;  /* 0x0000007136517220 */ /* 0x000fe20000410000 */
[----:B------:R-:W-:-:S02]  /*1790*/  LOP3.LUT P1, RZ, R6, 0xff0000, RZ, 0xc0, !PT ;  /* 0x00ff000006ff7812 */ /* 0x000fc4000782c0ff */
[----:B------:R-:W-:Y:S02]  /*17a0*/  FSEL R80, R80, RZ, P5 ;  /* 0x000000ff50507208 */ /* 0x000fe40002800000 */
[----:B------:R-:W-:-:S04]  /*17b0*/  FSEL R114, R81, RZ, P1 ;  /* 0x000000ff51727208 */ /* 0x000fc80000800000 */
[----:B------:R-:W0:Y:S08]  /*17c0*/  F2F.BF16.F32 R80, R80 ;  /* 0x0000005000507304 */ /* 0x000e300000202000 */
[----:B------:R-:W-:Y:S01]  /*17d0*/  F2F.BF16.F32 R114, R114 ;  /* 0x0000007200727304 */ /* 0x000fe20000202000 */
[----:B0-----:R-:W-:Y:S01]  /*17e0*/  IMAD.WIDE.U32 R80, R80, 0x10000, RZ ;  /* 0x0001000050507825 */ /* 0x001fe200078e00ff */
[----:B--2---:R-:W-:-:S02]  /*17f0*/  @P6 MOV R79, R76 ;  /* 0x0000004c004f6202 */ /* 0x004fc40000000f00 */
[----:B------:R-:W-:Y:S01]  /*1800*/  @P5 SHF.R.U64 R116, R76, 0x10, R77 ;  /* 0x000000104c745819 */ /* 0x000fe2000000124d */
[----:B------:R-:W-:Y:S01]  /*1810*/  HFMA2 R76, -RZ, RZ, 0, 0 ;  /* 0x00000000ff4c7431 */ /* 0x000fe200000001ff */
[----:B------:R-:W-:Y:S01]  /*1820*/  @P6 SHF.L.U32 R78, R79, 0x10, RZ ;  /* 0x000000104f4e6819 */ /* 0x000fe200000006ff */
[----:B------:R-:W-:-:S04]  /*1830*/  FMUL.FTZ R79, R52, R115 ;  /* 0x00000073344f7220 */ /* 0x000fc80000410000 */
[----:B------:R-:W-:Y:S01]  /*1840*/  @P6 FMUL.FTZ R111, R115, R78 ;  /* 0x0000004e736f6220 */ /* 0x000fe20000410000 */
[----:B------:R-:W-:Y:S01]  /*1850*/  FMUL.FTZ R78, R55, R110 ;  /* 0x0000006e374e7220 */ /* 0x000fe20000410000 */
[----:B------:R-:W-:Y:S02]  /*1860*/  FSEL R112, R79, RZ, P6 ;  /* 0x000000ff4f707208 */ /* 0x000fe40003000000 */
[----:B------:R-:W-:Y:S01]  /*1870*/  ISETP.GE.U32.AND P6, PT, R6, 0x1000000, PT ;  /* 0x010000000600780c */ /* 0x000fe20003fc6070 */
[----:B------:R-:W-:Y:S01]  /*1880*/  FADD.FTZ R24, R24, R111 ;  /* 0x0000006f18187221 */ /* 0x000fe20000010000 */
[----:B------:R0:W1:Y:S02]  /*1890*/  F2F.BF16.F32 R119, R112 ;  /* 0x0000007000777304 */ /* 0x0000640000202000 */
[----:B------:R-:W-:Y:S02]  /*18a0*/  FSEL R115, R78, RZ, P6 ;  /* 0x000000ff4e737208 */ /* 0x000fe40003000000 */
[----:B------:R-:W2:Y:S04]  /*18b0*/  LDC.64 R78, c[0x0][0x468] ;  /* 0x00011a00ff4e7b82 */ /* 0x000ea80000000a00 */
[----:B------:R-:W3:Y:S01]  /*18c0*/  F2F.BF16.F32 R115, R115 ;  /* 0x0000007300737304 */ /* 0x000ee20000202000 */
[----:B0-----:R-:W-:Y:S01]  /*18d0*/  HFMA2 R112, -RZ, RZ, 0, 0 ;  /* 0x00000000ff707431 */ /* 0x001fe200000001ff */
[----:B-1----:R-:W-:-:S02]  /*18e0*/  LOP3.LUT R80, R80, R119, RZ, 0xfc, !PT ;  /* 0x0000007750507212 */ /* 0x002fc400078efcff */
[----:B---3--:R-:W-:Y:S02]  /*18f0*/  SHF.L.U32 R117, R115, 0x10, RZ ;  /* 0x0000001073757819 */ /* 0x008fe400000006ff */
[----:B------:R-:W-:Y:S02]  /*1900*/  MOV R115, RZ ;  /* 0x000000ff00737202 */ /* 0x000fe40000000f00 */
[----:B------:R-:W-:Y:S01]  /*1910*/  LOP3.LUT R81, R81, R117, R114, 0xfe, !PT ;  /* 0x0000007551517212 */ /* 0x000fe200078efe72 */
[----:B--2---:R-:W-:Y:S01]  /*1920*/  IMAD.WIDE.U32 R78, R105, 0x8, R78 ;  /* 0x00000008694e7825 */ /* 0x004fe200078e004e */
[----:B------:R-:W-:Y:S02]  /*1930*/  @P1 MOV R114, R77 ;  /* 0x0000004d00721202 */ /* 0x000fe40000000f00 */
[----:B------:R-:W-:Y:S02]  /*1940*/  @P6 SHF.R.U32.HI R117, RZ, 0x10, R77 ;  /* 0x00000010ff756819 */ /* 0x000fe4000001164d */
        /* <DEDUP_REMOVED lines=11> */
.L_x_1713:
[----:B------:R-:W-:Y:S05]  /*1a00*/  BSYNC.RECONVERGENT B1 ;  /* 0x0000000000017941 */ /* 0x000fea0003800200 */
.L_x_1712:
        /* <DEDUP_REMOVED lines=28> */
[C---:B------:R-:W-:Y:S01]  /*1bd0*/  LOP3.LUT P5, RZ, R13.reuse, 0xff00, RZ, 0xc0, !PT ;  /* 0x0000ff000dff7812 */ /* 0x040fe200078ac0ff */
        /* <DEDUP_REMOVED lines=40> */
.L_x_1715:
[----:B------:R-:W-:Y:S05]  /*1e60*/  BSYNC.RECONVERGENT B1 ;  /* 0x0000000000017941 */ /* 0x000fea0003800200 */
.L_x_1714:
        /* <DEDUP_REMOVED lines=16> */
[-C--:B------:R-:W-:Y:S01]  /*1f70*/  FMUL.FTZ R80, R80, R83.reuse ;  /* 0x0000005350507220 */ /* 0x080fe20000410000 */
[-C--:B------:R-:W-:Y:S01]  /*1f80*/  FMUL.FTZ R78, R78, R83.reuse ;  /* 0x000000534e4e7220 */ /* 0x080fe20000410000 */
[----:B------:R-:W-:Y:S01]  /*1f90*/  FMUL.FTZ R108, R107, R108 ;  /* 0x0000006c6b6c7220 */ /* 0x000fe20000410000 */
[-C--:B------:R-:W-:Y:S01]  /*1fa0*/  FMUL.FTZ R107, R82, R83.reuse ;  /* 0x00000053526b7220 */ /* 0x080fe20000410000 */
[----:B------:R-:W-:Y:S01]  /*1fb0*/  FMUL.FTZ R82, R80, UR13 ;  /* 0x0000000d50527c20 */ /* 0x000fe20008410000 */
[----:B------:R-:W-:Y:S01]  /*1fc0*/  FMUL.FTZ R109, R78, UR13 ;  /* 0x0000000d4e6d7c20 */ /* 0x000fe20008410000 */
[----:B------:R-:W-:Y:S01]  /*1fd0*/  FMUL.FTZ R108, R108, R83 ;  /* 0x000000536c6c7220 */ /* 0x000fe20000410000 */
[----:B------:R-:W-:-:S02]  /*1fe0*/  HFMA2 R83, -RZ, RZ, 0, 0 ;  /* 0x00000000ff537431 */ /* 0x000fc400000001ff */
[----:B------:R-:W-:Y:S01]  /*1ff0*/  FMUL.FTZ R80, R61, R82 ;  /* 0x000000523d507220 */ /* 0x000fe20000410000 */
[----:B------:R-:W-:Y:S01]  /*2000*/  LOP3.LUT P5, RZ, R91, 0xff00, RZ, 0xc0, !PT ;  /* 0x0000ff005bff7812 */ /* 0x000fe200078ac0ff */
[----:B------:R-:W-:Y:S01]  /*2010*/  FMUL.FTZ R108, R108, UR13 ;  /* 0x0000000d6c6c7c20 */ /* 0x000fe20008410000 */
[----:B------:R-:W-:Y:S01]  /*2020*/  FMUL.FTZ R107, R107, UR13 ;  /* 0x0000000d6b6b7c20 */ /* 0x000fe20008410000 */
[----:B------:R-:W-:Y:S01]  /*2030*/  LOP3.LUT P1, RZ, R91, 0xff0000, RZ, 0xc0, !PT ;  /* 0x00ff00005bff7812 */ /* 0x000fe2000782c0ff */
[----:B------:R-:W-:Y:S01]  /*2040*/  HFMA2 R112, -RZ, RZ, 0, 0 ;  /* 0x00000000ff707431 */ /* 0x000fe200000001ff */
[----:B------:R-:W-:Y:S01]  /*2050*/  FSEL R80, R80, RZ, P5 ;  /* 0x000000ff50507208 */ /* 0x000fe20002800000 */
[----:B------:R-:W-:-:S05]  /*2060*/  FMUL.FTZ R81, R62, R107 ;  /* 0x0000006b3e517220 */ /* 0x000fca0000410000 */
[----:B------:R-:W-:Y:S01]  /*2070*/  FSEL R110, R81, RZ, P1 ;  /* 0x000000ff516e7208 */ /* 0x000fe20000800000 */
        /* <DEDUP_REMOVED lines=12> */
[----:B------:R-:W-:-:S03]  /*2140*/  FADD.FTZ R16, R16, R83 ;  /* 0x0000005310107221 */ /* 0x000fc60000010000 */
[----:B------:R-:W-:Y:S01]  /*2150*/  FSEL R111, R78, RZ, P6 ;  /* 0x000000ff4e6f7208 */ /* 0x000fe20003000000 */
[----:B------:R-:W0:Y:S01]  /*2160*/  F2F.BF16.F32 R109, R109 ;  /* 0x0000006d006d7304 */ /* 0x000e220000202000 */
[----:B------:R-:W1:Y:S07]  /*2170*/  LDC.64 R78, c[0x0][0x468] ;  /* 0x00011a00ff4e7b82 */ /* 0x000e6e0000000a00 */
[----:B------:R-:W2:Y:S01]  /*2180*/  F2F.BF16.F32 R111, R111 ;  /* 0x0000006f006f7304 */ /* 0x000ea20000202000 */
[----:B0-----:R-:W-:-:S02]  /*2190*/  LOP3.LUT R80, R80, R109, RZ, 0xfc, !PT ;  /* 0x0000006d50507212 */ /* 0x001fc400078efcff */
[----:B--2---:R-:W-:Y:S01]  /*21a0*/  SHF.L.U32 R113, R111, 0x10, RZ ;  /* 0x000000106f717819 */ /* 0x004fe200000006ff */
[----:B-1----:R-:W-:Y:S01]  /*21b0*/  IMAD.WIDE.U32 R78, R105, 0x8, R78 ;  /* 0x00000008694e7825 */ /* 0x002fe200078e004e */
[----:B------:R-:W-:Y:S02]  /*21c0*/  MOV R105, RZ ;  /* 0x000000ff00697202 */ /* 0x000fe40000000f00 */
[----:B------:R-:W-:Y:S02]  /*21d0*/  LOP3.LUT R81, R81, R113, R110, 0xfe, !PT ;  /* 0x0000007151517212 */ /* 0x000fe400078efe6e */
[----:B------:R-:W-:Y:S02]  /*21e0*/  @P1 MOV R110, R77 ;  /* 0x0000004d006e1202 */ /* 0x000fe40000000f00 */
[----:B------:R-:W-:Y:S01]  /*21f0*/  @P6 SHF.R.U32.HI R113, RZ, 0x10, R77 ;  /* 0x00000010ff716819 */ /* 0x000fe2000001164d */
        /* <DEDUP_REMOVED lines=9> */
[----:B------:R-:W-:Y:S01]  /*2290*/  FADD.FTZ R19, R19, R112 ;  /* 0x0000007013137221 */ /* 0x000fe20000010000 */
[----:B----4-:R-:W-:Y:S06]  /*22a0*/  BRA `(.L_x_1716) ;  /* 0x0000002c00907947 */ /* 0x010fec0003800000 */
.L_x_1711:
        /* <DEDUP_REMOVED lines=11> */
[----:B------:R-:W-:Y:S01]  /*2360*/  LOP3.LUT P5, RZ, R6, 0xff00, RZ, 0xc0, !PT ;  /* 0x0000ff0006ff7812 */ /* 0x000fe200078ac0ff */
[C---:B------:R-:W-:Y:S01]  /*2370*/  FMUL.FTZ R108, R107.reuse, R76 ;  /* 0x0000004c6b6c7220 */ /* 0x040fe20000410000 */
[----:B------:R-:W-:Y:S01]  /*2380*/  FFMA.FTZ R76, R14, R109, R82 ;  /* 0x0000006d0e4c7223 */ /* 0x000fe20000010052 */
[----:B------:R-:W-:Y:S01]  /*2390*/  FADD.FTZ R116, R10, -R77 ;  /* 0x8000004d0a747221 */ /* 0x000fe20000010000 */
[----:B------:R-:W-:Y:S01]  /*23a0*/  FMUL.FTZ R112, R107, R112 ;  /* 0x000000706b707220 */ /* 0x000fe20000410000 */
[----:B------:R0:W1:Y:S01]  /*23b0*/  F2F.BF16.F32 R80, R108 ;  /* 0x0000006c00507304 */ /* 0x0000620000202000 */
[----:B------:R-:W-:Y:S01]  /*23c0*/  FADD.FTZ R76, R11, -R76 ;  /* 0x8000004c0b4c7221 */ /* 0x000fe20000010000 */
[----:B------:R-:W-:Y:S01]  /*23d0*/  FMUL.FTZ R116, R107, R116 ;  /* 0x000000746b747220 */ /* 0x000fe20000410000 */
[----:B------:R-:W-:-:S02]  /*23e0*/  LOP3.LUT P1, RZ, R6, 0xff0000, RZ, 0xc0, !PT ;  /* 0x00ff000006ff7812 */ /* 0x000fc4000782c0ff */
[----:B------:R-:W-:Y:S02]  /*23f0*/  FMUL.FTZ R110, R107, R76 ;  /* 0x0000004c6b6e7220 */ /* 0x000fe40000410000 */
[----:B------:R-:W3:Y:S01]  /*2400*/  LDC.64 R76, c[0x0][0x478] ;  /* 0x00011e00ff4c7b82 */ /* 0x000ee20000000a00 */
[----:B------:R-:W-:Y:S01]  /*2410*/  F2F.BF16.F32 R114, R112 ;  /* 0x0000007000727304 */ /* 0x000fe20000202000 */
[----:B0-----:R-:W-:-:S04]  /*2420*/  FMUL.FTZ R108, R108, R83 ;  /* 0x000000536c6c7220 */ /* 0x001fc80000410000 */
[----:B------:R-:W-:Y:S01]  /*2430*/  FMUL.FTZ R108, R108, UR13 ;  /* 0x0000000d6c6c7c20 */ /* 0x000fe20008410000 */
[----:B-1----:R-:W-:Y:S02]  /*2440*/  IMAD.WIDE.U32 R80, R80, 0x10000, RZ ;  /* 0x0001000050507825 */ /* 0x002fe400078e00ff */
[----:B------:R0:W1:Y:S08]  /*2450*/  F2F.BF16.F32 R111, R110 ;  /* 0x0000006e006f7304 */ /* 0x0000700000202000 */
[----:B------:R4:W5:Y:S01]  /*2460*/  F2F.BF16.F32 R113, R116 ;  /* 0x0000007400717304 */ /* 0x0009620000202000 */
[----:B0-----:R-:W-:-:S04]  /*2470*/  FMUL.FTZ R110, R110, R83 ;  /* 0x000000536e6e7220 */ /* 0x001fc80000410000 */
[----:B------:R-:W-:Y:S01]  /*2480*/  FMUL.FTZ R110, R110, UR13 ;  /* 0x0000000d6e6e7c20 */ /* 0x000fe20008410000 */
[----:B-1----:R-:W-:Y:S01]  /*2490*/  SHF.L.U32 R111, R111, 0x10, RZ ;  /* 0x000000106f6f7819 */ /* 0x002fe200000006ff */
[----:B---3--:R-:W-:-:S04]  /*24a0*/  IMAD.WIDE.U32 R76, R105, 0x8, R76 ;  /* 0x00000008694c7825 */ /* 0x008fc800078e004c */
[----:B----4-:R-:W-:Y:S01]  /*24b0*/  FMUL.FTZ R116, R116, R83 ;  /* 0x0000005374747220 */ /* 0x010fe20000410000 */
[----:B------:R-:W-:Y:S01]  /*24c0*/  LOP3.LUT R81, R81, R111, R114, 0xfe, !PT ;  /* 0x0000006f51517212 */ /* 0x000fe200078efe72 */
[----:B------:R-:W-:Y:S02]  /*24d0*/  FMUL.FTZ R114, R53, R108 ;  /* 0x0000006c35727220 */ /* 0x000fe40000410000 */
[----:B------:R-:W-:Y:S01]  /*24e0*/  FMUL.FTZ R115, R116, UR13 ;  /* 0x0000000d74737c20 */ /* 0x000fe20008410000 */
[----:B------:R-:W-:Y:S02]  /*24f0*/  MOV R111, RZ ;  /* 0x000000ff006f7202 */ /* 0x000fe40000000f00 */
[----:B-----5:R-:W-:Y:S01]  /*2500*/  LOP3.LUT R80, R80, R113, RZ, 0xfc, !PT ;  /* 0x0000007150507212 */ /* 0x020fe200078efcff */
[----:B------:R-:W-:Y:S01]  /*2510*/  FMUL.FTZ R113, R112, R83 ;  /* 0x0000005370717220 */ /* 0x000fe20000410000 */
[----:B------:R-:W-:-:S03]  /*2520*/  FSEL R114, R114, RZ, P5 ;  /* 0x000000ff72727208 */ /* 0x000fc60002800000 */
[----:B------:R0:W-:Y:S01]  /*2530*/  STG.E.64 desc[UR8][R76.64], R80 ;  /* 0x000000504c007986 */ /* 0x0001e2000c101b08 */
[----:B------:R-:W-:Y:S01]  /*2540*/  FMUL.FTZ R113, R113, UR13 ;  /* 0x0000000d71717c20 */ /* 0x000fe20008410000 */
[----:B0-----:R-:W-:-:S03]  /*2550*/  FMUL.FTZ R77, R52, R115 ;  /* 0x00000073344d7220 */ /* 0x001fc60000410000 */
[----:B------:R-:W-:Y:S01]  /*2560*/  FMUL.FTZ R80, R54, R113 ;  /* 0x0000007136507220 */ /* 0x000fe20000410000 */
[----:B------:R0:W1:Y:S01]  /*2570*/  F2F.BF16.F32 R81, R114 ;  /* 0x0000007200517304 */ /* 0x0000620000202000 */
[----:B--2---:R-:W-:Y:S02]  /*2580*/  @P6 MOV R112, R78 ;  /* 0x0000004e00706202 */ /* 0x004fe40000000f00 */
[----:B------:R-:W-:Y:S01]  /*2590*/  @P5 SHF.R.U64 R118, R78, 0x10, R79 ;  /* 0x000000104e765819 */ /* 0x000fe2000000124f */
[----:B------:R-:W-:Y:S01]  /*25a0*/  HFMA2 R78, -RZ, RZ, 0, 0 ;  /* 0x00000000ff4e7431 */ /* 0x000fe200000001ff */
[----:B------:R-:W-:Y:S02]  /*25b0*/  @P6 SHF.L.U32 R76, R112, 0x10, RZ ;  /* 0x00000010704c6819 */ /* 0x000fe400000006ff */
[----:B------:R-:W-:Y:S02]  /*25c0*/  FSEL R112, R77, RZ, P6 ;  /* 0x000000ff4d707208 */ /* 0x000fe40003000000 */
[----:B0-----:R-:W-:Y:S01]  /*25d0*/  @P1 MOV R114, R79 ;  /* 0x0000004f00721202 */ /* 0x001fe20000000f00 */
[----:B------:R-:W-:Y:S01]  /*25e0*/  @P6 FMUL.FTZ R111, R115, R76 ;  /* 0x0000004c736f6220 */ /* 0x000fe20000410000 */
[----:B------:R-:W-:Y:S01]  /*25f0*/  FMUL.FTZ R76, R55, R110 ;  /* 0x0000006e374c7220 */ /* 0x000fe20000410000 */
[----:B------:R-:W-:Y:S01]  /*2600*/  ISETP.GE.U32.AND P6, PT, R6, 0x1000000, PT ;  /* 0x010000000600780c */ /* 0x000fe20003fc6070 */
[----:B------:R0:W2:Y:S01]  /*2610*/  F2F.BF16.F32 R119, R112 ;  /* 0x0000007000777304 */ /* 0x0000a20000202000 */
[----:B------:R-:W-:Y:S01]  /*2620*/  FSEL R115, R80, RZ, P1 ;  /* 0x000000ff50737208 */ /* 0x000fe20000800000 */
[----:B-1----:R-:W-:Y:S01]  /*2630*/  IMAD.WIDE.U32 R80, R81, 0x10000, RZ ;  /* 0x0001000051507825 */ /* 0x002fe200078e00ff */
[----:B------:R-:W-:-:S03]  /*2640*/  FSEL R116, R76, RZ, P6 ;  /* 0x000000ff4c747208 */ /* 0x000fc60003000000 */
[----:B------:R-:W-:Y:S01]  /*2650*/  FADD.FTZ R24, R24, R111 ;  /* 0x0000006f18187221 */ /* 0x000fe20000010000 */
[----:B------:R-:W1:Y:S01]  /*2660*/  LDC.64 R76, c[0x0][0x468] ;  /* 0x00011a00ff4c7b82 */ /* 0x000e620000000a00 */
[----:B------:R-:W-:Y:S01]  /*2670*/  @P1 SHF.L.U32 R114, R114, 0x10, RZ ;  /* 0x0000001072721819 */ /* 0x000fe200000006ff */
[----:B------:R-:W-:Y:S01]  /*2680*/  F2F.BF16.F32 R115, R115 ;  /* 0x0000007300737304 */ /* 0x000fe20000202000 */
[----:B0-----:R-:W-:Y:S01]  /*2690*/  HFMA2 R112, -RZ, RZ, 0, 0 ;  /* 0x00000000ff707431 */ /* 0x001fe200000001ff */
[----:B--2---:R-:W-:-:S06]  /*26a0*/  LOP3.LUT R80, R80, R119, RZ, 0xfc, !PT ;  /* 0x0000007750507212 */ /* 0x004fcc00078efcff */
[----:B------:R-:W0:Y:S01]  /*26b0*/  F2F.BF16.F32 R116, R116 ;  /* 0x0000007400747304 */ /* 0x000e220000202000 */
[C---:B-1----:R-:W-:Y:S01]  /*26c0*/  IMAD.WIDE.U32 R76, R105.reuse, 0x8, R76 ;  /* 0x00000008694c7825 */ /* 0x042fe200078e004c */
[----:B------:R-:W-:Y:S02]  /*26d0*/  IADD3 R105, PT, PT, R105, 0x80, RZ ;  /* 0x0000008069697810 */ /* 0x000fe40007ffe0ff */
[----:B0-----:R-:W-:-:S04]  /*26e0*/  SHF.L.U32 R117, R116, 0x10, RZ ;  /* 0x0000001074757819 */ /* 0x001fc800000006ff */
[----:B------:R-:W-:Y:S02]  /*26f0*/  LOP3.LUT R81, R81, R117, R115, 0xfe, !PT ;  /* 0x0000007551517212 */ /* 0x000fe400078efe73 */
[----:B------:R-:W-:Y:S02]  /*2700*/  @P6 SHF.R.U32.HI R117, RZ, 0x10, R79 ;  /* 0x00000010ff756819 */ /* 0x000fe4000001164f */
[----:B------:R-:W-:Y:S01]  /*2710*/  @P5 SHF.L.U32 R79, R118, 0x10, RZ ;  /* 0x00000010764f5819 */ /* 0x000fe200000006ff */
[----:B------:R0:W-:Y:S01]  /*2720*/  STG.E.64 desc[UR8][R76.64], R80 ;  /* 0x000000504c007986 */ /* 0x0001e2000c101b08 */
[----:B------:R-:W-:Y:S02]  /*2730*/  @P6 SHF.L.U32 R117, R117, 0x10, RZ ;  /* 0x0000001075756819 */ /* 0x000fe400000006ff */
[----:B------:R-:W-:Y:S01]  /*2740*/  MOV R115, RZ ;  /* 0x000000ff00737202 */ /* 0x000fe20000000f00 */
[----:B------:R-:W-:Y:S01]  /*2750*/  @P5 FMUL.FTZ R78, R108, R79 ;  /* 0x0000004f6c4e5220 */ /* 0x000fe20000410000 */
[----:B------:R-:W-:Y:S01]  /*2760*/  @P1 FMUL.FTZ R115, R113, R114 ;  /* 0x0000007271731220 */ /* 0x000fe20000410000 */
[----:B------:R-:W-:-:S02]  /*2770*/  @P6 FMUL.FTZ R112, R110, R117 ;  /* 0x000000756e706220 */ /* 0x000fc40000410000 */
[----:B------:R-:W-:Y:S01]  /*2780*/  FADD.FTZ R25, R25, R78 ;  /* 0x0000004e19197221 */ /* 0x000fe20000010000 */
[----:B------:R-:W-:Y:S01]  /*2790*/  FADD.FTZ R26, R26, R115 ;  /* 0x000000731a1a7221 */ /* 0x000fe20000010000 */
[----:B------:R-:W-:-:S07]  /*27a0*/  FADD.FTZ R27, R27, R112 ;  /* 0x000000701b1b7221 */ /* 0x000fce0000010000 */
.L_x_1718:
[----:B------:R-:W-:Y:S05]  /*27b0*/  BSYNC.RECONVERGENT B1 ;  /* 0x0000000000017941 */ /* 0x000fea0003800200 */
.L_x_1717:
        /* <DEDUP_REMOVED lines=80> */
.L_x_1720:
[----:B------:R-:W-:Y:S05]  /*2cc0*/  BSYNC.RECONVERGENT B1 ;  /* 0x0000000000017941 */ /* 0x000fea0003800200 */
.L_x_1719:
[----:B------:R-:W-:Y:S05]  /*2cd0*/  @!P3 BRA `(.L_x_1716) ;  /* 0x000000240004b947 */ /* 0x000fea0003800000 */
[----:B01----:R-:W0:Y:S02]  /*2ce0*/  LDC.64 R76, c[0x0][0x390] ;  /* 0x0000e400ff4c7b82 */ /* 0x003e240000000a00 */
[----:B0-----:R-:W-:-:S06]  /*2cf0*/  IMAD.WIDE.U32 R76, R105, 0x8, R76 ;  /* 0x00000008694c7825 */ /* 0x001fcc00078e004c */
[----:B------:R-:W2:Y:S01]  /*2d00*/  LDG.E.64 R76, desc[UR8][R76.64] ;  /* 0x000000084c4c7981 */ /* 0x000ea2000c1e1b00 */
[-CC-:B------:R-:W-:Y:S01]  /*2d10*/  FFMA.FTZ R79, R93, R109.reuse, R82.reuse ;  /* 0x0000006d5d4f7223 */ /* 0x180fe20000010052 */
[-CC-:B------:R-:W-:Y:S01]  /*2d20*/  FFMA.FTZ R80, R92, R109.reuse, R82.reuse ;  /* 0x0000006d5c507223 */ /* 0x180fe20000010052 */
[----:B------:R-:W-:Y:S02]  /*2d30*/  LOP3.LUT P6, RZ, R91, 0xff, RZ, 0xc0, !PT ;  /* 0x000000ff5bff7812 */ /* 0x000fe400078cc0ff */
[----:B------:R-:W-:Y:S01]  /*2d40*/  FADD.FTZ R78, R100, -R79 ;  /* 0x8000004f644e7221 */ /* 0x000fe20000010000 */
[-CC-:B------:R-:W-:Y:S01]  /*2d50*/  FFMA.FTZ R79, R103, R109.reuse, R82.reuse ;  /* 0x0000006d674f7223 */ /* 0x180fe20000010052 */
[----:B------:R-:W-:Y:S01]  /*2d60*/  FFMA.FTZ R109, R106, R109, R82 ;  /* 0x0000006d6a6d7223 */ /* 0x000fe20000010052 */
[----:B------:R-:W-:Y:S01]  /*2d70*/  FADD.FTZ R80, R101, -R80 ;  /* 0x8000005065507221 */ /* 0x000fe20000010000 */
[----:B------:R-:W-:Y:S01]  /*2d80*/  FMUL.FTZ R78, R107, R78 ;  /* 0x0000004e6b4e7220 */ /* 0x000fe20000410000 */
[----:B------:R-:W-:Y:S01]  /*2d90*/  LOP3.LUT P5, RZ, R91, 0xff00, RZ, 0xc0, !PT ;  /* 0x0000ff005bff7812 */ /* 0x000fe200078ac0ff */
[----:B------:R-:W-:Y:S01]  /*2da0*/  FADD.FTZ R110, R104, -R109 ;  /* 0x8000006d686e7221 */ /* 0x000fe20000010000 */
[C---:B------:R-:W-:Y:S01]  /*2db0*/  FMUL.FTZ R108, R107.reuse, R80 ;  /* 0x000000506b6c7220 */ /* 0x040fe20000410000 */
[----:B------:R-:W-:Y:S01]  /*2dc0*/  FADD.FTZ R80, R102, -R79 ;  /* 0x8000004f66507221 */ /* 0x000fe20000010000 */
[----:B------:R-:W-:Y:S01]  /*2dd0*/  F2F.BF16.F32 R113, R78 ;  /* 0x0000004e00717304 */ /* 0x000fe20000202000 */
[C---:B------:R-:W-:Y:S01]  /*2de0*/  FMUL.FTZ R116, R107.reuse, R110 ;  /* 0x0000006e6b747220 */ /* 0x040fe20000410000 */
[-C--:B------:R-:W-:Y:S01]  /*2df0*/  FMUL.FTZ R110, R108, R83.reuse ;  /* 0x000000536c6e7220 */ /* 0x080fe20000410000 */
[----:B------:R-:W-:Y:S01]  /*2e00*/  FMUL.FTZ R112, R107, R80 ;  /* 0x000000506b707220 */ /* 0x000fe20000410000 */
[-C--:B------:R-:W-:Y:S01]  /*2e10*/  FMUL.FTZ R80, R78, R83.reuse ;  /* 0x000000534e507220 */ /* 0x080fe20000410000 */
[----:B------:R-:W-:Y:S01]  /*2e20*/  MOV R107, RZ ;  /* 0x000000ff006b7202 */ /* 0x000fe20000000f00 */
[----:B------:R-:W-:Y:S01]  /*2e30*/  FMUL.FTZ R110, R110, UR13 ;  /* 0x0000000d6e6e7c20 */ /* 0x000fe20008410000 */
[----:B------:R-:W-:Y:S01]  /*2e40*/  FMUL.FTZ R111, R112, R83 ;  /* 0x00000053706f7220 */ /* 0x000fe20000410000 */
[----:B------:R0:W-:Y:S01]  /*2e50*/  F2F.BF16.F32 R82, R108 ;  /* 0x0000006c00527304 */ /* 0x0001e20000202000 */
[----:B------:R-:W-:Y:S01]  /*2e60*/  FMUL.FTZ R81, R80, UR13 ;  /* 0x0000000d50517c20 */ /* 0x000fe20008410000 */
[----:B------:R-:W-:Y:S01]  /*2e70*/  FMUL.FTZ R79, R61, R110 ;  /* 0x0000006e3d4f7220 */ /* 0x000fe20000410000 */
[----:B------:R-:W-:Y:S01]  /*2e80*/  FMUL.FTZ R111, R111, UR13 ;  /* 0x0000000d6f6f7c20 */ /* 0x000fe20008410000 */
[----:B------:R-:W-:-:S03]  /*2e90*/  LOP3.LUT P1, RZ, R91, 0xff0000, RZ, 0xc0, !PT ;  /* 0x00ff00005bff7812 */ /* 0x000fc6000782c0ff */
[----:B------:R-:W-:Y:S01]  /*2ea0*/  FSEL R114, R79, RZ, P5 ;  /* 0x000000ff4f727208 */ /* 0x000fe20002800000 */
[----:B------:R1:W-:Y:S01]  /*2eb0*/  F2F.BF16.F32 R109, R112 ;  /* 0x00000070006d7304 */ /* 0x0003e20000202000 */
[----:B0-----:R-:W-:Y:S01]  /*2ec0*/  FMUL.FTZ R108, R116, R83 ;  /* 0x00000053746c7220 */ /* 0x001fe20000410000 */
[----:B------:R-:W-:Y:S01]  /*2ed0*/  FMUL.FTZ R79, R60, R81 ;  /* 0x000000513c4f7220 */ /* 0x000fe20000410000 */
[----:B------:R-:W-:-:S04]  /*2ee0*/  FMUL.FTZ R80, R62, R111 ;  /* 0x0000006f3e507220 */ /* 0x000fc80000410000 */
[----:B------:R-:W-:Y:S01]  /*2ef0*/  FSEL R117, R79, RZ, P6 ;  /* 0x000000ff4f757208 */ /* 0x000fe20003000000 */
[----:B------:R-:W0:Y:S01]  /*2f00*/  F2F.BF16.F32 R83, R116 ;  /* 0x0000007400537304 */ /* 0x000e220000202000 */
[----:B-1----:R-:W-:Y:S01]  /*2f10*/  FMUL.FTZ R112, R108, UR13 ;  /* 0x0000000d6c707c20 */ /* 0x002fe20008410000 */
[----:B------:R-:W-:-:S06]  /*2f20*/  FSEL R115, R80, RZ, P1 ;  /* 0x000000ff50737208 */ /* 0x000fcc0000800000 */
[----:B------:R-:W1:Y:S01]  /*2f30*/  F2F.BF16.F32 R114, R114 ;  /* 0x0000007200727304 */ /* 0x000e620000202000 */
[----:B0-----:R-:W-:-:S07]  /*2f40*/  SHF.L.U32 R108, R83, 0x10, RZ ;  /* 0x00000010536c7819 */ /* 0x001fce00000006ff */
[----:B------:R-:W-:Y:S01]  /*2f50*/  F2F.BF16.F32 R115, R115 ;  /* 0x0000007300737304 */ /* 0x000fe20000202000 */
[----:B------:R-:W-:-:S05]  /*2f60*/  IMAD.WIDE.U32 R82, R82, 0x10000, RZ ;  /* 0x0001000052527825 */ /* 0x000fca00078e00ff */
[----:B------:R-:W-:Y:S02]  /*2f70*/  LOP3.LUT R109, R83, R108, R109, 0xfe, !PT ;  /* 0x0000006c536d7212 */ /* 0x000fe400078efe6d */
[----:B------:R-:W0:Y:S01]  /*2f80*/  F2F.BF16.F32 R117, R117 ;  /* 0x0000007500757304 */ /* 0x000e220000202000 */
[----:B------:R-:W-:Y:S01]  /*2f90*/  LOP3.LUT R108, R82, R113, RZ, 0xfc, !PT ;  /* 0x00000071526c7212 */ /* 0x000fe200078efcff */
[----:B-1----:R-:W-:-:S03]  /*2fa0*/  IMAD.WIDE.U32 R82, R114, 0x10000, RZ ;  /* 0x0001000072527825 */ /* 0x002fc600078e00ff */
[----:B0-----:R-:W-:Y:S02]  /*2fb0*/  LOP3.LUT R82, R82, R117, RZ, 0xfc, !PT ;  /* 0x0000007552527212 */ /* 0x001fe400078efcff */
[----:B--2---:R-:W-:Y:S02]  /*2fc0*/  @P6 MOV R78, R76 ;  /* 0x0000004c004e6202 */ /* 0x004fe40000000f00 */
[----:B------:R-:W-:Y:S01]  /*2fd0*/  @P5 SHF.R.U64 R114, R76, 0x10, R77 ;  /* 0x000000104c725819 */ /* 0x000fe2000000124d */
[----:B------:R-:W-:Y:S01]  /*2fe0*/  HFMA2 R76, -RZ, RZ, 0, 0 ;  /* 0x00000000ff4c7431 */ /* 0x000fe200000001ff */
[----:B------:R-:W-:-:S05]  /*2ff0*/  @P6 SHF.L.U32 R78, R78, 0x10, RZ ;  /* 0x000000104e4e6819 */ /* 0x000fca00000006ff */
[----:B------:R-:W-:Y:S01]  /*3000*/  @P6 FMUL.FTZ R107, R81, R78 ;  /* 0x0000004e516b6220 */ /* 0x000fe20000410000 */
[----:B------:R-:W-:Y:S01]  /*3010*/  FMUL.FTZ R78, R63, R112 ;  /* 0x000000703f4e7220 */ /* 0x000fe20000410000 */
[----:B------:R-:W-:Y:S01]  /*3020*/  ISETP.GE.U32.AND P6, PT, R91, 0x1000000, PT ;  /* 0x010000005b00780c */ /* 0x000fe20003fc6070 */
[----:B------:R-:W0:Y:S01]  /*3030*/  LDC.64 R80, c[0x0][0x478] ;  /* 0x00011e00ff507b82 */ /* 0x000e220000000a00 */
[----:B------:R-:W-:Y:S02]  /*3040*/  FADD.FTZ R16, R16, R107 ;  /* 0x0000006b10107221 */ /* 0x000fe40000010000 */
[----:B------:R-:W-:-:S05]  /*3050*/  FSEL R116, R78, RZ, P6 ;  /* 0x000000ff4e747208 */ /* 0x000fca0003000000 */
[----:B------:R-:W1:Y:S01]  /*3060*/  LDC.64 R78, c[0x0][0x468] ;  /* 0x00011a00ff4e7b82 */ /* 0x000e620000000a00 */
[----:B------:R-:W2:Y:S02]  /*3070*/  F2F.BF16.F32 R116, R116 ;  /* 0x0000007400747304 */ /* 0x000ea40000202000 */
[----:B--2---:R-:W-:Y:S01]  /*3080*/  SHF.L.U32 R113, R116, 0x10, RZ ;  /* 0x0000001074717819 */ /* 0x004fe200000006ff */
[----:B0-----:R-:W-:-:S04]  /*3090*/  IMAD.WIDE.U32 R80, R105, 0x8, R80 ;  /* 0x0000000869507825 */ /* 0x001fc800078e0050 */
[----:B------:R-:W-:Y:S01]  /*30a0*/  HFMA2 R116, -RZ, RZ, 0, 0 ;  /* 0x00000000ff747431 */ /* 0x000fe200000001ff */
[----:B------:R-:W-:Y:S01]  /*30b0*/  LOP3.LUT R83, R83, R113, R115, 0xfe, !PT ;  /* 0x0000007153537212 */ /* 0x000fe200078efe73 */
[----:B------:R3:W-:Y:S01]  /*30c0*/  STG.E.64 desc[UR8][R80.64], R108 ;  /* 0x0000006c50007986 */ /* 0x0007e2000c101b08 */
[----:B------:R-:W-:Y:S01]  /*30d0*/  @P1 MOV R113, R77 ;  /* 0x0000004d00711202 */ /* 0x000fe20000000f00 */
[----:B-1----:R-:W-:Y:S01]  /*30e0*/  IMAD.WIDE.U32 R78, R105, 0x8, R78 ;  /* 0x00000008694e7825 */ /* 0x002fe200078e004e */
[----:B------:R-:W-:Y:S02]  /*30f0*/  @P6 SHF.R.U32.HI R115, RZ, 0x10, R77 ;  /* 0x00000010ff736819 */ /* 0x000fe4000001164d */
[----:B------:R-:W-:Y:S02]  /*3100*/  @P5 SHF.L.U32 R77, R114, 0x10, RZ ;  /* 0x00000010724d5819 */ /* 0x000fe400000006ff */
[----:B------:R3:W-:Y:S01]  /*3110*/  STG.E.64 desc[UR8][R78.64], R82 ;  /* 0x000000524e007986 */ /* 0x0007e2000c101b08 */
[----:B------:R-:W-:-:S02]  /*3120*/  @P1 SHF.L.U32 R114, R113, 0x10, RZ ;  /* 0x0000001071721819 */ /* 0x000fc400000006ff */
[----:B------:R-:W-:Y:S01]  /*3130*/  @P6 SHF.L.U32 R113, R115, 0x10, RZ ;  /* 0x0000001073716819 */ /* 0x000fe200000006ff */
[----:B------:R-:W-:Y:S01]  /*3140*/  @P5 FMUL.FTZ R76, R110, R77 ;  /* 0x0000004d6e4c5220 */ /* 0x000fe20000410000 */
[----:B------:R-:W-:Y:S01]  /*3150*/  MOV R105, RZ ;  /* 0x000000ff00697202 */ /* 0x000fe20000000f00 */
[----:B------:R-:W-:Y:S02]  /*3160*/  @P1 FMUL.FTZ R105, R111, R114 ;  /* 0x000000726f691220 */ /* 0x000fe40000410000 */
[----:B------:R-:W-:Y:S01]  /*3170*/  @P6 FMUL.FTZ R116, R112, R113 ;  /* 0x0000007170746220 */ /* 0x000fe20000410000 */
[----:B------:R-:W-:Y:S01]  /*3180*/  FADD.FTZ R17, R17, R76 ;  /* 0x0000004c11117221 */ /* 0x000fe20000010000 */
[----:B------:R-:W-:Y:S02]  /*3190*/  FADD.FTZ R18, R18, R105 ;  /* 0x0000006912127221 */ /* 0x000fe40000010000 */
[----:B------:R-:W-:Y:S01]  /*31a0*/  FADD.FTZ R19, R19, R116 ;  /* 0x0000007413137221 */ /* 0x000fe20000010000 */
[----:B------:R-:W-:Y:S06]  /*31b0*/  BRA `(.L_x_1716) ;  /* 0x0000001c00cc7947 */ /* 0x000fec0003800000 */
.L_x_1710:
        /* <DEDUP_REMOVED lines=11> */
[-CC-:B------:R-:W-:Y:S01]  /*3270*/  FFMA.FTZ R108, R8, R109.reuse, R82.reuse ;  /* 0x0000006d086c7223 */ /* 0x180fe20000010052 */
[----:B------:R-:W-:Y:S01]  /*3280*/  SHF.R.U64 R80, R98, 0x10, R99 ;  /* 0x0000001062507819 */ /* 0x000fe20000001263 */
[--C-:B------:R-:W-:Y:S01]  /*3290*/  FFMA.FTZ R111, R7, R109, R82.reuse ;  /* 0x0000006d076f7223 */ /* 0x100fe20000010052 */
[----:B------:R-:W-:Y:S01]  /*32a0*/  MOV R77, R99 ;  /* 0x00000063004d7202 */ /* 0x000fe20000000f00 */
[----:B------:R-:W-:Y:S01]  /*32b0*/  FADD.FTZ R81, R10, -R81 ;  /* 0x800000510a517221 */ /* 0x000fe20000010000 */
[----:B------:R-:W-:Y:S01]  /*32c0*/  SHF.L.U32 R76, R76, 0x10, RZ ;  /* 0x000000104c4c7819 */ /* 0x000fe200000006ff */
[----:B------:R-:W-:Y:S01]  /*32d0*/  FFMA.FTZ R114, R14, R109, R82 ;  /* 0x0000006d0e727223 */ /* 0x000fe20000010052 */
[----:B------:R-:W-:Y:S01]  /*32e0*/  SHF.R.U32.HI R112, RZ, 0x10, R99 ;  /* 0x00000010ff707819 */ /* 0x000fe20000011663 */
[----:B------:R-:W-:Y:S01]  /*32f0*/  FADD.FTZ R110, R9, -R108 ;  /* 0x8000006c096e7221 */ /* 0x000fe20000010000 */
[----:B------:R-:W-:Y:S01]  /*3300*/  SHF.L.U32 R80, R80, 0x10, RZ ;  /* 0x0000001050507819 */ /* 0x000fe200000006ff */
[----:B------:R-:W-:Y:S01]  /*3310*/  FADD.FTZ R111, R12, -R111 ;  /* 0x8000006f0c6f7221 */ /* 0x000fe20000010000 */
[----:B------:R-:W-:Y:S01]  /*3320*/  SHF.L.U32 R108, R77, 0x10, RZ ;  /* 0x000000104d6c7819 */ /* 0x000fe200000006ff */
[----:B------:R-:W-:Y:S01]  /*3330*/  FFMA.FTZ R76, R107, R81, R76 ;  /* 0x000000516b4c7223 */ /* 0x000fe2000001004c */
[----:B------:R-:W-:Y:S01]  /*3340*/  SHF.L.U32 R112, R112, 0x10, RZ ;  /* 0x0000001070707819 */ /* 0x000fe200000006ff */
[----:B------:R-:W-:Y:S01]  /*3350*/  FADD.FTZ R77, R11, -R114 ;  /* 0x800000720b4d7221 */ /* 0x000fe20000010000 */
[C---:B------:R-:W-:Y:S01]  /*3360*/  FFMA.FTZ R80, R107.reuse, R110, R80 ;  /* 0x0000006e6b507223 */ /* 0x040fe20000010050 */
[C---:B------:R-:W-:Y:S01]  /*3370*/  FFMA.FTZ R110, R107.reuse, R111, R108 ;  /* 0x0000006f6b6e7223 */ /* 0x040fe2000001006c */
[----:B------:R-:W-:Y:S01]  /*3380*/  FMUL.FTZ R76, R76, R83 ;  /* 0x000000534c4c7220 */ /* 0x000fe20000410000 */
[----:B------:R-:W-:Y:S01]  /*3390*/  FFMA.FTZ R112, R107, R77, R112 ;  /* 0x0000004d6b707223 */ /* 0x000fe20000010070 */
[-C--:B------:R-:W-:Y:S01]  /*33a0*/  FMUL.FTZ R80, R80, R83.reuse ;  /* 0x0000005350507220 */ /* 0x080fe20000410000 */
[-C--:B------:R-:W-:Y:S01]  /*33b0*/  FMUL.FTZ R110, R110, R83.reuse ;  /* 0x000000536e6e7220 */ /* 0x080fe20000410000 */
[----:B------:R-:W-:Y:S01]  /*33c0*/  FMUL.FTZ R115, R76, UR13 ;  /* 0x0000000d4c737c20 */ /* 0x000fe20008410000 */
[----:B------:R-:W-:Y:S01]  /*33d0*/  FMUL.FTZ R112, R112, R83 ;  /* 0x0000005370707220 */ /* 0x000fe20000410000 */
[----:B------:R-:W-:-:S02]  /*33e0*/  HFMA2 R111, -RZ, RZ, 0, 0 ;  /* 0x00000000ff6f7431 */ /* 0x000fc400000001ff */
[----:B------:R-:W-:Y:S01]  /*33f0*/  FMUL.FTZ R108, R80, UR13 ;  /* 0x0000000d506c7c20 */ /* 0x000fe20008410000 */
[----:B------:R-:W-:Y:S01]  /*3400*/  FMUL.FTZ R113, R110, UR13 ;  /* 0x0000000d6e717c20 */ /* 0x000fe20008410000 */
[----:B------:R-:W-:Y:S01]  /*3410*/  FMUL.FTZ R110, R112, UR13 ;  /* 0x0000000d706e7c20 */ /* 0x000fe20008410000 */
[----:B------:R-:W-:Y:S01]  /*3420*/  LOP3.LUT P5, RZ, R6, 0xff00, RZ, 0xc0, !PT ;  /* 0x0000ff0006ff7812 */ /* 0x000fe200078ac0ff */
[----:B------:R-:W-:Y:S01]  /*3430*/  FMUL.FTZ R80, R53, R108 ;  /* 0x0000006c35507220 */ /* 0x000fe20000410000 */
[----:B------:R-:W-:Y:S01]  /*3440*/  FMUL.FTZ R81, R54, R113 ;  /* 0x0000007136517220 */ /* 0x000fe20000410000 */
[----:B------:R-:W-:-:S03]  /*3450*/  LOP3.LUT P1, RZ, R6, 0xff0000, RZ, 0xc0, !PT ;  /* 0x00ff000006ff7812 */ /* 0x000fc6000782c0ff */
        /* <DEDUP_REMOVED lines=38> */
.L_x_1723:
[----:B------:R-:W-:Y:S05]  /*36c0*/  BSYNC.RECONVERGENT B1 ;  /* 0x0000000000017941 */ /* 0x000fea0003800200 */
.L_x_1722:
        /* <DEDUP_REMOVED lines=77> */
.L_x_1725:
[----:B------:R-:W-:Y:S05]  /*3ba0*/  BSYNC.RECONVERGENT B1 ;  /* 0x0000000000017941 */ /* 0x000fea0003800200 */
.L_x_1724:
        /* <DEDUP_REMOVED lines=10> */
[----:B------:R-:W-:Y:S01]  /*3c50*/  SHF.L.U32 R78, R78, 0x10, RZ ;  /* 0x000000104e4e7819 */ /* 0x000fe200000006ff */
[----:B------:R-:W-:Y:S01]  /*3c60*/  FADD.FTZ R81, R100, -R81 ;  /* 0x8000005164517221 */ /* 0x000fe20000010000 */
[----:B------:R-:W-:Y:S01]  /*3c70*/  MOV R79, R95 ;  /* 0x0000005f004f7202 */ /* 0x000fe20000000f00 */
[----:B------:R-:W-:Y:S01]  /*3c80*/  FFMA.FTZ R109, R106, R109, R82 ;  /* 0x0000006d6a6d7223 */ /* 0x000fe20000010052 */
[----:B------:R-:W-:Y:S01]  /*3c90*/  SHF.R.U32.HI R108, RZ, 0x10, R95 ;  /* 0x00000010ff6c7819 */ /* 0x000fe2000001165f */
[----:B------:R-:W-:Y:S01]  /*3ca0*/  FADD.FTZ R110, R101, -R110 ;  /* 0x8000006e656e7221 */ /* 0x000fe20000010000 */
[----:B------:R-:W-:Y:S01]  /*3cb0*/  SHF.L.U32 R80, R80, 0x10, RZ ;  /* 0x0000001050507819 */ /* 0x000fe200000006ff */
[----:B------:R-:W-:Y:S01]  /*3cc0*/  FFMA.FTZ R78, R107, R81, R78 ;  /* 0x000000516b4e7223 */ /* 0x000fe2000001004e */
[----:B------:R-:W-:Y:S01]  /*3cd0*/  SHF.L.U32 R82, R79, 0x10, RZ ;  /* 0x000000104f527819 */ /* 0x000fe200000006ff */
[----:B------:R-:W-:Y:S01]  /*3ce0*/  FADD.FTZ R111, R102, -R111 ;  /* 0x8000006f666f7221 */ /* 0x000fe20000010000 */
[----:B------:R-:W-:Y:S01]  /*3cf0*/  SHF.L.U32 R108, R108, 0x10, RZ ;  /* 0x000000106c6c7819 */ /* 0x000fe200000006ff */
[----:B------:R-:W-:Y:S01]  /*3d00*/  FADD.FTZ R109, R104, -R109 ;  /* 0x8000006d686d7221 */ /* 0x000fe20000010000 */
[C---:B------:R-:W-:Y:S01]  /*3d10*/  FFMA.FTZ R80, R107.reuse, R110, R80 ;  /* 0x0000006e6b507223 */ /* 0x040fe20000010050 */
[----:B------:R-:W-:Y:S01]  /*3d20*/  FMUL.FTZ R78, R78, R83 ;  /* 0x000000534e4e7220 */ /* 0x000fe20000410000 */
[C---:B------:R-:W-:Y:S01]  /*3d30*/  FFMA.FTZ R82, R107.reuse, R111, R82 ;  /* 0x0000006f6b527223 */ /* 0x040fe20000010052 */
[----:B------:R-:W-:Y:S01]  /*3d40*/  FFMA.FTZ R108, R107, R109, R108 ;  /* 0x0000006d6b6c7223 */ /* 0x000fe2000001006c */
[-C--:B------:R-:W-:Y:S01]  /*3d50*/  FMUL.FTZ R80, R80, R83.reuse ;  /* 0x0000005350507220 */ /* 0x080fe20000410000 */
[----:B------:R-:W-:Y:S01]  /*3d60*/  FMUL.FTZ R109, R78, UR13 ;  /* 0x0000000d4e6d7c20 */ /* 0x000fe20008410000 */
[-C--:B------:R-:W-:Y:S01]  /*3d70*/  FMUL.FTZ R107, R82, R83.reuse ;  /* 0x00000053526b7220 */ /* 0x080fe20000410000 */
[----:B------:R-:W-:Y:S01]  /*3d80*/  FMUL.FTZ R108, R108, R83 ;  /* 0x000000536c6c7220 */ /* 0x000fe20000410000 */
[----:B------:R-:W-:-:S02]  /*3d90*/  HFMA2 R83, -RZ, RZ, 0, 0 ;  /* 0x00000000ff537431 */ /* 0x000fc400000001ff */
[----:B------:R-:W-:Y:S01]  /*3da0*/  FMUL.FTZ R82, R80, UR13 ;  /* 0x0000000d50527c20 */ /* 0x000fe20008410000 */
[----:B------:R-:W-:Y:S01]  /*3db0*/  LOP3.LUT P5, RZ, R91, 0xff00, RZ, 0xc0, !PT ;  /* 0x0000ff005bff7812 */ /* 0x000fe200078ac0ff */
[----:B------:R-:W-:Y:S01]  /*3dc0*/  FMUL.FTZ R108, R108, UR13 ;  /* 0x0000000d6c6c7c20 */ /* 0x000fe20008410000 */
[----:B------:R-:W-:Y:S01]  /*3dd0*/  FMUL.FTZ R107, R107, UR13 ;  /* 0x0000000d6b6b7c20 */ /* 0x000fe20008410000 */
[----:B------:R-:W-:Y:S01]  /*3de0*/  FMUL.FTZ R80, R61, R82 ;  /* 0x000000523d507220 */ /* 0x000fe20000410000 */
[----:B------:R-:W-:Y:S01]  /*3df0*/  LOP3.LUT P1, RZ, R91, 0xff0000, RZ, 0xc0, !PT ;  /* 0x00ff00005bff7812 */ /* 0x000fe2000782c0ff */
[----:B------:R-:W-:Y:S02]  /*3e00*/  HFMA2 R112, -RZ, RZ, 0, 0 ;  /* 0x00000000ff707431 */ /* 0x000fe400000001ff */
[----:B------:R-:W-:Y:S01]  /*3e10*/  FMUL.FTZ R81, R62, R107 ;  /* 0x0000006b3e517220 */ /* 0x000fe20000410000 */
[----:B------:R-:W-:-:S04]  /*3e20*/  FSEL R80, R80, RZ, P5 ;  /* 0x000000ff50507208 */ /* 0x000fc80002800000 */
[----:B------:R-:W-:Y:S02]  /*3e30*/  FSEL R110, R81, RZ, P1 ;  /* 0x000000ff516e7208 */ /* 0x000fe40000800000 */
        /* <DEDUP_REMOVED lines=34> */
[----:B---3--:R-:W-:Y:S06]  /*4060*/  BRA `(.L_x_1716) ;  /* 0x0000001000207947 */ /* 0x008fec0003800000 */
.L_x_1721:
        /* <DEDUP_REMOVED lines=11> */
[-C--:B------:R-:W-:Y:S01]  /*4120*/  FFMA.FTZ R77, R7, R109.reuse, R82 ;  /* 0x0000006d074d7223 */ /* 0x080fe20000010052 */
[----:B------:R-:W-:Y:S01]  /*4130*/  FADD.FTZ R110, R11, -R110 ;  /* 0x8000006e0b6e7221 */ /* 0x000fe20000010000 */
[----:B------:R-:W-:Y:S01]  /*4140*/  LOP3.LUT P6, RZ, R6, 0xff, RZ, 0xc0, !PT ;  /* 0x000000ff06ff7812 */ /* 0x000fe200078cc0ff */
[C---:B------:R-:W-:Y:S01]  /*4150*/  FFMA.FTZ R108, R107.reuse, R76, R108 ;  /* 0x0000004c6b6c7223 */ /* 0x040fe2000001006c */
[----:B------:R-:W-:Y:S01]  /*4160*/  SHF.L.U32 R76, R80, 0x10, RZ ;  /* 0x00000010504c7819 */ /* 0x000fe200000006ff */
[----:B------:R-:W-:Y:S01]  /*4170*/  FADD.FTZ R112, R12, -R77 ;  /* 0x8000004d0c707221 */ /* 0x000fe20000010000 */
[----:B------:R-:W-:Y:S01]  /*4180*/  SHF.R.U32.HI R77, RZ, 0x10, R99 ;  /* 0x00000010ff4d7819 */ /* 0x000fe20000011663 */
[----:B------:R0:W1:Y:S01]  /*4190*/  F2F.BF16.F32 R80, R108 ;  /* 0x0000006c00507304 */ /* 0x0000620000202000 */
[----:B------:R-:W-:Y:S01]  /*41a0*/  LOP3.LUT P5, RZ, R6, 0xff00, RZ, 0xc0, !PT ;  /* 0x0000ff0006ff7812 */ /* 0x000fe200078ac0ff */
[----:B------:R-:W-:Y:S01]  /*41b0*/  FFMA.FTZ R112, R107, R112, R76 ;  /* 0x000000706b707223 */ /* 0x000fe2000001004c */
[----:B------:R-:W-:Y:S01]  /*41c0*/  SHF.L.U32 R116, R77, 0x10, RZ ;  /* 0x000000104d747819 */ /* 0x000fe200000006ff */
[----:B------:R-:W-:Y:S01]  /*41d0*/  FFMA.FTZ R77, R3, R109, R82 ;  /* 0x0000006d034d7223 */ /* 0x000fe20000010052 */
[----:B------:R-:W-:-:S02]  /*41e0*/  MOV R76, R98 ;  /* 0x00000062004c7202 */ /* 0x000fc40000000f00 */
[----:B------:R-:W-:Y:S01]  /*41f0*/  LOP3.LUT P1, RZ, R6, 0xff0000, RZ, 0xc0, !PT ;  /* 0x00ff000006ff7812 */ /* 0x000fe2000782c0ff */
[C---:B------:R-:W-:Y:S01]  /*4200*/  FFMA.FTZ R110, R107.reuse, R110, R116 ;  /* 0x0000006e6b6e7223 */ /* 0x040fe20000010074 */
[----:B------:R-:W-:Y:S01]  /*4210*/  FADD.FTZ R116, R10, -R77 ;  /* 0x8000004d0a747221 */ /* 0x000fe20000010000 */
[----:B------:R-:W-:Y:S01]  /*4220*/  SHF.L.U32 R118, R76, 0x10, RZ ;  /* 0x000000104c767819 */ /* 0x000fe200000006ff */
[----:B------:R-:W-:Y:S01]  /*4230*/  F2F.BF16.F32 R114, R112 ;  /* 0x0000007000727304 */ /* 0x000fe20000202000 */
[----:B------:R-:W3:Y:S01]  /*4240*/  LDC.64 R76, c[0x0][0x478] ;  /* 0x00011e00ff4c7b82 */ /* 0x000ee20000000a00 */
[----:B0-----:R-:W-:Y:S02]  /*4250*/  FMUL.FTZ R108, R108, R83 ;  /* 0x000000536c6c7220 */ /* 0x001fe40000410000 */
[----:B------:R-:W-:Y:S01]  /*4260*/  FFMA.FTZ R116, R107, R116, R118 ;  /* 0x000000746b747223 */ /* 0x000fe20000010076 */
[----:B-1----:R-:W-:-:S04]  /*4270*/  IMAD.WIDE.U32 R80, R80, 0x10000, RZ ;  /* 0x0001000050507825 */ /* 0x002fc800078e00ff */
[----:B------:R-:W-:Y:S01]  /*4280*/  FMUL.FTZ R108, R108, UR13 ;  /* 0x0000000d6c6c7c20 */ /* 0x000fe20008410000 */
[----:B------:R0:W1:Y:S08]  /*4290*/  F2F.BF16.F32 R111, R110 ;  /* 0x0000006e006f7304 */ /* 0x0000700000202000 */
[----:B------:R4:W5:Y:S01]  /*42a0*/  F2F.BF16.F32 R113, R116 ;  /* 0x0000007400717304 */ /* 0x0009620000202000 */
[----:B0-----:R-:W-:-:S04]  /*42b0*/  FMUL.FTZ R110, R110, R83 ;  /* 0x000000536e6e7220 */ /* 0x001fc80000410000 */
[----:B------:R-:W-:Y:S01]  /*42c0*/  FMUL.FTZ R110, R110, UR13 ;  /* 0x0000000d6e6e7c20 */ /* 0x000fe20008410000 */
[----:B-1----:R-:W-:Y:S01]  /*42d0*/  SHF.L.U32 R111, R111, 0x10, RZ ;  /* 0x000000106f6f7819 */ /* 0x002fe200000006ff */
[----:B----4-:R-:W-:Y:S01]  /*42e0*/  FMUL.FTZ R116, R116, R83 ;  /* 0x0000005374747220 */ /* 0x010fe20000410000 */
[----:B---3--:R-:W-:Y:S02]  /*42f0*/  IMAD.WIDE.U32 R76, R105, 0x8, R76 ;  /* 0x00000008694c7825 */ /* 0x008fe400078e004c */
[----:B------:R-:W-:Y:S02]  /*4300*/  LOP3.LUT R81, R81, R111, R114, 0xfe, !PT ;  /* 0x0000006f51517212 */ /* 0x000fe400078efe72 */
[----:B------:R-:W-:Y:S02]  /*4310*/  HFMA2 R111, -RZ, RZ, 0, 0 ;  /* 0x00000000ff6f7431 */ /* 0x000fe400000001ff */
[----:B------:R-:W-:Y:S01]  /*4320*/  FMUL.FTZ R115, R116, UR13 ;  /* 0x0000000d74737c20 */ /* 0x000fe20008410000 */
[----:B------:R-:W-:Y:S01]  /*4330*/  FMUL.FTZ R114, R53, R108 ;  /* 0x0000006c35727220 */ /* 0x000fe20000410000 */
[----:B-----5:R-:W-:Y:S01]  /*4340*/  LOP3.LUT R80, R80, R113, RZ, 0xfc, !PT ;  /* 0x0000007150507212 */ /* 0x020fe200078efcff */
[----:B------:R-:W-:-:S03]  /*4350*/  FMUL.FTZ R113, R112, R83 ;  /* 0x0000005370717220 */ /* 0x000fc60000410000 */
[----:B------:R-:W-:Y:S01]  /*4360*/  FSEL R114, R114, RZ, P5 ;  /* 0x000000ff72727208 */ /* 0x000fe20002800000 */
        /* <DEDUP_REMOVED lines=40> */
.L_x_1727:
[----:B------:R-:W-:Y:S05]  /*45f0*/  BSYNC.RECONVERGENT B1 ;  /* 0x0000000000017941 */ /* 0x000fea0003800200 */
.L_x_1726:
        /* <DEDUP_REMOVED lines=8> */
[-CC-:B------:R-:W-:Y:S01]  /*4680*/  FFMA.FTZ R110, R90, R109.reuse, R82.reuse ;  /* 0x0000006d5a6e7223 */ /* 0x180fe20000010052 */
[----:B------:R-:W-:Y:S01]  /*4690*/  SHF.L.U32 R108, R79, 0x10, RZ ;  /* 0x000000104f6c7819 */ /* 0x000fe200000006ff */
[-C--:B------:R-:W-:Y:S01]  /*46a0*/  FFMA.FTZ R79, R85, R109.reuse, R82 ;  /* 0x0000006d554f7223 */ /* 0x080fe20000010052 */
[----:B------:R-:W-:Y:S01]  /*46b0*/  SHF.L.U32 R80, R80, 0x10, RZ ;  /* 0x0000001050507819 */ /* 0x000fe200000006ff */
[----:B------:R-:W-:Y:S01]  /*46c0*/  FADD.FTZ R78, R87, -R78 ;  /* 0x8000004e574e7221 */ /* 0x000fe20000010000 */
[----:B------:R-:W-:Y:S01]  /*46d0*/  FADD.FTZ R110, R89, -R110 ;  /* 0x8000006e596e7221 */ /* 0x000fe20000010000 */
[----:B------:R-:W-:Y:S01]  /*46e0*/  FADD.FTZ R112, R88, -R79 ;  /* 0x8000004f58707221 */ /* 0x000fe20000010000 */
[----:B------:R-:W-:Y:S01]  /*46f0*/  SHF.R.U32.HI R79, RZ, 0x10, R97 ;  /* 0x00000010ff4f7819 */ /* 0x000fe20000011661 */
[----:B------:R-:W-:Y:S01]  /*4700*/  FFMA.FTZ R108, R107, R78, R108 ;  /* 0x0000004e6b6c7223 */ /* 0x000fe2000001006c */
[----:B------:R-:W-:Y:S01]  /*4710*/  LOP3.LUT P6, RZ, R13, 0xff, RZ, 0xc0, !PT ;  /* 0x000000ff0dff7812 */ /* 0x000fe200078cc0ff */
[----:B------:R-:W-:Y:S01]  /*4720*/  FFMA.FTZ R112, R107, R112, R80 ;  /* 0x000000706b707223 */ /* 0x000fe20000010050 */
[----:B------:R-:W-:Y:S01]  /*4730*/  MOV R80, R96 ;  /* 0x0000006000507202 */ /* 0x000fe20000000f00 */
[----:B------:R0:W1:Y:S01]  /*4740*/  F2F.BF16.F32 R78, R108 ;  /* 0x0000006c004e7304 */ /* 0x0000620000202000 */
[----:B------:R-:W-:Y:S01]  /*4750*/  SHF.L.U32 R116, R79, 0x10, RZ ;  /* 0x000000104f747819 */ /* 0x000fe200000006ff */
[----:B------:R-:W-:Y:S01]  /*4760*/  FFMA.FTZ R79, R15, R109, R82 ;  /* 0x0000006d0f4f7223 */ /* 0x000fe20000010052 */
[----:B------:R-:W-:-:S02]  /*4770*/  SHF.L.U32 R118, R80, 0x10, RZ ;  /* 0x0000001050767819 */ /* 0x000fc400000006ff */
[----:B------:R-:W3:Y:S01]  /*4780*/  LDC.64 R80, c[0x0][0x478] ;  /* 0x00011e00ff507b82 */ /* 0x000ee20000000a00 */
[----:B------:R-:W-:Y:S01]  /*4790*/  FFMA.FTZ R110, R107, R110, R116 ;  /* 0x0000006e6b6e7223 */ /* 0x000fe20000010074 */
[----:B------:R-:W-:Y:S01]  /*47a0*/  FADD.FTZ R116, R86, -R79 ;  /* 0x8000004f56747221 */ /* 0x000fe20000010000 */
[----:B------:R-:W-:Y:S01]  /*47b0*/  F2F.BF16.F32 R114, R112 ;  /* 0x0000007000727304 */ /* 0x000fe20000202000 */
[-C--:B0-----:R-:W-:Y:S01]  /*47c0*/  FMUL.FTZ R108, R108, R83.reuse ;  /* 0x000000536c6c7220 */ /* 0x081fe20000410000 */
[----:B------:R-:W-:Y:S01]  /*47d0*/  LOP3.LUT P5, RZ, R13, 0xff00, RZ, 0xc0, !PT ;  /* 0x0000ff000dff7812 */ /* 0x000fe200078ac0ff */
[----:B------:R-:W-:Y:S01]  /*47e0*/  FFMA.FTZ R116, R107, R116, R118 ;  /* 0x000000746b747223 */ /* 0x000fe20000010076 */
[----:B------:R-:W-:Y:S01]  /*47f0*/  LOP3.LUT P1, RZ, R13, 0xff0000, RZ, 0xc0, !PT ;  /* 0x00ff00000dff7812 */ /* 0x000fe2000782c0ff */
[----:B------:R-:W-:Y:S01]  /*4800*/  FMUL.FTZ R108, R108, UR13 ;  /* 0x0000000d6c6c7c20 */ /* 0x000fe20008410000 */
[----:B-1----:R-:W-:Y:S02]  /*4810*/  IMAD.WIDE.U32 R78, R78, 0x10000, RZ ;  /* 0x000100004e4e7825 */ /* 0x002fe400078e00ff */
[----:B------:R0:W1:Y:S08]  /*4820*/  F2F.BF16.F32 R111, R110 ;  /* 0x0000006e006f7304 */ /* 0x0000700000202000 */
[----:B------:R4:W5:Y:S01]  /*4830*/  F2F.BF16.F32 R113, R116 ;  /* 0x0000007400717304 */ /* 0x0009620000202000 */
[----:B0-----:R-:W-:Y:S01]  /*4840*/  FMUL.FTZ R110, R110, R83 ;  /* 0x000000536e6e7220 */ /* 0x001fe20000410000 */
[----:B---3--:R-:W-:-:S04]  /*4850*/  IMAD.WIDE.U32 R80, R105, 0x8, R80 ;  /* 0x0000000869507825 */ /* 0x008fc800078e0050 */
[----:B------:R-:W-:Y:S01]  /*4860*/  FMUL.FTZ R110, R110, UR13 ;  /* 0x0000000d6e6e7c20 */ /* 0x000fe20008410000 */
[----:B-1----:R-:W-:Y:S01]  /*4870*/  SHF.L.U32 R111, R111, 0x10, RZ ;  /* 0x000000106f6f7819 */ /* 0x002fe200000006ff */
[----:B----4-:R-:W-:-:S03]  /*4880*/  FMUL.FTZ R116, R116, R83 ;  /* 0x0000005374747220 */ /* 0x010fc60000410000 */
[----:B------:R-:W-:Y:S01]  /*4890*/  LOP3.LUT R79, R79, R111, R114, 0xfe, !PT ;  /* 0x0000006f4f4f7212 */ /* 0x000fe200078efe72 */
[----:B------:R-:W-:Y:S02]  /*48a0*/  HFMA2 R111, -RZ, RZ, 0, 0 ;  /* 0x00000000ff6f7431 */ /* 0x000fe400000001ff */
[----:B------:R-:W-:Y:S01]  /*48b0*/  FMUL.FTZ R115, R116, UR13 ;  /* 0x0000000d74737c20 */ /* 0x000fe20008410000 */
[----:B------:R-:W-:Y:S01]  /*48c0*/  FMUL.FTZ R114, R69, R108 ;  /* 0x0000006c45727220 */ /* 0x000fe20000410000 */
[----:B-----5:R-:W-:Y:S01]  /*48d0*/  LOP3.LUT R78, R78, R113, RZ, 0xfc, !PT ;  /* 0x000000714e4e7212 */ /* 0x020fe200078efcff */
[----:B------:R-:W-:-:S03]  /*48e0*/  FMUL.FTZ R113, R112, R83 ;  /* 0x0000005370717220 */ /* 0x000fc60000410000 */
[----:B------:R-:W-:Y:S01]  /*48f0*/  FSEL R114, R114, RZ, P5 ;  /* 0x000000ff72727208 */ /* 0x000fe20002800000 */
[----:B------:R0:W-:Y:S01]  /*4900*/  STG.E.64 desc[UR8][R80.64], R78 ;  /* 0x0000004e50007986 */ /* 0x0001e2000c101b08 */
[----:B------:R-:W-:-:S04]  /*4910*/  FMUL.FTZ R113, R113, UR13 ;  /* 0x0000000d71717c20 */ /* 0x000fc80008410000 */
[----:B------:R-:W1:Y:S01]  /*4920*/  F2F.BF16.F32 R114, R114 ;  /* 0x0000007200727304 */ /* 0x000e620000202000 */
[----:B0-----:R-:W-:Y:S01]  /*4930*/  FMUL.FTZ R79, R68, R115 ;  /* 0x00000073444f7220 */ /* 0x001fe20000410000 */
[----:B------:R-:W-:Y:S01]  /*4940*/  FMUL.FTZ R80, R70, R113 ;  /* 0x0000007146507220 */ /* 0x000fe20000410000 */
[----:B--2---:R-:W-:Y:S02]  /*4950*/  @P6 MOV R112, R76 ;  /* 0x0000004c00706202 */ /* 0x004fe40000000f00 */
[----:B------:R-:W-:Y:S01]  /*4960*/  @P5 SHF.R.U64 R118, R76, 0x10, R77 ;  /* 0x000000104c765819 */ /* 0x000fe2000000124d */
[----:B------:R-:W-:Y:S01]  /*4970*/  HFMA2 R76, -RZ, RZ, 0, 0 ;  /* 0x00000000ff4c7431 */ /* 0x000fe200000001ff */
[----:B------:R-:W-:Y:S02]  /*4980*/  @P6 SHF.L.U32 R78, R112, 0x10, RZ ;  /* 0x00000010704e6819 */ /* 0x000fe400000006ff */
[----:B------:R-:W-:-:S03]  /*4990*/  FSEL R112, R79, RZ, P6 ;  /* 0x000000ff4f707208 */ /* 0x000fc60003000000 */
[----:B------:R-:W-:Y:S01]  /*49a0*/  @P6 FMUL.FTZ R111, R115, R78 ;  /* 0x0000004e736f6220 */ /* 0x000fe20000410000 */
[----:B------:R-:W-:Y:S01]  /*49b0*/  FMUL.FTZ R78, R71, R110 ;  /* 0x0000006e474e7220 */ /* 0x000fe20000410000 */
[----:B------:R-:W-:Y:S01]  /*49c0*/  ISETP.GE.U32.AND P6, PT, R13, 0x1000000, PT ;  /* 0x010000000d00780c */ /* 0x000fe20003fc6070 */
[----:B------:R0:W2:Y:S01]  /*49d0*/  F2F.BF16.F32 R119, R112 ;  /* 0x0000007000777304 */ /* 0x0000a20000202000 */
[----:B------:R-:W-:Y:S01]  /*49e0*/  FSEL R115, R80, RZ, P1 ;  /* 0x000000ff50737208 */ /* 0x000fe20000800000 */
[----:B------:R-:W-:Y:S01]  /*49f0*/  FADD.FTZ R20, R20, R111 ;  /* 0x0000006f14147221 */ /* 0x000fe20000010000 */
[----:B------:R-:W-:Y:S01]  /*4a00*/  FSEL R116, R78, RZ, P6 ;  /* 0x000000ff4e747208 */ /* 0x000fe20003000000 */
[----:B------:R-:W3:Y:S01]  /*4a10*/  LDC.64 R80, c[0x0][0x468] ;  /* 0x00011a00ff507b82 */ /* 0x000ee20000000a00 */
[----:B-1----:R-:W-:Y:S01]  /*4a20*/  IMAD.WIDE.U32 R78, R114, 0x10000, RZ ;  /* 0x00010000724e7825 */ /* 0x002fe200078e00ff */
[----:B------:R-:W-:Y:S02]  /*4a30*/  @P1 MOV R114, R77 ;  /* 0x0000004d00721202 */ /* 0x000fe40000000f00 */
[----:B------:R-:W-:Y:S01]  /*4a40*/  F2F.BF16.F32 R115, R115 ;  /* 0x0000007300737304 */ /* 0x000fe20000202000 */
[----:B0-----:R-:W-:Y:S01]  /*4a50*/  HFMA2 R112, -RZ, RZ, 0, 0 ;  /* 0x00000000ff707431 */ /* 0x001fe200000001ff */
[----:B------:R-:W-:-:S02]  /*4a60*/  @P1 SHF.L.U32 R114, R114, 0x10, RZ ;  /* 0x0000001072721819 */ /* 0x000fc400000006ff */
[----:B--2---:R-:W-:-:S04]  /*4a70*/  LOP3.LUT R78, R78, R119, RZ, 0xfc, !PT ;  /* 0x000000774e4e7212 */ /* 0x004fc800078efcff */
[----:B------:R-:W0:Y:S01]  /*4a80*/  F2F.BF16.F32 R116, R116 ;  /* 0x0000007400747304 */ /* 0x000e220000202000 */
[C---:B---3--:R-:W-:Y:S01]  /*4a90*/  IMAD.WIDE.U32 R80, R105.reuse, 0x8, R80 ;  /* 0x0000000869507825 */ /* 0x048fe200078e0050 */
        /* <DEDUP_REMOVED lines=14> */
.L_x_1729:
[----:B------:R-:W-:Y:S05]  /*4b80*/  BSYNC.RECONVERGENT B1 ;  /* 0x0000000000017941 */ /* 0x000fea0003800200 */
.L_x_1728:
[----:B------:R-:W-:Y:S05]  /*4b90*/  @!P3 BRA `(.L_x_1716) ;  /* 0x000000040054b947 */ /* 0x000fea0003800000 */
[----:B0-----:R-:W0:Y:S02]  /*4ba0*/  LDC.64 R76, c[0x0][0x390] ;  /* 0x0000e400ff4c7b82 */ /* 0x001e240000000a00 */
[----:B0-----:R-:W-:-:S06]  /*4bb0*/  IMAD.WIDE.U32 R76, R105, 0x8, R76 ;  /* 0x00000008694c7825 */ /* 0x001fcc00078e004c */
[----:B------:R-:W2:Y:S01]  /*4bc0*/  LDG.E.64 R76, desc[UR8][R76.64] ;  /* 0x000000084c4c7981 */ /* 0x000ea2000c1e1b00 */
[----:B-1----:R-:W-:Y:S01]  /*4bd0*/  MOV R78, R94 ;  /* 0x0000005e004e7202 */ /* 0x002fe20000000f00 */
[-CC-:B------:R-:W-:Y:S01]  /*4be0*/  FFMA.FTZ R79, R93, R109.reuse, R82.reuse ;  /* 0x0000006d5d4f7223 */ /* 0x180fe20000010052 */
[-CC-:B------:R-:W-:Y:S01]  /*4bf0*/  FFMA.FTZ R108, R92, R109.reuse, R82.reuse ;  /* 0x0000006d5c6c7223 */ /* 0x180fe20000010052 */
[-C--:B------:R-:W-:Y:S01]  /*4c00*/  FFMA.FTZ R81, R103, R109.reuse, R82 ;  /* 0x0000006d67517223 */ /* 0x080fe20000010052 */
[----:B------:R-:W-:Y:S01]  /*4c10*/  SHF.L.U32 R80, R78, 0x10, RZ ;  /* 0x000000104e507819 */ /* 0x000fe200000006ff */
[----:B------:R-:W-:Y:S01]  /*4c20*/  FADD.FTZ R78, R100, -R79 ;  /* 0x8000004f644e7221 */ /* 0x000fe20000010000 */
[--C-:B------:R-:W-:Y:S01]  /*4c30*/  SHF.R.U64 R79, R94, 0x10, R95.reuse ;  /* 0x000000105e4f7819 */ /* 0x100fe2000000125f */
[----:B------:R-:W-:Y:S01]  /*4c40*/  FADD.FTZ R108, R101, -R108 ;  /* 0x8000006c656c7221 */ /* 0x000fe20000010000 */
[----:B------:R-:W-:Y:S01]  /*4c50*/  LOP3.LUT P6, RZ, R91, 0xff, RZ, 0xc0, !PT ;  /* 0x000000ff5bff7812 */ /* 0x000fe200078cc0ff */
[----:B------:R-:W-:Y:S01]  /*4c60*/  FFMA.FTZ R78, R107, R78, R80 ;  /* 0x0000004e6b4e7223 */ /* 0x000fe20000010050 */
[----:B------:R-:W-:Y:S01]  /*4c70*/  SHF.L.U32 R80, R79, 0x10, RZ ;  /* 0x000000104f507819 */ /* 0x000fe200000006ff */
[----:B------:R-:W-:Y:S01]  /*4c80*/  FFMA.FTZ R109, R106, R109, R82 ;  /* 0x0000006d6a6d7223 */ /* 0x000fe20000010052 */
[----:B------:R-:W-:Y:S01]  /*4c90*/  MOV R79, R95 ;  /* 0x0000005f004f7202 */ /* 0x000fe20000000f00 */
[----:B------:R-:W-:Y:S01]  /*4ca0*/  F2F.BF16.F32 R113, R78 ;  /* 0x0000004e00717304 */ /* 0x000fe20000202000 */
[----:B------:R-:W-:Y:S01]  /*4cb0*/  SHF.R.U32.HI R82, RZ, 0x10, R95 ;  /* 0x00000010ff527819 */ /* 0x000fe2000001165f */
[----:B------:R-:W-:Y:S01]  /*4cc0*/  FFMA.FTZ R108, R107, R108, R80 ;  /* 0x0000006c6b6c7223 */ /* 0x000fe20000010050 */
[----:B------:R-:W-:Y:S01]  /*4cd0*/  SHF.L.U32 R110, R79, 0x10, RZ ;  /* 0x000000104f6e7819 */ /* 0x000fe200000006ff */
[----:B------:R-:W-:Y:S01]  /*4ce0*/  FADD.FTZ R80, R102, -R81 ;  /* 0x8000005166507221 */ /* 0x000fe20000010000 */
[----:B------:R-:W-:Y:S01]  /*4cf0*/  SHF.L.U32 R79, R82, 0x10, RZ ;  /* 0x00000010524f7819 */ /* 0x000fe200000006ff */
[----:B------:R-:W-:Y:S01]  /*4d00*/  FADD.FTZ R114, R104, -R109 ;  /* 0x8000006d68727221 */ /* 0x000fe20000010000 */
[----:B------:R-:W-:Y:S01]  /*4d10*/  LOP3.LUT P5, RZ, R91, 0xff00, RZ, 0xc0, !PT ;  /* 0x0000ff005bff7812 */ /* 0x000fe200078ac0ff */
[C---:B------:R-:W-:Y:S01]  /*4d20*/  FFMA.FTZ R112, R107.reuse, R80, R110 ;  /* 0x000000506b707223 */ /* 0x040fe2000001006e */
[-C--:B------:R-:W-:Y:S01]  /*4d30*/  FMUL.FTZ R110, R108, R83.reuse ;  /* 0x000000536c6e7220 */ /* 0x080fe20000410000 */
[-C--:B------:R-:W-:Y:S01]  /*4d40*/  FMUL.FTZ R80, R78, R83.reuse ;  /* 0x000000534e507220 */ /* 0x080fe20000410000 */
[----:B------:R-:W-:Y:S01]  /*4d50*/  FFMA.FTZ R116, R107, R114, R79 ;  /* 0x000000726b747223 */ /* 0x000fe2000001004f */
[----:B------:R0:W-:Y:S01]  /*4d60*/  F2F.BF16.F32 R82, R108 ;  /* 0x0000006c00527304 */ /* 0x0001e20000202000 */
[----:B------:R-:W-:Y:S01]  /*4d70*/  FMUL.FTZ R110, R110, UR13 ;  /* 0x0000000d6e6e7c20 */ /* 0x000fe20008410000 */
[----:B------:R-:W-:Y:S01]  /*4d80*/  FMUL.FTZ R111, R112, R83 ;  /* 0x00000053706f7220 */ /* 0x000fe20000410000 */
[----:B------:R-:W-:Y:S01]  /*4d90*/  FMUL.FTZ R81, R80, UR13 ;  /* 0x0000000d50517c20 */ /* 0x000fe20008410000 */
[----:B------:R-:W-:-:S02]  /*4da0*/  HFMA2 R107, -RZ, RZ, 0, 0 ;  /* 0x00000000ff6b7431 */ /* 0x000fc400000001ff */
[----:B------:R-:W-:Y:S01]  /*4db0*/  FMUL.FTZ R79, R61, R110 ;  /* 0x0000006e3d4f7220 */ /* 0x000fe20000410000 */
[----:B------:R-:W-:Y:S01]  /*4dc0*/  FMUL.FTZ R111, R111, UR13 ;  /* 0x0000000d6f6f7c20 */ /* 0x000fe20008410000 */
[----:B------:R-:W-:Y:S01]  /*4dd0*/  LOP3.LUT P1, RZ, R91, 0xff0000, RZ, 0xc0, !PT ;  /* 0x00ff00005bff7812 */ /* 0x000fe2000782c0ff */
[----:B------:R1:W-:Y:S01]  /*4de0*/  F2F.BF16.F32 R109, R112 ;  /* 0x00000070006d7304 */ /* 0x0003e20000202000 */
[----:B0-----:R-:W-:Y:S01]  /*4df0*/  FMUL.FTZ R108, R116, R83 ;  /* 0x00000053746c7220 */ /* 0x001fe20000410000 */
[----:B------:R-:W-:Y:S01]  /*4e00*/  FSEL R114, R79, RZ, P5 ;  /* 0x000000ff4f727208 */ /* 0x000fe20002800000 */
[----:B------:R-:W-:Y:S01]  /*4e10*/  FMUL.FTZ R79, R60, R81 ;  /* 0x000000513c4f7220 */ /* 0x000fe20000410000 */
[----:B------:R-:W-:-:S04]  /*4e20*/  FMUL.FTZ R80, R62, R111 ;  /* 0x0000006f3e507220 */ /* 0x000fc80000410000 */
[----:B------:R-:W-:Y:S01]  /*4e30*/  FSEL R117, R79, RZ, P6 ;  /* 0x000000ff4f757208 */ /* 0x000fe20003000000 */
[----:B-1----:R-:W-:Y:S01]  /*4e40*/  FMUL.FTZ R112, R108, UR13 ;  /* 0x0000000d6c707c20 */ /* 0x002fe20008410000 */
[----:B------:R-:W0:Y:S01]  /*4e50*/  F2F.BF16.F32 R83, R116 ;  /* 0x0000007400537304 */ /* 0x000e220000202000 */
[----:B------:R-:W-:-:S07]  /*4e60*/  FSEL R115, R80, RZ, P1 ;  /* 0x000000ff50737208 */ /* 0x000fce0000800000 */
        /* <DEDUP_REMOVED lines=39> */
[----:B------:R-:W-:-:S07]  /*50e0*/  FADD.FTZ R19, R19, R116 ;  /* 0x0000007413137221 */ /* 0x000fce0000010000 */
.L_x_1716:
[----:B------:R-:W-:Y:S05]  /*50f0*/  BSYNC.RECONVERGENT B0 ;  /* 0x0000000000007941 */ /* 0x000fea0003800200 */
.L_x_1709:
[----:B01----:R-:W0:Y:S01]  /*5100*/  LDC.64 R76, c[0x0][0x380] ;  /* 0x0000e000ff4c7b82 */ /* 0x003e220000000a00 */
[----:B------:R-:W-:Y:S01]  /*5110*/  UPLOP3.LUT UP1, UPT, UPT, UPT, UP1, 0x40, 0x4 ;  /* 0x000000000004789c */ /* 0x000fe20003f2e810 */
[----:B0-----:R-:W-:-:S04]  /*5120*/  IADD3 R0, PT, PT, R0, R76, RZ ;  /* 0x0000004c00007210 */ /* 0x001fc80007ffe0ff */
[----:B------:R-:W-:-:S13]  /*5130*/  ISETP.GE.AND P1, PT, R0, R77, PT ;  /* 0x0000004d0000720c */ /* 0x000fda0003f26270 */
[----:B------:R-:W-:Y:S05]  /*5140*/  @!P1 BRA `(.L_x_1730) ;  /* 0xffffffb000f89947 */ /* 0x000fea000383ffff */
.L_x_1700:
[----:B------:R-:W0:Y:S01]  /*5150*/  S2UR UR4, SR_CTAID.X ;  /* 0x00000000000479c3 */ /* 0x000e220000002500 */
[----:B------:R-:W-:Y:S01]  /*5160*/  BSSY.RECONVERGENT B0, `(.L_x_1731) ;  /* 0x000000e000007945 */ /* 0x000fe20003800200 */
[----:B0-----:R-:W-:-:S05]  /*5170*/  IMAD R5, R5, UR4, RZ ;  /* 0x0000000405057c24 */ /* 0x001fca000f8e02ff */
[----:B------:R-:W-:Y:S01]  /*5180*/  LEA.HI R9, R5, R4, RZ, 0x1e ;  /* 0x0000000405097211 */ /* 0x000fe200078ff0ff */
[----:B------:R-:W-:Y:S06]  /*5190*/  @!P4 BRA `(.L_x_1732) ;  /* 0x000000000028c947 */ /* 0x000fec0003800000 */
[----:B------:R-:W0:Y:S08]  /*51a0*/  LDC.64 R2, c[0x0][0x440] ;  /* 0x00011000ff027b82 */ /* 0x000e300000000a00 */
[----:B------:R-:W1:Y:S08]  /*51b0*/  LDC.64 R4, c[0x0][0x448] ;  /* 0x00011200ff047b82 */ /* 0x000e700000000a00 */
[----:B------:R-:W4:Y:S01]  /*51c0*/  LDC.64 R6, c[0x0][0x460] ;  /* 0x00011800ff067b82 */ /* 0x000f220000000a00 */
[----:B0-----:R-:W-:-:S05]  /*51d0*/  IMAD.WIDE.U32 R2, R9, 0x10, R2 ;  /* 0x0000001009027825 */ /* 0x001fca00078e0002 */
[----:B------:R0:W-:Y:S01]  /*51e0*/  STG.E.128 desc[UR8][R2.64], R36 ;  /* 0x0000002402007986 */ /* 0x0001e2000c101d08 */
[----:B-1----:R-:W-:-:S05]  /*51f0*/  IMAD.WIDE.U32 R4, R9, 0x10, R4 ;  /* 0x0000001009047825 */ /* 0x002fca00078e0004 */
[----:B------:R0:W-:Y:S01]  /*5200*/  STG.E.128 desc[UR8][R4.64], R48 ;  /* 0x0000003004007986 */ /* 0x0001e2000c101d08 */
[C---:B----4-:R-:W-:Y:S01]  /*5210*/  IMAD.WIDE.U32 R6, R9.reuse, 0x10, R6 ;  /* 0x0000001009067825 */ /* 0x050fe200078e0006 */
[----:B------:R-:W-:-:S04]  /*5220*/  IADD3 R9, PT, PT, R9, 0x80, RZ ;  /* 0x0000008009097810 */ /* 0x000fc80007ffe0ff */
[----:B------:R0:W-:Y:S03]  /*5230*/  STG.E.128 desc[UR8][R6.64], R24 ;  /* 0x0000001806007986 */ /* 0x0001e6000c101d08 */
.L_x_1732:
[----:B------:R-:W-:Y:S05]  /*5240*/  BSYNC.RECONVERGENT B0 ;  /* 0x0000000000007941 */ /* 0x000fea0003800200 */
.L_x_1731:
[----:B------:R-:W-:Y:S04]  /*5250*/  BSSY.RECONVERGENT B0, `(.L_x_1733) ;  /* 0x000000c000007945 */ /* 0x000fe80003800200 */
[----:B------:R-:W-:Y:S05]  /*5260*/  @!P2 BRA `(.L_x_1734) ;  /* 0x000000000028a947 */ /* 0x000fea0003800000 */
[----:B0-----:R-:W0:Y:S08]  /*5270*/  LDC.64 R2, c[0x0][0x440] ;  /* 0x00011000ff027b82 */ /* 0x001e300000000a00 */
        /* <DEDUP_REMOVED lines=9> */
.L_x_1734:
[----:B------:R-:W-:Y:S05]  /*5310*/  BSYNC.RECONVERGENT B0 ;  /* 0x0000000000007941 */ /* 0x000fea0003800200 */
.L_x_1733:
[----:B------:R-:W-:Y:S05]  /*5320*/  @!P3 EXIT ;  /* 0x000000000000b94d */ /* 0x000fea0003800000 */
[----:B0-----:R-:W0:Y:S08]  /*5330*/  LDC.64 R2, c[0x0][0x440] ;  /* 0x00011000ff027b82 */ /* 0x001e300000000a00 */
[----:B------:R-:W1:Y:S08]  /*5340*/  LDC.64 R4, c[0x0][0x448] ;  /* 0x00011200ff047b82 */ /* 0x000e700000000a00 */
[----:B------:R-:W4:Y:S01]  /*5350*/  LDC.64 R6, c[0x0][0x460] ;  /* 0x00011800ff067b82 */ /* 0x000f220000000a00 */
[----:B0-----:R-:W-:-:S05]  /*5360*/  IMAD.WIDE.U32 R2, R9, 0x10, R2 ;  /* 0x0000001009027825 */ /* 0x001fca00078e0002 */
[----:B------:R-:W-:Y:S01]  /*5370*/  STG.E.128 desc[UR8][R2.64], R28 ;  /* 0x0000001c02007986 */ /* 0x000fe2000c101d08 */
[----:B-1----:R-:W-:-:S05]  /*5380*/  IMAD.WIDE.U32 R4, R9, 0x10, R4 ;  /* 0x0000001009047825 */ /* 0x002fca00078e0004 */
[----:B------:R-:W-:Y:S01]  /*5390*/  STG.E.128 desc[UR8][R4.64], R40 ;  /* 0x0000002804007986 */ /* 0x000fe2000c101d08 */
[----:B----4-:R-:W-:-:S05]  /*53a0*/  IMAD.WIDE.U32 R6, R9, 0x10, R6 ;  /* 0x0000001009067825 */ /* 0x010fca00078e0006 */
[----:B------:R-:W-:Y:S01]  /*53b0*/  STG.E.128 desc[UR8][R6.64], R16 ;  /* 0x0000001006007986 */ /* 0x000fe2000c101d08 */
[----:B------:R-:W-:Y:S05]  /*53c0*/  EXIT ;  /* 0x000000000000794d */ /* 0x000fea0003800000 */
.L_x_1735:
        /* <DEDUP_REMOVED lines=11> */
.L_x_6706:


//--------------------- .text._ZN10layer_norm13ln_bwd_kernelINS_13Kernel_traitsIf13__nv_bfloat16S2_S2_fjLj1536ELj1ELj1ELj4ELj8ENS_18Kernel_traits_baseILj1536EfS2_S2_S2_fjLj128EEEEELb1ELb1ELb0ELb1EEEvNS_9BwdParamsE --------------------------
	.section	.text._ZN10layer_norm13ln_bwd_kernelINS_13Kernel_traitsIf13__nv_bfloat16S2_S2_fjLj1536ELj1ELj1ELj4ELj8ENS_18Kernel_traits_baseILj1536EfS2_S2_S2_fjLj128EEEEELb1ELb1ELb0ELb1EEEvNS_9BwdParamsE,"ax",@progbits
	.align	128
        .global         _ZN10layer_norm13ln_bwd_kernelINS_13Kernel_traitsIf13__nv_bfloat16S2_S2_fjLj1536ELj1ELj1ELj4ELj8ENS_18Kernel_traits_baseILj1536EfS2_S2_S2_fjLj128EEEEELb1ELb1ELb0ELb1EEEvNS_9BwdParamsE
        .type           _ZN10layer_norm13ln_bwd_kernelINS_13Kernel_traitsIf13__nv_bfloat16S2_S2_fjLj1536ELj1ELj1ELj4ELj8ENS_18Kernel_traits_baseILj1536EfS2_S2_S2_fjLj128EEEEELb1ELb1ELb0ELb1EEEvNS_9BwdParamsE,@function
        .size           _ZN10layer_norm13ln_bwd_kernelINS_13Kernel_traitsIf13__nv_bfloat16S2_S2_fjLj1536ELj1ELj1ELj4ELj8ENS_18Kernel_traits_baseILj1536EfS2_S2_S2_fjLj128EEEEELb1ELb1ELb0ELb1EEEvNS_9BwdParamsE,(.L_x_6707 - _ZN10layer_norm13ln_bwd_kernelINS_13Kernel_traitsIf13__nv_bfloat16S2_S2_fjLj1536ELj1ELj1ELj4ELj8ENS_18Kernel_traits_baseILj1536EfS2_S2_S2_fjLj128EEEEELb1ELb1ELb0ELb1EEEvNS_9BwdParamsE)
        .other          _ZN10layer_norm13ln_bwd_kernelINS_13Kernel_traitsIf13__nv_bfloat16S2_S2_fjLj1536ELj1ELj1ELj4ELj8ENS_18Kernel_traits_baseILj1536EfS2_S2_S2_fjLj128EEEEELb1ELb1ELb0ELb1EEEvNS_9BwdParamsE,@"STO_CUDA_ENTRY STV_DEFAULT"
_ZN10layer_norm13ln_bwd_kernelINS_13Kernel_traitsIf13__nv_bfloat16S2_S2_fjLj1536ELj1ELj1ELj4ELj8ENS_18Kernel_traits_baseILj1536EfS2_S2_S2_fjLj128EEEEELb1ELb1ELb0ELb1EEEvNS_9BwdParamsE:
.text._ZN10layer_norm13ln_bwd_kernelINS_13Kernel_traitsIf13__nv_bfloat16S2_S2_fjLj1536ELj1ELj1ELj4ELj8ENS_18Kernel_traits_baseILj1536EfS2_S2_S2_fjLj128EEEEELb1ELb1ELb0ELb1EEEvNS_9BwdParamsE:
        /* <DEDUP_REMOVED lines=29> */
[----:B------:R-:W-:-:S02]  /*01d0*/  PLOP3.LUT P2, PT, PT, PT, PT, 0x8, 0x80 ;  /* 0x000000000080781c */ /* 0x000fc40003f4e170 */
[----:B------:R-:W-:Y:S02]  /*01e0*/  CS2R R68, SRZ ;  /* 0x0000000000447805 */ /* 0x000fe4000001ff00 */
[----:B------:R-:W-:Y:S02]  /*01f0*/  CS2R R66, SRZ ;  /* 0x0000000000427805 */ /* 0x000fe4000001ff00 */
[----:B------:R-:W-:Y:S02]  /*0200*/  CS2R R64, SRZ ;  /* 0x0000000000407805 */ /* 0x000fe4000001ff00 */
[----:B------:R-:W-:Y:S02]  /*0210*/  CS2R R62, SRZ ;  /* 0x00000000003e7805 */ /* 0x000fe4000001ff00 */
[----:B------:R-:W-:Y:S01]  /*0220*/  CS2R R60, SRZ ;  /* 0x00000000003c7805 */ /* 0x000fe2000001ff00 */
[----:B0-----:R-:W-:Y:S01]  /*0230*/  IMAD.WIDE.U32 R2, R58, 0x10, R2 ;  /* 0x000000103a027825 */ /* 0x001fe200078e0002 */
[----:B------:R-:W-:-:S02]  /*0240*/  MOV R59, RZ ;  /* 0x000000ff003b7202 */ /* 0x000fc40000000f00 */
[----:B------:R-:W-:Y:S02]  /*0250*/  CS2R R56, SRZ ;  /* 0x0000000000387805 */ /* 0x000fe4000001ff00 */
[----:B------:R-:W-:Y:S02]  /*0260*/  CS2R R22, SRZ ;  /* 0x0000000000167805 */ /* 0x000fe4000001ff00 */
[----:B------:R-:W-:Y:S01]  /*0270*/  CS2R R20, SRZ ;  /* 0x0000000000147805 */ /* 0x000fe2000001ff00 */
[----:B--2---:R-:W5:Y:S01]  /*0280*/  LDG.E.128 R44, desc[UR4][R2.64] ;  /* 0x00000004022c7981 */ /* 0x004f62000c1e1d00 */
[----:B------:R-:W-:Y:S02]  /*0290*/  CS2R R18, SRZ ;  /* 0x0000000000127805 */ /* 0x000fe4000001ff00 */
[----:B------:R-:W-:Y:S01]  /*02a0*/  CS2R R16, SRZ ;  /* 0x0000000000107805 */ /* 0x000fe2000001ff00 */
[----:B-1----:R-:W-:Y:S01]  /*02b0*/  IMAD.WIDE.U32 R4, R58, 0x10, R4 ;  /* 0x000000103a047825 */ /* 0x002fe200078e0004 */
[----:B------:R-:W5:Y:S01]  /*02c0*/  LDG.E.128 R40, desc[UR4][R2.64+0x800] ;  /* 0x0008000402287981 */ /* 0x000f62000c1e1d00 */
[----:B------:R-:W-:-:S02]  /*02d0*/  CS2R R14, SRZ ;  /* 0x00000000000e7805 */ /* 0x000fc4000001ff00 */
[----:B------:R-:W-:Y:S02]  /*02e0*/  CS2R R12, SRZ ;  /* 0x00000000000c7805 */ /* 0x000fe4000001ff00 */
[----:B------:R-:W-:Y:S01]  /*02f0*/  CS2R R10, SRZ ;  /* 0x00000000000a7805 */ /* 0x000fe2000001ff00 */
[----:B------:R0:W5:Y:S01]  /*0300*/  LDG.E.128 R36, desc[UR4][R2.64+0x1000] ;  /* 0x0010000402247981 */ /* 0x000162000c1e1d00 */
[----:B------:R-:W1:Y:S01]  /*0310*/  LDCU UR14, c[0x0][0x408] ;  /* 0x00008100ff0e77ac */ /* 0x000e620008000800 */
[----:B---3--:R-:W-:Y:S02]  /*0320*/  ISETP.NE.U32.AND P1, PT, R6, RZ, PT ;  /* 0x000000ff0600720c */ /* 0x008fe40003f25070 */
[----:B------:R-:W5:Y:S01]  /*0330*/  LDG.E.128 R32, desc[UR4][R4.64+0x1000] ;  /* 0x0010000404207981 */ /* 0x000f62000c1e1d00 */
[----:B------:R-:W-:Y:S02]  /*0340*/  CS2R R8, SRZ ;  /* 0x0000000000087805 */ /* 0x000fe4000001ff00 */
[----:B------:R-:W-:Y:S01]  /*0350*/  MOV R71, UR6 ;  /* 0x0000000600477c02 */ /* 0x000fe20008000f00 */
[----:B------:R-:W2:Y:S01]  /*0360*/  LDCU UR10, c[0x0][0x388] ;  /* 0x00007100ff0a77ac */ /* 0x000ea20008000800 */
[----:B------:R-:W5:Y:S01]  /*0370*/  LDG.E.128 R28, desc[UR4][R4.64+0x800] ;  /* 0x00080004041c7981 */ /* 0x000f62000c1e1d00 */
[----:B------:R-:W-:-:S02]  /*0380*/  ISETP.NE.AND.EX P1, PT, R7, RZ, PT, P1 ;  /* 0x000000ff0700720c */ /* 0x000fc40003f25310 */
[----:B------:R-:W-:Y:S02]  /*0390*/  CS2R R6, SRZ ;  /* 0x0000000000067805 */ /* 0x000fe4000001ff00 */
[----:B0-----:R-:W-:Y:S01]  /*03a0*/  CS2R R2, SRZ ;  /* 0x0000000000027805 */ /* 0x001fe2000001ff00 */
[----:B------:R0:W5:Y:S01]  /*03b0*/  LDG.E.128 R24, desc[UR4][R4.64] ;  /* 0x0000000404187981 */ /* 0x000162000c1e1d00 */
[----:B------:R-:W3:Y:S01]  /*03c0*/  LDCU.U8 UR7, c[0x0][0x410] ;  /* 0x00008200ff0777ac */ /* 0x000ee20008000000 */
[----:B------:R-:W4:Y:S01]  /*03d0*/  LDCU UR11, c[0x0][0x400] ;  /* 0x00008000ff0b77ac */ /* 0x000f220008000800 */
[----:B------:R-:W1:Y:S01]  /*03e0*/  LDCU.64 UR12, c[0x0][0x478] ;  /* 0x00008f00ff0c77ac */ /* 0x000e620008000a00 */
[----:B0-----:R-:W-:Y:S01]  /*03f0*/  CS2R R4, SRZ ;  /* 0x0000000000047805 */ /* 0x001fe2000001ff00 */
[----:B--2---:R-:W0:Y:S06]  /*0400*/  LDCU.64 UR8, c[0x0][0x438] ;  /* 0x00008700ff0877ac */ /* 0x004e2c0008000a00 */
.L_x_1741:
[----:B------:R-:W2:Y:S01]  /*0410*/  LDC.64 R48, c[0x0][0x428] ;  /* 0x00010a00ff307b82 */ /* 0x000ea20000000a00 */
[----:B------:R-:W-:-:S05]  /*0420*/  IMAD R0, R71, UR10, RZ ;  /* 0x0000000a47007c24 */ /* 0x000fca000f8e02ff */
[----:B------:R-:W-:Y:S02]  /*0430*/  SHF.R.S32.HI R51, RZ, 0x1f, R0 ;  /* 0x0000001fff337819 */ /* 0x000fe40000011400 */
[----:B------:R-:W3:Y:S02]  /*0440*/  LDC.64 R52, c[0x0][0x3a8] ;  /* 0x0000ea00ff347b82 */ /* 0x000ee40000000a00 */
[----:B------:R-:W-:-:S04]  /*0450*/  LEA.HI R51, R51, R0, RZ, 0x2 ;  /* 0x0000000033337211 */ /* 0x000fc800078f10ff */
[----:B------:R-:W-:Y:S02]  /*0460*/  LEA.HI.SX32 R72, R51, R58, 0x1e ;  /* 0x0000003a33487211 */ /* 0x000fe400078ff2ff */
[----:B------:R-:W4:Y:S02]  /*0470*/  LDC.64 R100, c[0x0][0x3c0] ;  /* 0x0000f000ff647b82 */ /* 0x000f240000000a00 */
[C---:B------:R-:W-:Y:S02]  /*0480*/  IADD3 R99, PT, PT, R72.reuse, 0x80, RZ ;  /* 0x0000008048637810 */ /* 0x040fe40007ffe0ff */
[----:B------:R-:W-:-:S04]  /*0490*/  IADD3 R91, PT, PT, R72, 0x100, RZ ;  /* 0x00000100485b7810 */ /* 0x000fc80007ffe0ff */
[----:B------:R-:W1:Y:S01]  /*04a0*/  LDC.64 R74, c[0x0][0x3c8] ;  /* 0x0000f200ff4a7b82 */ /* 0x000e620000000a00 */
[----:B--2---:R-:W-:-:S04]  /*04b0*/  IMAD.WIDE.U32 R88, R72, 0x8, R48 ;  /* 0x0000000848587825 */ /* 0x004fc800078e0030 */
[--C-:B------:R-:W-:Y:S02]  /*04c0*/  IMAD.WIDE.U32 R86, R99, 0x8, R48.reuse ;  /* 0x0000000863567825 */ /* 0x100fe400078e0030 */
[----:B------:R-:W2:Y:S01]  /*04d0*/  LDG.E.64 R88, desc[UR4][R88.64] ;  /* 0x0000000458587981 */ /* 0x000ea2000c1e1b00 */
[----:B0-----:R-:W-:Y:S01]  /*04e0*/  ISETP.NE.U32.AND P0, PT, RZ, UR8, PT ;  /* 0x00000008ff007c0c */ /* 0x001fe2000bf05070 */
[----:B------:R-:W-:Y:S01]  /*04f0*/  IMAD.WIDE.U32 R54, R91, 0x8, R48 ;  /* 0x000000085b367825 */ /* 0x000fe200078e0030 */
[----:B------:R-:W0:Y:S01]  /*0500*/  @P1 LDC.64 R96, c[0x0][0x3e0] ;  /* 0x0000f800ff601b82 */ /* 0x000e220000000a00 */
[----:B------:R-:W2:Y:S02]  /*0510*/  LDG.E.64 R86, desc[UR4][R86.64] ;  /* 0x0000000456567981 */ /* 0x000ea4000c1e1b00 */
[----:B---3--:R-:W-:Y:S02]  /*0520*/  IMAD.WIDE.U32 R48, R72, 0x8, R52 ;  /* 0x0000000848307825 */ /* 0x008fe400078e0034 */
[----:B------:R-:W3:Y:S02]  /*0530*/  LDG.E.64 R54, desc[UR4][R54.64] ;  /* 0x0000000436367981 */ /* 0x000ee4000c1e1b00 */
[----:B----4-:R-:W-:Y:S01]  /*0540*/  IMAD.WIDE R100, R71, 0x4, R100 ;  /* 0x0000000447647825 */ /* 0x010fe200078e0264 */
[----:B------:R-:W4:Y:S01]  /*0550*/  LDC.64 R92, c[0x0][0x3b0] ;  /* 0x0000ec00ff5c7b82 */ /* 0x000f220000000a00 */
[----:B------:R-:W4:Y:S02]  /*0560*/  LDG.E.64 R48, desc[UR4][R48.64] ;  /* 0x0000000430307981 */ /* 0x000f24000c1e1b00 */
[----:B------:R-:W-:-:S02]  /*0570*/  IMAD.WIDE.U32 R50, R99, 0x8, R52 ;  /* 0x0000000863327825 */ /* 0x000fc400078e0034 */
[----:B------:R-:W3:Y:S02]  /*0580*/  LDG.E R100, desc[UR4][R100.64] ;  /* 0x0000000464647981 */ /* 0x000ee4000c1e1900 */
[----:B------:R-:W-:Y:S02]  /*0590*/  IMAD.WIDE.U32 R52, R91, 0x8, R52 ;  /* 0x000000085b347825 */ /* 0x000fe400078e0034 */
[----:B------:R-:W3:Y:S02]  /*05a0*/  LDG.E.64 R50, desc[UR4][R50.64] ;  /* 0x0000000432327981 */ /* 0x000ee4000c1e1b00 */
[----:B-1----:R-:W-:Y:S02]  /*05b0*/  IMAD.WIDE R82, R71, 0x4, R74 ;  /* 0x0000000447527825 */ /* 0x002fe400078e024a */
[----:B------:R-:W3:Y:S04]  /*05c0*/  LDG.E.64 R52, desc[UR4][R52.64] ;  /* 0x0000000434347981 */ /* 0x000ee8000c1e1b00 */
[----:B------:R1:W3:Y:S01]  /*05d0*/  LDG.E R82, desc[UR4][R82.64] ;  /* 0x0000000452527981 */ /* 0x0002e2000c1e1900 */
[----:B------:R-:W-:-:S13]  /*05e0*/  ISETP.NE.AND.EX P0, PT, RZ, UR9, PT, P0 ;  /* 0x00000009ff007c0c */ /* 0x000fda000bf05300 */
[----:B------:R-:W1:Y:S08]  /*05f0*/  @P0 LDC.64 R94, c[0x0][0x438] ;  /* 0x00010e00ff5e0b82 */ /* 0x000e700000000a00 */
[----:B------:R-:W4:Y:S01]  /*0600*/  @P0 LDC.64 R74, c[0x0][0x438] ;  /* 0x00010e00ff4a0b82 */ /* 0x000f220000000a00 */
[----:B0-----:R-:W-:Y:S01]  /*0610*/  @P1 IMAD.WIDE R96, R71, 0x2, R96 ;  /* 0x0000000247601825 */ /* 0x001fe200078e0260 */
[----:B------:R-:W-:-:S04]  /*0620*/  ISETP.NE.AND P4, PT, RZ, UR7, PT ;  /* 0x00000007ff007c0c */ /* 0x000fc8000bf85270 */
[----:B------:R0:W3:Y:S02]  /*0630*/  @P1 LDG.E.U16 R110, desc[UR4][R96.64] ;  /* 0x00000004606e1981 */ /* 0x0000e4000c1e1500 */
[----:B------:R-:W0:Y:S01]  /*0640*/  @P0 LDC.64 R84, c[0x0][0x438] ;  /* 0x00010e00ff540b82 */ /* 0x000e220000000a00 */
[----:B-1----:R-:W-:-:S05]  /*0650*/  @P0 IMAD.WIDE.U32 R94, R72, 0x8, R94 ;  /* 0x00000008485e0825 */ /* 0x002fca00078e005e */
[----:B-----5:R1:W5:Y:S01]  /*0660*/  @P0 LDG.E.64 R76, desc[UR4][R94.64] ;  /* 0x000000045e4c0981 */ /* 0x020362000c1e1b00 */
[----:B0-----:R-:W-:-:S05]  /*0670*/  @P0 IMAD.WIDE.U32 R84, R91, 0x8, R84 ;  /* 0x000000085b540825 */ /* 0x001fca00078e0054 */
[----:B------:R-:W5:Y:S01]  /*0680*/  @P0 LDG.E.64 R80, desc[UR4][R84.64] ;  /* 0x0000000454500981 */ /* 0x000f62000c1e1b00 */
[----:B------:R-:W0:Y:S01]  /*0690*/  S2R R124, SR_CgaCtaId ;  /* 0x00000000007c7919 */ /* 0x000e220000008800 */
[----:B--2---:R-:W-:Y:S02]  /*06a0*/  MOV R111, R88 ;  /* 0x00000058006f7202 */ /* 0x004fe40000000f00 */
[----:B------:R-:W-:Y:S02]  /*06b0*/  MOV R73, R86 ;  /* 0x0000005600497202 */ /* 0x000fe40000000f00 */
[--C-:B------:R-:W-:Y:S02]  /*06c0*/  SHF.R.U64 R83, R86, 0x10, R87.reuse ;  /* 0x0000001056537819 */ /* 0x100fe40000001257 */
[----:B------:R-:W-:Y:S02]  /*06d0*/  MOV R58, R87 ;  /* 0x00000057003a7202 */ /* 0x000fe40000000f00 */
[----:B------:R-:W-:-:S02]  /*06e0*/  SHF.R.U32.HI R90, RZ, 0x10, R87 ;  /* 0x00000010ff5a7819 */ /* 0x000fc40000011657 */
[C-C-:B----4-:R-:W-:Y:S02]  /*06f0*/  SHF.R.U64 R109, R48.reuse, 0x10, R49.reuse ;  /* 0x00000010306d7819 */ /* 0x150fe40000001231 */
[----:B------:R-:W-:Y:S01]  /*0700*/  SHF.R.U32.HI R0, RZ, 0x10, R49 ;  /* 0x00000010ff007819 */ /* 0x000fe20000011631 */
[----:B------:R-:W-:Y:S01]  /*0710*/  @P0 IMAD.WIDE.U32 R86, R99, 0x8, R74 ;  /* 0x0000000863560825 */ /* 0x000fe200078e004a */
[----:B------:R-:W-:Y:S02]  /*0720*/  SHF.L.U32 R48, R48, 0x10, RZ ;  /* 0x0000001030307819 */ /* 0x000fe400000006ff */
[----:B---3--:R-:W-:Y:S02]  /*0730*/  FSEL R100, R100, RZ, !P4 ;  /* 0x000000ff64647208 */ /* 0x008fe40006000000 */
[----:B------:R-:W-:Y:S01]  /*0740*/  SHF.L.U32 R49, R49, 0x10, RZ ;  /* 0x0000001031317819 */ /* 0x000fe200000006ff */
[----:B------:R2:W5:Y:S01]  /*0750*/  @P0 LDG.E.64 R78, desc[UR4][R86.64] ;  /* 0x00000004564e0981 */ /* 0x000562000c1e1b00 */
[----:B------:R-:W-:Y:S01]  /*0760*/  SHF.L.U32 R97, R0, 0x10, RZ ;  /* 0x0000001000617819 */ /* 0x000fe200000006ff */
[----:B-1----:R-:W-:Y:S01]  /*0770*/  FADD.FTZ R95, -R100, R48 ;  /* 0x00000030645f7221 */ /* 0x002fe20000010100 */
[----:B------:R-:W-:-:S02]  /*0780*/  SHF.R.U32.HI R0, RZ, 0x10, R53 ;  /* 0x00000010ff007819 */ /* 0x000fc40000011635 */
[----:B------:R-:W-:Y:S02]  /*0790*/  SHF.R.U64 R112, R88, 0x10, R89 ;  /* 0x0000001058707819 */ /* 0x000fe40000001259 */
[----:B------:R-:W-:Y:S01]  /*07a0*/  SHF.L.U32 R111, R111, 0x10, RZ ;  /* 0x000000106f6f7819 */ /* 0x000fe200000006ff */
[----:B------:R-:W-:Y:S01]  /*07b0*/  FADD.FTZ R103, -R100, R49 ;  /* 0x0000003164677221 */ /* 0x000fe20000010100 */
[----:B------:R-:W-:Y:S02]  /*07c0*/  SHF.L.U32 R109, R109, 0x10, RZ ;  /* 0x000000106d6d7819 */ /* 0x000fe400000006ff */
[C---:B--2---:R-:W-:Y:S02]  /*07d0*/  SHF.R.U64 R87, R50.reuse, 0x10, R51 ;  /* 0x0000001032577819 */ /* 0x044fe40000001233 */
[----:B------:R-:W-:Y:S02]  /*07e0*/  SHF.L.U32 R50, R50, 0x10, RZ ;  /* 0x0000001032327819 */ /* 0x000fe400000006ff */
[----:B------:R-:W-:Y:S01]  /*07f0*/  SHF.L.U32 R49, R0, 0x10, RZ ;  /* 0x0000001000317819 */ /* 0x000fe200000006ff */
[----:B------:R-:W-:Y:S01]  /*0800*/  FMUL.FTZ R0, R82, R95 ;  /* 0x0000005f52007220 */ /* 0x000fe20000410000 */
[----:B------:R-:W-:Y:S01]  /*0810*/  MOV R113, R89 ;  /* 0x0000005900717202 */ /* 0x000fe20000000f00 */
[----:B------:R-:W-:Y:S01]  /*0820*/  FMUL.FTZ R95, R44, R111 ;  /* 0x0000006f2c5f7220 */ /* 0x000fe20000410000 */
[----:B------:R-:W-:Y:S01]  /*0830*/  SHF.L.U32 R112, R112, 0x10, RZ ;  /* 0x0000001070707819 */ /* 0x000fe200000006ff */
[C---:B------:R-:W-:Y:S01]  /*0840*/  FADD.FTZ R109, -R100.reuse, R109 ;  /* 0x0000006d646d7221 */ /* 0x040fe20000010100 */
[----:B------:R-:W-:Y:S01]  /*0850*/  SHF.R.U32.HI R114, RZ, 0x10, R89 ;  /* 0x00000010ff727819 */ /* 0x000fe20000011659 */
[----:B------:R-:W-:Y:S01]  /*0860*/  FADD.FTZ R85, -R100, R50 ;  /* 0x0000003264557221 */ /* 0x000fe20000010100 */
[----:B------:R-:W-:Y:S01]  /*0870*/  SHF.L.U32 R113, R113, 0x10, RZ ;  /* 0x0000001071717819 */ /* 0x000fe200000006ff */
[----:B------:R-:W-:Y:S01]  /*0880*/  FMUL.FTZ R107, R45, R112 ;  /* 0x000000702d6b7220 */ /* 0x000fe20000410000 */
[----:B------:R-:W-:Y:S01]  /*0890*/  FADD.FTZ R50, RZ, R95 ;  /* 0x0000005fff327221 */ /* 0x000fe20000010000 */
[----:B------:R-:W-:Y:S01]  /*08a0*/  FMUL.FTZ R109, R82, R109 ;  /* 0x0000006d526d7220 */ /* 0x000fe20000410000 */
[----:B------:R-:W-:Y:S01]  /*08b0*/  FFMA.FTZ R48, R0, R95, RZ ;  /* 0x0000005f00307223 */ /* 0x000fe200000100ff */
[----:B------:R-:W-:Y:S01]  /*08c0*/  SHF.L.U32 R114, R114, 0x10, RZ ;  /* 0x0000001072727819 */ /* 0x000fe200000006ff */
[----:B------:R-:W-:Y:S01]  /*08d0*/  FMUL.FTZ R108, R46, R113 ;  /* 0x000000712e6c7220 */ /* 0x000fe20000410000 */
[----:B------:R-:W-:Y:S01]  /*08e0*/  SHF.L.U32 R115, R73, 0x10, RZ ;  /* 0x0000001049737819 */ /* 0x000fe200000006ff */
[----:B------:R-:W-:Y:S01]  /*08f0*/  FADD.FTZ R73, R107, R50 ;  /* 0x000000326b497221 */ /* 0x000fe20000010000 */
[----:B------:R-:W-:-:S04]  /*0900*/  IMAD.WIDE.U32 R74, R72, 0x4, R92 ;  /* 0x00000004484a7825 */ /* 0x000fc800078e005c */
[----:B------:R-:W-:Y:S01]  /*0910*/  FADD.FTZ R97, -R100, R97 ;  /* 0x0000006164617221 */ /* 0x000fe20000010100 */
[----:B------:R-:W-:Y:S01]  /*0920*/  FMUL.FTZ R103, R82, R103 ;  /* 0x0000006752677220 */ /* 0x000fe20000410000 */
[----:B------:R-:W-:Y:S01]  /*0930*/  FFMA.FTZ R48, R109, R107, R48 ;  /* 0x0000006b6d307223 */ /* 0x000fe20000010030 */
[----:B------:R-:W-:Y:S01]  /*0940*/  IMAD.WIDE.U32 R88, R99, 0x4, R92 ;  /* 0x0000000463587825 */ /* 0x000fe200078e005c */
[----:B------:R-:W-:-:S03]  /*0950*/  MOV R102, R54 ;  /* 0x0000003600667202 */ /* 0x000fc60000000f00 */
[----:B------:R-:W-:Y:S01]  /*0960*/  FMUL.FTZ R105, R47, R114 ;  /* 0x000000722f697220 */ /* 0x000fe20000410000 */
[----:B------:R-:W-:Y:S01]  /*0970*/  SHF.R.U64 R98, R54, 0x10, R55 ;  /* 0x0000001036627819 */ /* 0x000fe20000001237 */
[----:B------:R-:W-:Y:S01]  /*0980*/  FADD.FTZ R50, R108, R73 ;  /* 0x000000496c327221 */ /* 0x000fe20000010000 */
[----:B------:R-:W-:Y:S01]  /*0990*/  MOV R101, R55 ;  /* 0x0000003700657202 */ /* 0x000fe20000000f00 */
[----:B------:R-:W-:Y:S01]  /*09a0*/  FMUL.FTZ R84, R82, R97 ;  /* 0x0000006152547220 */ /* 0x000fe20000410000 */
[----:B------:R-:W-:Y:S01]  /*09b0*/  SHF.R.U32.HI R104, RZ, 0x10, R55 ;  /* 0x00000010ff687819 */ /* 0x000fe20000011637 */
[----:B------:R-:W-:Y:S01]  /*09c0*/  IMAD.WIDE.U32 R54, R91, 0x4, R92 ;  /* 0x000000045b367825 */ /* 0x000fe200078e005c */
[----:B------:R-:W-:-:S03]  /*09d0*/  SHF.L.U32 R87, R87, 0x10, RZ ;  /* 0x0000001057577819 */ /* 0x000fc600000006ff */
[----:B------:R-:W-:Y:S01]  /*09e0*/  FFMA.FTZ R73, R103, R108, R48 ;  /* 0x0000006c67497223 */ /* 0x000fe20000010030 */
[----:B------:R1:W5:Y:S01]  /*09f0*/  LDG.E R92, desc[UR4][R74.64] ;  /* 0x000000044a5c7981 */ /* 0x000362000c1e1900 */
[----:B------:R-:W-:Y:S01]  /*0a00*/  SHF.L.U32 R116, R83, 0x10, RZ ;  /* 0x0000001053747819 */ /* 0x000fe200000006ff */
[----:B------:R-:W-:Y:S01]  /*0a10*/  FMUL.FTZ R106, R40, R115 ;  /* 0x00000073286a7220 */ /* 0x000fe20000410000 */
[----:B------:R-:W-:Y:S01]  /*0a20*/  FADD.FTZ R83, R105, R50 ;  /* 0x0000003269537221 */ /* 0x000fe20000010000 */
[----:B------:R2:W5:Y:S01]  /*0a30*/  LDG.E R88, desc[UR4][R88.64] ;  /* 0x0000000458587981 */ /* 0x000562000c1e1900 */
[----:B------:R-:W-:Y:S01]  /*0a40*/  FADD.FTZ R87, -R100, R87 ;  /* 0x0000005764577221 */ /* 0x000fe20000010100 */
[----:B------:R-:W-:Y:S01]  /*0a50*/  FMUL.FTZ R85, R82, R85 ;  /* 0x0000005552557220 */ /* 0x000fe20000410000 */
[----:B------:R-:W-:Y:S01]  /*0a60*/  FFMA.FTZ R50, R84, R105, R73 ;  /* 0x0000006954327223 */ /* 0x000fe20000010049 */
[----:B------:R3:W5:Y:S01]  /*0a70*/  LDG.E R93, desc[UR4][R54.64] ;  /* 0x00000004365d7981 */ /* 0x000762000c1e1900 */
[----:B-1----:R-:W-:-:S02]  /*0a80*/  SHF.R.U32.HI R74, RZ, 0x10, R51 ;  /* 0x00000010ff4a7819 */ /* 0x002fc40000011633 */
[----:B--2---:R-:W-:Y:S01]  /*0a90*/  SHF.L.U32 R89, R51, 0x10, RZ ;  /* 0x0000001033597819 */ /* 0x004fe200000006ff */
[----:B------:R-:W-:Y:S01]  /*0aa0*/  FMUL.FTZ R73, R41, R116 ;  /* 0x0000007429497220 */ /* 0x000fe20000410000 */
[----:B------:R-:W-:Y:S01]  /*0ab0*/  SHF.L.U32 R117, R58, 0x10, RZ ;  /* 0x000000103a757819 */ /* 0x000fe200000006ff */
[----:B------:R-:W-:Y:S01]  /*0ac0*/  FADD.FTZ R48, R106, R83 ;  /* 0x000000536a307221 */ /* 0x000fe20000010000 */
[----:B---3--:R-:W-:Y:S01]  /*0ad0*/  SHF.L.U32 R55, R74, 0x10, RZ ;  /* 0x000000104a377819 */ /* 0x008fe200000006ff */
[----:B------:R-:W-:Y:S01]  /*0ae0*/  FADD.FTZ R89, -R100, R89 ;  /* 0x0000005964597221 */ /* 0x000fe20000010100 */
[----:B------:R-:W-:Y:S01]  /*0af0*/  SHF.L.U32 R118, R90, 0x10, RZ ;  /* 0x000000105a767819 */ /* 0x000fe200000006ff */
[----:B------:R-:W-:Y:S01]  /*0b00*/  FMUL.FTZ R90, R82, R87 ;  /* 0x00000057525a7220 */ /* 0x000fe20000410000 */
[C---:B------:R-:W-:Y:S01]  /*0b10*/  SHF.R.U64 R51, R52.reuse, 0x10, R53 ;  /* 0x0000001034337819 */ /* 0x040fe20000001235 */
[----:B------:R-:W-:Y:S01]  /*0b20*/  FFMA.FTZ R83, R85, R106, R50 ;  /* 0x0000006a55537223 */ /* 0x000fe20000010032 */
[----:B------:R-:W-:Y:S01]  /*0b30*/  SHF.L.U32 R52, R52, 0x10, RZ ;  /* 0x0000001034347819 */ /* 0x000fe200000006ff */
[----:B------:R-:W-:Y:S01]  /*0b40*/  FADD.FTZ R55, -R100, R55 ;  /* 0x0000003764377221 */ /* 0x000fe20000010100 */
[----:B------:R-:W-:Y:S01]  /*0b50*/  SHF.L.U32 R119, R102, 0x10, RZ ;  /* 0x0000001066777819 */ /* 0x000fe200000006ff */
[----:B------:R-:W-:Y:S01]  /*0b60*/  FMUL.FTZ R102, R42, R117 ;  /* 0x000000752a667220 */ /* 0x000fe20000410000 */
[----:B------:R-:W-:Y:S01]  /*0b70*/  FADD.FTZ R87, R48, R73 ;  /* 0x0000004930577221 */ /* 0x000fe20000010000 */
[----:B------:R-:W-:Y:S01]  /*0b80*/  FMUL.FTZ R89, R82, R89 ;  /* 0x0000005952597220 */ /* 0x000fe20000410000 */
[----:B------:R-:W-:Y:S01]  /*0b90*/  FFMA.FTZ R48, R90, R73, R83 ;  /* 0x000000495a307223 */ /* 0x000fe20000010053 */
[----:B------:R-:W-:Y:S01]  /*0ba0*/  SHF.L.U32 R75, R53, 0x10, RZ ;  /* 0x00000010354b7819 */ /* 0x000fe200000006ff */
[----:B------:R-:W-:Y:S01]  /*0bb0*/  FADD.FTZ R53, -R100, R52 ;  /* 0x0000003464357221 */ /* 0x000fe20000010100 */
[----:B------:R-:W-:Y:S01]  /*0bc0*/  SHF.L.U32 R51, R51, 0x10, RZ ;  /* 0x0000001033337819 */ /* 0x000fe200000006ff */
[----:B------:R-:W-:Y:S01]  /*0bd0*/  FADD.FTZ R50, R87, R102 ;  /* 0x0000006657327221 */ /* 0x000fe20000010000 */
[----:B------:R-:W-:Y:S01]  /*0be0*/  SHF.L.U32 R121, R101, 0x10, RZ ;  /* 0x0000001065797819 */ /* 0x000fe200000006ff */
[----:B------:R-:W-:Y:S01]  /*0bf0*/  FMUL.FTZ R101, R43, R118 ;  /* 0x000000762b657220 */ /* 0x000fe20000410000 */
[----:B------:R-:W-:Y:S01]  /*0c00*/  SHF.L.U32 R122, R104, 0x10, RZ ;  /* 0x00000010687a7819 */ /* 0x000fe200000006ff */
[----:B------:R-:W-:Y:S01]  /*0c10*/  FMUL.FTZ R104, R82, R55 ;  /* 0x0000003752687220 */ /* 0x000fe20000410000 */
[----:B------:R-:W-:Y:S01]  /*0c20*/  FFMA.FTZ R55, R89, R102, R48 ;  /* 0x0000006659377223 */ /* 0x000fe20000010030 */
[----:B------:R-:W-:Y:S01]  /*0c30*/  SHF.L.U32 R120, R98, 0x10, RZ ;  /* 0x0000001062787819 */ /* 0x000fe200000006ff */
[----:B------:R-:W-:Y:S01]  /*0c40*/  FMUL.FTZ R83, R82, R53 ;  /* 0x0000003552537220 */ /* 0x000fe20000410000 */
[----:B------:R-:W-:Y:S01]  /*0c50*/  FADD.FTZ R51, -R100, R51 ;  /* 0x0000003364337221 */ /* 0x000fe20000010100 */
[----:B------:R-:W-:Y:S01]  /*0c60*/  FMUL.FTZ R98, R36, R119 ;  /* 0x0000007724627220 */ /* 0x000fe20000410000 */
[----:B------:R-:W-:Y:S01]  /*0c70*/  FADD.FTZ R53, R50, R101 ;  /* 0x0000006532357221 */ /* 0x000fe20000010000 */
[----:B------:R-:W-:Y:S01]  /*0c80*/  FFMA.FTZ R50, R104, R101, R55 ;  /* 0x0000006568327223 */ /* 0x000fe20000010037 */
[----:B------:R-:W-:Y:S01]  /*0c90*/  FMUL.FTZ R97, R37, R120 ;  /* 0x0000007825617220 */ /* 0x000fe20000410000 */
[----:B------:R-:W-:Y:S01]  /*0ca0*/  FMUL.FTZ R74, R82, R51 ;  /* 0x00000033524a7220 */ /* 0x000fe20000410000 */
[----:B------:R-:W-:Y:S01]  /*0cb0*/  FADD.FTZ R48, R53, R98 ;  /* 0x0000006235307221 */ /* 0x000fe20000010000 */
[C---:B------:R-:W-:Y:S01]  /*0cc0*/  FADD.FTZ R75, -R100.reuse, R75 ;  /* 0x0000004b644b7221 */ /* 0x040fe20000010100 */
[----:B------:R-:W-:Y:S01]  /*0cd0*/  FFMA.FTZ R51, R83, R98, R50 ;  /* 0x0000006253337223 */ /* 0x000fe20000010032 */
[----:B------:R-:W-:Y:S01]  /*0ce0*/  FADD.FTZ R49, -R100, R49 ;  /* 0x0000003164317221 */ /* 0x000fe20000010100 */
[----:B------:R-:W-:Y:S01]  /*0cf0*/  FADD.FTZ R53, R48, R97 ;  /* 0x0000006130357221 */ /* 0x000fe20000010000 */
[----:B------:R-:W-:Y:S01]  /*0d00*/  FMUL.FTZ R96, R38, R121 ;  /* 0x0000007926607220 */ /* 0x000fe20000410000 */
[----:B------:R-:W-:Y:S01]  /*0d10*/  FMUL.FTZ R75, R82, R75 ;  /* 0x0000004b524b7220 */ /* 0x000fe20000410000 */
[----:B------:R-:W-:Y:S01]  /*0d20*/  FFMA.FTZ R48, R74, R97, R51 ;  /* 0x000000614a307223 */ /* 0x000fe20000010033 */
[----:B------:R-:W-:Y:S01]  /*0d30*/  FMUL.FTZ R100, R82, R49 ;  /* 0x0000003152647220 */ /* 0x000fe20000410000 */
[----:B------:R-:W-:Y:S01]  /*0d40*/  FMUL.FTZ R94, R39, R122 ;  /* 0x0000007a275e7220 */ /* 0x000fe20000410000 */
[----:B------:R-:W-:Y:S01]  /*0d50*/  FADD.FTZ R53, R53, R96 ;  /* 0x0000006035357221 */ /* 0x000fe20000010000 */
[----:B------:R-:W-:-:S03]  /*0d60*/  FFMA.FTZ R49, R75, R96, R48 ;  /* 0x000000604b317223 */ /* 0x000fc60000010030 */
[----:B------:R-:W-:Y:S01]  /*0d70*/  FADD.FTZ R53, R53, R94 ;  /* 0x0000005e35357221 */ /* 0x000fe20000010000 */
[----:B------:R-:W-:-:S04]  /*0d80*/  FFMA.FTZ R49, R100, R94, R49 ;  /* 0x0000005e64317223 */ /* 0x000fc80000010031 */
[----:B------:R-:W1:Y:S04]  /*0d90*/  SHFL.DOWN PT, R48, R53, 0x10, 0x1f ;  /* 0x0a001f0035307f89 */ /* 0x000e6800000e0000 */
[----:B------:R-:W2:Y:S01]  /*0da0*/  SHFL.DOWN PT, R50, R49, 0x10, 0x1f ;  /* 0x0a001f0031327f89 */ /* 0x000ea200000e0000 */
[----:B-1----:R-:W-:Y:S01]  /*0db0*/  FADD.FTZ R48, R53, R48 ;  /* 0x0000003035307221 */ /* 0x002fe20000010000 */
[----:B--2---:R-:W-:-:S04]  /*0dc0*/  FADD.FTZ R50, R49, R50 ;  /* 0x0000003231327221 */ /* 0x004fc80000010000 */
[----:B------:R-:W1:Y:S04]  /*0dd0*/  SHFL.DOWN PT, R51, R48, 0x8, 0x1f ;  /* 0x09001f0030337f89 */ /* 0x000e6800000e0000 */
[----:B------:R-:W2:Y:S01]  /*0de0*/  SHFL.DOWN PT, R55, R50, 0x8, 0x1f ;  /* 0x09001f0032377f89 */ /* 0x000ea200000e0000 */
[----:B-1----:R-:W-:Y:S01]  /*0df0*/  FADD.FTZ R52, R48, R51 ;  /* 0x0000003330347221 */ /* 0x002fe20000010000 */
[----:B--2---:R-:W-:-:S04]  /*0e00*/  FADD.FTZ R55, R50, R55 ;  /* 0x0000003732377221 */ /* 0x004fc80000010000 */
[----:B------:R-:W1:Y:S04]  /*0e10*/  SHFL.DOWN PT, R51, R52, 0x4, 0x1f ;  /* 0x08801f0034337f89 */ /* 0x000e6800000e0000 */
[----:B------:R-:W2:Y:S01]  /*0e20*/  SHFL.DOWN PT, R54, R55, 0x4, 0x1f ;  /* 0x08801f0037367f89 */ /* 0x000ea200000e0000 */
[----:B------:R-:W3:Y:S01]  /*0e30*/  S2R R58, SR_TID.X ;  /* 0x00000000003a7919 */ /* 0x000ee20000002100 */
[----:B-1----:R-:W-:Y:S01]  /*0e40*/  FADD.FTZ R53, R52, R51 ;  /* 0x0000003334357221 */ /* 0x002fe20000010000 */
[----:B--2---:R-:W-:-:S04]  /*0e50*/  FADD.FTZ R54, R55, R54 ;  /* 0x0000003637367221 */ /* 0x004fc80000010000 */
[----:B------:R-:W1:Y:S04]  /*0e60*/  SHFL.DOWN PT, R86, R53, 0x2, 0x1f ;  /* 0x08401f0035567f89 */ /* 0x000e6800000e0000 */
[----:B------:R-:W2:Y:S01]  /*0e70*/  SHFL.DOWN PT, R51, R54, 0x2, 0x1f ;  /* 0x08401f0036337f89 */ /* 0x000ea200000e0000 */
[----:B---3--:R-:W-:Y:S02]  /*0e80*/  LOP3.LUT P3, RZ, R58, 0x1f, RZ, 0xc0, !PT ;  /* 0x0000001f3aff7812 */ /* 0x008fe4000786c0ff */
[----:B------:R-:W-:Y:S01]  /*0e90*/  PLOP3.LUT P0, PT, PT, PT, PT, 0x80, 0x8 ;  /* 0x000000000008781c */ /* 0x000fe20003f0f070 */
[----:B-1----:R-:W-:Y:S01]  /*0ea0*/  FADD.FTZ R48, R53, R86 ;  /* 0x0000005635307221 */ /* 0x002fe20000010000 */
[----:B--2---:R-:W-:-:S04]  /*0eb0*/  FADD.FTZ R51, R54, R51 ;  /* 0x0000003336337221 */ /* 0x004fc80000010000 */
[----:B------:R-:W1:Y:S04]  /*0ec0*/  SHFL.DOWN PT, R55, R48, 0x1, 0x1f ;  /* 0x08201f0030377f89 */ /* 0x000e6800000e0000 */
[----:B------:R-:W2:Y:S01]  /*0ed0*/  SHFL.DOWN PT, R52, R51, 0x1, 0x1f ;  /* 0x08201f0033347f89 */ /* 0x000ea200000e0000 */
[----:B------:R-:W-:Y:S02]  /*0ee0*/  MOV R49, 0x400 ;  /* 0x0000040000317802 */ /* 0x000fe40000000f00 */
[----:B------:R-:W-:Y:S02]  /*0ef0*/  @!P3 PLOP3.LUT P0, PT, P2, PT, PT, 0x80, 0x8 ;  /* 0x000000000008b81c */ /* 0x000fe4000170f070 */
[----:B0-----:R-:W-:Y:S02]  /*0f00*/  LEA R49, R124, R49, 0x18 ;  /* 0x000000317c317211 */ /* 0x001fe400078ec0ff */
[----:B------:R-:W-:-:S02]  /*0f10*/  @!P3 SHF.R.U32.HI R54, RZ, 0x2, R58 ;  /* 0x00000002ff36b819 */ /* 0x000fc4000001163a */
[----:B------:R-:W-:Y:S02]  /*0f20*/  IADD3 R50, PT, PT, R49, 0x1820, RZ ;  /* 0x0000182031327810 */ /* 0x000fe40007ffe0ff */
[----:B------:R-:W-:Y:S02]  /*0f30*/  @!P3 LOP3.LUT R54, R54, 0x18, RZ, 0xc0, !PT ;  /* 0x000000183636b812 */ /* 0x000fe400078ec0ff */
[----:B------:R-:W-:-:S03]  /*0f40*/  @!P3 MOV R53, R50 ;  /* 0x000000320035b202 */ /* 0x000fc60000000f00 */
[----:B------:R-:W-:-:S04]  /*0f50*/  @!P0 IADD3 R53, PT, PT, R49, 0x1800, RZ ;  /* 0x0000180031358810 */ /* 0x000fc80007ffe0ff */
[----:B------:R-:W-:Y:S01]  /*0f60*/  @!P3 IADD3 R123, PT, PT, R54, R53, RZ ;  /* 0x00000035367bb210 */ /* 0x000fe20007ffe0ff */
[----:B-1----:R-:W-:Y:S01]  /*0f70*/  FADD.FTZ R86, R48, R55 ;  /* 0x0000003730567221 */ /* 0x002fe20000010000 */
[----:B--2---:R-:W-:-:S05]  /*0f80*/  FADD.FTZ R87, R51, R52 ;  /* 0x0000003433577221 */ /* 0x004fca0000010000 */
        /* <DEDUP_REMOVED lines=58> */
[----:B------:R-:W-:Y:S01]  /*1330*/  FADD.FTZ R103, R108, -R103 ;  /* 0x800000676c677221 */ /* 0x000fe20000010000 */
[----:B------:R-:W-:Y:S01]  /*1340*/  FADD.FTZ R95, R95, -R0 ;  /* 0x800000005f5f7221 */ /* 0x000fe20000010000 */
[----:B------:R-:W-:Y:S01]  /*1350*/  FADD.FTZ R105, R105, -R84 ;  /* 0x8000005469697221 */ /* 0x000fe20000010000 */
[C---:B------:R-:W-:Y:S01]  /*1360*/  FMUL.FTZ R107, R82.reuse, R107 ;  /* 0x0000006b526b7220 */ /* 0x040fe20000410000 */
[C---:B------:R-:W-:Y:S01]  /*1370*/  FMUL.FTZ R103, R82.reuse, R103 ;  /* 0x0000006752677220 */ /* 0x040fe20000410000 */
[C---:B------:R-:W-:Y:S01]  /*1380*/  FMUL.FTZ R55, R82.reuse, R95 ;  /* 0x0000005f52377220 */ /* 0x040fe20000410000 */
[----:B------:R-:W-:Y:S01]  /*1390*/  FMUL.FTZ R105, R82, R105 ;  /* 0x0000006952697220 */ /* 0x000fe20000410000 */
[-C--:B------:R-:W-:Y:S01]  /*13a0*/  FMUL.FTZ R112, R107, R52.reuse ;  /* 0x000000346b707220 */ /* 0x080fe20000410000 */
[-C--:B------:R-:W-:Y:S01]  /*13b0*/  FMUL.FTZ R95, R103, R52.reuse ;  /* 0x00000034675f7220 */ /* 0x080fe20000410000 */
[----:B-----5:R-:W-:Y:S01]  /*13c0*/  LOP3.LUT P3, RZ, R92, 0xff00, RZ, 0xc0, !PT ;  /* 0x0000ff005cff7812 */ /* 0x020fe2000786c0ff */
[----:B------:R0:W-:Y:S01]  /*13d0*/  F2F.BF16.F32 R109, R103 ;  /* 0x00000067006d7304 */ /* 0x0001e20000202000 */
[----:B------:R-:W-:Y:S01]  /*13e0*/  FMUL.FTZ R112, R112, UR14 ;  /* 0x0000000e70707c20 */ /* 0x000fe20008410000 */
[----:B------:R-:W-:Y:S01]  /*13f0*/  FMUL.FTZ R95, R95, UR14 ;  /* 0x0000000e5f5f7c20 */ /* 0x000fe20008410000 */
[----:B------:R-:W-:Y:S01]  /*1400*/  FMUL.FTZ R108, R105, R52 ;  /* 0x00000034696c7220 */ /* 0x000fe20000410000 */
[C---:B------:R-:W-:Y:S01]  /*1410*/  LOP3.LUT P5, RZ, R92.reuse, 0xff0000, RZ, 0xc0, !PT ;  /* 0x00ff00005cff7812 */ /* 0x040fe200078ac0ff */
[----:B------:R-:W-:Y:S01]  /*1420*/  FMUL.FTZ R0, R25, R112 ;  /* 0x0000007019007220 */ /* 0x000fe20000410000 */
[----:B------:R-:W-:Y:S01]  /*1430*/  ISETP.GE.U32.AND P6, PT, R92, 0x1000000, PT ;  /* 0x010000005c00780c */ /* 0x000fe20003fc6070 */
[----:B------:R-:W-:Y:S01]  /*1440*/  FMUL.FTZ R108, R108, UR14 ;  /* 0x0000000e6c6c7c20 */ /* 0x000fe20008410000 */
[----:B------:R1:W-:Y:S01]  /*1450*/  F2F.BF16.F32 R110, R107 ;  /* 0x0000006b006e7304 */ /* 0x0003e20000202000 */
[--C-:B------:R-:W-:Y:S01]  /*1460*/  FFMA.FTZ R117, R85, R54, R53.reuse ;  /* 0x0000003655757223 */ /* 0x100fe20000010035 */
[----:B0-----:R-:W-:Y:S01]  /*1470*/  FSEL R103, R0, RZ, P3 ;  /* 0x000000ff00677208 */ /* 0x001fe20001800000 */
[----:B------:R-:W-:Y:S01]  /*1480*/  FMUL.FTZ R0, R26, R95 ;  /* 0x0000005f1a007220 */ /* 0x000fe20000410000 */
[----:B------:R-:W-:Y:S01]  /*1490*/  FMUL.FTZ R84, R27, R108 ;  /* 0x0000006c1b547220 */ /* 0x000fe20000410000 */
[----:B------:R-:W-:Y:S01]  /*14a0*/  LOP3.LUT P0, RZ, R92, 0xff, RZ, 0xc0, !PT ;  /* 0x000000ff5cff7812 */ /* 0x000fe2000780c0ff */
[----:B------:R-:W0:Y:S01]  /*14b0*/  LDC.64 R86, c[0x0][0x468] ;  /* 0x00011a00ff567b82 */ /* 0x000e220000000a00 */
[--C-:B------:R-:W-:Y:S01]  /*14c0*/  FFMA.FTZ R90, R90, R54, R53.reuse ;  /* 0x000000365a5a7223 */ /* 0x100fe20000010035 */
[----:B------:R3:W-:Y:S01]  /*14d0*/  F2F.BF16.F32 R111, R55 ;  /* 0x00000037006f7304 */ /* 0x0007e20000202000 */
[----:B-1----:R-:W-:Y:S01]  /*14e0*/  FSEL R107, R0, RZ, P5 ;  /* 0x000000ff006b7208 */ /* 0x002fe20002800000 */
[----:B------:R-:W-:Y:S01]  /*14f0*/  FMUL.FTZ R0, R55, R52 ;  /* 0x0000003437007220 */ /* 0x000fe20000410000 */
[----:B------:R-:W-:Y:S01]  /*1500*/  FFMA.FTZ R89, R89, R54, R53 ;  /* 0x0000003659597223 */ /* 0x000fe20000010035 */
[----:B------:R-:W-:Y:S01]  /*1510*/  FADD.FTZ R119, R73, -R90 ;  /* 0x8000005a49777221 */ /* 0x000fe20000010000 */
[----:B------:R-:W-:-:S02]  /*1520*/  FADD.FTZ R117, R106, -R117 ;  /* 0x800000756a757221 */ /* 0x000fc40000010000 */
[----:B------:R-:W-:Y:S01]  /*1530*/  FADD.FTZ R73, R102, -R89 ;  /* 0x8000005966497221 */ /* 0x000fe20000010000 */
[----:B------:R-:W1:Y:S01]  /*1540*/  F2F.BF16.F32 R103, R103 ;  /* 0x0000006700677304 */ /* 0x000e620000202000 */
[----:B---3--:R-:W-:Y:S01]  /*1550*/  FMUL.FTZ R55, R0, UR14 ;  /* 0x0000000e00377c20 */ /* 0x008fe20008410000 */
[----:B------:R-:W-:Y:S01]  /*1560*/  FSEL R0, R84, RZ, P6 ;  /* 0x000000ff54007208 */ /* 0x000fe20003000000 */
[----:B------:R-:W-:Y:S01]  /*1570*/  FMUL.FTZ R119, R82, R119 ;  /* 0x0000007752777220 */ /* 0x000fe20000410000 */
[----:B------:R-:W3:Y:S01]  /*1580*/  LDC.64 R84, c[0x0][0x478] ;  /* 0x00011e00ff547b82 */ /* 0x000ee20000000a00 */
[----:B------:R-:W-:-:S03]  /*1590*/  FMUL.FTZ R92, R24, R55 ;  /* 0x00000037185c7220 */ /* 0x000fc60000410000 */
[----:B------:R-:W4:Y:S02]  /*15a0*/  F2F.BF16.F32 R0, R0 ;  /* 0x0000000000007304 */ /* 0x000f240000202000 */
[----:B------:R-:W-:Y:S01]  /*15b0*/  FSEL R115, R92, RZ, P0 ;  /* 0x000000ff5c737208 */ /* 0x000fe20000000000 */
[----:B------:R-:W-:-:S04]  /*15c0*/  FFMA.FTZ R92, R104, R54, R53 ;  /* 0x00000036685c7223 */ /* 0x000fc80000010035 */
[----:B------:R-:W-:Y:S01]  /*15d0*/  FADD.FTZ R89, R101, -R92 ;  /* 0x8000005c65597221 */ /* 0x000fe20000010000 */
[----:B------:R4:W0:Y:S01]  /*15e0*/  F2F.BF16.F32 R113, R105 ;  /* 0x0000006900717304 */ /* 0x0008220000202000 */
[----:B-1----:R-:W-:Y:S01]  /*15f0*/  IMAD.WIDE.U32 R102, R103, 0x10000, RZ ;  /* 0x0001000067667825 */ /* 0x002fe200078e00ff */
[----:B----4-:R-:W-:-:S06]  /*1600*/  SHF.L.U32 R92, R0, 0x10, RZ ;  /* 0x00000010005c7819 */ /* 0x010fcc00000006ff */
[----:B------:R-:W1:Y:S01]  /*1610*/  F2F.BF16.F32 R107, R107 ;  /* 0x0000006b006b7304 */ /* 0x000e620000202000 */
[----:B------:R-:W-:-:S04]  /*1620*/  IMAD.WIDE.U32 R104, R110, 0x10000, RZ ;  /* 0x000100006e687825 */ /* 0x000fc800078e00ff */
[----:B------:R-:W-:Y:S01]  /*1630*/  HFMA2 R0, -RZ, RZ, 0, 0 ;  /* 0x00000000ff007431 */ /* 0x000fe200000001ff */
[----:B------:R-:W-:Y:S01]  /*1640*/  LOP3.LUT R104, R104, R111, RZ, 0xfc, !PT ;  /* 0x0000006f68687212 */ /* 0x000fe200078efcff */
[----:B0-----:R-:W-:Y:S01]  /*1650*/  IMAD.WIDE.U32 R110, R72, 0x8, R86 ;  /* 0x00000008486e7825 */ /* 0x001fe200078e0056 */
[----:B------:R-:W0:Y:S01]  /*1660*/  F2F.BF16.F32 R115, R115 ;  /* 0x0000007300737304 */ /* 0x000e220000202000 */
[----:B------:R-:W-:-:S04]  /*1670*/  SHF.L.U32 R113, R113, 0x10, RZ ;  /* 0x0000001071717819 */ /* 0x000fc800000006ff */
[----:B------:R-:W-:Y:S01]  /*1680*/  LOP3.LUT R105, R105, R113, R109, 0xfe, !PT ;  /* 0x0000007169697212 */ /* 0x000fe200078efe6d */
[----:B------:R-:W-:Y:S01]  /*1690*/  FMUL.FTZ R109, R82, R73 ;  /* 0x00000049526d7220 */ /* 0x000fe20000410000 */
[----:B-1----:R-:W-:Y:S01]  /*16a0*/  LOP3.LUT R103, R103, R92, R107, 0xfe, !PT ;  /* 0x0000005c67677212 */ /* 0x002fe200078efe6b */
[----:B---3--:R-:W-:-:S04]  /*16b0*/  IMAD.WIDE.U32 R106, R72, 0x8, R84 ;  /* 0x00000008486a7825 */ /* 0x008fc800078e0054 */
[----:B------:R-:W-:Y:S01]  /*16c0*/  FMUL.FTZ R113, R82, R117 ;  /* 0x0000007552717220 */ /* 0x000fe20000410000 */
[----:B------:R-:W-:Y:S01]  /*16d0*/  LOP3.LUT P4, RZ, R88, 0xff00, RZ, 0xc0, !PT ;  /* 0x0000ff0058ff7812 */ /* 0x000fe2000788c0ff */
[----:B------:R-:W-:Y:S01]  /*16e0*/  F2F.BF16.F32 R114, R119 ;  /* 0x0000007700727304 */ /* 0x000fe20000202000 */
[----:B------:R-:W-:Y:S01]  /*16f0*/  IMAD.WIDE.U32 R72, R99, 0x8, R50 ;  /* 0x0000000863487825 */ /* 0x000fe200078e0032 */
[----:B------:R-:W-:Y:S01]  /*1700*/  STG.E.64 desc[UR4][R106.64], R104 ;  /* 0x000000686a007986 */ /* 0x000fe2000c101b04 */
[----:B0-----:R-:W-:Y:S02]  /*1710*/  LOP3.LUT R102, R102, R115, RZ, 0xfc, !PT ;  /* 0x0000007366667212 */ /* 0x001fe400078efcff */
[----:B------:R-:W-:-:S03]  /*1720*/  FMUL.FTZ R117, R82, R89 ;  /* 0x0000005952757220 */ /* 0x000fc60000410000 */
[----:B------:R0:W-:Y:S01]  /*1730*/  F2F.BF16.F32 R115, R109 ;  /* 0x0000006d00737304 */ /* 0x0001e20000202000 */
[----:B------:R1:W-:Y:S04]  /*1740*/  STG.E.64 desc[UR4][R110.64], R102 ;  /* 0x000000666e007986 */ /* 0x0003e8000c101b04 */
[----:B------:R-:W3:Y:S03]  /*1750*/  LDG.E.64 R72, desc[UR4][R72.64] ;  /* 0x0000000448487981 */ /* 0x000ee6000c1e1b00 */
[----:B------:R-:W-:Y:S01]  /*1760*/  F2F.BF16.F32 R101, R113 ;  /* 0x0000007100657304 */ /* 0x000fe20000202000 */
[----:B-1----:R-:W-:-:S04]  /*1770*/  FMUL.FTZ R111, R113, R52 ;  /* 0x00000034716f7220 */ /* 0x002fc80000410000 */
[----:B------:R-:W-:-:S03]  /*1780*/  FMUL.FTZ R111, R111, UR14 ;  /* 0x0000000e6f6f7c20 */ /* 0x000fc60008410000 */
[----:B------:R-:W1:Y:S01]  /*1790*/  F2F.BF16.F32 R89, R117 ;  /* 0x0000007500597304 */ /* 0x000e620000202000 */
[----:B------:R-:W-:Y:S01]  /*17a0*/  IMAD.WIDE.U32 R50, R91, 0x8, R50 ;  /* 0x000000085b327825 */ /* 0x000fe200078e0032 */
[----:B--2---:R-:W-:Y:S02]  /*17b0*/  @P0 MOV R90, R48 ;  /* 0x00000030005a0202 */ /* 0x004fe40000000f00 */
[----:B------:R-:W-:Y:S02]  /*17c0*/  @P3 SHF.R.U64 R92, R48, 0x10, R49 ;  /* 0x00000010305c3819 */ /* 0x000fe40000001231 */
[----:B------:R-:W-:Y:S02]  /*17d0*/  @P0 SHF.L.U32 R90, R90, 0x10, RZ ;  /* 0x000000105a5a0819 */ /* 0x000fe400000006ff */
[----:B------:R-:W-:-:S03]  /*17e0*/  @P3 SHF.L.U32 R105, R92, 0x10, RZ ;  /* 0x000000105c693819 */ /* 0x000fc600000006ff */
[----:B------:R-:W-:Y:S01]  /*17f0*/  @P0 FMUL.FTZ R0, R55, R90 ;  /* 0x0000005a37000220 */ /* 0x000fe20000410000 */
[-C--:B------:R-:W-:Y:S01]  /*1800*/  FMUL.FTZ R90, R119, R52.reuse ;  /* 0x00000034775a7220 */ /* 0x080fe20000410000 */
[-C--:B------:R-:W-:Y:S01]  /*1810*/  FMUL.FTZ R92, R109, R52.reuse ;  /* 0x000000346d5c7220 */ /* 0x080fe20000410000 */
[----:B------:R-:W-:Y:S02]  /*1820*/  MOV R55, RZ ;  /* 0x000000ff00377202 */ /* 0x000fe40000000f00 */
[----:B------:R-:W-:Y:S01]  /*1830*/  FMUL.FTZ R48, R90, UR14 ;  /* 0x0000000e5a307c20 */ /* 0x000fe20008410000 */
[----:B0-----:R-:W-:Y:S01]  /*1840*/  FMUL.FTZ R109, R92, UR14 ;  /* 0x0000000e5c6d7c20 */ /* 0x001fe20008410000 */
[----:B------:R-:W-:Y:S02]  /*1850*/  FMUL.FTZ R92, R117, R52 ;  /* 0x00000034755c7220 */ /* 0x000fe40000410000 */
[----:B------:R-:W-:Y:S01]  /*1860*/  FMUL.FTZ R90, R29, R48 ;  /* 0x000000301d5a7220 */ /* 0x000fe20000410000 */
[----:B------:R-:W-:Y:S01]  /*1870*/  @P3 FMUL.FTZ R55, R112, R105 ;  /* 0x0000006970373220 */ /* 0x000fe20000410000 */
[----:B------:R-:W-:Y:S01]  /*1880*/  FMUL.FTZ R103, R30, R109 ;  /* 0x0000006d1e677220 */ /* 0x000fe20000410000 */
[----:B------:R-:W-:Y:S01]  /*1890*/  LOP3.LUT P0, RZ, R88, 0xff0000, RZ, 0xc0, !PT ;  /* 0x00ff000058ff7812 */ /* 0x000fe2000780c0ff */
[----:B------:R-:W-:Y:S01]  /*18a0*/  FMUL.FTZ R92, R92, UR14 ;  /* 0x0000000e5c5c7c20 */ /* 0x000fe20008410000 */
[----:B------:R-:W-:-:S02]  /*18b0*/  @P5 MOV R105, R49 ;  /* 0x0000003100695202 */ /* 0x000fc40000000f00 */
[----:B------:R-:W-:Y:S01]  /*18c0*/  FSEL R102, R90, RZ, P4 ;  /* 0x000000ff5a667208 */ /* 0x000fe20002000000 */
[----:B------:R-:W-:Y:S01]  /*18d0*/  HFMA2 R90, -RZ, RZ, 0, 0 ;  /* 0x00000000ff5a7431 */ /* 0x000fe200000001ff */
[----:B------:R-:W-:Y:S01]  /*18e0*/  FSEL R104, R103, RZ, P0 ;  /* 0x000000ff67687208 */ /* 0x000fe20000000000 */
[----:B------:R-:W-:Y:S01]  /*18f0*/  FMUL.FTZ R103, R31, R92 ;  /* 0x0000005c1f677220 */ /* 0x000fe20000410000 */
[----:B------:R-:W-:Y:S02]  /*1900*/  @P5 SHF.L.U32 R106, R105, 0x10, RZ ;  /* 0x00000010696a5819 */ /* 0x000fe400000006ff */
[----:B------:R-:W-:-:S03]  /*1910*/  ISETP.GE.U32.AND P3, PT, R88, 0x1000000, PT ;  /* 0x010000005800780c */ /* 0x000fc60003f66070 */
[----:B------:R-:W-:Y:S01]  /*1920*/  @P5 FMUL.FTZ R90, R95, R106 ;  /* 0x0000006a5f5a5220 */ /* 0x000fe20000410000 */
[----:B------:R-:W-:Y:S01]  /*1930*/  FSEL R106, R103, RZ, P3 ;  /* 0x000000ff676a7208 */ /* 0x000fe20001800000 */
[----:B------:R-:W-:Y:S01]  /*1940*/  FMUL.FTZ R95, R28, R111 ;  /* 0x0000006f1c5f7220 */ /* 0x000fe20000410000 */
[----:B------:R-:W-:Y:S01]  /*1950*/  LOP3.LUT P5, RZ, R88, 0xff, RZ, 0xc0, !PT ;  /* 0x000000ff58ff7812 */ /* 0x000fe200078ac0ff */
[----:B------:R0:W2:Y:S03]  /*1960*/  F2F.BF16.F32 R107, R102 ;  /* 0x00000066006b7304 */ /* 0x0000a60000202000 */
[----:B------:R-:W-:-:S05]  /*1970*/  FSEL R95, R95, RZ, P5 ;  /* 0x000000ff5f5f7208 */ /* 0x000fca0002800000 */
[----:B------:R-:W4:Y:S08]  /*1980*/  F2F.BF16.F32 R106, R106 ;  /* 0x0000006a006a7304 */ /* 0x000f300000202000 */
[----:B------:R-:W4:Y:S01]  /*1990*/  F2F.BF16.F32 R104, R104 ;  /* 0x0000006800687304 */ /* 0x000f220000202000 */
[----:B-1----:R-:W-:-:S07]  /*19a0*/  SHF.L.U32 R105, R89, 0x10, RZ ;  /* 0x0000001059697819 */ /* 0x002fce00000006ff */
[----:B------:R-:W1:Y:S01]  /*19b0*/  F2F.BF16.F32 R95, R95 ;  /* 0x0000005f005f7304 */ /* 0x000e620000202000 */
[----:B0-----:R-:W-:-:S04]  /*19c0*/  IMAD.WIDE.U32 R102, R114, 0x10000, RZ ;  /* 0x0001000072667825 */ /* 0x001fc800078e00ff */
[----:B--2---:R-:W-:Y:S01]  /*19d0*/  IMAD.WIDE.U32 R88, R107, 0x10000, RZ ;  /* 0x000100006b587825 */ /* 0x004fe200078e00ff */
[----:B----4-:R-:W-:Y:S02]  /*19e0*/  SHF.L.U32 R107, R106, 0x10, RZ ;  /* 0x000000106a6b7819 */ /* 0x010fe400000006ff */
[----:B------:R-:W-:Y:S02]  /*19f0*/  LOP3.LUT R103, R103, R105, R115, 0xfe, !PT ;  /* 0x0000006967677212 */ /* 0x000fe400078efe73 */
[----:B------:R-:W-:Y:S01]  /*1a00*/  LOP3.LUT R89, R89, R107, R104, 0xfe, !PT ;  /* 0x0000006b59597212 */ /* 0x000fe200078efe68 */
[C---:B------:R-:W-:Y:S01]  /*1a10*/  IMAD.WIDE.U32 R104, R99.reuse, 0x8, R84 ;  /* 0x0000000863687825 */ /* 0x040fe200078e0054 */
[----:B------:R-:W-:Y:S02]  /*1a20*/  LOP3.LUT R102, R102, R101, RZ, 0xfc, !PT ;  /* 0x0000006566667212 */ /* 0x000fe400078efcff */
[----:B-1----:R-:W-:Y:S01]  /*1a30*/  LOP3.LUT R88, R88, R95, RZ, 0xfc, !PT ;  /* 0x0000005f58587212 */ /* 0x002fe200078efcff */
[----:B------:R-:W-:-:S02]  /*1a40*/  IMAD.WIDE.U32 R106, R99, 0x8, R86 ;  /* 0x00000008636a7825 */ /* 0x000fc400078e0056 */
[----:B------:R-:W-:Y:S04]  /*1a50*/  STG.E.64 desc[UR4][R104.64], R102 ;  /* 0x0000006668007986 */ /* 0x000fe8000c101b04 */
[----:B------:R0:W-:Y:S04]  /*1a60*/  STG.E.64 desc[UR4][R106.64], R88 ;  /* 0x000000586a007986 */ /* 0x0001e8000c101b04 */
[----:B------:R-:W2:Y:S01]  /*1a70*/  LDG.E.64 R50, desc[UR4][R50.64] ;  /* 0x0000000432327981 */ /* 0x000ea2000c1e1b00 */
[-CC-:B------:R-:W-:Y:S01]  /*1a80*/  FFMA.FTZ R74, R74, R54.reuse, R53.reuse ;  /* 0x000000364a4a7223 */ /* 0x180fe20000010035 */
[-CC-:B------:R-:W-:Y:S01]  /*1a90*/  FFMA.FTZ R83, R83, R54.reuse, R53.reuse ;  /* 0x0000003653537223 */ /* 0x180fe20000010035 */
[----:B------:R-:W-:-:S02]  /*1aa0*/  FFMA.FTZ R75, R75, R54, R53 ;  /* 0x000000364b4b7223 */ /* 0x000fc40000010035 */
[----:B------:R-:W-:Y:S01]  /*1ab0*/  FADD.FTZ R97, R97, -R74 ;  /* 0x8000004a61617221 */ /* 0x000fe20000010000 */
[----:B------:R-:W-:Y:S01]  /*1ac0*/  FFMA.FTZ R53, R100, R54, R53 ;  /* 0x0000003664357223 */ /* 0x000fe20000010035 */
[----:B------:R-:W-:Y:S01]  /*1ad0*/  FADD.FTZ R83, R98, -R83 ;  /* 0x8000005362537221 */ /* 0x000fe20000010000 */
[----:B------:R-:W-:Y:S01]  /*1ae0*/  @P6 SHF.R.U32.HI R54, RZ, 0x10, R49 ;  /* 0x00000010ff366819 */ /* 0x000fe20000011631 */
[----:B0-----:R-:W-:Y:S01]  /*1af0*/  FMUL.FTZ R89, R82, R97 ;  /* 0x0000006152597220 */ /* 0x001fe20000410000 */
[----:B------:R-:W-:Y:S01]  /*1b00*/  FADD.FTZ R49, R94, -R53 ;  /* 0x800000355e317221 */ /* 0x000fe20000010000 */
[----:B------:R-:W-:Y:S01]  /*1b10*/  FMUL.FTZ R101, R82, R83 ;  /* 0x0000005352657220 */ /* 0x000fe20000410000 */
[----:B------:R-:W-:Y:S01]  /*1b20*/  FADD.FTZ R83, R96, -R75 ;  /* 0x8000004b60537221 */ /* 0x000fe20000010000 */
[----:B------:R-:W-:Y:S01]  /*1b30*/  FMUL.FTZ R74, R89, R52 ;  /* 0x00000034594a7220 */ /* 0x000fe20000410000 */
[----:B------:R-:W-:Y:S02]  /*1b40*/  HFMA2 R75, -RZ, RZ, 0, 0 ;  /* 0x00000000ff4b7431 */ /* 0x000fe400000001ff */
[----:B------:R-:W-:Y:S01]  /*1b50*/  FMUL.FTZ R105, R82, R49 ;  /* 0x0000003152697220 */ /* 0x000fe20000410000 */
[----:B------:R-:W-:Y:S01]  /*1b60*/  @P6 SHF.L.U32 R97, R54, 0x10, RZ ;  /* 0x0000001036616819 */ /* 0x000fe200000006ff */
[----:B------:R-:W-:Y:S01]  /*1b70*/  FMUL.FTZ R74, R74, UR14 ;  /* 0x0000000e4a4a7c20 */ /* 0x000fe20008410000 */
[----:B---3--:R-:W-:-:S02]  /*1b80*/  @P5 MOV R49, R72 ;  /* 0x0000004800315202 */ /* 0x008fc40000000f00 */
[----:B------:R-:W-:Y:S01]  /*1b90*/  @P4 SHF.R.U64 R88, R72, 0x10, R73 ;  /* 0x0000001048584819 */ /* 0x000fe20000001249 */
[----:B------:R-:W-:Y:S01]  /*1ba0*/  FMUL.FTZ R103, R82, R83 ;  /* 0x0000005352677220 */ /* 0x000fe20000410000 */
[----:B------:R-:W-:Y:S01]  /*1bb0*/  HFMA2 R83, -RZ, RZ, 0, 0 ;  /* 0x00000000ff537431 */ /* 0x000fe200000001ff */
[----:B------:R-:W-:Y:S01]  /*1bc0*/  @P5 SHF.L.U32 R72, R49, 0x10, RZ ;  /* 0x0000001031485819 */ /* 0x000fe200000006ff */
[----:B------:R-:W-:Y:S01]  /*1bd0*/  @P6 FMUL.FTZ R75, R108, R97 ;  /* 0x000000616c4b6220 */ /* 0x000fe20000410000 */
[----:B------:R-:W-:Y:S01]  /*1be0*/  FMUL.FTZ R82, R33, R74 ;  /* 0x0000004a21527220 */ /* 0x000fe20000410000 */
[----:B------:R-:W-:Y:S01]  /*1bf0*/  @P4 SHF.L.U32 R49, R88, 0x10, RZ ;  /* 0x0000001058314819 */ /* 0x000fe200000006ff */
[-C--:B------:R-:W-:Y:S01]  /*1c00*/  FMUL.FTZ R88, R105, R52.reuse ;  /* 0x0000003469587220 */ /* 0x080fe20000410000 */
[----:B------:R-:W-:Y:S01]  /*1c10*/  LOP3.LUT P6, RZ, R93, 0xff00, RZ, 0xc0, !PT ;  /* 0x0000ff005dff7812 */ /* 0x000fe200078cc0ff */
[----:B------:R0:W1:Y:S01]  /*1c20*/  F2F.BF16.F32 R53, R89 ;  /* 0x0000005900357304 */ /* 0x0000620000202000 */
[----:B------:R-:W-:Y:S01]  /*1c30*/  FMUL.FTZ R97, R101, R52 ;  /* 0x0000003465617220 */ /* 0x000fe20000410000 */
[----:B------:R-:W-:Y:S01]  /*1c40*/  @P4 FMUL.FTZ R83, R48, R49 ;  /* 0x0000003130534220 */ /* 0x000fe20000410000 */
[----:B------:R-:W-:-:S02]  /*1c50*/  @P0 MOV R48, R73 ;  /* 0x0000004900300202 */ /* 0x000fc40000000f00 */
[----:B------:R-:W-:Y:S01]  /*1c60*/  MOV R54, RZ ;  /* 0x000000ff00367202 */ /* 0x000fe20000000f00 */
[----:B0-----:R-:W-:Y:S01]  /*1c70*/  FMUL.FTZ R89, R103, R52 ;  /* 0x0000003467597220 */ /* 0x001fe20000410000 */
[----:B------:R-:W-:Y:S01]  /*1c80*/  FSEL R52, R82, RZ, P6 ;  /* 0x000000ff52347208 */ /* 0x000fe20003000000 */
[----:B------:R-:W-:Y:S01]  /*1c90*/  FMUL.FTZ R82, R88, UR14 ;  /* 0x0000000e58527c20 */ /* 0x000fe20008410000 */
[----:B------:R-:W-:Y:S01]  /*1ca0*/  @P5 FMUL.FTZ R54, R72, R111 ;  /* 0x0000006f48365220 */ /* 0x000fe20000410000 */
[----:B------:R-:W-:Y:S01]  /*1cb0*/  HFMA2 R72, -RZ, RZ, 0, 0 ;  /* 0x00000000ff487431 */ /* 0x000fe200000001ff */
[----:B------:R-:W-:Y:S01]  /*1cc0*/  @P0 SHF.L.U32 R48, R48, 0x10, RZ ;  /* 0x0000001030300819 */ /* 0x000fe200000006ff */
[----:B------:R-:W-:Y:S01]  /*1cd0*/  FMUL.FTZ R88, R35, R82 ;  /* 0x0000005223587220 */ /* 0x000fe20000410000 */
[----:B------:R-:W-:Y:S01]  /*1ce0*/  ISETP.GE.U32.AND P4, PT, R93, 0x1000000, PT ;  /* 0x010000005d00780c */ /* 0x000fe20003f86070 */
[----:B------:R-:W-:Y:S01]  /*1cf0*/  FMUL.FTZ R89, R89, UR14 ;  /* 0x0000000e59597c20 */ /* 0x000fe20008410000 */
[----:B------:R-:W-:Y:S01]  /*1d00*/  FMUL.FTZ R97, R97, UR14 ;  /* 0x0000000e61617c20 */ /* 0x000fe20008410000 */
[----:B------:R-:W-:Y:S01]  /*1d10*/  @P0 FMUL.FTZ R72, R109, R48 ;  /* 0x000000306d480220 */ /* 0x000fe20000410000 */
[----:B------:R-:W-:Y:S01]  /*1d20*/  FSEL R94, R88, RZ, P4 ;  /* 0x000000ff585e7208 */ /* 0x000fe20002000000 */
[----:B------:R-:W-:Y:S01]  /*1d30*/  FMUL.FTZ R49, R34, R89 ;  /* 0x0000005922317220 */ /* 0x000fe20000410000 */
[----:B------:R-:W-:Y:S01]  /*1d40*/  FMUL.FTZ R48, R32, R97 ;  /* 0x0000006120307220 */ /* 0x000fe20000410000 */
[----:B------:R-:W-:-:S02]  /*1d50*/  LOP3.LUT P5, RZ, R93, 0xff0000, RZ, 0xc0, !PT ;  /* 0x00ff00005dff7812 */ /* 0x000fc400078ac0ff */
[----:B------:R-:W-:Y:S01]  /*1d60*/  LOP3.LUT P0, RZ, R93, 0xff, RZ, 0xc0, !PT ;  /* 0x000000ff5dff7812 */ /* 0x000fe2000780c0ff */
[----:B------:R-:W0:Y:S01]  /*1d70*/  F2F.BF16.F32 R100, R105 ;  /* 0x0000006900647304 */ /* 0x000e220000202000 */
[----:B------:R-:W-:Y:S02]  /*1d80*/  FSEL R49, R49, RZ, P5 ;  /* 0x000000ff31317208 */ /* 0x000fe40002800000 */
[----:B------:R-:W-:-:S05]  /*1d90*/  FSEL R88, R48, RZ, P0 ;  /* 0x000000ff30587208 */ /* 0x000fca0000000000 */
[----:B------:R1:W-:Y:S08]  /*1da0*/  F2F.BF16.F32 R96, R52 ;  /* 0x0000003400607304 */ /* 0x0003f00000202000 */
        /* <DEDUP_REMOVED lines=17> */
[----:B------:R-:W-:Y:S02]  /*1ec0*/  HFMA2 R91, -RZ, RZ, 0, 0 ;  /* 0x00000000ff5b7431 */ /* 0x000fe400000001ff */
[----:B------:R-:W-:Y:S01]  /*1ed0*/  HFMA2 R73, -RZ, RZ, 0, 0 ;  /* 0x00000000ff497431 */ /* 0x000fe200000001ff */
[----:B------:R0:W-:Y:S01]  /*1ee0*/  STG.E.64 desc[UR4][R86.64], R48 ;  /* 0x0000003056007986 */ /* 0x0001e2000c101b04 */
[----:B------:R-:W-:Y:S01]  /*1ef0*/  HFMA2 R93, -RZ, RZ, 0, 0 ;  /* 0x00000000ff5d7431 */ /* 0x000fe200000001ff */
[----:B------:R-:W-:-:S02]  /*1f00*/  MOV R94, RZ ;  /* 0x000000ff005e7202 */ /* 0x000fc40000000f00 */
[----:B------:R-:W-:Y:S02]  /*1f10*/  MOV R88, RZ ;  /* 0x000000ff00587202 */ /* 0x000fe40000000f00 */
[----:B--2---:R-:W-:Y:S02]  /*1f20*/  @P0 MOV R95, R50 ;  /* 0x00000032005f0202 */ /* 0x004fe40000000f00 */
[--C-:B------:R-:W-:Y:S02]  /*1f30*/  @P6 SHF.R.U64 R98, R50, 0x10, R51.reuse ;  /* 0x0000001032626819 */ /* 0x100fe40000001233 */
[----:B------:R-:W-:Y:S02]  /*1f40*/  @P5 MOV R96, R51 ;  /* 0x0000003300605202 */ /* 0x000fe40000000f00 */
[----:B------:R-:W-:Y:S02]  /*1f50*/  @P4 SHF.R.U32.HI R50, RZ, 0x10, R51 ;  /* 0x00000010ff324819 */ /* 0x000fe40000011633 */
[----:B------:R-:W-:-:S02]  /*1f60*/  @P3 SHF.L.U32 R51, R99, 0x10, RZ ;  /* 0x0000001063333819 */ /* 0x000fc400000006ff */
[----:B0-----:R-:W-:Y:S02]  /*1f70*/  @P0 SHF.L.U32 R48, R95, 0x10, RZ ;  /* 0x000000105f300819 */ /* 0x001fe400000006ff */
[----:B------:R-:W-:Y:S02]  /*1f80*/  @P6 SHF.L.U32 R49, R98, 0x10, RZ ;  /* 0x0000001062316819 */ /* 0x000fe400000006ff */
        /* <DEDUP_REMOVED lines=8> */
.L_x_1738:
        /* <DEDUP_REMOVED lines=8> */
[----:B------:R-:W-:Y:S01]  /*2090*/  FADD.FTZ R103, R108, -R103 ;  /* 0x800000676c677221 */ /* 0x000fe20000010000 */
[----:B------:R-:W-:Y:S01]  /*20a0*/  FADD.FTZ R105, R105, -R84 ;  /* 0x8000005469697221 */ /* 0x000fe20000010000 */
[--C-:B------:R-:W-:Y:S01]  /*20b0*/  FFMA.FTZ R84, R0, R54, R53.reuse ;  /* 0x0000003600547223 */ /* 0x100fe20000010035 */
[C---:B------:R-:W-:Y:S01]  /*20c0*/  FMUL.FTZ R107, R82.reuse, R107 ;  /* 0x0000006b526b7220 */ /* 0x040fe20000410000 */
[C---:B------:R-:W-:Y:S01]  /*20d0*/  FMUL.FTZ R103, R82.reuse, R103 ;  /* 0x0000006752677220 */ /* 0x040fe20000410000 */
[----:B------:R-:W-:Y:S01]  /*20e0*/  FMUL.FTZ R105, R82, R105 ;  /* 0x0000006952697220 */ /* 0x000fe20000410000 */
[----:B------:R-:W-:Y:S01]  /*20f0*/  FADD.FTZ R55, R95, -R84 ;  /* 0x800000545f377221 */ /* 0x000fe20000010000 */
[-C--:B------:R-:W-:Y:S01]  /*2100*/  FMUL.FTZ R107, R107, R52.reuse ;  /* 0x000000346b6b7220 */ /* 0x080fe20000410000 */
[-C--:B------:R-:W-:Y:S01]  /*2110*/  FMUL.FTZ R103, R103, R52.reuse ;  /* 0x0000003467677220 */ /* 0x080fe20000410000 */
[----:B------:R-:W-:Y:S01]  /*2120*/  FMUL.FTZ R105, R105, R52 ;  /* 0x0000003469697220 */ /* 0x000fe20000410000 */
[----:B------:R-:W-:Y:S01]  /*2130*/  LOP3.LUT P5, RZ, R92, 0xff0000, RZ, 0xc0, !PT ;  /* 0x00ff00005cff7812 */ /* 0x000fe200078ac0ff */
[----:B------:R-:W-:Y:S01]  /*2140*/  FMUL.FTZ R110, R107, UR14 ;  /* 0x0000000e6b6e7c20 */ /* 0x000fe20008410000 */
[----:B------:R-:W-:Y:S01]  /*2150*/  FMUL.FTZ R95, R103, UR14 ;  /* 0x0000000e675f7c20 */ /* 0x000fe20008410000 */
[----:B------:R-:W-:Y:S01]  /*2160*/  FMUL.FTZ R55, R82, R55 ;  /* 0x0000003752377220 */ /* 0x000fe20000410000 */
[----:B------:R-:W-:Y:S01]  /*2170*/  FMUL.FTZ R108, R105, UR14 ;  /* 0x0000000e696c7c20 */ /* 0x000fe20008410000 */
[----:B------:R-:W-:Y:S01]  /*2180*/  FMUL.FTZ R0, R25, R110 ;  /* 0x0000006e19007220 */ /* 0x000fe20000410000 */
[C---:B------:R-:W-:Y:S01]  /*2190*/  ISETP.GE.U32.AND P6, PT, R92.reuse, 0x1000000, PT ;  /* 0x010000005c00780c */ /* 0x040fe20003fc6070 */
[----:B------:R-:W-:Y:S01]  /*21a0*/  FMUL.FTZ R55, R55, R52 ;  /* 0x0000003437377220 */ /* 0x000fe20000410000 */
[----:B------:R-:W0:Y:S01]  /*21b0*/  LDC.64 R86, c[0x0][0x468] ;  /* 0x00011a00ff567b82 */ /* 0x000e220000000a00 */
[----:B------:R-:W-:Y:S01]  /*21c0*/  LOP3.LUT P0, RZ, R92, 0xff, RZ, 0xc0, !PT ;  /* 0x000000ff5cff7812 */ /* 0x000fe2000780c0ff */
[-CC-:B------:R-:W-:Y:S01]  /*21d0*/  FFMA.FTZ R90, R90, R54.reuse, R53.reuse ;  /* 0x000000365a5a7223 */ /* 0x180fe20000010035 */
[----:B------:R-:W-:Y:S01]  /*21e0*/  FSEL R84, R0, RZ, P3 ;  /* 0x000000ff00547208 */ /* 0x000fe20001800000 */
[----:B------:R-:W-:Y:S01]  /*21f0*/  FMUL.FTZ R0, R26, R95 ;  /* 0x0000005f1a007220 */ /* 0x000fe20000410000 */
[----:B------:R-:W-:Y:S01]  /*2200*/  FMUL.FTZ R55, R55, UR14 ;  /* 0x0000000e37377c20 */ /* 0x000fe20008410000 */
[-CC-:B------:R-:W-:Y:S01]  /*2210*/  FFMA.FTZ R89, R89, R54.reuse, R53.reuse ;  /* 0x0000003659597223 */ /* 0x180fe20000010035 */
[----:B------:R-:W-:Y:S01]  /*2220*/  FFMA.FTZ R105, R85, R54, R53 ;  /* 0x0000003655697223 */ /* 0x000fe20000010035 */
[----:B------:R-:W-:Y:S01]  /*2230*/  FADD.FTZ R111, R73, -R90 ;  /* 0x8000005a496f7221 */ /* 0x000fe20000010000 */
[----:B------:R-:W-:Y:S01]  /*2240*/  FSEL R103, R0, RZ, P5 ;  /* 0x000000ff00677208 */ /* 0x000fe20002800000 */
[----:B------:R-:W-:Y:S01]  /*2250*/  FMUL.FTZ R0, R27, R108 ;  /* 0x0000006c1b007220 */ /* 0x000fe20000410000 */
[----:B------:R-:W1:Y:S01]  /*2260*/  F2F.BF16.F32 R84, R84 ;  /* 0x0000005400547304 */ /* 0x000e620000202000 */
[----:B------:R-:W-:Y:S01]  /*2270*/  FADD.FTZ R113, R102, -R89 ;  /* 0x8000005966717221 */ /* 0x000fe20000010000 */
[----:B------:R-:W-:Y:S01]  /*2280*/  FFMA.FTZ R104, R104, R54, R53 ;  /* 0x0000003668687223 */ /* 0x000fe20000010035 */
[----:B------:R-:W-:Y:S01]  /*2290*/  FMUL.FTZ R111, R82, R111 ;  /* 0x0000006f526f7220 */ /* 0x000fe20000410000 */
[----:B------:R-:W-:Y:S01]  /*22a0*/  FSEL R107, R0, RZ, P6 ;  /* 0x000000ff006b7208 */ /* 0x000fe20003000000 */
[----:B------:R-:W-:Y:S01]  /*22b0*/  FMUL.FTZ R0, R24, R55 ;  /* 0x0000003718007220 */ /* 0x000fe20000410000 */
[----:B------:R-:W-:-:S02]  /*22c0*/  FADD.FTZ R105, R106, -R105 ;  /* 0x800000696a697221 */ /* 0x000fc40000010000 */
[----:B------:R-:W-:Y:S01]  /*22d0*/  F2F.BF16.F32 R103, R103 ;  /* 0x0000006700677304 */ /* 0x000fe20000202000 */
[----:B------:R-:W-:Y:S01]  /*22e0*/  FMUL.FTZ R113, R82, R113 ;  /* 0x0000007152717220 */ /* 0x000fe20000410000 */
[----:B------:R-:W-:Y:S01]  /*22f0*/  FSEL R92, R0, RZ, P0 ;  /* 0x000000ff005c7208 */ /* 0x000fe20000000000 */
[----:B------:R-:W-:Y:S01]  /*2300*/  FADD.FTZ R115, R101, -R104 ;  /* 0x8000006865737221 */ /* 0x000fe20000010000 */
[----:B------:R-:W-:Y:S02]  /*2310*/  HFMA2 R0, -RZ, RZ, 0, 0 ;  /* 0x00000000ff007431 */ /* 0x000fe400000001ff */
[----:B-1----:R-:W-:Y:S02]  /*2320*/  IMAD.WIDE.U32 R84, R84, 0x10000, RZ ;  /* 0x0001000054547825 */ /* 0x002fe400078e00ff */
[----:B------:R-:W1:Y:S08]  /*2330*/  F2F.BF16.F32 R107, R107 ;  /* 0x0000006b006b7304 */ /* 0x000e700000202000 */
[----:B------:R-:W3:Y:S01]  /*2340*/  F2F.BF16.F32 R109, R92 ;  /* 0x0000005c006d7304 */ /* 0x000ee20000202000 */
[----:B-1----:R-:W-:-:S04]  /*2350*/  SHF.L.U32 R107, R107, 0x10, RZ ;  /* 0x000000106b6b7819 */ /* 0x002fc800000006ff */
[----:B------:R-:W-:Y:S01]  /*2360*/  LOP3.LUT R85, R85, R107, R103, 0xfe, !PT ;  /* 0x0000006b55557212 */ /* 0x000fe200078efe67 */
[----:B0-----:R-:W-:Y:S01]  /*2370*/  IMAD.WIDE.U32 R102, R72, 0x8, R86 ;  /* 0x0000000848667825 */ /* 0x001fe200078e0056 */
[----:B---3--:R-:W-:-:S03]  /*2380*/  LOP3.LUT R84, R84, R109, RZ, 0xfc, !PT ;  /* 0x0000006d54547212 */ /* 0x008fc600078efcff */
[-C--:B------:R-:W-:Y:S01]  /*2390*/  FMUL.FTZ R101, R113, R52.reuse ;  /* 0x0000003471657220 */ /* 0x080fe20000410000 */
[C---:B------:R-:W-:Y:S01]  /*23a0*/  FMUL.FTZ R115, R82.reuse, R115 ;  /* 0x0000007352737220 */ /* 0x040fe20000410000 */
[----:B------:R0:W-:Y:S02]  /*23b0*/  STG.E.64 desc[UR4][R102.64], R84 ;  /* 0x0000005466007986 */ /* 0x0001e4000c101b04 */
[----:B------:R-:W-:Y:S01]  /*23c0*/  FMUL.FTZ R101, R101, UR14 ;  /* 0x0000000e65657c20 */ /* 0x000fe20008410000 */
[----:B------:R-:W-:Y:S01]  /*23d0*/  FMUL.FTZ R92, R115, R52 ;  /* 0x00000034735c7220 */ /* 0x000fe20000410000 */
[----:B------:R-:W-:-:S03]  /*23e0*/  FMUL.FTZ R105, R82, R105 ;  /* 0x0000006952697220 */ /* 0x000fc60000410000 */
[----:B------:R-:W-:Y:S01]  /*23f0*/  FMUL.FTZ R92, R92, UR14 ;  /* 0x0000000e5c5c7c20 */ /* 0x000fe20008410000 */
[----:B------:R-:W-:Y:S01]  /*2400*/  LOP3.LUT P4, RZ, R88, 0xff00, RZ, 0xc0, !PT ;  /* 0x0000ff0058ff7812 */ /* 0x000fe2000788c0ff */
[----:B0-----:R-:W-:Y:S01]  /*2410*/  FMUL.FTZ R85, R30, R101 ;  /* 0x000000651e557220 */ /* 0x001fe20000410000 */
[----:B------:R-:W-:-:S04]  /*2420*/  FMUL.FTZ R103, R105, R52 ;  /* 0x0000003469677220 */ /* 0x000fc80000410000 */
[----:B------:R-:W-:Y:S01]  /*2430*/  FMUL.FTZ R103, R103, UR14 ;  /* 0x0000000e67677c20 */ /* 0x000fe20008410000 */
[----:B--2---:R-:W-:Y:S02]  /*2440*/  @P0 MOV R73, R50 ;  /* 0x0000003200490202 */ /* 0x004fe40000000f00 */
[----:B------:R-:W-:Y:S01]  /*2450*/  @P3 SHF.R.U64 R89, R50, 0x10, R51 ;  /* 0x0000001032593819 */ /* 0x000fe20000001233 */
[----:B------:R-:W-:Y:S01]  /*2460*/  FMUL.FTZ R50, R111, R52 ;  /* 0x000000346f327220 */ /* 0x000fe20000410000 */
[----:B------:R-:W-:Y:S01]  /*2470*/  @P0 SHF.L.U32 R90, R73, 0x10, RZ ;  /* 0x00000010495a0819 */ /* 0x000fe200000006ff */
[----:B------:R-:W-:Y:S01]  /*2480*/  IMAD.WIDE.U32 R72, R99, 0x8, R48 ;  /* 0x0000000863487825 */ /* 0x000fe200078e0030 */
[----:B------:R-:W-:-:S03]  /*2490*/  @P3 SHF.L.U32 R89, R89, 0x10, RZ ;  /* 0x0000001059593819 */ /* 0x000fc600000006ff */
[----:B------:R-:W-:Y:S01]  /*24a0*/  FMUL.FTZ R50, R50, UR14 ;  /* 0x0000000e32327c20 */ /* 0x000fe20008410000 */
[----:B------:R-:W-:Y:S01]  /*24b0*/  @P5 MOV R84, R51 ;  /* 0x0000003300545202 */ /* 0x000fe20000000f00 */
[----:B------:R-:W-:Y:S01]  /*24c0*/  @P0 FMUL.FTZ R0, R55, R90 ;  /* 0x0000005a37000220 */ /* 0x000fe20000410000 */
[----:B------:R-:W2:Y:S01]  /*24d0*/  LDG.E.64 R72, desc[UR4][R72.64] ;  /* 0x0000000448487981 */ /* 0x000ea2000c1e1b00 */
[----:B------:R-:W-:Y:S01]  /*24e0*/  LOP3.LUT P0, RZ, R88, 0xff0000, RZ, 0xc0, !PT ;  /* 0x00ff000058ff7812 */ /* 0x000fe2000780c0ff */
[----:B------:R-:W-:Y:S01]  /*24f0*/  HFMA2 R90, -RZ, RZ, 0, 0 ;  /* 0x00000000ff5a7431 */ /* 0x000fe200000001ff */
[----:B------:R-:W-:Y:S01]  /*2500*/  MOV R55, RZ ;  /* 0x000000ff00377202 */ /* 0x000fe20000000f00 */
[----:B------:R-:W-:Y:S01]  /*2510*/  @P3 FMUL.FTZ R55, R110, R89 ;  /* 0x000000596e373220 */ /* 0x000fe20000410000 */
[----:B------:R-:W-:Y:S01]  /*2520*/  FMUL.FTZ R89, R29, R50 ;  /* 0x000000321d597220 */ /* 0x000fe20000410000 */
[----:B------:R-:W-:Y:S02]  /*2530*/  @P5 SHF.L.U32 R84, R84, 0x10, RZ ;  /* 0x0000001054545819 */ /* 0x000fe400000006ff */
[----:B------:R-:W-:Y:S01]  /*2540*/  FSEL R102, R85, RZ, P0 ;  /* 0x000000ff55667208 */ /* 0x000fe20000000000 */
[----:B------:R-:W-:Y:S01]  /*2550*/  FMUL.FTZ R85, R31, R92 ;  /* 0x0000005c1f557220 */ /* 0x000fe20000410000 */
[----:B------:R-:W-:Y:S01]  /*2560*/  ISETP.GE.U32.AND P3, PT, R88, 0x1000000, PT ;  /* 0x010000005800780c */ /* 0x000fe20003f66070 */
[----:B------:R-:W-:Y:S01]  /*2570*/  @P5 FMUL.FTZ R90, R95, R84 ;  /* 0x000000545f5a5220 */ /* 0x000fe20000410000 */
[----:B------:R-:W-:Y:S01]  /*2580*/  FSEL R89, R89, RZ, P4 ;  /* 0x000000ff59597208 */ /* 0x000fe20002000000 */
[----:B------:R-:W-:Y:S01]  /*2590*/  FMUL.FTZ R84, R28, R103 ;  /* 0x000000671c547220 */ /* 0x000fe20000410000 */
[----:B------:R-:W-:-:S02]  /*25a0*/  FSEL R104, R85, RZ, P3 ;  /* 0x000000ff55687208 */ /* 0x000fc40001800000 */
[----:B------:R-:W-:Y:S02]  /*25b0*/  LOP3.LUT P5, RZ, R88, 0xff, RZ, 0xc0, !PT ;  /* 0x000000ff58ff7812 */ /* 0x000fe400078ac0ff */
[----:B------:R-:W0:Y:S02]  /*25c0*/  F2F.BF16.F32 R89, R89 ;  /* 0x0000005900597304 */ /* 0x000e240000202000 */
[----:B------:R-:W-:-:S06]  /*25d0*/  FSEL R95, R84, RZ, P5 ;  /* 0x000000ff545f7208 */ /* 0x000fcc0002800000 */
[----:B------:R-:W1:Y:S08]  /*25e0*/  F2F.BF16.F32 R104, R104 ;  /* 0x0000006800687304 */ /* 0x000e700000202000 */
[----:B------:R-:W3:Y:S08]  /*25f0*/  F2F.BF16.F32 R102, R102 ;  /* 0x0000006600667304 */ /* 0x000ef00000202000 */
[----:B------:R-:W4:Y:S01]  /*2600*/  F2F.BF16.F32 R95, R95 ;  /* 0x0000005f005f7304 */ /* 0x000f220000202000 */
[----:B0-----:R-:W-:Y:S01]  /*2610*/  IMAD.WIDE.U32 R84, R89, 0x10000, RZ ;  /* 0x0001000059547825 */ /* 0x001fe200078e00ff */
[----:B-1----:R-:W-:-:S03]  /*2620*/  SHF.L.U32 R89, R104, 0x10, RZ ;  /* 0x0000001068597819 */ /* 0x002fc600000006ff */
[----:B------:R-:W-:Y:S01]  /*2630*/  IMAD.WIDE.U32 R48, R91, 0x8, R48 ;  /* 0x000000085b307825 */ /* 0x000fe200078e0030 */
[----:B---3--:R-:W-:-:S03]  /*2640*/  LOP3.LUT R85, R85, R89, R102, 0xfe, !PT ;  /* 0x0000005955557212 */ /* 0x008fc600078efe66 */
[----:B------:R-:W-:Y:S01]  /*2650*/  IMAD.WIDE.U32 R88, R99, 0x8, R86 ;  /* 0x0000000863587825 */ /* 0x000fe200078e0056 */
[----:B----4-:R-:W-:-:S05]  /*2660*/  LOP3.LUT R84, R84, R95, RZ, 0xfc, !PT ;  /* 0x0000005f54547212 */ /* 0x010fca00078efcff */
[----:B------:R0:W-:Y:S04]  /*2670*/  STG.E.64 desc[UR4][R88.64], R84 ;  /* 0x0000005458007986 */ /* 0x0001e8000c101b04 */
[----:B------:R-:W3:Y:S01]  /*2680*/  LDG.E.64 R48, desc[UR4][R48.64] ;  /* 0x0000000430307981 */ /* 0x000ee2000c1e1b00 */
[-CC-:B------:R-:W-:Y:S01]  /*2690*/  FFMA.FTZ R83, R83, R54.reuse, R53.reuse ;  /* 0x0000003653537223 */ /* 0x180fe20000010035 */
[-CC-:B------:R-:W-:Y:S01]  /*26a0*/  FFMA.FTZ R75, R75, R54.reuse, R53.reuse ;  /* 0x000000364b4b7223 */ /* 0x180fe20000010035 */
[-C--:B------:R-:W-:Y:S01]  /*26b0*/  FFMA.FTZ R74, R74, R54.reuse, R53 ;  /* 0x000000364a4a7223 */ /* 0x080fe20000010035 */
[----:B------:R-:W-:Y:S01]  /*26c0*/  @P6 SHF.R.U32.HI R51, RZ, 0x10, R51 ;  /* 0x00000010ff336819 */ /* 0x000fe20000011633 */
[----:B------:R-:W-:Y:S01]  /*26d0*/  FFMA.FTZ R53, R100, R54, R53 ;  /* 0x0000003664357223 */ /* 0x000fe20000010035 */
[----:B------:R-:W-:Y:S01]  /*26e0*/  FADD.FTZ R83, R98, -R83 ;  /* 0x8000005362537221 */ /* 0x000fe20000010000 */
[----:B------:R-:W-:Y:S01]  /*26f0*/  FADD.FTZ R95, R96, -R75 ;  /* 0x8000004b605f7221 */ /* 0x000fe20000010000 */
[----:B------:R-:W-:Y:S01]  /*2700*/  HFMA2 R75, -RZ, RZ, 0, 0 ;  /* 0x00000000ff4b7431 */ /* 0x000fe200000001ff */
[----:B------:R-:W-:Y:S01]  /*2710*/  @P6 SHF.L.U32 R51, R51, 0x10, RZ ;  /* 0x0000001033336819 */ /* 0x000fe200000006ff */
[----:B------:R-:W-:Y:S01]  /*2720*/  FADD.FTZ R99, R94, -R53 ;  /* 0x800000355e637221 */ /* 0x000fe20000010000 */
[C---:B------:R-:W-:Y:S01]  /*2730*/  FMUL.FTZ R53, R82.reuse, R83 ;  /* 0x0000005352357220 */ /* 0x040fe20000410000 */
[----:B------:R-:W-:-:S02]  /*2740*/  FMUL.FTZ R95, R82, R95 ;  /* 0x0000005f525f7220 */ /* 0x000fc40000410000 */
[----:B------:R-:W-:Y:S01]  /*2750*/  @P6 FMUL.FTZ R75, R108, R51 ;  /* 0x000000336c4b6220 */ /* 0x000fe20000410000 */
[-C--:B0-----:R-:W-:Y:S01]  /*2760*/  FMUL.FTZ R84, R53, R52.reuse ;  /* 0x0000003435547220 */ /* 0x081fe20000410000 */
[----:B------:R-:W-:Y:S01]  /*2770*/  FADD.FTZ R97, R97, -R74 ;  /* 0x8000004a61617221 */ /* 0x000fe20000010000 */
[-C--:B------:R-:W-:Y:S01]  /*2780*/  FMUL.FTZ R95, R95, R52.reuse ;  /* 0x000000345f5f7220 */ /* 0x080fe20000410000 */
[----:B------:R-:W-:Y:S02]  /*2790*/  HFMA2 R83, -RZ, RZ, 0, 0 ;  /* 0x00000000ff537431 */ /* 0x000fe400000001ff */
[C---:B------:R-:W-:Y:S01]  /*27a0*/  FMUL.FTZ R99, R82.reuse, R99 ;  /* 0x0000006352637220 */ /* 0x040fe20000410000 */
[----:B------:R-:W-:Y:S01]  /*27b0*/  FMUL.FTZ R97, R82, R97 ;  /* 0x0000006152617220 */ /* 0x000fe20000410000 */
[----:B------:R-:W-:Y:S02]  /*27c0*/  MOV R54, RZ ;  /* 0x000000ff00367202 */ /* 0x000fe40000000f00 */
[-C--:B------:R-:W-:Y:S01]  /*27d0*/  FMUL.FTZ R99, R99, R52.reuse ;  /* 0x0000003463637220 */ /* 0x080fe20000410000 */
[----:B------:R-:W-:-:S03]  /*27e0*/  FMUL.FTZ R74, R97, R52 ;  /* 0x00000034614a7220 */ /* 0x000fc60000410000 */
[----:B------:R-:W-:Y:S01]  /*27f0*/  FMUL.FTZ R99, R99, UR14 ;  /* 0x0000000e63637c20 */ /* 0x000fe20008410000 */
[----:B------:R-:W-:Y:S01]  /*2800*/  FMUL.FTZ R74, R74, UR14 ;  /* 0x0000000e4a4a7c20 */ /* 0x000fe20008410000 */
[----:B------:R-:W-:-:S03]  /*2810*/  LOP3.LUT P6, RZ, R93, 0xff00, RZ, 0xc0, !PT ;  /* 0x0000ff005dff7812 */ /* 0x000fc600078cc0ff */
[----:B------:R-:W-:-:S05]  /*2820*/  FMUL.FTZ R82, R33, R74 ;  /* 0x0000004a21527220 */ /* 0x000fca0000410000 */
[----:B------:R-:W-:-:S04]  /*2830*/  FSEL R82, R82, RZ, P6 ;  /* 0x000000ff52527208 */ /* 0x000fc80003000000 */
[----:B------:R0:W1:Y:S01]  /*2840*/  F2F.BF16.F32 R85, R82 ;  /* 0x0000005200557304 */ /* 0x0000620000202000 */
[----:B------:R-:W-:-:S04]  /*2850*/  IMAD.WIDE.U32 R86, R91, 0x8, R86 ;  /* 0x000000085b567825 */ /* 0x000fc800078e0056 */
[----:B------:R-:W-:Y:S01]  /*2860*/  HFMA2 R91, -RZ, RZ, 0, 0 ;  /* 0x00000000ff5b7431 */ /* 0x000fe200000001ff */
[----:B------:R-:W-:Y:S02]  /*2870*/  MOV R94, RZ ;  /* 0x000000ff005e7202 */ /* 0x000fe40000000f00 */
[----:B------:R-:W-:Y:S02]  /*2880*/  MOV R88, RZ ;  /* 0x000000ff00587202 */ /* 0x000fe40000000f00 */
[----:B--2---:R-:W-:Y:S02]  /*2890*/  @P5 MOV R51, R72 ;  /* 0x0000004800335202 */ /* 0x004fe40000000f00 */
[----:B------:R-:W-:Y:S02]  /*28a0*/  @P4 SHF.R.U64 R53, R72, 0x10, R73 ;  /* 0x0000001048354819 */ /* 0x000fe40000001249 */
[----:B------:R-:W-:Y:S02]  /*28b0*/  @P5 SHF.L.U32 R72, R51, 0x10, RZ ;  /* 0x0000001033485819 */ /* 0x000fe400000006ff */
[----:B------:R-:W-:Y:S01]  /*28c0*/  @P4 SHF.L.U32 R51, R53, 0x10, RZ ;  /* 0x0000001035334819 */ /* 0x000fe200000006ff */
[----:B------:R-:W-:-:S02]  /*28d0*/  FMUL.FTZ R53, R95, UR14 ;  /* 0x0000000e5f357c20 */ /* 0x000fc40008410000 */
[----:B------:R-:W-:Y:S02]  /*28e0*/  @P5 FMUL.FTZ R54, R103, R72 ;  /* 0x0000004867365220 */ /* 0x000fe40000410000 */
[----:B------:R-:W-:Y:S01]  /*28f0*/  @P4 FMUL.FTZ R83, R50, R51 ;  /* 0x0000003332534220 */ /* 0x000fe20000410000 */
[----:B------:R-:W-:Y:S01]  /*2900*/  FMUL.FTZ R51, R34, R53 ;  /* 0x0000003522337220 */ /* 0x000fe20000410000 */
[----:B------:R-:W-:Y:S02]  /*2910*/  LOP3.LUT P5, RZ, R93, 0xff0000, RZ, 0xc0, !PT ;  /* 0x00ff00005dff7812 */ /* 0x000fe400078ac0ff */
[----:B------:R-:W-:Y:S01]  /*2920*/  @P0 MOV R50, R73 ;  /* 0x0000004900320202 */ /* 0x000fe20000000f00 */
[----:B------:R-:W-:Y:S01]  /*2930*/  HFMA2 R72, -RZ, RZ, 0, 0 ;  /* 0x00000000ff487431 */ /* 0x000fe200000001ff */
[----:B------:R-:W-:Y:S01]  /*2940*/  FSEL R52, R51, RZ, P5 ;  /* 0x000000ff33347208 */ /* 0x000fe20002800000 */
[----:B------:R-:W-:Y:S01]  /*2950*/  FMUL.FTZ R51, R35, R99 ;  /* 0x0000006323337220 */ /* 0x000fe20000410000 */
[----:B------:R-:W-:Y:S01]  /*2960*/  @P0 SHF.L.U32 R50, R50, 0x10, RZ ;  /* 0x0000001032320819 */ /* 0x000fe200000006ff */
[----:B------:R-:W-:Y:S01]  /*2970*/  FMUL.FTZ R95, R84, UR14 ;  /* 0x0000000e545f7c20 */ /* 0x000fe20008410000 */
[----:B------:R-:W-:-:S03]  /*2980*/  ISETP.GE.U32.AND P4, PT, R93, 0x1000000, PT ;  /* 0x010000005d00780c */ /* 0x000fc60003f86070 */
[----:B------:R-:W-:Y:S01]  /*2990*/  @P0 FMUL.FTZ R72, R101, R50 ;  /* 0x0000003265480220 */ /* 0x000fe20000410000 */
[----:B------:R-:W-:Y:S01]  /*29a0*/  FSEL R84, R51, RZ, P4 ;  /* 0x000000ff33547208 */ /* 0x000fe20002000000 */
[----:B------:R-:W-:Y:S01]  /*29b0*/  FMUL.FTZ R50, R32, R95 ;  /* 0x0000005f20327220 */ /* 0x000fe20000410000 */
[----:B------:R-:W-:-:S04]  /*29c0*/  LOP3.LUT P0, RZ, R93, 0xff, RZ, 0xc0, !PT ;  /* 0x000000ff5dff7812 */ /* 0x000fc8000780c0ff */
[----:B------:R-:W2:Y:S01]  /*29d0*/  F2F.BF16.F32 R84, R84 ;  /* 0x0000005400547304 */ /* 0x000ea20000202000 */
[----:B0-----:R-:W-:-:S07]  /*29e0*/  FSEL R82, R50, RZ, P0 ;  /* 0x000000ff32527208 */ /* 0x001fce0000000000 */
[----:B------:R-:W0:Y:S08]  /*29f0*/  F2F.BF16.F32 R52, R52 ;  /* 0x0000003400347304 */ /* 0x000e300000202000 */
[----:B------:R-:W4:Y:S01]  /*2a00*/  F2F.BF16.F32 R89, R82 ;  /* 0x0000005200597304 */ /* 0x000f220000202000 */
[----:B-1----:R-:W-:Y:S01]  /*2a10*/  IMAD.WIDE.U32 R50, R85, 0x10000, RZ ;  /* 0x0001000055327825 */ /* 0x002fe200078e00ff */
[----:B--2---:R-:W-:-:S04]  /*2a20*/  SHF.L.U32 R85, R84, 0x10, RZ ;  /* 0x0000001054557819 */ /* 0x004fc800000006ff */
[----:B0-----:R-:W-:Y:S01]  /*2a30*/  LOP3.LUT R51, R51, R85, R52, 0xfe, !PT ;  /* 0x0000005533337212 */ /* 0x001fe200078efe34 */
[----:B------:R-:W-:Y:S01]  /*2a40*/  HFMA2 R93, -RZ, RZ, 0, 0 ;  /* 0x00000000ff5d7431 */ /* 0x000fe200000001ff */
[----:B----4-:R-:W-:Y:S02]  /*2a50*/  LOP3.LUT R50, R50, R89, RZ, 0xfc, !PT ;  /* 0x0000005932327212 */ /* 0x010fe400078efcff */
[----:B------:R-:W-:Y:S02]  /*2a60*/  @P3 SHF.R.U32.HI R89, RZ, 0x10, R73 ;  /* 0x00000010ff593819 */ /* 0x000fe40000011649 */
[----:B---3--:R-:W-:Y:S02]  /*2a70*/  @P0 MOV R52, R48 ;  /* 0x0000003000340202 */ /* 0x008fe40000000f00 */
[----:B------:R-:W-:Y:S02]  /*2a80*/  @P6 SHF.R.U64 R85, R48, 0x10, R49 ;  /* 0x0000001030556819 */ /* 0x000fe40000001231 */
[----:B------:R-:W-:-:S02]  /*2a90*/  @P5 MOV R84, R49 ;  /* 0x0000003100545202 */ /* 0x000fc40000000f00 */
[----:B------:R-:W-:Y:S01]  /*2aa0*/  @P4 SHF.R.U32.HI R48, RZ, 0x10, R49 ;  /* 0x00000010ff304819 */ /* 0x000fe20000011631 */
[----:B------:R0:W-:Y:S01]  /*2ab0*/  STG.E.64 desc[UR4][R86.64], R50 ;  /* 0x0000003256007986 */ /* 0x0001e2000c101b04 */
[----:B------:R-:W-:Y:S01]  /*2ac0*/  HFMA2 R73, -RZ, RZ, 0, 0 ;  /* 0x00000000ff497431 */ /* 0x000fe200000001ff */
[----:B------:R-:W-:Y:S02]  /*2ad0*/  @P3 SHF.L.U32 R49, R89, 0x10, RZ ;  /* 0x0000001059313819 */ /* 0x000fe400000006ff */
[----:B------:R-:W-:Y:S02]  /*2ae0*/  @P0 SHF.L.U32 R52, R52, 0x10, RZ ;  /* 0x0000001034340819 */ /* 0x000fe400000006ff */
[----:B------:R-:W-:Y:S02]  /*2af0*/  @P5 SHF.L.U32 R84, R84, 0x10, RZ ;  /* 0x0000001054545819 */ /* 0x000fe400000006ff */
[----:B------:R-:W-:Y:S01]  /*2b00*/  @P4 SHF.L.U32 R48, R48, 0x10, RZ ;  /* 0x0000001030304819 */ /* 0x000fe200000006ff */
[----:B------:R-:W-:Y:S01]  /*2b10*/  @P3 FMUL.FTZ R91, R92, R49 ;  /* 0x000000315c5b3220 */ /* 0x000fe20000410000 */
[----:B0-----:R-:W-:Y:S01]  /*2b20*/  @P6 SHF.L.U32 R51, R85, 0x10, RZ ;  /* 0x0000001055336819 */ /* 0x001fe200000006ff */
[----:B------:R-:W-:Y:S01]  /*2b30*/  @P0 FMUL.FTZ R94, R95, R52 ;  /* 0x000000345f5e0220 */ /* 0x000fe20000410000 */
[----:B------:R-:W-:Y:S01]  /*2b40*/  @P5 FMUL.FTZ R88, R53, R84 ;  /* 0x0000005435585220 */ /* 0x000fe20000410000 */
[----:B------:R-:W-:-:S02]  /*2b50*/  @P4 FMUL.FTZ R93, R99, R48 ;  /* 0x00000030635d4220 */ /* 0x000fc40000410000 */
[----:B------:R-:W-:Y:S01]  /*2b60*/  @P6 FMUL.FTZ R73, R74, R51 ;  /* 0x000000334a496220 */ /* 0x000fe20000410000 */
[----:B------:R-:W-:Y:S06]  /*2b70*/  BRA `(.L_x_1739) ;  /* 0x0000001800fc7947 */ /* 0x000fec0003800000 */
.L_x_1737:
[----:B------:R-:W-:-:S04]  /*2b80*/  UISETP.NE.U32.AND UP0, UPT, UR12, URZ, UPT ;  /* 0x000000ff0c00728c */ /* 0x000fc8000bf05070 */
[----:B------:R-:W-:-:S09]  /*2b90*/  UISETP.NE.AND.EX UP0, UPT, UR13, URZ, UPT, UP0 ;  /* 0x000000ff0d00728c */ /* 0x000fd2000bf05300 */
[----:B------:R-:W-:Y:S05]  /*2ba0*/  BRA.U UP0, `(.L_x_1740) ;  /* 0x0000000d003c7547 */ /* 0x000fea000b800000 */
[----:B------:R-:W0:Y:S02]  /*2bb0*/  LDC.64 R48, c[0x0][0x390] ;  /* 0x0000e400ff307b82 */ /* 0x000e240000000a00 */
[----:B0-----:R-:W-:-:S06]  /*2bc0*/  IMAD.WIDE.U32 R50, R72, 0x8, R48 ;  /* 0x0000000848327825 */ /* 0x001fcc00078e0030 */
[----:B------:R-:W2:Y:S01]  /*2bd0*/  LDG.E.64 R50, desc[UR4][R50.64] ;  /* 0x0000000432327981 */ /* 0x000ea2000c1e1b00 */
[-C--:B------:R-:W-:Y:S01]  /*2be0*/  FFMA.FTZ R0, R0, R54.reuse, R53 ;  /* 0x0000003600007223 */ /* 0x080fe20000010035 */
[----:B-----5:R-:W-:Y:S01]  /*2bf0*/  SHF.R.U64 R55, R76, 0x10, R77 ;  /* 0x000000104c377819 */ /* 0x020fe2000000124d */
[-CC-:B------:R-:W-:Y:S01]  /*2c00*/  FFMA.FTZ R110, R109, R54.reuse, R53.reuse ;  /* 0x000000366d6e7223 */ /* 0x180fe20000010035 */
[-CC-:B------:R-:W-:Y:S01]  /*2c10*/  FFMA.FTZ R103, R103, R54.reuse, R53.reuse ;  /* 0x0000003667677223 */ /* 0x180fe20000010035 */
[----:B------:R-:W-:Y:S01]  /*2c20*/  FADD.FTZ R86, R95, -R0 ;  /* 0x800000005f567221 */ /* 0x000fe20000010000 */
[----:B------:R-:W-:Y:S01]  /*2c30*/  SHF.L.U32 R55, R55, 0x10, RZ ;  /* 0x0000001037377819 */ /* 0x000fe200000006ff */
[----:B------:R-:W-:Y:S01]  /*2c40*/  FADD.FTZ R110, R107, -R110 ;  /* 0x8000006e6b6e7221 */ /* 0x000fe20000010000 */
[----:B------:R-:W-:Y:S01]  /*2c50*/  MOV R0, R77 ;  /* 0x0000004d00007202 */ /* 0x000fe20000000f00 */
[----:B------:R-:W-:Y:S01]  /*2c60*/  FFMA.FTZ R84, R84, R54, R53 ;  /* 0x0000003654547223 */ /* 0x000fe20000010035 */
[----:B------:R-:W-:Y:S01]  /*2c70*/  SHF.R.U32.HI R95, RZ, 0x10, R77 ;  /* 0x00000010ff5f7819 */ /* 0x000fe2000001164d */
[----:B------:R-:W-:Y:S01]  /*2c80*/  FFMA.FTZ R55, R82, R110, R55 ;  /* 0x0000006e52377223 */ /* 0x000fe20000010037 */
[----:B------:R-:W-:Y:S01]  /*2c90*/  SHF.L.U32 R87, R0, 0x10, RZ ;  /* 0x0000001000577819 */ /* 0x000fe200000006ff */
[----:B------:R-:W-:Y:S01]  /*2ca0*/  FADD.FTZ R103, R108, -R103 ;  /* 0x800000676c677221 */ /* 0x000fe20000010000 */
[----:B------:R-:W-:Y:S01]  /*2cb0*/  SHF.L.U32 R95, R95, 0x10, RZ ;  /* 0x000000105f5f7819 */ /* 0x000fe200000006ff */
[----:B------:R-:W-:Y:S01]  /*2cc0*/  FADD.FTZ R84, R105, -R84 ;  /* 0x8000005469547221 */ /* 0x000fe20000010000 */
[----:B------:R-:W-:Y:S01]  /*2cd0*/  FMUL.FTZ R55, R55, R52 ;  /* 0x0000003437377220 */ /* 0x000fe20000410000 */
[----:B------:R-:W-:Y:S01]  /*2ce0*/  MOV R0, R76 ;  /* 0x0000004c00007202 */ /* 0x000fe20000000f00 */
[C---:B------:R-:W-:Y:S01]  /*2cf0*/  FFMA.FTZ R87, R82.reuse, R103, R87 ;  /* 0x0000006752577223 */ /* 0x040fe20000010057 */
[----:B------:R-:W-:Y:S01]  /*2d00*/  FFMA.FTZ R103, R82, R84, R95 ;  /* 0x0000005452677223 */ /* 0x000fe2000001005f */
[----:B------:R-:W-:Y:S01]  /*2d10*/  FMUL.FTZ R110, R55, UR14 ;  /* 0x0000000e376e7c20 */ /* 0x000fe20008410000 */
[----:B------:R-:W-:Y:S01]  /*2d20*/  SHF.L.U32 R55, R0, 0x10, RZ ;  /* 0x0000001000377819 */ /* 0x000fe200000006ff */
[-C--:B------:R-:W-:Y:S01]  /*2d30*/  FMUL.FTZ R87, R87, R52.reuse ;  /* 0x0000003457577220 */ /* 0x080fe20000410000 */
[----:B------:R-:W-:Y:S01]  /*2d40*/  FMUL.FTZ R103, R103, R52 ;  /* 0x0000003467677220 */ /* 0x000fe20000410000 */
[----:B------:R-:W-:Y:S01]  /*2d50*/  ISETP.GE.U32.AND P6, PT, R92, 0x1000000, PT ;  /* 0x010000005c00780c */ /* 0x000fe20003fc6070 */
[----:B------:R-:W-:Y:S01]  /*2d60*/  FMUL.FTZ R0, R25, R110 ;  /* 0x0000006e19007220 */ /* 0x000fe20000410000 */
[----:B------:R-:W-:Y:S01]  /*2d70*/  FFMA.FTZ R55, R82, R86, R55 ;  /* 0x0000005652377223 */ /* 0x000fe20000010037 */
[----:B------:R-:W-:Y:S01]  /*2d80*/  FMUL.FTZ R108, R103, UR14 ;  /* 0x0000000e676c7c20 */ /* 0x000fe20008410000 */
[----:B------:R-:W-:Y:S01]  /*2d90*/  LOP3.LUT P3, RZ, R92, 0xff00, RZ, 0xc0, !PT ;  /* 0x0000ff005cff7812 */ /* 0x000fe2000786c0ff */
[----:B------:R-:W-:Y:S01]  /*2da0*/  FMUL.FTZ R95, R87, UR14 ;  /* 0x0000000e575f7c20 */ /* 0x000fe20008410000 */
[----:B------:R-:W-:Y:S01]  /*2db0*/  FMUL.FTZ R55, R55, R52 ;  /* 0x0000003437377220 */ /* 0x000fe20000410000 */
[----:B------:R-:W-:Y:S01]  /*2dc0*/  FMUL.FTZ R86, R27, R108 ;  /* 0x0000006c1b567220 */ /* 0x000fe20000410000 */
[----:B------:R-:W-:Y:S01]  /*2dd0*/  FSEL R0, R0, RZ, P3 ;  /* 0x000000ff00007208 */ /* 0x000fe20001800000 */
[----:B------:R-:W-:Y:S01]  /*2de0*/  FMUL.FTZ R84, R26, R95 ;  /* 0x0000005f1a547220 */ /* 0x000fe20000410000 */
[----:B------:R-:W-:Y:S01]  /*2df0*/  FMUL.FTZ R105, R55, UR14 ;  /* 0x0000000e37697c20 */ /* 0x000fe20008410000 */
[----:B------:R-:W-:Y:S01]  /*2e00*/  LOP3.LUT P0, RZ, R92, 0xff, RZ, 0xc0, !PT ;  /* 0x000000ff5cff7812 */ /* 0x000fe2000780c0ff */
[----:B------:R0:W-:Y:S01]  /*2e10*/  F2F.BF16.F32 R107, R0 ;  /* 0x00000000006b7304 */ /* 0x0001e20000202000 */
[----:B------:R-:W-:Y:S01]  /*2e20*/  FSEL R55, R86, RZ, P6 ;  /* 0x000000ff56377208 */ /* 0x000fe20003000000 */
[-CC-:B------:R-:W-:Y:S01]  /*2e30*/  FFMA.FTZ R90, R90, R54.reuse, R53.reuse ;  /* 0x000000365a5a7223 */ /* 0x180fe20000010035 */
[----:B------:R-:W1:Y:S01]  /*2e40*/  LDC.64 R86, c[0x0][0x468] ;  /* 0x00011a00ff567b82 */ /* 0x000e620000000a00 */
[----:B------:R-:W-:Y:S01]  /*2e50*/  LOP3.LUT P5, RZ, R92, 0xff0000, RZ, 0xc0, !PT ;  /* 0x00ff00005cff7812 */ /* 0x000fe200078ac0ff */
[-CC-:B------:R-:W-:Y:S01]  /*2e60*/  FFMA.FTZ R85, R85, R54.reuse, R53.reuse ;  /* 0x0000003655557223 */ /* 0x180fe20000010035 */
[----:B------:R-:W-:Y:S01]  /*2e70*/  FADD.FTZ R92, R73, -R90 ;  /* 0x8000005a495c7221 */ /* 0x000fe20000010000 */
[-C--:B------:R-:W-:Y:S01]  /*2e80*/  FFMA.FTZ R89, R89, R54.reuse, R53 ;  /* 0x0000003659597223 */ /* 0x080fe20000010035 */
[----:B------:R-:W3:Y:S01]  /*2e90*/  F2F.BF16.F32 R55, R55 ;  /* 0x0000003700377304 */ /* 0x000ee20000202000 */
[----:B0-----:R-:W-:Y:S01]  /*2ea0*/  FMUL.FTZ R0, R24, R105 ;  /* 0x0000006918007220 */ /* 0x001fe20000410000 */
[----:B------:R-:W-:Y:S01]  /*2eb0*/  FSEL R84, R84, RZ, P5 ;  /* 0x000000ff54547208 */ /* 0x000fe20002800000 */
[----:B------:R-:W-:Y:S01]  /*2ec0*/  FADD.FTZ R106, R106, -R85 ;  /* 0x800000556a6a7221 */ /* 0x000fe20000010000 */
[----:B------:R-:W-:Y:S01]  /*2ed0*/  SHF.R.U64 R90, R78, 0x10, R79 ;  /* 0x000000104e5a7819 */ /* 0x000fe2000000124f */
[----:B------:R-:W-:Y:S01]  /*2ee0*/  FFMA.FTZ R104, R104, R54, R53 ;  /* 0x0000003668687223 */ /* 0x000fe20000010035 */
[----:B------:R-:W-:-:S02]  /*2ef0*/  FSEL R0, R0, RZ, P0 ;  /* 0x000000ff00007208 */ /* 0x000fc40000000000 */
[----:B------:R0:W4:Y:S01]  /*2f00*/  F2F.BF16.F32 R109, R84 ;  /* 0x00000054006d7304 */ /* 0x0001220000202000 */
[----:B------:R-:W-:Y:S01]  /*2f10*/  FADD.FTZ R104, R101, -R104 ;  /* 0x8000006865687221 */ /* 0x000fe20000010000 */
[----:B------:R-:W-:-:S04]  /*2f20*/  SHF.R.U32.HI R111, RZ, 0x10, R79 ;  /* 0x00000010ff6f7819 */ /* 0x000fc8000001164f */
[----:B------:R-:W-:Y:S02]  /*2f30*/  SHF.L.U32 R111, R111, 0x10, RZ ;  /* 0x000000106f6f7819 */ /* 0x000fe400000006ff */
[----:B------:R4:W4:Y:S01]  /*2f40*/  F2F.BF16.F32 R103, R0 ;  /* 0x0000000000677304 */ /* 0x0009220000202000 */
[----:B---3--:R-:W-:Y:S01]  /*2f50*/  SHF.L.U32 R73, R55, 0x10, RZ ;  /* 0x0000001037497819 */ /* 0x008fe200000006ff */
[----:B0-----:R-:W-:Y:S01]  /*2f60*/  IMAD.WIDE.U32 R84, R107, 0x10000, RZ ;  /* 0x000100006b547825 */ /* 0x001fe200078e00ff */
[----:B------:R-:W-:-:S03]  /*2f70*/  MOV R55, R78 ;  /* 0x0000004e00377202 */ /* 0x000fc60000000f00 */
[----:B------:R-:W-:Y:S01]  /*2f80*/  FADD.FTZ R107, R102, -R89 ;  /* 0x80000059666b7221 */ /* 0x000fe20000010000 */
[----:B------:R-:W-:Y:S02]  /*2f90*/  SHF.L.U32 R89, R55, 0x10, RZ ;  /* 0x0000001037597819 */ /* 0x000fe400000006ff */
[----:B------:R-:W-:Y:S01]  /*2fa0*/  SHF.L.U32 R55, R90, 0x10, RZ ;  /* 0x000000105a377819 */ /* 0x000fe200000006ff */
[----:B----4-:R-:W-:Y:S01]  /*2fb0*/  HFMA2 R0, -RZ, RZ, 0, 0 ;  /* 0x00000000ff007431 */ /* 0x010fe200000001ff */
[----:B------:R-:W-:Y:S01]  /*2fc0*/  LOP3.LUT R85, R85, R73, R109, 0xfe, !PT ;  /* 0x0000004955557212 */ /* 0x000fe200078efe6d */
[----:B------:R-:W-:Y:S01]  /*2fd0*/  FFMA.FTZ R111, R82, R104, R111 ;  /* 0x00000068526f7223 */ /* 0x000fe2000001006f */
[----:B------:R-:W-:Y:S01]  /*2fe0*/  LOP3.LUT P4, RZ, R88, 0xff00, RZ, 0xc0, !PT ;  /* 0x0000ff0058ff7812 */ /* 0x000fe2000788c0ff */
[----:B------:R-:W-:Y:S01]  /*2ff0*/  FFMA.FTZ R101, R82, R92, R55 ;  /* 0x0000005c52657223 */ /* 0x000fe20000010037 */
[----:B------:R-:W-:Y:S01]  /*3000*/  LOP3.LUT R84, R84, R103, RZ, 0xfc, !PT ;  /* 0x0000006754547212 */ /* 0x000fe200078efcff */
[----:B-1----:R-:W-:Y:S01]  /*3010*/  IMAD.WIDE.U32 R102, R72, 0x8, R86 ;  /* 0x0000000848667825 */ /* 0x002fe200078e0056 */
[----:B------:R-:W-:-:S03]  /*3020*/  MOV R72, R79 ;  /* 0x0000004f00487202 */ /* 0x000fc60000000f00 */
[----:B------:R-:W-:Y:S01]  /*3030*/  FFMA.FTZ R89, R82, R106, R89 ;  /* 0x0000006a52597223 */ /* 0x000fe20000010059 */
[----:B------:R-:W-:Y:S01]  /*3040*/  MOV R55, RZ ;  /* 0x000000ff00377202 */ /* 0x000fe20000000f00 */
[----:B------:R0:W-:Y:S01]  /*3050*/  STG.E.64 desc[UR4][R102.64], R84 ;  /* 0x0000005466007986 */ /* 0x0001e2000c101b04 */
[----:B------:R-:W-:Y:S01]  /*3060*/  SHF.L.U32 R109, R72, 0x10, RZ ;  /* 0x00000010486d7819 */ /* 0x000fe200000006ff */
[----:B------:R-:W-:-:S06]  /*3070*/  IMAD.WIDE.U32 R72, R99, 0x8, R48 ;  /* 0x0000000863487825 */ /* 0x000fcc00078e0030 */
[----:B------:R-:W3:Y:S01]  /*3080*/  LDG.E.64 R72, desc[UR4][R72.64] ;  /* 0x0000000448487981 */ /* 0x000ee2000c1e1b00 */
[----:B------:R-:W-:Y:S01]  /*3090*/  FFMA.FTZ R107, R82, R107, R109 ;  /* 0x0000006b526b7223 */ /* 0x000fe2000001006d */
[----:B------:R-:W-:-:S04]  /*30a0*/  FMUL.FTZ R89, R89, R52 ;  /* 0x0000003459597220 */ /* 0x000fc80000410000 */
[----:B0-----:R-:W-:Y:S01]  /*30b0*/  FMUL.FTZ R103, R89, UR14 ;  /* 0x0000000e59677c20 */ /* 0x001fe20008410000 */
[----:B------:R-:W-:Y:S01]  /*30c0*/  IMAD.WIDE.U32 R48, R91, 0x8, R48 ;  /* 0x000000085b307825 */ /* 0x000fe200078e0030 */
[----:B--2---:R-:W-:Y:S02]  /*30d0*/  @P0 MOV R90, R50 ;  /* 0x00000032005a0202 */ /* 0x004fe40000000f00 */
[----:B------:R-:W-:Y:S01]  /*30e0*/  @P3 SHF.R.U64 R92, R50, 0x10, R51 ;  /* 0x00000010325c3819 */ /* 0x000fe20000001233 */
[----:B------:R-:W-:Y:S01]  /*30f0*/  FMUL.FTZ R50, R101, R52 ;  /* 0x0000003465327220 */ /* 0x000fe20000410000 */
[----:B------:R-:W-:Y:S02]  /*3100*/  @P0 SHF.L.U32 R84, R90, 0x10, RZ ;  /* 0x000000105a540819 */ /* 0x000fe400000006ff */
[----:B------:R-:W-:Y:S01]  /*3110*/  @P3 SHF.L.U32 R85, R92, 0x10, RZ ;  /* 0x000000105c553819 */ /* 0x000fe200000006ff */
[----:B------:R-:W-:Y:S02]  /*3120*/  FMUL.FTZ R50, R50, UR14 ;  /* 0x0000000e32327c20 */ /* 0x000fe40008410000 */
[----:B------:R-:W-:-:S02]  /*3130*/  @P0 FMUL.FTZ R0, R105, R84 ;  /* 0x0000005469000220 */ /* 0x000fc40000410000 */
[----:B------:R-:W-:Y:S01]  /*3140*/  FMUL.FTZ R84, R29, R50 ;  /* 0x000000321d547220 */ /* 0x000fe20000410000 */
[-C--:B------:R-:W-:Y:S01]  /*3150*/  FMUL.FTZ R92, R111, R52.reuse ;  /* 0x000000346f5c7220 */ /* 0x080fe20000410000 */
[----:B------:R-:W-:Y:S01]  /*3160*/  @P3 FMUL.FTZ R55, R110, R85 ;  /* 0x000000556e373220 */ /* 0x000fe20000410000 */
[----:B------:R-:W-:Y:S02]  /*3170*/  FMUL.FTZ R101, R107, R52 ;  /* 0x000000346b657220 */ /* 0x000fe40000410000 */
[----:B------:R-:W-:Y:S01]  /*3180*/  FSEL R85, R84, RZ, P4 ;  /* 0x000000ff54557208 */ /* 0x000fe20002000000 */
[----:B------:R-:W-:Y:S01]  /*3190*/  FMUL.FTZ R92, R92, UR14 ;  /* 0x0000000e5c5c7c20 */ /* 0x000fe20008410000 */
[----:B------:R-:W-:Y:S01]  /*31a0*/  @P5 MOV R84, R51 ;  /* 0x0000003300545202 */ /* 0x000fe20000000f00 */
[----:B------:R-:W-:Y:S02]  /*31b0*/  HFMA2 R90, -RZ, RZ, 0, 0 ;  /* 0x00000000ff5a7431 */ /* 0x000fe400000001ff */
[----:B------:R-:W-:Y:S01]  /*31c0*/  FMUL.FTZ R101, R101, UR14 ;  /* 0x0000000e65657c20 */ /* 0x000fe20008410000 */
[----:B------:R-:W-:Y:S01]  /*31d0*/  FMUL.FTZ R89, R31, R92 ;  /* 0x0000005c1f597220 */ /* 0x000fe20000410000 */
[----:B------:R-:W-:-:S02]  /*31e0*/  @P5 SHF.L.U32 R84, R84, 0x10, RZ ;  /* 0x0000001054545819 */ /* 0x000fc400000006ff */
[----:B------:R-:W-:Y:S01]  /*31f0*/  ISETP.GE.U32.AND P3, PT, R88, 0x1000000, PT ;  /* 0x010000005800780c */ /* 0x000fe20003f66070 */
[----:B------:R-:W-:Y:S01]  /*3200*/  FMUL.FTZ R102, R30, R101 ;  /* 0x000000651e667220 */ /* 0x000fe20000410000 */
[----:B------:R-:W-:Y:S01]  /*3210*/  LOP3.LUT P0, RZ, R88, 0xff0000, RZ, 0xc0, !PT ;  /* 0x00ff000058ff7812 */ /* 0x000fe2000780c0ff */
[----:B------:R-:W-:Y:S01]  /*3220*/  @P5 FMUL.FTZ R90, R95, R84 ;  /* 0x000000545f5a5220 */ /* 0x000fe20000410000 */
[----:B------:R-:W-:Y:S01]  /*3230*/  FMUL.FTZ R84, R28, R103 ;  /* 0x000000671c547220 */ /* 0x000fe20000410000 */
[----:B------:R-:W-:Y:S02]  /*3240*/  FSEL R104, R89, RZ, P3 ;  /* 0x000000ff59687208 */ /* 0x000fe40001800000 */
[----:B------:R-:W-:Y:S01]  /*3250*/  LOP3.LUT P5, RZ, R88, 0xff, RZ, 0xc0, !PT ;  /* 0x000000ff58ff7812 */ /* 0x000fe200078ac0ff */
[----:B------:R-:W0:Y:S01]  /*3260*/  F2F.BF16.F32 R85, R85 ;  /* 0x0000005500557304 */ /* 0x000e220000202000 */
[----:B------:R-:W-:Y:S02]  /*3270*/  FSEL R102, R102, RZ, P0 ;  /* 0x000000ff66667208 */ /* 0x000fe40000000000 */
[----:B------:R-:W-:-:S05]  /*3280*/  FSEL R95, R84, RZ, P5 ;  /* 0x000000ff545f7208 */ /* 0x000fca0002800000 */
        /* <DEDUP_REMOVED lines=10> */
[-CC-:B------:R-:W-:Y:S01]  /*3330*/  FFMA.FTZ R74, R74, R54.reuse, R53.reuse ;  /* 0x000000364a4a7223 */ /* 0x180fe20000010035 */
[-CC-:B------:R-:W-:Y:S01]  /*3340*/  FFMA.FTZ R83, R83, R54.reuse, R53.reuse ;  /* 0x0000003653537223 */ /* 0x180fe20000010035 */
[-CC-:B------:R-:W-:Y:S01]  /*3350*/  FFMA.FTZ R75, R75, R54.reuse, R53.reuse ;  /* 0x000000364b4b7223 */ /* 0x180fe20000010035 */
[----:B------:R-:W-:Y:S01]  /*3360*/  FFMA.FTZ R53, R100, R54, R53 ;  /* 0x0000003664357223 */ /* 0x000fe20000010035 */
[----:B------:R-:W-:Y:S01]  /*3370*/  FADD.FTZ R100, R97, -R74 ;  /* 0x8000004a61647221 */ /* 0x000fe20000010000 */
[----:B------:R-:W-:Y:S01]  /*3380*/  @P6 SHF.R.U32.HI R74, RZ, 0x10, R51 ;  /* 0x00000010ff4a6819 */ /* 0x000fe20000011633 */
[----:B------:R-:W-:Y:S01]  /*3390*/  FADD.FTZ R98, R98, -R83 ;  /* 0x8000005362627221 */ /* 0x000fe20000010000 */
[----:B------:R-:W-:-:S02]  /*33a0*/  MOV R51, R80 ;  /* 0x0000005000337202 */ /* 0x000fc40000000f00 */
[----:B------:R-:W-:Y:S01]  /*33b0*/  MOV R54, R81 ;  /* 0x0000005100367202 */ /* 0x000fe20000000f00 */
[----:B------:R-:W-:Y:S01]  /*33c0*/  FADD.FTZ R96, R96, -R75 ;  /* 0x8000004b60607221 */ /* 0x000fe20000010000 */
[----:B------:R-:W-:Y:S01]  /*33d0*/  SHF.R.U64 R83, R80, 0x10, R81 ;  /* 0x0000001050537819 */ /* 0x000fe20000001251 */
[----:B------:R-:W-:Y:S01]  /*33e0*/  FADD.FTZ R94, R94, -R53 ;  /* 0x800000355e5e7221 */ /* 0x000fe20000010000 */
[----:B0-----:R-:W-:Y:S01]  /*33f0*/  SHF.R.U32.HI R89, RZ, 0x10, R81 ;  /* 0x00000010ff597819 */ /* 0x001fe20000011651 */
[----:B------:R-:W-:Y:S01]  /*3400*/  HFMA2 R75, -RZ, RZ, 0, 0 ;  /* 0x00000000ff4b7431 */ /* 0x000fe200000001ff */
[----:B------:R-:W-:Y:S02]  /*3410*/  SHF.L.U32 R53, R51, 0x10, RZ ;  /* 0x0000001033357819 */ /* 0x000fe400000006ff */
[----:B------:R-:W-:Y:S02]  /*3420*/  SHF.L.U32 R85, R54, 0x10, RZ ;  /* 0x0000001036557819 */ /* 0x000fe400000006ff */
[----:B------:R-:W-:-:S02]  /*3430*/  @P6 SHF.L.U32 R51, R74, 0x10, RZ ;  /* 0x000000104a336819 */ /* 0x000fc400000006ff */
[----:B------:R-:W-:Y:S02]  /*3440*/  SHF.L.U32 R83, R83, 0x10, RZ ;  /* 0x0000001053537819 */ /* 0x000fe400000006ff */
[----:B------:R-:W-:Y:S01]  /*3450*/  SHF.L.U32 R89, R89, 0x10, RZ ;  /* 0x0000001059597819 */ /* 0x000fe200000006ff */
[C---:B------:R-:W-:Y:S01]  /*3460*/  FFMA.FTZ R53, R82.reuse, R98, R53 ;  /* 0x0000006252357223 */ /* 0x040fe20000010035 */
[----:B------:R-:W-:Y:S01]  /*3470*/  FFMA.FTZ R85, R82, R96, R85 ;  /* 0x0000006052557223 */ /* 0x000fe20000010055 */
[----:B------:R-:W-:Y:S01]  /*3480*/  @P6 FMUL.FTZ R75, R108, R51 ;  /* 0x000000336c4b6220 */ /* 0x000fe20000410000 */
[C---:B------:R-:W-:Y:S01]  /*3490*/  FFMA.FTZ R83, R82.reuse, R100, R83 ;  /* 0x0000006452537223 */ /* 0x040fe20000010053 */
[----:B---3--:R-:W-:Y:S01]  /*34a0*/  @P5 MOV R51, R72 ;  /* 0x0000004800335202 */ /* 0x008fe20000000f00 */
[----:B------:R-:W-:Y:S01]  /*34b0*/  FFMA.FTZ R89, R82, R94, R89 ;  /* 0x0000005e52597223 */ /* 0x000fe20000010059 */
[----:B------:R-:W-:Y:S01]  /*34c0*/  @P4 SHF.R.U64 R88, R72, 0x10, R73 ;  /* 0x0000001048584819 */ /* 0x000fe20000001249 */
[-C--:B------:R-:W-:Y:S01]  /*34d0*/  FMUL.FTZ R82, R53, R52.reuse ;  /* 0x0000003435527220 */ /* 0x080fe20000410000 */
[-C--:B------:R-:W-:Y:S01]  /*34e0*/  FMUL.FTZ R53, R85, R52.reuse ;  /* 0x0000003455357220 */ /* 0x080fe20000410000 */
[-C--:B------:R-:W-:Y:S01]  /*34f0*/  FMUL.FTZ R74, R83, R52.reuse ;  /* 0x00000034534a7220 */ /* 0x080fe20000410000 */
[----:B------:R-:W-:Y:S01]  /*3500*/  @P5 SHF.L.U32 R72, R51, 0x10, RZ ;  /* 0x0000001033485819 */ /* 0x000fe200000006ff */
[----:B------:R-:W-:Y:S01]  /*3510*/  HFMA2 R54, -RZ, RZ, 0, 0 ;  /* 0x00000000ff367431 */ /* 0x000fe200000001ff */
[----:B------:R-:W-:Y:S01]  /*3520*/  @P4 SHF.L.U32 R51, R88, 0x10, RZ ;  /* 0x0000001058334819 */ /* 0x000fe200000006ff */
[----:B------:R-:W-:Y:S01]  /*3530*/  FMUL.FTZ R53, R53, UR14 ;  /* 0x0000000e35357c20 */ /* 0x000fe20008410000 */
[----:B------:R-:W-:Y:S01]  /*3540*/  FMUL.FTZ R74, R74, UR14 ;  /* 0x0000000e4a4a7c20 */ /* 0x000fe20008410000 */
[----:B------:R-:W-:Y:S01]  /*3550*/  MOV R83, RZ ;  /* 0x000000ff00537202 */ /* 0x000fe20000000f00 */
[----:B------:R-:W-:Y:S01]  /*3560*/  FMUL.FTZ R89, R89, R52 ;  /* 0x0000003459597220 */ /* 0x000fe20000410000 */
[----:B------:R-:W-:Y:S01]  /*3570*/  @P4 FMUL.FTZ R83, R50, R51 ;  /* 0x0000003332534220 */ /* 0x000fe20000410000 */
[----:B------:R-:W-:Y:S01]  /*3580*/  @P5 FMUL.FTZ R54, R103, R72 ;  /* 0x0000004867365220 */ /* 0x000fe20000410000 */
[----:B------:R-:W-:Y:S01]  /*3590*/  FMUL.FTZ R51, R34, R53 ;  /* 0x0000003522337220 */ /* 0x000fe20000410000 */
[----:B------:R-:W-:Y:S01]  /*35a0*/  FMUL.FTZ R84, R33, R74 ;  /* 0x0000004a21547220 */ /* 0x000fe20000410000 */
[----:B------:R-:W-:Y:S01]  /*35b0*/  LOP3.LUT P5, RZ, R93, 0xff0000, RZ, 0xc0, !PT ;  /* 0x00ff00005dff7812 */ /* 0x000fe200078ac0ff */
[----:B------:R-:W-:Y:S01]  /*35c0*/  FMUL.FTZ R96, R89, UR14 ;  /* 0x0000000e59607c20 */ /* 0x000fe20008410000 */
[----:B------:R-:W-:-:S02]  /*35d0*/  LOP3.LUT P6, RZ, R93, 0xff00, RZ, 0xc0, !PT ;  /* 0x0000ff005dff7812 */ /* 0x000fc400078cc0ff */
[----:B------:R-:W-:Y:S01]  /*35e0*/  @P0 MOV R50, R73 ;  /* 0x0000004900320202 */ /* 0x000fe20000000f00 */
[----:B------:R-:W-:Y:S01]  /*35f0*/  HFMA2 R72, -RZ, RZ, 0, 0 ;  /* 0x00000000ff487431 */ /* 0x000fe200000001ff */
[----:B------:R-:W-:Y:S01]  /*3600*/  FSEL R52, R51, RZ, P5 ;  /* 0x000000ff33347208 */ /* 0x000fe20002800000 */
[----:B------:R-:W-:Y:S01]  /*3610*/  FMUL.FTZ R51, R35, R96 ;  /* 0x0000006023337220 */ /* 0x000fe20000410000 */
[----:B------:R-:W-:Y:S02]  /*3620*/  FSEL R84, R84, RZ, P6 ;  /* 0x000000ff54547208 */ /* 0x000fe40003000000 */
[----:B------:R-:W-:Y:S01]  /*3630*/  @P0 SHF.L.U32 R50, R50, 0x10, RZ ;  /* 0x0000001032320819 */ /* 0x000fe200000006ff */
[----:B------:R-:W-:Y:S01]  /*3640*/  FMUL.FTZ R95, R82, UR14 ;  /* 0x0000000e525f7c20 */ /* 0x000fe20008410000 */
[----:B------:R-:W-:Y:S01]  /*3650*/  ISETP.GE.U32.AND P4, PT, R93, 0x1000000, PT ;  /* 0x010000005d00780c */ /* 0x000fe20003f86070 */
[----:B------:R0:W1:Y:S02]  /*3660*/  F2F.BF16.F32 R85, R84 ;  /* 0x0000005400557304 */ /* 0x0000640000202000 */
[----:B------:R-:W-:Y:S01]  /*3670*/  @P0 FMUL.FTZ R72, R101, R50 ;  /* 0x0000003265480220 */ /* 0x000fe20000410000 */
[----:B------:R-:W-:Y:S01]  /*3680*/  FMUL.FTZ R50, R32, R95 ;  /* 0x0000005f20327220 */ /* 0x000fe20000410000 */
[----:B------:R-:W-:-:S02]  /*3690*/  LOP3.LUT P0, RZ, R93, 0xff, RZ, 0xc0, !PT ;  /* 0x000000ff5dff7812 */ /* 0x000fc4000780c0ff */
[----:B0-----:R-:W-:Y:S02]  /*36a0*/  FSEL R84, R51, RZ, P4 ;  /* 0x000000ff33547208 */ /* 0x001fe40002000000 */
[----:B------:R-:W-:-:S04]  /*36b0*/  FSEL R82, R50, RZ, P0 ;  /* 0x000000ff32527208 */ /* 0x000fc80000000000 */
[----:B------:R-:W0:Y:S08]  /*36c0*/  F2F.BF16.F32 R84, R84 ;  /* 0x0000005400547304 */ /* 0x000e300000202000 */
[----:B------:R-:W3:Y:S08]  /*36d0*/  F2F.BF16.F32 R52, R52 ;  /* 0x0000003400347304 */ /* 0x000ef00000202000 */
[----:B------:R-:W4:Y:S01]  /*36e0*/  F2F.BF16.F32 R89, R82 ;  /* 0x0000005200597304 */ /* 0x000f220000202000 */
[----:B-1----:R-:W-:Y:S01]  /*36f0*/  IMAD.WIDE.U32 R50, R85, 0x10000, RZ ;  /* 0x0001000055327825 */ /* 0x002fe200078e00ff */
[----:B0-----:R-:W-:-:S03]  /*3700*/  SHF.L.U32 R85, R84, 0x10, RZ ;  /* 0x0000001054557819 */ /* 0x001fc600000006ff */
[----:B------:R-:W-:Y:S01]  /*3710*/  IMAD.WIDE.U32 R86, R91, 0x8, R86 ;  /* 0x000000085b567825 */ /* 0x000fe200078e0056 */
[----:B---3--:R-:W-:-:S03]  /*3720*/  LOP3.LUT R51, R51, R85, R52, 0xfe, !PT ;  /* 0x0000005533337212 */ /* 0x008fc600078efe34 */
[----:B------:R-:W-:Y:S02]  /*3730*/  HFMA2 R91, -RZ, RZ, 0, 0 ;  /* 0x00000000ff5b7431 */ /* 0x000fe400000001ff */
[----:B------:R-:W-:Y:S01]  /*3740*/  HFMA2 R93, -RZ, RZ, 0, 0 ;  /* 0x00000000ff5d7431 */ /* 0x000fe200000001ff */
[----:B----4-:R-:W-:Y:S02]  /*3750*/  LOP3.LUT R50, R50, R89, RZ, 0xfc, !PT ;  /* 0x0000005932327212 */ /* 0x010fe400078efcff */
[----:B------:R-:W-:Y:S01]  /*3760*/  @P3 SHF.R.U32.HI R89, RZ, 0x10, R73 ;  /* 0x00000010ff593819 */ /* 0x000fe20000011649 */
[----:B------:R-:W-:Y:S02]  /*3770*/  HFMA2 R73, -RZ, RZ, 0, 0 ;  /* 0x00000000ff497431 */ /* 0x000fe400000001ff */
[----:B------:R0:W-:Y:S01]  /*3780*/  STG.E.64 desc[UR4][R86.64], R50 ;  /* 0x0000003256007986 */ /* 0x0001e2000c101b04 */
[----:B------:R-:W-:Y:S02]  /*3790*/  MOV R94, RZ ;  /* 0x000000ff005e7202 */ /* 0x000fe40000000f00 */
[----:B------:R-:W-:-:S02]  /*37a0*/  MOV R88, RZ ;  /* 0x000000ff00587202 */ /* 0x000fc40000000f00 */
[----:B--2---:R-:W-:Y:S02]  /*37b0*/  @P0 MOV R52, R48 ;  /* 0x0000003000340202 */ /* 0x004fe40000000f00 */
[--C-:B------:R-:W-:Y:S02]  /*37c0*/  @P6 SHF.R.U64 R85, R48, 0x10, R49.reuse ;  /* 0x0000001030556819 */ /* 0x100fe40000001231 */
[----:B------:R-:W-:Y:S02]  /*37d0*/  @P5 MOV R84, R49 ;  /* 0x0000003100545202 */ /* 0x000fe40000000f00 */
[----:B------:R-:W-:Y:S02]  /*37e0*/  @P4 SHF.R.U32.HI R48, RZ, 0x10, R49 ;  /* 0x00000010ff304819 */ /* 0x000fe40000011631 */
[----:B------:R-:W-:Y:S02]  /*37f0*/  @P3 SHF.L.U32 R49, R89, 0x10, RZ ;  /* 0x0000001059313819 */ /* 0x000fe400000006ff */
[----:B------:R-:W-:-:S02]  /*3800*/  @P0 SHF.L.U32 R52, R52, 0x10, RZ ;  /* 0x0000001034340819 */ /* 0x000fc400000006ff */
        /* <DEDUP_REMOVED lines=9> */
.L_x_1740:
[----:B------:R-:W0:Y:S02]  /*38a0*/  LDC.64 R48, c[0x0][0x390] ;  /* 0x0000e400ff307b82 */ /* 0x000e240000000a00 */
[----:B0-----:R-:W-:-:S06]  /*38b0*/  IMAD.WIDE.U32 R50, R72, 0x8, R48 ;  /* 0x0000000848327825 */ /* 0x001fcc00078e0030 */
[----:B------:R-:W2:Y:S01]  /*38c0*/  LDG.E.64 R50, desc[UR4][R50.64] ;  /* 0x0000000432327981 */ /* 0x000ea2000c1e1b00 */
[----:B-----5:R-:W-:Y:S01]  /*38d0*/  SHF.R.U64 R55, R76, 0x10, R77 ;  /* 0x000000104c377819 */ /* 0x020fe2000000124d */
[-CC-:B------:R-:W-:Y:S01]  /*38e0*/  FFMA.FTZ R86, R109, R54.reuse, R53.reuse ;  /* 0x000000366d567223 */ /* 0x180fe20000010035 */
[-CC-:B------:R-:W-:Y:S01]  /*38f0*/  FFMA.FTZ R0, R0, R54.reuse, R53.reuse ;  /* 0x0000003600007223 */ /* 0x180fe20000010035 */
[--C-:B------:R-:W-:Y:S01]  /*3900*/  FFMA.FTZ R103, R103, R54, R53.reuse ;  /* 0x0000003667677223 */ /* 0x100fe20000010035 */
[----:B------:R-:W-:Y:S01]  /*3910*/  SHF.L.U32 R87, R55, 0x10, RZ ;  /* 0x0000001037577819 */ /* 0x000fe200000006ff */
[----:B------:R-:W-:Y:S01]  /*3920*/  FADD.FTZ R111, R107, -R86 ;  /* 0x800000566b6f7221 */ /* 0x000fe20000010000 */
[----:B------:R-:W-:Y:S01]  /*3930*/  MOV R55, R76 ;  /* 0x0000004c00377202 */ /* 0x000fe20000000f00 */
[----:B------:R-:W-:Y:S01]  /*3940*/  FADD.FTZ R95, R95, -R0 ;  /* 0x800000005f5f7221 */ /* 0x000fe20000010000 */
[----:B------:R-:W-:Y:S01]  /*3950*/  MOV R86, R77 ;  /* 0x0000004d00567202 */ /* 0x000fe20000000f00 */
[-C--:B------:R-:W-:Y:S01]  /*3960*/  FFMA.FTZ R84, R84, R54.reuse, R53 ;  /* 0x0000003654547223 */ /* 0x080fe20000010035 */
[----:B------:R-:W-:Y:S01]  /*3970*/  SHF.L.U32 R55, R55, 0x10, RZ ;  /* 0x0000001037377819 */ /* 0x000fe200000006ff */
[----:B------:R-:W-:Y:S01]  /*3980*/  FFMA.FTZ R111, R82, R111, R87 ;  /* 0x0000006f526f7223 */ /* 0x000fe20000010057 */
[----:B------:R-:W-:Y:S01]  /*3990*/  FADD.FTZ R87, R108, -R103 ;  /* 0x800000676c577221 */ /* 0x000fe20000010000 */
[----:B------:R-:W-:Y:S01]  /*39a0*/  FADD.FTZ R105, R105, -R84 ;  /* 0x8000005469697221 */ /* 0x000fe20000010000 */
[----:B------:R-:W-:Y:S01]  /*39b0*/  SHF.R.U32.HI R84, RZ, 0x10, R77 ;  /* 0x00000010ff547819 */ /* 0x000fe2000001164d */
[----:B------:R-:W-:Y:S01]  /*39c0*/  FFMA.FTZ R55, R82, R95, R55 ;  /* 0x0000005f52377223 */ /* 0x000fe20000010037 */
[----:B------:R-:W-:Y:S01]  /*39d0*/  SHF.L.U32 R95, R86, 0x10, RZ ;  /* 0x00000010565f7819 */ /* 0x000fe200000006ff */
[----:B------:R-:W-:Y:S01]  /*39e0*/  FFMA.FTZ R85, R85, R54, R53 ;  /* 0x0000003655557223 */ /* 0x000fe20000010035 */
[C---:B------:R-:W-:Y:S01]  /*39f0*/  LOP3.LUT P0, RZ, R92.reuse, 0xff, RZ, 0xc0, !PT ;  /* 0x000000ff5cff7812 */ /* 0x040fe2000780c0ff */
[----:B------:R0:W-:Y:S01]  /*3a00*/  F2F.BF16.F32 R109, R55 ;  /* 0x00000037006d7304 */ /* 0x0001e20000202000 */
[----:B------:R-:W-:Y:S01]  /*3a10*/  LOP3.LUT P3, RZ, R92, 0xff00, RZ, 0xc0, !PT ;  /* 0x0000ff005cff7812 */ /* 0x000fe2000786c0ff */
[----:B------:R-:W-:Y:S01]  /*3a20*/  FFMA.FTZ R87, R82, R87, R95 ;  /* 0x0000005752577223 */ /* 0x000fe2000001005f */
[----:B------:R-:W-:Y:S01]  /*3a30*/  SHF.L.U32 R95, R84, 0x10, RZ ;  /* 0x00000010545f7819 */ /* 0x000fe200000006ff */
[----:B------:R-:W-:Y:S01]  /*3a40*/  FMUL.FTZ R84, R55, R52 ;  /* 0x0000003437547220 */ /* 0x000fe20000410000 */
[----:B------:R-:W-:Y:S01]  /*3a50*/  LOP3.LUT P5, RZ, R92, 0xff0000, RZ, 0xc0, !PT ;  /* 0x00ff00005cff7812 */ /* 0x000fe200078ac0ff */
[----:B------:R-:W-:Y:S01]  /*3a60*/  FFMA.FTZ R86, R90, R54, R53 ;  /* 0x000000365a567223 */ /* 0x000fe20000010035 */
[----:B------:R-:W-:Y:S01]  /*3a70*/  ISETP.GE.U32.AND P6, PT, R92, 0x1000000, PT ;  /* 0x010000005c00780c */ /* 0x000fe20003fc6070 */
[----:B------:R-:W-:Y:S01]  /*3a80*/  FFMA.FTZ R105, R82, R105, R95 ;  /* 0x0000006952697223 */ /* 0x000fe2000001005f */
[----:B0-----:R-:W-:Y:S01]  /*3a90*/  FMUL.FTZ R55, R84, UR14 ;  /* 0x0000000e54377c20 */ /* 0x001fe20008410000 */
[----:B------:R0:W1:Y:S01]  /*3aa0*/  F2F.BF16.F32 R0, R111 ;  /* 0x0000006f00007304 */ /* 0x0000620000202000 */
[-C--:B------:R-:W-:Y:S01]  /*3ab0*/  FMUL.FTZ R90, R111, R52.reuse ;  /* 0x000000346f5a7220 */ /* 0x080fe20000410000 */
[----:B------:R-:W-:Y:S01]  /*3ac0*/  FMUL.FTZ R92, R105, R52 ;  /* 0x00000034695c7220 */ /* 0x000fe20000410000 */
[----:B------:R-:W-:Y:S01]  /*3ad0*/  FMUL.FTZ R84, R24, R55 ;  /* 0x0000003718547220 */ /* 0x000fe20000410000 */
[----:B------:R-:W-:Y:S01]  /*3ae0*/  FFMA.FTZ R113, R89, R54, R53 ;  /* 0x0000003659717223 */ /* 0x000fe20000010035 */
[----:B------:R-:W-:Y:S01]  /*3af0*/  FMUL.FTZ R89, R87, R52 ;  /* 0x0000003457597220 */ /* 0x000fe20000410000 */
[----:B------:R-:W-:Y:S01]  /*3b00*/  FMUL.FTZ R92, R92, UR14 ;  /* 0x0000000e5c5c7c20 */ /* 0x000fe20008410000 */
[----:B------:R-:W-:Y:S01]  /*3b10*/  FMUL.FTZ R90, R90, UR14 ;  /* 0x0000000e5a5a7c20 */ /* 0x000fe20008410000 */
[----:B------:R3:W4:Y:S01]  /*3b20*/  F2F.BF16.F32 R95, R105 ;  /* 0x00000069005f7304 */ /* 0x0007220000202000 */
[----:B0-----:R-:W-:Y:S01]  /*3b30*/  FADD.FTZ R111, R106, -R85 ;  /* 0x800000556a6f7221 */ /* 0x001fe20000010000 */
[----:B------:R-:W-:Y:S01]  /*3b40*/  MOV R85, R78 ;  /* 0x0000004e00557202 */ /* 0x000fe20000000f00 */
[----:B------:R-:W-:Y:S01]  /*3b50*/  FADD.FTZ R115, R73, -R86 ;  /* 0x8000005649737221 */ /* 0x000fe20000010000 */
[----:B------:R-:W-:Y:S01]  /*3b60*/  FFMA.FTZ R104, R104, R54, R53 ;  /* 0x0000003668687223 */ /* 0x000fe20000010035 */
[----:B------:R-:W-:Y:S01]  /*3b70*/  FSEL R73, R84, RZ, P0 ;  /* 0x000000ff54497208 */ /* 0x000fe20000000000 */
[----:B------:R-:W-:Y:S01]  /*3b80*/  FMUL.FTZ R89, R89, UR14 ;  /* 0x0000000e59597c20 */ /* 0x000fe20008410000 */
[----:B------:R-:W-:Y:S01]  /*3b90*/  FMUL.FTZ R84, R25, R90 ;  /* 0x0000005a19547220 */ /* 0x000fe20000410000 */
[----:B------:R-:W-:Y:S01]  /*3ba0*/  FADD.FTZ R119, R101, -R104 ;  /* 0x8000006865777221 */ /* 0x000fe20000010000 */
[----:B---3--:R-:W-:Y:S01]  /*3bb0*/  SHF.L.U32 R105, R85, 0x10, RZ ;  /* 0x0000001055697819 */ /* 0x008fe200000006ff */
[----:B------:R-:W-:Y:S01]  /*3bc0*/  FMUL.FTZ R85, R27, R92 ;  /* 0x0000005c1b557220 */ /* 0x000fe20000410000 */
[----:B------:R-:W-:Y:S01]  /*3bd0*/  FMUL.FTZ R101, R26, R89 ;  /* 0x000000591a657220 */ /* 0x000fe20000410000 */
[----:B------:R0:W-:Y:S01]  /*3be0*/  F2F.BF16.F32 R107, R87 ;  /* 0x00000057006b7304 */ /* 0x0001e20000202000 */
[----:B------:R-:W-:Y:S01]  /*3bf0*/  FSEL R84, R84, RZ, P3 ;  /* 0x000000ff54547208 */ /* 0x000fe20001800000 */
[----:B------:R-:W-:Y:S01]  /*3c00*/  FADD.FTZ R113, R102, -R113 ;  /* 0x8000007166717221 */ /* 0x000fe20000010000 */
[----:B------:R-:W-:Y:S01]  /*3c10*/  FSEL R106, R85, RZ, P6 ;  /* 0x000000ff556a7208 */ /* 0x000fe20003000000 */
[----:B------:R-:W-:Y:S01]  /*3c20*/  FFMA.FTZ R111, R82, R111, R105 ;  /* 0x0000006f526f7223 */ /* 0x000fe20000010069 */
[----:B------:R-:W-:-:S02]  /*3c30*/  FSEL R117, R101, RZ, P5 ;  /* 0x000000ff65757208 */ /* 0x000fc40002800000 */
[--C-:B------:R-:W-:Y:S01]  /*3c40*/  SHF.R.U64 R102, R78, 0x10, R79.reuse ;  /* 0x000000104e667819 */ /* 0x100fe2000000124f */
[----:B------:R3:W4:Y:S01]  /*3c50*/  F2F.BF16.F32 R103, R84 ;  /* 0x0000005400677304 */ /* 0x0007220000202000 */
[----:B0-----:R-:W0:Y:S01]  /*3c60*/  LDC.64 R86, c[0x0][0x478] ;  /* 0x00011e00ff567b82 */ /* 0x001e220000000a00 */
[----:B------:R-:W-:Y:S02]  /*3c70*/  MOV R104, R79 ;  /* 0x0000004f00687202 */ /* 0x000fe40000000f00 */
[----:B------:R-:W-:Y:S02]  /*3c80*/  SHF.R.U32.HI R105, RZ, 0x10, R79 ;  /* 0x00000010ff697819 */ /* 0x000fe4000001164f */
[----:B------:R-:W-:Y:S02]  /*3c90*/  SHF.L.U32 R101, R102, 0x10, RZ ;  /* 0x0000001066657819 */ /* 0x000fe400000006ff */
[----:B------:R-:W4:Y:S01]  /*3ca0*/  F2F.BF16.F32 R106, R106 ;  /* 0x0000006a006a7304 */ /* 0x000f220000202000 */
[----:B---3--:R-:W3:Y:S01]  /*3cb0*/  LDC.64 R84, c[0x0][0x468] ;  /* 0x00011a00ff547b82 */ /* 0x008ee20000000a00 */
[----:B------:R-:W-:Y:S01]  /*3cc0*/  SHF.L.U32 R102, R104, 0x10, RZ ;  /* 0x0000001068667819 */ /* 0x000fe200000006ff */
[----:B------:R-:W-:Y:S01]  /*3cd0*/  FFMA.FTZ R115, R82, R115, R101 ;  /* 0x0000007352737223 */ /* 0x000fe20000010065 */
[----:B------:R-:W-:Y:S01]  /*3ce0*/  SHF.L.U32 R108, R105, 0x10, RZ ;  /* 0x00000010696c7819 */ /* 0x000fe200000006ff */
[----:B-1----:R-:W-:Y:S01]  /*3cf0*/  IMAD.WIDE.U32 R104, R0, 0x10000, RZ ;  /* 0x0001000000687825 */ /* 0x002fe200078e00ff */
[----:B----4-:R-:W-:-:S03]  /*3d00*/  SHF.L.U32 R95, R95, 0x10, RZ ;  /* 0x000000105f5f7819 */ /* 0x010fc600000006ff */
[----:B------:R-:W-:Y:S01]  /*3d10*/  FFMA.FTZ R101, R82, R113, R102 ;  /* 0x0000007152657223 */ /* 0x000fe20000010066 */
[----:B------:R-:W1:Y:S01]  /*3d20*/  F2F.BF16.F32 R73, R73 ;  /* 0x0000004900497304 */ /* 0x000e620000202000 */
[----:B------:R-:W-:Y:S01]  /*3d30*/  IMAD.WIDE.U32 R102, R103, 0x10000, RZ ;  /* 0x0001000067667825 */ /* 0x000fe200078e00ff */
[----:B------:R-:W-:-:S03]  /*3d40*/  LOP3.LUT R107, R105, R95, R107, 0xfe, !PT ;  /* 0x0000005f696b7212 */ /* 0x000fc600078efe6b */
[----:B------:R-:W-:Y:S01]  /*3d50*/  FFMA.FTZ R113, R82, R119, R108 ;  /* 0x0000007752717223 */ /* 0x000fe2000001006c */
[----:B------:R-:W-:Y:S02]  /*3d60*/  HFMA2 R0, -RZ, RZ, 0, 0 ;  /* 0x00000000ff007431 */ /* 0x000fe400000001ff */
[----:B------:R-:W-:Y:S01]  /*3d70*/  FMUL.FTZ R114, R115, R52 ;  /* 0x0000003473727220 */ /* 0x000fe20000410000 */
[----:B------:R-:W-:Y:S01]  /*3d80*/  SHF.L.U32 R110, R106, 0x10, RZ ;  /* 0x000000106a6e7819 */ /* 0x000fe200000006ff */
[----:B------:R-:W4:Y:S01]  /*3d90*/  F2F.BF16.F32 R117, R117 ;  /* 0x0000007500757304 */ /* 0x000f220000202000 */
[----:B------:R-:W-:Y:S02]  /*3da0*/  LOP3.LUT R106, R104, R109, RZ, 0xfc, !PT ;  /* 0x0000006d686a7212 */ /* 0x000fe400078efcff */
[----:B-1----:R-:W-:-:S05]  /*3db0*/  LOP3.LUT R104, R102, R73, RZ, 0xfc, !PT ;  /* 0x0000004966687212 */ /* 0x002fca00078efcff */
[----:B------:R-:W-:Y:S01]  /*3dc0*/  F2F.BF16.F32 R95, R111 ;  /* 0x0000006f005f7304 */ /* 0x000fe20000202000 */
[----:B------:R-:W-:Y:S02]  /*3dd0*/  LOP3.LUT P4, RZ, R88, 0xff00, RZ, 0xc0, !PT ;  /* 0x0000ff0058ff7812 */ /* 0x000fe4000788c0ff */
[----:B--2---:R-:W-:Y:S02]  /*3de0*/  @P0 MOV R105, R50 ;  /* 0x0000003200690202 */ /* 0x004fe40000000f00 */
[----:B------:R-:W-:Y:S02]  /*3df0*/  @P3 SHF.R.U64 R112, R50, 0x10, R51 ;  /* 0x0000001032703819 */ /* 0x000fe40000001233 */
[----:B------:R-:W-:Y:S02]  /*3e00*/  @P0 SHF.L.U32 R108, R105, 0x10, RZ ;  /* 0x00000010696c0819 */ /* 0x000fe400000006ff */
[----:B----4-:R-:W-:Y:S01]  /*3e10*/  LOP3.LUT R105, R103, R110, R117, 0xfe, !PT ;  /* 0x0000006e67697212 */ /* 0x010fe200078efe75 */
[----:B0-----:R-:W-:-:S04]  /*3e20*/  IMAD.WIDE.U32 R102, R72, 0x8, R86 ;  /* 0x0000000848667825 */ /* 0x001fc800078e0056 */
[----:B------:R-:W-:Y:S01]  /*3e30*/  FMUL.FTZ R50, R114, UR14 ;  /* 0x0000000e72327c20 */ /* 0x000fe20008410000 */
[----:B------:R-:W-:Y:S01]  /*3e40*/  @P0 FMUL.FTZ R0, R55, R108 ;  /* 0x0000006c37000220 */ /* 0x000fe20000410000 */
[----:B------:R-:W-:Y:S01]  /*3e50*/  F2F.BF16.F32 R117, R101 ;  /* 0x0000006500757304 */ /* 0x000fe20000202000 */
[----:B---3--:R-:W-:Y:S01]  /*3e60*/  IMAD.WIDE.U32 R108, R72, 0x8, R84 ;  /* 0x00000008486c7825 */ /* 0x008fe200078e0054 */
[----:B------:R0:W-:Y:S03]  /*3e70*/  STG.E.64 desc[UR4][R102.64], R106 ;  /* 0x0000006a66007986 */ /* 0x0001e6000c101b04 */
[--C-:B------:R-:W-:Y:S01]  /*3e80*/  IMAD.WIDE.U32 R72, R99, 0x8, R48.reuse ;  /* 0x0000000863487825 */ /* 0x100fe200078e0030 */
[----:B------:R1:W-:Y:S02]  /*3e90*/  STG.E.64 desc[UR4][R108.64], R104 ;  /* 0x000000686c007986 */ /* 0x0003e4000c101b04 */
[----:B------:R2:W-:Y:S03]  /*3ea0*/  F2F.BF16.F32 R110, R115 ;  /* 0x00000073006e7304 */ /* 0x0005e60000202000 */
[----:B------:R-:W3:Y:S01]  /*3eb0*/  LDG.E.64 R72, desc[UR4][R72.64] ;  /* 0x0000000448487981 */ /* 0x000ee2000c1e1b00 */
[----:B------:R-:W-:Y:S01]  /*3ec0*/  LOP3.LUT P0, RZ, R88, 0xff0000, RZ, 0xc0, !PT ;  /* 0x00ff000058ff7812 */ /* 0x000fe2000780c0ff */
[----:B------:R-:W-:Y:S01]  /*3ed0*/  IMAD.WIDE.U32 R48, R91, 0x8, R48 ;  /* 0x000000085b307825 */ /* 0x000fe200078e0030 */
[----:B------:R-:W-:-:S03]  /*3ee0*/  MOV R55, RZ ;  /* 0x000000ff00377202 */ /* 0x000fc60000000f00 */
[----:B0-----:R-:W-:Y:S01]  /*3ef0*/  FMUL.FTZ R106, R101, R52 ;  /* 0x00000034656a7220 */ /* 0x001fe20000410000 */
[----:B------:R-:W-:Y:S01]  /*3f00*/  FMUL.FTZ R103, R29, R50 ;  /* 0x000000321d677220 */ /* 0x000fe20000410000 */
[----:B--2---:R-:W-:Y:S01]  /*3f10*/  @P3 SHF.L.U32 R115, R112, 0x10, RZ ;  /* 0x0000001070733819 */ /* 0x004fe200000006ff */
[----:B------:R-:W0:Y:S01]  /*3f20*/  F2F.BF16.F32 R102, R113 ;  /* 0x0000007100667304 */ /* 0x000e220000202000 */
[----:B------:R-:W-:Y:S01]  /*3f30*/  FMUL.FTZ R101, R106, UR14 ;  /* 0x0000000e6a657c20 */ /* 0x000fe20008410000 */
[-C--:B-1----:R-:W-:Y:S01]  /*3f40*/  FMUL.FTZ R108, R113, R52.reuse ;  /* 0x00000034716c7220 */ /* 0x082fe20000410000 */
[----:B------:R-:W-:Y:S01]  /*3f50*/  FSEL R105, R103, RZ, P4 ;  /* 0x000000ff67697208 */ /* 0x000fe20002000000 */
[----:B------:R-:W-:Y:S01]  /*3f60*/  @P3 FMUL.FTZ R55, R90, R115 ;  /* 0x000000735a373220 */ /* 0x000fe20000410000 */
[----:B------:R-:W-:Y:S01]  /*3f70*/  FMUL.FTZ R104, R30, R101 ;  /* 0x000000651e687220 */ /* 0x000fe20000410000 */
[----:B------:R-:W-:Y:S01]  /*3f80*/  @P5 MOV R103, R51 ;  /* 0x0000003300675202 */ /* 0x000fe20000000f00 */
[----:B------:R-:W-:Y:S01]  /*3f90*/  FMUL.FTZ R108, R108, UR14 ;  /* 0x0000000e6c6c7c20 */ /* 0x000fe20008410000 */
[----:B------:R-:W-:Y:S01]  /*3fa0*/  FMUL.FTZ R109, R111, R52 ;  /* 0x000000346f6d7220 */ /* 0x000fe20000410000 */
[----:B------:R-:W-:Y:S01]  /*3fb0*/  HFMA2 R90, -RZ, RZ, 0, 0 ;  /* 0x00000000ff5a7431 */ /* 0x000fe200000001ff */
[----:B------:R-:W-:Y:S01]  /*3fc0*/  FSEL R106, R104, RZ, P0 ;  /* 0x000000ff686a7208 */ /* 0x000fe20000000000 */
[----:B------:R-:W1:Y:S01]  /*3fd0*/  F2F.BF16.F32 R105, R105 ;  /* 0x0000006900697304 */ /* 0x000e620000202000 */
[----:B------:R-:W-:Y:S01]  /*3fe0*/  @P5 SHF.L.U32 R104, R103, 0x10, RZ ;  /* 0x0000001067685819 */ /* 0x000fe200000006ff */
[----:B------:R-:W-:Y:S01]  /*3ff0*/  FMUL.FTZ R103, R31, R108 ;  /* 0x0000006c1f677220 */ /* 0x000fe20000410000 */
[----:B------:R-:W-:Y:S01]  /*4000*/  ISETP.GE.U32.AND P3, PT, R88, 0x1000000, PT ;  /* 0x010000005800780c */ /* 0x000fe20003f66070 */
[----:B------:R-:W-:-:S02]  /*4010*/  FMUL.FTZ R109, R109, UR14 ;  /* 0x0000000e6d6d7c20 */ /* 0x000fc40008410000 */
[----:B------:R-:W-:Y:S01]  /*4020*/  @P5 FMUL.FTZ R90, R89, R104 ;  /* 0x00000068595a5220 */ /* 0x000fe20000410000 */
[----:B------:R-:W-:Y:S01]  /*4030*/  FSEL R107, R103, RZ, P3 ;  /* 0x000000ff676b7208 */ /* 0x000fe20001800000 */
[----:B------:R-:W-:Y:S01]  /*4040*/  FMUL.FTZ R89, R28, R109 ;  /* 0x0000006d1c597220 */ /* 0x000fe20000410000 */
[----:B------:R-:W-:Y:S01]  /*4050*/  LOP3.LUT P5, RZ, R88, 0xff, RZ, 0xc0, !PT ;  /* 0x000000ff58ff7812 */ /* 0x000fe200078ac0ff */
[----:B------:R-:W-:Y:S01]  /*4060*/  F2F.BF16.F32 R106, R106 ;  /* 0x0000006a006a7304 */ /* 0x000fe20000202000 */
[----:B0-----:R-:W-:Y:S02]  /*4070*/  SHF.L.U32 R104, R102, 0x10, RZ ;  /* 0x0000001066687819 */ /* 0x001fe400000006ff */
[----:B------:R-:W-:Y:S01]  /*4080*/  FSEL R111, R89, RZ, P5 ;  /* 0x000000ff596f7208 */ /* 0x000fe20002800000 */
[----:B------:R-:W-:-:S04]  /*4090*/  IMAD.WIDE.U32 R88, R110, 0x10000, RZ ;  /* 0x000100006e587825 */ /* 0x000fc800078e00ff */
[----:B------:R-:W0:Y:S01]  /*40a0*/  F2F.BF16.F32 R107, R107 ;  /* 0x0000006b006b7304 */ /* 0x000e220000202000 */
[----:B-1----:R-:W-:Y:S01]  /*40b0*/  IMAD.WIDE.U32 R102, R105, 0x10000, RZ ;  /* 0x0001000069667825 */ /* 0x002fe200078e00ff */
[----:B------:R-:W-:Y:S02]  /*40c0*/  LOP3.LUT R105, R89, R104, R117, 0xfe, !PT ;  /* 0x0000006859697212 */ /* 0x000fe400078efe75 */
[----:B------:R-:W-:Y:S01]  /*40d0*/  LOP3.LUT R104, R88, R95, RZ, 0xfc, !PT ;  /* 0x0000005f58687212 */ /* 0x000fe200078efcff */
[----:B------:R-:W-:-:S03]  /*40e0*/  IMAD.WIDE.U32 R88, R99, 0x8, R86 ;  /* 0x0000000863587825 */ /* 0x000fc600078e0056 */
[----:B------:R-:W1:Y:S02]  /*40f0*/  F2F.BF16.F32 R111, R111 ;  /* 0x0000006f006f7304 */ /* 0x000e640000202000 */
[----:B------:R2:W-:Y:S01]  /*4100*/  STG.E.64 desc[UR4][R88.64], R104 ;  /* 0x0000006858007986 */ /* 0x0005e2000c101b04 */
[----:B0-----:R-:W-:-:S04]  /*4110*/  SHF.L.U32 R113, R107, 0x10, RZ ;  /* 0x000000106b717819 */ /* 0x001fc800000006ff */
[----:B------:R-:W-:Y:S01]  /*4120*/  LOP3.LUT R103, R103, R113, R106, 0xfe, !PT ;  /* 0x0000007167677212 */ /* 0x000fe200078efe6a */
[----:B------:R-:W-:Y:S01]  /*4130*/  IMAD.WIDE.U32 R106, R99, 0x8, R84 ;  /* 0x00000008636a7825 */ /* 0x000fe200078e0054 */
[----:B-1----:R-:W-:-:S05]  /*4140*/  LOP3.LUT R102, R102, R111, RZ, 0xfc, !PT ;  /* 0x0000006f66667212 */ /* 0x002fca00078efcff */
[----:B------:R0:W-:Y:S04]  /*4150*/  STG.E.64 desc[UR4][R106.64], R102 ;  /* 0x000000666a007986 */ /* 0x0001e8000c101b04 */
[----:B------:R-:W4:Y:S01]  /*4160*/  LDG.E.64 R48, desc[UR4][R48.64] ;  /* 0x0000000430307981 */ /* 0x000f22000c1e1b00 */
[-CC-:B------:R-:W-:Y:S01]  /*4170*/  FFMA.FTZ R110, R74, R54.reuse, R53.reuse ;  /* 0x000000364a6e7223 */ /* 0x180fe20000010035 */
[--C-:B------:R-:W-:Y:S01]  /*4180*/  FFMA.FTZ R95, R75, R54, R53.reuse ;  /* 0x000000364b5f7223 */ /* 0x100fe20000010035 */
[----:B------:R-:W-:Y:S01]  /*4190*/  MOV R74, R80 ;  /* 0x00000050004a7202 */ /* 0x000fe20000000f00 */
[-C--:B------:R-:W-:Y:S01]  /*41a0*/  FFMA.FTZ R83, R83, R54.reuse, R53 ;  /* 0x0000003653537223 */ /* 0x080fe20000010035 */
[----:B------:R-:W-:Y:S01]  /*41b0*/  SHF.R.U64 R75, R80, 0x10, R81 ;  /* 0x00000010504b7819 */ /* 0x000fe20000001251 */
[----:B------:R-:W-:Y:S01]  /*41c0*/  FFMA.FTZ R99, R100, R54, R53 ;  /* 0x0000003664637223 */ /* 0x000fe20000010035 */
[----:B------:R-:W-:Y:S01]  /*41d0*/  SHF.L.U32 R53, R74, 0x10, RZ ;  /* 0x000000104a357819 */ /* 0x000fe200000006ff */
[----:B------:R-:W-:Y:S01]  /*41e0*/  FADD.FTZ R83, R98, -R83 ;  /* 0x8000005362537221 */ /* 0x000fe20000010000 */
[----:B------:R-:W-:Y:S01]  /*41f0*/  SHF.L.U32 R54, R75, 0x10, RZ ;  /* 0x000000104b367819 */ /* 0x000fe200000006ff */
[----:B------:R-:W-:Y:S01]  /*4200*/  FADD.FTZ R97, R97, -R110 ;  /* 0x8000006e61617221 */ /* 0x000fe20000010000 */
[----:B------:R-:W-:Y:S01]  /*4210*/  @P6 SHF.R.U32.HI R51, RZ, 0x10, R51 ;  /* 0x00000010ff336819 */ /* 0x000fe20000011633 */
[----:B--2---:R-:W-:Y:S01]  /*4220*/  FFMA.FTZ R89, R82, R83, R53 ;  /* 0x0000005352597223 */ /* 0x004fe20000010035 */
[----:B------:R-:W-:-:S02]  /*4230*/  HFMA2 R75, -RZ, RZ, 0, 0 ;  /* 0x00000000ff4b7431 */ /* 0x000fc400000001ff */
[----:B0-----:R-:W-:Y:S01]  /*4240*/  FFMA.FTZ R103, R82, R97, R54 ;  /* 0x0000006152677223 */ /* 0x001fe20000010036 */
[----:B------:R-:W-:Y:S01]  /*4250*/  MOV R53, R81 ;  /* 0x0000005100357202 */ /* 0x000fe20000000f00 */
[----:B------:R-:W-:Y:S01]  /*4260*/  FADD.FTZ R95, R96, -R95 ;  /* 0x8000005f605f7221 */ /* 0x000fe20000010000 */
[----:B------:R-:W-:Y:S01]  /*4270*/  SHF.R.U32.HI R54, RZ, 0x10, R81 ;  /* 0x00000010ff367819 */ /* 0x000fe20000011651 */
[----:B------:R-:W-:Y:S01]  /*4280*/  FMUL.FTZ R74, R103, R52 ;  /* 0x00000034674a7220 */ /* 0x000fe20000410000 */
[----:B------:R-:W-:Y:S01]  /*4290*/  @P6 SHF.L.U32 R51, R51, 0x10, RZ ;  /* 0x0000001033336819 */ /* 0x000fe200000006ff */
[----:B------:R-:W-:Y:S01]  /*42a0*/  FADD.FTZ R99, R94, -R99 ;  /* 0x800000635e637221 */ /* 0x000fe20000010000 */
[----:B------:R-:W-:Y:S01]  /*42b0*/  SHF.L.U32 R83, R53, 0x10, RZ ;  /* 0x0000001035537819 */ /* 0x000fe200000006ff */
[----:B------:R-:W-:Y:S01]  /*42c0*/  FMUL.FTZ R74, R74, UR14 ;  /* 0x0000000e4a4a7c20 */ /* 0x000fe20008410000 */
[----:B------:R-:W-:Y:S01]  /*42d0*/  SHF.L.U32 R54, R54, 0x10, RZ ;  /* 0x0000001036367819 */ /* 0x000fe200000006ff */
[----:B------:R-:W-:Y:S01]  /*42e0*/  @P6 FMUL.FTZ R75, R92, R51 ;  /* 0x000000335c4b6220 */ /* 0x000fe20000410000 */
[----:B------:R-:W-:Y:S01]  /*42f0*/  LOP3.LUT P6, RZ, R93, 0xff00, RZ, 0xc0, !PT ;  /* 0x0000ff005dff7812 */ /* 0x000fe200078cc0ff */
[----:B------:R-:W-:Y:S01]  /*4300*/  FFMA.FTZ R105, R82, R95, R83 ;  /* 0x0000005f52697223 */ /* 0x000fe20000010053 */
[----:B------:R-:W-:-:S02]  /*4310*/  HFMA2 R83, -RZ, RZ, 0, 0 ;  /* 0x00000000ff537431 */ /* 0x000fc400000001ff */
[----:B------:R-:W-:Y:S01]  /*4320*/  FFMA.FTZ R107, R82, R99, R54 ;  /* 0x00000063526b7223 */ /* 0x000fe20000010036 */
[----:B------:R-:W-:Y:S01]  /*4330*/  FMUL.FTZ R82, R33, R74 ;  /* 0x0000004a21527220 */ /* 0x000fe20000410000 */
[----:B------:R0:W-:Y:S01]  /*4340*/  F2F.BF16.F32 R97, R89 ;  /* 0x0000005900617304 */ /* 0x0001e20000202000 */
[----:B------:R-:W-:Y:S01]  /*4350*/  FMUL.FTZ R95, R89, R52 ;  /* 0x00000034595f7220 */ /* 0x000fe20000410000 */
[----:B------:R-:W-:Y:S01]  /*4360*/  MOV R54, RZ ;  /* 0x000000ff00367202 */ /* 0x000fe20000000f00 */
[----:B------:R-:W-:-:S04]  /*4370*/  IMAD.WIDE.U32 R86, R91, 0x8, R86 ;  /* 0x000000085b567825 */ /* 0x000fc800078e0056 */
[----:B------:R-:W-:Y:S01]  /*4380*/  FMUL.FTZ R95, R95, UR14 ;  /* 0x0000000e5f5f7c20 */ /* 0x000fe20008410000 */
[----:B------:R-:W-:Y:S01]  /*4390*/  IMAD.WIDE.U32 R84, R91, 0x8, R84 ;  /* 0x000000085b547825 */ /* 0x000fe200078e0054 */
[----:B------:R-:W1:Y:S03]  /*43a0*/  F2F.BF16.F32 R53, R103 ;  /* 0x0000006700357304 */ /* 0x000e660000202000 */
[----:B0-----:R-:W-:Y:S01]  /*43b0*/  FMUL.FTZ R89, R105, R52 ;  /* 0x0000003469597220 */ /* 0x001fe20000410000 */
[----:B------:R-:W-:-:S03]  /*43c0*/  HFMA2 R91, -RZ, RZ, 0, 0 ;  /* 0x00000000ff5b7431 */ /* 0x000fc600000001ff */
[----:B------:R-:W-:Y:S01]  /*43d0*/  FMUL.FTZ R89, R89, UR14 ;  /* 0x0000000e59597c20 */ /* 0x000fe20008410000 */
[----:B------:R-:W0:Y:S08]  /*43e0*/  F2F.BF16.F32 R98, R107 ;  /* 0x0000006b00627304 */ /* 0x000e300000202000 */
[----:B------:R-:W2:Y:S01]  /*43f0*/  F2F.BF16.F32 R99, R105 ;  /* 0x0000006900637304 */ /* 0x000ea20000202000 */
[----:B---3--:R-:W-:-:S02]  /*4400*/  @P5 MOV R51, R72 ;  /* 0x0000004800335202 */ /* 0x008fc40000000f00 */
[----:B------:R-:W-:Y:S02]  /*4410*/  @P4 SHF.R.U64 R88, R72, 0x10, R73 ;  /* 0x0000001048584819 */ /* 0x000fe40000001249 */
[----:B------:R-:W-:Y:S02]  /*4420*/  @P5 SHF.L.U32 R72, R51, 0x10, RZ ;  /* 0x0000001033485819 */ /* 0x000fe400000006ff */
[----:B------:R-:W-:Y:S01]  /*4430*/  @P4 SHF.L.U32 R51, R88, 0x10, RZ ;  /* 0x0000001058334819 */ /* 0x000fe200000006ff */
[----:B------:R-:W-:Y:S01]  /*4440*/  FMUL.FTZ R88, R107, R52 ;  /* 0x000000346b587220 */ /* 0x000fe20000410000 */
[----:B------:R-:W-:Y:S01]  /*4450*/  FSEL R52, R82, RZ, P6 ;  /* 0x000000ff52347208 */ /* 0x000fe20003000000 */
[----:B------:R-:W-:Y:S01]  /*4460*/  @P5 FMUL.FTZ R54, R109, R72 ;  /* 0x000000486d365220 */ /* 0x000fe20000410000 */
[----:B------:R-:W-:Y:S02]  /*4470*/  HFMA2 R72, -RZ, RZ, 0, 0 ;  /* 0x00000000ff487431 */ /* 0x000fe400000001ff */
[----:B------:R-:W-:Y:S01]  /*4480*/  @P4 FMUL.FTZ R83, R50, R51 ;  /* 0x0000003332534220 */ /* 0x000fe20000410000 */
[----:B------:R-:W-:Y:S01]  /*4490*/  @P0 MOV R50, R73 ;  /* 0x0000004900320202 */ /* 0x000fe20000000f00 */
[----:B------:R-:W-:Y:S01]  /*44a0*/  FMUL.FTZ R82, R88, UR14 ;  /* 0x0000000e58527c20 */ /* 0x000fe20008410000 */
[----:B------:R-:W-:Y:S01]  /*44b0*/  ISETP.GE.U32.AND P4, PT, R93, 0x1000000, PT ;  /* 0x010000005d00780c */ /* 0x000fe20003f86070 */
[----:B------:R-:W-:Y:S01]  /*44c0*/  FMUL.FTZ R51, R34, R89 ;  /* 0x0000005922337220 */ /* 0x000fe20000410000 */
[----:B------:R-:W-:Y:S01]  /*44d0*/  @P0 SHF.L.U32 R50, R50, 0x10, RZ ;  /* 0x0000001032320819 */ /* 0x000fe200000006ff */
[----:B------:R-:W-:Y:S01]  /*44e0*/  FMUL.FTZ R88, R35, R82 ;  /* 0x0000005223587220 */ /* 0x000fe20000410000 */
[----:B------:R-:W-:Y:S01]  /*44f0*/  LOP3.LUT P5, RZ, R93, 0xff0000, RZ, 0xc0, !PT ;  /* 0x00ff00005dff7812 */ /* 0x000fe200078ac0ff */
[----:B------:R1:W-:Y:S02]  /*4500*/  F2F.BF16.F32 R94, R52 ;  /* 0x00000034005e7304 */ /* 0x0003e40000202000 */
[----:B------:R-:W-:Y:S01]  /*4510*/  @P0 FMUL.FTZ R72, R101, R50 ;  /* 0x0000003265480220 */ /* 0x000fe20000410000 */
[----:B------:R-:W-:Y:S01]  /*4520*/  FSEL R92, R88, RZ, P4 ;  /* 0x000000ff585c7208 */ /* 0x000fe20002000000 */
[----:B------:R-:W-:Y:S01]  /*4530*/  FMUL.FTZ R50, R32, R95 ;  /* 0x0000005f20327220 */ /* 0x000fe20000410000 */
[----:B------:R-:W-:-:S02]  /*4540*/  LOP3.LUT P0, RZ, R93, 0xff, RZ, 0xc0, !PT ;  /* 0x000000ff5dff7812 */ /* 0x000fc4000780c0ff */
[----:B------:R-:W-:Y:S02]  /*4550*/  FSEL R51, R51, RZ, P5 ;  /* 0x000000ff33337208 */ /* 0x000fe40002800000 */
[----:B------:R-:W3:Y:S01]  /*4560*/  F2F.BF16.F32 R92, R92 ;  /* 0x0000005c005c7304 */ /* 0x000ee20000202000 */
[----:B------:R-:W-:Y:S01]  /*4570*/  FSEL R88, R50, RZ, P0 ;  /* 0x000000ff32587208 */ /* 0x000fe20000000000 */
[----:B-1----:R-:W-:Y:S01]  /*4580*/  IMAD.WIDE.U32 R52, R53, 0x10000, RZ ;  /* 0x0001000035347825 */ /* 0x002fe200078e00ff */
[----:B0-----:R-:W-:Y:S02]  /*4590*/  SHF.L.U32 R93, R98, 0x10, RZ ;  /* 0x00000010625d7819 */ /* 0x001fe400000006ff */
[----:B------:R-:W-:Y:S01]  /*45a0*/  @P3 SHF.R.U32.HI R98, RZ, 0x10, R73 ;  /* 0x00000010ff623819 */ /* 0x000fe20000011649 */
[----:B------:R-:W-:Y:S01]  /*45b0*/  HFMA2 R73, -RZ, RZ, 0, 0 ;  /* 0x00000000ff497431 */ /* 0x000fe200000001ff */
[----:B--2---:R-:W-:Y:S01]  /*45c0*/  LOP3.LUT R53, R53, R93, R99, 0xfe, !PT ;  /* 0x0000005d35357212 */ /* 0x004fe200078efe63 */
[----:B------:R0:W1:Y:S01]  /*45d0*/  F2F.BF16.F32 R96, R51 ;  /* 0x0000003300607304 */ /* 0x0000620000202000 */
[----:B------:R-:W-:Y:S01]  /*45e0*/  LOP3.LUT R52, R52, R97, RZ, 0xfc, !PT ;  /* 0x0000006134347212 */ /* 0x000fe200078efcff */
[----:B------:R-:W-:-:S04]  /*45f0*/  HFMA2 R93, -RZ, RZ, 0, 0 ;  /* 0x00000000ff5d7431 */ /* 0x000fc800000001ff */
[----:B------:R-:W-:Y:S01]  /*4600*/  STG.E.64 desc[UR4][R86.64], R52 ;  /* 0x0000003456007986 */ /* 0x000fe2000c101b04 */
[----:B---3--:R-:W-:Y:S01]  /*4610*/  SHF.L.U32 R101, R92, 0x10, RZ ;  /* 0x000000105c657819 */ /* 0x008fe200000006ff */
[----:B------:R2:W3:Y:S01]  /*4620*/  F2F.BF16.F32 R103, R88 ;  /* 0x0000005800677304 */ /* 0x0004e20000202000 */
[----:B0-----:R-:W-:Y:S01]  /*4630*/  IMAD.WIDE.U32 R50, R94, 0x10000, RZ ;  /* 0x000100005e327825 */ /* 0x001fe200078e00ff */
[----:B------:R-:W-:-:S04]  /*4640*/  MOV R94, RZ ;  /* 0x000000ff005e7202 */ /* 0x000fc80000000f00 */
[----:B-1----:R-:W-:Y:S02]  /*4650*/  LOP3.LUT R51, R51, R101, R96, 0xfe, !PT ;  /* 0x0000006533337212 */ /* 0x002fe400078efe60 */
[----:B--2---:R-:W-:Y:S02]  /*4660*/  MOV R88, RZ ;  /* 0x000000ff00587202 */ /* 0x004fe40000000f00 */
[----:B---3--:R-:W-:-:S05]  /*4670*/  LOP3.LUT R50, R50, R103, RZ, 0xfc, !PT ;  /* 0x0000006732327212 */ /* 0x008fca00078efcff */
[----:B------:R0:W-:Y:S01]  /*4680*/  STG.E.64 desc[UR4][R84.64], R50 ;  /* 0x0000003254007986 */ /* 0x0001e2000c101b04 */
[----:B----4-:R-:W-:Y:S02]  /*4690*/  @P0 MOV R92, R48 ;  /* 0x00000030005c0202 */ /* 0x010fe40000000f00 */
[--C-:B------:R-:W-:Y:S02]  /*46a0*/  @P6 SHF.R.U64 R97, R48, 0x10, R49.reuse ;  /* 0x0000001030616819 */ /* 0x100fe40000001231 */
[----:B------:R-:W-:Y:S02]  /*46b0*/  @P5 MOV R96, R49 ;  /* 0x0000003100605202 */ /* 0x000fe40000000f00 */
[----:B------:R-:W-:Y:S02]  /*46c0*/  @P4 SHF.R.U32.HI R48, RZ, 0x10, R49 ;  /* 0x00000010ff304819 */ /* 0x000fe40000011631 */
[----:B------:R-:W-:Y:S02]  /*46d0*/  @P3 SHF.L.U32 R49, R98, 0x10, RZ ;  /* 0x0000001062313819 */ /* 0x000fe400000006ff */
[----:B------:R-:W-:-:S02]  /*46e0*/  @P0 SHF.L.U32 R92, R92, 0x10, RZ ;  /* 0x000000105c5c0819 */ /* 0x000fc400000006ff */
[----:B0-----:R-:W-:Y:S01]  /*46f0*/  @P6 SHF.L.U32 R51, R97, 0x10, RZ ;  /* 0x0000001061336819 */ /* 0x001fe200000006ff */
[----:B------:R-:W-:Y:S01]  /*4700*/  @P3 FMUL.FTZ R91, R108, R49 ;  /* 0x000000316c5b3220 */ /* 0x000fe20000410000 */
[----:B------:R-:W-:Y:S01]  /*4710*/  @P5 SHF.L.U32 R96, R96, 0x10, RZ ;  /* 0x0000001060605819 */ /* 0x000fe200000006ff */
[----:B------:R-:W-:Y:S01]  /*4720*/  @P0 FMUL.FTZ R94, R95, R92 ;  /* 0x0000005c5f5e0220 */ /* 0x000fe20000410000 */
[----:B------:R-:W-:Y:S01]  /*4730*/  @P4 SHF.L.U32 R53, R48, 0x10, RZ ;  /* 0x0000001030354819 */ /* 0x000fe200000006ff */
[----:B------:R-:W-:Y:S02]  /*4740*/  @P6 FMUL.FTZ R73, R74, R51 ;  /* 0x000000334a496220 */ /* 0x000fe40000410000 */
[----:B------:R-:W-:Y:S02]  /*4750*/  @P5 FMUL.FTZ R88, R89, R96 ;  /* 0x0000006059585220 */ /* 0x000fe40000410000 */
[----:B------:R-:W-:-:S07]  /*4760*/  @P4 FMUL.FTZ R93, R82, R53 ;  /* 0x00000035525d4220 */ /* 0x000fce0000410000 */
.L_x_1739:
        /* <DEDUP_REMOVED lines=53> */
.L_x_1736:
        /* <DEDUP_REMOVED lines=19> */
.L_x_1742:
        /* <DEDUP_REMOVED lines=9> */
.L_x_6707:


//--------------------- .text._ZN10layer_norm22ln_bwd_finalize_kernelINS_22Kernel_traits_finalizeILj1536Ef13__nv_bfloat16S2_S2_fjLb1ELj1024ELj4ENS_18Kernel_traits_baseILj1536EfS2_S2_S2_fjLj1024EEEEELb1ELb0EEEvNS_9BwdParamsE --------------------------
	.section	.text._ZN10layer_norm22ln_bwd_finalize_kernelINS_22Kernel_traits_finalizeILj1536Ef13__nv_bfloat16S2_S2_fjLb1ELj1024ELj4ENS_18Kernel_traits_baseILj1536EfS2_S2_S2_fjLj1024EEEEELb1ELb0EEEvNS_9BwdParamsE,"ax",@progbits
	.align	128
        .global         _ZN10layer_norm22ln_bwd_finalize_kernelINS_22Kernel_traits_finalizeILj1536Ef13__nv_bfloat16S2_S2_fjLb1ELj1024ELj4ENS_18Kernel_traits_baseILj1536EfS2_S2_S2_fjLj1024EEEEELb1ELb0EEEvNS_9BwdParamsE
        .type           _ZN10layer_norm22ln_bwd_finalize_kernelINS_22Kernel_traits_finalizeILj1536Ef13__nv_bfloat16S2_S2_fjLb1ELj1024ELj4ENS_18Kernel_traits_baseILj1536EfS2_S2_S2_fjLj1024EEEEELb1ELb0EEEvNS_9BwdParamsE,@function
        .size           _ZN10layer_norm22ln_bwd_finalize_kernelINS_22Kernel_traits_finalizeILj1536Ef13__nv_bfloat16S2_S2_fjLb1ELj1024ELj4ENS_18Kernel_traits_baseILj1536EfS2_S2_S2_fjLj1024EEEEELb1ELb0EEEvNS_9BwdParamsE,(.L_x_6708 - _ZN10layer_norm22ln_bwd_finalize_kernelINS_22Kernel_traits_finalizeILj1536Ef13__nv_bfloat16S2_S2_fjLb1ELj1024ELj4ENS_18Kernel_traits_baseILj1536EfS2_S2_S2_fjLj1024EEEEELb1ELb0EEEvNS_9BwdParamsE)
        .other          _ZN10layer_norm22ln_bwd_finalize_kernelINS_22Kernel_traits_finalizeILj1536Ef13__nv_bfloat16S2_S2_fjLb1ELj1024ELj4ENS_18Kernel_traits_baseILj1536EfS2_S2_S2_fjLj1024EEEEELb1ELb0EEEvNS_9BwdParamsE,@"STO_CUDA_ENTRY STV_DEFAULT"
_ZN10layer_norm22ln_bwd_finalize_kernelINS_22Kernel_traits_finalizeILj1536Ef13__nv_bfloat16S2_S2_fjLb1ELj1024ELj4ENS_18Kernel_traits_baseILj1536EfS2_S2_S2_fjLj1024EEEEELb1ELb0EEEvNS_9BwdParamsE:
.text._ZN10layer_norm22ln_bwd_finalize_kernelINS_22Kernel_traits_finalizeILj1536Ef13__nv_bfloat16S2_S2_fjLb1ELj1024ELj4ENS_18Kernel_traits_baseILj1536EfS2_S2_S2_fjLj1024EEEEELb1ELb0EEEvNS_9BwdParamsE:
        /* <DEDUP_REMOVED lines=23> */
[----:B------:R-:W-:Y:S02]  /*0170*/  MOV R18, RZ ;  /* 0x000000ff00127202 */ /* 0x000fe40000000f00 */
[----:B------:R-:W-:Y:S02]  /*0180*/  IADD3 R9, PT, PT, R9, R8, RZ ;  /* 0x0000000809097210 */ /* 0x000fe40007ffe0ff */
[----:B------:R-:W-:-:S02]  /*0190*/  MOV R8, R5 ;  /* 0x0000000500087202 */ /* 0x000fc40000000f00 */
[C---:B------:R-:W-:Y:S02]  /*01a0*/  ISETP.GE.U32.AND P0, PT, R9.reuse, 0xe0, PT ;  /* 0x000000e00900780c */ /* 0x040fe40003f06070 */
[----:B------:R-:W-:Y:S02]  /*01b0*/  MOV R28, RZ ;  /* 0x000000ff001c7202 */ /* 0x000fe40000000f00 */
[----:B------:R-:W-:Y:S02]  /*01c0*/  MOV R7, RZ ;  /* 0x000000ff00077202 */ /* 0x000fe40000000f00 */
[----:B------:R-:W-:-:S07]  /*01d0*/  LEA.HI R10, R9, 0x1, RZ, 0x1b ;  /* 0x00000001090a7811 */ /* 0x000fce00078fd8ff */
[----:B------:R-:W-:Y:S05]  /*01e0*/  @!P0 BRA `(.L_x_1746) ;  /* 0x0000000400c48947 */ /* 0x000fea0003800000 */
        /* <DEDUP_REMOVED lines=13> */
[----:B------:R-:W-:Y:S01]  /*02c0*/  IADD3 R22, PT, PT, R6, R13, RZ ;  /* 0x0000000d06167210 */ /* 0x000fe20007ffe0ff */
        /* <DEDUP_REMOVED lines=11> */
[----:B------:R-:W-:-:S07]  /*0380*/  IADD3 R24, PT, PT, R6, R15, RZ ;  /* 0x0000000f06187210 */ /* 0x000fce0007ffe0ff */
.L_x_1747:
[----:B------:R-:W0:Y:S02]  /*0390*/  LDC.64 R14, c[0x0][0x440] ;  /* 0x00011000ff0e7b82 */ /* 0x000e240000000a00 */
[----:B0-----:R-:W-:-:S04]  /*03a0*/  IMAD.WIDE.U32 R20, R11, 0x4, R14 ;  /* 0x000000040b147825 */ /* 0x001fc800078e000e */
[--C-:B------:R-:W-:Y:S02]  /*03b0*/  IMAD.WIDE.U32 R16, R23, 0x4, R14.reuse ;  /* 0x0000000417107825 */ /* 0x100fe400078e000e */
[----:B------:R-:W2:Y:S04]  /*03c0*/  LDG.E R20, desc[UR6][R20.64] ;  /* 0x0000000614147981 */ /* 0x000ea8000c1e1900 */
[----:B------:R0:W3:Y:S02]  /*03d0*/  LDG.E R12, desc[UR6][R16.64] ;  /* 0x00000006100c7981 */ /* 0x0000e4000c1e1900 */
[----:B0-----:R-:W-:-:S05]  /*03e0*/  IMAD.WIDE.U32 R16, R13, 0x4, R14 ;  /* 0x000000040d107825 */ /* 0x001fca00078e000e */
[----:B------:R0:W4:Y:S02]  /*03f0*/  LDG.E R19, desc[UR6][R16.64] ;  /* 0x0000000610137981 */ /* 0x000124000c1e1900 */
[----:B0-----:R-:W-:-:S04]  /*0400*/  IMAD.WIDE.U32 R16, R22, 0x4, R14 ;  /* 0x0000000416107825 */ /* 0x001fc800078e000e */
[----:B--2---:R-:W-:Y:S01]  /*0410*/  FADD.FTZ R7, R20, R7 ;  /* 0x0000000714077221 */ /* 0x004fe20000010000 */
[----:B------:R-:W-:-:S04]  /*0420*/  IMAD.WIDE.U32 R20, R24, 0x4, R14 ;  /* 0x0000000418147825 */ /* 0x000fc800078e000e */
[----:B---3--:R-:W-:Y:S02]  /*0430*/  FADD.FTZ R7, R7, R12 ;  /* 0x0000000c07077221 */ /* 0x008fe40000010000 */
[----:B------:R0:W2:Y:S02]  /*0440*/  LDG.E R12, desc[UR6][R20.64] ;  /* 0x00000006140c7981 */ /* 0x0000a4000c1e1900 */
[----:B----4-:R-:W-:Y:S02]  /*0450*/  FADD.FTZ R7, R7, R19 ;  /* 0x0000001307077221 */ /* 0x010fe40000010000 */
[----:B------:R1:W3:Y:S01]  /*0460*/  LDG.E R19, desc[UR6][R16.64] ;  /* 0x0000000610137981 */ /* 0x0002e2000c1e1900 */
[----:B0-----:R-:W-:-:S04]  /*0470*/  IMAD.WIDE.U32 R20, R25, 0x4, R14 ;  /* 0x0000000419147825 */ /* 0x001fc800078e000e */
[----:B-1----:R-:W-:-:S04]  /*0480*/  IMAD.WIDE.U32 R16, R27, 0x4, R14 ;  /* 0x000000041b107825 */ /* 0x002fc800078e000e */
[----:B--2---:R-:W-:Y:S02]  /*0490*/  FADD.FTZ R7, R7, R12 ;  /* 0x0000000c07077221 */ /* 0x004fe40000010000 */
[----:B------:R-:W2:Y:S02]  /*04a0*/  LDG.E R12, desc[UR6][R20.64] ;  /* 0x00000006140c7981 */ /* 0x000ea4000c1e1900 */
[----:B---3--:R-:W-:Y:S02]  /*04b0*/  FADD.FTZ R19, R7, R19 ;  /* 0x0000001307137221 */ /* 0x008fe40000010000 */
[----:B------:R0:W3:Y:S02]  /*04c0*/  LDG.E R7, desc[UR6][R16.64] ;  /* 0x0000000610077981 */ /* 0x0000e4000c1e1900 */
[----:B0-----:R-:W0:Y:S01]  /*04d0*/  LDC.64 R16, c[0x0][0x448] ;  /* 0x00011200ff107b82 */ /* 0x001e220000000a00 */
[----:B------:R-:W-:-:S04]  /*04e0*/  IMAD.WIDE.U32 R20, R29, 0x4, R14 ;  /* 0x000000041d147825 */ /* 0x000fc800078e000e */
[----:B0-----:R-:W-:-:S06]  /*04f0*/  IMAD.WIDE.U32 R14, R11, 0x4, R16 ;  /* 0x000000040b0e7825 */ /* 0x001fcc00078e0010 */
[----:B------:R-:W4:Y:S01]  /*0500*/  LDG.E R15, desc[UR6][R14.64] ;  /* 0x000000060e0f7981 */ /* 0x000f22000c1e1900 */
[----:B--2---:R-:W-:-:S03]  /*0510*/  FADD.FTZ R19, R19, R12 ;  /* 0x0000000c13137221 */ /* 0x004fc60000010000 */
[----:B------:R0:W2:Y:S02]  /*0520*/  LDG.E R12, desc[UR6][R20.64] ;  /* 0x00000006140c7981 */ /* 0x0000a4000c1e1900 */
[----:B0-----:R-:W-:-:S04]  /*0530*/  IMAD.WIDE.U32 R20, R23, 0x4, R16 ;  /* 0x0000000417147825 */ /* 0x001fc800078e0010 */
[----:B---3--:R-:W-:Y:S02]  /*0540*/  FADD.FTZ R7, R19, R7 ;  /* 0x0000000713077221 */ /* 0x008fe40000010000 */
[----:B------:R-:W3:Y:S01]  /*0550*/  LDG.E R19, desc[UR6][R20.64] ;  /* 0x0000000614137981 */ /* 0x000ee2000c1e1900 */
[----:B----4-:R-:W-:Y:S01]  /*0560*/  FADD.FTZ R28, R15, R28 ;  /* 0x0000001c0f1c7221 */ /* 0x010fe20000010000 */
[----:B------:R-:W-:-:S04]  /*0570*/  IMAD.WIDE.U32 R14, R13, 0x4, R16 ;  /* 0x000000040d0e7825 */ /* 0x000fc800078e0010 */
[----:B---3--:R-:W-:Y:S02]  /*0580*/  FADD.FTZ R19, R28, R19 ;  /* 0x000000131c137221 */ /* 0x008fe40000010000 */
[----:B------:R-:W3:Y:S01]  /*0590*/  LDG.E R28, desc[UR6][R14.64] ;  /* 0x000000060e1c7981 */ /* 0x000ee2000c1e1900 */
        /* <DEDUP_REMOVED lines=8> */
[----:B------:R0:W3:Y:S01]  /*0620*/  LDG.E R19, desc[UR6][R20.64] ;  /* 0x0000000614137981 */ /* 0x0000e2000c1e1900 */
[----:B------:R-:W-:-:S04]  /*0630*/  IMAD.WIDE.U32 R14, R27, 0x4, R16 ;  /* 0x000000041b0e7825 */ /* 0x000fc800078e0010 */
[----:B0-----:R-:W-:-:S04]  /*0640*/  IMAD.WIDE.U32 R20, R29, 0x4, R16 ;  /* 0x000000041d147825 */ /* 0x001fc800078e0010 */
[----:B---3--:R-:W-:Y:S02]  /*0650*/  FADD.FTZ R28, R28, R19 ;  /* 0x000000131c1c7221 */ /* 0x008fe40000010000 */
[----:B------:R0:W3:Y:S02]  /*0660*/  LDG.E R19, desc[UR6][R14.64] ;  /* 0x000000060e137981 */ /* 0x0000e4000c1e1900 */
[----:B0-----:R-:W0:Y:S02]  /*0670*/  LDC.64 R14, c[0x0][0x460] ;  /* 0x00011800ff0e7b82 */ /* 0x001e240000000a00 */
[----:B0-----:R-:W-:-:S06]  /*0680*/  IMAD.WIDE.U32 R16, R11, 0x4, R14 ;  /* 0x000000040b107825 */ /* 0x001fcc00078e000e */
[----:B------:R-:W4:Y:S01]  /*0690*/  LDG.E R17, desc[UR6][R16.64] ;  /* 0x0000000610117981 */ /* 0x000f22000c1e1900 */
[----:B---3--:R-:W-:Y:S01]  /*06a0*/  FADD.FTZ R28, R28, R19 ;  /* 0x000000131c1c7221 */ /* 0x008fe20000010000 */
[----:B----4-:R-:W-:Y:S01]  /*06b0*/  FADD.FTZ R17, R17, R18 ;  /* 0x0000001211117221 */ /* 0x010fe20000010000 */
[----:B------:R-:W-:-:S06]  /*06c0*/  IMAD.WIDE.U32 R18, R23, 0x4, R14 ;  /* 0x0000000417127825 */ /* 0x000fcc00078e000e */
[----:B------:R-:W3:Y:S01]  /*06d0*/  LDG.E R18, desc[UR6][R18.64] ;  /* 0x0000000612127981 */ /* 0x000ee2000c1e1900 */
[----:B--2---:R-:W-:-:S03]  /*06e0*/  FADD.FTZ R7, R7, R12 ;  /* 0x0000000c07077221 */ /* 0x004fc60000010000 */
[----:B------:R0:W2:Y:S02]  /*06f0*/  LDG.E R12, desc[UR6][R20.64] ;  /* 0x00000006140c7981 */ /* 0x0000a4000c1e1900 */
[----:B0-----:R-:W-:-:S06]  /*0700*/  IMAD.WIDE.U32 R20, R13, 0x4, R14 ;  /* 0x000000040d147825 */ /* 0x001fcc00078e000e */
[----:B------:R-:W4:Y:S01]  /*0710*/  LDG.E R20, desc[UR6][R20.64] ;  /* 0x0000000614147981 */ /* 0x000f22000c1e1900 */
[----:B---3--:R-:W-:Y:S01]  /*0720*/  FADD.FTZ R17, R17, R18 ;  /* 0x0000001211117221 */ /* 0x008fe20000010000 */
[----:B------:R-:W-:-:S06]  /*0730*/  IMAD.WIDE.U32 R18, R24, 0x4, R14 ;  /* 0x0000000418127825 */ /* 0x000fcc00078e000e */
[----:B------:R-:W3:Y:S01]  /*0740*/  LDG.E R18, desc[UR6][R18.64] ;  /* 0x0000000612127981 */ /* 0x000ee2000c1e1900 */
[----:B----4-:R-:W-:-:S04]  /*0750*/  FADD.FTZ R17, R17, R20 ;  /* 0x0000001411117221 */ /* 0x010fc80000010000 */
[----:B---3--:R-:W-:Y:S01]  /*0760*/  FADD.FTZ R20, R17, R18 ;  /* 0x0000001211147221 */ /* 0x008fe20000010000 */
[----:B------:R-:W-:-:S06]  /*0770*/  IMAD.WIDE.U32 R16, R22, 0x4, R14 ;  /* 0x0000000416107825 */ /* 0x000fcc00078e000e */
[----:B------:R-:W3:Y:S01]  /*0780*/  LDG.E R17, desc[UR6][R16.64] ;  /* 0x0000000610117981 */ /* 0x000ee2000c1e1900 */
[----:B------:R-:W-:-:S06]  /*0790*/  IMAD.WIDE.U32 R18, R25, 0x4, R14 ;  /* 0x0000000419127825 */ /* 0x000fcc00078e000e */
[----:B------:R-:W4:Y:S01]  /*07a0*/  LDG.E R19, desc[UR6][R18.64] ;  /* 0x0000000612137981 */ /* 0x000f22000c1e1900 */
[----:B------:R-:W-:Y:S01]  /*07b0*/  IADD3 R26, PT, PT, R26, 0x8, RZ ;  /* 0x000000081a1a7810 */ /* 0x000fe20007ffe0ff */
[----:B---3--:R-:W-:Y:S01]  /*07c0*/  FADD.FTZ R16, R20, R17 ;  /* 0x0000001114107221 */ /* 0x008fe20000010000 */
[----:B------:R-:W-:-:S04]  /*07d0*/  IMAD.WIDE.U32 R20, R27, 0x4, R14 ;  /* 0x000000041b147825 */ /* 0x000fc800078e000e */
[----:B------:R-:W-:Y:S02]  /*07e0*/  IMAD.WIDE.U32 R14, R29, 0x4, R14 ;  /* 0x000000041d0e7825 */ /* 0x000fe400078e000e */
[----:B------:R-:W3:Y:S04]  /*07f0*/  LDG.E R21, desc[UR6][R20.64] ;  /* 0x0000000614157981 */ /* 0x000ee8000c1e1900 */
[----:B------:R-:W5:Y:S01]  /*0800*/  LDG.E R15, desc[UR6][R14.64] ;  /* 0x000000060e0f7981 */ /* 0x000f62000c1e1900 */
[----:B------:R-:W-:Y:S01]  /*0810*/  ISETP.NE.AND P0, PT, R26, RZ, PT ;  /* 0x000000ff1a00720c */ /* 0x000fe20003f05270 */
[----:B----4-:R-:W-:Y:S01]  /*0820*/  FADD.FTZ R16, R16, R19 ;  /* 0x0000001310107221 */ /* 0x010fe20000010000 */
[----:B--2---:R-:W-:Y:S01]  /*0830*/  FADD.FTZ R28, R28, R12 ;  /* 0x0000000c1c1c7221 */ /* 0x004fe20000010000 */
[----:B------:R-:W-:-:S02]  /*0840*/  IADD3 R8, PT, PT, R8, 0x100, RZ ;  /* 0x0000010008087810 */ /* 0x000fc40007ffe0ff */
[C---:B------:R-:W-:Y:S02]  /*0850*/  LEA R11, R4.reuse, R11, 0x8 ;  /* 0x0000000b040b7211 */ /* 0x040fe400078e40ff */
[C---:B------:R-:W-:Y:S02]  /*0860*/  LEA R23, R4.reuse, R23, 0x8 ;  /* 0x0000001704177211 */ /* 0x040fe400078e40ff */
[C---:B------:R-:W-:Y:S02]  /*0870*/  LEA R13, R4.reuse, R13, 0x8 ;  /* 0x0000000d040d7211 */ /* 0x040fe400078e40ff */
[C---:B------:R-:W-:Y:S02]  /*0880*/  LEA R24, R4.reuse, R24, 0x8 ;  /* 0x0000001804187211 */ /* 0x040fe400078e40ff */
[C---:B------:R-:W-:Y:S02]  /*0890*/  LEA R22, R4.reuse, R22, 0x8 ;  /* 0x0000001604167211 */ /* 0x040fe400078e40ff */
[----:B------:R-:W-:-:S02]  /*08a0*/  LEA R25, R4, R25, 0x8 ;  /* 0x0000001904197211 */ /* 0x000fc400078e40ff */
[C---:B------:R-:W-:Y:S02]  /*08b0*/  LEA R27, R4.reuse, R27, 0x8 ;  /* 0x0000001b041b7211 */ /* 0x040fe400078e40ff */
[----:B------:R-:W-:Y:S01]  /*08c0*/  LEA R29, R4, R29, 0x8 ;  /* 0x0000001d041d7211 */ /* 0x000fe200078e40ff */
[----:B---3--:R-:W-:-:S04]  /*08d0*/  FADD.FTZ R16, R16, R21 ;  /* 0x0000001510107221 */ /* 0x008fc80000010000 */
[----:B-----5:R-:W-:Y:S01]  /*08e0*/  FADD.FTZ R18, R16, R15 ;  /* 0x0000000f10127221 */ /* 0x020fe20000010000 */
[----:B------:R-:W-:Y:S06]  /*08f0*/  @P0 BRA `(.L_x_1747) ;  /* 0xfffffff800a40947 */ /* 0x000fec000383ffff */
.L_x_1746:
[----:B------:R-:W-:Y:S05]  /*0900*/  BSYNC.RECONVERGENT B1 ;  /* 0x0000000000017941 */ /* 0x000fea0003800200 */
.L_x_1745:
        /* <DEDUP_REMOVED lines=15> */
[----:B------:R0:W2:Y:S02]  /*0a00*/  LDG.E R26, desc[UR6][R26.64] ;  /* 0x000000061a1a7981 */ /* 0x0000a4000c1e1900 */
[CC--:B0-----:R-:W-:Y:S02]  /*0a10*/  LEA R27, R4.reuse, R19.reuse, 0x5 ;  /* 0x00000013041b7211 */ /* 0x0c1fe400078e28ff */
[----:B------:R-:W-:-:S03]  /*0a20*/  LEA R19, R4, R19, 0x6 ;  /* 0x0000001304137211 */ /* 0x000fc600078e30ff */
[----:B------:R-:W-:-:S05]  /*0a30*/  IMAD.WIDE.U32 R24, R27, 0x4, R10 ;  /* 0x000000041b187825 */ /* 0x000fca00078e000a */
[----:B------:R0:W5:Y:S02]  /*0a40*/  LDG.E R16, desc[UR6][R24.64] ;  /* 0x0000000618107981 */ /* 0x000164000c1e1900 */
[----:B0-----:R-:W-:-:S04]  /*0a50*/  IMAD.WIDE.U32 R24, R27, 0x4, R14 ;  /* 0x000000041b187825 */ /* 0x001fc800078e000e */
[----:B---3--:R-:W-:Y:S01]  /*0a60*/  FADD.FTZ R28, R28, R21 ;  /* 0x000000151c1c7221 */ /* 0x008fe20000010000 */
[----:B------:R-:W-:-:S06]  /*0a70*/  IMAD.WIDE.U32 R20, R19, 0x4, R10 ;  /* 0x0000000413147825 */ /* 0x000fcc00078e000a */
[----:B------:R-:W3:Y:S04]  /*0a80*/  LDG.E R20, desc[UR6][R20.64] ;  /* 0x0000000614147981 */ /* 0x000ee8000c1e1900 */
[----:B------:R4:W3:Y:S01]  /*0a90*/  LDG.E R21, desc[UR6][R24.64] ;  /* 0x0000000618157981 */ /* 0x0008e2000c1e1900 */
[----:B--2---:R-:W-:Y:S01]  /*0aa0*/  FADD.FTZ R7, R7, R26 ;  /* 0x0000001a07077221 */ /* 0x004fe20000010000 */
[----:B------:R-:W-:-:S04]  /*0ab0*/  IMAD.WIDE.U32 R26, R27, 0x4, R12 ;  /* 0x000000041b1a7825 */ /* 0x000fc800078e000c */
[----:B----4-:R-:W-:Y:S01]  /*0ac0*/  FADD.FTZ R24, R18, R23 ;  /* 0x0000001712187221 */ /* 0x010fe20000010000 */
[----:B------:R-:W-:Y:S01]  /*0ad0*/  IMAD.WIDE.U32 R22, R19, 0x4, R14 ;  /* 0x0000000413167825 */ /* 0x000fe200078e000e */
[----:B------:R-:W-:-:S03]  /*0ae0*/  LEA R25, R4, R19, 0x5 ;  /* 0x0000001304197211 */ /* 0x000fc600078e28ff */
[----:B------:R-:W-:Y:S02]  /*0af0*/  IMAD.WIDE.U32 R18, R19, 0x4, R12 ;  /* 0x0000000413127825 */ /* 0x000fe400078e000c */
[----:B------:R-:W2:Y:S02]  /*0b00*/  LDG.E R22, desc[UR6][R22.64] ;  /* 0x0000000616167981 */ /* 0x000ea4000c1e1900 */
[C---:B------:R-:W-:Y:S02]  /*0b10*/  IMAD.WIDE.U32 R10, R25.reuse, 0x4, R10 ;  /* 0x00000004190a7825 */ /* 0x040fe400078e000a */
[----:B------:R-:W4:Y:S02]  /*0b20*/  LDG.E R18, desc[UR6][R18.64] ;  /* 0x0000000612127981 */ /* 0x000f24000c1e1900 */
[C---:B------:R-:W-:Y:S02]  /*0b30*/  IMAD.WIDE.U32 R14, R25.reuse, 0x4, R14 ;  /* 0x00000004190e7825 */ /* 0x040fe400078e000e */
[----:B------:R-:W4:Y:S02]  /*0b40*/  LDG.E R10, desc[UR6][R10.64] ;  /* 0x000000060a0a7981 */ /* 0x000f24000c1e1900 */
[----:B------:R-:W-:-:S02]  /*0b50*/  IMAD.WIDE.U32 R12, R25, 0x4, R12 ;  /* 0x00000004190c7825 */ /* 0x000fc400078e000c */
[----:B------:R-:W4:Y:S04]  /*0b60*/  LDG.E R23, desc[UR6][R26.64] ;  /* 0x000000061a177981 */ /* 0x000f28000c1e1900 */
[----:B------:R-:W4:Y:S04]  /*0b70*/  LDG.E R14, desc[UR6][R14.64] ;  /* 0x000000060e0e7981 */ /* 0x000f28000c1e1900 */
[----:B------:R-:W4:Y:S01]  /*0b80*/  LDG.E R12, desc[UR6][R12.64] ;  /* 0x000000060c0c7981 */ /* 0x000f22000c1e1900 */
[----:B-----5:R-:W-:Y:S01]  /*0b90*/  FADD.FTZ R7, R7, R16 ;  /* 0x0000001007077221 */ /* 0x020fe20000010000 */
[----:B------:R-:W-:-:S03]  /*0ba0*/  IADD3 R8, PT, PT, R8, 0x80, RZ ;  /* 0x0000008008087810 */ /* 0x000fc60007ffe0ff */
[----:B---3--:R-:W-:Y:S01]  /*0bb0*/  FADD.FTZ R7, R7, R20 ;  /* 0x0000001407077221 */ /* 0x008fe20000010000 */
[----:B------:R-:W-:-:S04]  /*0bc0*/  FADD.FTZ R21, R28, R21 ;  /* 0x000000151c157221 */ /* 0x000fc80000010000 */
[----:B--2---:R-:W-:Y:S01]  /*0bd0*/  FADD.FTZ R21, R21, R22 ;  /* 0x0000001615157221 */ /* 0x004fe20000010000 */
[----:B----4-:R-:W-:-:S04]  /*0be0*/  FADD.FTZ R23, R24, R23 ;  /* 0x0000001718177221 */ /* 0x010fc80000010000 */
[----:B------:R-:W-:Y:S01]  /*0bf0*/  FADD.FTZ R23, R23, R18 ;  /* 0x0000001217177221 */ /* 0x000fe20000010000 */
[----:B------:R-:W-:Y:S01]  /*0c00*/  FADD.FTZ R7, R7, R10 ;  /* 0x0000000a07077221 */ /* 0x000fe20000010000 */
[----:B------:R-:W-:Y:S02]  /*0c10*/  FADD.FTZ R28, R21, R14 ;  /* 0x0000000e151c7221 */ /* 0x000fe40000010000 */
[----:B------:R-:W-:-:S07]  /*0c20*/  FADD.FTZ R18, R23, R12 ;  /* 0x0000000c17127221 */ /* 0x000fce0000010000 */
.L_x_1749:
[----:B------:R-:W-:Y:S05]  /*0c30*/  BSYNC.RECONVERGENT B1 ;  /* 0x0000000000017941 */ /* 0x000fea0003800200 */
.L_x_1748:
        /* <DEDUP_REMOVED lines=29> */
.L_x_1751:
[----:B------:R-:W-:Y:S05]  /*0e10*/  BSYNC.RECONVERGENT B1 ;  /* 0x0000000000017941 */ /* 0x000fea0003800200 */
.L_x_1750:
        /* <DEDUP_REMOVED lines=14> */
.L_x_1744:
[----:B------:R-:W-:Y:S05]  /*0f00*/  BSYNC.RECONVERGENT B0 ;  /* 0x0000000000007941 */ /* 0x000fea0003800200 */
.L_x_1743:
        /* <DEDUP_REMOVED lines=30> */
[----:B--2---:R-:W-:-:S03]  /*10f0*/  FADD.FTZ R16, R15, R16 ;  /* 0x000000100f107221 */ /* 0x004fc60000010000 */
[----:B------:R-:W1:Y:S01]  /*1100*/  SHFL.BFLY PT, R3, R12, 0x4, 0x1f ;  /* 0x0c801f000c037f89 */ /* 0x000e6200000e0000 */
[----:B------:R-:W-:-:S03]  /*1110*/  LOP3.LUT R15, R0, 0x7ffffff0, RZ, 0xc0, !PT ;  /* 0x7ffffff0000f7812 */ /* 0x000fc600078ec0ff */
[----:B------:R-:W2:Y:S01]  /*1120*/  SHFL.BFLY PT, R9, R16, 0x4, 0x1f ;  /* 0x0c801f0010097f89 */ /* 0x000ea200000e0000 */
[----:B------:R-:W-:Y:S01]  /*1130*/  IADD3 R0, PT, PT, R6, R15, RZ ;  /* 0x0000000f06007210 */ /* 0x000fe20007ffe0ff */
        /* <DEDUP_REMOVED lines=8> */
[----:B------:R-:W-:Y:S01]  /*11c0*/  SHF.L.U32 R3, R0, 0x1, RZ ;  /* 0x0000000100037819 */ /* 0x000fe200000006ff */
[----:B--2---:R-:W-:-:S03]  /*11d0*/  FADD.FTZ R12, R11, R10 ;  /* 0x0000000a0b0c7221 */ /* 0x004fc60000010000 */
[----:B------:R-:W0:Y:S01]  /*11e0*/  SHFL.BFLY PT, R7, R2, 0x10, 0x1f ;  /* 0x0e001f0002077f89 */ /* 0x000e2200000e0000 */
[----:B------:R-:W-:Y:S02]  /*11f0*/  ISETP.GE.U32.AND P1, PT, R3, R4, PT ;  /* 0x000000040300720c */ /* 0x000fe40003f26070 */
[----:B------:R-:W-:Y:S01]  /*1200*/  @!P0 LEA R4, R5, UR4, 0x2 ;  /* 0x0000000405048c11 */ /* 0x000fe2000f8e10ff */
        /* <DEDUP_REMOVED lines=23> */
[----:B0-----:R-:W-:Y:S04]  /*1380*/  STG.E.64 desc[UR6][R8.64], R6 ;  /* 0x0000000608007986 */ /* 0x001fe8000c101b06 */
[----:B--2---:R-:W-:Y:S04]  /*1390*/  STG.E.64 desc[UR6][R10.64], R4 ;  /* 0x000000040a007986 */ /* 0x004fe8000c101b06 */
[----:B----4-:R-:W-:Y:S01]  /*13a0*/  STG.E.64 desc[UR6][R12.64], R2 ;  /* 0x000000020c007986 */ /* 0x010fe2000c101b06 */
[----:B------:R-:W-:Y:S05]  /*13b0*/  EXIT ;  /* 0x000000000000794d */ /* 0x000fea0003800000 */
.L_x_1752:
        /* <DEDUP_REMOVED lines=12> */
.L_x_6708:


//--------------------- .text._ZN10layer_norm13ln_bwd_kernelINS_13Kernel_traitsIf13__nv_bfloat16S2_S2_fjLj1536ELj1ELj1ELj4ELj8ENS_18Kernel_traits_baseILj1536EfS2_S2_S2_fjLj128EEEEELb1ELb1ELb1ELb0EEEvNS_9BwdParamsE --------------------------
	.section	.text._ZN10layer_norm13ln_bwd_kernelINS_13Kernel_traitsIf13__nv_bfloat16S2_S2_fjLj1536ELj1ELj1ELj4ELj8ENS_18Kernel_traits_baseILj1536EfS2_S2_S2_fjLj128EEEEELb1ELb1ELb1ELb0EEEvNS_9BwdParamsE,"ax",@progbits
	.align	128
        .global         _ZN10layer_norm13ln_bwd_kernelINS_13Kernel_traitsIf13__nv_bfloat16S2_S2_fjLj1536ELj1ELj1ELj4ELj8ENS_18Kernel_traits_baseILj1536EfS2_S2_S2_fjLj128EEEEELb1ELb1ELb1ELb0EEEvNS_9BwdParamsE
        .type           _ZN10layer_norm13ln_bwd_kernelINS_13Kernel_traitsIf13__nv_bfloat16S2_S2_fjLj1536ELj1ELj1ELj4ELj8ENS_18Kernel_traits_baseILj1536EfS2_S2_S2_fjLj128EEEEELb1ELb1ELb1ELb0EEEvNS_9BwdParamsE,@function
        .size           _ZN10layer_norm13ln_bwd_kernelINS_13Kernel_traitsIf13__nv_bfloat16S2_S2_fjLj1536ELj1ELj1ELj4ELj8ENS_18Kernel_traits_baseILj1536EfS2_S2_S2_fjLj128EEEEELb1ELb1ELb1ELb0EEEvNS_9BwdParamsE,(.L_x_6709 - _ZN10layer_norm13ln_bwd_kernelINS_13Kernel_traitsIf13__nv_bfloat16S2_S2_fjLj1536ELj1ELj1ELj4ELj8ENS_18Kernel_traits_baseILj1536EfS2_S2_S2_fjLj128EEEEELb1ELb1ELb1ELb0EEEvNS_9BwdParamsE)
        .other          _ZN10layer_norm13ln_bwd_kernelINS_13Kernel_traitsIf13__nv_bfloat16S2_S2_fjLj1536ELj1ELj1ELj4ELj8ENS_18Kernel_traits_baseILj1536EfS2_S2_S2_fjLj128EEEEELb1ELb1ELb1ELb0EEEvNS_9BwdParamsE,@"STO_CUDA_ENTRY STV_DEFAULT"
_ZN10layer_norm13ln_bwd_kernelINS_13Kernel_traitsIf13__nv_bfloat16S2_S2_fjLj1536ELj1ELj1ELj4ELj8ENS_18Kernel_traits_baseILj1536EfS2_S2_S2_fjLj128EEEEELb1ELb1ELb1ELb0EEEvNS_9BwdParamsE:
.text._ZN10layer_norm13ln_bwd_kernelINS_13Kernel_traitsIf13__nv_bfloat16S2_S2_fjLj1536ELj1ELj1ELj4ELj8ENS_18Kernel_traits_baseILj1536EfS2_S2_S2_fjLj128EEEEELb1ELb1ELb1ELb0EEEvNS_9BwdParamsE:
        /* <DEDUP_REMOVED lines=83> */
.L_x_1848:
        /* <DEDUP_REMOVED lines=27> */
[----:B-1----:R-:W-:Y:S01]  /*06e0*/  ISETP.NE.AND P0, PT, RZ, UR30, PT ;  /* 0x0000001eff007c0c */ /* 0x002fe2000bf05270 */
[----:B------:R-:W-:Y:S01]  /*06f0*/  UIMAD UR6, UR5, UR9, URZ ;  /* 0x00000009050672a4 */ /* 0x000fe2000f8e02ff */
[----:B------:R-:W-:Y:S01]  /*0700*/  PLOP3.LUT P4, PT, PT, PT, UP3, 0x80, 0x8 ;  /* 0x000000000008781c */ /* 0x000fe20003f8f038 */
[----:B------:R-:W-:Y:S01]  /*0710*/  USHF.R.S32.HI UR5, URZ, 0x1f, UR4 ;  /* 0x0000001fff057899 */ /* 0x000fe20008011404 */
[----:B------:R-:W-:Y:S01]  /*0720*/  BSSY.RECONVERGENT B1, `(.L_x_1756) ;  /* 0x000004f000017945 */ /* 0x000fe20003800200 */
        /* <DEDUP_REMOVED lines=12> */
[----:B------:R-:W-:Y:S01]  /*07f0*/  IMAD.U32 R79, RZ, RZ, UR4 ;  /* 0x00000004ff4f7e24 */ /* 0x000fe2000f8e00ff */
[----:B------:R-:W-:Y:S02]  /*0800*/  MOV R119, R112 ;  /* 0x0000007000777202 */ /* 0x000fe40000000f00 */
[-C--:B------:R-:W-:Y:S02]  /*0810*/  LEA.HI.SX32 R121, R121, R116.reuse, 0x1e ;  /* 0x0000007479797211 */ /* 0x080fe400078ff2ff */
[----:B------:R-:W-:Y:S02]  /*0820*/  @P4 LEA.HI.SX32 R118, R79, R116, 0x1e ;  /* 0x000000744f764211 */ /* 0x000fe400078ff2ff */
[----:B------:R-:W-:Y:S02]  /*0830*/  CS2R R116, SRZ ;  /* 0x0000000000747805 */ /* 0x000fe4000001ff00 */
[----:B--2---:R-:W-:Y:S01]  /*0840*/  FSEL R120, R76, RZ, !P0 ;  /* 0x000000ff4c787208 */ /* 0x004fe20004000000 */
[----:B------:R-:W-:Y:S06]  /*0850*/  @!P3 BRA `(.L_x_1757) ;  /* 0x0000000000ecb947 */ /* 0x000fec0003800000 */
        /* <DEDUP_REMOVED lines=14> */
[----:B------:R-:W-:Y:S01]  /*0940*/  IADD3 R118, PT, PT, R118, 0x80, RZ ;  /* 0x0000008076767810 */ /* 0x000fe20007ffe0ff */
[----:B------:R-:W-:Y:S01]  /*0950*/  VIADD R121, R121, 0x80 ;  /* 0x0000008079797836 */ /* 0x000fe20000000000 */
[----:B------:R-:W-:Y:S02]  /*0960*/  IADD3 R119, PT, PT, R119, 0x80, RZ ;  /* 0x0000008077777810 */ /* 0x000fe40007ffe0ff */
[----:B---3--:R-:W-:Y:S02]  /*0970*/  MOV R82, R76 ;  /* 0x0000004c00527202 */ /* 0x008fe40000000f00 */
[--C-:B------:R-:W-:Y:S02]  /*0980*/  SHF.R.U64 R85, R76, 0x10, R77.reuse ;  /* 0x000000104c557819 */ /* 0x100fe4000000124d */
[----:B------:R-:W-:Y:S02]  /*0990*/  MOV R84, R77 ;  /* 0x0000004d00547202 */ /* 0x000fe40000000f00 */
[----:B------:R-:W-:-:S02]  /*09a0*/  SHF.R.U32.HI R76, RZ, 0x10, R77 ;  /* 0x00000010ff4c7819 */ /* 0x000fc4000001164d */
[C-C-:B----4-:R-:W-:Y:S02]  /*09b0*/  SHF.R.U64 R77, R14.reuse, 0x10, R15.reuse ;  /* 0x000000100e4d7819 */ /* 0x150fe4000000120f */
[----:B------:R-:W-:Y:S02]  /*09c0*/  SHF.L.U32 R3, R14, 0x10, RZ ;  /* 0x000000100e037819 */ /* 0x000fe400000006ff */
[----:B------:R-:W-:Y:S02]  /*09d0*/  SHF.L.U32 R77, R77, 0x10, RZ ;  /* 0x000000104d4d7819 */ /* 0x000fe400000006ff */
[----:B------:R-:W-:Y:S01]  /*09e0*/  SHF.R.U32.HI R86, RZ, 0x10, R15 ;  /* 0x00000010ff567819 */ /* 0x000fe2000001160f */
[C---:B------:R-:W-:Y:S01]  /*09f0*/  FADD.FTZ R3, -R120.reuse, R3 ;  /* 0x0000000378037221 */ /* 0x040fe20000010100 */
[----:B------:R-:W-:Y:S01]  /*0a00*/  SHF.L.U32 R83, R15, 0x10, RZ ;  /* 0x000000100f537819 */ /* 0x000fe200000006ff */
[----:B------:R-:W-:Y:S01]  /*0a10*/  FADD.FTZ R14, -R120, R77 ;  /* 0x0000004d780e7221 */ /* 0x000fe20000010100 */
[----:B------:R-:W-:Y:S01]  /*0a20*/  SHF.L.U32 R15, R82, 0x10, RZ ;  /* 0x00000010520f7819 */ /* 0x000fe200000006ff */
[----:B------:R-:W-:Y:S01]  /*0a30*/  FMUL.FTZ R3, R3, UR32 ;  /* 0x0000002003037c20 */ /* 0x000fe20008410000 */
[----:B0-----:R-:W-:Y:S01]  /*0a40*/  SHF.L.U32 R78, R85, 0x10, RZ ;  /* 0x00000010554e7819 */ /* 0x001fe200000006ff */
[----:B------:R-:W-:Y:S01]  /*0a50*/  FADD.FTZ R83, -R120, R83 ;  /* 0x0000005378537221 */ /* 0x000fe20000010100 */
[----:B------:R-:W-:Y:S01]  /*0a60*/  SHF.L.U32 R79, R84, 0x10, RZ ;  /* 0x00000010544f7819 */ /* 0x000fe200000006ff */
[----:B------:R-:W-:Y:S01]  /*0a70*/  FMUL.FTZ R14, R14, UR32 ;  /* 0x000000200e0e7c20 */ /* 0x000fe20008410000 */
[----:B------:R-:W-:Y:S01]  /*0a80*/  SHF.L.U32 R77, R86, 0x10, RZ ;  /* 0x00000010564d7819 */ /* 0x000fe200000006ff */
[-C--:B-----5:R-:W-:Y:S01]  /*0a90*/  FMUL.FTZ R84, R56, R15.reuse ;  /* 0x0000000f38547220 */ /* 0x0a0fe20000410000 */
[----:B------:R-:W-:Y:S01]  /*0aa0*/  FADD.FTZ R36, R36, R15 ;  /* 0x0000000f24247221 */ /* 0x000fe20000010000 */
[----:B------:R-:W-:Y:S01]  /*0ab0*/  FFMA.FTZ R48, R3, R15, R48 ;  /* 0x0000000f03307223 */ /* 0x000fe20000010030 */
[----:B------:R-:W-:Y:S01]  /*0ac0*/  FMUL.FTZ R15, R83, UR32 ;  /* 0x00000020530f7c20 */ /* 0x000fe20008410000 */
[----:B------:R-:W-:Y:S01]  /*0ad0*/  FADD.FTZ R37, R37, R78 ;  /* 0x0000004e25257221 */ /* 0x000fe20000010000 */
[-C--:B------:R-:W-:Y:S01]  /*0ae0*/  FFMA.FTZ R49, R14, R78.reuse, R49 ;  /* 0x0000004e0e317223 */ /* 0x080fe20000010031 */
[----:B------:R-:W-:Y:S01]  /*0af0*/  FMUL.FTZ R85, R57, R78 ;  /* 0x0000004e39557220 */ /* 0x000fe20000410000 */
[----:B------:R-:W-:Y:S01]  /*0b00*/  FADD.FTZ R88, -R120, R77 ;  /* 0x0000004d78587221 */ /* 0x000fe20000010100 */
[----:B------:R-:W-:Y:S01]  /*0b10*/  FADD.FTZ R78, RZ, R84 ;  /* 0x00000054ff4e7221 */ /* 0x000fe20000010000 */
[----:B------:R-:W-:Y:S01]  /*0b20*/  FFMA.FTZ R77, R3, R84, RZ ;  /* 0x00000054034d7223 */ /* 0x000fe200000100ff */
[----:B------:R-:W-:Y:S01]  /*0b30*/  SHF.L.U32 R76, R76, 0x10, RZ ;  /* 0x000000104c4c7819 */ /* 0x000fe200000006ff */
        /* <DEDUP_REMOVED lines=13> */
.L_x_1757:
[----:B------:R-:W-:Y:S05]  /*0c10*/  BSYNC.RECONVERGENT B1 ;  /* 0x0000000000017941 */ /* 0x000fea0003800200 */
.L_x_1756:
        /* <DEDUP_REMOVED lines=26> */
[----:B------:R-:W-:Y:S02]  /*0dc0*/  SHF.R.U32.HI R92, RZ, 0x10, R77 ;  /* 0x00000010ff5c7819 */ /* 0x000fe4000001164d */
[----:B------:R-:W-:Y:S01]  /*0dd0*/  SHF.L.U32 R101, R77, 0x10, RZ ;  /* 0x000000104d657819 */ /* 0x000fe200000006ff */
[C---:B------:R-:W-:Y:S01]  /*0de0*/  FADD.FTZ R81, -R120.reuse, R81 ;  /* 0x0000005178517221 */ /* 0x040fe20000010100 */
[----:B------:R-:W-:Y:S01]  /*0df0*/  SHF.L.U32 R77, R89, 0x10, RZ ;  /* 0x00000010594d7819 */ /* 0x000fe200000006ff */
[C---:B------:R-:W-:Y:S01]  /*0e00*/  FADD.FTZ R89, -R120.reuse, R93 ;  /* 0x0000005d78597221 */ /* 0x040fe20000010100 */
[----:B0-----:R-:W-:Y:S01]  /*0e10*/  SHF.L.U32 R78, R91, 0x10, RZ ;  /* 0x000000105b4e7819 */ /* 0x001fe200000006ff */
[----:B------:R-:W-:Y:S01]  /*0e20*/  FADD.FTZ R91, -R120, R101 ;  /* 0x00000065785b7221 */ /* 0x000fe20000010100 */
[----:B------:R-:W-:Y:S01]  /*0e30*/  SHF.L.U32 R79, R90, 0x10, RZ ;  /* 0x000000105a4f7819 */ /* 0x000fe200000006ff */
[----:B------:R-:W-:Y:S01]  /*0e40*/  FMUL.FTZ R90, R81, UR32 ;  /* 0x00000020515a7c20 */ /* 0x000fe20008410000 */
[----:B------:R-:W-:Y:S01]  /*0e50*/  SHF.L.U32 R83, R92, 0x10, RZ ;  /* 0x000000105c537819 */ /* 0x000fe200000006ff */
        /* <DEDUP_REMOVED lines=25> */
.L_x_1759:
[----:B------:R-:W-:Y:S05]  /*0ff0*/  BSYNC.RECONVERGENT B1 ;  /* 0x0000000000017941 */ /* 0x000fea0003800200 */
.L_x_1758:
[----:B------:R-:W-:Y:S05]  /*1000*/  @!P2 BRA `(.L_x_1760) ;  /* 0x0000000400d8a947 */ /* 0x000fea0003800000 */
[----:B------:R-:W0:Y:S08]  /*1010*/  LDC.64 R76, c[0x0][0x3a8] ;  /* 0x0000ea00ff4c7b82 */ /* 0x000e300000000a00 */
[----:B------:R-:W1:Y:S01]  /*1020*/  LDC.64 R78, c[0x0][0x428] ;  /* 0x00010a00ff4e7b82 */ /* 0x000e620000000a00 */
[----:B------:R-:W-:-:S04]  /*1030*/  ISETP.NE.U32.AND P0, PT, RZ, UR24, PT ;  /* 0x00000018ff007c0c */ /* 0x000fc8000bf05070 */
[----:B------:R-:W-:-:S03]  /*1040*/  ISETP.NE.AND.EX P0, PT, RZ, UR25, PT, P0 ;  /* 0x00000019ff007c0c */ /* 0x000fc6000bf05300 */
[----:B------:R-:W2:Y:S01]  /*1050*/  LDC.64 R80, c[0x0][0x3b0] ;  /* 0x0000ec00ff507b82 */ /* 0x000ea20000000a00 */
[----:B0-----:R-:W-:-:S09]  /*1060*/  IMAD.WIDE.U32 R76, R119, 0x8, R76 ;  /* 0x00000008774c7825 */ /* 0x001fd200078e004c */
[----:B------:R-:W0:Y:S01]  /*1070*/  @P0 LDC.64 R82, c[0x0][0x438] ;  /* 0x00010e00ff520b82 */ /* 0x000e220000000a00 */
[----:B------:R-:W3:Y:S01]  /*1080*/  LDG.E.64 R76, desc[UR20][R76.64] ;  /* 0x000000144c4c7981 */ /* 0x000ee2000c1e1b00 */
[----:B-1----:R-:W-:-:S06]  /*1090*/  IMAD.WIDE.U32 R78, R121, 0x8, R78 ;  /* 0x00000008794e7825 */ /* 0x002fcc00078e004e */
[----:B------:R-:W4:Y:S01]  /*10a0*/  LDG.E.64 R78, desc[UR20][R78.64] ;  /* 0x000000144e4e7981 */ /* 0x000f22000c1e1b00 */
[----:B0-----:R-:W-:-:S05]  /*10b0*/  @P0 IMAD.WIDE.U32 R82, R119, 0x8, R82 ;  /* 0x0000000877520825 */ /* 0x001fca00078e0052 */
[----:B------:R-:W5:Y:S01]  /*10c0*/  @P0 LDG.E.64 R98, desc[UR20][R82.64] ;  /* 0x0000001452620981 */ /* 0x000f62000c1e1b00 */
[----:B--2---:R-:W-:-:S05]  /*10d0*/  IMAD.WIDE.U32 R80, R118, 0x4, R80 ;  /* 0x0000000476507825 */ /* 0x004fca00078e0050 */
[----:B------:R0:W5:Y:S01]  /*10e0*/  LDG.E R0, desc[UR20][R80.64] ;  /* 0x0000001450007981 */ /* 0x000162000c1e1900 */
[--C-:B---3--:R-:W-:Y:S02]  /*10f0*/  SHF.R.U64 R104, R76, 0x10, R77.reuse ;  /* 0x000000104c687819 */ /* 0x108fe4000000124d */
[----:B------:R-:W-:Y:S02]  /*1100*/  SHF.R.U32.HI R109, RZ, 0x10, R77 ;  /* 0x00000010ff6d7819 */ /* 0x000fe4000001164d */
[----:B------:R-:W-:Y:S02]  /*1110*/  SHF.L.U32 R105, R77, 0x10, RZ ;  /* 0x000000104d697819 */ /* 0x000fe400000006ff */
[----:B------:R-:W-:Y:S02]  /*1120*/  SHF.L.U32 R77, R104, 0x10, RZ ;  /* 0x00000010684d7819 */ /* 0x000fe400000006ff */
[----:B------:R-:W-:Y:S02]  /*1130*/  SHF.L.U32 R103, R76, 0x10, RZ ;  /* 0x000000104c677819 */ /* 0x000fe400000006ff */
[----:B----4-:R-:W-:Y:S01]  /*1140*/  MOV R76, R78 ;  /* 0x0000004e004c7202 */ /* 0x010fe20000000f00 */
[----:B------:R-:W-:Y:S01]  /*1150*/  FADD.FTZ R104, -R120, R77 ;  /* 0x0000004d78687221 */ /* 0x000fe20000010100 */
[----:B------:R-:W-:Y:S01]  /*1160*/  SHF.R.U64 R78, R78, 0x10, R79 ;  /* 0x000000104e4e7819 */ /* 0x000fe2000000124f */
[----:B------:R-:W-:Y:S01]  /*1170*/  FADD.FTZ R103, -R120, R103 ;  /* 0x0000006778677221 */ /* 0x000fe20000010100 */
[----:B------:R-:W-:-:S02]  /*1180*/  MOV R106, R79 ;  /* 0x0000004f006a7202 */ /* 0x000fc40000000f00 */
[----:B------:R-:W-:Y:S01]  /*1190*/  SHF.L.U32 R77, R76, 0x10, RZ ;  /* 0x000000104c4d7819 */ /* 0x000fe200000006ff */
[----:B------:R-:W-:Y:S01]  /*11a0*/  FADD.FTZ R107, -R120, R105 ;  /* 0x00000069786b7221 */ /* 0x000fe20000010100 */
[----:B0-----:R-:W-:Y:S01]  /*11b0*/  SHF.R.U32.HI R80, RZ, 0x10, R79 ;  /* 0x00000010ff507819 */ /* 0x001fe2000001164f */
[----:B------:R-:W-:Y:S01]  /*11c0*/  FMUL.FTZ R104, R104, UR32 ;  /* 0x0000002068687c20 */ /* 0x000fe20008410000 */
[----:B------:R-:W-:Y:S01]  /*11d0*/  SHF.L.U32 R76, R78, 0x10, RZ ;  /* 0x000000104e4c7819 */ /* 0x000fe200000006ff */
[----:B------:R-:W-:Y:S01]  /*11e0*/  FMUL.FTZ R103, R103, UR32 ;  /* 0x0000002067677c20 */ /* 0x000fe20008410000 */
[----:B------:R-:W-:Y:S01]  /*11f0*/  SHF.L.U32 R79, R106, 0x10, RZ ;  /* 0x000000106a4f7819 */ /* 0x000fe200000006ff */
[-C--:B-----5:R-:W-:Y:S01]  /*1200*/  FMUL.FTZ R106, R64, R77.reuse ;  /* 0x0000004d406a7220 */ /* 0x0a0fe20000410000 */
[----:B------:R-:W-:Y:S01]  /*1210*/  FMUL.FTZ R107, R107, UR32 ;  /* 0x000000206b6b7c20 */ /* 0x000fe20008410000 */
[----:B------:R-:W-:Y:S01]  /*1220*/  FADD.FTZ R29, R29, R76 ;  /* 0x0000004c1d1d7221 */ /* 0x000fe20000010000 */
[-C--:B------:R-:W-:Y:S01]  /*1230*/  FFMA.FTZ R41, R104, R76.reuse, R41 ;  /* 0x0000004c68297223 */ /* 0x080fe20000010029 */
[----:B------:R-:W-:Y:S01]  /*1240*/  FMUL.FTZ R105, R65, R76 ;  /* 0x0000004c41697220 */ /* 0x000fe20000410000 */
[----:B------:R-:W-:Y:S01]  /*1250*/  SHF.L.U32 R109, R109, 0x10, RZ ;  /* 0x000000106d6d7819 */ /* 0x000fe200000006ff */
        /* <DEDUP_REMOVED lines=20> */
.L_x_1755:
[----:B------:R-:W-:Y:S01]  /*13a0*/  UISETP.GE.AND UP3, UPT, UR10, 0x1, UPT ;  /* 0x000000010a00788c */ /* 0x000fe2000bf66270 */
[----:B------:R-:W-:Y:S01]  /*13b0*/  HFMA2 R123, -RZ, RZ, 0, 0 ;  /* 0x00000000ff7b7431 */ /* 0x000fe200000001ff */
[----:B------:R-:W-:Y:S02]  /*13c0*/  UIMAD UR4, UR11, UR9, URZ ;  /* 0x000000090b0472a4 */ /* 0x000fe4000f8e02ff */
        /* <DEDUP_REMOVED lines=32> */
.L_x_1761:
[C---:B------:R-:W-:Y:S02]  /*15d0*/  ISETP.GE.U32.AND P3, PT, R2.reuse, 0x80, PT ;  /* 0x000000800200780c */ /* 0x040fe40003f66070 */
[C---:B------:R-:W-:Y:S02]  /*15e0*/  ISETP.GE.U32.AND P1, PT, R2.reuse, 0x100, PT ;  /* 0x000001000200780c */ /* 0x040fe40003f26070 */
[----:B------:R-:W-:-:S09]  /*15f0*/  ISETP.GE.U32.AND P2, PT, R2, 0x180, PT ;  /* 0x000001800200780c */ /* 0x000fd20003f46070 */
[----:B------:R-:W0:Y:S08]  /*1600*/  @P3 LDC.64 R116, c[0x0][0x3b0] ;  /* 0x0000ec00ff743b82 */ /* 0x000e300000000a00 */
[----:B------:R-:W2:Y:S08]  /*1610*/  @P3 LDC.64 R118, c[0x0][0x438] ;  /* 0x00010e00ff763b82 */ /* 0x000eb00000000a00 */
[----:B------:R-:W3:Y:S08]  /*1620*/  @P1 LDC.64 R80, c[0x0][0x3b0] ;  /* 0x0000ec00ff501b82 */ /* 0x000ef00000000a00 */
[----:B------:R-:W4:Y:S01]  /*1630*/  @P1 LDC.64 R82, c[0x0][0x438] ;  /* 0x00010e00ff521b82 */ /* 0x000f220000000a00 */
[C---:B0-----:R-:W-:Y:S01]  /*1640*/  @P3 IMAD.WIDE.U32 R116, R123.reuse, 0x4, R116 ;  /* 0x000000047b743825 */ /* 0x041fe200078e0074 */
[----:B------:R-:W-:-:S04]  /*1650*/  @P3 IADD3 R123, PT, PT, R123, 0x80, RZ ;  /* 0x000000807b7b3810 */ /* 0x000fc80007ffe0ff */
[----:B------:R0:W5:Y:S02]  /*1660*/  @P3 LDG.E R6, desc[UR20][R116.64] ;  /* 0x0000001474063981 */ /* 0x000164000c1e1900 */
[----:B------:R-:W1:Y:S08]  /*1670*/  @P2 LDC.64 R76, c[0x0][0x3b0] ;  /* 0x0000ec00ff4c2b82 */ /* 0x000e700000000a00 */
[----:B------:R-:W0:Y:S01]  /*1680*/  @P2 LDC.64 R78, c[0x0][0x438] ;  /* 0x00010e00ff4e2b82 */ /* 0x000e220000000a00 */
[C---:B--2---:R-:W-:Y:S01]  /*1690*/  @P3 IMAD.WIDE.U32 R118, R121.reuse, 0x8, R118 ;  /* 0x0000000879763825 */ /* 0x044fe200078e0076 */
[----:B------:R-:W-:-:S03]  /*16a0*/  @P3 IADD3 R121, PT, PT, R121, 0x80, RZ ;  /* 0x0000008079793810 */ /* 0x000fc60007ffe0ff */
[C---:B---3--:R-:W-:Y:S01]  /*16b0*/  @P1 IMAD.WIDE.U32 R80, R123.reuse, 0x4, R80 ;  /* 0x000000047b501825 */ /* 0x048fe200078e0050 */
[----:B------:R-:W-:Y:S01]  /*16c0*/  @P1 IADD3 R123, PT, PT, R123, 0x80, RZ ;  /* 0x000000807b7b1810 */ /* 0x000fe20007ffe0ff */
[----:B------:R2:W5:Y:S02]  /*16d0*/  @P3 LDG.E.64 R96, desc[UR20][R118.64] ;  /* 0x0000001476603981 */ /* 0x000564000c1e1b00 */
[C---:B----4-:R-:W-:Y:S01]  /*16e0*/  @P1 IMAD.WIDE.U32 R82, R121.reuse, 0x8, R82 ;  /* 0x0000000879521825 */ /* 0x050fe200078e0052 */
[----:B------:R-:W-:Y:S01]  /*16f0*/  @P1 IADD3 R121, PT, PT, R121, 0x80, RZ ;  /* 0x0000008079791810 */ /* 0x000fe20007ffe0ff */
[----:B------:R2:W5:Y:S04]  /*1700*/  @P1 LDG.E R7, desc[UR20][R80.64] ;  /* 0x0000001450071981 */ /* 0x000568000c1e1900 */
[----:B------:R2:W5:Y:S01]  /*1710*/  @P1 LDG.E.64 R94, desc[UR20][R82.64] ;  /* 0x00000014525e1981 */ /* 0x000562000c1e1b00 */
[----:B-1----:R-:W-:-:S05]  /*1720*/  @P2 IMAD.WIDE.U32 R76, R123, 0x4, R76 ;  /* 0x000000047b4c2825 */ /* 0x002fca00078e004c */
[----:B------:R2:W5:Y:S01]  /*1730*/  @P2 LDG.E R0, desc[UR20][R76.64] ;  /* 0x000000144c002981 */ /* 0x000562000c1e1900 */
[----:B0-----:R-:W-:-:S05]  /*1740*/  @P2 IMAD.WIDE.U32 R78, R121, 0x8, R78 ;  /* 0x00000008794e2825 */ /* 0x001fca00078e004e */
[----:B------:R2:W5:Y:S01]  /*1750*/  @P2 LDG.E.64 R98, desc[UR20][R78.64] ;  /* 0x000000144e622981 */ /* 0x000562000c1e1b00 */
[----:B------:R-:W-:-:S07]  /*1760*/  CS2R R116, SRZ ;  /* 0x0000000000747805 */ /* 0x000fce000001ff00 */
.L_x_1760:
[----:B-1----:R-:W-:Y:S05]  /*1770*/  BSYNC.RECONVERGENT B0 ;  /* 0x0000000000007941 */ /* 0x002fea0003800200 */
.L_x_1754:
        /* <DEDUP_REMOVED lines=32> */
.L_x_1763:
[----:B------:R-:W-:Y:S05]  /*1980*/  BSYNC.RECONVERGENT B0 ;  /* 0x0000000000007941 */ /* 0x000fea0003800200 */
.L_x_1762:
        /* <DEDUP_REMOVED lines=43> */
.L_x_1766:
[----:B------:R-:W-:Y:S05]  /*1c40*/  BRA.U UP0, `(.L_x_1767) ;  /* 0x0000000900e07547 */ /* 0x000fea000b800000 */
[----:B------:R-:W-:Y:S02]  /*1c50*/  MOV R77, UR26 ;  /* 0x0000001a004d7c02 */ /* 0x000fe40008000f00 */
[----:B------:R-:W-:Y:S02]  /*1c60*/  MOV R78, UR27 ;  /* 0x0000001b004e7c02 */ /* 0x000fe40008000f00 */
[----:B------:R-:W-:-:S04]  /*1c70*/  ISETP.NE.U32.AND P0, PT, R77, RZ, PT ;  /* 0x000000ff4d00720c */ /* 0x000fc80003f05070 */
[----:B------:R-:W-:-:S13]  /*1c80*/  ISETP.NE.AND.EX P0, PT, R78, RZ, PT, P0 ;  /* 0x000000ff4e00720c */ /* 0x000fda0003f05300 */
[----:B------:R-:W-:Y:S05]  /*1c90*/  @P0 BRA `(.L_x_1768) ;  /* 0x0000000400b40947 */ /* 0x000fea0003800000 */
[----:B------:R-:W-:Y:S05]  /*1ca0*/  BRA.U !UP3, `(.L_x_1769) ;  /* 0x000000010b687547 */ /* 0x000fea000b800000 */
[----:B------:R-:W-:Y:S01]  /*1cb0*/  FFMA.FTZ R9, R3, UR5, R80 ;  /* 0x0000000503097c23 */ /* 0x000fe20008010050 */
[----:B------:R-:W-:Y:S01]  /*1cc0*/  ISETP.LT.AND P0, PT, RZ, UR33, PT ;  /* 0x00000021ff007c0c */ /* 0x000fe2000bf01270 */
[----:B------:R-:W-:Y:S02]  /*1cd0*/  BSSY.RECONVERGENT B1, `(.L_x_1770) ;  /* 0x0000015000017945 */ /* 0x000fe40003800200 */
[----:B------:R-:W-:-:S04]  /*1ce0*/  FADD.FTZ R9, R84, -R9 ;  /* 0x8000000954097221 */ /* 0x000fc80000010000 */
[----:B------:R-:W-:-:S05]  /*1cf0*/  FMUL.FTZ R9, R9, UR32 ;  /* 0x0000002009097c20 */ /* 0x000fca0008410000 */
[----:B------:R-:W-:Y:S02]  /*1d00*/  FSEL R9, R9, RZ, P0 ;  /* 0x000000ff09097208 */ /* 0x000fe40000000000 */
[----:B-----5:R-:W-:-:S03]  /*1d10*/  LOP3.LUT P0, RZ, R6, 0xff, RZ, 0xc0, !PT ;  /* 0x000000ff06ff7812 */ /* 0x020fc6000780c0ff */
[----:B------:R-:W-:-:S04]  /*1d20*/  FMUL.FTZ R9, R9, UR23 ;  /* 0x0000001709097c20 */ /* 0x000fc80008410000 */
[----:B------:R-:W-:-:S04]  /*1d30*/  FMUL.FTZ R9, R9, UR22 ;  /* 0x0000001609097c20 */ /* 0x000fc80008410000 */
[----:B------:R-:W-:-:S05]  /*1d40*/  FMUL.FTZ R9, R52, R9 ;  /* 0x0000000934097220 */ /* 0x000fca0000410000 */
[----:B------:R-:W-:-:S04]  /*1d50*/  FSEL R9, R9, RZ, P0 ;  /* 0x000000ff09097208 */ /* 0x000fc80000000000 */
[----:B------:R-:W-:Y:S01]  /*1d60*/  F2FP.BF16.F32.PACK_AB R79, RZ, R9 ;  /* 0x00000009ff4f723e */ /* 0x000fe200000010ff */
[----:B------:R-:W-:Y:S01]  /*1d70*/  HFMA2 R9, -RZ, RZ, 0, 0 ;  /* 0x00000000ff097431 */ /* 0x000fe200000001ff */
[----:B------:R-:W-:Y:S06]  /*1d80*/  @!P0 BRA `(.L_x_1771) ;  /* 0x0000000000248947 */ /* 0x000fec0003800000 */
[----:B------:R-:W-:Y:S01]  /*1d90*/  FFMA.FTZ R9, R3, UR5, R80 ;  /* 0x0000000503097c23 */ /* 0x000fe20008010050 */
[----:B------:R-:W-:-:S03]  /*1da0*/  ISETP.LT.AND P0, PT, RZ, UR33, PT ;  /* 0x00000021ff007c0c */ /* 0x000fc6000bf01270 */
[----:B------:R-:W-:-:S04]  /*1db0*/  FADD.FTZ R9, R84, -R9 ;  /* 0x8000000954097221 */ /* 0x000fc80000010000 */
[----:B------:R-:W-:-:S05]  /*1dc0*/  FMUL.FTZ R9, R9, UR32 ;  /* 0x0000002009097c20 */ /* 0x000fca0008410000 */
[----:B------:R-:W-:-:S05]  /*1dd0*/  FSEL R9, R9, RZ, P0 ;  /* 0x000000ff09097208 */ /* 0x000fca0000000000 */
[----:B------:R-:W-:Y:S01]  /*1de0*/  FMUL.FTZ R76, R9, UR23 ;  /* 0x00000017094c7c20 */ /* 0x000fe20008410000 */
[----:B------:R-:W-:-:S03]  /*1df0*/  SHF.L.U32 R9, R111, 0x10, RZ ;  /* 0x000000106f097819 */ /* 0x000fc600000006ff */
[----:B------:R-:W-:-:S04]  /*1e00*/  FMUL.FTZ R76, R76, UR22 ;  /* 0x000000164c4c7c20 */ /* 0x000fc80008410000 */
[----:B------:R-:W-:-:S07]  /*1e10*/  FMUL.FTZ R9, R9, R76 ;  /* 0x0000004c09097220 */ /* 0x000fce0000410000 */
.L_x_1771:
[----:B------:R-:W-:Y:S05]  /*1e20*/  BSYNC.RECONVERGENT B1 ;  /* 0x0000000000017941 */ /* 0x000fea0003800200 */
.L_x_1770:
[--C-:B------:R-:W-:Y:S01]  /*1e30*/  FADD.FTZ R24, R24, R9.reuse ;  /* 0x0000000918187221 */ /* 0x100fe20000010000 */
[----:B------:R-:W-:-:S07]  /*1e40*/  PRMT R9, R79, 0x7610, R9 ;  /* 0x000076104f097816 */ /* 0x000fce0000000009 */
.L_x_1769:
        /* <DEDUP_REMOVED lines=10> */
[----:B------:R-:W-:Y:S01]  /*1ef0*/  FMUL.FTZ R11, R53, R76 ;  /* 0x0000004c350b7220 */ /* 0x000fe20000410000 */
[----:B------:R-:W-:-:S04]  /*1f00*/  MOV R76, RZ ;  /* 0x000000ff004c7202 */ /* 0x000fc80000000f00 */
[----:B------:R-:W-:-:S04]  /*1f10*/  FSEL R11, R11, RZ, P0 ;  /* 0x000000ff0b0b7208 */ /* 0x000fc80000000000 */
[----:B------:R-:W-:Y:S01]  /*1f20*/  F2FP.BF16.F32.PACK_AB R79, RZ, R11 ;  /* 0x0000000bff4f723e */ /* 0x000fe200000010ff */
[----:B------:R-:W-:Y:S06]  /*1f30*/  @!P0 BRA `(.L_x_1774) ;  /* 0x0000000000248947 */ /* 0x000fec0003800000 */
[----:B------:R-:W-:Y:S01]  /*1f40*/  FFMA.FTZ R76, R14, UR5, R80 ;  /* 0x000000050e4c7c23 */ /* 0x000fe20008010050 */
[----:B------:R-:W-:-:S03]  /*1f50*/  ISETP.LT.AND P0, PT, RZ, UR33, PT ;  /* 0x00000021ff007c0c */ /* 0x000fc6000bf01270 */
[----:B------:R-:W-:-:S04]  /*1f60*/  FADD.FTZ R76, R85, -R76 ;  /* 0x8000004c554c7221 */ /* 0x000fc80000010000 */
[----:B------:R-:W-:-:S05]  /*1f70*/  FMUL.FTZ R76, R76, UR32 ;  /* 0x000000204c4c7c20 */ /* 0x000fca0008410000 */
[----:B------:R-:W-:-:S05]  /*1f80*/  FSEL R76, R76, RZ, P0 ;  /* 0x000000ff4c4c7208 */ /* 0x000fca0000000000 */
[----:B------:R-:W-:Y:S01]  /*1f90*/  FMUL.FTZ R11, R76, UR23 ;  /* 0x000000174c0b7c20 */ /* 0x000fe20008410000 */
[----:B------:R-:W-:-:S03]  /*1fa0*/  IMAD.U32 R76, R114, 0x10000, RZ ;  /* 0x00010000724c7824 */ /* 0x000fc600078e00ff */
[----:B------:R-:W-:-:S04]  /*1fb0*/  FMUL.FTZ R11, R11, UR22 ;  /* 0x000000160b0b7c20 */ /* 0x000fc80008410000 */
[----:B------:R-:W-:-:S07]  /*1fc0*/  FMUL.FTZ R76, R76, R11 ;  /* 0x0000000b4c4c7220 */ /* 0x000fce0000410000 */
.L_x_1774:
[----:B------:R-:W-:Y:S05]  /*1fd0*/  BSYNC.RECONVERGENT B1 ;  /* 0x0000000000017941 */ /* 0x000fea0003800200 */
.L_x_1773:
[----:B------:R-:W-:Y:S01]  /*1fe0*/  FADD.FTZ R25, R25, R76 ;  /* 0x0000004c19197221 */ /* 0x000fe20000010000 */
[----:B------:R-:W-:-:S07]  /*1ff0*/  PRMT R11, R79, 0x7610, R11 ;  /* 0x000076104f0b7816 */ /* 0x000fce000000000b */
.L_x_1772:
        /* <DEDUP_REMOVED lines=11> */
[----:B------:R-:W-:-:S04]  /*20b0*/  HFMA2 R79, -RZ, RZ, 0, 0 ;  /* 0x00000000ff4f7431 */ /* 0x000fc800000001ff */
        /* <DEDUP_REMOVED lines=12> */
.L_x_1777:
[----:B------:R-:W-:Y:S05]  /*2180*/  BSYNC.RECONVERGENT B1 ;  /* 0x0000000000017941 */ /* 0x000fea0003800200 */
.L_x_1776:
[----:B------:R-:W-:Y:S01]  /*2190*/  FADD.FTZ R26, R26, R79 ;  /* 0x0000004f1a1a7221 */ /* 0x000fe20000010000 */
[----:B------:R-:W-:-:S07]  /*21a0*/  PRMT R12, R76, 0x7610, R12 ;  /* 0x000076104c0c7816 */ /* 0x000fce000000000c */
.L_x_1775:
[----:B------:R-:W-:Y:S05]  /*21b0*/  BRA.U !UP3, `(.L_x_1778) ;  /* 0x0000000d0bbc7547 */ /* 0x000fea000b800000 */
[----:B------:R-:W-:Y:S01]  /*21c0*/  FFMA.FTZ R76, R88, UR5, R80 ;  /* 0x00000005584c7c23 */ /* 0x000fe20008010050 */
[----:B------:R-:W-:Y:S01]  /*21d0*/  ISETP.LT.AND P0, PT, RZ, UR33, PT ;  /* 0x00000021ff007c0c */ /* 0x000fe2000bf01270 */
[----:B------:R-:W-:Y:S02]  /*21e0*/  BSSY.RECONVERGENT B1, `(.L_x_1779) ;  /* 0x0000015000017945 */ /* 0x000fe40003800200 */
[----:B------:R-:W-:-:S04]  /*21f0*/  FADD.FTZ R76, R87, -R76 ;  /* 0x8000004c574c7221 */ /* 0x000fc80000010000 */
[----:B------:R-:W-:-:S05]  /*2200*/  FMUL.FTZ R76, R76, UR32 ;  /* 0x000000204c4c7c20 */ /* 0x000fca0008410000 */
[----:B------:R-:W-:Y:S02]  /*2210*/  FSEL R76, R76, RZ, P0 ;  /* 0x000000ff4c4c7208 */ /* 0x000fe40000000000 */
[----:B-----5:R-:W-:-:S03]  /*2220*/  ISETP.GE.U32.AND P0, PT, R6, 0x1000000, PT ;  /* 0x010000000600780c */ /* 0x020fc60003f06070 */
        /* <DEDUP_REMOVED lines=16> */
.L_x_1780:
[----:B------:R-:W-:Y:S05]  /*2330*/  BSYNC.RECONVERGENT B1 ;  /* 0x0000000000017941 */ /* 0x000fea0003800200 */
.L_x_1779:
[----:B------:R-:W-:Y:S01]  /*2340*/  FADD.FTZ R27, R27, R76 ;  /* 0x0000004c1b1b7221 */ /* 0x000fe20000010000 */
[----:B------:R-:W-:Y:S01]  /*2350*/  PRMT R13, R79, 0x7610, R13 ;  /* 0x000076104f0d7816 */ /* 0x000fe2000000000d */
[----:B------:R-:W-:Y:S06]  /*2360*/  BRA `(.L_x_1778) ;  /* 0x0000000c00507947 */ /* 0x000fec0003800000 */
.L_x_1768:
        /* <DEDUP_REMOVED lines=15> */
[----:B------:R-:W-:-:S03]  /*2460*/  HFMA2 R5, -RZ, RZ, 0, 0 ;  /* 0x00000000ff057431 */ /* 0x000fc600000001ff */
[----:B------:R-:W-:-:S04]  /*2470*/  FMUL.FTZ R9, R4, UR22 ;  /* 0x0000001604097c20 */ /* 0x000fc80008410000 */
[----:B------:R-:W-:-:S04]  /*2480*/  FMUL.FTZ R4, R52, R9 ;  /* 0x0000000934047220 */ /* 0x000fc80000410000 */
[----:B------:R-:W-:Y:S02]  /*2490*/  @P4 SHF.L.U32 R10, R111, 0x10, RZ ;  /* 0x000000106f0a4819 */ /* 0x000fe400000006ff */
[----:B------:R-:W-:-:S03]  /*24a0*/  FSEL R4, R4, RZ, P4 ;  /* 0x000000ff04047208 */ /* 0x000fc60002000000 */
[----:B------:R-:W-:Y:S01]  /*24b0*/  @P4 FMUL.FTZ R5, R10, R9 ;  /* 0x000000090a054220 */ /* 0x000fe20000410000 */
[----:B------:R-:W-:-:S03]  /*24c0*/  F2FP.BF16.F32.PACK_AB R4, RZ, R4 ;  /* 0x00000004ff04723e */ /* 0x000fc600000010ff */
[----:B------:R-:W-:Y:S01]  /*24d0*/  FADD.FTZ R24, R24, R5 ;  /* 0x0000000518187221 */ /* 0x000fe20000010000 */
[----:B------:R-:W-:-:S07]  /*24e0*/  PRMT R9, R4, 0x7610, R9 ;  /* 0x0000761004097816 */ /* 0x000fce0000000009 */
.L_x_1781:
[----:B------:R-:W-:Y:S01]  /*24f0*/  F2FP.BF16.F32.PACK_AB R8, RZ, R8 ;  /* 0x00000008ff08723e */ /* 0x000fe200000010ff */
[----:B------:R-:W-:Y:S01]  /*2500*/  FMUL.FTZ R79, R79, UR32 ;  /* 0x000000204f4f7c20 */ /* 0x000fe20008410000 */
[----:B------:R-:W-:Y:S01]  /*2510*/  FMUL.FTZ R82, R82, UR32 ;  /* 0x0000002052527c20 */ /* 0x000fe20008410000 */
[----:B------:R-:W-:Y:S01]  /*2520*/  FSEL R4, R76, RZ, P0 ;  /* 0x000000ff4c047208 */ /* 0x000fe20000000000 */
[----:B------:R-:W-:Y:S06]  /*2530*/  BRA.U !UP3, `(.L_x_1782) ;  /* 0x000000010b2c7547 */ /* 0x000fec000b800000 */
[----:B-----5:R-:W-:Y:S01]  /*2540*/  LOP3.LUT P4, RZ, R6, 0xff00, RZ, 0xc0, !PT ;  /* 0x0000ff0006ff7812 */ /* 0x020fe2000788c0ff */
[----:B------:R-:W-:Y:S01]  /*2550*/  FMUL.FTZ R5, R4, UR23 ;  /* 0x0000001704057c20 */ /* 0x000fe20008410000 */
[----:B------:R-:W-:-:S03]  /*2560*/  MOV R10, RZ ;  /* 0x000000ff000a7202 */ /* 0x000fc60000000f00 */
        /* <DEDUP_REMOVED lines=8> */
.L_x_1782:
[----:B------:R-:W-:Y:S02]  /*25f0*/  F2FP.BF16.F32.PACK_AB R83, RZ, R4 ;  /* 0x00000004ff53723e */ /* 0x000fe400000010ff */
[----:B------:R-:W-:Y:S02]  /*2600*/  FSEL R76, R82, RZ, P0 ;  /* 0x000000ff524c7208 */ /* 0x000fe40000000000 */
[----:B------:R-:W-:Y:S01]  /*2610*/  FSEL R4, R79, RZ, P0 ;  /* 0x000000ff4f047208 */ /* 0x000fe20000000000 */
[----:B------:R-:W-:Y:S06]  /*2620*/  BRA.U !UP3, `(.L_x_1783) ;  /* 0x000000010b2c7547 */ /* 0x000fec000b800000 */
[----:B-----5:R-:W-:Y:S01]  /*2630*/  LOP3.LUT P0, RZ, R6, 0xff0000, RZ, 0xc0, !PT ;  /* 0x00ff000006ff7812 */ /* 0x020fe2000780c0ff */
[----:B------:R-:W-:-:S04]  /*2640*/  FMUL.FTZ R5, R4, UR23 ;  /* 0x0000001704057c20 */ /* 0x000fc80008410000 */
[----:B------:R-:W-:Y:S01]  /*2650*/  FMUL.FTZ R79, R5, UR22 ;  /* 0x00000016054f7c20 */ /* 0x000fe20008410000 */
[----:B------:R-:W-:-:S03]  /*2660*/  HFMA2 R5, -RZ, RZ, 0, 0 ;  /* 0x00000000ff057431 */ /* 0x000fc600000001ff */
[----:B------:R-:W-:-:S04]  /*2670*/  FMUL.FTZ R10, R54, R79 ;  /* 0x0000004f360a7220 */ /* 0x000fc80000410000 */
[----:B------:R-:W-:Y:S02]  /*2680*/  @P0 SHF.L.U32 R12, R113, 0x10, RZ ;  /* 0x00000010710c0819 */ /* 0x000fe400000006ff */
[----:B------:R-:W-:-:S03]  /*2690*/  FSEL R10, R10, RZ, P0 ;  /* 0x000000ff0a0a7208 */ /* 0x000fc60000000000 */
[----:B------:R-:W-:Y:S01]  /*26a0*/  @P0 FMUL.FTZ R5, R12, R79 ;  /* 0x0000004f0c050220 */ /* 0x000fe20000410000 */
[----:B------:R-:W-:-:S03]  /*26b0*/  F2FP.BF16.F32.PACK_AB R10, RZ, R10 ;  /* 0x0000000aff0a723e */ /* 0x000fc600000010ff */
[----:B------:R-:W-:Y:S01]  /*26c0*/  FADD.FTZ R26, R26, R5 ;  /* 0x000000051a1a7221 */ /* 0x000fe20000010000 */
[----:B------:R-:W-:-:S07]  /*26d0*/  PRMT R12, R10, 0x7610, R12 ;  /* 0x000076100a0c7816 */ /* 0x000fce000000000c */
.L_x_1783:
[----:B------:R-:W-:Y:S02]  /*26e0*/  F2FP.BF16.F32.PACK_AB R10, RZ, R4 ;  /* 0x00000004ff0a723e */ /* 0x000fe400000010ff */
[----:B------:R-:W-:Y:S02]  /*26f0*/  F2FP.BF16.F32.PACK_AB R5, RZ, R76 ;  /* 0x0000004cff05723e */ /* 0x000fe400000010ff */
[----:B------:R-:W-:Y:S01]  /*2700*/  PRMT R4, R83, 0x7610, R4 ;  /* 0x0000761053047816 */ /* 0x000fe20000000004 */
[----:B------:R-:W-:Y:S06]  /*2710*/  BRA.U !UP3, `(.L_x_1778) ;  /* 0x000000090b647547 */ /* 0x000fec000b800000 */
[----:B-----5:R-:W-:Y:S01]  /*2720*/  ISETP.GE.U32.AND P0, PT, R6, 0x1000000, PT ;  /* 0x010000000600780c */ /* 0x020fe20003f06070 */
[----:B------:R-:W-:-:S04]  /*2730*/  FMUL.FTZ R76, R76, UR23 ;  /* 0x000000174c4c7c20 */ /* 0x000fc80008410000 */
[----:B------:R-:W-:Y:S01]  /*2740*/  FMUL.FTZ R82, R76, UR22 ;  /* 0x000000164c527c20 */ /* 0x000fe20008410000 */
[----:B------:R-:W-:-:S03]  /*2750*/  MOV R76, RZ ;  /* 0x000000ff004c7202 */ /* 0x000fc60000000f00 */
[----:B------:R-:W-:-:S04]  /*2760*/  FMUL.FTZ R13, R55, R82 ;  /* 0x00000052370d7220 */ /* 0x000fc80000410000 */
[----:B------:R-:W-:Y:S02]  /*2770*/  @P0 SHF.L.U32 R79, R115, 0x10, RZ ;  /* 0x00000010734f0819 */ /* 0x000fe400000006ff */
[----:B------:R-:W-:-:S03]  /*2780*/  FSEL R13, R13, RZ, P0 ;  /* 0x000000ff0d0d7208 */ /* 0x000fc60000000000 */
[----:B------:R-:W-:Y:S01]  /*2790*/  @P0 FMUL.FTZ R76, R79, R82 ;  /* 0x000000524f4c0220 */ /* 0x000fe20000410000 */
[----:B------:R-:W-:-:S03]  /*27a0*/  F2FP.BF16.F32.PACK_AB R13, RZ, R13 ;  /* 0x0000000dff0d723e */ /* 0x000fc600000010ff */
[----:B------:R-:W-:Y:S01]  /*27b0*/  FADD.FTZ R27, R27, R76 ;  /* 0x0000004c1b1b7221 */ /* 0x000fe20000010000 */
[----:B------:R-:W-:Y:S06]  /*27c0*/  BRA `(.L_x_1778) ;  /* 0x0000000800387947 */ /* 0x000fec0003800000 */
.L_x_1767:
[----:B------:R-:W-:Y:S01]  /*27d0*/  MOV R77, UR26 ;  /* 0x0000001a004d7c02 */ /* 0x000fe20008000f00 */
[----:B------:R-:W-:-:S03]  /*27e0*/  IMAD.U32 R78, RZ, RZ, UR27 ;  /* 0x0000001bff4e7e24 */ /* 0x000fc6000f8e00ff */
[----:B------:R-:W-:-:S04]  /*27f0*/  ISETP.NE.U32.AND P0, PT, R77, RZ, PT ;  /* 0x000000ff4d00720c */ /* 0x000fc80003f05070 */
[----:B------:R-:W-:-:S13]  /*2800*/  ISETP.NE.AND.EX P0, PT, R78, RZ, PT, P0 ;  /* 0x000000ff4e00720c */ /* 0x000fda0003f05300 */
[----:B------:R-:W-:Y:S05]  /*2810*/  @P0 BRA `(.L_x_1784) ;  /* 0x0000000400040947 */ /* 0x000fea0003800000 */
[----:B------:R-:W-:Y:S01]  /*2820*/  ISETP.LT.AND P0, PT, RZ, UR33, PT ;  /* 0x00000021ff007c0c */ /* 0x000fe2000bf01270 */
[----:B------:R-:W-:-:S12]  /*2830*/  BRA.U !UP3, `(.L_x_1785) ;  /* 0x000000010b3c7547 */ /* 0x000fd8000b800000 */
[----:B------:R-:W-:Y:S01]  /*2840*/  @P0 FFMA.FTZ R79, R3, UR5, R80 ;  /* 0x00000005034f0c23 */ /* 0x000fe20008010050 */
[----:B-----5:R-:W-:Y:S02]  /*2850*/  SHF.L.U32 R9, R96, 0x10, RZ ;  /* 0x0000001060097819 */ /* 0x020fe400000006ff */
[----:B------:R-:W-:Y:S01]  /*2860*/  LOP3.LUT P4, RZ, R6, 0xff, RZ, 0xc0, !PT ;  /* 0x000000ff06ff7812 */ /* 0x000fe2000788c0ff */
[----:B------:R-:W-:-:S04]  /*2870*/  @P0 FADD.FTZ R76, R84, -R79 ;  /* 0x8000004f544c0221 */ /* 0x000fc80000010000 */
[----:B------:R-:W-:-:S04]  /*2880*/  @P0 FFMA.FTZ R9, R76, UR32, R9 ;  /* 0x000000204c090c23 */ /* 0x000fc80008010009 */
[----:B------:R-:W-:-:S04]  /*2890*/  FMUL.FTZ R9, R9, UR23 ;  /* 0x0000001709097c20 */ /* 0x000fc80008410000 */
[----:B------:R-:W-:Y:S01]  /*28a0*/  FMUL.FTZ R79, R9, UR22 ;  /* 0x00000016094f7c20 */ /* 0x000fe20008410000 */
[----:B------:R-:W-:Y:S01]  /*28b0*/  HFMA2 R9, -RZ, RZ, 0, 0 ;  /* 0x00000000ff097431 */ /* 0x000fe200000001ff */
[----:B------:R-:W-:Y:S02]  /*28c0*/  @P4 SHF.L.U32 R82, R111, 0x10, RZ ;  /* 0x000000106f524819 */ /* 0x000fe400000006ff */
[----:B------:R-:W-:-:S03]  /*28d0*/  FMUL.FTZ R76, R52, R79 ;  /* 0x0000004f344c7220 */ /* 0x000fc60000410000 */
[----:B------:R-:W-:Y:S02]  /*28e0*/  @P4 FMUL.FTZ R9, R82, R79 ;  /* 0x0000004f52094220 */ /* 0x000fe40000410000 */
[----:B------:R-:W-:Y:S02]  /*28f0*/  FSEL R76, R76, RZ, P4 ;  /* 0x000000ff4c4c7208 */ /* 0x000fe40002000000 */
[----:B------:R-:W-:Y:S02]  /*2900*/  FADD.FTZ R24, R24, R9 ;  /* 0x0000000918187221 */ /* 0x000fe40000010000 */
[----:B------:R-:W-:-:S04]  /*2910*/  F2FP.BF16.F32.PACK_AB R76, RZ, R76 ;  /* 0x0000004cff4c723e */ /* 0x000fc800000010ff */
[----:B------:R-:W-:-:S07]  /*2920*/  PRMT R9, R76, 0x7610, R9 ;  /* 0x000076104c097816 */ /* 0x000fce0000000009 */
.L_x_1785:
[----:B------:R-:W-:Y:S05]  /*2930*/  BRA.U !UP3, `(.L_x_1786) ;  /* 0x000000010b3c7547 */ /* 0x000fea000b800000 */
[----:B-----5:R-:W-:Y:S01]  /*2940*/  SHF.R.U64 R11, R96, 0x10, R97 ;  /* 0x00000010600b7819 */ /* 0x020fe20000001261 */
[----:B------:R-:W-:Y:S01]  /*2950*/  @P0 FFMA.FTZ R76, R14, UR5, R80 ;  /* 0x000000050e4c0c23 */ /* 0x000fe20008010050 */
[----:B------:R-:W-:Y:S02]  /*2960*/  LOP3.LUT P4, RZ, R6, 0xff00, RZ, 0xc0, !PT ;  /* 0x0000ff0006ff7812 */ /* 0x000fe4000788c0ff */
[----:B------:R-:W-:Y:S01]  /*2970*/  SHF.L.U32 R11, R11, 0x10, RZ ;  /* 0x000000100b0b7819 */ /* 0x000fe200000006ff */
[----:B------:R-:W-:-:S04]  /*2980*/  @P0 FADD.FTZ R76, R85, -R76 ;  /* 0x8000004c554c0221 */ /* 0x000fc80000010000 */
[----:B------:R-:W-:Y:S01]  /*2990*/  @P0 FFMA.FTZ R11, R76, UR32, R11 ;  /* 0x000000204c0b0c23 */ /* 0x000fe2000801000b */
[----:B------:R-:W-:-:S03]  /*29a0*/  MOV R76, RZ ;  /* 0x000000ff004c7202 */ /* 0x000fc60000000f00 */
[----:B------:R-:W-:Y:S02]  /*29b0*/  FMUL.FTZ R11, R11, UR23 ;  /* 0x000000170b0b7c20 */ /* 0x000fe40008410000 */
[----:B------:R-:W-:Y:S02]  /*29c0*/  @P4 SHF.L.U32 R79, R114, 0x10, RZ ;  /* 0x00000010724f4819 */ /* 0x000fe400000006ff */
[----:B------:R-:W-:-:S04]  /*29d0*/  FMUL.FTZ R82, R11, UR22 ;  /* 0x000000160b527c20 */ /* 0x000fc80008410000 */
[-C--:B------:R-:W-:Y:S01]  /*29e0*/  FMUL.FTZ R11, R53, R82.reuse ;  /* 0x00000052350b7220 */ /* 0x080fe20000410000 */
[----:B------:R-:W-:-:S04]  /*29f0*/  @P4 FMUL.FTZ R76, R79, R82 ;  /* 0x000000524f4c4220 */ /* 0x000fc80000410000 */
[----:B------:R-:W-:Y:S01]  /*2a00*/  FSEL R11, R11, RZ, P4 ;  /* 0x000000ff0b0b7208 */ /* 0x000fe20002000000 */
[----:B------:R-:W-:-:S03]  /*2a10*/  FADD.FTZ R25, R25, R76 ;  /* 0x0000004c19197221 */ /* 0x000fc60000010000 */
[----:B------:R-:W-:-:S07]  /*2a20*/  F2FP.BF16.F32.PACK_AB R11, RZ, R11 ;  /* 0x0000000bff0b723e */ /* 0x000fce00000010ff */
.L_x_1786:
[----:B------:R-:W-:Y:S05]  /*2a30*/  BRA.U !UP3, `(.L_x_1787) ;  /* 0x000000010b387547 */ /* 0x000fea000b800000 */
[----:B------:R-:W-:Y:S01]  /*2a40*/  @P0 FFMA.FTZ R79, R15, UR5, R80 ;  /* 0x000000050f4f0c23 */ /* 0x000fe20008010050 */
[----:B-----5:R-:W-:Y:S02]  /*2a50*/  SHF.L.U32 R12, R97, 0x10, RZ ;  /* 0x00000010610c7819 */ /* 0x020fe400000006ff */
[----:B------:R-:W-:Y:S01]  /*2a60*/  LOP3.LUT P4, RZ, R6, 0xff0000, RZ, 0xc0, !PT ;  /* 0x00ff000006ff7812 */ /* 0x000fe2000788c0ff */
[----:B------:R-:W-:-:S04]  /*2a70*/  @P0 FADD.FTZ R79, R86, -R79 ;  /* 0x8000004f564f0221 */ /* 0x000fc80000010000 */
[----:B------:R-:W-:Y:S01]  /*2a80*/  @P0 FFMA.FTZ R12, R79, UR32, R12 ;  /* 0x000000204f0c0c23 */ /* 0x000fe2000801000c */
[----:B------:R-:W-:-:S03]  /*2a90*/  HFMA2 R79, -RZ, RZ, 0, 0 ;  /* 0x00000000ff4f7431 */ /* 0x000fc600000001ff */
[----:B------:R-:W-:-:S04]  /*2aa0*/  FMUL.FTZ R12, R12, UR23 ;  /* 0x000000170c0c7c20 */ /* 0x000fc80008410000 */
[----:B------:R-:W-:Y:S01]  /*2ab0*/  FMUL.FTZ R83, R12, UR22 ;  /* 0x000000160c537c20 */ /* 0x000fe20008410000 */
[----:B------:R-:W-:-:S03]  /*2ac0*/  @P4 SHF.L.U32 R76, R113, 0x10, RZ ;  /* 0x00000010714c4819 */ /* 0x000fc600000006ff */
[-C--:B------:R-:W-:Y:S02]  /*2ad0*/  FMUL.FTZ R12, R54, R83.reuse ;  /* 0x00000053360c7220 */ /* 0x080fe40000410000 */
[----:B------:R-:W-:-:S03]  /*2ae0*/  @P4 FMUL.FTZ R79, R76, R83 ;  /* 0x000000534c4f4220 */ /* 0x000fc60000410000 */
[----:B------:R-:W-:Y:S01]  /*2af0*/  FSEL R12, R12, RZ, P4 ;  /* 0x000000ff0c0c7208 */ /* 0x000fe20002000000 */
[----:B------:R-:W-:-:S03]  /*2b00*/  FADD.FTZ R26, R26, R79 ;  /* 0x0000004f1a1a7221 */ /* 0x000fc60000010000 */
[----:B------:R-:W-:-:S07]  /*2b10*/  F2FP.BF16.F32.PACK_AB R12, RZ, R12 ;  /* 0x0000000cff0c723e */ /* 0x000fce00000010ff */
.L_x_1787:
[----:B------:R-:W-:Y:S05]  /*2b20*/  BRA.U !UP3, `(.L_x_1778) ;  /* 0x000000050b607547 */ /* 0x000fea000b800000 */
[----:B-----5:R-:W-:Y:S01]  /*2b30*/  SHF.R.U32.HI R13, RZ, 0x10, R97 ;  /* 0x00000010ff0d7819 */ /* 0x020fe20000011661 */
[----:B------:R-:W-:Y:S01]  /*2b40*/  @P0 FFMA.FTZ R76, R88, UR5, R80 ;  /* 0x00000005584c0c23 */ /* 0x000fe20008010050 */
[----:B------:R-:W-:Y:S02]  /*2b50*/  ISETP.GE.U32.AND P4, PT, R6, 0x1000000, PT ;  /* 0x010000000600780c */ /* 0x000fe40003f86070 */
        /* <DEDUP_REMOVED lines=11> */
[----:B------:R-:W-:Y:S01]  /*2c10*/  F2FP.BF16.F32.PACK_AB R13, RZ, R13 ;  /* 0x0000000dff0d723e */ /* 0x000fe200000010ff */
[----:B------:R-:W-:Y:S06]  /*2c20*/  BRA `(.L_x_1778) ;  /* 0x0000000400207947 */ /* 0x000fec0003800000 */
.L_x_1784:
[----:B------:R-:W-:Y:S02]  /*2c30*/  PLOP3.LUT P4, PT, PT, PT, UP2, 0x80, 0x8 ;  /* 0x000000000008781c */ /* 0x000fe40003f8f028 */
[----:B------:R-:W-:Y:S02]  /*2c40*/  ISETP.LT.AND P0, PT, RZ, UR33, PT ;  /* 0x00000021ff007c0c */ /* 0x000fe4000bf01270 */
[C-C-:B-----5:R-:W-:Y:S02]  /*2c50*/  SHF.R.U64 R10, R96.reuse, 0x10, R97.reuse ;  /* 0x00000010600a7819 */ /* 0x160fe40000001261 */
[----:B------:R-:W-:Y:S02]  /*2c60*/  SHF.L.U32 R79, R96, 0x10, RZ ;  /* 0x00000010604f7819 */ /* 0x000fe400000006ff */
[----:B------:R-:W-:Y:S01]  /*2c70*/  SHF.R.U32.HI R76, RZ, 0x10, R97 ;  /* 0x00000010ff4c7819 */ /* 0x000fe20000011661 */
[----:B------:R-:W-:-:S03]  /*2c80*/  IMAD.U32 R10, R10, 0x10000, RZ ;  /* 0x000100000a0a7824 */ /* 0x000fc600078e00ff */
[----:B------:R-:W-:Y:S01]  /*2c90*/  SHF.L.U32 R76, R76, 0x10, RZ ;  /* 0x000000104c4c7819 */ /* 0x000fe200000006ff */
[--C-:B------:R-:W-:Y:S02]  /*2ca0*/  @P4 FFMA.FTZ R5, R3, UR5, R80.reuse ;  /* 0x0000000503054c23 */ /* 0x100fe40008010050 */
[--C-:B------:R-:W-:Y:S01]  /*2cb0*/  @P0 FFMA.FTZ R8, R14, UR5, R80.reuse ;  /* 0x000000050e080c23 */ /* 0x100fe20008010050 */
[----:B------:R-:W-:Y:S01]  /*2cc0*/  @P0 FFMA.FTZ R83, R15, UR5, R80 ;  /* 0x000000050f530c23 */ /* 0x000fe20008010050 */
[----:B------:R-:W-:Y:S02]  /*2cd0*/  @P4 FADD.FTZ R4, R84, -R5 ;  /* 0x8000000554044221 */ /* 0x000fe40000010000 */
[----:B------:R-:W-:Y:S01]  /*2ce0*/  @P0 FADD.FTZ R5, R85, -R8 ;  /* 0x8000000855050221 */ /* 0x000fe20000010000 */
[----:B------:R-:W-:Y:S01]  /*2cf0*/  @P0 FFMA.FTZ R8, R88, UR5, R80 ;  /* 0x0000000558080c23 */ /* 0x000fe20008010050 */
[----:B------:R-:W-:Y:S01]  /*2d00*/  @P4 FFMA.FTZ R79, R4, UR32, R79 ;  /* 0x00000020044f4c23 */ /* 0x000fe2000801004f */
[----:B------:R-:W-:Y:S01]  /*2d10*/  @P0 FADD.FTZ R4, R86, -R83 ;  /* 0x8000005356040221 */ /* 0x000fe20000010000 */
[----:B------:R-:W-:Y:S01]  /*2d20*/  @P0 FFMA.FTZ R10, R5, UR32, R10 ;  /* 0x00000020050a0c23 */ /* 0x000fe2000801000a */
[----:B------:R-:W-:Y:S01]  /*2d30*/  SHF.L.U32 R5, R97, 0x10, RZ ;  /* 0x0000001061057819 */ /* 0x000fe200000006ff */
[----:B------:R-:W-:Y:S01]  /*2d40*/  @P0 FADD.FTZ R83, R87, -R8 ;  /* 0x8000000857530221 */ /* 0x000fe20000010000 */
[----:B------:R-:W-:-:S03]  /*2d50*/  F2FP.BF16.F32.PACK_AB R8, RZ, R79 ;  /* 0x0000004fff08723e */ /* 0x000fc600000010ff */
[----:B------:R-:W-:Y:S01]  /*2d60*/  @P0 FFMA.FTZ R5, R4, UR32, R5 ;  /* 0x0000002004050c23 */ /* 0x000fe20008010005 */
[----:B------:R-:W-:Y:S01]  /*2d70*/  @P0 FFMA.FTZ R76, R83, UR32, R76 ;  /* 0x00000020534c0c23 */ /* 0x000fe2000801004c */
[----:B------:R-:W-:Y:S01]  /*2d80*/  F2FP.BF16.F32.PACK_AB R4, RZ, R10 ;  /* 0x0000000aff04723e */ /* 0x000fe200000010ff */
[----:B------:R-:W-:Y:S06]  /*2d90*/  BRA.U !UP3, `(.L_x_1788) ;  /* 0x000000010b2c7547 */ /* 0x000fec000b800000 */
[----:B------:R-:W-:Y:S01]  /*2da0*/  LOP3.LUT P0, RZ, R6, 0xff, RZ, 0xc0, !PT ;  /* 0x000000ff06ff7812 */ /* 0x000fe2000780c0ff */
        /* <DEDUP_REMOVED lines=8> */
[--C-:B------:R-:W-:Y:S01]  /*2e30*/  FADD.FTZ R24, R24, R9.reuse ;  /* 0x0000000918187221 */ /* 0x100fe20000010000 */
[----:B------:R-:W-:-:S07]  /*2e40*/  PRMT R9, R79, 0x7610, R9 ;  /* 0x000076104f097816 */ /* 0x000fce0000000009 */
.L_x_1788:
[----:B------:R-:W-:Y:S05]  /*2e50*/  BRA.U !UP3, `(.L_x_1789) ;  /* 0x000000010b287547 */ /* 0x000fea000b800000 */
[----:B------:R-:W-:Y:S01]  /*2e60*/  LOP3.LUT P0, RZ, R6, 0xff00, RZ, 0xc0, !PT ;  /* 0x0000ff0006ff7812 */ /* 0x000fe2000780c0ff */
        /* <DEDUP_REMOVED lines=8> */
[----:B------:R-:W-:-:S07]  /*2ef0*/  FADD.FTZ R25, R25, R10 ;  /* 0x0000000a19197221 */ /* 0x000fce0000010000 */
.L_x_1789:
[----:B------:R-:W-:Y:S05]  /*2f00*/  BRA.U !UP3, `(.L_x_1790) ;  /* 0x000000010b2c7547 */ /* 0x000fea000b800000 */
        /* <DEDUP_REMOVED lines=11> */
.L_x_1790:
[----:B------:R-:W-:Y:S02]  /*2fc0*/  F2FP.BF16.F32.PACK_AB R5, RZ, R5 ;  /* 0x00000005ff05723e */ /* 0x000fe400000010ff */
[----:B------:R-:W-:Y:S02]  /*2fd0*/  F2FP.BF16.F32.PACK_AB R79, RZ, R76 ;  /* 0x0000004cff4f723e */ /* 0x000fe400000010ff */
[----:B------:R-:W-:Y:S02]  /*2fe0*/  PRMT R10, R5, 0x7610, R10 ;  /* 0x00007610050a7816 */ /* 0x000fe4000000000a */
[----:B------:R-:W-:Y:S01]  /*2ff0*/  PRMT R5, R79, 0x7610, R5 ;  /* 0x000076104f057816 */ /* 0x000fe20000000005 */
[----:B------:R-:W-:Y:S06]  /*3000*/  BRA.U !UP3, `(.L_x_1778) ;  /* 0x000000010b287547 */ /* 0x000fec000b800000 */
[----:B------:R-:W-:Y:S01]  /*3010*/  ISETP.GE.U32.AND P0, PT, R6, 0x1000000, PT ;  /* 0x010000000600780c */ /* 0x000fe20003f06070 */
        /* <DEDUP_REMOVED lines=9> */
.L_x_1778:
[----:B------:R-:W-:-:S04]  /*30b0*/  ISETP.NE.U32.AND P0, PT, R77, RZ, PT ;  /* 0x000000ff4d00720c */ /* 0x000fc80003f05070 */
[----:B------:R-:W-:-:S13]  /*30c0*/  ISETP.NE.AND.EX P0, PT, R78, RZ, PT, P0 ;  /* 0x000000ff4e00720c */ /* 0x000fda0003f05300 */
[----:B------:R-:W-:Y:S05]  /*30d0*/  @!P0 BRA `(.L_x_1791) ;  /* 0x0000000000208947 */ /* 0x000fea0003800000 */
        /* <DEDUP_REMOVED lines=8> */
.L_x_1791:
        /* <DEDUP_REMOVED lines=9> */
.L_x_1792:
[----:B------:R-:W-:Y:S02]  /*31f0*/  IADD3 R112, PT, PT, R112, 0x80, RZ ;  /* 0x0000008070707810 */ /* 0x000fe40007ffe0ff */
[----:B------:R-:W-:-:S07]  /*3200*/  IADD3 R81, PT, PT, R81, 0x80, RZ ;  /* 0x0000008051517810 */ /* 0x000fce0007ffe0ff */
.L_x_1765:
[----:B------:R-:W-:Y:S05]  /*3210*/  BSYNC.RECONVERGENT B0 ;  /* 0x0000000000007941 */ /* 0x000fea0003800200 */
.L_x_1764:
        /* <DEDUP_REMOVED lines=12> */
.L_x_1795:
[----:B------:R-:W-:Y:S05]  /*32e0*/  BRA.U !UP0, `(.L_x_1796) ;  /* 0x0000000908347547 */ /* 0x000fea000b800000 */
[----:B------:R-:W-:-:S04]  /*32f0*/  UISETP.NE.U32.AND UP0, UPT, UR26, URZ, UPT ;  /* 0x000000ff1a00728c */ /* 0x000fc8000bf05070 */
[----:B------:R-:W-:-:S06]  /*3300*/  UISETP.NE.AND.EX UP0, UPT, UR27, URZ, UPT, UP0 ;  /* 0x000000ff1b00728c */ /* 0x000fcc000bf05300 */
[----:B------:R-:W-:-:S13]  /*3310*/  PLOP3.LUT P0, PT, PT, PT, UP0, 0x80, 0x8 ;  /* 0x000000000008781c */ /* 0x000fda0003f0f008 */
[----:B------:R-:W-:Y:S05]  /*3320*/  @!P0 BRA `(.L_x_1797) ;  /* 0x0000000400208947 */ /* 0x000fea0003800000 */
[----:B------:R-:W-:Y:S01]  /*3330*/  ISETP.LT.AND P4, PT, RZ, UR33, PT ;  /* 0x00000021ff007c0c */ /* 0x000fe2000bf81270 */
[----:B-----5:R-:W-:Y:S01]  /*3340*/  IMAD.U32 R4, R95, 0x10000, RZ ;  /* 0x000100005f047824 */ /* 0x020fe200078e00ff */
[C---:B01----:R-:W-:Y:S02]  /*3350*/  SHF.L.U32 R77, R94.reuse, 0x10, RZ ;  /* 0x000000105e4d7819 */ /* 0x043fe400000006ff */
[--C-:B------:R-:W-:Y:S02]  /*3360*/  SHF.R.U64 R10, R94, 0x10, R95.reuse ;  /* 0x000000105e0a7819 */ /* 0x100fe4000000125f */
[----:B------:R-:W-:Y:S02]  /*3370*/  SHF.R.U32.HI R76, RZ, 0x10, R95 ;  /* 0x00000010ff4c7819 */ /* 0x000fe4000001165f */
[----:B------:R-:W-:Y:S02]  /*3380*/  SHF.L.U32 R10, R10, 0x10, RZ ;  /* 0x000000100a0a7819 */ /* 0x000fe400000006ff */
[----:B------:R-:W-:-:S03]  /*3390*/  SHF.L.U32 R76, R76, 0x10, RZ ;  /* 0x000000104c4c7819 */ /* 0x000fc600000006ff */
        /* <DEDUP_REMOVED lines=8> */
[----:B------:R-:W-:Y:S01]  /*3420*/  @P4 FFMA.FTZ R4, R79, UR32, R4 ;  /* 0x000000204f044c23 */ /* 0x000fe20008010004 */
[----:B------:R-:W-:-:S02]  /*3430*/  @P4 FFMA.FTZ R76, R83, UR32, R76 ;  /* 0x00000020534c4c23 */ /* 0x000fc4000801004c */
[----:B------:R-:W-:Y:S01]  /*3440*/  @P4 FADD.FTZ R5, R93, -R8 ;  /* 0x800000085d054221 */ /* 0x000fe20000010000 */
[----:B------:R-:W-:-:S03]  /*3450*/  F2FP.BF16.F32.PACK_AB R8, RZ, R77 ;  /* 0x0000004dff08723e */ /* 0x000fc600000010ff */
[----:B------:R-:W-:-:S05]  /*3460*/  @P4 FFMA.FTZ R10, R5, UR32, R10 ;  /* 0x00000020050a4c23 */ /* 0x000fca000801000a */
        /* <DEDUP_REMOVED lines=13> */
.L_x_1798:
        /* <DEDUP_REMOVED lines=11> */
.L_x_1799:
        /* <DEDUP_REMOVED lines=12> */
.L_x_1800:
        /* <DEDUP_REMOVED lines=16> */
.L_x_1797:
[----:B------:R-:W-:Y:S01]  /*37b0*/  ISETP.LT.AND P4, PT, RZ, UR33, PT ;  /* 0x00000021ff007c0c */ /* 0x000fe2000bf81270 */
[----:B------:R-:W-:-:S12]  /*37c0*/  BRA.U !UP3, `(.L_x_1802) ;  /* 0x000000010b3c7547 */ /* 0x000fd8000b800000 */
[----:B01----:R-:W-:Y:S01]  /*37d0*/  @P4 FFMA.FTZ R77, R89, UR5, R80 ;  /* 0x00000005594d4c23 */ /* 0x003fe20008010050 */
        /* <DEDUP_REMOVED lines=14> */
.L_x_1802:
[----:B------:R-:W-:Y:S05]  /*38c0*/  BRA.U !UP3, `(.L_x_1803) ;  /* 0x000000010b3c7547 */ /* 0x000fea000b800000 */
[----:B-----5:R-:W-:Y:S01]  /*38d0*/  SHF.R.U64 R11, R94, 0x10, R95 ;  /* 0x000000105e0b7819 */ /* 0x020fe2000000125f */
[----:B01----:R-:W-:Y:S01]  /*38e0*/  @P4 FFMA.FTZ R76, R90, UR5, R80 ;  /* 0x000000055a4c4c23 */ /* 0x003fe20008010050 */
[----:B------:R-:W-:-:S03]  /*38f0*/  LOP3.LUT P5, RZ, R7, 0xff00, RZ, 0xc0, !PT ;  /* 0x0000ff0007ff7812 */ /* 0x000fc600078ac0ff */
[----:B------:R-:W-:Y:S02]  /*3900*/  IMAD.U32 R11, R11, 0x10000, RZ ;  /* 0x000100000b0b7824 */ /* 0x000fe400078e00ff */
[----:B------:R-:W-:-:S04]  /*3910*/  @P4 FADD.FTZ R76, R93, -R76 ;  /* 0x8000004c5d4c4221 */ /* 0x000fc80000010000 */
[----:B------:R-:W-:Y:S01]  /*3920*/  @P4 FFMA.FTZ R11, R76, UR32, R11 ;  /* 0x000000204c0b4c23 */ /* 0x000fe2000801000b */
[----:B------:R-:W-:-:S03]  /*3930*/  MOV R76, RZ ;  /* 0x000000ff004c7202 */ /* 0x000fc60000000f00 */
[----:B------:R-:W-:Y:S01]  /*3940*/  FMUL.FTZ R11, R11, UR23 ;  /* 0x000000170b0b7c20 */ /* 0x000fe20008410000 */
[----:B------:R-:W-:-:S03]  /*3950*/  @P5 SHF.L.U32 R77, R114, 0x10, RZ ;  /* 0x00000010724d5819 */ /* 0x000fc600000006ff */
[----:B------:R-:W-:-:S04]  /*3960*/  FMUL.FTZ R78, R11, UR22 ;  /* 0x000000160b4e7c20 */ /* 0x000fc80008410000 */
[-C--:B------:R-:W-:Y:S01]  /*3970*/  FMUL.FTZ R11, R69, R78.reuse ;  /* 0x0000004e450b7220 */ /* 0x080fe20000410000 */
[----:B------:R-:W-:-:S04]  /*3980*/  @P5 FMUL.FTZ R76, R77, R78 ;  /* 0x0000004e4d4c5220 */ /* 0x000fc80000410000 */
[----:B------:R-:W-:Y:S01]  /*3990*/  FSEL R11, R11, RZ, P5 ;  /* 0x000000ff0b0b7208 */ /* 0x000fe20002800000 */
[----:B------:R-:W-:-:S03]  /*39a0*/  FADD.FTZ R21, R21, R76 ;  /* 0x0000004c15157221 */ /* 0x000fc60000010000 */
[----:B------:R-:W-:-:S07]  /*39b0*/  F2FP.BF16.F32.PACK_AB R11, RZ, R11 ;  /* 0x0000000bff0b723e */ /* 0x000fce00000010ff */
.L_x_1803:
[----:B------:R-:W-:Y:S05]  /*39c0*/  BRA.U !UP3, `(.L_x_1804) ;  /* 0x000000010b387547 */ /* 0x000fea000b800000 */
[----:B01----:R-:W-:Y:S01]  /*39d0*/  @P4 FFMA.FTZ R77, R91, UR5, R80 ;  /* 0x000000055b4d4c23 */ /* 0x003fe20008010050 */
        /* <DEDUP_REMOVED lines=13> */
.L_x_1804:
[----:B------:R-:W-:Y:S05]  /*3ab0*/  BRA.U !UP3, `(.L_x_1801) ;  /* 0x0000000d0b187547 */ /* 0x000fea000b800000 */
[----:B-----5:R-:W-:Y:S01]  /*3ac0*/  SHF.R.U32.HI R13, RZ, 0x10, R95 ;  /* 0x00000010ff0d7819 */ /* 0x020fe2000001165f */
[----:B01----:R-:W-:-:S03]  /*3ad0*/  @P4 FFMA.FTZ R76, R102, UR5, R80 ;  /* 0x00000005664c4c23 */ /* 0x003fc60008010050 */
[----:B------:R-:W-:Y:S01]  /*3ae0*/  SHF.L.U32 R13, R13, 0x10, RZ ;  /* 0x000000100d0d7819 */ /* 0x000fe200000006ff */
[----:B------:R-:W-:-:S04]  /*3af0*/  @P4 FADD.FTZ R76, R101, -R76 ;  /* 0x8000004c654c4221 */ /* 0x000fc80000010000 */
[----:B------:R-:W-:Y:S01]  /*3b00*/  @P4 FFMA.FTZ R13, R76, UR32, R13 ;  /* 0x000000204c0d4c23 */ /* 0x000fe2000801000d */
[----:B------:R-:W-:Y:S02]  /*3b10*/  ISETP.GE.U32.AND P4, PT, R7, 0x1000000, PT ;  /* 0x010000000700780c */ /* 0x000fe40003f86070 */
[----:B------:R-:W-:Y:S01]  /*3b20*/  MOV R76, RZ ;  /* 0x000000ff004c7202 */ /* 0x000fe20000000f00 */
[----:B------:R-:W-:-:S04]  /*3b30*/  FMUL.FTZ R13, R13, UR23 ;  /* 0x000000170d0d7c20 */ /* 0x000fc80008410000 */
[----:B------:R-:W-:-:S04]  /*3b40*/  FMUL.FTZ R78, R13, UR22 ;  /* 0x000000160d4e7c20 */ /* 0x000fc80008410000 */
[----:B------:R-:W-:Y:S02]  /*3b50*/  FMUL.FTZ R13, R71, R78 ;  /* 0x0000004e470d7220 */ /* 0x000fe40000410000 */
[----:B------:R-:W-:-:S03]  /*3b60*/  @P4 SHF.L.U32 R77, R115, 0x10, RZ ;  /* 0x00000010734d4819 */ /* 0x000fc600000006ff */
[----:B------:R-:W-:Y:S02]  /*3b70*/  FSEL R13, R13, RZ, P4 ;  /* 0x000000ff0d0d7208 */ /* 0x000fe40002000000 */
[----:B------:R-:W-:Y:S02]  /*3b80*/  @P4 FMUL.FTZ R76, R77, R78 ;  /* 0x0000004e4d4c4220 */ /* 0x000fe40000410000 */
[----:B------:R-:W-:Y:S02]  /*3b90*/  F2FP.BF16.F32.PACK_AB R13, RZ, R13 ;  /* 0x0000000dff0d723e */ /* 0x000fe400000010ff */
[----:B------:R-:W-:Y:S01]  /*3ba0*/  FADD.FTZ R23, R23, R76 ;  /* 0x0000004c17177221 */ /* 0x000fe20000010000 */
[----:B------:R-:W-:Y:S06]  /*3bb0*/  BRA `(.L_x_1801) ;  /* 0x0000000800d87947 */ /* 0x000fec0003800000 */
.L_x_1796:
[----:B------:R-:W-:-:S04]  /*3bc0*/  UISETP.NE.U32.AND UP0, UPT, UR26, URZ, UPT ;  /* 0x000000ff1a00728c */ /* 0x000fc8000bf05070 */
[----:B------:R-:W-:-:S06]  /*3bd0*/  UISETP.NE.AND.EX UP0, UPT, UR27, URZ, UPT, UP0 ;  /* 0x000000ff1b00728c */ /* 0x000fcc000bf05300 */
[----:B------:R-:W-:-:S13]  /*3be0*/  PLOP3.LUT P0, PT, PT, PT, UP0, 0x80, 0x8 ;  /* 0x000000000008781c */ /* 0x000fda0003f0f008 */
[----:B------:R-:W-:Y:S05]  /*3bf0*/  @!P0 BRA `(.L_x_1805) ;  /* 0x0000000400188947 */ /* 0x000fea0003800000 */
[--C-:B------:R-:W-:Y:S01]  /*3c00*/  FFMA.FTZ R5, R89, UR5, R80.reuse ;  /* 0x0000000559057c23 */ /* 0x100fe20008010050 */
[--C-:B------:R-:W-:Y:S01]  /*3c10*/  FFMA.FTZ R8, R90, UR5, R80.reuse ;  /* 0x000000055a087c23 */ /* 0x100fe20008010050 */
[--C-:B------:R-:W-:Y:S01]  /*3c20*/  FFMA.FTZ R10, R102, UR5, R80.reuse ;  /* 0x00000005660a7c23 */ /* 0x100fe20008010050 */
[----:B------:R-:W-:Y:S01]  /*3c30*/  ISETP.LT.AND P4, PT, RZ, UR33, PT ;  /* 0x00000021ff007c0c */ /* 0x000fe2000bf81270 */
[----:B------:R-:W-:Y:S01]  /*3c40*/  FADD.FTZ R4, R92, -R5 ;  /* 0x800000055c047221 */ /* 0x000fe20000010000 */
[----:B------:R-:W-:Y:S01]  /*3c50*/  FFMA.FTZ R5, R91, UR5, R80 ;  /* 0x000000055b057c23 */ /* 0x000fe20008010050 */
[----:B------:R-:W-:Y:S01]  /*3c60*/  FADD.FTZ R8, R93, -R8 ;  /* 0x800000085d087221 */ /* 0x000fe20000010000 */
[----:B01----:R-:W-:Y:S01]  /*3c70*/  FADD.FTZ R78, R101, -R10 ;  /* 0x8000000a654e7221 */ /* 0x003fe20000010000 */
[----:B------:R-:W-:Y:S01]  /*3c80*/  FMUL.FTZ R4, R4, UR32 ;  /* 0x0000002004047c20 */ /* 0x000fe20008410000 */
[----:B------:R-:W-:Y:S01]  /*3c90*/  FADD.FTZ R77, R100, -R5 ;  /* 0x80000005644d7221 */ /* 0x000fe20000010000 */
[----:B------:R-:W-:-:S03]  /*3ca0*/  FMUL.FTZ R10, R8, UR32 ;  /* 0x00000020080a7c20 */ /* 0x000fc60008410000 */
        /* <DEDUP_REMOVED lines=13> */
.L_x_1806:
        /* <DEDUP_REMOVED lines=15> */
[----:B------:R-:W-:-:S07]  /*3e70*/  PRMT R11, R5, 0x7610, R11 ;  /* 0x00007610050b7816 */ /* 0x000fce000000000b */
.L_x_1807:
[----:B------:R-:W-:Y:S02]  /*3e80*/  F2FP.BF16.F32.PACK_AB R76, RZ, R10 ;  /* 0x0000000aff4c723e */ /* 0x000fe400000010ff */
[----:B------:R-:W-:Y:S02]  /*3e90*/  FSEL R78, R78, RZ, P4 ;  /* 0x000000ff4e4e7208 */ /* 0x000fe40002000000 */
[----:B------:R-:W-:Y:S01]  /*3ea0*/  FSEL R77, R77, RZ, P4 ;  /* 0x000000ff4d4d7208 */ /* 0x000fe20002000000 */
[----:B------:R-:W-:Y:S06]  /*3eb0*/  BRA.U !UP3, `(.L_x_1808) ;  /* 0x000000010b2c7547 */ /* 0x000fec000b800000 */
[----:B-----5:R-:W-:Y:S01]  /*3ec0*/  LOP3.LUT P4, RZ, R7, 0xff0000, RZ, 0xc0, !PT ;  /* 0x00ff000007ff7812 */ /* 0x020fe2000788c0ff */
[----:B------:R-:W-:Y:S01]  /*3ed0*/  FMUL.FTZ R4, R77, UR23 ;  /* 0x000000174d047c20 */ /* 0x000fe20008410000 */
[----:B------:R-:W-:-:S03]  /*3ee0*/  HFMA2 R5, -RZ, RZ, 0, 0 ;  /* 0x00000000ff057431 */ /* 0x000fc600000001ff */
[----:B------:R-:W-:-:S04]  /*3ef0*/  FMUL.FTZ R79, R4, UR22 ;  /* 0x00000016044f7c20 */ /* 0x000fc80008410000 */
[----:B------:R-:W-:-:S04]  /*3f00*/  FMUL.FTZ R4, R70, R79 ;  /* 0x0000004f46047220 */ /* 0x000fc80000410000 */
[----:B------:R-:W-:Y:S01]  /*3f10*/  @P4 IMAD.U32 R10, R113, 0x10000, RZ ;  /* 0x00010000710a4824 */ /* 0x000fe200078e00ff */
[----:B------:R-:W-:-:S03]  /*3f20*/  FSEL R4, R4, RZ, P4 ;  /* 0x000000ff04047208 */ /* 0x000fc60002000000 */
[----:B------:R-:W-:Y:S01]  /*3f30*/  @P4 FMUL.FTZ R5, R10, R79 ;  /* 0x0000004f0a054220 */ /* 0x000fe20000410000 */
[----:B------:R-:W-:-:S03]  /*3f40*/  F2FP.BF16.F32.PACK_AB R4, RZ, R4 ;  /* 0x00000004ff04723e */ /* 0x000fc600000010ff */
[----:B------:R-:W-:Y:S01]  /*3f50*/  FADD.FTZ R22, R22, R5 ;  /* 0x0000000516167221 */ /* 0x000fe20000010000 */
[----:B------:R-:W-:-:S07]  /*3f60*/  PRMT R12, R4, 0x7610, R12 ;  /* 0x00007610040c7816 */ /* 0x000fce000000000c */
.L_x_1808:
[----:B------:R-:W-:Y:S02]  /*3f70*/  F2FP.BF16.F32.PACK_AB R10, RZ, R77 ;  /* 0x0000004dff0a723e */ /* 0x000fe400000010ff */
[----:B------:R-:W-:Y:S02]  /*3f80*/  F2FP.BF16.F32.PACK_AB R5, RZ, R78 ;  /* 0x0000004eff05723e */ /* 0x000fe400000010ff */
[----:B------:R-:W-:Y:S01]  /*3f90*/  PRMT R4, R76, 0x7610, R4 ;  /* 0x000076104c047816 */ /* 0x000fe20000000004 */
[----:B------:R-:W-:Y:S06]  /*3fa0*/  BRA.U !UP3, `(.L_x_1801) ;  /* 0x000000050bdc7547 */ /* 0x000fec000b800000 */
[----:B-----5:R-:W-:Y:S01]  /*3fb0*/  ISETP.GE.U32.AND P4, PT, R7, 0x1000000, PT ;  /* 0x010000000700780c */ /* 0x020fe20003f86070 */
        /* <DEDUP_REMOVED lines=9> */
[----:B------:R-:W-:Y:S06]  /*4050*/  BRA `(.L_x_1801) ;  /* 0x0000000400b07947 */ /* 0x000fec0003800000 */
.L_x_1805:
        /* <DEDUP_REMOVED lines=12> */
[----:B01----:R-:W-:Y:S01]  /*4120*/  F2FP.BF16.F32.PACK_AB R77, RZ, R9 ;  /* 0x00000009ff4d723e */ /* 0x003fe200000010ff */
[----:B------:R-:W-:Y:S01]  /*4130*/  HFMA2 R9, -RZ, RZ, 0, 0 ;  /* 0x00000000ff097431 */ /* 0x000fe200000001ff */
[----:B------:R-:W-:Y:S06]  /*4140*/  @!P4 BRA `(.L_x_1811) ;  /* 0x000000000024c947 */ /* 0x000fec0003800000 */
[----:B------:R-:W-:Y:S01]  /*4150*/  FFMA.FTZ R9, R89, UR5, R80 ;  /* 0x0000000559097c23 */ /* 0x000fe20008010050 */
[----:B------:R-:W-:Y:S02]  /*4160*/  ISETP.LT.AND P4, PT, RZ, UR33, PT ;  /* 0x00000021ff007c0c */ /* 0x000fe4000bf81270 */
[----:B------:R-:W-:Y:S01]  /*4170*/  SHF.L.U32 R76, R111, 0x10, RZ ;  /* 0x000000106f4c7819 */ /* 0x000fe200000006ff */
[----:B------:R-:W-:-:S04]  /*4180*/  FADD.FTZ R9, R92, -R9 ;  /* 0x800000095c097221 */ /* 0x000fc80000010000 */
[----:B------:R-:W-:-:S05]  /*4190*/  FMUL.FTZ R9, R9, UR32 ;  /* 0x0000002009097c20 */ /* 0x000fca0008410000 */
[----:B------:R-:W-:-:S05]  /*41a0*/  FSEL R9, R9, RZ, P4 ;  /* 0x000000ff09097208 */ /* 0x000fca0002000000 */
[----:B------:R-:W-:-:S04]  /*41b0*/  FMUL.FTZ R9, R9, UR23 ;  /* 0x0000001709097c20 */ /* 0x000fc80008410000 */
[----:B------:R-:W-:-:S04]  /*41c0*/  FMUL.FTZ R9, R9, UR22 ;  /* 0x0000001609097c20 */ /* 0x000fc80008410000 */
[----:B------:R-:W-:-:S07]  /*41d0*/  FMUL.FTZ R9, R76, R9 ;  /* 0x000000094c097220 */ /* 0x000fce0000410000 */
.L_x_1811:
[----:B------:R-:W-:Y:S05]  /*41e0*/  BSYNC.RECONVERGENT B1 ;  /* 0x0000000000017941 */ /* 0x000fea0003800200 */
.L_x_1810:
[--C-:B------:R-:W-:Y:S01]  /*41f0*/  FADD.FTZ R20, R20, R9.reuse ;  /* 0x0000000914147221 */ /* 0x100fe20000010000 */
[----:B------:R-:W-:-:S07]  /*4200*/  PRMT R9, R77, 0x7610, R9 ;  /* 0x000076104d097816 */ /* 0x000fce0000000009 */
.L_x_1809:
[----:B------:R-:W-:Y:S05]  /*4210*/  BRA.U !UP3, `(.L_x_1812) ;  /* 0x000000010b687547 */ /* 0x000fea000b800000 */
[----:B01----:R-:W-:Y:S01]  /*4220*/  FFMA.FTZ R76, R90, UR5, R80 ;  /* 0x000000055a4c7c23 */ /* 0x003fe20008010050 */
        /* <DEDUP_REMOVED lines=16> */
[----:B------:R-:W-:Y:S01]  /*4330*/  FMUL.FTZ R11, R76, UR32 ;  /* 0x000000204c0b7c20 */ /* 0x000fe20008410000 */
[----:B------:R-:W-:-:S04]  /*4340*/  SHF.L.U32 R76, R114, 0x10, RZ ;  /* 0x00000010724c7819 */ /* 0x000fc800000006ff */
[----:B------:R-:W-:-:S05]  /*4350*/  FSEL R11, R11, RZ, P4 ;  /* 0x000000ff0b0b7208 */ /* 0x000fca0002000000 */
[----:B------:R-:W-:-:S04]  /*4360*/  FMUL.FTZ R11, R11, UR23 ;  /* 0x000000170b0b7c20 */ /* 0x000fc80008410000 */
[----:B------:R-:W-:-:S04]  /*4370*/  FMUL.FTZ R11, R11, UR22 ;  /* 0x000000160b0b7c20 */ /* 0x000fc80008410000 */
[----:B------:R-:W-:-:S07]  /*4380*/  FMUL.FTZ R76, R76, R11 ;  /* 0x0000000b4c4c7220 */ /* 0x000fce0000410000 */
.L_x_1814:
[----:B------:R-:W-:Y:S05]  /*4390*/  BSYNC.RECONVERGENT B1 ;  /* 0x0000000000017941 */ /* 0x000fea0003800200 */
.L_x_1813:
[----:B------:R-:W-:Y:S01]  /*43a0*/  FADD.FTZ R21, R21, R76 ;  /* 0x0000004c15157221 */ /* 0x000fe20000010000 */
[----:B------:R-:W-:-:S07]  /*43b0*/  PRMT R11, R77, 0x7610, R11 ;  /* 0x000076104d0b7816 */ /* 0x000fce000000000b */
.L_x_1812:
        /* <DEDUP_REMOVED lines=24> */
.L_x_1817:
[----:B------:R-:W-:Y:S05]  /*4540*/  BSYNC.RECONVERGENT B1 ;  /* 0x0000000000017941 */ /* 0x000fea0003800200 */
.L_x_1816:
[----:B------:R-:W-:Y:S01]  /*4550*/  FADD.FTZ R22, R22, R77 ;  /* 0x0000004d16167221 */ /* 0x000fe20000010000 */
[----:B------:R-:W-:-:S07]  /*4560*/  PRMT R12, R76, 0x7610, R12 ;  /* 0x000076104c0c7816 */ /* 0x000fce000000000c */
.L_x_1815:
[----:B------:R-:W-:Y:S05]  /*4570*/  BRA.U !UP3, `(.L_x_1801) ;  /* 0x000000010b687547 */ /* 0x000fea000b800000 */
[----:B01----:R-:W-:Y:S01]  /*4580*/  FFMA.FTZ R76, R102, UR5, R80 ;  /* 0x00000005664c7c23 */ /* 0x003fe20008010050 */
        /* <DEDUP_REMOVED lines=22> */
.L_x_1819:
[----:B------:R-:W-:Y:S05]  /*46f0*/  BSYNC.RECONVERGENT B1 ;  /* 0x0000000000017941 */ /* 0x000fea0003800200 */
.L_x_1818:
[----:B------:R-:W-:Y:S01]  /*4700*/  FADD.FTZ R23, R23, R76 ;  /* 0x0000004c17177221 */ /* 0x000fe20000010000 */
[----:B------:R-:W-:-:S07]  /*4710*/  PRMT R13, R77, 0x7610, R13 ;  /* 0x000076104d0d7816 */ /* 0x000fce000000000d */
.L_x_1801:
[----:B------:R-:W-:Y:S05]  /*4720*/  @!P0 BRA `(.L_x_1820) ;  /* 0x0000000000208947 */ /* 0x000fea0003800000 */
        /* <DEDUP_REMOVED lines=8> */
.L_x_1820:
        /* <DEDUP_REMOVED lines=9> */
.L_x_1821:
[----:B------:R-:W-:Y:S02]  /*4840*/  IADD3 R112, PT, PT, R112, 0x80, RZ ;  /* 0x0000008070707810 */ /* 0x000fe40007ffe0ff */
[----:B------:R-:W-:-:S07]  /*4850*/  IADD3 R81, PT, PT, R81, 0x80, RZ ;  /* 0x0000008051517810 */ /* 0x000fce0007ffe0ff */
.L_x_1794:
[----:B------:R-:W-:Y:S05]  /*4860*/  BSYNC.RECONVERGENT B0 ;  /* 0x0000000000007941 */ /* 0x000fea0003800200 */
.L_x_1793:
        /* <DEDUP_REMOVED lines=12> */
.L_x_1824:
[----:B------:R-:W-:Y:S05]  /*4930*/  BRA.U !UP0, `(.L_x_1825) ;  /* 0x0000000908347547 */ /* 0x000fea000b800000 */
[----:B------:R-:W-:-:S04]  /*4940*/  UISETP.NE.U32.AND UP0, UPT, UR26, URZ, UPT ;  /* 0x000000ff1a00728c */ /* 0x000fc8000bf05070 */
[----:B------:R-:W-:-:S06]  /*4950*/  UISETP.NE.AND.EX UP0, UPT, UR27, URZ, UPT, UP0 ;  /* 0x000000ff1b00728c */ /* 0x000fcc000bf05300 */
[----:B------:R-:W-:-:S13]  /*4960*/  PLOP3.LUT P0, PT, PT, PT, UP0, 0x80, 0x8 ;  /* 0x000000000008781c */ /* 0x000fda0003f0f008 */
[----:B------:R-:W-:Y:S05]  /*4970*/  @!P0 BRA `(.L_x_1826) ;  /* 0x0000000400208947 */ /* 0x000fea0003800000 */
[----:B------:R-:W-:Y:S01]  /*4980*/  ISETP.LT.AND P4, PT, RZ, UR33, PT ;  /* 0x00000021ff007c0c */ /* 0x000fe2000bf81270 */
[----:B-----5:R-:W-:Y:S01]  /*4990*/  IMAD.U32 R4, R99, 0x10000, RZ ;  /* 0x0001000063047824 */ /* 0x020fe200078e00ff */
[C---:B0123--:R-:W-:Y:S02]  /*49a0*/  SHF.L.U32 R77, R98.reuse, 0x10, RZ ;  /* 0x00000010624d7819 */ /* 0x04ffe400000006ff */
[--C-:B------:R-:W-:Y:S02]  /*49b0*/  SHF.R.U64 R10, R98, 0x10, R99.reuse ;  /* 0x00000010620a7819 */ /* 0x100fe40000001263 */
[----:B------:R-:W-:Y:S02]  /*49c0*/  SHF.R.U32.HI R76, RZ, 0x10, R99 ;  /* 0x00000010ff4c7819 */ /* 0x000fe40000011663 */
[----:B------:R-:W-:Y:S02]  /*49d0*/  SHF.L.U32 R10, R10, 0x10, RZ ;  /* 0x000000100a0a7819 */ /* 0x000fe400000006ff */
[----:B------:R-:W-:-:S03]  /*49e0*/  SHF.L.U32 R76, R76, 0x10, RZ ;  /* 0x000000104c4c7819 */ /* 0x000fc600000006ff */
        /* <DEDUP_REMOVED lines=9> */
[----:B------:R-:W-:Y:S01]  /*4a80*/  @P4 FADD.FTZ R83, R109, -R80 ;  /* 0x800000506d534221 */ /* 0x000fe20000010000 */
[----:B------:R-:W-:Y:S02]  /*4a90*/  F2FP.BF16.F32.PACK_AB R8, RZ, R77 ;  /* 0x0000004dff08723e */ /* 0x000fe400000010ff */
[----:B------:R-:W-:Y:S01]  /*4aa0*/  @P4 FFMA.FTZ R10, R5, UR32, R10 ;  /* 0x00000020050a4c23 */ /* 0x000fe2000801000a */
[----:B------:R-:W-:-:S04]  /*4ab0*/  @P4 FFMA.FTZ R76, R83, UR32, R76 ;  /* 0x00000020534c4c23 */ /* 0x000fc8000801004c */
        /* <DEDUP_REMOVED lines=13> */
.L_x_1827:
        /* <DEDUP_REMOVED lines=11> */
.L_x_1828:
        /* <DEDUP_REMOVED lines=12> */
.L_x_1829:
        /* <DEDUP_REMOVED lines=16> */
.L_x_1826:
[----:B------:R-:W-:Y:S01]  /*4e00*/  ISETP.LT.AND P4, PT, RZ, UR33, PT ;  /* 0x00000021ff007c0c */ /* 0x000fe2000bf81270 */
[----:B------:R-:W-:-:S12]  /*4e10*/  BRA.U !UP3, `(.L_x_1831) ;  /* 0x000000010b3c7547 */ /* 0x000fd8000b800000 */
[----:B0123--:R-:W-:Y:S01]  /*4e20*/  @P4 FFMA.FTZ R77, R103, UR5, R80 ;  /* 0x00000005674d4c23 */ /* 0x00ffe20008010050 */
        /* <DEDUP_REMOVED lines=14> */
.L_x_1831:
[----:B------:R-:W-:Y:S05]  /*4f10*/  BRA.U !UP3, `(.L_x_1832) ;  /* 0x000000010b3c7547 */ /* 0x000fea000b800000 */
[----:B-----5:R-:W-:Y:S01]  /*4f20*/  SHF.R.U64 R11, R98, 0x10, R99 ;  /* 0x00000010620b7819 */ /* 0x020fe20000001263 */
[----:B0123--:R-:W-:Y:S01]  /*4f30*/  @P4 FFMA.FTZ R76, R104, UR5, R80 ;  /* 0x00000005684c4c23 */ /* 0x00ffe20008010050 */
        /* <DEDUP_REMOVED lines=13> */
.L_x_1832:
[----:B------:R-:W-:Y:S05]  /*5010*/  BRA.U !UP3, `(.L_x_1833) ;  /* 0x000000010b387547 */ /* 0x000fea000b800000 */
[----:B0123--:R-:W-:Y:S01]  /*5020*/  @P4 FFMA.FTZ R77, R107, UR5, R80 ;  /* 0x000000056b4d4c23 */ /* 0x00ffe20008010050 */
        /* <DEDUP_REMOVED lines=13> */
.L_x_1833:
[----:B------:R-:W-:Y:S05]  /*5100*/  BRA.U !UP3, `(.L_x_1830) ;  /* 0x000000090bec7547 */ /* 0x000fea000b800000 */
[----:B-----5:R-:W-:Y:S01]  /*5110*/  SHF.R.U32.HI R13, RZ, 0x10, R99 ;  /* 0x00000010ff0d7819 */ /* 0x020fe20000011663 */
[----:B------:R-:W-:Y:S01]  /*5120*/  @P4 FFMA.FTZ R80, R110, UR5, R80 ;  /* 0x000000056e504c23 */ /* 0x000fe20008010050 */
[----:B0123--:R-:W-:Y:S02]  /*5130*/  MOV R76, RZ ;  /* 0x000000ff004c7202 */ /* 0x00ffe40000000f00 */
[----:B------:R-:W-:Y:S01]  /*5140*/  SHF.L.U32 R13, R13, 0x10, RZ ;  /* 0x000000100d0d7819 */ /* 0x000fe200000006ff */
[----:B------:R-:W-:-:S04]  /*5150*/  @P4 FADD.FTZ R80, R109, -R80 ;  /* 0x800000506d504221 */ /* 0x000fc80000010000 */
[----:B------:R-:W-:Y:S01]  /*5160*/  @P4 FFMA.FTZ R13, R80, UR32, R13 ;  /* 0x00000020500d4c23 */ /* 0x000fe2000801000d */
[----:B------:R-:W-:-:S03]  /*5170*/  ISETP.GE.U32.AND P4, PT, R0, 0x1000000, PT ;  /* 0x010000000000780c */ /* 0x000fc60003f86070 */
        /* <DEDUP_REMOVED lines=9> */
.L_x_1825:
[----:B------:R-:W-:-:S04]  /*5210*/  UISETP.NE.U32.AND UP0, UPT, UR26, URZ, UPT ;  /* 0x000000ff1a00728c */ /* 0x000fc8000bf05070 */
[----:B------:R-:W-:-:S06]  /*5220*/  UISETP.NE.AND.EX UP0, UPT, UR27, URZ, UPT, UP0 ;  /* 0x000000ff1b00728c */ /* 0x000fcc000bf05300 */
[----:B------:R-:W-:-:S13]  /*5230*/  PLOP3.LUT P0, PT, PT, PT, UP0, 0x80, 0x8 ;  /* 0x000000000008781c */ /* 0x000fda0003f0f008 */
[----:B------:R-:W-:Y:S05]  /*5240*/  @!P0 BRA `(.L_x_1834) ;  /* 0x0000000400188947 */ /* 0x000fea0003800000 */
[--C-:B------:R-:W-:Y:S01]  /*5250*/  FFMA.FTZ R5, R103, UR5, R80.reuse ;  /* 0x0000000567057c23 */ /* 0x100fe20008010050 */
[--C-:B------:R-:W-:Y:S01]  /*5260*/  FFMA.FTZ R8, R104, UR5, R80.reuse ;  /* 0x0000000568087c23 */ /* 0x100fe20008010050 */
[----:B------:R-:W-:Y:S02]  /*5270*/  ISETP.LT.AND P4, PT, RZ, UR33, PT ;  /* 0x00000021ff007c0c */ /* 0x000fe4000bf81270 */
[----:B------:R-:W-:Y:S01]  /*5280*/  FADD.FTZ R4, R106, -R5 ;  /* 0x800000056a047221 */ /* 0x000fe20000010000 */
[--C-:B------:R-:W-:Y:S01]  /*5290*/  FFMA.FTZ R5, R107, UR5, R80.reuse ;  /* 0x000000056b057c23 */ /* 0x100fe20008010050 */
[----:B------:R-:W-:Y:S01]  /*52a0*/  FFMA.FTZ R80, R110, UR5, R80 ;  /* 0x000000056e507c23 */ /* 0x000fe20008010050 */
[----:B------:R-:W-:Y:S01]  /*52b0*/  FADD.FTZ R8, R105, -R8 ;  /* 0x8000000869087221 */ /* 0x000fe20000010000 */
[----:B------:R-:W-:Y:S01]  /*52c0*/  FMUL.FTZ R4, R4, UR32 ;  /* 0x0000002004047c20 */ /* 0x000fe20008410000 */
[----:B0123--:R-:W-:Y:S01]  /*52d0*/  FADD.FTZ R77, R108, -R5 ;  /* 0x800000056c4d7221 */ /* 0x00ffe20000010000 */
[----:B------:R-:W-:Y:S01]  /*52e0*/  FADD.FTZ R78, R109, -R80 ;  /* 0x800000506d4e7221 */ /* 0x000fe20000010000 */
[----:B------:R-:W-:-:S02]  /*52f0*/  FMUL.FTZ R10, R8, UR32 ;  /* 0x00000020080a7c20 */ /* 0x000fc40008410000 */
        /* <DEDUP_REMOVED lines=13> */
.L_x_1835:
        /* <DEDUP_REMOVED lines=16> */
.L_x_1836:
        /* <DEDUP_REMOVED lines=15> */
.L_x_1837:
        /* <DEDUP_REMOVED lines=15> */
.L_x_1834:
        /* <DEDUP_REMOVED lines=12> */
[----:B0123--:R-:W-:Y:S01]  /*5770*/  F2FP.BF16.F32.PACK_AB R77, RZ, R9 ;  /* 0x00000009ff4d723e */ /* 0x00ffe200000010ff */
        /* <DEDUP_REMOVED lines=11> */
.L_x_1840:
[----:B------:R-:W-:Y:S05]  /*5830*/  BSYNC.RECONVERGENT B1 ;  /* 0x0000000000017941 */ /* 0x000fea0003800200 */
.L_x_1839:
[--C-:B------:R-:W-:Y:S01]  /*5840*/  FADD.FTZ R16, R16, R9.reuse ;  /* 0x0000000910107221 */ /* 0x100fe20000010000 */
[----:B------:R-:W-:-:S07]  /*5850*/  PRMT R9, R77, 0x7610, R9 ;  /* 0x000076104d097816 */ /* 0x000fce0000000009 */
.L_x_1838:
[----:B------:R-:W-:Y:S05]  /*5860*/  BRA.U !UP3, `(.L_x_1841) ;  /* 0x000000010b687547 */ /* 0x000fea000b800000 */
[----:B0123--:R-:W-:Y:S01]  /*5870*/  FFMA.FTZ R76, R104, UR5, R80 ;  /* 0x00000005684c7c23 */ /* 0x00ffe20008010050 */
        /* <DEDUP_REMOVED lines=22> */
.L_x_1843:
[----:B------:R-:W-:Y:S05]  /*59e0*/  BSYNC.RECONVERGENT B1 ;  /* 0x0000000000017941 */ /* 0x000fea0003800200 */
.L_x_1842:
[----:B------:R-:W-:Y:S01]  /*59f0*/  FADD.FTZ R17, R17, R76 ;  /* 0x0000004c11117221 */ /* 0x000fe20000010000 */
[----:B------:R-:W-:-:S07]  /*5a00*/  PRMT R11, R77, 0x7610, R11 ;  /* 0x000076104d0b7816 */ /* 0x000fce000000000b */
.L_x_1841:
        /* <DEDUP_REMOVED lines=24> */
.L_x_1846:
[----:B------:R-:W-:Y:S05]  /*5b90*/  BSYNC.RECONVERGENT B1 ;  /* 0x0000000000017941 */ /* 0x000fea0003800200 */
.L_x_1845:
[----:B------:R-:W-:Y:S01]  /*5ba0*/  FADD.FTZ R18, R18, R77 ;  /* 0x0000004d12127221 */ /* 0x000fe20000010000 */
[----:B------:R-:W-:-:S07]  /*5bb0*/  PRMT R12, R76, 0x7610, R12 ;  /* 0x000076104c0c7816 */ /* 0x000fce000000000c */
.L_x_1844:
[----:B------:R-:W-:Y:S05]  /*5bc0*/  BRA.U !UP3, `(.L_x_1830) ;  /* 0x000000010b3c7547 */ /* 0x000fea000b800000 */
[----:B------:R-:W-:Y:S01]  /*5bd0*/  FFMA.FTZ R80, R110, UR5, R80 ;  /* 0x000000056e507c23 */ /* 0x000fe20008010050 */
[----:B------:R-:W-:Y:S02]  /*5be0*/  ISETP.LT.AND P4, PT, RZ, UR33, PT ;  /* 0x00000021ff007c0c */ /* 0x000fe4000bf81270 */
[----:B0123--:R-:W-:Y:S01]  /*5bf0*/  MOV R76, RZ ;  /* 0x000000ff004c7202 */ /* 0x00ffe20000000f00 */
[----:B------:R-:W-:-:S04]  /*5c00*/  FADD.FTZ R80, R109, -R80 ;  /* 0x800000506d507221 */ /* 0x000fc80000010000 */
[----:B------:R-:W-:-:S05]  /*5c10*/  FMUL.FTZ R13, R80, UR32 ;  /* 0x00000020500d7c20 */ /* 0x000fca0008410000 */
[----:B------:R-:W-:Y:S02]  /*5c20*/  FSEL R13, R13, RZ, P4 ;  /* 0x000000ff0d0d7208 */ /* 0x000fe40002000000 */
[----:B-----5:R-:W-:-:S03]  /*5c30*/  ISETP.GE.U32.AND P4, PT, R0, 0x1000000, PT ;  /* 0x010000000000780c */ /* 0x020fc60003f86070 */
[----:B------:R-:W-:-:S04]  /*5c40*/  FMUL.FTZ R13, R13, UR23 ;  /* 0x000000170d0d7c20 */ /* 0x000fc80008410000 */
[----:B------:R-:W-:-:S04]  /*5c50*/  FMUL.FTZ R78, R13, UR22 ;  /* 0x000000160d4e7c20 */ /* 0x000fc80008410000 */
[----:B------:R-:W-:Y:S02]  /*5c60*/  FMUL.FTZ R13, R63, R78 ;  /* 0x0000004e3f0d7220 */ /* 0x000fe40000410000 */
[----:B------:R-:W-:-:S03]  /*5c70*/  @P4 SHF.L.U32 R77, R115, 0x10, RZ ;  /* 0x00000010734d4819 */ /* 0x000fc600000006ff */
[----:B------:R-:W-:Y:S02]  /*5c80*/  FSEL R13, R13, RZ, P4 ;  /* 0x000000ff0d0d7208 */ /* 0x000fe40002000000 */
[----:B------:R-:W-:Y:S02]  /*5c90*/  @P4 FMUL.FTZ R76, R77, R78 ;  /* 0x0000004e4d4c4220 */ /* 0x000fe40000410000 */
[----:B------:R-:W-:Y:S02]  /*5ca0*/  F2FP.BF16.F32.PACK_AB R13, RZ, R13 ;  /* 0x0000000dff0d723e */ /* 0x000fe400000010ff */
[----:B------:R-:W-:-:S07]  /*5cb0*/  FADD.FTZ R19, R19, R76 ;  /* 0x0000004c13137221 */ /* 0x000fce0000010000 */
.L_x_1830:
[----:B------:R-:W-:Y:S05]  /*5cc0*/  @!P0 BRA `(.L_x_1847) ;  /* 0x0000000000208947 */ /* 0x000fea0003800000 */
        /* <DEDUP_REMOVED lines=8> */
.L_x_1847:
        /* <DEDUP_REMOVED lines=9> */
.L_x_1823:
[----:B------:R-:W-:Y:S05]  /*5de0*/  BSYNC.RECONVERGENT B0 ;  /* 0x0000000000007941 */ /* 0x000fea0003800200 */
.L_x_1822:
[----:B------:R-:W-:Y:S02]  /*5df0*/  UIADD3 UR11, UPT, UPT, UR11, UR28, URZ ;  /* 0x0000001c0b0b7290 */ /* 0x000fe4000fffe0ff */
[----:B------:R-:W-:Y:S02]  /*5e00*/  UPLOP3.LUT UP1, UPT, UPT, UPT, UP1, 0x40, 0x4 ;  /* 0x000000000004789c */ /* 0x000fe40003f2e810 */
[----:B------:R-:W-:-:S09]  /*5e10*/  UISETP.GE.AND UP0, UPT, UR11, UR29, UPT ;  /* 0x0000001d0b00728c */ /* 0x000fd2000bf06270 */
[----:B------:R-:W-:Y:S05]  /*5e20*/  BRA.U !UP0, `(.L_x_1848) ;  /* 0xffffffa508c07547 */ /* 0x000fea000b83ffff */
.L_x_1753:
        /* <DEDUP_REMOVED lines=8> */
[----:B-----5:R-:W2:Y:S01]  /*5eb0*/  LDC.64 R6, c[0x0][0x460] ;  /* 0x00011800ff067b82 */ /* 0x020ea20000000a00 */
[----:B0-----:R-:W-:-:S05]  /*5ec0*/  IMAD.WIDE.U32 R2, R9, 0x10, R2 ;  /* 0x0000001009027825 */ /* 0x001fca00078e0002 */
[----:B------:R0:W-:Y:S01]  /*5ed0*/  STG.E.128 desc[UR20][R2.64], R36 ;  /* 0x0000002402007986 */ /* 0x0001e2000c101d14 */
[----:B-1----:R-:W-:-:S05]  /*5ee0*/  IMAD.WIDE.U32 R4, R9, 0x10, R4 ;  /* 0x0000001009047825 */ /* 0x002fca00078e0004 */
[----:B------:R0:W-:Y:S01]  /*5ef0*/  STG.E.128 desc[UR20][R4.64], R48 ;  /* 0x0000003004007986 */ /* 0x0001e2000c101d14 */
[C---:B--2---:R-:W-:Y:S01]  /*5f00*/  IMAD.WIDE.U32 R6, R9.reuse, 0x10, R6 ;  /* 0x0000001009067825 */ /* 0x044fe200078e0006 */
[----:B------:R-:W-:-:S04]  /*5f10*/  IADD3 R9, PT, PT, R9, 0x80, RZ ;  /* 0x0000008009097810 */ /* 0x000fc80007ffe0ff */
[----:B------:R0:W-:Y:S03]  /*5f20*/  STG.E.128 desc[UR20][R6.64], R24 ;  /* 0x0000001806007986 */ /* 0x0001e6000c101d14 */
.L_x_1850:
[----:B------:R-:W-:Y:S05]  /*5f30*/  BSYNC.RECONVERGENT B0 ;  /* 0x0000000000007941 */ /* 0x000fea0003800200 */
.L_x_1849:
[----:B------:R-:W-:Y:S04]  /*5f40*/  BSSY.RECONVERGENT B0, `(.L_x_1851) ;  /* 0x000000c000007945 */ /* 0x000fe80003800200 */
[----:B------:R-:W-:Y:S05]  /*5f50*/  @!P1 BRA `(.L_x_1852) ;  /* 0x0000000000289947 */ /* 0x000fea0003800000 */
[----:B0-----:R-:W0:Y:S08]  /*5f60*/  LDC.64 R2, c[0x0][0x440] ;  /* 0x00011000ff027b82 */ /* 0x001e300000000a00 */
        /* <DEDUP_REMOVED lines=9> */
.L_x_1852:
[----:B------:R-:W-:Y:S05]  /*6000*/  BSYNC.RECONVERGENT B0 ;  /* 0x0000000000007941 */ /* 0x000fea0003800200 */
.L_x_1851:
[----:B------:R-:W-:Y:S05]  /*6010*/  @!P2 EXIT ;  /* 0x000000000000a94d */ /* 0x000fea0003800000 */
[----:B0-----:R-:W0:Y:S08]  /*6020*/  LDC.64 R2, c[0x0][0x440] ;  /* 0x00011000ff027b82 */ /* 0x001e300000000a00 */
[----:B------:R-:W1:Y:S08]  /*6030*/  LDC.64 R4, c[0x0][0x448] ;  /* 0x00011200ff047b82 */ /* 0x000e700000000a00 */
[----:B-----5:R-:W2:Y:S01]  /*6040*/  LDC.64 R6, c[0x0][0x460] ;  /* 0x00011800ff067b82 */ /* 0x020ea20000000a00 */
[----:B0-----:R-:W-:-:S05]  /*6050*/  IMAD.WIDE.U32 R2, R9, 0x10, R2 ;  /* 0x0000001009027825 */ /* 0x001fca00078e0002 */
[----:B------:R-:W-:Y:S01]  /*6060*/  STG.E.128 desc[UR20][R2.64], R28 ;  /* 0x0000001c02007986 */ /* 0x000fe2000c101d14 */
[----:B-1----:R-:W-:-:S05]  /*6070*/  IMAD.WIDE.U32 R4, R9, 0x10, R4 ;  /* 0x0000001009047825 */ /* 0x002fca00078e0004 */
[----:B------:R-:W-:Y:S01]  /*6080*/  STG.E.128 desc[UR20][R4.64], R40 ;  /* 0x0000002804007986 */ /* 0x000fe2000c101d14 */
[----:B--2---:R-:W-:-:S05]  /*6090*/  IMAD.WIDE.U32 R6, R9, 0x10, R6 ;  /* 0x0000001009067825 */ /* 0x004fca00078e0006 */
[----:B------:R-:W-:Y:S01]  /*60a0*/  STG.E.128 desc[UR20][R6.64], R16 ;  /* 0x0000001006007986 */ /* 0x000fe2000c101d14 */
[----:B------:R-:W-:Y:S05]  /*60b0*/  EXIT ;  /* 0x000000000000794d */ /* 0x000fea0003800000 */
.L_x_1853:
        /* <DEDUP_REMOVED lines=12> */
.L_x_6709:


//--------------------- .text._ZN10layer_norm22ln_bwd_finalize_kernelINS_22Kernel_traits_finalizeILj1536Ef13__nv_bfloat16S2_S2_fjLb1ELj1024ELj4ENS_18Kernel_traits_baseILj1536EfS2_S2_S2_fjLj1024EEEEELb1ELb1EEEvNS_9BwdParamsE --------------------------
	.section	.text._ZN10layer_norm22ln_bwd_finalize_kernelINS_22Kernel_traits_finalizeILj1536Ef13__nv_bfloat16S2_S2_fjLb1ELj1024ELj4ENS_18Kernel_traits_baseILj1536EfS2_S2_S2_fjLj1024EEEEELb1ELb1EEEvNS_9BwdParamsE,"ax",@progbits
	.align	128
        .global         _ZN10layer_norm22ln_bwd_finalize_kernelINS_22Kernel_traits_finalizeILj1536Ef13__nv_bfloat16S2_S2_fjLb1ELj1024ELj4ENS_18Kernel_traits_baseILj1536EfS2_S2_S2_fjLj1024EEEEELb1ELb1EEEvNS_9BwdParamsE
        .type           _ZN10layer_norm22ln_bwd_finalize_kernelINS_22Kernel_traits_finalizeILj1536Ef13__nv_bfloat16S2_S2_fjLb1ELj1024ELj4ENS_18Kernel_traits_baseILj1536EfS2_S2_S2_fjLj1024EEEEELb1ELb1EEEvNS_9BwdParamsE,@function
        .size           _ZN10layer_norm22ln_bwd_finalize_kernelINS_22Kernel_traits_finalizeILj1536Ef13__nv_bfloat16S2_S2_fjLb1ELj1024ELj4ENS_18Kernel_traits_baseILj1536EfS2_S2_S2_fjLj1024EEEEELb1ELb1EEEvNS_9BwdParamsE,(.L_x_6710 - _ZN10layer_norm22ln_bwd_finalize_kernelINS_22Kernel_traits_finalizeILj1536Ef13__nv_bfloat16S2_S2_fjLb1ELj1024ELj4ENS_18Kernel_traits_baseILj1536EfS2_S2_S2_fjLj1024EEEEELb1ELb1EEEvNS_9BwdParamsE)
        .other          _ZN10layer_norm22ln_bwd_finalize_kernelINS_22Kernel_traits_finalizeILj1536Ef13__nv_bfloat16S2_S2_fjLb1ELj1024ELj4ENS_18Kernel_traits_baseILj1536EfS2_S2_S2_fjLj1024EEEEELb1ELb1EEEvNS_9BwdParamsE,@"STO_CUDA_ENTRY STV_DEFAULT"
_ZN10layer_norm22ln_bwd_finalize_kernelINS_22Kernel_traits_finalizeILj1536Ef13__nv_bfloat16S2_S2_fjLb1ELj1024ELj4ENS_18Kernel_traits_baseILj1536EfS2_S2_S2_fjLj1024EEEEELb1ELb1EEEvNS_9BwdParamsE:
.text._ZN10layer_norm22ln_bwd_finalize_kernelINS_22Kernel_traits_finalizeILj1536Ef13__nv_bfloat16S2_S2_fjLb1ELj1024ELj4ENS_18Kernel_traits_baseILj1536EfS2_S2_S2_fjLj1024EEEEELb1ELb1EEEvNS_9BwdParamsE:
        /* <DEDUP_REMOVED lines=42> */
[-CC-:B------:R-:W-:Y:S01]  /*02a0*/  IMAD R23, R14, R12.reuse, R9.reuse ;  /* 0x0000000c0e177224 */ /* 0x180fe200078e0209 */
[C---:B------:R-:W-:Y:S01]  /*02b0*/  IADD3 R29, PT, PT, R4.reuse, R11, RZ ;  /* 0x0000000b041d7210 */ /* 0x040fe20007ffe0ff */
[-CC-:B------:R-:W-:Y:S01]  /*02c0*/  IMAD R15, R15, R12.reuse, R9.reuse ;  /* 0x0000000c0f0f7224 */ /* 0x180fe200078e0209 */
[----:B------:R-:W-:Y:S01]  /*02d0*/  IADD3 R24, PT, PT, R4, R13, RZ ;  /* 0x0000000d04187210 */ /* 0x000fe20007ffe0ff */
[-CC-:B------:R-:W-:Y:S01]  /*02e0*/  IMAD R27, R16, R12.reuse, R9.reuse ;  /* 0x0000000c101b7224 */ /* 0x180fe200078e0209 */
[C---:B------:R-:W-:Y:S01]  /*02f0*/  IADD3 R23, PT, PT, R4.reuse, R23, RZ ;  /* 0x0000001704177210 */ /* 0x040fe20007ffe0ff */
[-CC-:B------:R-:W-:Y:S01]  /*0300*/  IMAD R17, R17, R12.reuse, R9.reuse ;  /* 0x0000000c11117224 */ /* 0x180fe200078e0209 */
[C---:B------:R-:W-:Y:S01]  /*0310*/  IADD3 R25, PT, PT, R4.reuse, R15, RZ ;  /* 0x0000000f04197210 */ /* 0x040fe20007ffe0ff */
[-CC-:B------:R-:W-:Y:S01]  /*0320*/  IMAD R19, R19, R12.reuse, R9.reuse ;  /* 0x0000000c13137224 */ /* 0x180fe200078e0209 */
[C---:B------:R-:W-:Y:S01]  /*0330*/  IADD3 R27, PT, PT, R4.reuse, R27, RZ ;  /* 0x0000001b041b7210 */ /* 0x040fe20007ffe0ff */
[----:B------:R-:W-:Y:S01]  /*0340*/  IMAD R9, R5, R12, R9 ;  /* 0x0000000c05097224 */ /* 0x000fe200078e0209 */
[----:B------:R-:W-:-:S02]  /*0350*/  IADD3 R13, PT, PT, R4, R17, RZ ;  /* 0x00000011040d7210 */ /* 0x000fc40007ffe0ff */
[C---:B------:R-:W-:Y:S02]  /*0360*/  IADD3 R22, PT, PT, R4.reuse, R19, RZ ;  /* 0x0000001304167210 */ /* 0x040fe40007ffe0ff */
[----:B------:R-:W-:-:S07]  /*0370*/  IADD3 R9, PT, PT, R4, R9, RZ ;  /* 0x0000000904097210 */ /* 0x000fce0007ffe0ff */
.L_x_1858:
        /* <DEDUP_REMOVED lines=87> */
.L_x_1857:
[----:B------:R-:W-:Y:S05]  /*08f0*/  BSYNC.RECONVERGENT B1 ;  /* 0x0000000000017941 */ /* 0x000fea0003800200 */
.L_x_1856:
        /* <DEDUP_REMOVED lines=11> */
[----:B-1----:R-:W-:-:S05]  /*09b0*/  IMAD.WIDE.U32 R22, R19, 0x4, R12 ;  /* 0x0000000413167825 */ /* 0x002fca00078e000c */
[----:B------:R1:W3:Y:S01]  /*09c0*/  LDG.E R11, desc[UR6][R22.64] ;  /* 0x00000006160b7981 */ /* 0x0002e2000c1e1900 */
[----:B--2---:R-:W-:-:S05]  /*09d0*/  IMAD.WIDE.U32 R24, R19, 0x4, R14 ;  /* 0x0000000413187825 */ /* 0x004fca00078e000e */
[----:B------:R2:W4:Y:S01]  /*09e0*/  LDG.E R27, desc[UR6][R24.64] ;  /* 0x00000006181b7981 */ /* 0x000522000c1e1900 */
[CC--:B-1----:R-:W-:Y:S01]  /*09f0*/  LEA R23, R26.reuse, R19.reuse, 0x5 ;  /* 0x000000131a177211 */ /* 0x0c2fe200078e28ff */
[----:B0-----:R-:W-:Y:S01]  /*0a00*/  IMAD.WIDE.U32 R20, R19, 0x4, R16 ;  /* 0x0000000413147825 */ /* 0x001fe200078e0010 */
[----:B------:R-:W-:-:S04]  /*0a10*/  LEA R19, R26, R19, 0x6 ;  /* 0x000000131a137211 */ /* 0x000fc800078e30ff */
[----:B------:R0:W5:Y:S01]  /*0a20*/  LDG.E R29, desc[UR6][R20.64] ;  /* 0x00000006141d7981 */ /* 0x000162000c1e1900 */
[----:B--2---:R-:W-:-:S04]  /*0a30*/  IMAD.WIDE.U32 R24, R23, 0x4, R12 ;  /* 0x0000000417187825 */ /* 0x004fc800078e000c */
[----:B0-----:R-:W-:-:S05]  /*0a40*/  IMAD.WIDE.U32 R20, R19, 0x4, R12 ;  /* 0x0000000413147825 */ /* 0x001fca00078e000c */
[----:B------:R0:W2:Y:S02]  /*0a50*/  LDG.E R9, desc[UR6][R20.64] ;  /* 0x0000000614097981 */ /* 0x0000a4000c1e1900 */
[----:B0-----:R-:W-:-:S06]  /*0a60*/  IMAD.WIDE.U32 R20, R23, 0x4, R16 ;  /* 0x0000000417147825 */ /* 0x001fcc00078e0010 */
[----:B------:R-:W2:Y:S01]  /*0a70*/  LDG.E R21, desc[UR6][R20.64] ;  /* 0x0000000614157981 */ /* 0x000ea2000c1e1900 */
[----:B---3--:R-:W-:-:S03]  /*0a80*/  FADD.FTZ R11, R6, R11 ;  /* 0x0000000b060b7221 */ /* 0x008fc60000010000 */
[----:B------:R0:W3:Y:S02]  /*0a90*/  LDG.E R6, desc[UR6][R24.64] ;  /* 0x0000000618067981 */ /* 0x0000e4000c1e1900 */
[----:B0-----:R-:W-:-:S04]  /*0aa0*/  IMAD.WIDE.U32 R24, R19, 0x4, R16 ;  /* 0x0000000413187825 */ /* 0x001fc800078e0010 */
[----:B----4-:R-:W-:Y:S01]  /*0ab0*/  FADD.FTZ R22, R18, R27 ;  /* 0x0000001b12167221 */ /* 0x010fe20000010000 */
[----:B------:R0:W4:Y:S02]  /*0ac0*/  LDG.E R20, desc[UR6][R24.64] ;  /* 0x0000000618147981 */ /* 0x000124000c1e1900 */
[----:B0-----:R-:W-:Y:S01]  /*0ad0*/  IMAD.WIDE.U32 R24, R23, 0x4, R14 ;  /* 0x0000000417187825 */ /* 0x001fe200078e000e */
[----:B------:R-:W-:-:S03]  /*0ae0*/  LEA R23, R26, R19, 0x5 ;  /* 0x000000131a177211 */ /* 0x000fc600078e28ff */
[----:B------:R-:W-:Y:S02]  /*0af0*/  IMAD.WIDE.U32 R18, R19, 0x4, R14 ;  /* 0x0000000413127825 */ /* 0x000fe400078e000e */
[----:B------:R-:W4:Y:S02]  /*0b00*/  LDG.E R25, desc[UR6][R24.64] ;  /* 0x0000000618197981 */ /* 0x000f24000c1e1900 */
[C---:B------:R-:W-:Y:S02]  /*0b10*/  IMAD.WIDE.U32 R12, R23.reuse, 0x4, R12 ;  /* 0x00000004170c7825 */ /* 0x040fe400078e000c */
[----:B------:R-:W4:Y:S02]  /*0b20*/  LDG.E R18, desc[UR6][R18.64] ;  /* 0x0000000612127981 */ /* 0x000f24000c1e1900 */
[C---:B------:R-:W-:Y:S02]  /*0b30*/  IMAD.WIDE.U32 R16, R23.reuse, 0x4, R16 ;  /* 0x0000000417107825 */ /* 0x040fe400078e0010 */
[----:B------:R-:W4:Y:S02]  /*0b40*/  LDG.E R12, desc[UR6][R12.64] ;  /* 0x000000060c0c7981 */ /* 0x000f24000c1e1900 */
[----:B------:R-:W-:-:S02]  /*0b50*/  IMAD.WIDE.U32 R14, R23, 0x4, R14 ;  /* 0x00000004170e7825 */ /* 0x000fc400078e000e */
[----:B------:R-:W4:Y:S04]  /*0b60*/  LDG.E R17, desc[UR6][R16.64] ;  /* 0x0000000610117981 */ /* 0x000f28000c1e1900 */
[----:B------:R-:W4:Y:S01]  /*0b70*/  LDG.E R14, desc[UR6][R14.64] ;  /* 0x000000060e0e7981 */ /* 0x000f22000c1e1900 */
[----:B-----5:R-:W-:-:S04]  /*0b80*/  FADD.FTZ R28, R28, R29 ;  /* 0x0000001d1c1c7221 */ /* 0x020fc80000010000 */
[----:B--2---:R-:W-:Y:S01]  /*0b90*/  FADD.FTZ R21, R28, R21 ;  /* 0x000000151c157221 */ /* 0x004fe20000010000 */
[----:B------:R-:W-:Y:S01]  /*0ba0*/  IADD3 R8, PT, PT, R8, 0x80, RZ ;  /* 0x0000008008087810 */ /* 0x000fe20007ffe0ff */
[----:B---3--:R-:W-:-:S04]  /*0bb0*/  FADD.FTZ R6, R11, R6 ;  /* 0x000000060b067221 */ /* 0x008fc80000010000 */
[----:B------:R-:W-:Y:S01]  /*0bc0*/  FADD.FTZ R9, R6, R9 ;  /* 0x0000000906097221 */ /* 0x000fe20000010000 */
[----:B----4-:R-:W-:Y:S01]  /*0bd0*/  FADD.FTZ R20, R21, R20 ;  /* 0x0000001415147221 */ /* 0x010fe20000010000 */
[----:B------:R-:W-:-:S04]  /*0be0*/  FADD.FTZ R25, R22, R25 ;  /* 0x0000001916197221 */ /* 0x000fc80000010000 */
[----:B------:R-:W-:Y:S01]  /*0bf0*/  FADD.FTZ R25, R25, R18 ;  /* 0x0000001219197221 */ /* 0x000fe20000010000 */
[----:B------:R-:W-:Y:S01]  /*0c00*/  FADD.FTZ R6, R9, R12 ;  /* 0x0000000c09067221 */ /* 0x000fe20000010000 */
[----:B------:R-:W-:Y:S02]  /*0c10*/  FADD.FTZ R28, R20, R17 ;  /* 0x00000011141c7221 */ /* 0x000fe40000010000 */
[----:B------:R-:W-:-:S07]  /*0c20*/  FADD.FTZ R18, R25, R14 ;  /* 0x0000000e19127221 */ /* 0x000fce0000010000 */
.L_x_1860:
[----:B------:R-:W-:Y:S05]  /*0c30*/  BSYNC.RECONVERGENT B1 ;  /* 0x0000000000017941 */ /* 0x000fea0003800200 */
.L_x_1859:
        /* <DEDUP_REMOVED lines=30> */
.L_x_1862:
[----:B------:R-:W-:Y:S05]  /*0e20*/  BSYNC.RECONVERGENT B1 ;  /* 0x0000000000017941 */ /* 0x000fea0003800200 */
.L_x_1861:
        /* <DEDUP_REMOVED lines=15> */
.L_x_1855:
[----:B------:R-:W-:Y:S05]  /*0f20*/  BSYNC.RECONVERGENT B0 ;  /* 0x0000000000007941 */ /* 0x000fea0003800200 */
.L_x_1854:
[----:B------:R-:W0:Y:S01]  /*0f30*/  S2UR UR5, SR_CgaCtaId ;  /* 0x00000000000579c3 */ /* 0x000e220000008800 */
[----:B------:R-:W-:Y:S01]  /*0f40*/  UMOV UR4, 0x400 ;  /* 0x0000040000047882 */ /* 0x000fe20000000000 */
[--C-:B------:R-:W-:Y:S02]  /*0f50*/  LOP3.LUT R3, R5, 0x1f, R2.reuse, 0x78, !PT ;  /* 0x0000001f05037812 */ /* 0x100fe400078e7802 */
[C---:B------:R-:W-:Y:S02]  /*0f60*/  SHF.L.U32 R8, R4.reuse, 0x7, RZ ;  /* 0x0000000704087819 */ /* 0x040fe400000006ff */
[C---:B------:R-:W-:Y:S02]  /*0f70*/  LOP3.LUT R2, R3.reuse, 0x3e0, R2, 0xf8, !PT ;  /* 0x000003e003027812 */ /* 0x040fe400078ef802 */
[----:B------:R-:W-:Y:S02]  /*0f80*/  SHF.L.U32 R7, R3, 0x2, RZ ;  /* 0x0000000203077819 */ /* 0x000fe400000006ff */
[----:B------:R-:W-:-:S02]  /*0f90*/  ISETP.NE.AND P1, PT, R4, RZ, PT ;  /* 0x000000ff0400720c */ /* 0x000fc40003f25270 */
[----:B------:R-:W-:Y:S02]  /*0fa0*/  LOP3.LUT R7, R8, R7, RZ, 0xfc, !PT ;  /* 0x0000000708077212 */ /* 0x000fe400078efcff */
[----:B------:R-:W-:-:S04]  /*0fb0*/  ISETP.GT.U32.AND P0, PT, R4, 0xf, PT ;  /* 0x0000000f0400780c */ /* 0x000fc80003f04070 */
[----:B------:R-:W-:Y:S01]  /*0fc0*/  ISETP.NE.OR P0, PT, R5, 0x1f, P0 ;  /* 0x0000001f0500780c */ /* 0x000fe20000705670 */
[----:B0-----:R-:W-:-:S06]  /*0fd0*/  ULEA UR4, UR5, UR4, 0x18 ;  /* 0x0000000405047291 */ /* 0x001fcc000f8ec0ff */
[----:B------:R-:W-:Y:S02]  /*0fe0*/  LEA R3, R2, UR4, 0x2 ;  /* 0x0000000402037c11 */ /* 0x000fe4000f8e10ff */
[----:B------:R-:W-:-:S03]  /*0ff0*/  @!P1 LEA R5, R5, UR4, 0x2 ;  /* 0x0000000405059c11 */ /* 0x000fc6000f8e10ff */
        /* <DEDUP_REMOVED lines=42> */
[----:B------:R-:W-:Y:S01]  /*12a0*/  LEA R16, R4, UR4, 0x3 ;  /* 0x0000000404107c11 */ /* 0x000fe2000f8e18ff */
[----:B0-----:R-:W0:Y:S01]  /*12b0*/  LDC.64 R10, c[0x0][0x488] ;  /* 0x00012200ff0a7b82 */ /* 0x001e220000000a00 */
        /* <DEDUP_REMOVED lines=11> */
[----:B-1----:R-:W-:Y:S04]  /*1370*/  STG.E.64 desc[UR6][R4.64], R2 ;  /* 0x0000000204007986 */ /* 0x002fe8000c101b06 */
[----:B--2---:R-:W-:Y:S04]  /*1380*/  STG.E.64 desc[UR6][R10.64], R6 ;  /* 0x000000060a007986 */ /* 0x004fe8000c101b06 */
[----:B----4-:R-:W-:Y:S01]  /*1390*/  STG.E.64 desc[UR6][R12.64], R8 ;  /* 0x000000080c007986 */ /* 0x010fe2000c101b06 */
[----:B------:R-:W-:Y:S05]  /*13a0*/  EXIT ;  /* 0x000000000000794d */ /* 0x000fea0003800000 */
.L_x_1863:
        /* <DEDUP_REMOVED lines=13> */
.L_x_6710:


//--------------------- .text._ZN10layer_norm13ln_bwd_kernelINS_13Kernel_traitsIf13__nv_bfloat16S2_S2_fjLj1536ELj1ELj1ELj4ELj8ENS_18Kernel_traits_baseILj1536EfS2_S2_S2_fjLj128EEEEELb1ELb1ELb1ELb1EEEvNS_9BwdParamsE --------------------------
	.section	.text._ZN10layer_norm13ln_bwd_kernelINS_13Kernel_traitsIf13__nv_bfloat16S2_S2_fjLj1536ELj1ELj1ELj4ELj8ENS_18Kernel_traits_baseILj1536EfS2_S2_S2_fjLj128EEEEELb1ELb1ELb1ELb1EEEvNS_9BwdParamsE,"ax",@progbits
	.align	128
        .global         _ZN10layer_norm13ln_bwd_kernelINS_13Kernel_traitsIf13__nv_bfloat16S2_S2_fjLj1536ELj1ELj1ELj4ELj8ENS_18Kernel_traits_baseILj1536EfS2_S2_S2_fjLj128EEEEELb1ELb1ELb1ELb1EEEvNS_9BwdParamsE
        .type           _ZN10layer_norm13ln_bwd_kernelINS_13Kernel_traitsIf13__nv_bfloat16S2_S2_fjLj1536ELj1ELj1ELj4ELj8ENS_18Kernel_traits_baseILj1536EfS2_S2_S2_fjLj128EEEEELb1ELb1ELb1ELb1EEEvNS_9BwdParamsE,@function
        .size           _ZN10layer_norm13ln_bwd_kernelINS_13Kernel_traitsIf13__nv_bfloat16S2_S2_fjLj1536ELj1ELj1ELj4ELj8ENS_18Kernel_traits_baseILj1536EfS2_S2_S2_fjLj128EEEEELb1ELb1ELb1ELb1EEEvNS_9BwdParamsE,(.L_x_6711 - _ZN10layer_norm13ln_bwd_kernelINS_13Kernel_traitsIf13__nv_bfloat16S2_S2_fjLj1536ELj1ELj1ELj4ELj8ENS_18Kernel_traits_baseILj1536EfS2_S2_S2_fjLj128EEEEELb1ELb1ELb1ELb1EEEvNS_9BwdParamsE)
        .other          _ZN10layer_norm13ln_bwd_kernelINS_13Kernel_traitsIf13__nv_bfloat16S2_S2_fjLj1536ELj1ELj1ELj4ELj8ENS_18Kernel_traits_baseILj1536EfS2_S2_S2_fjLj128EEEEELb1ELb1ELb1ELb1EEEvNS_9BwdParamsE,@"STO_CUDA_ENTRY STV_DEFAULT"
_ZN10layer_norm13ln_bwd_kernelINS_13Kernel_traitsIf13__nv_bfloat16S2_S2_fjLj1536ELj1ELj1ELj4ELj8ENS_18Kernel_traits_baseILj1536EfS2_S2_S2_fjLj128EEEEELb1ELb1ELb1ELb1EEEvNS_9BwdParamsE:
.text._ZN10layer_norm13ln_bwd_kernelINS_13Kernel_traitsIf13__nv_bfloat16S2_S2_fjLj1536ELj1ELj1ELj4ELj8ENS_18Kernel_traits_baseILj1536EfS2_S2_S2_fjLj128EEEEELb1ELb1ELb1ELb1EEEvNS_9BwdParamsE:
        /* <DEDUP_REMOVED lines=35> */
[----:B--2---:R2:W5:Y:S01]  /*0230*/  LDG.E.128 R36, desc[UR20][R2.64] ;  /* 0x0000001402247981 */ /* 0x004562000c1e1d00 */
[----:B------:R-:W0:Y:S01]  /*0240*/  LDCU.128 UR16, c[0x0][0x3f0] ;  /* 0x00007e00ff1077ac */ /* 0x000e220008000c00 */
[----:B----4-:R-:W-:-:S02]  /*0250*/  IMAD.WIDE.U32 R4, R93, 0x10, R4 ;  /* 0x000000105d047825 */ /* 0x010fc400078e0004 */
[----:B------:R2:W5:Y:S01]  /*0260*/  LDG.E.128 R32, desc[UR20][R2.64+0x800] ;  /* 0x0008001402207981 */ /* 0x000562000c1e1d00 */
[----:B------:R-:W4:Y:S03]  /*0270*/  LDCU.64 UR24, c[0x0][0x380] ;  /* 0x00007000ff1877ac */ /* 0x000f260008000a00 */
[----:B------:R2:W5:Y:S04]  /*0280*/  LDG.E.128 R28, desc[UR20][R2.64+0x1000] ;  /* 0x00100014021c7981 */ /* 0x000568000c1e1d00 */
[----:B------:R2:W5:Y:S04]  /*0290*/  LDG.E.128 R24, desc[UR20][R4.64+0x1000] ;  /* 0x0010001404187981 */ /* 0x000568000c1e1d00 */
[----:B------:R2:W5:Y:S04]  /*02a0*/  LDG.E.128 R20, desc[UR20][R4.64+0x800] ;  /* 0x0008001404147981 */ /* 0x000568000c1e1d00 */
[----:B------:R2:W5:Y:S01]  /*02b0*/  LDG.E.128 R16, desc[UR20][R4.64] ;  /* 0x0000001404107981 */ /* 0x000562000c1e1d00 */
[----:B------:R-:W-:Y:S01]  /*02c0*/  HFMA2 R72, -RZ, RZ, 0, 0 ;  /* 0x00000000ff487431 */ /* 0x000fe200000001ff */
[----:B01-3--:R-:W-:-:S11]  /*02d0*/  UPLOP3.LUT UP2, UPT, UPT, UPT, UPT, 0x40, 0x4 ;  /* 0x000000000004789c */ /* 0x00bfd60003f4e870 */
.L_x_1925:
[----:B------:R-:W-:Y:S02]  /*02e0*/  UIMAD.WIDE UR10, UR8, 0x4, UR18 ;  /* 0x00000004080a78a5 */ /* 0x000fe4000f8e0212 */
[----:B------:R-:W-:-:S04]  /*02f0*/  UIMAD.WIDE UR30, UR8, 0x4, UR16 ;  /* 0x00000004081e78a5 */ /* 0x000fc8000f8e0210 */
[----:B------:R-:W-:Y:S02]  /*0300*/  MOV R80, UR10 ;  /* 0x0000000a00507c02 */ /* 0x000fe40008000f00 */
[----:B------:R-:W-:Y:S01]  /*0310*/  MOV R81, UR11 ;  /* 0x0000000b00517c02 */ /* 0x000fe20008000f00 */
[----:B------:R-:W-:-:S04]  /*0320*/  UIMAD.WIDE UR10, UR8, 0x4, UR14 ;  /* 0x00000004080a78a5 */ /* 0x000fc8000f8e020e */
[----:B---3--:R-:W3:Y:S01]  /*0330*/  LDG.E R80, desc[UR20][R80.64] ;  /* 0x0000001450507981 */ /* 0x008ee2000c1e1900 */
[----:B012-4-:R-:W-:Y:S02]  /*0340*/  MOV R76, UR30 ;  /* 0x0000001e004c7c02 */ /* 0x017fe40008000f00 */
[----:B------:R-:W-:Y:S02]  /*0350*/  MOV R78, UR10 ;  /* 0x0000000a004e7c02 */ /* 0x000fe40008000f00 */
[----:B------:R-:W-:Y:S02]  /*0360*/  MOV R79, UR11 ;  /* 0x0000000b004f7c02 */ /* 0x000fe40008000f00 */
[----:B------:R-:W-:-:S03]  /*0370*/  MOV R77, UR31 ;  /* 0x0000001f004d7c02 */ /* 0x000fc60008000f00 */
[----:B------:R-:W2:Y:S04]  /*0380*/  LDG.E R78, desc[UR20][R78.64] ;  /* 0x000000144e4e7981 */ /* 0x000ea8000c1e1900 */
[----:B------:R-:W4:Y:S01]  /*0390*/  LDG.E R76, desc[UR20][R76.64] ;  /* 0x000000144c4c7981 */ /* 0x000f22000c1e1900 */
[----:B---3--:R-:W-:Y:S02]  /*03a0*/  R2UR UR32, R80 ;  /* 0x00000000502072ca */ /* 0x008fe400000e0000 */
[----:B--2---:R-:W-:-:S11]  /*03b0*/  R2UR UR29, R78 ;  /* 0x000000004e1d72ca */ /* 0x004fd600000e0000 */
        /* <DEDUP_REMOVED lines=17> */
[C-C-:B0-----:R-:W-:Y:S02]  /*04d0*/  IMAD.WIDE.U32 R4, R7.reuse, 0x8, R12.reuse ;  /* 0x0000000807047825 */ /* 0x141fe400078e000c */
[----:B------:R-:W-:Y:S02]  /*04e0*/  MOV R0, UR10 ;  /* 0x0000000a00007c02 */ /* 0x000fe40008000f00 */
[----:B------:R-:W-:Y:S02]  /*04f0*/  VIADD R7, R7, 0x100 ;  /* 0x0000010007077836 */ /* 0x000fe40000000000 */
[----:B------:R-:W-:Y:S01]  /*0500*/  LEA.HI.SX32 R83, R0, R93, 0x1e ;  /* 0x0000005d00537211 */ /* 0x000fe200078ff2ff */
[--C-:B------:R-:W-:Y:S01]  /*0510*/  IMAD.WIDE.U32 R2, R3, 0x8, R12.reuse ;  /* 0x0000000803027825 */ /* 0x100fe200078e000c */
[----:B------:R-:W-:Y:S01]  /*0520*/  MOV R14, UR30 ;  /* 0x0000001e000e7c02 */ /* 0x000fe20008000f00 */
[----:B------:R-:W3:Y:S01]  /*0530*/  LDG.E.64 R4, desc[UR20][R4.64] ;  /* 0x0000001404047981 */ /* 0x000ee2000c1e1b00 */
[----:B------:R-:W-:Y:S01]  /*0540*/  IADD3 R85, PT, PT, R83, 0x80, RZ ;  /* 0x0000008053557810 */ /* 0x000fe20007ffe0ff */
[----:B------:R-:W-:Y:S01]  /*0550*/  IMAD.WIDE.U32 R12, R7, 0x8, R12 ;  /* 0x00000008070c7825 */ /* 0x000fe200078e000c */
[----:B------:R-:W-:Y:S01]  /*0560*/  MOV R15, UR31 ;  /* 0x0000001f000f7c02 */ /* 0x000fe20008000f00 */
[----:B------:R-:W4:Y:S02]  /*0570*/  LDG.E.64 R2, desc[UR20][R2.64] ;  /* 0x0000001402027981 */ /* 0x000f24000c1e1b00 */
[----:B-1----:R-:W-:-:S02]  /*0580*/  IMAD.WIDE.U32 R6, R83, 0x8, R10 ;  /* 0x0000000853067825 */ /* 0x002fc400078e000a */
[----:B------:R-:W4:Y:S02]  /*0590*/  LDG.E.64 R12, desc[UR20][R12.64] ;  /* 0x000000140c0c7981 */ /* 0x000f24000c1e1b00 */
[----:B------:R-:W-:Y:S02]  /*05a0*/  IMAD.WIDE.U32 R8, R85, 0x8, R10 ;  /* 0x0000000855087825 */ /* 0x000fe400078e000a */
[----:B------:R-:W4:Y:S01]  /*05b0*/  LDG.E.64 R6, desc[UR20][R6.64] ;  /* 0x0000001406067981 */ /* 0x000f22000c1e1b00 */
[----:B------:R-:W-:-:S03]  /*05c0*/  IADD3 R89, PT, PT, R83, 0x100, RZ ;  /* 0x0000010053597810 */ /* 0x000fc60007ffe0ff */
[----:B------:R0:W4:Y:S04]  /*05d0*/  LDG.E R0, desc[UR20][R14.64] ;  /* 0x000000140e007981 */ /* 0x000128000c1e1900 */
[----:B------:R-:W4:Y:S01]  /*05e0*/  LDG.E.64 R8, desc[UR20][R8.64] ;  /* 0x0000001408087981 */ /* 0x000f22000c1e1b00 */
[----:B------:R-:W-:Y:S01]  /*05f0*/  IMAD.WIDE.U32 R10, R89, 0x8, R10 ;  /* 0x00000008590a7825 */ /* 0x000fe200078e000a */
[----:B------:R-:W-:-:S05]  /*0600*/  UISETP.GE.AND UP3, UPT, UR11, 0x1, UPT ;  /* 0x000000010b00788c */ /* 0x000fca000bf66270 */
[----:B------:R-:W4:Y:S06]  /*0610*/  LDG.E.64 R10, desc[UR20][R10.64] ;  /* 0x000000140a0a7981 */ /* 0x000f2c000c1e1b00 */
[----:B------:R-:W-:-:S04]  /*0620*/  @UP3 UIADD3 UR9, UPT, UPT, UR11, -0x1, URZ ;  /* 0xffffffff0b093890 */ /* 0x000fc8000fffe0ff */
[----:B------:R-:W-:Y:S01]  /*0630*/  @UP3 UIMAD UR9, UR9, UR28, URZ ;  /* 0x0000001c090932a4 */ /* 0x000fe2000f8e02ff */
[----:B------:R-:W-:-:S03]  /*0640*/  PLOP3.LUT P1, PT, PT, PT, UP3, 0x80, 0x8 ;  /* 0x000000000008781c */ /* 0x000fc60003f2f038 */
[----:B------:R-:W-:-:S04]  /*0650*/  @UP3 USHF.R.S32.HI UR10, URZ, 0x1f, UR9 ;  /* 0x0000001fff0a3899 */ /* 0x000fc80008011409 */
[----:B------:R-:W-:Y:S01]  /*0660*/  @UP3 ULEA.HI UR10, UR10, UR9, URZ, 0x2 ;  /* 0x000000090a0a3291 */ /* 0x000fe2000f8f10ff */
[----:B------:R-:W-:-:S05]  /*0670*/  MOV R91, RZ ;  /* 0x000000ff005b7202 */ /* 0x000fca0000000f00 */
[----:B------:R-:W-:-:S04]  /*0680*/  MOV R82, UR10 ;  /* 0x0000000a00527c02 */ /* 0x000fc80008000f00 */
[----:B------:R-:W-:-:S04]  /*0690*/  @P1 LEA.HI.SX32 R91, R82, R93, 0x1e ;  /* 0x0000005d525b1211 */ /* 0x000fc800078ff2ff */
[----:B------:R-:W-:-:S05]  /*06a0*/  IADD3 R113, PT, PT, R91, 0x80, RZ ;  /* 0x000000805b717810 */ /* 0x000fca0007ffe0ff */
        /* <DEDUP_REMOVED lines=15> */
[----:B------:R1:W5:Y:S01]  /*07a0*/  @P0 LDG.E.64 R98, desc[UR20][R92.64] ;  /* 0x000000145c620981 */ /* 0x000362000c1e1b00 */
[----:B--2---:R-:W-:-:S05]  /*07b0*/  @P0 IMAD.WIDE.U32 R88, R89, 0x8, R76 ;  /* 0x0000000859580825 */ /* 0x004fca00078e004c */
[----:B------:R2:W5:Y:S01]  /*07c0*/  @P0 LDG.E.64 R100, desc[UR20][R88.64] ;  /* 0x0000001458640981 */ /* 0x000562000c1e1b00 */
[----:B------:R-:W-:Y:S02]  /*07d0*/  ISETP.NE.AND P0, PT, RZ, UR27, PT ;  /* 0x0000001bff007c0c */ /* 0x000fe4000bf05270 */
[--C-:B---3--:R-:W-:Y:S02]  /*07e0*/  SHF.R.U64 R84, R4, 0x10, R5.reuse ;  /* 0x0000001004547819 */ /* 0x108fe40000001205 */
[----:B------:R-:W-:Y:S02]  /*07f0*/  MOV R82, R5 ;  /* 0x0000000500527202 */ /* 0x000fe40000000f00 */
[----:B------:R-:W-:Y:S02]  /*0800*/  SHF.R.U32.HI R83, RZ, 0x10, R5 ;  /* 0x00000010ff537819 */ /* 0x000fe40000011605 */
[----:B----4-:R-:W-:Y:S02]  /*0810*/  SHF.R.U64 R15, R2, 0x10, R3 ;  /* 0x00000010020f7819 */ /* 0x010fe40000001203 */
[----:B------:R-:W-:-:S02]  /*0820*/  MOV R77, R12 ;  /* 0x0000000c004d7202 */ /* 0x000fc40000000f00 */
[----:B------:R-:W-:Y:S02]  /*0830*/  SHF.R.U64 R5, R12, 0x10, R13 ;  /* 0x000000100c057819 */ /* 0x000fe4000000120d */
[----:B------:R-:W-:Y:S02]  /*0840*/  MOV R14, R3 ;  /* 0x00000003000e7202 */ /* 0x000fe40000000f00 */
[----:B0-----:R-:W-:Y:S02]  /*0850*/  SHF.R.U32.HI R80, RZ, 0x10, R3 ;  /* 0x00000010ff507819 */ /* 0x001fe40000011603 */
[C-C-:B------:R-:W-:Y:S02]  /*0860*/  SHF.R.U64 R12, R6.reuse, 0x10, R7.reuse ;  /* 0x00000010060c7819 */ /* 0x140fe40000001207 */
[----:B------:R-:W-:Y:S02]  /*0870*/  SHF.L.U32 R6, R6, 0x10, RZ ;  /* 0x0000001006067819 */ /* 0x000fe400000006ff */
[----:B------:R-:W-:-:S02]  /*0880*/  SHF.R.U32.HI R3, RZ, 0x10, R7 ;  /* 0x00000010ff037819 */ /* 0x000fc40000011607 */
[----:B-1----:R-:W-:Y:S02]  /*0890*/  FSEL R93, R0, RZ, !P0 ;  /* 0x000000ff005d7208 */ /* 0x002fe40004000000 */
[----:B------:R-:W-:Y:S02]  /*08a0*/  MOV R85, R4 ;  /* 0x0000000400557202 */ /* 0x000fe40000000f00 */
[C-C-:B------:R-:W-:Y:S02]  /*08b0*/  SHF.R.U64 R86, R8.reuse, 0x10, R9.reuse ;  /* 0x0000001008567819 */ /* 0x140fe40000001209 */
[----:B------:R-:W-:Y:S02]  /*08c0*/  SHF.L.U32 R87, R8, 0x10, RZ ;  /* 0x0000001008577819 */ /* 0x000fe400000006ff */
[----:B------:R-:W-:Y:S02]  /*08d0*/  SHF.R.U32.HI R81, RZ, 0x10, R9 ;  /* 0x00000010ff517819 */ /* 0x000fe40000011609 */
[----:B------:R-:W-:Y:S01]  /*08e0*/  SHF.L.U32 R8, R3, 0x10, RZ ;  /* 0x0000001003087819 */ /* 0x000fe200000006ff */
[----:B------:R-:W-:Y:S01]  /*08f0*/  FADD.FTZ R3, -R93, R6 ;  /* 0x000000065d037221 */ /* 0x000fe20000010100 */
[----:B------:R-:W-:-:S02]  /*0900*/  SHF.L.U32 R9, R9, 0x10, RZ ;  /* 0x0000001009097819 */ /* 0x000fc400000006ff */
[----:B------:R-:W-:Y:S02]  /*0910*/  SHF.L.U32 R0, R12, 0x10, RZ ;  /* 0x000000100c007819 */ /* 0x000fe400000006ff */
[----:B------:R-:W-:Y:S02]  /*0920*/  SHF.L.U32 R85, R85, 0x10, RZ ;  /* 0x0000001055557819 */ /* 0x000fe400000006ff */
[----:B------:R-:W-:Y:S01]  /*0930*/  SHF.L.U32 R7, R7, 0x10, RZ ;  /* 0x0000001007077819 */ /* 0x000fe200000006ff */
[----:B------:R-:W-:Y:S01]  /*0940*/  FMUL.FTZ R3, R3, UR29 ;  /* 0x0000001d03037c20 */ /* 0x000fe20008410000 */
[C---:B------:R-:W-:Y:S01]  /*0950*/  FADD.FTZ R9, -R93.reuse, R9 ;  /* 0x000000095d097221 */ /* 0x040fe20000010100 */
[----:B------:R-:W-:Y:S01]  /*0960*/  SHF.L.U32 R84, R84, 0x10, RZ ;  /* 0x0000001054547819 */ /* 0x000fe200000006ff */
[----:B------:R-:W-:Y:S02]  /*0970*/  IMAD.MOV.U32 R76, RZ, RZ, R2 ;  /* 0x000000ffff4c7224 */ /* 0x000fe400078e0002 */
[C---:B------:R-:W-:Y:S01]  /*0980*/  FADD.FTZ R94, -R93.reuse, R0 ;  /* 0x000000005d5e7221 */ /* 0x040fe20000010100 */
[----:B-----5:R-:W-:Y:S01]  /*0990*/  FMUL.FTZ R90, R36, R85 ;  /* 0x00000055245a7220 */ /* 0x020fe20000410000 */
[----:B------:R-:W-:Y:S01]  /*09a0*/  MOV R2, R13 ;  /* 0x0000000d00027202 */ /* 0x000fe20000000f00 */
[----:B--2---:R-:W-:Y:S01]  /*09b0*/  FADD.FTZ R89, -R93, R7 ;  /* 0x000000075d597221 */ /* 0x004fe20000010100 */
[----:B------:R-:W-:Y:S01]  /*09c0*/  SHF.R.U32.HI R4, RZ, 0x10, R13 ;  /* 0x00000010ff047819 */ /* 0x000fe2000001160d */
[----:B------:R-:W-:Y:S01]  /*09d0*/  IMAD.U32 R13, R11, 0x10000, RZ ;  /* 0x000100000b0d7824 */ /* 0x000fe200078e00ff */
[----:B------:R-:W-:Y:S01]  /*09e0*/  SHF.L.U32 R12, R10, 0x10, RZ ;  /* 0x000000100a0c7819 */ /* 0x000fe200000006ff */
[----:B------:R-:W-:Y:S01]  /*09f0*/  FFMA.FTZ R40, R3, R85, R40 ;  /* 0x0000005503287223 */ /* 0x000fe20000010028 */
[----:B------:R-:W-:Y:S01]  /*0a00*/  SHF.R.U32.HI R78, RZ, 0x10, R11 ;  /* 0x00000010ff4e7819 */ /* 0x000fe2000001160b */
[----:B------:R-:W-:Y:S01]  /*0a10*/  FADD.FTZ R52, R52, R85 ;  /* 0x0000005534347221 */ /* 0x000fe20000010000 */
[----:B------:R-:W-:Y:S01]  /*0a20*/  SHF.R.U64 R79, R10, 0x10, R11 ;  /* 0x000000100a4f7819 */ /* 0x000fe2000000120b */
[----:B------:R-:W-:Y:S01]  /*0a30*/  FMUL.FTZ R85, R9, UR29 ;  /* 0x0000001d09557c20 */ /* 0x000fe20008410000 */
[----:B------:R-:W-:Y:S01]  /*0a40*/  SHF.L.U32 R7, R86, 0x10, RZ ;  /* 0x0000001056077819 */ /* 0x000fe200000006ff */
[----:B------:R-:W-:Y:S01]  /*0a50*/  FMUL.FTZ R94, R94, UR29 ;  /* 0x0000001d5e5e7c20 */ /* 0x000fe20008410000 */
[----:B------:R-:W-:Y:S01]  /*0a60*/  SHF.L.U32 R10, R81, 0x10, RZ ;  /* 0x00000010510a7819 */ /* 0x000fe200000006ff */
[----:B------:R-:W-:Y:S01]  /*0a70*/  FMUL.FTZ R88, R37, R84 ;  /* 0x0000005425587220 */ /* 0x000fe20000410000 */
[----:B------:R-:W-:Y:S01]  /*0a80*/  SHF.L.U32 R11, R82, 0x10, RZ ;  /* 0x00000010520b7819 */ /* 0x000fe200000006ff */
[----:B------:R-:W-:Y:S01]  /*0a90*/  FFMA.FTZ R9, R3, R90, RZ ;  /* 0x0000005a03097223 */ /* 0x000fe200000100ff */
[----:B------:R-:W-:Y:S01]  /*0aa0*/  FADD.FTZ R81, RZ, R90 ;  /* 0x0000005aff517221 */ /* 0x000fe20000010000 */
[C---:B------:R-:W-:Y:S01]  /*0ab0*/  FADD.FTZ R92, -R93.reuse, R8 ;  /* 0x000000085d5c7221 */ /* 0x040fe20000010100 */
[----:B------:R-:W-:Y:S01]  /*0ac0*/  SHF.L.U32 R0, R78, 0x10, RZ ;  /* 0x000000104e007819 */ /* 0x000fe200000006ff */
[----:B------:R-:W-:Y:S01]  /*0ad0*/  FADD.FTZ R8, -R93, R12 ;  /* 0x0000000c5d087221 */ /* 0x000fe20000010100 */
[----:B------:R-:W-:Y:S01]  /*0ae0*/  FMUL.FTZ R89, R89, UR29 ;  /* 0x0000001d59597c20 */ /* 0x000fe20008410000 */
[----:B------:R-:W-:Y:S01]  /*0af0*/  SHF.L.U32 R78, R5, 0x10, RZ ;  /* 0x00000010054e7819 */ /* 0x000fe200000006ff */
[----:B------:R-:W-:Y:S01]  /*0b00*/  FADD.FTZ R7, -R93, R7 ;  /* 0x000000075d077221 */ /* 0x000fe20000010100 */
[----:B------:R-:W-:Y:S01]  /*0b10*/  SHF.L.U32 R12, R83, 0x10, RZ ;  /* 0x00000010530c7819 */ /* 0x000fe200000006ff */
[-C--:B------:R-:W-:Y:S01]  /*0b20*/  FMUL.FTZ R86, R38, R11.reuse ;  /* 0x0000000b26567220 */ /* 0x080fe20000410000 */
[----:B------:R-:W-:Y:S01]  /*0b30*/  SHF.L.U32 R5, R2, 0x10, RZ ;  /* 0x0000001002057819 */ /* 0x000fe200000006ff */
[----:B------:R-:W-:Y:S01]  /*0b40*/  FADD.FTZ R81, R88, R81 ;  /* 0x0000005158517221 */ /* 0x000fe20000010000 */
[----:B------:R-:W-:Y:S01]  /*0b50*/  FFMA.FTZ R2, R94, R88, R9 ;  /* 0x000000585e027223 */ /* 0x000fe20000010009 */
[----:B------:R-:W-:Y:S01]  /*0b60*/  SHF.L.U32 R6, R79, 0x10, RZ ;  /* 0x000000104f067819 */ /* 0x000fe200000006ff */
[----:B------:R-:W-:Y:S01]  /*0b70*/  FFMA.FTZ R42, R89, R11, R42 ;  /* 0x0000000b592a7223 */ /* 0x000fe2000001002a */
[----:B------:R-:W-:Y:S01]  /*0b80*/  FADD.FTZ R54, R54, R11 ;  /* 0x0000000b36367221 */ /* 0x000fe20000010000 */
[----:B------:R-:W-:-:S02]  /*0b90*/  IMAD.U32 R79, R14, 0x10000, RZ ;  /* 0x000100000e4f7824 */ /* 0x000fc400078e00ff */
[----:B------:R-:W-:Y:S01]  /*0ba0*/  FADD.FTZ R87, -R93, R87 ;  /* 0x000000575d577221 */ /* 0x000fe20000010100 */
[----:B------:R-:W-:Y:S01]  /*0bb0*/  FMUL.FTZ R92, R92, UR29 ;  /* 0x0000001d5c5c7c20 */ /* 0x000fe20008410000 */
[----:B------:R-:W-:Y:S01]  /*0bc0*/  FADD.FTZ R53, R53, R84 ;  /* 0x0000005435357221 */ /* 0x000fe20000010000 */
[----:B------:R-:W-:Y:S01]  /*0bd0*/  FFMA.FTZ R41, R94, R84, R41 ;  /* 0x000000545e297223 */ /* 0x000fe20000010029 */
[----:B------:R-:W-:Y:S01]  /*0be0*/  SHF.L.U32 R11, R76, 0x10, RZ ;  /* 0x000000104c0b7819 */ /* 0x000fe200000006ff */
[----:B------:R-:W-:Y:S01]  /*0bf0*/  FMUL.FTZ R14, R7, UR29 ;  /* 0x0000001d070e7c20 */ /* 0x000fe20008410000 */
[----:B------:R-:W-:Y:S01]  /*0c00*/  FMUL.FTZ R84, R39, R12 ;  /* 0x0000000c27547220 */ /* 0x000fe20000410000 */
[----:B------:R-:W-:Y:S01]  /*0c10*/  FADD.FTZ R81, R86, R81 ;  /* 0x0000005156517221 */ /* 0x000fe20000010000 */
[----:B------:R-:W-:Y:S01]  /*0c20*/  FFMA.FTZ R7, R89, R86, R2 ;  /* 0x0000005659077223 */ /* 0x000fe20000010002 */
[----:B------:R-:W-:Y:S01]  /*0c30*/  FADD.FTZ R55, R55, R12 ;  /* 0x0000000c37377221 */ /* 0x000fe20000010000 */
[----:B------:R-:W-:Y:S01]  /*0c40*/  FFMA.FTZ R43, R92, R12, R43 ;  /* 0x0000000c5c2b7223 */ /* 0x000fe2000001002b */
[----:B------:R-:W-:Y:S01]  /*0c50*/  SHF.L.U32 R82, R15, 0x10, RZ ;  /* 0x000000100f527819 */ /* 0x000fe200000006ff */
[----:B------:R-:W-:Y:S01]  /*0c60*/  FMUL.FTZ R87, R87, UR29 ;  /* 0x0000001d57577c20 */ /* 0x000fe20008410000 */
[-C--:B------:R-:W-:Y:S01]  /*0c70*/  FMUL.FTZ R12, R32, R11.reuse ;  /* 0x0000000b200c7220 */ /* 0x080fe20000410000 */
[----:B------:R-:W-:Y:S01]  /*0c80*/  FADD.FTZ R81, R84, R81 ;  /* 0x0000005154517221 */ /* 0x000fe20000010000 */
[----:B------:R-:W-:Y:S01]  /*0c90*/  FFMA.FTZ R2, R92, R84, R7 ;  /* 0x000000545c027223 */ /* 0x000fe20000010007 */
        /* <DEDUP_REMOVED lines=8> */
[----:B------:R-:W-:Y:S01]  /*0d20*/  SHF.L.U32 R80, R80, 0x10, RZ ;  /* 0x0000001050507819 */ /* 0x000fe200000006ff */
[----:B------:R-:W-:Y:S01]  /*0d30*/  FMUL.FTZ R15, R8, UR29 ;  /* 0x0000001d080f7c20 */ /* 0x000fe20008410000 */
[----:B------:R-:W-:Y:S01]  /*0d40*/  FMUL.FTZ R9, R34, R79 ;  /* 0x0000004f22097220 */ /* 0x000fe20000410000 */
[----:B------:R-:W-:Y:S01]  /*0d50*/  FADD.FTZ R4, R11, R4 ;  /* 0x000000040b047221 */ /* 0x000fe20000010000 */
[----:B------:R-:W-:Y:S01]  /*0d60*/  FFMA.FTZ R2, R14, R11, R7 ;  /* 0x0000000b0e027223 */ /* 0x000fe20000010007 */
[----:B------:R-:W-:Y:S01]  /*0d70*/  FADD.FTZ R58, R58, R79 ;  /* 0x0000004f3a3a7221 */ /* 0x000fe20000010000 */
[----:B------:R-:W-:Y:S01]  /*0d80*/  FFMA.FTZ R46, R85, R79, R46 ;  /* 0x0000004f552e7223 */ /* 0x000fe2000001002e */
[----:B------:R-:W-:Y:S01]  /*0d90*/  FMUL.FTZ R10, R10, UR29 ;  /* 0x0000001d0a0a7c20 */ /* 0x000fe20008410000 */
        /* <DEDUP_REMOVED lines=8> */
[----:B------:R-:W-:Y:S01]  /*0e20*/  FFMA.FTZ R47, R10, R80, R47 ;  /* 0x000000500a2f7223 */ /* 0x000fe2000001002f */
[----:B------:R-:W-:Y:S01]  /*0e30*/  FADD.FTZ R2, R8, R79 ;  /* 0x0000004f08027221 */ /* 0x000fe20000010000 */
[----:B------:R-:W-:Y:S01]  /*0e40*/  FFMA.FTZ R80, R10, R8, R77 ;  /* 0x000000080a507223 */ /* 0x000fe2000001004d */
[----:B------:R-:W-:Y:S01]  /*0e50*/  FADD.FTZ R13, -R93, R13 ;  /* 0x0000000d5d0d7221 */ /* 0x000fe20000010100 */
[----:B------:R-:W-:Y:S01]  /*0e60*/  FMUL.FTZ R6, R6, UR29 ;  /* 0x0000001d06067c20 */ /* 0x000fe20008410000 */
[-C--:B------:R-:W-:Y:S01]  /*0e70*/  FMUL.FTZ R4, R29, R78.reuse ;  /* 0x0000004e1d047220 */ /* 0x080fe20000410000 */
[----:B------:R-:W-:Y:S01]  /*0e80*/  FADD.FTZ R77, R7, R2 ;  /* 0x00000002074d7221 */ /* 0x000fe20000010000 */
[----:B------:R-:W-:Y:S01]  /*0e90*/  FFMA.FTZ R79, R15, R7, R80 ;  /* 0x000000070f4f7223 */ /* 0x000fe20000010050 */
[----:B------:R-:W-:Y:S01]  /*0ea0*/  FMUL.FTZ R13, R13, UR29 ;  /* 0x0000001d0d0d7c20 */ /* 0x000fe20008410000 */
        /* <DEDUP_REMOVED lines=19> */
.L_x_1865:
        /* <DEDUP_REMOVED lines=25> */
[C---:B------:R-:W-:Y:S01]  /*1170*/  VIADD R113, R83.reuse, 0x80 ;  /* 0x0000008053717836 */ /* 0x040fe20000000000 */
[----:B-----5:R-:W-:Y:S02]  /*1180*/  IADD3 R91, PT, PT, R83, 0x100, RZ ;  /* 0x00000100535b7810 */ /* 0x020fe40007ffe0ff */
        /* <DEDUP_REMOVED lines=8> */
[----:B------:R-:W-:Y:S01]  /*1210*/  IMAD.WIDE.U32 R112, R113, 0x4, R76 ;  /* 0x0000000471707825 */ /* 0x000fe200078e004c */
        /* <DEDUP_REMOVED lines=10> */
.L_x_1866:
        /* <DEDUP_REMOVED lines=32> */
.L_x_1868:
[----:B------:R-:W-:Y:S05]  /*14c0*/  BSYNC.RECONVERGENT B0 ;  /* 0x0000000000007941 */ /* 0x000fea0003800200 */
.L_x_1867:
        /* <DEDUP_REMOVED lines=29> */
[----:B------:R-:W-:-:S04]  /*16a0*/  FADD.FTZ R77, RZ, R76 ;  /* 0x0000004cff4d7221 */ /* 0x000fc80000010000 */
[----:B------:R-:W-:Y:S01]  /*16b0*/  MOV R76, UR10 ;  /* 0x0000000a004c7c02 */ /* 0x000fe20008000f00 */
[----:B------:R-:W-:Y:S01]  /*16c0*/  FADD.FTZ R118, R79, R118 ;  /* 0x000000764f767221 */ /* 0x000fe20000010000 */
[----:B------:R-:W-:-:S03]  /*16d0*/  FADD.FTZ R77, R78, R77 ;  /* 0x0000004d4e4d7221 */ /* 0x000fc60000010000 */
[----:B-1----:R-:W-:Y:S01]  /*16e0*/  FADD.FTZ R118, R118, R81 ;  /* 0x0000005176767221 */ /* 0x002fe20000010000 */
[----:B------:R-:W-:Y:S01]  /*16f0*/  FADD.FTZ R77, R77, R80 ;  /* 0x000000504d4d7221 */ /* 0x000fe20000010000 */
[----:B------:R-:W-:Y:S02]  /*1700*/  LEA.HI.SX32 R81, R76, R93, 0x1e ;  /* 0x0000005d4c517211 */ /* 0x000fe400078ff2ff */
[----:B------:R-:W-:Y:S01]  /*1710*/  FADD.FTZ R83, R83, R118 ;  /* 0x0000007653537221 */ /* 0x000fe20000010000 */
[----:B------:R-:W-:-:S03]  /*1720*/  FADD.FTZ R77, R82, R77 ;  /* 0x0000004d524d7221 */ /* 0x000fc60000010000 */
        /* <DEDUP_REMOVED lines=22> */
[----:B------:R-:W-:Y:S01]  /*1890*/  FMUL.FTZ R79, R77, UR22 ;  /* 0x000000164d4f7c20 */ /* 0x000fe20008410000 */
[----:B------:R-:W-:-:S03]  /*18a0*/  MOV R77, RZ ;  /* 0x000000ff004d7202 */ /* 0x000fc60000000f00 */
[----:B------:R-:W-:Y:S02]  /*18b0*/  FMUL.FTZ R78, R16, R79 ;  /* 0x0000004f104e7220 */ /* 0x000fe40000410000 */
[----:B------:R-:W-:-:S03]  /*18c0*/  @P0 SHF.L.U32 R76, R111, 0x10, RZ ;  /* 0x000000106f4c0819 */ /* 0x000fc600000006ff */
[----:B------:R-:W-:Y:S02]  /*18d0*/  FSEL R78, R78, RZ, P0 ;  /* 0x000000ff4e4e7208 */ /* 0x000fe40000000000 */
[----:B------:R-:W-:Y:S02]  /*18e0*/  @P0 FMUL.FTZ R77, R79, R76 ;  /* 0x0000004c4f4d0220 */ /* 0x000fe40000410000 */
[----:B------:R-:W-:Y:S02]  /*18f0*/  F2FP.BF16.F32.PACK_AB R78, RZ, R78 ;  /* 0x0000004eff4e723e */ /* 0x000fe400000010ff */
[----:B------:R-:W-:Y:S02]  /*1900*/  FADD.FTZ R72, R72, R77 ;  /* 0x0000004d48487221 */ /* 0x000fe40000010000 */
[----:B------:R-:W-:-:S07]  /*1910*/  PRMT R95, R78, 0x7610, R95 ;  /* 0x000076104e5f7816 */ /* 0x000fce000000005f */
.L_x_1871:
[----:B------:R-:W-:Y:S05]  /*1920*/  BRA.U !UP3, `(.L_x_1872) ;  /* 0x000000010b407547 */ /* 0x000fea000b800000 */
[----:B------:R-:W-:Y:S01]  /*1930*/  FFMA.FTZ R77, R94, UR11, R80 ;  /* 0x0000000b5e4d7c23 */ /* 0x000fe20008010050 */
[----:B------:R-:W-:Y:S01]  /*1940*/  ISETP.LT.AND P0, PT, RZ, UR32, PT ;  /* 0x00000020ff007c0c */ /* 0x000fe2000bf01270 */
[----:B------:R-:W-:Y:S02]  /*1950*/  HFMA2 R76, -RZ, RZ, 0, 0 ;  /* 0x00000000ff4c7431 */ /* 0x000fe400000001ff */
[----:B------:R-:W-:-:S04]  /*1960*/  FADD.FTZ R77, R88, -R77 ;  /* 0x8000004d584d7221 */ /* 0x000fc80000010000 */
[----:B------:R-:W-:-:S05]  /*1970*/  FMUL.FTZ R77, R77, UR29 ;  /* 0x0000001d4d4d7c20 */ /* 0x000fca0008410000 */
[----:B------:R-:W-:Y:S02]  /*1980*/  FSEL R77, R77, RZ, P0 ;  /* 0x000000ff4d4d7208 */ /* 0x000fe40000000000 */
[----:B-----5:R-:W-:-:S03]  /*1990*/  LOP3.LUT P0, RZ, R117, 0xff00, RZ, 0xc0, !PT ;  /* 0x0000ff0075ff7812 */ /* 0x020fc6000780c0ff */
[----:B------:R-:W-:-:S04]  /*19a0*/  FMUL.FTZ R77, R77, UR23 ;  /* 0x000000174d4d7c20 */ /* 0x000fc80008410000 */
[----:B------:R-:W-:-:S04]  /*19b0*/  FMUL.FTZ R82, R77, UR22 ;  /* 0x000000164d527c20 */ /* 0x000fc80008410000 */
[----:B------:R-:W-:Y:S02]  /*19c0*/  FMUL.FTZ R78, R17, R82 ;  /* 0x00000052114e7220 */ /* 0x000fe40000410000 */
[----:B------:R-:W-:-:S03]  /*19d0*/  @P0 IMAD.U32 R77, R115, 0x10000, RZ ;  /* 0x00010000734d0824 */ /* 0x000fc600078e00ff */
[----:B------:R-:W-:Y:S01]  /*19e0*/  FSEL R78, R78, RZ, P0 ;  /* 0x000000ff4e4e7208 */ /* 0x000fe20000000000 */
[----:B------:R-:W-:-:S03]  /*19f0*/  @P0 FMUL.FTZ R76, R82, R77 ;  /* 0x0000004d524c0220 */ /* 0x000fc60000410000 */
[----:B------:R-:W-:Y:S01]  /*1a00*/  F2FP.BF16.F32.PACK_AB R78, RZ, R78 ;  /* 0x0000004eff4e723e */ /* 0x000fe200000010ff */
[----:B------:R-:W-:-:S03]  /*1a10*/  FADD.FTZ R73, R73, R76 ;  /* 0x0000004c49497221 */ /* 0x000fc60000010000 */
[----:B------:R-:W-:-:S07]  /*1a20*/  PRMT R104, R78, 0x7610, R104 ;  /* 0x000076104e687816 */ /* 0x000fce0000000068 */
.L_x_1872:
        /* <DEDUP_REMOVED lines=17> */
.L_x_1873:
[----:B------:R-:W-:Y:S05]  /*1b40*/  BRA.U !UP3, `(.L_x_1874) ;  /* 0x0000000d0ba07547 */ /* 0x000fea000b800000 */
[----:B------:R-:W-:Y:S01]  /*1b50*/  FFMA.FTZ R77, R92, UR11, R80 ;  /* 0x0000000b5c4d7c23 */ /* 0x000fe20008010050 */
[----:B------:R-:W-:Y:S01]  /*1b60*/  ISETP.LT.AND P0, PT, RZ, UR32, PT ;  /* 0x00000020ff007c0c */ /* 0x000fe2000bf01270 */
[----:B------:R-:W-:Y:S02]  /*1b70*/  HFMA2 R76, -RZ, RZ, 0, 0 ;  /* 0x00000000ff4c7431 */ /* 0x000fe400000001ff */
        /* <DEDUP_REMOVED lines=11> */
[----:B------:R-:W-:Y:S02]  /*1c30*/  FADD.FTZ R75, R75, R76 ;  /* 0x0000004c4b4b7221 */ /* 0x000fe40000010000 */
[----:B------:R-:W-:Y:S01]  /*1c40*/  PRMT R106, R78, 0x7610, R106 ;  /* 0x000076104e6a7816 */ /* 0x000fe2000000006a */
[----:B------:R-:W-:Y:S06]  /*1c50*/  BRA `(.L_x_1874) ;  /* 0x0000000c005c7947 */ /* 0x000fec0003800000 */
.L_x_1870:
        /* <DEDUP_REMOVED lines=24> */
.L_x_1875:
        /* <DEDUP_REMOVED lines=16> */
.L_x_1876:
[----:B------:R-:W-:Y:S02]  /*1ee0*/  F2FP.BF16.F32.PACK_AB R108, RZ, R78 ;  /* 0x0000004eff6c723e */ /* 0x000fe400000010ff */
[----:B------:R-:W-:Y:S02]  /*1ef0*/  FSEL R82, R103, RZ, P0 ;  /* 0x000000ff67527208 */ /* 0x000fe40000000000 */
        /* <DEDUP_REMOVED lines=13> */
.L_x_1877:
[----:B------:R-:W-:Y:S02]  /*1fd0*/  F2FP.BF16.F32.PACK_AB R78, RZ, R78 ;  /* 0x0000004eff4e723e */ /* 0x000fe400000010ff */
[----:B------:R-:W-:Y:S02]  /*1fe0*/  F2FP.BF16.F32.PACK_AB R110, RZ, R82 ;  /* 0x00000052ff6e723e */ /* 0x000fe400000010ff */
[----:B------:R-:W-:Y:S01]  /*1ff0*/  PRMT R109, R78, 0x7610, R109 ;  /* 0x000076104e6d7816 */ /* 0x000fe2000000006d */
[----:B------:R-:W-:Y:S06]  /*2000*/  BRA.U !UP3, `(.L_x_1874) ;  /* 0x000000090b707547 */ /* 0x000fec000b800000 */
[----:B-----5:R-:W-:Y:S01]  /*2010*/  ISETP.GE.U32.AND P0, PT, R117, 0x1000000, PT ;  /* 0x010000007500780c */ /* 0x020fe20003f06070 */
[----:B------:R-:W-:-:S04]  /*2020*/  FMUL.FTZ R76, R82, UR23 ;  /* 0x00000017524c7c20 */ /* 0x000fc80008410000 */
[----:B------:R-:W-:Y:S01]  /*2030*/  FMUL.FTZ R78, R76, UR22 ;  /* 0x000000164c4e7c20 */ /* 0x000fe20008410000 */
[----:B------:R-:W-:-:S03]  /*2040*/  IMAD.MOV.U32 R76, RZ, RZ, RZ ;  /* 0x000000ffff4c7224 */ /* 0x000fc600078e00ff */
[----:B------:R-:W-:-:S04]  /*2050*/  FMUL.FTZ R77, R19, R78 ;  /* 0x0000004e134d7220 */ /* 0x000fc80000410000 */
[----:B------:R-:W-:Y:S02]  /*2060*/  @P0 SHF.L.U32 R79, R116, 0x10, RZ ;  /* 0x00000010744f0819 */ /* 0x000fe400000006ff */
[----:B------:R-:W-:-:S03]  /*2070*/  FSEL R77, R77, RZ, P0 ;  /* 0x000000ff4d4d7208 */ /* 0x000fc60000000000 */
[----:B------:R-:W-:Y:S01]  /*2080*/  @P0 FMUL.FTZ R76, R79, R78 ;  /* 0x0000004e4f4c0220 */ /* 0x000fe20000410000 */
[----:B------:R-:W-:-:S03]  /*2090*/  F2FP.BF16.F32.PACK_AB R77, RZ, R77 ;  /* 0x0000004dff4d723e */ /* 0x000fc600000010ff */
[----:B------:R-:W-:Y:S01]  /*20a0*/  FADD.FTZ R75, R75, R76 ;  /* 0x0000004c4b4b7221 */ /* 0x000fe20000010000 */
[----:B------:R-:W-:Y:S01]  /*20b0*/  PRMT R106, R77, 0x7610, R106 ;  /* 0x000076104d6a7816 */ /* 0x000fe2000000006a */
[----:B------:R-:W-:Y:S06]  /*20c0*/  BRA `(.L_x_1874) ;  /* 0x0000000800407947 */ /* 0x000fec0003800000 */
.L_x_1869:
[----:B------:R-:W-:-:S04]  /*20d0*/  UISETP.NE.U32.AND UP0, UPT, UR6, URZ, UPT ;  /* 0x000000ff0600728c */ /* 0x000fc8000bf05070 */
[----:B------:R-:W-:-:S09]  /*20e0*/  UISETP.NE.AND.EX UP0, UPT, UR7, URZ, UPT, UP0 ;  /* 0x000000ff0700728c */ /* 0x000fd2000bf05300 */
[----:B------:R-:W-:Y:S05]  /*20f0*/  BRA.U UP0, `(.L_x_1878) ;  /* 0x0000000500107547 */ /* 0x000fea000b800000 */
[----:B------:R-:W-:Y:S01]  /*2100*/  ISETP.LT.AND P0, PT, RZ, UR32, PT ;  /* 0x00000020ff007c0c */ /* 0x000fe2000bf01270 */
[----:B------:R-:W-:-:S12]  /*2110*/  BRA.U !UP3, `(.L_x_1879) ;  /* 0x000000010b3c7547 */ /* 0x000fd8000b800000 */
        /* <DEDUP_REMOVED lines=13> */
[----:B------:R-:W-:-:S04]  /*21f0*/  F2FP.BF16.F32.PACK_AB R76, RZ, R76 ;  /* 0x0000004cff4c723e */ /* 0x000fc800000010ff */
[----:B------:R-:W-:-:S07]  /*2200*/  PRMT R95, R76, 0x7610, R95 ;  /* 0x000076104c5f7816 */ /* 0x000fce000000005f */
.L_x_1879:
        /* <DEDUP_REMOVED lines=10> */
[----:B------:R-:W-:-:S03]  /*22b0*/  MOV R76, RZ ;  /* 0x000000ff004c7202 */ /* 0x000fc60000000f00 */
[-C--:B------:R-:W-:Y:S01]  /*22c0*/  FMUL.FTZ R77, R17, R78.reuse ;  /* 0x0000004e114d7220 */ /* 0x080fe20000410000 */
[----:B------:R-:W-:-:S04]  /*22d0*/  @P1 FMUL.FTZ R76, R79, R78 ;  /* 0x0000004e4f4c1220 */ /* 0x000fc80000410000 */
[----:B------:R-:W-:Y:S01]  /*22e0*/  FSEL R77, R77, RZ, P1 ;  /* 0x000000ff4d4d7208 */ /* 0x000fe20000800000 */
[----:B------:R-:W-:-:S03]  /*22f0*/  FADD.FTZ R73, R73, R76 ;  /* 0x0000004c49497221 */ /* 0x000fc60000010000 */
[----:B------:R-:W-:-:S04]  /*2300*/  F2FP.BF16.F32.PACK_AB R77, RZ, R77 ;  /* 0x0000004dff4d723e */ /* 0x000fc800000010ff */
[----:B------:R-:W-:-:S07]  /*2310*/  PRMT R104, R77, 0x7610, R104 ;  /* 0x000076104d687816 */ /* 0x000fce0000000068 */
.L_x_1880:
        /* <DEDUP_REMOVED lines=16> */
.L_x_1881:
[----:B------:R-:W-:Y:S05]  /*2420*/  BRA.U !UP3, `(.L_x_1874) ;  /* 0x000000050b687547 */ /* 0x000fea000b800000 */
[----:B-----5:R-:W-:Y:S01]  /*2430*/  SHF.R.U32.HI R76, RZ, 0x10, R97 ;  /* 0x00000010ff4c7819 */ /* 0x020fe20000011661 */
[----:B------:R-:W-:-:S04]  /*2440*/  @P0 FFMA.FTZ R77, R92, UR11, R80 ;  /* 0x0000000b5c4d0c23 */ /* 0x000fc80008010050 */
[----:B------:R-:W-:Y:S02]  /*2450*/  IMAD.U32 R76, R76, 0x10000, RZ ;  /* 0x000100004c4c7824 */ /* 0x000fe400078e00ff */
[----:B------:R-:W-:-:S04]  /*2460*/  @P0 FADD.FTZ R77, R84, -R77 ;  /* 0x8000004d544d0221 */ /* 0x000fc80000010000 */
[----:B------:R-:W-:Y:S01]  /*2470*/  @P0 FFMA.FTZ R76, R77, UR29, R76 ;  /* 0x0000001d4d4c0c23 */ /* 0x000fe2000801004c */
[----:B------:R-:W-:-:S03]  /*2480*/  ISETP.GE.U32.AND P0, PT, R117, 0x1000000, PT ;  /* 0x010000007500780c */ /* 0x000fc60003f06070 */
        /* <DEDUP_REMOVED lines=11> */
.L_x_1878:
[----:B------:R-:W-:Y:S02]  /*2540*/  PLOP3.LUT P1, PT, PT, PT, UP1, 0x80, 0x8 ;  /* 0x000000000008781c */ /* 0x000fe40003f2f018 */
[----:B------:R-:W-:Y:S02]  /*2550*/  ISETP.LT.AND P0, PT, RZ, UR32, PT ;  /* 0x00000020ff007c0c */ /* 0x000fe4000bf01270 */
[C-C-:B-----5:R-:W-:Y:S02]  /*2560*/  SHF.R.U64 R82, R96.reuse, 0x10, R97.reuse ;  /* 0x0000001060527819 */ /* 0x160fe40000001261 */
[----:B------:R-:W-:Y:S02]  /*2570*/  SHF.L.U32 R78, R96, 0x10, RZ ;  /* 0x00000010604e7819 */ /* 0x000fe400000006ff */
[----:B------:R-:W-:Y:S02]  /*2580*/  SHF.L.U32 R82, R82, 0x10, RZ ;  /* 0x0000001052527819 */ /* 0x000fe400000006ff */
[----:B------:R-:W-:-:S03]  /*2590*/  SHF.R.U32.HI R76, RZ, 0x10, R97 ;  /* 0x00000010ff4c7819 */ /* 0x000fc60000011661 */
[--C-:B------:R-:W-:Y:S01]  /*25a0*/  @P1 FFMA.FTZ R77, R3, UR11, R80.reuse ;  /* 0x0000000b034d1c23 */ /* 0x100fe20008010050 */
[----:B------:R-:W-:Y:S01]  /*25b0*/  SHF.L.U32 R76, R76, 0x10, RZ ;  /* 0x000000104c4c7819 */ /* 0x000fe200000006ff */
        /* <DEDUP_REMOVED lines=26> */
.L_x_1882:
[----:B------:R-:W-:Y:S05]  /*2760*/  BRA.U !UP3, `(.L_x_1883) ;  /* 0x000000010b2c7547 */ /* 0x000fea000b800000 */
[----:B------:R-:W-:Y:S01]  /*2770*/  LOP3.LUT P0, RZ, R117, 0xff00, RZ, 0xc0, !PT ;  /* 0x0000ff0075ff7812 */ /* 0x000fe2000780c0ff */
        /* <DEDUP_REMOVED lines=10> */
.L_x_1883:
[----:B------:R-:W-:Y:S05]  /*2820*/  BRA.U !UP3, `(.L_x_1884) ;  /* 0x000000010b2c7547 */ /* 0x000fea000b800000 */
[----:B------:R-:W-:Y:S01]  /*2830*/  LOP3.LUT P0, RZ, R117, 0xff0000, RZ, 0xc0, !PT ;  /* 0x00ff000075ff7812 */ /* 0x000fe2000780c0ff */
[----:B------:R-:W-:Y:S01]  /*2840*/  FMUL.FTZ R78, R77, UR23 ;  /* 0x000000174d4e7c20 */ /* 0x000fe20008410000 */
[----:B------:R-:W-:-:S03]  /*2850*/  IMAD.MOV.U32 R79, RZ, RZ, RZ ;  /* 0x000000ffff4f7224 */ /* 0x000fc600078e00ff */
        /* <DEDUP_REMOVED lines=8> */
.L_x_1884:
[----:B------:R-:W-:Y:S02]  /*28e0*/  F2FP.BF16.F32.PACK_AB R77, RZ, R77 ;  /* 0x0000004dff4d723e */ /* 0x000fe400000010ff */
[----:B------:R-:W-:Y:S02]  /*28f0*/  F2FP.BF16.F32.PACK_AB R110, RZ, R76 ;  /* 0x0000004cff6e723e */ /* 0x000fe400000010ff */
[----:B------:R-:W-:Y:S01]  /*2900*/  PRMT R109, R77, 0x7610, R109 ;  /* 0x000076104d6d7816 */ /* 0x000fe2000000006d */
[----:B------:R-:W-:Y:S06]  /*2910*/  BRA.U !UP3, `(.L_x_1874) ;  /* 0x000000010b2c7547 */ /* 0x000fec000b800000 */
[----:B------:R-:W-:Y:S01]  /*2920*/  ISETP.GE.U32.AND P0, PT, R117, 0x1000000, PT ;  /* 0x010000007500780c */ /* 0x000fe20003f06070 */
        /* <DEDUP_REMOVED lines=10> */
.L_x_1874:
        /* <DEDUP_REMOVED lines=13> */
.L_x_1885:
        /* <DEDUP_REMOVED lines=9> */
.L_x_1886:
        /* <DEDUP_REMOVED lines=9> */
.L_x_1887:
[----:B------:R-:W-:Y:S05]  /*2bc0*/  BRA.U !UP0, `(.L_x_1888) ;  /* 0x0000000908387547 */ /* 0x000fea000b800000 */
        /* <DEDUP_REMOVED lines=34> */
.L_x_1890:
        /* <DEDUP_REMOVED lines=12> */
.L_x_1891:
        /* <DEDUP_REMOVED lines=12> */
.L_x_1892:
[----:B------:R-:W-:Y:S02]  /*2f70*/  F2FP.BF16.F32.PACK_AB R77, RZ, R77 ;  /* 0x0000004dff4d723e */ /* 0x000fe400000010ff */
[----:B------:R-:W-:Y:S02]  /*2f80*/  F2FP.BF16.F32.PACK_AB R110, RZ, R76 ;  /* 0x0000004cff6e723e */ /* 0x000fe400000010ff */
        /* <DEDUP_REMOVED lines=14> */
.L_x_1889:
[----:B------:R-:W-:Y:S01]  /*3070*/  ISETP.LT.AND P0, PT, RZ, UR32, PT ;  /* 0x00000020ff007c0c */ /* 0x000fe2000bf01270 */
[----:B------:R-:W-:-:S12]  /*3080*/  BRA.U !UP3, `(.L_x_1894) ;  /* 0x000000010b3c7547 */ /* 0x000fd8000b800000 */
        /* <DEDUP_REMOVED lines=15> */
.L_x_1894:
        /* <DEDUP_REMOVED lines=8> */
[----:B------:R-:W-:Y:S02]  /*3200*/  @P1 IMAD.U32 R79, R115, 0x10000, RZ ;  /* 0x00010000734f1824 */ /* 0x000fe400078e00ff */
        /* <DEDUP_REMOVED lines=8> */
.L_x_1895:
        /* <DEDUP_REMOVED lines=16> */
.L_x_1896:
[----:B------:R-:W-:Y:S05]  /*3390*/  BRA.U !UP3, `(.L_x_1893) ;  /* 0x000000090b787547 */ /* 0x000fea000b800000 */
[----:B01---5:R-:W-:Y:S01]  /*33a0*/  SHF.R.U32.HI R76, RZ, 0x10, R99 ;  /* 0x00000010ff4c7819 */ /* 0x023fe20000011663 */
[----:B------:R-:W-:-:S03]  /*33b0*/  @P0 FFMA.FTZ R77, R10, UR11, R80 ;  /* 0x0000000b0a4d0c23 */ /* 0x000fc60008010050 */
[----:B------:R-:W-:Y:S01]  /*33c0*/  SHF.L.U32 R76, R76, 0x10, RZ ;  /* 0x000000104c4c7819 */ /* 0x000fe200000006ff */
        /* <DEDUP_REMOVED lines=14> */
.L_x_1888:
        /* <DEDUP_REMOVED lines=25> */
.L_x_1898:
        /* <DEDUP_REMOVED lines=16> */
.L_x_1899:
[----:B------:R-:W-:Y:S02]  /*3740*/  F2FP.BF16.F32.PACK_AB R108, RZ, R78 ;  /* 0x0000004eff6c723e */ /* 0x000fe400000010ff */
[----:B------:R-:W-:Y:S02]  /*3750*/  FSEL R82, R82, RZ, P0 ;  /* 0x000000ff52527208 */ /* 0x000fe40000000000 */
[----:B------:R-:W-:Y:S01]  /*3760*/  FSEL R79, R79, RZ, P0 ;  /* 0x000000ff4f4f7208 */ /* 0x000fe20000000000 */
[----:B------:R-:W-:Y:S06]  /*3770*/  BRA.U !UP3, `(.L_x_1900) ;  /* 0x000000010b307547 */ /* 0x000fec000b800000 */
[----:B-----5:R-:W-:Y:S01]  /*3780*/  LOP3.LUT P0, R77, R112, 0xff0000, RZ, 0xc0, !PT ;  /* 0x00ff0000704d7812 */ /* 0x020fe2000780c0ff */
[----:B------:R-:W-:-:S03]  /*3790*/  FMUL.FTZ R76, R79, UR23 ;  /* 0x000000174f4c7c20 */ /* 0x000fc60008410000 */
[----:B------:R-:W-:Y:S01]  /*37a0*/  ISETP.NE.AND P1, PT, R77, RZ, PT ;  /* 0x000000ff4d00720c */ /* 0x000fe20003f25270 */
        /* <DEDUP_REMOVED lines=8> */
[----:B------:R-:W-:-:S07]  /*3830*/  PRMT R105, R76, 0x7610, R105 ;  /* 0x000076104c697816 */ /* 0x000fce0000000069 */
.L_x_1900:
[----:B------:R-:W-:Y:S02]  /*3840*/  F2FP.BF16.F32.PACK_AB R79, RZ, R79 ;  /* 0x0000004fff4f723e */ /* 0x000fe400000010ff */
[----:B------:R-:W-:Y:S02]  /*3850*/  F2FP.BF16.F32.PACK_AB R110, RZ, R82 ;  /* 0x00000052ff6e723e */ /* 0x000fe400000010ff */
[----:B------:R-:W-:Y:S01]  /*3860*/  PRMT R109, R79, 0x7610, R109 ;  /* 0x000076104f6d7816 */ /* 0x000fe2000000006d */
[----:B------:R-:W-:Y:S06]  /*3870*/  BRA.U !UP3, `(.L_x_1893) ;  /* 0x000000050b407547 */ /* 0x000fec000b800000 */
[----:B-----5:R-:W-:Y:S01]  /*3880*/  ISETP.GE.U32.AND P0, PT, R112, 0x1000000, PT ;  /* 0x010000007000780c */ /* 0x020fe20003f06070 */
        /* <DEDUP_REMOVED lines=11> */
.L_x_1897:
[----:B------:R-:W-:Y:S05]  /*3940*/  BRA.U !UP3, `(.L_x_1901) ;  /* 0x000000010b407547 */ /* 0x000fea000b800000 */
[----:B01----:R-:W-:Y:S01]  /*3950*/  FFMA.FTZ R77, R87, UR11, R80 ;  /* 0x0000000b574d7c23 */ /* 0x003fe20008010050 */
[----:B------:R-:W-:-:S03]  /*3960*/  ISETP.LT.AND P0, PT, RZ, UR32, PT ;  /* 0x00000020ff007c0c */ /* 0x000fc6000bf01270 */
[----:B------:R-:W-:-:S04]  /*3970*/  FADD.FTZ R77, R12, -R77 ;  /* 0x8000004d0c4d7221 */ /* 0x000fc80000010000 */
[----:B------:R-:W-:Y:S01]  /*3980*/  FMUL.FTZ R76, R77, UR29 ;  /* 0x0000001d4d4c7c20 */ /* 0x000fe20008410000 */
[----:B------:R-:W-:-:S04]  /*3990*/  MOV R77, RZ ;  /* 0x000000ff004d7202 */ /* 0x000fc80000000f00 */
[----:B------:R-:W-:Y:S02]  /*39a0*/  FSEL R76, R76, RZ, P0 ;  /* 0x000000ff4c4c7208 */ /* 0x000fe40000000000 */
[----:B-----5:R-:W-:-:S03]  /*39b0*/  LOP3.LUT P0, RZ, R112, 0xff, RZ, 0xc0, !PT ;  /* 0x000000ff70ff7812 */ /* 0x020fc6000780c0ff */
        /* <DEDUP_REMOVED lines=8> */
[----:B------:R-:W-:-:S07]  /*3a40*/  PRMT R95, R76, 0x7610, R95 ;  /* 0x000076104c5f7816 */ /* 0x000fce000000005f */
.L_x_1901:
        /* <DEDUP_REMOVED lines=8> */
[----:B------:R-:W-:Y:S01]  /*3ad0*/  FMUL.FTZ R78, R76, UR22 ;  /* 0x000000164c4e7c20 */ /* 0x000fe20008410000 */
[----:B------:R-:W-:-:S03]  /*3ae0*/  HFMA2 R76, -RZ, RZ, 0, 0 ;  /* 0x00000000ff4c7431 */ /* 0x000fc600000001ff */
[----:B------:R-:W-:Y:S02]  /*3af0*/  FMUL.FTZ R77, R21, R78 ;  /* 0x0000004e154d7220 */ /* 0x000fe40000410000 */
[----:B------:R-:W-:-:S03]  /*3b00*/  @P0 SHF.L.U32 R79, R115, 0x10, RZ ;  /* 0x00000010734f0819 */ /* 0x000fc600000006ff */
[----:B------:R-:W-:Y:S02]  /*3b10*/  FSEL R77, R77, RZ, P0 ;  /* 0x000000ff4d4d7208 */ /* 0x000fe40000000000 */
[----:B------:R-:W-:Y:S02]  /*3b20*/  @P0 FMUL.FTZ R76, R79, R78 ;  /* 0x0000004e4f4c0220 */ /* 0x000fe40000410000 */
[----:B------:R-:W-:Y:S02]  /*3b30*/  F2FP.BF16.F32.PACK_AB R77, RZ, R77 ;  /* 0x0000004dff4d723e */ /* 0x000fe400000010ff */
[----:B------:R-:W-:Y:S02]  /*3b40*/  FADD.FTZ R69, R69, R76 ;  /* 0x0000004c45457221 */ /* 0x000fe40000010000 */
[----:B------:R-:W-:-:S07]  /*3b50*/  PRMT R104, R77, 0x7610, R104 ;  /* 0x000076104d687816 */ /* 0x000fce0000000068 */
.L_x_1902:
[----:B------:R-:W-:Y:S05]  /*3b60*/  BRA.U !UP3, `(.L_x_1903) ;  /* 0x000000010b407547 */ /* 0x000fea000b800000 */
[----:B01----:R-:W-:Y:S01]  /*3b70*/  FFMA.FTZ R76, R85, UR11, R80 ;  /* 0x0000000b554c7c23 */ /* 0x003fe20008010050 */
[----:B------:R-:W-:Y:S02]  /*3b80*/  ISETP.LT.AND P0, PT, RZ, UR32, PT ;  /* 0x00000020ff007c0c */ /* 0x000fe4000bf01270 */
[----:B------:R-:W-:Y:S01]  /*3b90*/  MOV R77, RZ ;  /* 0x000000ff004d7202 */ /* 0x000fe20000000f00 */
[----:B------:R-:W-:-:S04]  /*3ba0*/  FADD.FTZ R76, R9, -R76 ;  /* 0x8000004c094c7221 */ /* 0x000fc80000010000 */
[----:B------:R-:W-:-:S05]  /*3bb0*/  FMUL.FTZ R76, R76, UR29 ;  /* 0x0000001d4c4c7c20 */ /* 0x000fca0008410000 */
        /* <DEDUP_REMOVED lines=11> */
.L_x_1903:
        /* <DEDUP_REMOVED lines=8> */
[----:B------:R-:W-:Y:S01]  /*3cf0*/  FMUL.FTZ R78, R76, UR22 ;  /* 0x000000164c4e7c20 */ /* 0x000fe20008410000 */
[----:B------:R-:W-:-:S03]  /*3d00*/  HFMA2 R76, -RZ, RZ, 0, 0 ;  /* 0x00000000ff4c7431 */ /* 0x000fc600000001ff */
[----:B------:R-:W-:Y:S02]  /*3d10*/  FMUL.FTZ R77, R23, R78 ;  /* 0x0000004e174d7220 */ /* 0x000fe40000410000 */
[----:B------:R-:W-:-:S03]  /*3d20*/  @P0 IMAD.U32 R79, R116, 0x10000, RZ ;  /* 0x00010000744f0824 */ /* 0x000fc600078e00ff */
[----:B------:R-:W-:Y:S01]  /*3d30*/  FSEL R77, R77, RZ, P0 ;  /* 0x000000ff4d4d7208 */ /* 0x000fe20000000000 */
[----:B------:R-:W-:-:S03]  /*3d40*/  @P0 FMUL.FTZ R76, R79, R78 ;  /* 0x0000004e4f4c0220 */ /* 0x000fc60000410000 */
[----:B------:R-:W-:Y:S01]  /*3d50*/  F2FP.BF16.F32.PACK_AB R77, RZ, R77 ;  /* 0x0000004dff4d723e */ /* 0x000fe200000010ff */
[----:B------:R-:W-:-:S03]  /*3d60*/  FADD.FTZ R71, R71, R76 ;  /* 0x0000004c47477221 */ /* 0x000fc60000010000 */
[----:B------:R-:W-:-:S07]  /*3d70*/  PRMT R106, R77, 0x7610, R106 ;  /* 0x000076104d6a7816 */ /* 0x000fce000000006a */
.L_x_1893:
        /* <DEDUP_REMOVED lines=11> */
.L_x_1904:
        /* <DEDUP_REMOVED lines=10> */
.L_x_1905:
        /* <DEDUP_REMOVED lines=8> */
.L_x_1906:
[----:B------:R-:W-:Y:S05]  /*3f50*/  BRA.U !UP0, `(.L_x_1907) ;  /* 0x0000000908387547 */ /* 0x000fea000b800000 */
        /* <DEDUP_REMOVED lines=8> */
[----:B------:R-:W-:Y:S02]  /*3fe0*/  @P0 FFMA.FTZ R108, R0, UR11, R80 ;  /* 0x0000000b006c0c23 */ /* 0x000fe40008010050 */
[----:B------:R-:W-:Y:S01]  /*3ff0*/  @P0 FADD.FTZ R79, R7, -R76 ;  /* 0x8000004c074f0221 */ /* 0x000fe20000010000 */
[----:B------:R-:W-:Y:S01]  /*4000*/  SHF.R.U32.HI R76, RZ, 0x10, R101 ;  /* 0x00000010ff4c7819 */ /* 0x000fe20000011665 */
[----:B------:R-:W-:Y:S02]  /*4010*/  @P0 FADD.FTZ R102, R2, -R103 ;  /* 0x8000006702660221 */ /* 0x000fe40000010000 */
[----:B------:R-:W-:Y:S01]  /*4020*/  @P0 FFMA.FTZ R78, R79, UR29, R78 ;  /* 0x0000001d4f4e0c23 */ /* 0x000fe2000801004e */
[----:B------:R-:W-:Y:S01]  /*4030*/  @P0 FFMA.FTZ R79, R6, UR11, R80 ;  /* 0x0000000b064f0c23 */ /* 0x000fe20008010050 */
[----:B------:R-:W-:Y:S01]  /*4040*/  SHF.L.U32 R76, R76, 0x10, RZ ;  /* 0x000000104c4c7819 */ /* 0x000fe200000006ff */
[----:B------:R-:W-:-:S02]  /*4050*/  @P0 FFMA.FTZ R77, R102, UR29, R77 ;  /* 0x0000001d664d0c23 */ /* 0x000fc4000801004d */
        /* <DEDUP_REMOVED lines=18> */
.L_x_1909:
[----:B------:R-:W-:Y:S05]  /*4180*/  BRA.U !UP3, `(.L_x_1910) ;  /* 0x000000010b2c7547 */ /* 0x000fea000b800000 */
[----:B------:R-:W-:Y:S01]  /*4190*/  LOP3.LUT P0, RZ, R91, 0xff00, RZ, 0xc0, !PT ;  /* 0x0000ff005bff7812 */ /* 0x000fe2000780c0ff */
        /* <DEDUP_REMOVED lines=10> */
.L_x_1910:
        /* <DEDUP_REMOVED lines=12> */
.L_x_1911:
        /* <DEDUP_REMOVED lines=16> */
.L_x_1908:
        /* <DEDUP_REMOVED lines=17> */
.L_x_1913:
[----:B------:R-:W-:Y:S05]  /*4510*/  BRA.U !UP3, `(.L_x_1914) ;  /* 0x000000010b407547 */ /* 0x000fea000b800000 */
[----:B------:R-:W-:Y:S01]  /*4520*/  SHF.R.U64 R76, R100, 0x10, R101 ;  /* 0x00000010644c7819 */ /* 0x000fe20000001265 */
        /* <DEDUP_REMOVED lines=8> */
[----:B------:R-:W-:-:S03]  /*45b0*/  HFMA2 R76, -RZ, RZ, 0, 0 ;  /* 0x00000000ff4c7431 */ /* 0x000fc600000001ff */
[-C--:B------:R-:W-:Y:S01]  /*45c0*/  FMUL.FTZ R77, R25, R78.reuse ;  /* 0x0000004e194d7220 */ /* 0x080fe20000410000 */
[----:B------:R-:W-:-:S04]  /*45d0*/  @P1 FMUL.FTZ R76, R79, R78 ;  /* 0x0000004e4f4c1220 */ /* 0x000fc80000410000 */
[----:B------:R-:W-:Y:S01]  /*45e0*/  FSEL R77, R77, RZ, P1 ;  /* 0x000000ff4d4d7208 */ /* 0x000fe20000800000 */
[----:B------:R-:W-:-:S03]  /*45f0*/  FADD.FTZ R65, R65, R76 ;  /* 0x0000004c41417221 */ /* 0x000fc60000010000 */
[----:B------:R-:W-:-:S04]  /*4600*/  F2FP.BF16.F32.PACK_AB R77, RZ, R77 ;  /* 0x0000004dff4d723e */ /* 0x000fc800000010ff */
[----:B------:R-:W-:-:S07]  /*4610*/  PRMT R104, R77, 0x7610, R104 ;  /* 0x000076104d687816 */ /* 0x000fce0000000068 */
.L_x_1914:
[----:B------:R-:W-:Y:S05]  /*4620*/  BRA.U !UP3, `(.L_x_1915) ;  /* 0x000000010b3c7547 */ /* 0x000fea000b800000 */
[----:B------:R-:W-:Y:S01]  /*4630*/  @P0 FFMA.FTZ R77, R13, UR11, R80 ;  /* 0x0000000b0d4d0c23 */ /* 0x000fe20008010050 */
[----:B------:R-:W-:Y:S01]  /*4640*/  IMAD.U32 R76, R101, 0x10000, RZ ;  /* 0x00010000654c7824 */ /* 0x000fe200078e00ff */
[----:B------:R-:W-:Y:S02]  /*4650*/  LOP3.LUT P1, RZ, R91, 0xff0000, RZ, 0xc0, !PT ;  /* 0x00ff00005bff7812 */ /* 0x000fe4000782c0ff */
[----:B------:R-:W-:-:S04]  /*4660*/  @P0 FADD.FTZ R77, R2, -R77 ;  /* 0x8000004d024d0221 */ /* 0x000fc80000010000 */
[----:B------:R-:W-:Y:S01]  /*4670*/  @P0 FFMA.FTZ R76, R77, UR29, R76 ;  /* 0x0000001d4d4c0c23 */ /* 0x000fe2000801004c */
[----:B------:R-:W-:-:S03]  /*4680*/  MOV R77, RZ ;  /* 0x000000ff004d7202 */ /* 0x000fc60000000f00 */
[----:B------:R-:W-:-:S03]  /*4690*/  FMUL.FTZ R76, R76, UR23 ;  /* 0x000000174c4c7c20 */ /* 0x000fc60008410000 */
[----:B------:R-:W-:Y:S01]  /*46a0*/  @P1 SHF.L.U32 R78, R114, 0x10, RZ ;  /* 0x00000010724e1819 */ /* 0x000fe200000006ff */
[----:B------:R-:W-:-:S04]  /*46b0*/  FMUL.FTZ R79, R76, UR22 ;  /* 0x000000164c4f7c20 */ /* 0x000fc80008410000 */
[-C--:B------:R-:W-:Y:S01]  /*46c0*/  FMUL.FTZ R76, R26, R79.reuse ;  /* 0x0000004f1a4c7220 */ /* 0x080fe20000410000 */
[----:B------:R-:W-:-:S04]  /*46d0*/  @P1 FMUL.FTZ R77, R78, R79 ;  /* 0x0000004f4e4d1220 */ /* 0x000fc80000410000 */
[----:B------:R-:W-:Y:S01]  /*46e0*/  FSEL R76, R76, RZ, P1 ;  /* 0x000000ff4c4c7208 */ /* 0x000fe20000800000 */
[----:B------:R-:W-:-:S03]  /*46f0*/  FADD.FTZ R66, R66, R77 ;  /* 0x0000004d42427221 */ /* 0x000fc60000010000 */
[----:B------:R-:W-:-:S04]  /*4700*/  F2FP.BF16.F32.PACK_AB R76, RZ, R76 ;  /* 0x0000004cff4c723e */ /* 0x000fc800000010ff */
[----:B------:R-:W-:-:S07]  /*4710*/  PRMT R105, R76, 0x7610, R105 ;  /* 0x000076104c697816 */ /* 0x000fce0000000069 */
.L_x_1915:
[----:B------:R-:W-:Y:S05]  /*4720*/  BRA.U !UP3, `(.L_x_1912) ;  /* 0x000000090b747547 */ /* 0x000fea000b800000 */
[----:B------:R-:W-:Y:S01]  /*4730*/  SHF.R.U32.HI R76, RZ, 0x10, R101 ;  /* 0x00000010ff4c7819 */ /* 0x000fe20000011665 */
[----:B------:R-:W-:-:S03]  /*4740*/  @P0 FFMA.FTZ R80, R0, UR11, R80 ;  /* 0x0000000b00500c23 */ /* 0x000fc60008010050 */
[----:B------:R-:W-:Y:S01]  /*4750*/  SHF.L.U32 R76, R76, 0x10, RZ ;  /* 0x000000104c4c7819 */ /* 0x000fe200000006ff */
[----:B------:R-:W-:-:S04]  /*4760*/  @P0 FADD.FTZ R77, R5, -R80 ;  /* 0x80000050054d0221 */ /* 0x000fc80000010000 */
[----:B------:R-:W-:Y:S01]  /*4770*/  @P0 FFMA.FTZ R76, R77, UR29, R76 ;  /* 0x0000001d4d4c0c23 */ /* 0x000fe2000801004c */
[----:B------:R-:W-:-:S03]  /*4780*/  ISETP.GE.U32.AND P0, PT, R91, 0x1000000, PT ;  /* 0x010000005b00780c */ /* 0x000fc60003f06070 */
        /* <DEDUP_REMOVED lines=11> */
.L_x_1907:
        /* <DEDUP_REMOVED lines=25> */
.L_x_1917:
        /* <DEDUP_REMOVED lines=16> */
.L_x_1918:
        /* <DEDUP_REMOVED lines=15> */
.L_x_1919:
        /* <DEDUP_REMOVED lines=16> */
.L_x_1916:
[----:B------:R-:W-:Y:S05]  /*4cc0*/  BRA.U !UP3, `(.L_x_1920) ;  /* 0x000000010b407547 */ /* 0x000fea000b800000 */
[----:B0123--:R-:W-:Y:S01]  /*4cd0*/  FFMA.FTZ R76, R15, UR11, R80 ;  /* 0x0000000b0f4c7c23 */ /* 0x00ffe20008010050 */
        /* <DEDUP_REMOVED lines=15> */
.L_x_1920:
[----:B------:R-:W-:Y:S05]  /*4dd0*/  BRA.U !UP3, `(.L_x_1921) ;  /* 0x000000010b407547 */ /* 0x000fea000b800000 */
[----:B0123--:R-:W-:Y:S01]  /*4de0*/  FFMA.FTZ R77, R6, UR11, R80 ;  /* 0x0000000b064d7c23 */ /* 0x00ffe20008010050 */
        /* <DEDUP_REMOVED lines=15> */
.L_x_1921:
[----:B------:R-:W-:Y:S05]  /*4ee0*/  BRA.U !UP3, `(.L_x_1922) ;  /* 0x000000010b407547 */ /* 0x000fea000b800000 */
[----:B0123--:R-:W-:Y:S01]  /*4ef0*/  FFMA.FTZ R77, R13, UR11, R80 ;  /* 0x0000000b0d4d7c23 */ /* 0x00ffe20008010050 */
        /* <DEDUP_REMOVED lines=15> */
.L_x_1922:
[----:B------:R-:W-:Y:S05]  /*4ff0*/  BRA.U !UP3, `(.L_x_1912) ;  /* 0x000000010b407547 */ /* 0x000fea000b800000 */
[----:B------:R-:W-:Y:S01]  /*5000*/  FFMA.FTZ R80, R0, UR11, R80 ;  /* 0x0000000b00507c23 */ /* 0x000fe20008010050 */
[----:B------:R-:W-:-:S03]  /*5010*/  ISETP.LT.AND P0, PT, RZ, UR32, PT ;  /* 0x00000020ff007c0c */ /* 0x000fc6000bf01270 */
[----:B------:R-:W-:-:S04]  /*5020*/  FADD.FTZ R80, R5, -R80 ;  /* 0x8000005005507221 */ /* 0x000fc80000010000 */
[----:B0123--:R-:W-:-:S05]  /*5030*/  FMUL.FTZ R76, R80, UR29 ;  /* 0x0000001d504c7c20 */ /* 0x00ffca0008410000 */
[----:B------:R-:W-:Y:S02]  /*5040*/  FSEL R76, R76, RZ, P0 ;  /* 0x000000ff4c4c7208 */ /* 0x000fe40000000000 */
[----:B-----5:R-:W-:-:S03]  /*5050*/  ISETP.GE.U32.AND P0, PT, R91, 0x1000000, PT ;  /* 0x010000005b00780c */ /* 0x020fc60003f06070 */
        /* <DEDUP_REMOVED lines=10> */
.L_x_1912:
        /* <DEDUP_REMOVED lines=10> */
.L_x_1923:
        /* <DEDUP_REMOVED lines=9> */
.L_x_1924:
[----:B------:R-:W-:Y:S02]  /*5230*/  UIADD3 UR8, UPT, UPT, UR8, UR24, URZ ;  /* 0x0000001808087290 */ /* 0x000fe4000fffe0ff */
[----:B------:R-:W-:Y:S02]  /*5240*/  UPLOP3.LUT UP2, UPT, UPT, UPT, UP2, 0x40, 0x4 ;  /* 0x000000000004789c */ /* 0x000fe40003f4e820 */
[----:B------:R-:W-:-:S09]  /*5250*/  UISETP.GE.AND UP0, UPT, UR8, UR25, UPT ;  /* 0x000000190800728c */ /* 0x000fd2000bf06270 */
[----:B------:R-:W-:Y:S05]  /*5260*/  BRA.U !UP0, `(.L_x_1925) ;  /* 0xffffffb1081c7547 */ /* 0x000fea000b83ffff */
.L_x_1864:
        /* <DEDUP_REMOVED lines=20> */
.L_x_1926:
        /* <DEDUP_REMOVED lines=13> */
.L_x_6711:


//--------------------- .text._ZN10layer_norm13ln_bwd_kernelINS_13Kernel_traitsI13__nv_bfloat16S2_fS2_fjLj1536ELj1ELj1ELj4ELj8ENS_18Kernel_traits_baseILj1536ES2_S2_fS2_fjLj128EEEEELb0ELb0ELb0ELb0EEEvNS_9BwdParamsE --------------------------
	.section	.text._ZN10layer_norm13ln_bwd_kernelINS_13Kernel_traitsI13__nv_bfloat16S2_fS2_fjLj1536ELj1ELj1ELj4ELj8ENS_18Kernel_traits_baseILj1536ES2_S2_fS2_fjLj128EEEEELb0ELb0ELb0ELb0EEEvNS_9BwdParamsE,"ax",@progbits
	.align	128
        .global         _ZN10layer_norm13ln_bwd_kernelINS_13Kernel_traitsI13__nv_bfloat16S2_fS2_fjLj1536ELj1ELj1ELj4ELj8ENS_18Kernel_traits_baseILj1536ES2_S2_fS2_fjLj128EEEEELb0ELb0ELb0ELb0EEEvNS_9BwdParamsE
        .type           _ZN10layer_norm13ln_bwd_kernelINS_13Kernel_traitsI13__nv_bfloat16S2_fS2_fjLj1536ELj1ELj1ELj4ELj8ENS_18Kernel_traits_baseILj1536ES2_S2_fS2_fjLj128EEEEELb0ELb0ELb0ELb0EEEvNS_9BwdParamsE,@function
        .size           _ZN10layer_norm13ln_bwd_kernelINS_13Kernel_traitsI13__nv_bfloat16S2_fS2_fjLj1536ELj1ELj1ELj4ELj8ENS_18Kernel_traits_baseILj1536ES2_S2_fS2_fjLj128EEEEELb0ELb0ELb0ELb0EEEvNS_9BwdParamsE,(.L_x_6712 - _ZN10layer_norm13ln_bwd_kernelINS_13Kernel_traitsI13__nv_bfloat16S2_fS2_fjLj1536ELj1ELj1ELj4ELj8ENS_18Kernel_traits_baseILj1536ES2_S2_fS2_fjLj128EEEEELb0ELb0ELb0ELb0EEEvNS_9BwdParamsE)
        .other          _ZN10layer_norm13ln_bwd_kernelINS_13Kernel_traitsI13__nv_bfloat16S2_fS2_fjLj1536ELj1ELj1ELj4ELj8ENS_18Kernel_traits_baseILj1536ES2_S2_fS2_fjLj128EEEEELb0ELb0ELb0ELb0EEEvNS_9BwdParamsE,@"STO_CUDA_ENTRY STV_DEFAULT"
_ZN10layer_norm13ln_bwd_kernelINS_13Kernel_traitsI13__nv_bfloat16S2_fS2_fjLj1536ELj1ELj1ELj4ELj8ENS_18Kernel_traits_baseILj1536ES2_S2_fS2_fjLj128EEEEELb0ELb0ELb0ELb0EEEvNS_9BwdParamsE:
.text._ZN10layer_norm13ln_bwd_kernelINS_13Kernel_traitsI13__nv_bfloat16S2_fS2_fjLj1536ELj1ELj1ELj4ELj8ENS_18Kernel_traits_baseILj1536ES2_S2_fS2_fjLj128EEEEELb0ELb0ELb0ELb0EEEvNS_9BwdParamsE:
        /* <DEDUP_REMOVED lines=47> */
[----:B------:R-:W-:Y:S02]  /*02f0*/  SHF.R.U64 R3, R6, 0x10, R7 ;  /* 0x0000001006037819 */ /* 0x000fe40000001207 */
        /* <DEDUP_REMOVED lines=11> */
[----:B------:R-:W-:-:S02]  /*03b0*/  SHF.R.U32.HI R9, RZ, 0x10, R5 ;  /* 0x00000010ff097819 */ /* 0x000fc40000011605 */
        /* <DEDUP_REMOVED lines=15> */
[----:B------:R-:W1:Y:S01]  /*04b0*/  LDCU.U8 UR16, c[0x0][0x410] ;  /* 0x00008200ff1077ac */ /* 0x000e620008000000 */
[----:B------:R-:W-:-:S02]  /*04c0*/  PRMT R2, R38, 0x7610, R2 ;  /* 0x0000761026027816 */ /* 0x000fc40000000002 */
[----:B------:R-:W-:Y:S01]  /*04d0*/  PRMT R0, R39, 0x7610, R0 ;  /* 0x0000761027007816 */ /* 0x000fe20000000000 */
[----:B------:R-:W2:Y:S01]  /*04e0*/  LDCU UR17, c[0x0][0x400] ;  /* 0x00008000ff1177ac */ /* 0x000ea20008000800 */
[----:B------:R-:W3:Y:S01]  /*04f0*/  LDCU.64 UR18, c[0x0][0x438] ;  /* 0x00008700ff1277ac */ /* 0x000ee20008000a00 */
[----:B------:R-:W4:Y:S01]  /*0500*/  LDCU.64 UR20, c[0x0][0x478] ;  /* 0x00008f00ff1477ac */ /* 0x000f220008000a00 */
[----:B------:R-:W0:Y:S01]  /*0510*/  LDCU.128 UR8, c[0x0][0x3c0] ;  /* 0x00007800ff0877ac */ /* 0x000e220008000c00 */
[----:B------:R-:W0:Y:S02]  /*0520*/  LDCU.64 UR22, c[0x0][0x380] ;  /* 0x00007000ff1677ac */ /* 0x000e240008000a00 */
.L_x_1957:
        /* <DEDUP_REMOVED lines=14> */
[----:B------:R-:W0:Y:S01]  /*0610*/  S2R R57, SR_TID.X ;  /* 0x0000000000397919 */ /* 0x000e220000002100 */
[----:B------:R-:W-:Y:S01]  /*0620*/  UIMAD UR4, UR7, UR6, URZ ;  /* 0x00000006070472a4 */ /* 0x000fe2000f8e02ff */
[----:B------:R-:W-:-:S03]  /*0630*/  ISETP.GE.U32.AND P1, PT, R59, 0x80, PT ;  /* 0x000000803b00780c */ /* 0x000fc60003f26070 */
[----:B------:R-:W-:-:S04]  /*0640*/  USHF.R.S32.HI UR5, URZ, 0x1f, UR4 ;  /* 0x0000001fff057899 */ /* 0x000fc80008011404 */
[----:B------:R-:W-:Y:S01]  /*0650*/  ULEA.HI UR5, UR5, UR4, URZ, 0x2 ;  /* 0x0000000405057291 */ /* 0x000fe2000f8f10ff */
[----:B-1----:R-:W-:Y:S01]  /*0660*/  ISETP.NE.AND P4, PT, RZ, UR16, PT ;  /* 0x00000010ff007c0c */ /* 0x002fe2000bf85270 */
[----:B------:R-:W-:-:S04]  /*0670*/  UMOV UR12, 0x3f800000 ;  /* 0x3f800000000c7882 */ /* 0x000fc80000000000 */
[----:B------:R-:W-:Y:S01]  /*0680*/  MOV R58, UR5 ;  /* 0x00000005003a7c02 */ /* 0x000fe20008000f00 */
[----:B------:R-:W-:Y:S01]  /*0690*/  BSSY.RECONVERGENT B0, `(.L_x_1928) ;  /* 0x0000040000007945 */ /* 0x000fe20003800200 */
[----:B------:R-:W-:Y:S01]  /*06a0*/  HFMA2 R86, -RZ, RZ, 0, 0 ;  /* 0x00000000ff567431 */ /* 0x000fe200000001ff */
[C---:B------:R-:W-:Y:S02]  /*06b0*/  ISETP.GE.U32.AND P2, PT, R59.reuse, 0x100, PT ;  /* 0x000001003b00780c */ /* 0x040fe40003f46070 */
[----:B------:R-:W-:Y:S02]  /*06c0*/  ISETP.GE.U32.AND P3, PT, R59, 0x180, PT ;  /* 0x000001803b00780c */ /* 0x000fe40003f66070 */
[----:B------:R-:W-:Y:S02]  /*06d0*/  MOV R88, RZ ;  /* 0x000000ff00587202 */ /* 0x000fe40000000f00 */
[----:B0-----:R-:W-:-:S04]  /*06e0*/  LEA.HI.SX32 R58, R58, R57, 0x1e ;  /* 0x000000393a3a7211 */ /* 0x001fc800078ff2ff */
[----:B------:R-:W-:Y:S02]  /*06f0*/  MOV R85, R58 ;  /* 0x0000003a00557202 */ /* 0x000fe40000000f00 */
[----:B--2---:R-:W-:Y:S02]  /*0700*/  R2UR UR24, R50 ;  /* 0x00000000321872ca */ /* 0x004fe400000e0000 */
[----:B-----5:R-:W-:Y:S02]  /*0710*/  @P0 R2UR UR13, R48 ;  /* 0x00000000300d02ca */ /* 0x020fe400000e0000 */
[----:B---3--:R-:W-:-:S11]  /*0720*/  FSEL R84, R52, RZ, !P4 ;  /* 0x000000ff34547208 */ /* 0x008fd60006000000 */
[----:B------:R-:W-:Y:S01]  /*0730*/  @UP0 USHF.L.U32 UR12, UR13, 0x10, URZ ;  /* 0x000000100d0c0899 */ /* 0x000fe200080006ff */
[----:B------:R-:W-:Y:S11]  /*0740*/  @!P1 BRA `(.L_x_1929) ;  /* 0x0000000000d09947 */ /* 0x000ff60003800000 */
[----:B------:R-:W0:Y:S01]  /*0750*/  LDC.64 R52, c[0x0][0x428] ;  /* 0x00010a00ff347b82 */ /* 0x000e220000000a00 */
[----:B------:R-:W-:-:S07]  /*0760*/  ISETP.NE.U32.AND P0, PT, RZ, UR18, PT ;  /* 0x00000012ff007c0c */ /* 0x000fce000bf05070 */
[----:B------:R-:W1:Y:S01]  /*0770*/  LDC.64 R48, c[0x0][0x3a8] ;  /* 0x0000ea00ff307b82 */ /* 0x000e620000000a00 */
[----:B------:R-:W-:-:S13]  /*0780*/  ISETP.NE.AND.EX P0, PT, RZ, UR19, PT, P0 ;  /* 0x00000013ff007c0c */ /* 0x000fda000bf05300 */
[----:B------:R-:W2:Y:S01]  /*0790*/  @P0 LDC.64 R54, c[0x0][0x438] ;  /* 0x00010e00ff360b82 */ /* 0x000ea20000000a00 */
[----:B0-----:R-:W-:-:S06]  /*07a0*/  IMAD.WIDE.U32 R52, R58, 0x8, R52 ;  /* 0x000000083a347825 */ /* 0x001fcc00078e0034 */
[----:B------:R-:W3:Y:S01]  /*07b0*/  LDG.E.64 R52, desc[UR14][R52.64] ;  /* 0x0000000e34347981 */ /* 0x000ee2000c1e1b00 */
[----:B-1----:R-:W-:-:S06]  /*07c0*/  IMAD.WIDE.U32 R48, R58, 0x10, R48 ;  /* 0x000000103a307825 */ /* 0x002fcc00078e0030 */
[----:B------:R-:W4:Y:S01]  /*07d0*/  LDG.E.128 R48, desc[UR14][R48.64] ;  /* 0x0000000e30307981 */ /* 0x000f22000c1e1d00 */
[----:B--2---:R-:W-:-:S05]  /*07e0*/  @P0 IMAD.WIDE.U32 R54, R58, 0x10, R54 ;  /* 0x000000103a360825 */ /* 0x004fca00078e0036 */
[----:B------:R0:W5:Y:S01]  /*07f0*/  @P0 LDG.E.128 R36, desc[UR14][R54.64] ;  /* 0x0000000e36240981 */ /* 0x000162000c1e1d00 */
[----:B------:R-:W-:Y:S02]  /*0800*/  SHF.L.U32 R81, R56, 0x10, RZ ;  /* 0x0000001038517819 */ /* 0x000fe400000006ff */
[----:B------:R-:W-:Y:S02]  /*0810*/  SHF.L.U32 R80, R11, 0x10, RZ ;  /* 0x000000100b507819 */ /* 0x000fe400000006ff */
[----:B------:R-:W-:Y:S02]  /*0820*/  IADD3 R85, PT, PT, R58, 0x80, RZ ;  /* 0x000000803a557810 */ /* 0x000fe40007ffe0ff */
[----:B---3--:R-:W-:Y:S02]  /*0830*/  MOV R76, R52 ;  /* 0x00000034004c7202 */ /* 0x008fe40000000f00 */
[----:B------:R-:W-:Y:S02]  /*0840*/  SHF.R.U64 R77, R52, 0x10, R53 ;  /* 0x00000010344d7819 */ /* 0x000fe40000001235 */
[----:B------:R-:W-:Y:S01]  /*0850*/  SHF.L.U32 R76, R76, 0x10, RZ ;  /* 0x000000104c4c7819 */ /* 0x000fe200000006ff */
[C---:B----4-:R-:W-:Y:S01]  /*0860*/  FADD.FTZ R83, -R84.reuse, R48 ;  /* 0x0000003054537221 */ /* 0x050fe20000010100 */
[----:B------:R-:W-:Y:S01]  /*0870*/  MOV R78, R53 ;  /* 0x00000035004e7202 */ /* 0x000fe20000000f00 */
[C---:B------:R-:W-:Y:S01]  /*0880*/  FADD.FTZ R82, -R84.reuse, R49 ;  /* 0x0000003154527221 */ /* 0x040fe20000010100 */
[----:B------:R-:W-:Y:S01]  /*0890*/  SHF.L.U32 R48, R77, 0x10, RZ ;  /* 0x000000104d307819 */ /* 0x000fe200000006ff */
[----:B------:R-:W-:Y:S01]  /*08a0*/  FMUL.FTZ R83, R83, UR24 ;  /* 0x0000001853537c20 */ /* 0x000fe20008410000 */
[----:B------:R-:W-:Y:S01]  /*08b0*/  FMUL.FTZ R81, R81, R76 ;  /* 0x0000004c51517220 */ /* 0x000fe20000410000 */
[----:B------:R-:W-:Y:S01]  /*08c0*/  SHF.R.U32.HI R79, RZ, 0x10, R53 ;  /* 0x00000010ff4f7819 */ /* 0x000fe20000011635 */
[C---:B------:R-:W-:Y:S01]  /*08d0*/  FADD.FTZ R50, -R84.reuse, R50 ;  /* 0x0000003254327221 */ /* 0x040fe20000010100 */
[----:B------:R-:W-:Y:S01]  /*08e0*/  FADD.FTZ R52, -R84, R51 ;  /* 0x0000003354347221 */ /* 0x000fe20000010100 */
[----:B------:R-:W-:Y:S01]  /*08f0*/  SHF.L.U32 R77, R10, 0x10, RZ ;  /* 0x000000100a4d7819 */ /* 0x000fe200000006ff */
[----:B------:R-:W-:Y:S01]  /*0900*/  FMUL.FTZ R82, R82, UR24 ;  /* 0x0000001852527c20 */ /* 0x000fe20008410000 */
[----:B------:R-:W-:Y:S01]  /*0910*/  SHF.L.U32 R78, R78, 0x10, RZ ;  /* 0x000000104e4e7819 */ /* 0x000fe200000006ff */
[----:B------:R-:W-:Y:S01]  /*0920*/  FMUL.FTZ R80, R80, R48 ;  /* 0x0000003050507220 */ /* 0x000fe20000410000 */
[----:B------:R-:W-:Y:S01]  /*0930*/  FADD.FTZ R49, RZ, R81 ;  /* 0x00000051ff317221 */ /* 0x000fe20000010000 */
[C---:B------:R-:W-:Y:S01]  /*0940*/  FFMA.FTZ R51, R83.reuse, R81, RZ ;  /* 0x0000005153337223 */ /* 0x040fe200000100ff */
[----:B------:R-:W-:Y:S01]  /*0950*/  FADD.FTZ R20, R20, R76 ;  /* 0x0000004c14147221 */ /* 0x000fe20000010000 */
[----:B------:R-:W-:Y:S01]  /*0960*/  FFMA.FTZ R32, R83, R76, R32 ;  /* 0x0000004c53207223 */ /* 0x000fe20000010020 */
[----:B------:R-:W-:Y:S01]  /*0970*/  SHF.L.U32 R53, R79, 0x10, RZ ;  /* 0x000000104f357819 */ /* 0x000fe200000006ff */
        /* <DEDUP_REMOVED lines=8> */
[C---:B------:R-:W-:Y:S01]  /*0a00*/  FFMA.FTZ R34, R79.reuse, R78, R34 ;  /* 0x0000004e4f227223 */ /* 0x040fe20000010022 */
[----:B------:R-:W-:Y:S01]  /*0a10*/  FMUL.FTZ R78, R52, UR24 ;  /* 0x00000018344e7c20 */ /* 0x000fe20008410000 */
[----:B------:R-:W-:Y:S01]  /*0a20*/  FMUL.FTZ R76, R76, R53 ;  /* 0x000000354c4c7220 */ /* 0x000fe20000410000 */
[----:B------:R-:W-:Y:S01]  /*0a30*/  FADD.FTZ R49, R48, R77 ;  /* 0x0000004d30317221 */ /* 0x000fe20000010000 */
[----:B------:R-:W-:Y:S01]  /*0a40*/  FFMA.FTZ R51, R79, R77, R50 ;  /* 0x0000004d4f337223 */ /* 0x000fe20000010032 */
[----:B------:R-:W-:Y:S01]  /*0a50*/  FADD.FTZ R23, R23, R53 ;  /* 0x0000003517177221 */ /* 0x000fe20000010000 */
[C---:B------:R-:W-:Y:S01]  /*0a60*/  FFMA.FTZ R35, R78.reuse, R53, R35 ;  /* 0x000000354e237223 */ /* 0x040fe20000010023 */
[----:B------:R-:W-:Y:S01]  /*0a70*/  FADD.FTZ R86, R49, R76 ;  /* 0x0000004c31567221 */ /* 0x000fe20000010000 */
[----:B0-----:R-:W-:-:S07]  /*0a80*/  FFMA.FTZ R88, R78, R76, R51 ;  /* 0x0000004c4e587223 */ /* 0x001fce0000010033 */
.L_x_1929:
[----:B----4-:R-:W-:Y:S05]  /*0a90*/  BSYNC.RECONVERGENT B0 ;  /* 0x0000000000007941 */ /* 0x010fea0003800200 */
.L_x_1928:
[----:B------:R-:W-:Y:S04]  /*0aa0*/  BSSY.RECONVERGENT B0, `(.L_x_1930) ;  /* 0x0000036000007945 */ /* 0x000fe80003800200 */
[----:B------:R-:W-:Y:S05]  /*0ab0*/  @!P2 BRA `(.L_x_1931) ;  /* 0x0000000000d0a947 */ /* 0x000fea0003800000 */
[----:B------:R-:W0:Y:S01]  /*0ac0*/  LDC.64 R54, c[0x0][0x428] ;  /* 0x00010a00ff367b82 */ /* 0x000e220000000a00 */
[----:B------:R-:W-:-:S07]  /*0ad0*/  ISETP.NE.U32.AND P0, PT, RZ, UR18, PT ;  /* 0x00000012ff007c0c */ /* 0x000fce000bf05070 */
[----:B------:R-:W1:Y:S01]  /*0ae0*/  LDC.64 R48, c[0x0][0x3a8] ;  /* 0x0000ea00ff307b82 */ /* 0x000e620000000a00 */
[----:B0-----:R-:W-:-:S06]  /*0af0*/  IMAD.WIDE.U32 R54, R85, 0x8, R54 ;  /* 0x0000000855367825 */ /* 0x001fcc00078e0036 */
[----:B------:R-:W2:Y:S01]  /*0b00*/  LDG.E.64 R54, desc[UR14][R54.64] ;  /* 0x0000000e36367981 */ /* 0x000ea2000c1e1b00 */
[----:B-1----:R-:W-:-:S06]  /*0b10*/  IMAD.WIDE.U32 R48, R85, 0x10, R48 ;  /* 0x0000001055307825 */ /* 0x002fcc00078e0030 */
[----:B------:R-:W3:Y:S01]  /*0b20*/  LDG.E.128 R48, desc[UR14][R48.64] ;  /* 0x0000000e30307981 */ /* 0x000ee2000c1e1d00 */
[----:B------:R-:W-:-:S13]  /*0b30*/  ISETP.NE.AND.EX P0, PT, RZ, UR19, PT, P0 ;  /* 0x00000013ff007c0c */ /* 0x000fda000bf05300 */
[----:B------:R-:W0:Y:S01]  /*0b40*/  @P0 LDC.64 R52, c[0x0][0x438] ;  /* 0x00010e00ff340b82 */ /* 0x000e220000000a00 */
[----:B------:R-:W-:Y:S02]  /*0b50*/  SHF.L.U32 R73, R8, 0x10, RZ ;  /* 0x0000001008497819 */ /* 0x000fe400000006ff */
[----:B------:R-:W-:Y:S01]  /*0b60*/  SHF.L.U32 R72, R7, 0x10, RZ ;  /* 0x0000001007487819 */ /* 0x000fe200000006ff */
[----:B0-----:R-:W-:-:S05]  /*0b70*/  @P0 IMAD.WIDE.U32 R52, R85, 0x10, R52 ;  /* 0x0000001055340825 */ /* 0x001fca00078e0034 */
[----:B------:R0:W5:Y:S01]  /*0b80*/  @P0 LDG.E.128 R40, desc[UR14][R52.64] ;  /* 0x0000000e34280981 */ /* 0x000162000c1e1d00 */
[----:B------:R-:W-:Y:S02]  /*0b90*/  IADD3 R85, PT, PT, R85, 0x80, RZ ;  /* 0x0000008055557810 */ /* 0x000fe40007ffe0ff */
[----:B0-----:R-:W-:Y:S02]  /*0ba0*/  SHF.L.U32 R52, R5, 0x10, RZ ;  /* 0x0000001005347819 */ /* 0x001fe400000006ff */
[----:B--2---:R-:W-:Y:S02]  /*0bb0*/  MOV R69, R54 ;  /* 0x0000003600457202 */ /* 0x004fe40000000f00 */
[----:B------:R-:W-:Y:S02]  /*0bc0*/  SHF.R.U64 R71, R54, 0x10, R55 ;  /* 0x0000001036477819 */ /* 0x000fe40000001237 */
[----:B------:R-:W-:Y:S01]  /*0bd0*/  SHF.L.U32 R69, R69, 0x10, RZ ;  /* 0x0000001045457819 */ /* 0x000fe200000006ff */
[C---:B---3--:R-:W-:Y:S01]  /*0be0*/  FADD.FTZ R75, -R84.reuse, R48 ;  /* 0x00000030544b7221 */ /* 0x048fe20000010100 */
[----:B------:R-:W-:Y:S01]  /*0bf0*/  MOV R70, R55 ;  /* 0x0000003700467202 */ /* 0x000fe20000000f00 */
[C---:B------:R-:W-:Y:S01]  /*0c00*/  FADD.FTZ R74, -R84.reuse, R49 ;  /* 0x00000031544a7221 */ /* 0x040fe20000010100 */
[----:B------:R-:W-:Y:S01]  /*0c10*/  SHF.L.U32 R48, R71, 0x10, RZ ;  /* 0x0000001047307819 */ /* 0x000fe200000006ff */
[----:B------:R-:W-:Y:S01]  /*0c20*/  FMUL.FTZ R75, R75, UR24 ;  /* 0x000000184b4b7c20 */ /* 0x000fe20008410000 */
[-C--:B------:R-:W-:Y:S01]  /*0c30*/  FMUL.FTZ R73, R73, R69.reuse ;  /* 0x0000004549497220 */ /* 0x080fe20000410000 */
[----:B------:R-:W-:Y:S01]  /*0c40*/  FADD.FTZ R50, -R84, R50 ;  /* 0x0000003254327221 */ /* 0x000fe20000010100 */
[----:B------:R-:W-:Y:S01]  /*0c50*/  FADD.FTZ R16, R16, R69 ;  /* 0x0000004510107221 */ /* 0x000fe20000010000 */
[C---:B------:R-:W-:Y:S01]  /*0c60*/  FFMA.FTZ R28, R75.reuse, R69, R28 ;  /* 0x000000454b1c7223 */ /* 0x040fe2000001001c */
[----:B------:R-:W-:Y:S01]  /*0c70*/  SHF.R.U32.HI R68, RZ, 0x10, R55 ;  /* 0x00000010ff447819 */ /* 0x000fe20000011637 */
[----:B------:R-:W-:Y:S01]  /*0c80*/  FMUL.FTZ R74, R74, UR24 ;  /* 0x000000184a4a7c20 */ /* 0x000fe20008410000 */
[----:B------:R-:W-:Y:S01]  /*0c90*/  SHF.L.U32 R69, R6, 0x10, RZ ;  /* 0x0000001006457819 */ /* 0x000fe200000006ff */
[-C--:B------:R-:W-:Y:S01]  /*0ca0*/  FMUL.FTZ R72, R72, R48.reuse ;  /* 0x0000003048487220 */ /* 0x080fe20000410000 */
[----:B------:R-:W-:Y:S01]  /*0cb0*/  SHF.L.U32 R70, R70, 0x10, RZ ;  /* 0x0000001046467819 */ /* 0x000fe200000006ff */
[----:B------:R-:W-:Y:S01]  /*0cc0*/  FADD.FTZ R49, R86, R73 ;  /* 0x0000004956317221 */ /* 0x000fe20000010000 */
[----:B------:R-:W-:Y:S01]  /*0cd0*/  FFMA.FTZ R53, R75, R73, R88 ;  /* 0x000000494b357223 */ /* 0x000fe20000010058 */
[----:B------:R-:W-:Y:S01]  /*0ce0*/  FMUL.FTZ R71, R50, UR24 ;  /* 0x0000001832477c20 */ /* 0x000fe20008410000 */
[----:B------:R-:W-:Y:S01]  /*0cf0*/  FADD.FTZ R51, -R84, R51 ;  /* 0x0000003354337221 */ /* 0x000fe20000010100 */
[----:B------:R-:W-:Y:S01]  /*0d00*/  FADD.FTZ R17, R17, R48 ;  /* 0x0000003011117221 */ /* 0x000fe20000010000 */
[----:B------:R-:W-:Y:S01]  /*0d10*/  FFMA.FTZ R29, R74, R48, R29 ;  /* 0x000000304a1d7223 */ /* 0x000fe2000001001d */
[----:B------:R-:W-:Y:S01]  /*0d20*/  SHF.L.U32 R54, R68, 0x10, RZ ;  /* 0x0000001044367819 */ /* 0x000fe200000006ff */
[----:B------:R-:W-:Y:S01]  /*0d30*/  FMUL.FTZ R69, R69, R70 ;  /* 0x0000004645457220 */ /* 0x000fe20000410000 */
[----:B------:R-:W-:Y:S01]  /*0d40*/  FADD.FTZ R48, R49, R72 ;  /* 0x0000004831307221 */ /* 0x000fe20000010000 */
[----:B------:R-:W-:Y:S01]  /*0d50*/  FFMA.FTZ R50, R74, R72, R53 ;  /* 0x000000484a327223 */ /* 0x000fe20000010035 */
[----:B------:R-:W-:Y:S01]  /*0d60*/  FADD.FTZ R18, R18, R70 ;  /* 0x0000004612127221 */ /* 0x000fe20000010000 */
[----:B------:R-:W-:Y:S01]  /*0d70*/  FFMA.FTZ R30, R71, R70, R30 ;  /* 0x00000046471e7223 */ /* 0x000fe2000001001e */
[----:B------:R-:W-:Y:S01]  /*0d80*/  FMUL.FTZ R70, R51, UR24 ;  /* 0x0000001833467c20 */ /* 0x000fe20008410000 */
[-C--:B------:R-:W-:Y:S01]  /*0d90*/  FMUL.FTZ R68, R52, R54.reuse ;  /* 0x0000003634447220 */ /* 0x080fe20000410000 */
[----:B------:R-:W-:Y:S01]  /*0da0*/  FADD.FTZ R49, R48, R69 ;  /* 0x0000004530317221 */ /* 0x000fe20000010000 */
[----:B------:R-:W-:Y:S01]  /*0db0*/  FFMA.FTZ R51, R71, R69, R50 ;  /* 0x0000004547337223 */ /* 0x000fe20000010032 */
[----:B------:R-:W-:Y:S01]  /*0dc0*/  FADD.FTZ R19, R19, R54 ;  /* 0x0000003613137221 */ /* 0x000fe20000010000 */
[C---:B------:R-:W-:Y:S01]  /*0dd0*/  FFMA.FTZ R31, R70.reuse, R54, R31 ;  /* 0x00000036461f7223 */ /* 0x040fe2000001001f */
[----:B------:R-:W-:Y:S01]  /*0de0*/  FADD.FTZ R86, R49, R68 ;  /* 0x0000004431567221 */ /* 0x000fe20000010000 */
[----:B------:R-:W-:-:S07]  /*0df0*/  FFMA.FTZ R88, R70, R68, R51 ;  /* 0x0000004446587223 */ /* 0x000fce0000010033 */
.L_x_1931:
[----:B------:R-:W-:Y:S05]  /*0e00*/  BSYNC.RECONVERGENT B0 ;  /* 0x0000000000007941 */ /* 0x000fea0003800200 */
.L_x_1930:
        /* <DEDUP_REMOVED lines=14> */
[----:B------:R0:W5:Y:S02]  /*0ef0*/  @P0 LDG.E.128 R44, desc[UR14][R52.64] ;  /* 0x0000000e342c0981 */ /* 0x000164000c1e1d00 */
[----:B0-----:R-:W-:Y:S02]  /*0f00*/  SHF.L.U32 R52, R0, 0x10, RZ ;  /* 0x0000001000347819 */ /* 0x001fe400000006ff */
[----:B--2---:R-:W-:Y:S02]  /*0f10*/  MOV R60, R54 ;  /* 0x00000036003c7202 */ /* 0x004fe40000000f00 */
[----:B------:R-:W-:Y:S02]  /*0f20*/  SHF.R.U64 R62, R54, 0x10, R55 ;  /* 0x00000010363e7819 */ /* 0x000fe40000001237 */
[----:B------:R-:W-:Y:S01]  /*0f30*/  SHF.L.U32 R60, R60, 0x10, RZ ;  /* 0x000000103c3c7819 */ /* 0x000fe200000006ff */
[C---:B---3--:R-:W-:Y:S01]  /*0f40*/  FADD.FTZ R67, -R84.reuse, R48 ;  /* 0x0000003054437221 */ /* 0x048fe20000010100 */
[----:B------:R-:W-:Y:S01]  /*0f50*/  MOV R61, R55 ;  /* 0x00000037003d7202 */ /* 0x000fe20000000f00 */
[----:B------:R-:W-:Y:S01]  /*0f60*/  FADD.FTZ R66, -R84, R49 ;  /* 0x0000003154427221 */ /* 0x000fe20000010100 */
[----:B------:R-:W-:Y:S01]  /*0f70*/  SHF.L.U32 R48, R62, 0x10, RZ ;  /* 0x000000103e307819 */ /* 0x000fe200000006ff */
[----:B------:R-:W-:Y:S01]  /*0f80*/  FMUL.FTZ R67, R67, UR24 ;  /* 0x0000001843437c20 */ /* 0x000fe20008410000 */
[----:B------:R-:W-:Y:S01]  /*0f90*/  FMUL.FTZ R65, R65, R60 ;  /* 0x0000003c41417220 */ /* 0x000fe20000410000 */
[----:B------:R-:W-:Y:S01]  /*0fa0*/  SHF.R.U32.HI R63, RZ, 0x10, R55 ;  /* 0x00000010ff3f7819 */ /* 0x000fe20000011637 */
[----:B------:R-:W-:Y:S01]  /*0fb0*/  FADD.FTZ R50, -R84, R50 ;  /* 0x0000003254327221 */ /* 0x000fe20000010100 */
[----:B------:R-:W-:Y:S01]  /*0fc0*/  SHF.L.U32 R62, R2, 0x10, RZ ;  /* 0x00000010023e7819 */ /* 0x000fe200000006ff */
[----:B------:R-:W-:Y:S01]  /*0fd0*/  FMUL.FTZ R66, R66, UR24 ;  /* 0x0000001842427c20 */ /* 0x000fe20008410000 */
[----:B------:R-:W-:Y:S01]  /*0fe0*/  SHF.L.U32 R61, R61, 0x10, RZ ;  /* 0x000000103d3d7819 */ /* 0x000fe200000006ff */
[-C--:B------:R-:W-:Y:S01]  /*0ff0*/  FMUL.FTZ R64, R64, R48.reuse ;  /* 0x0000003040407220 */ /* 0x080fe20000410000 */
[----:B------:R-:W-:Y:S01]  /*1000*/  FADD.FTZ R49, R86, R65 ;  /* 0x0000004156317221 */ /* 0x000fe20000010000 */
[----:B------:R-:W-:Y:S01]  /*1010*/  FFMA.FTZ R53, R67, R65, R88 ;  /* 0x0000004143357223 */ /* 0x000fe20000010058 */
[----:B------:R-:W-:Y:S01]  /*1020*/  SHF.L.U32 R54, R63, 0x10, RZ ;  /* 0x000000103f367819 */ /* 0x000fe200000006ff */
[----:B------:R-:W-:Y:S01]  /*1030*/  FADD.FTZ R13, R13, R48 ;  /* 0x000000300d0d7221 */ /* 0x000fe20000010000 */
[----:B------:R-:W-:Y:S01]  /*1040*/  FFMA.FTZ R25, R66, R48, R25 ;  /* 0x0000003042197223 */ /* 0x000fe20000010019 */
[----:B------:R-:W-:Y:S01]  /*1050*/  FMUL.FTZ R63, R50, UR24 ;  /* 0x00000018323f7c20 */ /* 0x000fe20008410000 */
[----:B------:R-:W-:Y:S01]  /*1060*/  FADD.FTZ R51, -R84, R51 ;  /* 0x0000003354337221 */ /* 0x000fe20000010100 */
[-C--:B------:R-:W-:Y:S01]  /*1070*/  FMUL.FTZ R62, R62, R61.reuse ;  /* 0x0000003d3e3e7220 */ /* 0x080fe20000410000 */
[----:B------:R-:W-:Y:S01]  /*1080*/  FADD.FTZ R49, R49, R64 ;  /* 0x0000004031317221 */ /* 0x000fe20000010000 */
[----:B------:R-:W-:Y:S01]  /*1090*/  FFMA.FTZ R48, R66, R64, R53 ;  /* 0x0000004042307223 */ /* 0x000fe20000010035 */
        /* <DEDUP_REMOVED lines=12> */
.L_x_1933:
[----:B------:R-:W-:Y:S05]  /*1160*/  BSYNC.RECONVERGENT B0 ;  /* 0x0000000000007941 */ /* 0x000fea0003800200 */
.L_x_1932:
        /* <DEDUP_REMOVED lines=31> */
.L_x_1935:
[----:B------:R-:W-:Y:S05]  /*1360*/  BSYNC.RECONVERGENT B0 ;  /* 0x0000000000007941 */ /* 0x000fea0003800200 */
.L_x_1934:
        /* <DEDUP_REMOVED lines=36> */
[--C-:B------:R-:W-:Y:S02]  /*15b0*/  FFMA.FTZ R49, R82, UR4, R52.reuse ;  /* 0x0000000452317c23 */ /* 0x100fe40008010034 */
        /* <DEDUP_REMOVED lines=9> */
[----:B------:R-:W-:Y:S01]  /*1650*/  F2F.BF16.F32 R53, R53 ;  /* 0x0000003500357304 */ /* 0x000fe20000202000 */
[----:B------:R-:W0:Y:S01]  /*1660*/  LDC.64 R48, c[0x0][0x468] ;  /* 0x00011a00ff307b82 */ /* 0x000e220000000a00 */
[----:B------:R-:W-:-:S04]  /*1670*/  FMUL.FTZ R50, R50, UR24 ;  /* 0x0000001832327c20 */ /* 0x000fc80008410000 */
[----:B------:R-:W-:Y:S02]  /*1680*/  FMUL.FTZ R54, R50, UR12 ;  /* 0x0000000c32367c20 */ /* 0x000fe40008410000 */
[----:B------:R-:W1:Y:S08]  /*1690*/  F2F.BF16.F32 R51, R84 ;  /* 0x0000005400337304 */ /* 0x000e700000202000 */
[----:B------:R-:W2:Y:S01]  /*16a0*/  F2F.BF16.F32 R86, R85 ;  /* 0x0000005500567304 */ /* 0x000ea20000202000 */
[----:B-1----:R-:W-:-:S07]  /*16b0*/  IMAD.WIDE.U32 R50, R51, 0x10000, RZ ;  /* 0x0001000033327825 */ /* 0x002fce00078e00ff */
[----:B------:R-:W1:Y:S01]  /*16c0*/  F2F.BF16.F32 R55, R54 ;  /* 0x0000003600377304 */ /* 0x000e620000202000 */
[C---:B0-----:R-:W-:Y:S01]  /*16d0*/  IMAD.WIDE.U32 R48, R58.reuse, 0x8, R48 ;  /* 0x000000083a307825 */ /* 0x041fe200078e0030 */
[----:B------:R-:W-:Y:S02]  /*16e0*/  IADD3 R58, PT, PT, R58, 0x80, RZ ;  /* 0x000000803a3a7810 */ /* 0x000fe40007ffe0ff */
[----:B--2---:R-:W-:-:S04]  /*16f0*/  PRMT R53, R53, 0x5410, R86 ;  /* 0x0000541035357816 */ /* 0x004fc80000000056 */
[----:B------:R-:W-:Y:S02]  /*1700*/  LOP3.LUT R51, R53, R51, RZ, 0xfc, !PT ;  /* 0x0000003335337212 */ /* 0x000fe400078efcff */
[----:B-1----:R-:W-:-:S05]  /*1710*/  LOP3.LUT R50, R50, R55, RZ, 0xfc, !PT ;  /* 0x0000003732327212 */ /* 0x002fca00078efcff */
[----:B------:R0:W-:Y:S02]  /*1720*/  STG.E.64 desc[UR14][R48.64], R50 ;  /* 0x0000003230007986 */ /* 0x0001e4000c101b0e */
.L_x_1940:
[----:B------:R-:W-:Y:S05]  /*1730*/  BSYNC.RECONVERGENT B1 ;  /* 0x0000000000017941 */ /* 0x000fea0003800200 */
.L_x_1939:
[----:B------:R-:W-:Y:S04]  /*1740*/  BSSY.RECONVERGENT B1, `(.L_x_1941) ;  /* 0x000001e000017945 */ /* 0x000fe80003800200 */
[----:B------:R-:W-:Y:S05]  /*1750*/  @!P2 BRA `(.L_x_1942) ;  /* 0x000000000070a947 */ /* 0x000fea0003800000 */
[--C-:B0-----:R-:W-:Y:S01]  /*1760*/  FFMA.FTZ R48, R71, UR4, R52.reuse ;  /* 0x0000000447307c23 */ /* 0x101fe20008010034 */
        /* <DEDUP_REMOVED lines=27> */
.L_x_1942:
[----:B------:R-:W-:Y:S05]  /*1920*/  BSYNC.RECONVERGENT B1 ;  /* 0x0000000000017941 */ /* 0x000fea0003800200 */
.L_x_1941:
        /* <DEDUP_REMOVED lines=10> */
[----:B------:R-:W-:Y:S02]  /*19d0*/  FMUL.FTZ R49, R49, UR24 ;  /* 0x0000001831317c20 */ /* 0x000fe40008410000 */
[----:B------:R-:W-:Y:S01]  /*19e0*/  FMUL.FTZ R52, R52, UR24 ;  /* 0x0000001834347c20 */ /* 0x000fe20008410000 */
[----:B------:R-:W-:Y:S01]  /*19f0*/  FMUL.FTZ R54, R51, UR12 ;  /* 0x0000000c33367c20 */ /* 0x000fe20008410000 */
[----:B------:R-:W-:Y:S01]  /*1a00*/  FMUL.FTZ R51, R48, UR24 ;  /* 0x0000001830337c20 */ /* 0x000fe20008410000 */
[----:B------:R-:W-:Y:S01]  /*1a10*/  FMUL.FTZ R50, R49, UR12 ;  /* 0x0000000c31327c20 */ /* 0x000fe20008410000 */
[----:B------:R-:W-:Y:S01]  /*1a20*/  FMUL.FTZ R52, R52, UR12 ;  /* 0x0000000c34347c20 */ /* 0x000fe20008410000 */
[----:B------:R-:W0:Y:S01]  /*1a30*/  LDC.64 R48, c[0x0][0x468] ;  /* 0x00011a00ff307b82 */ /* 0x000e220000000a00 */
[----:B------:R-:W-:Y:S01]  /*1a40*/  FMUL.FTZ R55, R51, UR12 ;  /* 0x0000000c33377c20 */ /* 0x000fe20008410000 */
[----:B------:R-:W-:Y:S08]  /*1a50*/  F2F.BF16.F32 R54, R54 ;  /* 0x0000003600367304 */ /* 0x000ff00000202000 */
[----:B------:R-:W1:Y:S08]  /*1a60*/  F2F.BF16.F32 R50, R50 ;  /* 0x0000003200327304 */ /* 0x000e700000202000 */
[----:B------:R-:W2:Y:S01]  /*1a70*/  F2F.BF16.F32 R55, R55 ;  /* 0x0000003700377304 */ /* 0x000ea20000202000 */
[----:B0-----:R-:W-:-:S07]  /*1a80*/  IMAD.WIDE.U32 R48, R58, 0x8, R48 ;  /* 0x000000083a307825 */ /* 0x001fce00078e0030 */
[----:B------:R-:W0:Y:S01]  /*1a90*/  F2F.BF16.F32 R53, R52 ;  /* 0x0000003400357304 */ /* 0x000e220000202000 */
[----:B-1----:R-:W-:Y:S01]  /*1aa0*/  IMAD.WIDE.U32 R50, R50, 0x10000, RZ ;  /* 0x0001000032327825 */ /* 0x002fe200078e00ff */
[----:B--2---:R-:W-:-:S04]  /*1ab0*/  PRMT R85, R54, 0x5410, R55 ;  /* 0x0000541036557816 */ /* 0x004fc80000000037 */
[----:B------:R-:W-:Y:S02]  /*1ac0*/  LOP3.LUT R51, R85, R51, RZ, 0xfc, !PT ;  /* 0x0000003355337212 */ /* 0x000fe400078efcff */
[----:B0-----:R-:W-:-:S05]  /*1ad0*/  LOP3.LUT R50, R50, R53, RZ, 0xfc, !PT ;  /* 0x0000003532327212 */ /* 0x001fca00078efcff */
[----:B------:R0:W-:Y:S01]  /*1ae0*/  STG.E.64 desc[UR14][R48.64], R50 ;  /* 0x0000003230007986 */ /* 0x0001e2000c101b0e */
[----:B------:R-:W-:Y:S05]  /*1af0*/  BRA `(.L_x_1943) ;  /* 0x00000010009c7947 */ /* 0x000fea0003800000 */
.L_x_1938:
[----:B------:R-:W-:Y:S01]  /*1b00*/  ISETP.GT.U32.AND P0, PT, R59, 0x7f, PT ;  /* 0x0000007f3b00780c */ /* 0x000fe20003f04070 */
[----:B------:R-:W-:-:S12]  /*1b10*/  BSSY.RECONVERGENT B1, `(.L_x_1944) ;  /* 0x0000021000017945 */ /* 0x000fd80003800200 */
[----:B------:R-:W-:Y:S05]  /*1b20*/  @!P0 BRA `(.L_x_1945) ;  /* 0x00000000007c8947 */ /* 0x000fea0003800000 */
        /* <DEDUP_REMOVED lines=11> */
[----:B------:R-:W0:Y:S01]  /*1be0*/  LDC.64 R54, c[0x0][0x478] ;  /* 0x00011e00ff367b82 */ /* 0x000e220000000a00 */
[----:B------:R-:W-:Y:S01]  /*1bf0*/  FMUL.FTZ R86, R49, UR12 ;  /* 0x0000000c31567c20 */ /* 0x000fe20008410000 */
[----:B------:R-:W-:Y:S01]  /*1c00*/  FMUL.FTZ R48, R48, UR24 ;  /* 0x0000001830307c20 */ /* 0x000fe20008410000 */
[----:B------:R-:W-:Y:S01]  /*1c10*/  FMUL.FTZ R88, R50, UR12 ;  /* 0x0000000c32587c20 */ /* 0x000fe20008410000 */
[----:B------:R-:W-:-:S02]  /*1c20*/  FMUL.FTZ R89, R51, UR12 ;  /* 0x0000000c33597c20 */ /* 0x000fc40008410000 */
[----:B------:R-:W-:Y:S01]  /*1c30*/  FMUL.FTZ R53, R48, UR12 ;  /* 0x0000000c30357c20 */ /* 0x000fe20008410000 */
[----:B------:R-:W1:Y:S01]  /*1c40*/  F2F.BF16.F32 R86, R86 ;  /* 0x0000005600567304 */ /* 0x000e620000202000 */
[----:B------:R-:W2:Y:S07]  /*1c50*/  LDC.64 R84, c[0x0][0x468] ;  /* 0x00011a00ff547b82 */ /* 0x000eae0000000a00 */
[----:B------:R-:W-:Y:S01]  /*1c60*/  F2F.BF16.F32 R88, R88 ;  /* 0x0000005800587304 */ /* 0x000fe20000202000 */
[----:B-1----:R-:W-:-:S07]  /*1c70*/  IMAD.WIDE.U32 R86, R86, 0x10000, RZ ;  /* 0x0001000056567825 */ /* 0x002fce00078e00ff */
[----:B------:R-:W1:Y:S01]  /*1c80*/  F2F.BF16.F32 R89, R89 ;  /* 0x0000005900597304 */ /* 0x000e620000202000 */
[----:B0-----:R-:W-:-:S07]  /*1c90*/  IMAD.WIDE.U32 R54, R58, 0x10, R54 ;  /* 0x000000103a367825 */ /* 0x001fce00078e0036 */
[----:B------:R-:W0:Y:S01]  /*1ca0*/  F2F.BF16.F32 R53, R53 ;  /* 0x0000003500357304 */ /* 0x000e220000202000 */
[C---:B--2---:R-:W-:Y:S01]  /*1cb0*/  IMAD.WIDE.U32 R84, R58.reuse, 0x8, R84 ;  /* 0x000000083a547825 */ /* 0x044fe200078e0054 */
[----:B------:R2:W-:Y:S01]  /*1cc0*/  STG.E.128 desc[UR14][R54.64], R48 ;  /* 0x0000003036007986 */ /* 0x0005e2000c101d0e */
[----:B------:R-:W-:Y:S02]  /*1cd0*/  IADD3 R58, PT, PT, R58, 0x80, RZ ;  /* 0x000000803a3a7810 */ /* 0x000fe40007ffe0ff */
[----:B-1----:R-:W-:-:S04]  /*1ce0*/  PRMT R91, R88, 0x5410, R89 ;  /* 0x00005410585b7816 */ /* 0x002fc80000000059 */
[----:B------:R-:W-:Y:S02]  /*1cf0*/  LOP3.LUT R87, R91, R87, RZ, 0xfc, !PT ;  /* 0x000000575b577212 */ /* 0x000fe400078efcff */
[----:B0-----:R-:W-:-:S05]  /*1d00*/  LOP3.LUT R86, R86, R53, RZ, 0xfc, !PT ;  /* 0x0000003556567212 */ /* 0x001fca00078efcff */
[----:B------:R2:W-:Y:S02]  /*1d10*/  STG.E.64 desc[UR14][R84.64], R86 ;  /* 0x0000005654007986 */ /* 0x0005e4000c101b0e */
.L_x_1945:
[----:B------:R-:W-:Y:S05]  /*1d20*/  BSYNC.RECONVERGENT B1 ;  /* 0x0000000000017941 */ /* 0x000fea0003800200 */
.L_x_1944:
[----:B------:R-:W-:Y:S04]  /*1d30*/  BSSY.RECONVERGENT B1, `(.L_x_1946) ;  /* 0x0000021000017945 */ /* 0x000fe80003800200 */
[----:B------:R-:W-:Y:S05]  /*1d40*/  @!P2 BRA `(.L_x_1947) ;  /* 0x00000000007ca947 */ /* 0x000fea0003800000 */
[--C-:B--2---:R-:W-:Y:S01]  /*1d50*/  FFMA.FTZ R49, R74, UR4, R52.reuse ;  /* 0x000000044a317c23 */ /* 0x104fe20008010034 */
        /* <DEDUP_REMOVED lines=30> */
.L_x_1947:
[----:B------:R-:W-:Y:S05]  /*1f40*/  BSYNC.RECONVERGENT B1 ;  /* 0x0000000000017941 */ /* 0x000fea0003800200 */
.L_x_1946:
[----:B------:R-:W-:Y:S05]  /*1f50*/  @!P3 BRA `(.L_x_1943) ;  /* 0x0000000c0084b947 */ /* 0x000fea0003800000 */
[--C-:B--23--:R-:W-:Y:S01]  /*1f60*/  FFMA.FTZ R49, R66, UR4, R52.reuse ;  /* 0x0000000442317c23 */ /* 0x10cfe20008010034 */
[--C-:B------:R-:W-:Y:S01]  /*1f70*/  FFMA.FTZ R51, R63, UR4, R52.reuse ;  /* 0x000000043f337c23 */ /* 0x100fe20008010034 */
[--C-:B------:R-:W-:Y:S01]  /*1f80*/  FFMA.FTZ R48, R60, UR4, R52.reuse ;  /* 0x000000043c307c23 */ /* 0x100fe20008010034 */
[----:B------:R-:W-:Y:S01]  /*1f90*/  FFMA.FTZ R52, R67, UR4, R52 ;  /* 0x0000000443347c23 */ /* 0x000fe20008010034 */
[----:B------:R-:W-:Y:S01]  /*1fa0*/  FADD.FTZ R49, R64, -R49 ;  /* 0x8000003140317221 */ /* 0x000fe20000010000 */
[----:B------:R-:W-:Y:S01]  /*1fb0*/  FADD.FTZ R50, R62, -R51 ;  /* 0x800000333e327221 */ /* 0x000fe20000010000 */
[----:B------:R-:W-:Y:S01]  /*1fc0*/  FADD.FTZ R48, R61, -R48 ;  /* 0x800000303d307221 */ /* 0x000fe20000010000 */
[----:B------:R-:W0:Y:S01]  /*1fd0*/  LDC.64 R84, c[0x0][0x478] ;  /* 0x00011e00ff547b82 */ /* 0x000e220000000a00 */
[----:B------:R-:W-:Y:S01]  /*1fe0*/  FMUL.FTZ R49, R49, UR24 ;  /* 0x0000001831317c20 */ /* 0x000fe20008410000 */
[----:B------:R-:W-:Y:S01]  /*1ff0*/  FMUL.FTZ R50, R50, UR24 ;  /* 0x0000001832327c20 */ /* 0x000fe20008410000 */
[----:B------:R-:W-:Y:S01]  /*2000*/  FMUL.FTZ R51, R48, UR24 ;  /* 0x0000001830337c20 */ /* 0x000fe20008410000 */
[----:B------:R-:W-:Y:S01]  /*2010*/  FADD.FTZ R48, R65, -R52 ;  /* 0x8000003441307221 */ /* 0x000fe20000010000 */
[----:B------:R-:W-:Y:S01]  /*2020*/  FMUL.FTZ R53, R49, UR12 ;  /* 0x0000000c31357c20 */ /* 0x000fe20008410000 */
[----:B------:R-:W-:Y:S01]  /*2030*/  FMUL.FTZ R88, R50, UR12 ;  /* 0x0000000c32587c20 */ /* 0x000fe20008410000 */
[----:B------:R-:W-:Y:S01]  /*2040*/  FMUL.FTZ R89, R51, UR12 ;  /* 0x0000000c33597c20 */ /* 0x000fe20008410000 */
[----:B------:R-:W1:Y:S01]  /*2050*/  LDC.64 R54, c[0x0][0x468] ;  /* 0x00011a00ff367b82 */ /* 0x000e620000000a00 */
[----:B------:R-:W-:-:S02]  /*2060*/  FMUL.FTZ R48, R48, UR24 ;  /* 0x0000001830307c20 */ /* 0x000fc40008410000 */
[----:B------:R-:W2:Y:S02]  /*2070*/  F2F.BF16.F32 R53, R53 ;  /* 0x0000003500357304 */ /* 0x000ea40000202000 */
[----:B------:R-:W-:-:S06]  /*2080*/  FMUL.FTZ R86, R48, UR12 ;  /* 0x0000000c30567c20 */ /* 0x000fcc0008410000 */
[----:B------:R-:W-:Y:S01]  /*2090*/  F2F.BF16.F32 R88, R88 ;  /* 0x0000005800587304 */ /* 0x000fe20000202000 */
[----:B0-----:R-:W-:-:S07]  /*20a0*/  IMAD.WIDE.U32 R84, R58, 0x10, R84 ;  /* 0x000000103a547825 */ /* 0x001fce00078e0054 */
[----:B------:R-:W0:Y:S01]  /*20b0*/  F2F.BF16.F32 R89, R89 ;  /* 0x0000005900597304 */ /* 0x000e220000202000 */
[----:B--2---:R-:W-:Y:S01]  /*20c0*/  IMAD.WIDE.U32 R52, R53, 0x10000, RZ ;  /* 0x0001000035347825 */ /* 0x004fe200078e00ff */
[----:B------:R2:W-:Y:S03]  /*20d0*/  STG.E.128 desc[UR14][R84.64], R48 ;  /* 0x0000003054007986 */ /* 0x0005e6000c101d0e */
[----:B-1----:R-:W-:-:S03]  /*20e0*/  IMAD.WIDE.U32 R54, R58, 0x8, R54 ;  /* 0x000000083a367825 */ /* 0x002fc600078e0036 */
[----:B------:R-:W1:Y:S01]  /*20f0*/  F2F.BF16.F32 R87, R86 ;  /* 0x0000005600577304 */ /* 0x000e620000202000 */
[----:B0-----:R-:W-:-:S04]  /*2100*/  PRMT R91, R88, 0x5410, R89 ;  /* 0x00005410585b7816 */ /* 0x001fc80000000059 */
[----:B------:R-:W-:Y:S02]  /*2110*/  LOP3.LUT R53, R91, R53, RZ, 0xfc, !PT ;  /* 0x000000355b357212 */ /* 0x000fe400078efcff */
[----:B-1----:R-:W-:-:S05]  /*2120*/  LOP3.LUT R52, R52, R87, RZ, 0xfc, !PT ;  /* 0x0000005734347212 */ /* 0x002fca00078efcff */
[----:B------:R2:W-:Y:S01]  /*2130*/  STG.E.64 desc[UR14][R54.64], R52 ;  /* 0x0000003436007986 */ /* 0x0005e2000c101b0e */
[----:B------:R-:W-:Y:S05]  /*2140*/  BRA `(.L_x_1943) ;  /* 0x0000000c00087947 */ /* 0x000fea0003800000 */
.L_x_1937:
        /* <DEDUP_REMOVED lines=9> */
[----:B------:R-:W-:-:S03]  /*21e0*/  FADD.FTZ R50, R76, -R51 ;  /* 0x800000334c327221 */ /* 0x000fc60000010000 */
[----:B-----5:R-:W-:Y:S01]  /*21f0*/  FFMA.FTZ R48, R49, UR24, R38 ;  /* 0x0000001831307c23 */ /* 0x020fe20008010026 */
[----:B------:R-:W-:-:S03]  /*2200*/  FFMA.FTZ R49, R82, UR4, R52 ;  /* 0x0000000452317c23 */ /* 0x000fc60008010034 */
[----:B------:R-:W-:Y:S01]  /*2210*/  FMUL.FTZ R53, R48, UR12 ;  /* 0x0000000c30357c20 */ /* 0x000fe20008410000 */
[----:B------:R-:W-:Y:S01]  /*2220*/  FFMA.FTZ R48, R50, UR24, R39 ;  /* 0x0000001832307c23 */ /* 0x000fe20008010027 */
[----:B------:R-:W-:Y:S01]  /*2230*/  FADD.FTZ R54, R80, -R49 ;  /* 0x8000003150367221 */ /* 0x000fe20000010000 */
[----:B------:R-:W-:Y:S02]  /*2240*/  FFMA.FTZ R50, R83, UR4, R52 ;  /* 0x0000000453327c23 */ /* 0x000fe40008010034 */
[----:B------:R-:W-:Y:S01]  /*2250*/  FMUL.FTZ R85, R48, UR12 ;  /* 0x0000000c30557c20 */ /* 0x000fe20008410000 */
[----:B------:R-:W-:Y:S01]  /*2260*/  FFMA.FTZ R48, R54, UR24, R37 ;  /* 0x0000001836307c23 */ /* 0x000fe20008010025 */
[----:B------:R-:W-:Y:S01]  /*2270*/  FADD.FTZ R51, R81, -R50 ;  /* 0x8000003251337221 */ /* 0x000fe20000010000 */
[----:B------:R-:W-:Y:S02]  /*2280*/  F2F.BF16.F32 R53, R53 ;  /* 0x0000003500357304 */ /* 0x000fe40000202000 */
[----:B------:R-:W-:Y:S01]  /*2290*/  FMUL.FTZ R84, R48, UR12 ;  /* 0x0000000c30547c20 */ /* 0x000fe20008410000 */
[----:B------:R-:W-:Y:S01]  /*22a0*/  FFMA.FTZ R50, R51, UR24, R36 ;  /* 0x0000001833327c23 */ /* 0x000fe20008010024 */
[----:B------:R-:W0:Y:S03]  /*22b0*/  LDC.64 R48, c[0x0][0x468] ;  /* 0x00011a00ff307b82 */ /* 0x000e260000000a00 */
[----:B------:R-:W-:Y:S01]  /*22c0*/  FMUL.FTZ R54, R50, UR12 ;  /* 0x0000000c32367c20 */ /* 0x000fe20008410000 */
        /* <DEDUP_REMOVED lines=10> */
.L_x_1950:
[----:B------:R-:W-:Y:S05]  /*2370*/  BSYNC.RECONVERGENT B1 ;  /* 0x0000000000017941 */ /* 0x000fea0003800200 */
.L_x_1949:
[----:B------:R-:W-:Y:S04]  /*2380*/  BSSY.RECONVERGENT B1, `(.L_x_1951) ;  /* 0x000001e000017945 */ /* 0x000fe80003800200 */
[----:B------:R-:W-:Y:S05]  /*2390*/  @!P2 BRA `(.L_x_1952) ;  /* 0x000000000070a947 */ /* 0x000fea0003800000 */
[--C-:B0-----:R-:W-:Y:S01]  /*23a0*/  FFMA.FTZ R48, R71, UR4, R52.reuse ;  /* 0x0000000447307c23 */ /* 0x101fe20008010034 */
        /* <DEDUP_REMOVED lines=27> */
.L_x_1952:
[----:B------:R-:W-:Y:S05]  /*2560*/  BSYNC.RECONVERGENT B1 ;  /* 0x0000000000017941 */ /* 0x000fea0003800200 */
.L_x_1951:
[----:B------:R-:W-:Y:S05]  /*2570*/  @!P3 BRA `(.L_x_1943) ;  /* 0x0000000400fcb947 */ /* 0x000fea0003800000 */
[--C-:B01----:R-:W-:Y:S01]  /*2580*/  FFMA.FTZ R49, R66, UR4, R52.reuse ;  /* 0x0000000442317c23 */ /* 0x103fe20008010034 */
[----:B------:R-:W-:-:S03]  /*2590*/  FFMA.FTZ R50, R60, UR4, R52 ;  /* 0x000000043c327c23 */ /* 0x000fc60008010034 */
[----:B------:R-:W-:Y:S01]  /*25a0*/  FADD.FTZ R48, R64, -R49 ;  /* 0x8000003140307221 */ /* 0x000fe20000010000 */
[----:B------:R-:W-:Y:S01]  /*25b0*/  FFMA.FTZ R49, R63, UR4, R52 ;  /* 0x000000043f317c23 */ /* 0x000fe20008010034 */
[----:B------:R-:W-:Y:S01]  /*25c0*/  FADD.FTZ R50, R61, -R50 ;  /* 0x800000323d327221 */ /* 0x000fe20000010000 */
[----:B------:R-:W-:Y:S01]  /*25d0*/  FFMA.FTZ R52, R67, UR4, R52 ;  /* 0x0000000443347c23 */ /* 0x000fe20008010034 */
[----:B-----5:R-:W-:Y:S01]  /*25e0*/  FFMA.FTZ R48, R48, UR24, R45 ;  /* 0x0000001830307c23 */ /* 0x020fe2000801002d */
[----:B------:R-:W-:Y:S01]  /*25f0*/  FADD.FTZ R49, R62, -R49 ;  /* 0x800000313e317221 */ /* 0x000fe20000010000 */
[----:B------:R-:W-:Y:S01]  /*2600*/  FFMA.FTZ R50, R50, UR24, R47 ;  /* 0x0000001832327c23 */ /* 0x000fe2000801002f */
[----:B------:R-:W-:Y:S01]  /*2610*/  FADD.FTZ R53, R65, -R52 ;  /* 0x8000003441357221 */ /* 0x000fe20000010000 */
[----:B------:R-:W-:Y:S01]  /*2620*/  FMUL.FTZ R51, R48, UR12 ;  /* 0x0000000c30337c20 */ /* 0x000fe20008410000 */
[----:B------:R-:W-:Y:S01]  /*2630*/  FFMA.FTZ R48, R49, UR24, R46 ;  /* 0x0000001831307c23 */ /* 0x000fe2000801002e */
[----:B------:R-:W-:Y:S01]  /*2640*/  FMUL.FTZ R55, R50, UR12 ;  /* 0x0000000c32377c20 */ /* 0x000fe20008410000 */
[----:B------:R-:W-:-:S02]  /*2650*/  FFMA.FTZ R50, R53, UR24, R44 ;  /* 0x0000001835327c23 */ /* 0x000fc4000801002c */
[----:B------:R-:W-:Y:S01]  /*2660*/  FMUL.FTZ R54, R48, UR12 ;  /* 0x0000000c30367c20 */ /* 0x000fe20008410000 */
[----:B------:R-:W0:Y:S01]  /*2670*/  F2F.BF16.F32 R51, R51 ;  /* 0x0000003300337304 */ /* 0x000e220000202000 */
[----:B------:R-:W1:Y:S01]  /*2680*/  LDC.64 R48, c[0x0][0x468] ;  /* 0x00011a00ff307b82 */ /* 0x000e620000000a00 */
[----:B------:R-:W-:-:S06]  /*2690*/  FMUL.FTZ R52, R50, UR12 ;  /* 0x0000000c32347c20 */ /* 0x000fcc0008410000 */
[----:B------:R-:W-:Y:S01]  /*26a0*/  F2F.BF16.F32 R54, R54 ;  /* 0x0000003600367304 */ /* 0x000fe20000202000 */
[----:B0-----:R-:W-:-:S07]  /*26b0*/  IMAD.WIDE.U32 R50, R51, 0x10000, RZ ;  /* 0x0001000033327825 */ /* 0x001fce00078e00ff */
        /* <DEDUP_REMOVED lines=8> */
.L_x_1948:
[----:B------:R-:W-:Y:S04]  /*2740*/  BSSY.RECONVERGENT B1, `(.L_x_1953) ;  /* 0x0000021000017945 */ /* 0x000fe80003800200 */
[----:B------:R-:W-:Y:S05]  /*2750*/  @!P1 BRA `(.L_x_1954) ;  /* 0x00000000007c9947 */ /* 0x000fea0003800000 */
[--C-:B------:R-:W-:Y:S01]  /*2760*/  FFMA.FTZ R49, R82, UR4, R52.reuse ;  /* 0x0000000452317c23 */ /* 0x100fe20008010034 */
[--C-:B------:R-:W-:Y:S01]  /*2770*/  FFMA.FTZ R50, R79, UR4, R52.reuse ;  /* 0x000000044f327c23 */ /* 0x100fe20008010034 */
[----:B------:R-:W-:Y:S01]  /*2780*/  FFMA.FTZ R85, R78, UR4, R52 ;  /* 0x000000044e557c23 */ /* 0x000fe20008010034 */
[----:B------:R-:W0:Y:S01]  /*2790*/  LDC.64 R54, c[0x0][0x478] ;  /* 0x00011e00ff367b82 */ /* 0x000e220000000a00 */
[----:B------:R-:W-:Y:S01]  /*27a0*/  FADD.FTZ R48, R80, -R49 ;  /* 0x8000003150307221 */ /* 0x000fe20000010000 */
[----:B------:R-:W-:Y:S01]  /*27b0*/  FADD.FTZ R53, R77, -R50 ;  /* 0x800000324d357221 */ /* 0x000fe20000010000 */
[----:B------:R-:W-:Y:S02]  /*27c0*/  FADD.FTZ R84, R76, -R85 ;  /* 0x800000554c547221 */ /* 0x000fe40000010000 */
[----:B-----5:R-:W-:Y:S01]  /*27d0*/  FFMA.FTZ R49, R48, UR24, R37 ;  /* 0x0000001830317c23 */ /* 0x020fe20008010025 */
[----:B------:R-:W-:Y:S01]  /*27e0*/  FFMA.FTZ R48, R83, UR4, R52 ;  /* 0x0000000453307c23 */ /* 0x000fe20008010034 */
[----:B------:R-:W-:-:S02]  /*27f0*/  FFMA.FTZ R50, R53, UR24, R38 ;  /* 0x0000001835327c23 */ /* 0x000fc40008010026 */
[----:B------:R-:W-:Y:S01]  /*2800*/  FMUL.FTZ R86, R49, UR12 ;  /* 0x0000000c31567c20 */ /* 0x000fe20008410000 */
[----:B------:R-:W-:Y:S01]  /*2810*/  FADD.FTZ R51, R81, -R48 ;  /* 0x8000003051337221 */ /* 0x000fe20000010000 */
[----:B------:R-:W-:-:S03]  /*2820*/  FMUL.FTZ R88, R50, UR12 ;  /* 0x0000000c32587c20 */ /* 0x000fc60008410000 */
[----:B------:R-:W-:Y:S01]  /*2830*/  FFMA.FTZ R48, R51, UR24, R36 ;  /* 0x0000001833307c23 */ /* 0x000fe20008010024 */
[----:B------:R-:W-:Y:S01]  /*2840*/  FFMA.FTZ R51, R84, UR24, R39 ;  /* 0x0000001854337c23 */ /* 0x000fe20008010027 */
[----:B------:R-:W1:Y:S01]  /*2850*/  F2F.BF16.F32 R86, R86 ;  /* 0x0000005600567304 */ /* 0x000e620000202000 */
[----:B------:R-:W2:Y:S01]  /*2860*/  LDC.64 R84, c[0x0][0x468] ;  /* 0x00011a00ff547b82 */ /* 0x000ea20000000a00 */
[----:B------:R-:W-:Y:S01]  /*2870*/  FMUL.FTZ R53, R48, UR12 ;  /* 0x0000000c30357c20 */ /* 0x000fe20008410000 */
[----:B------:R-:W-:-:S05]  /*2880*/  FMUL.FTZ R89, R51, UR12 ;  /* 0x0000000c33597c20 */ /* 0x000fca0008410000 */
[----:B------:R-:W-:Y:S01]  /*2890*/  F2F.BF16.F32 R88, R88 ;  /* 0x0000005800587304 */ /* 0x000fe20000202000 */
[----:B0-----:R-:W-:-:S05]  /*28a0*/  IMAD.WIDE.U32 R54, R58, 0x10, R54 ;  /* 0x000000103a367825 */ /* 0x001fca00078e0036 */
[----:B------:R0:W-:Y:S01]  /*28b0*/  STG.E.128 desc[UR14][R54.64], R48 ;  /* 0x0000003036007986 */ /* 0x0001e2000c101d0e */
[----:B-1----:R-:W-:Y:S01]  /*28c0*/  IMAD.WIDE.U32 R86, R86, 0x10000, RZ ;  /* 0x0001000056567825 */ /* 0x002fe200078e00ff */
[----:B------:R-:W1:Y:S08]  /*28d0*/  F2F.BF16.F32 R89, R89 ;  /* 0x0000005900597304 */ /* 0x000e700000202000 */
[----:B------:R-:W3:Y:S01]  /*28e0*/  F2F.BF16.F32 R53, R53 ;  /* 0x0000003500357304 */ /* 0x000ee20000202000 */
[C---:B--2---:R-:W-:Y:S01]  /*28f0*/  IMAD.WIDE.U32 R84, R58.reuse, 0x8, R84 ;  /* 0x000000083a547825 */ /* 0x044fe200078e0054 */
[----:B------:R-:W-:-:S02]  /*2900*/  IADD3 R58, PT, PT, R58, 0x80, RZ ;  /* 0x000000803a3a7810 */ /* 0x000fc40007ffe0ff */
[----:B-1----:R-:W-:-:S04]  /*2910*/  PRMT R91, R88, 0x5410, R89 ;  /* 0x00005410585b7816 */ /* 0x002fc80000000059 */
[----:B------:R-:W-:Y:S02]  /*2920*/  LOP3.LUT R87, R91, R87, RZ, 0xfc, !PT ;  /* 0x000000575b577212 */ /* 0x000fe400078efcff */
[----:B---3--:R-:W-:-:S05]  /*2930*/  LOP3.LUT R86, R86, R53, RZ, 0xfc, !PT ;  /* 0x0000003556567212 */ /* 0x008fca00078efcff */
[----:B------:R0:W-:Y:S02]  /*2940*/  STG.E.64 desc[UR14][R84.64], R86 ;  /* 0x0000005654007986 */ /* 0x0001e4000c101b0e */
.L_x_1954:
[----:B------:R-:W-:Y:S05]  /*2950*/  BSYNC.RECONVERGENT B1 ;  /* 0x0000000000017941 */ /* 0x000fea0003800200 */
.L_x_1953:
[----:B------:R-:W-:Y:S04]  /*2960*/  BSSY.RECONVERGENT B1, `(.L_x_1955) ;  /* 0x0000021000017945 */ /* 0x000fe80003800200 */
[----:B------:R-:W-:Y:S05]  /*2970*/  @!P2 BRA `(.L_x_1956) ;  /* 0x00000000007ca947 */ /* 0x000fea0003800000 */
[--C-:B0-----:R-:W-:Y:S01]  /*2980*/  FFMA.FTZ R49, R74, UR4, R52.reuse ;  /* 0x000000044a317c23 */ /* 0x101fe20008010034 */
        /* <DEDUP_REMOVED lines=22> */
[----:B------:R-:W0:Y:S08]  /*2af0*/  F2F.BF16.F32 R89, R89 ;  /* 0x0000005900597304 */ /* 0x000e300000202000 */
[----:B------:R-:W1:Y:S01]  /*2b00*/  F2F.BF16.F32 R53, R53 ;  /* 0x0000003500357304 */ /* 0x000e620000202000 */
[C---:B--2---:R-:W-:Y:S01]  /*2b10*/  IMAD.WIDE.U32 R84, R58.reuse, 0x8, R84 ;  /* 0x000000083a547825 */ /* 0x044fe200078e0054 */
[----:B------:R-:W-:-:S02]  /*2b20*/  IADD3 R58, PT, PT, R58, 0x80, RZ ;  /* 0x000000803a3a7810 */ /* 0x000fc40007ffe0ff */
[----:B0-----:R-:W-:-:S04]  /*2b30*/  PRMT R91, R88, 0x5410, R89 ;  /* 0x00005410585b7816 */ /* 0x001fc80000000059 */
[----:B------:R-:W-:Y:S02]  /*2b40*/  LOP3.LUT R87, R91, R87, RZ, 0xfc, !PT ;  /* 0x000000575b577212 */ /* 0x000fe400078efcff */
[----:B-1----:R-:W-:-:S05]  /*2b50*/  LOP3.LUT R86, R86, R53, RZ, 0xfc, !PT ;  /* 0x0000003556567212 */ /* 0x002fca00078efcff */
[----:B------:R3:W-:Y:S02]  /*2b60*/  STG.E.64 desc[UR14][R84.64], R86 ;  /* 0x0000005654007986 */ /* 0x0007e4000c101b0e */
.L_x_1956:
[----:B------:R-:W-:Y:S05]  /*2b70*/  BSYNC.RECONVERGENT B1 ;  /* 0x0000000000017941 */ /* 0x000fea0003800200 */
.L_x_1955:
[----:B------:R-:W-:Y:S05]  /*2b80*/  @!P3 BRA `(.L_x_1943) ;  /* 0x000000000078b947 */ /* 0x000fea0003800000 */
[--C-:B0--3--:R-:W-:Y:S01]  /*2b90*/  FFMA.FTZ R49, R66, UR4, R52.reuse ;  /* 0x0000000442317c23 */ /* 0x109fe20008010034 */
[----:B------:R-:W-:Y:S01]  /*2ba0*/  FFMA.FTZ R51, R63, UR4, R52 ;  /* 0x000000043f337c23 */ /* 0x000fe20008010034 */
[----:B------:R-:W0:Y:S02]  /*2bb0*/  LDC.64 R84, c[0x0][0x478] ;  /* 0x00011e00ff547b82 */ /* 0x000e240000000a00 */
[----:B------:R-:W-:Y:S01]  /*2bc0*/  FADD.FTZ R48, R64, -R49 ;  /* 0x8000003140307221 */ /* 0x000fe20000010000 */
[----:B------:R-:W-:-:S03]  /*2bd0*/  FADD.FTZ R51, R62, -R51 ;  /* 0x800000333e337221 */ /* 0x000fc60000010000 */
[----:B-----5:R-:W-:Y:S01]  /*2be0*/  FFMA.FTZ R49, R48, UR24, R45 ;  /* 0x0000001830317c23 */ /* 0x020fe2000801002d */
[--C-:B------:R-:W-:Y:S01]  /*2bf0*/  FFMA.FTZ R48, R60, UR4, R52.reuse ;  /* 0x000000043c307c23 */ /* 0x100fe20008010034 */
[----:B------:R-:W-:Y:S01]  /*2c00*/  FFMA.FTZ R52, R67, UR4, R52 ;  /* 0x0000000443347c23 */ /* 0x000fe20008010034 */
[----:B------:R-:W-:Y:S01]  /*2c10*/  FFMA.FTZ R50, R51, UR24, R46 ;  /* 0x0000001833327c23 */ /* 0x000fe2000801002e */
[----:B------:R-:W-:Y:S01]  /*2c20*/  FMUL.FTZ R53, R49, UR12 ;  /* 0x0000000c31357c20 */ /* 0x000fe20008410000 */
[----:B------:R-:W-:Y:S01]  /*2c30*/  FADD.FTZ R48, R61, -R48 ;  /* 0x800000303d307221 */ /* 0x000fe20000010000 */
[----:B------:R-:W-:Y:S01]  /*2c40*/  FADD.FTZ R55, R65, -R52 ;  /* 0x8000003441377221 */ /* 0x000fe20000010000 */
[----:B------:R-:W-:Y:S02]  /*2c50*/  FMUL.FTZ R88, R50, UR12 ;  /* 0x0000000c32587c20 */ /* 0x000fe40008410000 */
[----:B------:R-:W-:Y:S01]  /*2c60*/  FFMA.FTZ R51, R48, UR24, R47 ;  /* 0x0000001830337c23 */ /* 0x000fe2000801002f */
[----:B------:R-:W-:Y:S01]  /*2c70*/  FFMA.FTZ R48, R55, UR24, R44 ;  /* 0x0000001837307c23 */ /* 0x000fe2000801002c */
[----:B------:R-:W1:Y:S01]  /*2c80*/  F2F.BF16.F32 R53, R53 ;  /* 0x0000003500357304 */ /* 0x000e620000202000 */
[----:B------:R-:W2:Y:S01]  /*2c90*/  LDC.64 R54, c[0x0][0x468] ;  /* 0x00011a00ff367b82 */ /* 0x000ea20000000a00 */
[----:B------:R-:W-:Y:S01]  /*2ca0*/  FMUL.FTZ R89, R51, UR12 ;  /* 0x0000000c33597c20 */ /* 0x000fe20008410000 */
[----:B------:R-:W-:Y:S01]  /*2cb0*/  FMUL.FTZ R86, R48, UR12 ;  /* 0x0000000c30567c20 */ /* 0x000fe20008410000 */
[----:B0-----:R-:W-:-:S04]  /*2cc0*/  IMAD.WIDE.U32 R84, R58, 0x10, R84 ;  /* 0x000000103a547825 */ /* 0x001fc800078e0054 */
[----:B------:R-:W-:Y:S01]  /*2cd0*/  F2F.BF16.F32 R88, R88 ;  /* 0x0000005800587304 */ /* 0x000fe20000202000 */
[----:B------:R4:W-:Y:S01]  /*2ce0*/  STG.E.128 desc[UR14][R84.64], R48 ;  /* 0x0000003054007986 */ /* 0x0009e2000c101d0e */
[----:B-1----:R-:W-:-:S06]  /*2cf0*/  IMAD.WIDE.U32 R52, R53, 0x10000, RZ ;  /* 0x0001000035347825 */ /* 0x002fcc00078e00ff */
[----:B------:R-:W0:Y:S08]  /*2d00*/  F2F.BF16.F32 R89, R89 ;  /* 0x0000005900597304 */ /* 0x000e300000202000 */
[----:B------:R-:W1:Y:S01]  /*2d10*/  F2F.BF16.F32 R87, R86 ;  /* 0x0000005600577304 */ /* 0x000e620000202000 */
[----:B--2---:R-:W-:Y:S01]  /*2d20*/  IMAD.WIDE.U32 R54, R58, 0x8, R54 ;  /* 0x000000083a367825 */ /* 0x004fe200078e0036 */
[----:B0-----:R-:W-:-:S04]  /*2d30*/  PRMT R91, R88, 0x5410, R89 ;  /* 0x00005410585b7816 */ /* 0x001fc80000000059 */
[----:B------:R-:W-:Y:S02]  /*2d40*/  LOP3.LUT R53, R91, R53, RZ, 0xfc, !PT ;  /* 0x000000355b357212 */ /* 0x000fe400078efcff */
[----:B-1----:R-:W-:-:S05]  /*2d50*/  LOP3.LUT R52, R52, R87, RZ, 0xfc, !PT ;  /* 0x0000005734347212 */ /* 0x002fca00078efcff */
[----:B------:R4:W-:Y:S02]  /*2d60*/  STG.E.64 desc[UR14][R54.64], R52 ;  /* 0x0000003436007986 */ /* 0x0009e4000c101b0e */
.L_x_1943:
[----:B------:R-:W-:Y:S05]  /*2d70*/  BSYNC.RECONVERGENT B0 ;  /* 0x0000000000007941 */ /* 0x000fea0003800200 */
.L_x_1936:
[----:B------:R-:W-:Y:S02]  /*2d80*/  UIADD3 UR7, UPT, UPT, UR7, UR22, URZ ;  /* 0x0000001607077290 */ /* 0x000fe4000fffe0ff */
[----:B------:R-:W-:Y:S02]  /*2d90*/  UPLOP3.LUT UP2, UPT, UPT, UPT, UP2, 0x40, 0x4 ;  /* 0x000000000004789c */ /* 0x000fe40003f4e820 */
[----:B------:R-:W-:-:S09]  /*2da0*/  UISETP.GE.AND UP1, UPT, UR7, UR23, UPT ;  /* 0x000000170700728c */ /* 0x000fd2000bf26270 */
[----:B------:R-:W-:Y:S05]  /*2db0*/  BRA.U !UP1, `(.L_x_1957) ;  /* 0xffffffd509dc7547 */ /* 0x000fea000b83ffff */
.L_x_1927:
[----:B------:R-:W0:Y:S08]  /*2dc0*/  S2UR UR4, SR_CTAID.X ;  /* 0x00000000000479c3 */ /* 0x000e300000002500 */
[----:B------:R-:W1:Y:S08]  /*2dd0*/  LDC.64 R2, c[0x0][0x440] ;  /* 0x00011000ff027b82 */ /* 0x000e700000000a00 */
[----:B-----5:R-:W2:Y:S08]  /*2de0*/  LDC.64 R4, c[0x0][0x448] ;  /* 0x00011200ff047b82 */ /* 0x020eb00000000a00 */
        /* <DEDUP_REMOVED lines=23> */
.L_x_1958:
        /* <DEDUP_REMOVED lines=10> */
.L_x_6712:


//--------------------- .text._ZN10layer_norm13ln_bwd_kernelINS_13Kernel_traitsI13__nv_bfloat16S2_fS2_fjLj1536ELj1ELj1ELj4ELj8ENS_18Kernel_traits_baseILj1536ES2_S2_fS2_fjLj128EEEEELb0ELb0ELb0ELb1EEEvNS_9BwdParamsE --------------------------
	.section	.text._ZN10layer_norm13ln_bwd_kernelINS_13Kernel_traitsI13__nv_bfloat16S2_fS2_fjLj1536ELj1ELj1ELj4ELj8ENS_18Kernel_traits_baseILj1536ES2_S2_fS2_fjLj128EEEEELb0ELb0ELb0ELb1EEEvNS_9BwdParamsE,"ax",@progbits
	.align	128
        .global         _ZN10layer_norm13ln_bwd_kernelINS_13Kernel_traitsI13__nv_bfloat16S2_fS2_fjLj1536ELj1ELj1ELj4ELj8ENS_18Kernel_traits_baseILj1536ES2_S2_fS2_fjLj128EEEEELb0ELb0ELb0ELb1EEEvNS_9BwdParamsE
        .type           _ZN10layer_norm13ln_bwd_kernelINS_13Kernel_traitsI13__nv_bfloat16S2_fS2_fjLj1536ELj1ELj1ELj4ELj8ENS_18Kernel_traits_baseILj1536ES2_S2_fS2_fjLj128EEEEELb0ELb0ELb0ELb1EEEvNS_9BwdParamsE,@function
        .size           _ZN10layer_norm13ln_bwd_kernelINS_13Kernel_traitsI13__nv_bfloat16S2_fS2_fjLj1536ELj1ELj1ELj4ELj8ENS_18Kernel_traits_baseILj1536ES2_S2_fS2_fjLj128EEEEELb0ELb0ELb0ELb1EEEvNS_9BwdParamsE,(.L_x_6713 - _ZN10layer_norm13ln_bwd_kernelINS_13Kernel_traitsI13__nv_bfloat16S2_fS2_fjLj1536ELj1ELj1ELj4ELj8ENS_18Kernel_traits_baseILj1536ES2_S2_fS2_fjLj128EEEEELb0ELb0ELb0ELb1EEEvNS_9BwdParamsE)
        .other          _ZN10layer_norm13ln_bwd_kernelINS_13Kernel_traitsI13__nv_bfloat16S2_fS2_fjLj1536ELj1ELj1ELj4ELj8ENS_18Kernel_traits_baseILj1536ES2_S2_fS2_fjLj128EEEEELb0ELb0ELb0ELb1EEEvNS_9BwdParamsE,@"STO_CUDA_ENTRY STV_DEFAULT"
_ZN10layer_norm13ln_bwd_kernelINS_13Kernel_traitsI13__nv_bfloat16S2_fS2_fjLj1536ELj1ELj1ELj4ELj8ENS_18Kernel_traits_baseILj1536ES2_S2_fS2_fjLj128EEEEELb0ELb0ELb0ELb1EEEvNS_9BwdParamsE:
.text._ZN10layer_norm13ln_bwd_kernelINS_13Kernel_traitsI13__nv_bfloat16S2_fS2_fjLj1536ELj1ELj1ELj4ELj8ENS_18Kernel_traits_baseILj1536ES2_S2_fS2_fjLj128EEEEELb0ELb0ELb0ELb1EEEvNS_9BwdParamsE:
        /* <DEDUP_REMOVED lines=21> */
[----:B------:R-:W-:Y:S01]  /*0150*/  HFMA2 R0, -RZ, RZ, 0, 0 ;  /* 0x00000000ff007431 */ /* 0x000fe200000001ff */
        /* <DEDUP_REMOVED lines=9> */
[----:B------:R-:W-:Y:S01]  /*01f0*/  UPLOP3.LUT UP2, UPT, UPT, UPT, UPT, 0x40, 0x4 ;  /* 0x000000000004789c */ /* 0x000fe20003f4e870 */
[----:B------:R-:W3:Y:S01]  /*0200*/  LDCU UR21, c[0x0][0x388] ;  /* 0x00007100ff1577ac */ /* 0x000ee20008000800 */
[----:B------:R-:W4:Y:S01]  /*0210*/  LDCU.U8 UR20, c[0x0][0x410] ;  /* 0x00008200ff1477ac */ /* 0x000f220008000000 */
[----:B------:R-:W0:Y:S01]  /*0220*/  LDCU UR24, c[0x0][0x400] ;  /* 0x00008000ff1877ac */ /* 0x000e220008000800 */
[----:B------:R-:W0:Y:S01]  /*0230*/  LDCU.64 UR26, c[0x0][0x478] ;  /* 0x00008f00ff1a77ac */ /* 0x000e220008000a00 */
[----:B------:R-:W0:Y:S02]  /*0240*/  LDCU.128 UR12, c[0x0][0x3c0] ;  /* 0x00007800ff0c77ac */ /* 0x000e240008000c00 */
[C---:B0-----:R-:W-:Y:S01]  /*0250*/  IMAD.WIDE.U32 R2, R65.reuse, 0x8, R2 ;  /* 0x0000000841027825 */ /* 0x041fe200078e0002 */
[----:B------:R-:W0:Y:S04]  /*0260*/  LDCU.64 UR22, c[0x0][0x438] ;  /* 0x00008700ff1677ac */ /* 0x000e280008000a00 */
[----:B-1----:R-:W5:Y:S01]  /*0270*/  LDG.E.64 R54, desc[UR18][R2.64+0x800] ;  /* 0x0008001202367981 */ /* 0x002f62000c1e1b00 */
[----:B------:R-:W1:Y:S03]  /*0280*/  LDCU.64 UR28, c[0x0][0x380] ;  /* 0x00007000ff1c77ac */ /* 0x000e660008000a00 */
[----:B------:R-:W3:Y:S04]  /*0290*/  LDG.E.64 R56, desc[UR18][R2.64+0x400] ;  /* 0x0004001202387981 */ /* 0x000ee8000c1e1b00 */
[----:B------:R4:W3:Y:S01]  /*02a0*/  LDG.E.64 R4, desc[UR18][R2.64] ;  /* 0x0000001202047981 */ /* 0x0008e2000c1e1b00 */
[----:B------:R-:W-:Y:S01]  /*02b0*/  LOP3.LUT R53, R65, 0x60, RZ, 0xc0, !PT ;  /* 0x0000006041357812 */ /* 0x000fe200078ec0ff */
[----:B--2---:R-:W-:Y:S01]  /*02c0*/  UISETP.NE.U32.AND UP0, UPT, UR4, URZ, UPT ;  /* 0x000000ff0400728c */ /* 0x004fe2000bf05070 */
[----:B------:R-:W-:Y:S01]  /*02d0*/  MOV R52, RZ ;  /* 0x000000ff00347202 */ /* 0x000fe20000000f00 */
[----:B------:R-:W-:Y:S01]  /*02e0*/  UMOV UR6, UR9 ;  /* 0x0000000900067c82 */ /* 0x000fe20008000000 */
[----:B------:R-:W-:Y:S01]  /*02f0*/  LOP3.LUT R53, R53, 0x1f, R65, 0xf8, !PT ;  /* 0x0000001f35357812 */ /* 0x000fe200078ef841 */
[----:B------:R-:W-:Y:S01]  /*0300*/  UISETP.NE.AND.EX UP0, UPT, UR5, URZ, UPT, UP0 ;  /* 0x000000ff0500728c */ /* 0x000fe2000bf05300 */
[----:B------:R-:W-:-:S02]  /*0310*/  LOP3.LUT R65, R65, 0x1f, RZ, 0xc0, !PT ;  /* 0x0000001f41417812 */ /* 0x000fc400078ec0ff */
[----:B----4-:R-:W-:Y:S02]  /*0320*/  CS2R R2, SRZ ;  /* 0x0000000000027805 */ /* 0x010fe4000001ff00 */
[C---:B-----5:R-:W-:Y:S02]  /*0330*/  SHF.L.U32 R51, R54.reuse, 0x10, RZ ;  /* 0x0000001036337819 */ /* 0x060fe400000006ff */
[----:B------:R-:W-:Y:S02]  /*0340*/  SHF.R.U64 R54, R54, 0x10, R55 ;  /* 0x0000001036367819 */ /* 0x000fe40000001237 */
[C---:B---3--:R-:W-:Y:S02]  /*0350*/  SHF.L.U32 R49, R56.reuse, 0x10, RZ ;  /* 0x0000001038317819 */ /* 0x048fe400000006ff */
[----:B------:R-:W-:Y:S02]  /*0360*/  SHF.L.U32 R50, R55, 0x10, RZ ;  /* 0x0000001037327819 */ /* 0x000fe400000006ff */
[----:B------:R-:W-:-:S02]  /*0370*/  SHF.R.U64 R56, R56, 0x10, R57 ;  /* 0x0000001038387819 */ /* 0x000fc40000001239 */
[----:B------:R-:W-:Y:S02]  /*0380*/  SHF.L.U32 R48, R57, 0x10, RZ ;  /* 0x0000001039307819 */ /* 0x000fe400000006ff */
[----:B------:R-:W-:Y:S02]  /*0390*/  SHF.R.U32.HI R55, RZ, 0x10, R55 ;  /* 0x00000010ff377819 */ /* 0x000fe40000011637 */
[----:B------:R-:W-:Y:S02]  /*03a0*/  SHF.R.U32.HI R57, RZ, 0x10, R57 ;  /* 0x00000010ff397819 */ /* 0x000fe40000011639 */
[C-C-:B------:R-:W-:Y:S02]  /*03b0*/  SHF.R.U64 R63, R4.reuse, 0x10, R5.reuse ;  /* 0x00000010043f7819 */ /* 0x140fe40000001205 */
[----:B------:R-:W-:Y:S02]  /*03c0*/  SHF.R.U32.HI R58, RZ, 0x10, R5 ;  /* 0x00000010ff3a7819 */ /* 0x000fe40000011605 */
[----:B------:R-:W-:-:S02]  /*03d0*/  SHF.L.U32 R64, R4, 0x10, RZ ;  /* 0x0000001004407819 */ /* 0x000fc400000006ff */
[----:B------:R-:W-:Y:S02]  /*03e0*/  SHF.L.U32 R62, R5, 0x10, RZ ;  /* 0x00000010053e7819 */ /* 0x000fe400000006ff */
[----:B------:R-:W-:Y:S02]  /*03f0*/  CS2R R4, SRZ ;  /* 0x0000000000047805 */ /* 0x000fe4000001ff00 */
[----:B------:R-:W-:Y:S02]  /*0400*/  SHF.L.U32 R54, R54, 0x10, RZ ;  /* 0x0000001036367819 */ /* 0x000fe400000006ff */
[----:B------:R-:W-:Y:S02]  /*0410*/  SHF.L.U32 R55, R55, 0x10, RZ ;  /* 0x0000001037377819 */ /* 0x000fe400000006ff */
[----:B------:R-:W-:Y:S02]  /*0420*/  SHF.L.U32 R56, R56, 0x10, RZ ;  /* 0x0000001038387819 */ /* 0x000fe400000006ff */
[----:B------:R-:W-:-:S02]  /*0430*/  SHF.L.U32 R57, R57, 0x10, RZ ;  /* 0x0000001039397819 */ /* 0x000fc400000006ff */
[----:B------:R-:W-:Y:S02]  /*0440*/  SHF.L.U32 R63, R63, 0x10, RZ ;  /* 0x000000103f3f7819 */ /* 0x000fe400000006ff */
[----:B01----:R-:W-:-:S07]  /*0450*/  SHF.L.U32 R58, R58, 0x10, RZ ;  /* 0x000000103a3a7819 */ /* 0x003fce00000006ff */
.L_x_1966:
[----:B01-3--:R-:W0:Y:S01]  /*0460*/  LDC.64 R82, c[0x0][0x428] ;  /* 0x00010a00ff527b82 */ /* 0x00be220000000a00 */
[----:B------:R-:W-:Y:S01]  /*0470*/  UIMAD UR7, UR6, UR21, URZ ;  /* 0x00000015060772a4 */ /* 0x000fe2000f8e02ff */
[----:B------:R-:W-:Y:S01]  /*0480*/  PLOP3.LUT P1, PT, PT, PT, UP0, 0x80, 0x8 ;  /* 0x000000000008781c */ /* 0x000fe20003f2f008 */
[----:B------:R-:W1:Y:S02]  /*0490*/  @UP0 LDCU.64 UR4, c[0x0][0x3e0] ;  /* 0x00007c00ff0407ac */ /* 0x000e640008000a00 */
[----:B------:R-:W-:-:S03]  /*04a0*/  USHF.R.S32.HI UR8, URZ, 0x1f, UR7 ;  /* 0x0000001fff087899 */ /* 0x000fc60008011407 */
[----:B----4-:R-:W2:Y:S01]  /*04b0*/  LDC.64 R40, c[0x0][0x3a8] ;  /* 0x0000ea00ff287b82 */ /* 0x010ea20000000a00 */
[----:B------:R-:W-:Y:S02]  /*04c0*/  UIMAD.WIDE UR16, UR6, 0x4, UR14 ;  /* 0x00000004061078a5 */ /* 0x000fe4000f8e020e */
[----:B------:R-:W-:Y:S02]  /*04d0*/  ULEA.HI UR8, UR8, UR7, URZ, 0x2 ;  /* 0x0000000708087291 */ /* 0x000fe4000f8f10ff */
[----:B------:R-:W-:Y:S02]  /*04e0*/  UIMAD.WIDE UR10, UR6, 0x4, UR12 ;  /* 0x00000004060a78a5 */ /* 0x000fe4000f8e020c */
[----:B------:R-:W-:Y:S02]  /*04f0*/  MOV R36, UR16 ;  /* 0x0000001000247c02 */ /* 0x000fe40008000f00 */
[----:B------:R-:W-:Y:S02]  /*0500*/  MOV R32, UR8 ;  /* 0x0000000800207c02 */ /* 0x000fe40008000f00 */
[----:B------:R-:W-:-:S02]  /*0510*/  MOV R37, UR17 ;  /* 0x0000001100257c02 */ /* 0x000fc40008000f00 */
[----:B------:R-:W-:Y:S01]  /*0520*/  LEA.HI.SX32 R59, R32, R53, 0x1e ;  /* 0x00000035203b7211 */ /* 0x000fe200078ff2ff */
[----:B-1----:R-:W-:Y:S01]  /*0530*/  @UP0 UIMAD.WIDE UR4, UR6, 0x2, UR4 ;  /* 0x00000002060408a5 */ /* 0x002fe2000f8e0204 */
[----:B------:R-:W-:Y:S01]  /*0540*/  MOV R38, UR10 ;  /* 0x0000000a00267c02 */ /* 0x000fe20008000f00 */
[----:B------:R1:W3:Y:S01]  /*0550*/  LDG.E R70, desc[UR18][R36.64] ;  /* 0x0000001224467981 */ /* 0x0002e2000c1e1900 */
[----:B------:R-:W-:Y:S01]  /*0560*/  MOV R39, UR11 ;  /* 0x0000000b00277c02 */ /* 0x000fe20008000f00 */
[C---:B0-----:R-:W-:Y:S01]  /*0570*/  IMAD.WIDE.U32 R72, R59.reuse, 0x8, R82 ;  /* 0x000000083b487825 */ /* 0x041fe200078e0052 */
[C---:B------:R-:W-:Y:S02]  /*0580*/  IADD3 R60, PT, PT, R59.reuse, 0x80, RZ ;  /* 0x000000803b3c7810 */ /* 0x040fe40007ffe0ff */
[----:B------:R-:W-:Y:S01]  /*0590*/  MOV R74, UR4 ;  /* 0x00000004004a7c02 */ /* 0x000fe20008000f00 */
[----:B------:R-:W4:Y:S01]  /*05a0*/  LDG.E R71, desc[UR18][R38.64] ;  /* 0x0000001226477981 */ /* 0x000f22000c1e1900 */
[C---:B------:R-:W-:Y:S01]  /*05b0*/  IADD3 R61, PT, PT, R59.reuse, 0x100, RZ ;  /* 0x000001003b3d7810 */ /* 0x040fe20007ffe0ff */
[----:B--2---:R-:W-:Y:S01]  /*05c0*/  IMAD.WIDE.U32 R32, R59, 0x10, R40 ;  /* 0x000000103b207825 */ /* 0x004fe200078e0028 */
[----:B------:R-:W-:Y:S01]  /*05d0*/  MOV R75, UR5 ;  /* 0x00000005004b7c02 */ /* 0x000fe20008000f00 */
[----:B------:R-:W2:Y:S02]  /*05e0*/  LDG.E.64 R72, desc[UR18][R72.64] ;  /* 0x0000001248487981 */ /* 0x000ea4000c1e1b00 */
[----:B------:R-:W-:-:S02]  /*05f0*/  IMAD.WIDE.U32 R84, R60, 0x8, R82 ;  /* 0x000000083c547825 */ /* 0x000fc400078e0052 */
[----:B------:R0:W2:Y:S02]  /*0600*/  @P1 LDG.E.U16 R74, desc[UR18][R74.64] ;  /* 0x000000124a4a1981 */ /* 0x0000a4000c1e1500 */
[----:B-1----:R-:W-:Y:S02]  /*0610*/  IMAD.WIDE.U32 R36, R60, 0x10, R40 ;  /* 0x000000103c247825 */ /* 0x002fe400078e0028 */
[----:B------:R-:W2:Y:S02]  /*0620*/  LDG.E.128 R32, desc[UR18][R32.64] ;  /* 0x0000001220207981 */ /* 0x000ea4000c1e1d00 */
[C---:B------:R-:W-:Y:S02]  /*0630*/  IMAD.WIDE.U32 R82, R61.reuse, 0x8, R82 ;  /* 0x000000083d527825 */ /* 0x040fe400078e0052 */
[----:B------:R-:W2:Y:S04]  /*0640*/  LDG.E.64 R84, desc[UR18][R84.64] ;  /* 0x0000001254547981 */ /* 0x000ea8000c1e1b00 */
[----:B------:R-:W2:Y:S04]  /*0650*/  LDG.E.128 R36, desc[UR18][R36.64] ;  /* 0x0000001224247981 */ /* 0x000ea8000c1e1d00 */
[----:B------:R-:W2:Y:S01]  /*0660*/  LDG.E.64 R82, desc[UR18][R82.64] ;  /* 0x0000001252527981 */ /* 0x000ea2000c1e1b00 */
[----:B------:R-:W-:-:S06]  /*0670*/  IMAD.WIDE.U32 R40, R61, 0x10, R40 ;  /* 0x000000103d287825 */ /* 0x000fcc00078e0028 */
[----:B------:R-:W2:Y:S01]  /*0680*/  LDG.E.128 R40, desc[UR18][R40.64] ;  /* 0x0000001228287981 */ /* 0x000ea2000c1e1d00 */
[----:B------:R-:W-:-:S04]  /*0690*/  ISETP.NE.U32.AND P0, PT, RZ, UR22, PT ;  /* 0x00000016ff007c0c */ /* 0x000fc8000bf05070 */
[----:B------:R-:W-:-:S13]  /*06a0*/  ISETP.NE.AND.EX P0, PT, RZ, UR23, PT, P0 ;  /* 0x00000017ff007c0c */ /* 0x000fda000bf05300 */
[----:B------:R-:W1:Y:S01]  /*06b0*/  @P0 LDC.64 R66, c[0x0][0x438] ;  /* 0x00010e00ff420b82 */ /* 0x000e620000000a00 */
[----:B------:R-:W-:-:S07]  /*06c0*/  ISETP.NE.AND P2, PT, RZ, UR20, PT ;  /* 0x00000014ff007c0c */ /* 0x000fce000bf45270 */
[----:B------:R-:W0:Y:S08]  /*06d0*/  @P0 LDC.64 R68, c[0x0][0x438] ;  /* 0x00010e00ff440b82 */ /* 0x000e300000000a00 */
[----:B------:R-:W1:Y:S01]  /*06e0*/  @P0 LDC.64 R92, c[0x0][0x438] ;  /* 0x00010e00ff5c0b82 */ /* 0x000e620000000a00 */
[----:B0-----:R-:W-:-:S05]  /*06f0*/  @P0 IMAD.WIDE.U32 R68, R60, 0x10, R68 ;  /* 0x000000103c440825 */ /* 0x001fca00078e0044 */
[----:B-----5:R-:W5:Y:S01]  /*0700*/  @P0 LDG.E.128 R24, desc[UR18][R68.64] ;  /* 0x0000001244180981 */ /* 0x020f62000c1e1d00 */
[----:B-1----:R-:W-:-:S05]  /*0710*/  @P0 IMAD.WIDE.U32 R92, R59, 0x10, R92 ;  /* 0x000000103b5c0825 */ /* 0x002fca00078e005c */
[----:B------:R-:W5:Y:S01]  /*0720*/  @P0 LDG.E.128 R20, desc[UR18][R92.64] ;  /* 0x000000125c140981 */ /* 0x000f62000c1e1d00 */
[----:B---3--:R-:W-:Y:S02]  /*0730*/  R2UR UR8, R70 ;  /* 0x00000000460872ca */ /* 0x008fe400000e0000 */
[----:B----4-:R-:W-:Y:S02]  /*0740*/  FSEL R71, R71, RZ, !P2 ;  /* 0x000000ff47477208 */ /* 0x010fe40005000000 */
[----:B--2---:R-:W-:Y:S02]  /*0750*/  MOV R80, R72 ;  /* 0x0000004800507202 */ /* 0x004fe40000000f00 */
[----:B------:R-:W-:Y:S02]  /*0760*/  SHF.R.U64 R75, R72, 0x10, R73 ;  /* 0x00000010484b7819 */ /* 0x000fe40000001249 */
[----:B------:R-:W-:Y:S02]  /*0770*/  @P1 R2UR UR4, R74 ;  /* 0x000000004a0412ca */ /* 0x000fe400000e0000 */
[----:B------:R-:W-:Y:S01]  /*0780*/  SHF.L.U32 R80, R80, 0x10, RZ ;  /* 0x0000001050507819 */ /* 0x000fe200000006ff */
[C---:B------:R-:W-:Y:S01]  /*0790*/  FADD.FTZ R74, -R71.reuse, R32 ;  /* 0x00000020474a7221 */ /* 0x040fe20000010100 */
[----:B------:R-:W-:Y:S01]  /*07a0*/  MOV R77, R73 ;  /* 0x00000049004d7202 */ /* 0x000fe20000000f00 */
[----:B------:R-:W-:Y:S01]  /*07b0*/  FADD.FTZ R89, -R71, R33 ;  /* 0x0000002147597221 */ /* 0x000fe20000010100 */
[----:B------:R-:W-:Y:S01]  /*07c0*/  SHF.R.U32.HI R79, RZ, 0x10, R73 ;  /* 0x00000010ff4f7819 */ /* 0x000fe20000011649 */
[----:B------:R-:W-:Y:S01]  /*07d0*/  @P0 IMAD.WIDE.U32 R32, R61, 0x10, R66 ;  /* 0x000000103d200825 */ /* 0x000fe200078e0042 */
[----:B------:R-:W-:-:S02]  /*07e0*/  SHF.R.U64 R70, R84, 0x10, R85 ;  /* 0x0000001054467819 */ /* 0x000fc40000001255 */
[----:B------:R-:W-:Y:S02]  /*07f0*/  MOV R73, R85 ;  /* 0x0000005500497202 */ /* 0x000fe40000000f00 */
[----:B------:R-:W-:Y:S01]  /*0800*/  SHF.R.U32.HI R78, RZ, 0x10, R85 ;  /* 0x00000010ff4e7819 */ /* 0x000fe20000011655 */
[----:B------:R-:W-:Y:S01]  /*0810*/  FADD.FTZ R85, -R71, R36 ;  /* 0x0000002447557221 */ /* 0x000fe20000010100 */
[----:B------:R-:W-:Y:S01]  /*0820*/  MOV R72, R84 ;  /* 0x0000005400487202 */ /* 0x000fe20000000f00 */
[----:B------:R-:W-:Y:S01]  /*0830*/  FMUL.FTZ R67, R74, UR8 ;  /* 0x000000084a437c20 */ /* 0x000fe20008410000 */
[----:B------:R-:W-:Y:S02]  /*0840*/  MOV R84, R82 ;  /* 0x0000005200547202 */ /* 0x000fe40000000f00 */
[----:B------:R-:W-:Y:S01]  /*0850*/  SHF.R.U64 R91, R82, 0x10, R83 ;  /* 0x00000010525b7819 */ /* 0x000fe20000001253 */
[-C--:B------:R-:W-:Y:S01]  /*0860*/  FMUL.FTZ R82, R64, R80.reuse ;  /* 0x0000005040527220 */ /* 0x080fe20000410000 */
[----:B------:R-:W-:Y:S01]  /*0870*/  SHF.L.U32 R36, R75, 0x10, RZ ;  /* 0x000000104b247819 */ /* 0x000fe200000006ff */
[----:B------:R-:W-:Y:S01]  /*0880*/  FADD.FTZ R34, -R71, R34 ;  /* 0x0000002247227221 */ /* 0x000fe20000010100 */
[----:B------:R0:W5:Y:S01]  /*0890*/  @P0 LDG.E.128 R28, desc[UR18][R32.64] ;  /* 0x00000012201c0981 */ /* 0x000162000c1e1d00 */
[----:B------:R-:W-:Y:S01]  /*08a0*/  SHF.L.U32 R77, R77, 0x10, RZ ;  /* 0x000000104d4d7819 */ /* 0x000fe200000006ff */
[----:B------:R-:W-:Y:S01]  /*08b0*/  FFMA.FTZ R52, R67, R80, R52 ;  /* 0x0000005043347223 */ /* 0x000fe20000010034 */
[----:B------:R-:W-:Y:S01]  /*08c0*/  FADD.FTZ R47, R80, R47 ;  /* 0x0000002f502f7221 */ /* 0x000fe20000010000 */
[----:B------:R-:W-:Y:S01]  /*08d0*/  FADD.FTZ R87, -R71, R35 ;  /* 0x0000002347577221 */ /* 0x000fe20000010100 */
[-C--:B------:R-:W-:Y:S01]  /*08e0*/  FMUL.FTZ R80, R63, R36.reuse ;  /* 0x000000243f507220 */ /* 0x080fe20000410000 */
[----:B------:R-:W-:Y:S01]  /*08f0*/  MOV R35, R83 ;  /* 0x0000005300237202 */ /* 0x000fe20000000f00 */
[----:B------:R-:W-:Y:S01]  /*0900*/  FMUL.FTZ R89, R89, UR8 ;  /* 0x0000000859597c20 */ /* 0x000fe20008410000 */
[----:B------:R-:W-:Y:S01]  /*0910*/  SHF.R.U32.HI R88, RZ, 0x10, R83 ;  /* 0x00000010ff587819 */ /* 0x000fe20000011653 */
[----:B0-----:R-:W-:Y:S01]  /*0920*/  FADD.FTZ R33, RZ, R82 ;  /* 0x00000052ff217221 */ /* 0x001fe20000010000 */
[----:B------:R-:W-:Y:S01]  /*0930*/  FMUL.FTZ R83, R34, UR8 ;  /* 0x0000000822537c20 */ /* 0x000fe20008410000 */
[----:B------:R-:W-:Y:S01]  /*0940*/  SHF.L.U32 R34, R79, 0x10, RZ ;  /* 0x000000104f227819 */ /* 0x000fe200000006ff */
[-C--:B------:R-:W-:Y:S01]  /*0950*/  FMUL.FTZ R79, R62, R77.reuse ;  /* 0x0000004d3e4f7220 */ /* 0x080fe20000410000 */
[----:B------:R-:W-:Y:S01]  /*0960*/  FADD.FTZ R32, R80, R33 ;  /* 0x0000002150207221 */ /* 0x000fe20000010000 */
[----:B------:R-:W-:Y:S01]  /*0970*/  FFMA.FTZ R46, R89, R36, R46 ;  /* 0x00000024592e7223 */ /* 0x000fe2000001002e */
[----:B------:R-:W-:Y:S01]  /*0980*/  FADD.FTZ R45, R36, R45 ;  /* 0x0000002d242d7221 */ /* 0x000fe20000010000 */
[----:B------:R-:W-:Y:S01]  /*0990*/  FFMA.FTZ R44, R83, R77, R44 ;  /* 0x0000004d532c7223 */ /* 0x000fe2000001002c */
[----:B------:R-:W-:Y:S01]  /*09a0*/  FADD.FTZ R19, R77, R19 ;  /* 0x000000134d137221 */ /* 0x000fe20000010000 */
[----:B------:R-:W-:Y:S01]  /*09b0*/  SHF.L.U32 R36, R72, 0x10, RZ ;  /* 0x0000001048247819 */ /* 0x000fe200000006ff */
[----:B------:R-:W-:Y:S01]  /*09c0*/  FMUL.FTZ R77, R58, R34 ;  /* 0x000000223a4d7220 */ /* 0x000fe20000410000 */
[----:B------:R-:W-:Y:S01]  /*09d0*/  FADD.FTZ R32, R79, R32 ;  /* 0x000000204f207221 */ /* 0x000fe20000010000 */
[----:B------:R-:W-:Y:S01]  /*09e0*/  FADD.FTZ R81, -R71, R37 ;  /* 0x0000002547517221 */ /* 0x000fe20000010100 */
[----:B------:R-:W-:Y:S01]  /*09f0*/  SHF.L.U32 R37, R70, 0x10, RZ ;  /* 0x0000001046257819 */ /* 0x000fe200000006ff */
[----:B------:R-:W-:Y:S01]  /*0a00*/  FMUL.FTZ R75, R49, R36 ;  /* 0x00000024314b7220 */ /* 0x000fe20000410000 */
[----:B------:R-:W-:Y:S01]  /*0a10*/  FADD.FTZ R32, R77, R32 ;  /* 0x000000204d207221 */ /* 0x000fe20000010000 */
[----:B------:R-:W-:Y:S01]  /*0a20*/  FADD.FTZ R76, -R71, R38 ;  /* 0x00000026474c7221 */ /* 0x000fe20000010100 */
[----:B------:R-:W-:Y:S01]  /*0a30*/  SHF.L.U32 R38, R73, 0x10, RZ ;  /* 0x0000001049267819 */ /* 0x000fe200000006ff */
[----:B------:R-:W-:Y:S01]  /*0a40*/  FMUL.FTZ R74, R56, R37 ;  /* 0x00000025384a7220 */ /* 0x000fe20000410000 */
[----:B------:R-:W-:Y:S01]  /*0a50*/  FADD.FTZ R33, R75, R32 ;  /* 0x000000204b217221 */ /* 0x000fe20000010000 */
[----:B------:R-:W-:-:S02]  /*0a60*/  SHF.L.U32 R78, R78, 0x10, RZ ;  /* 0x000000104e4e7819 */ /* 0x000fc400000006ff */
[----:B------:R-:W-:Y:S01]  /*0a70*/  FMUL.FTZ R72, R48, R38 ;  /* 0x0000002630487220 */ /* 0x000fe20000410000 */
[----:B------:R-:W-:Y:S01]  /*0a80*/  FADD.FTZ R33, R74, R33 ;  /* 0x000000214a217221 */ /* 0x000fe20000010000 */
[----:B------:R-:W-:Y:S01]  /*0a90*/  SHF.L.U32 R84, R84, 0x10, RZ ;  /* 0x0000001054547819 */ /* 0x000fe200000006ff */
[----:B------:R-:W-:Y:S01]  /*0aa0*/  FFMA.FTZ R32, R67, R82, RZ ;  /* 0x0000005243207223 */ /* 0x000fe200000100ff */
[----:B------:R-:W-:Y:S01]  /*0ab0*/  FMUL.FTZ R68, R57, R78 ;  /* 0x0000004e39447220 */ /* 0x000fe20000410000 */
[----:B------:R-:W-:Y:S01]  /*0ac0*/  FADD.FTZ R33, R72, R33 ;  /* 0x0000002148217221 */ /* 0x000fe20000010000 */
[----:B------:R-:W-:Y:S01]  /*0ad0*/  FADD.FTZ R66, -R71, R40 ;  /* 0x0000002847427221 */ /* 0x000fe20000010100 */
[----:B------:R-:W-:Y:S01]  /*0ae0*/  SHF.L.U32 R91, R91, 0x10, RZ ;  /* 0x000000105b5b7819 */ /* 0x000fe200000006ff */
[----:B------:R-:W-:Y:S01]  /*0af0*/  FFMA.FTZ R32, R89, R80, R32 ;  /* 0x0000005059207223 */ /* 0x000fe20000010020 */
[----:B------:R-:W-:Y:S01]  /*0b00*/  FADD.FTZ R33, R68, R33 ;  /* 0x0000002144217221 */ /* 0x000fe20000010000 */
[----:B------:R-:W-:Y:S01]  /*0b10*/  FMUL.FTZ R40, R51, R84 ;  /* 0x0000005433287220 */ /* 0x000fe20000410000 */
[C---:B------:R-:W-:Y:S01]  /*0b20*/  FADD.FTZ R70, -R71.reuse, R42 ;  /* 0x0000002a47467221 */ /* 0x040fe20000010100 */
[----:B------:R-:W-:Y:S01]  /*0b30*/  FADD.FTZ R69, -R71, R41 ;  /* 0x0000002947457221 */ /* 0x000fe20000010100 */
[----:B------:R-:W-:Y:S01]  /*0b40*/  FMUL.FTZ R87, R87, UR8 ;  /* 0x0000000857577c20 */ /* 0x000fe20008410000 */
[----:B------:R-:W-:Y:S01]  /*0b50*/  SHF.L.U32 R86, R35, 0x10, RZ ;  /* 0x0000001023567819 */ /* 0x000fe200000006ff */
[----:B------:R-:W-:Y:S01]  /*0b60*/  FFMA.FTZ R42, R83, R79, R32 ;  /* 0x0000004f532a7223 */ /* 0x000fe20000010020 */
[----:B------:R-:W-:Y:S01]  /*0b70*/  FADD.FTZ R32, R40, R33 ;  /* 0x0000002128207221 */ /* 0x000fe20000010000 */
[----:B------:R-:W-:Y:S01]  /*0b80*/  FMUL.FTZ R41, R54, R91 ;  /* 0x0000005b36297220 */ /* 0x000fe20000410000 */
[----:B------:R-:W-:Y:S01]  /*0b90*/  SHF.L.U32 R88, R88, 0x10, RZ ;  /* 0x0000001058587819 */ /* 0x000fe200000006ff */
[----:B------:R-:W-:Y:S01]  /*0ba0*/  FMUL.FTZ R85, R85, UR8 ;  /* 0x0000000855557c20 */ /* 0x000fe20008410000 */
[----:B------:R-:W-:Y:S01]  /*0bb0*/  FFMA.FTZ R90, R87, R77, R42 ;  /* 0x0000004d575a7223 */ /* 0x000fe2000001002a */
[----:B------:R-:W-:Y:S01]  /*0bc0*/  FADD.FTZ R33, R32, R41 ;  /* 0x0000002920217221 */ /* 0x000fe20000010000 */
[----:B------:R-:W-:Y:S01]  /*0bd0*/  FMUL.FTZ R42, R50, R86 ;  /* 0x00000056322a7220 */ /* 0x000fe20000410000 */
[C---:B------:R-:W-:Y:S01]  /*0be0*/  FADD.FTZ R39, -R71.reuse, R39 ;  /* 0x0000002747277221 */ /* 0x040fe20000010100 */
[----:B------:R-:W-:Y:S01]  /*0bf0*/  FADD.FTZ R71, -R71, R43 ;  /* 0x0000002b47477221 */ /* 0x000fe20000010100 */
[----:B------:R-:W-:Y:S01]  /*0c00*/  FMUL.FTZ R81, R81, UR8 ;  /* 0x0000000851517c20 */ /* 0x000fe20008410000 */
[----:B------:R-:W-:Y:S01]  /*0c10*/  FFMA.FTZ R90, R85, R75, R90 ;  /* 0x0000004b555a7223 */ /* 0x000fe2000001005a */
[----:B------:R-:W-:Y:S01]  /*0c20*/  FADD.FTZ R32, R33, R42 ;  /* 0x0000002a21207221 */ /* 0x000fe20000010000 */
[----:B------:R-:W-:Y:S01]  /*0c30*/  FMUL.FTZ R43, R55, R88 ;  /* 0x00000058372b7220 */ /* 0x000fe20000410000 */
[----:B------:R-:W-:Y:S01]  /*0c40*/  FMUL.FTZ R76, R76, UR8 ;  /* 0x000000084c4c7c20 */ /* 0x000fe20008410000 */
[----:B------:R-:W-:-:S02]  /*0c50*/  FFMA.FTZ R33, R81, R74, R90 ;  /* 0x0000004a51217223 */ /* 0x000fc4000001005a */
[----:B------:R-:W-:Y:S01]  /*0c60*/  FADD.FTZ R32, R32, R43 ;  /* 0x0000002b20207221 */ /* 0x000fe20000010000 */
[----:B------:R-:W-:Y:S01]  /*0c70*/  FMUL.FTZ R73, R39, UR8 ;  /* 0x0000000827497c20 */ /* 0x000fe20008410000 */
[----:B------:R-:W-:-:S03]  /*0c80*/  FFMA.FTZ R90, R76, R72, R33 ;  /* 0x000000484c5a7223 */ /* 0x000fc60000010021 */
[----:B------:R-:W0:Y:S01]  /*0c90*/  SHFL.DOWN PT, R33, R32, 0x10, 0x1f ;  /* 0x0a001f0020217f89 */ /* 0x000e2200000e0000 */
[----:B------:R-:W-:Y:S01]  /*0ca0*/  FMUL.FTZ R66, R66, UR8 ;  /* 0x0000000842427c20 */ /* 0x000fe20008410000 */
[----:B------:R-:W-:Y:S01]  /*0cb0*/  FFMA.FTZ R35, R73, R68, R90 ;  /* 0x0000004449237223 */ /* 0x000fe2000001005a */
[----:B------:R-:W-:-:S03]  /*0cc0*/  FMUL.FTZ R69, R69, UR8 ;  /* 0x0000000845457c20 */ /* 0x000fc60008410000 */
[----:B------:R-:W-:Y:S01]  /*0cd0*/  FFMA.FTZ R90, R66, R40, R35 ;  /* 0x00000028425a7223 */ /* 0x000fe20000010023 */
[----:B------:R-:W-:-:S03]  /*0ce0*/  FMUL.FTZ R70, R70, UR8 ;  /* 0x0000000846467c20 */ /* 0x000fc60008410000 */
[----:B------:R-:W-:Y:S01]  /*0cf0*/  FFMA.FTZ R35, R69, R41, R90 ;  /* 0x0000002945237223 */ /* 0x000fe2000001005a */
[----:B------:R-:W-:-:S03]  /*0d00*/  FMUL.FTZ R71, R71, UR8 ;  /* 0x0000000847477c20 */ /* 0x000fc60008410000 */
[----:B------:R-:W-:-:S04]  /*0d10*/  FFMA.FTZ R90, R70, R42, R35 ;  /* 0x0000002a465a7223 */ /* 0x000fc80000010023 */
[----:B------:R-:W-:Y:S01]  /*0d20*/  FFMA.FTZ R90, R71, R43, R90 ;  /* 0x0000002b475a7223 */ /* 0x000fe2000001005a */
[----:B0-----:R-:W-:-:S04]  /*0d30*/  FADD.FTZ R35, R32, R33 ;  /* 0x0000002120237221 */ /* 0x001fc80000010000 */
        /* <DEDUP_REMOVED lines=10> */
[----:B------:R-:W0:Y:S04]  /*0de0*/  SHFL.DOWN PT, R33, R32, 0x2, 0x1f ;  /* 0x08401f0020217f89 */ /* 0x000e2800000e0000 */
[----:B------:R-:W1:Y:S01]  /*0df0*/  SHFL.DOWN PT, R90, R93, 0x2, 0x1f ;  /* 0x08401f005d5a7f89 */ /* 0x000e6200000e0000 */
[----:B------:R-:W-:Y:S01]  /*0e00*/  ISETP.NE.AND P0, PT, R65, RZ, PT ;  /* 0x000000ff4100720c */ /* 0x000fe20003f05270 */
[----:B0-----:R-:W-:Y:S01]  /*0e10*/  FADD.FTZ R35, R32, R33 ;  /* 0x0000002120237221 */ /* 0x001fe20000010000 */
[----:B-1----:R-:W-:-:S04]  /*0e20*/  FADD.FTZ R90, R93, R90 ;  /* 0x0000005a5d5a7221 */ /* 0x002fc80000010000 */
[----:B------:R-:W0:Y:S04]  /*0e30*/  SHFL.DOWN PT, R32, R35, 0x1, 0x1f ;  /* 0x08201f0023207f89 */ /* 0x000e2800000e0000 */
[----:B------:R-:W1:Y:S01]  /*0e40*/  SHFL.DOWN PT, R33, R90, 0x1, 0x1f ;  /* 0x08201f005a217f89 */ /* 0x000e6200000e0000 */
[----:B------:R-:W-:Y:S01]  /*0e50*/  UMOV UR7, 0x3f800000 ;  /* 0x3f80000000077882 */ /* 0x000fe20000000000 */
[----:B------:R-:W-:Y:S01]  /*0e60*/  @UP0 USHF.L.U32 UR7, UR4, 0x10, URZ ;  /* 0x0000001004070899 */ /* 0x000fe200080006ff */
[----:B------:R-:W-:Y:S01]  /*0e70*/  BSSY.RECONVERGENT B0, `(.L_x_1960) ;  /* 0x000000d000007945 */ /* 0x000fe20003800200 */
[----:B0-----:R-:W-:Y:S01]  /*0e80*/  FADD.FTZ R32, R35, R32 ;  /* 0x0000002023207221 */ /* 0x001fe20000010000 */
[----:B-1----:R-:W-:Y:S02]  /*0e90*/  FADD.FTZ R33, R90, R33 ;  /* 0x000000215a217221 */ /* 0x002fe40000010000 */
[----:B------:R-:W-:Y:S07]  /*0ea0*/  @P0 BRA `(.L_x_1961) ;  /* 0x0000000000240947 */ /* 0x000fee0003800000 */
        /* <DEDUP_REMOVED lines=9> */
.L_x_1961:
[----:B------:R-:W-:Y:S05]  /*0f40*/  BSYNC.RECONVERGENT B0 ;  /* 0x0000000000007941 */ /* 0x000fea0003800200 */
.L_x_1960:
[----:B------:R-:W1:Y:S08]  /*0f50*/  S2UR UR5, SR_CgaCtaId ;  /* 0x00000000000579c3 */ /* 0x000e700000008800 */
[----:B------:R-:W-:Y:S01]  /*0f60*/  BAR.SYNC.DEFER_BLOCKING 0x0 ;  /* 0x0000000000007b1d */ /* 0x000fe20000010000 */
[----:B------:R-:W-:Y:S01]  /*0f70*/  FFMA.FTZ R18, R87, R34, R18 ;  /* 0x0000002257127223 */ /* 0x000fe20000010012 */
[----:B------:R-:W-:Y:S01]  /*0f80*/  FADD.FTZ R17, R34, R17 ;  /* 0x0000001122117221 */ /* 0x000fe20000010000 */
[----:B------:R-:W-:Y:S01]  /*0f90*/  FADD.FTZ R9, R36, R9 ;  /* 0x0000000924097221 */ /* 0x000fe20000010000 */
[----:B------:R-:W-:Y:S01]  /*0fa0*/  FFMA.FTZ R0, R85, R36, R0 ;  /* 0x0000002455007223 */ /* 0x000fe20000010000 */
[----:B------:R-:W-:Y:S01]  /*0fb0*/  FADD.FTZ R10, R37, R10 ;  /* 0x0000000a250a7221 */ /* 0x000fe20000010000 */
[----:B------:R-:W-:Y:S01]  /*0fc0*/  UMOV UR4, 0x400 ;  /* 0x0000040000047882 */ /* 0x000fe20000000000 */
[----:B------:R-:W-:Y:S01]  /*0fd0*/  FFMA.FTZ R2, R81, R37, R2 ;  /* 0x0000002551027223 */ /* 0x000fe20000010002 */
[----:B------:R-:W-:Y:S01]  /*0fe0*/  FADD.FTZ R11, R38, R11 ;  /* 0x0000000b260b7221 */ /* 0x000fe20000010000 */
[----:B------:R-:W-:Y:S01]  /*0ff0*/  FFMA.FTZ R3, R76, R38, R3 ;  /* 0x000000264c037223 */ /* 0x000fe20000010003 */
[----:B------:R-:W-:Y:S01]  /*1000*/  UISETP.NE.U32.AND UP1, UPT, UR22, URZ, UPT ;  /* 0x000000ff1600728c */ /* 0x000fe2000bf25070 */
[----:B------:R-:W-:Y:S01]  /*1010*/  FADD.FTZ R12, R78, R12 ;  /* 0x0000000c4e0c7221 */ /* 0x000fe20000010000 */
[----:B------:R-:W-:Y:S01]  /*1020*/  FFMA.FTZ R4, R73, R78, R4 ;  /* 0x0000004e49047223 */ /* 0x000fe20000010004 */
[----:B------:R-:W-:Y:S01]  /*1030*/  FADD.FTZ R13, R84, R13 ;  /* 0x0000000d540d7221 */ /* 0x000fe20000010000 */
[----:B------:R-:W-:Y:S01]  /*1040*/  UISETP.NE.AND.EX UP1, UPT, UR23, URZ, UPT, UP1 ;  /* 0x000000ff1700728c */ /* 0x000fe2000bf25310 */
[----:B------:R-:W-:Y:S01]  /*1050*/  FFMA.FTZ R5, R66, R84, R5 ;  /* 0x0000005442057223 */ /* 0x000fe20000010005 */
[----:B------:R-:W-:Y:S01]  /*1060*/  FADD.FTZ R14, R91, R14 ;  /* 0x0000000e5b0e7221 */ /* 0x000fe20000010000 */
[----:B------:R-:W-:Y:S01]  /*1070*/  FFMA.FTZ R6, R69, R91, R6 ;  /* 0x0000005b45067223 */ /* 0x000fe20000010006 */
[----:B------:R-:W-:Y:S01]  /*1080*/  FADD.FTZ R15, R86, R15 ;  /* 0x0000000f560f7221 */ /* 0x000fe20000010000 */
[----:B------:R-:W-:Y:S01]  /*1090*/  FFMA.FTZ R7, R70, R86, R7 ;  /* 0x0000005646077223 */ /* 0x000fe20000010007 */
[----:B------:R-:W-:Y:S01]  /*10a0*/  FADD.FTZ R16, R88, R16 ;  /* 0x0000001058107221 */ /* 0x000fe20000010000 */
[----:B------:R-:W-:Y:S01]  /*10b0*/  FFMA.FTZ R8, R71, R88, R8 ;  /* 0x0000005847087223 */ /* 0x000fe20000010008 */
[----:B-1----:R-:W-:-:S04]  /*10c0*/  ULEA UR4, UR5, UR4, 0x18 ;  /* 0x0000000405047291 */ /* 0x002fc8000f8ec0ff */
[----:B------:R-:W-:Y:S02]  /*10d0*/  UIADD3 UR5, UPT, UPT, UR4, 0x1820, URZ ;  /* 0x0000182004057890 */ /* 0x000fe4000fffe0ff */
[----:B------:R-:W-:-:S09]  /*10e0*/  @!UP2 UIADD3 UR5, UPT, UPT, UR4, 0x1800, URZ ;  /* 0x000018000405a890 */ /* 0x000fd2000fffe0ff */
[----:B0-----:R-:W0:Y:S01]  /*10f0*/  LDS.128 R32, [UR5] ;  /* 0x00000005ff207984 */ /* 0x001e220008000c00 */
[----:B------:R-:W-:Y:S02]  /*1100*/  UIADD3 UR5, UPT, UPT, UR4, 0x1830, URZ ;  /* 0x0000183004057890 */ /* 0x000fe4000fffe0ff */
[----:B------:R-:W-:Y:S01]  /*1110*/  @!UP2 UIADD3 UR5, UPT, UPT, UR4, 0x1810, URZ ;  /* 0x000018100405a890 */ /* 0x000fe2000fffe0ff */
[----:B0-----:R-:W-:Y:S01]  /*1120*/  FADD.FTZ R36, RZ, R33 ;  /* 0x00000021ff247221 */ /* 0x001fe20000010000 */
[----:B------:R-:W-:-:S03]  /*1130*/  FADD.FTZ R33, RZ, R32 ;  /* 0x00000020ff217221 */ /* 0x000fc60000010000 */
[----:B------:R-:W-:Y:S01]  /*1140*/  FADD.FTZ R90, R35, R36 ;  /* 0x00000024235a7221 */ /* 0x000fe20000010000 */
[----:B------:R-:W-:-:S03]  /*1150*/  FADD.FTZ R33, R34, R33 ;  /* 0x0000002122217221 */ /* 0x000fc60000010000 */
[----:B------:R-:W0:Y:S02]  /*1160*/  LDS.128 R36, [UR5] ;  /* 0x00000005ff247984 */ /* 0x000e240008000c00 */
[----:B0-----:R-:W-:Y:S01]  /*1170*/  FADD.FTZ R90, R90, R37 ;  /* 0x000000255a5a7221 */ /* 0x001fe20000010000 */
        /* <DEDUP_REMOVED lines=17> */
[--C-:B------:R-:W-:Y:S01]  /*1290*/  FFMA.FTZ R89, R89, UR4, R78.reuse ;  /* 0x0000000459597c23 */ /* 0x100fe2000801004e */
[--C-:B------:R-:W-:Y:S01]  /*12a0*/  FFMA.FTZ R37, R76, UR4, R78.reuse ;  /* 0x000000044c257c23 */ /* 0x100fe2000801004e */
[----:B------:R-:W-:Y:S01]  /*12b0*/  FMUL.FTZ R32, R32, UR8 ;  /* 0x0000000820207c20 */ /* 0x000fe20008410000 */
[----:B------:R-:W-:Y:S01]  /*12c0*/  FMUL.FTZ R33, R34, UR8 ;  /* 0x0000000822217c20 */ /* 0x000fe20008410000 */
[----:B------:R-:W-:Y:S01]  /*12d0*/  FFMA.FTZ R73, R73, UR4, R78 ;  /* 0x0000000449497c23 */ /* 0x000fe2000801004e */
[----:B------:R-:W-:Y:S01]  /*12e0*/  FADD.FTZ R38, R75, -R38 ;  /* 0x800000264b267221 */ /* 0x000fe20000010000 */
[----:B------:R-:W-:Y:S01]  /*12f0*/  FMUL.FTZ R32, R32, UR7 ;  /* 0x0000000720207c20 */ /* 0x000fe20008410000 */
[----:B------:R-:W-:Y:S01]  /*1300*/  FMUL.FTZ R33, R33, UR7 ;  /* 0x0000000721217c20 */ /* 0x000fe20008410000 */
[----:B------:R-:W-:Y:S01]  /*1310*/  FADD.FTZ R81, R74, -R81 ;  /* 0x800000514a517221 */ /* 0x000fe20000010000 */
[----:B------:R-:W-:Y:S01]  /*1320*/  FADD.FTZ R89, R80, -R89 ;  /* 0x8000005950597221 */ /* 0x000fe20000010000 */
[----:B------:R0:W-:Y:S01]  /*1330*/  F2F.BF16.F32 R34, R32 ;  /* 0x0000002000227304 */ /* 0x0001e20000202000 */
[--C-:B------:R-:W-:Y:S01]  /*1340*/  FFMA.FTZ R67, R67, UR4, R78.reuse ;  /* 0x0000000443437c23 */ /* 0x100fe2000801004e */
[----:B------:R-:W-:Y:S01]  /*1350*/  FADD.FTZ R37, R72, -R37 ;  /* 0x8000002548257221 */ /* 0x000fe20000010000 */
[----:B------:R-:W-:Y:S01]  /*1360*/  FADD.FTZ R73, R68, -R73 ;  /* 0x8000004944497221 */ /* 0x000fe20000010000 */
[----:B------:R-:W-:Y:S01]  /*1370*/  FMUL.FTZ R38, R38, UR8 ;  /* 0x0000000826267c20 */ /* 0x000fe20008410000 */
[----:B------:R-:W-:Y:S01]  /*1380*/  FMUL.FTZ R81, R81, UR8 ;  /* 0x0000000851517c20 */ /* 0x000fe20008410000 */
[----:B------:R-:W-:Y:S01]  /*1390*/  FMUL.FTZ R89, R89, UR8 ;  /* 0x0000000859597c20 */ /* 0x000fe20008410000 */
[----:B------:R-:W-:Y:S01]  /*13a0*/  FADD.FTZ R67, R82, -R67 ;  /* 0x8000004352437221 */ /* 0x000fe20000010000 */
[----:B------:R1:W2:Y:S01]  /*13b0*/  F2F.BF16.F32 R35, R33 ;  /* 0x0000002100237304 */ /* 0x0002a20000202000 */
[----:B0-----:R-:W-:Y:S01]  /*13c0*/  FFMA.FTZ R32, R69, UR4, R78 ;  /* 0x0000000445207c23 */ /* 0x001fe2000801004e */
[----:B------:R-:W-:Y:S01]  /*13d0*/  FMUL.FTZ R37, R37, UR8 ;  /* 0x0000000825257c20 */ /* 0x000fe20008410000 */
[----:B------:R-:W-:Y:S01]  /*13e0*/  FMUL.FTZ R73, R73, UR8 ;  /* 0x0000000849497c20 */ /* 0x000fe20008410000 */
[----:B------:R-:W-:Y:S01]  /*13f0*/  FMUL.FTZ R75, R38, UR7 ;  /* 0x00000007264b7c20 */ /* 0x000fe20008410000 */
[----:B------:R-:W-:Y:S01]  /*1400*/  FADD.FTZ R32, R41, -R32 ;  /* 0x8000002029207221 */ /* 0x000fe20000010000 */
[----:B------:R-:W-:Y:S01]  /*1410*/  FMUL.FTZ R38, R81, UR7 ;  /* 0x0000000751267c20 */ /* 0x000fe20008410000 */
[----:B------:R-:W-:Y:S01]  /*1420*/  FMUL.FTZ R36, R89, UR7 ;  /* 0x0000000759247c20 */ /* 0x000fe20008410000 */
[----:B------:R-:W-:Y:S01]  /*1430*/  FMUL.FTZ R67, R67, UR8 ;  /* 0x0000000843437c20 */ /* 0x000fe20008410000 */
[--C-:B-1----:R-:W-:Y:S01]  /*1440*/  FFMA.FTZ R33, R70, UR4, R78.reuse ;  /* 0x0000000446217c23 */ /* 0x102fe2000801004e */
[----:B------:R-:W-:Y:S01]  /*1450*/  FMUL.FTZ R32, R32, UR8 ;  /* 0x0000000820207c20 */ /* 0x000fe20008410000 */
[----:B------:R-:W-:Y:S01]  /*1460*/  FMUL.FTZ R37, R37, UR7 ;  /* 0x0000000725257c20 */ /* 0x000fe20008410000 */
[----:B------:R-:W-:Y:S01]  /*1470*/  FMUL.FTZ R73, R73, UR7 ;  /* 0x0000000749497c20 */ /* 0x000fe20008410000 */
[----:B------:R-:W-:Y:S01]  /*1480*/  FADD.FTZ R33, R42, -R33 ;  /* 0x800000212a217221 */ /* 0x000fe20000010000 */
[----:B------:R-:W-:Y:S01]  /*1490*/  FMUL.FTZ R41, R32, UR7 ;  /* 0x0000000720297c20 */ /* 0x000fe20008410000 */
[----:B------:R-:W-:Y:S01]  /*14a0*/  FFMA.FTZ R32, R71, UR4, R78 ;  /* 0x0000000447207c23 */ /* 0x000fe2000801004e */
[----:B------:R-:W-:Y:S01]  /*14b0*/  FMUL.FTZ R67, R67, UR7 ;  /* 0x0000000743437c20 */ /* 0x000fe20008410000 */
[----:B------:R-:W-:Y:S01]  /*14c0*/  FMUL.FTZ R33, R33, UR8 ;  /* 0x0000000821217c20 */ /* 0x000fe20008410000 */
[----:B------:R-:W0:Y:S01]  /*14d0*/  F2F.BF16.F32 R38, R38 ;  /* 0x0000002600267304 */ /* 0x000e220000202000 */
[----:B------:R-:W-:-:S02]  /*14e0*/  FADD.FTZ R32, R43, -R32 ;  /* 0x800000202b207221 */ /* 0x000fc40000010000 */
[----:B------:R-:W-:Y:S01]  /*14f0*/  FMUL.FTZ R42, R33, UR7 ;  /* 0x00000007212a7c20 */ /* 0x000fe20008410000 */
[----:B------:R-:W-:Y:S01]  /*1500*/  FFMA.FTZ R33, R66, UR4, R78 ;  /* 0x0000000442217c23 */ /* 0x000fe2000801004e */
[----:B------:R-:W-:-:S03]  /*1510*/  FMUL.FTZ R32, R32, UR8 ;  /* 0x0000000820207c20 */ /* 0x000fc60008410000 */
[----:B------:R-:W-:Y:S01]  /*1520*/  FADD.FTZ R40, R40, -R33 ;  /* 0x8000002128287221 */ /* 0x000fe20000010000 */
[----:B------:R-:W-:Y:S01]  /*1530*/  FMUL.FTZ R66, R32, UR7 ;  /* 0x0000000720427c20 */ /* 0x000fe20008410000 */
[----:B------:R-:W-:Y:S01]  /*1540*/  F2F.BF16.F32 R39, R37 ;  /* 0x0000002500277304 */ /* 0x000fe20000202000 */
[----:B------:R-:W1:Y:S01]  /*1550*/  LDC.64 R32, c[0x0][0x468] ;  /* 0x00011a00ff207b82 */ /* 0x000e620000000a00 */
[----:B------:R-:W-:-:S04]  /*1560*/  FMUL.FTZ R40, R40, UR8 ;  /* 0x0000000828287c20 */ /* 0x000fc80008410000 */
[----:B------:R-:W-:Y:S02]  /*1570*/  FMUL.FTZ R40, R40, UR7 ;  /* 0x0000000728287c20 */ /* 0x000fe40008410000 */
[----:B------:R2:W3:Y:S08]  /*1580*/  F2F.BF16.F32 R68, R73 ;  /* 0x0000004900447304 */ /* 0x0004f00000202000 */
[----:B------:R-:W4:Y:S01]  /*1590*/  F2F.BF16.F32 R36, R36 ;  /* 0x0000002400247304 */ /* 0x000f220000202000 */
[----:B--2---:R-:W-:Y:S01]  /*15a0*/  PRMT R73, R34, 0x5410, R35 ;  /* 0x0000541022497816 */ /* 0x004fe20000000023 */
[----:B0-----:R-:W-:Y:S01]  /*15b0*/  IMAD.WIDE.U32 R34, R38, 0x10000, RZ ;  /* 0x0001000026227825 */ /* 0x001fe200078e00ff */
[----:B---3--:R-:W-:-:S05]  /*15c0*/  PRMT R71, R39, 0x5410, R68 ;  /* 0x0000541027477816 */ /* 0x008fca0000000044 */
[----:B------:R-:W0:Y:S01]  /*15d0*/  F2F.BF16.F32 R41, R41 ;  /* 0x0000002900297304 */ /* 0x000e220000202000 */
[----:B------:R-:W-:Y:S01]  /*15e0*/  LOP3.LUT R35, R71, R35, RZ, 0xfc, !PT ;  /* 0x0000002347237212 */ /* 0x000fe200078efcff */
[----:B----4-:R-:W-:-:S06]  /*15f0*/  IMAD.WIDE.U32 R36, R36, 0x10000, RZ ;  /* 0x0001000024247825 */ /* 0x010fcc00078e00ff */
[----:B------:R-:W-:Y:S01]  /*1600*/  F2F.BF16.F32 R42, R42 ;  /* 0x0000002a002a7304 */ /* 0x000fe20000202000 */
[----:B------:R-:W-:Y:S01]  /*1610*/  LOP3.LUT R37, R73, R37, RZ, 0xfc, !PT ;  /* 0x0000002549257212 */ /* 0x000fe200078efcff */
[----:B0-----:R-:W-:-:S06]  /*1620*/  IMAD.WIDE.U32 R38, R41, 0x10000, RZ ;  /* 0x0001000029267825 */ /* 0x001fcc00078e00ff */
[----:B------:R-:W0:Y:S08]  /*1630*/  F2F.BF16.F32 R69, R66 ;  /* 0x0000004200457304 */ /* 0x000e300000202000 */
[----:B------:R-:W2:Y:S01]  /*1640*/  F2F.BF16.F32 R67, R67 ;  /* 0x0000004300437304 */ /* 0x000ea20000202000 */
[----:B0-----:R-:W-:-:S07]  /*1650*/  PRMT R69, R42, 0x5410, R69 ;  /* 0x000054102a457816 */ /* 0x001fce0000000045 */
[----:B------:R1:W0:Y:S01]  /*1660*/  F2F.BF16.F32 R43, R40 ;  /* 0x00000028002b7304 */ /* 0x0002220000202000 */
[----:B------:R-:W-:Y:S02]  /*1670*/  LOP3.LUT R39, R69, R39, RZ, 0xfc, !PT ;  /* 0x0000002745277212 */ /* 0x000fe400078efcff */
[----:B--2---:R-:W-:-:S05]  /*1680*/  LOP3.LUT R36, R36, R67, RZ, 0xfc, !PT ;  /* 0x0000004324247212 */ /* 0x004fca00078efcff */
[----:B------:R-:W2:Y:S01]  /*1690*/  F2F.BF16.F32 R75, R75 ;  /* 0x0000004b004b7304 */ /* 0x000ea20000202000 */
[----:B-1----:R-:W-:-:S05]  /*16a0*/  IMAD.WIDE.U32 R40, R59, 0x8, R32 ;  /* 0x000000083b287825 */ /* 0x002fca00078e0020 */
[----:B------:R4:W-:Y:S01]  /*16b0*/  STG.E.64 desc[UR18][R40.64], R36 ;  /* 0x0000002428007986 */ /* 0x0009e2000c101b12 */
[----:B0-----:R-:W-:Y:S01]  /*16c0*/  LOP3.LUT R38, R38, R43, RZ, 0xfc, !PT ;  /* 0x0000002b26267212 */ /* 0x001fe200078efcff */
[----:B------:R-:W-:-:S04]  /*16d0*/  IMAD.WIDE.U32 R42, R60, 0x8, R32 ;  /* 0x000000083c2a7825 */ /* 0x000fc800078e0020 */
[----:B------:R-:W-:Y:S01]  /*16e0*/  IMAD.WIDE.U32 R32, R61, 0x8, R32 ;  /* 0x000000083d207825 */ /* 0x000fe200078e0020 */
[----:B--2---:R-:W-:-:S05]  /*16f0*/  LOP3.LUT R34, R34, R75, RZ, 0xfc, !PT ;  /* 0x0000004b22227212 */ /* 0x004fca00078efcff */
[----:B------:R4:W-:Y:S04]  /*1700*/  STG.E.64 desc[UR18][R42.64], R34 ;  /* 0x000000222a007986 */ /* 0x0009e8000c101b12 */
[----:B------:R4:W-:Y:S01]  /*1710*/  STG.E.64 desc[UR18][R32.64], R38 ;  /* 0x0000002620007986 */ /* 0x0009e2000c101b12 */
[----:B------:R-:W-:Y:S05]  /*1720*/  BRA `(.L_x_1964) ;  /* 0x0000001000007947 */ /* 0x000fea0003800000 */
.L_x_1963:
[--C-:B------:R-:W-:Y:S01]  /*1730*/  FFMA.FTZ R67, R67, UR4, R78.reuse ;  /* 0x0000000443437c23 */ /* 0x100fe2000801004e */
[--C-:B------:R-:W-:Y:S01]  /*1740*/  FFMA.FTZ R39, R76, UR4, R78.reuse ;  /* 0x000000044c277c23 */ /* 0x100fe2000801004e */
[--C-:B------:R-:W-:Y:S01]  /*1750*/  FFMA.FTZ R73, R73, UR4, R78.reuse ;  /* 0x0000000449497c23 */ /* 0x100fe2000801004e */
[--C-:B------:R-:W-:Y:S01]  /*1760*/  FFMA.FTZ R89, R89, UR4, R78.reuse ;  /* 0x0000000459597c23 */ /* 0x100fe2000801004e */
[----:B------:R-:W-:Y:S01]  /*1770*/  FADD.FTZ R32, R82, -R67 ;  /* 0x8000004352207221 */ /* 0x000fe20000010000 */
[--C-:B------:R-:W-:Y:S01]  /*1780*/  FFMA.FTZ R67, R70, UR4, R78.reuse ;  /* 0x0000000446437c23 */ /* 0x100fe2000801004e */
[--C-:B------:R-:W-:Y:S01]  /*1790*/  FFMA.FTZ R70, R71, UR4, R78.reuse ;  /* 0x0000000447467c23 */ /* 0x100fe2000801004e */
[----:B------:R-:W-:Y:S01]  /*17a0*/  FADD.FTZ R38, R72, -R39 ;  /* 0x8000002748267221 */ /* 0x000fe20000010000 */
[--C-:B------:R-:W-:Y:S01]  /*17b0*/  FFMA.FTZ R34, R83, UR4, R78.reuse ;  /* 0x0000000453227c23 */ /* 0x100fe2000801004e */
[----:B------:R-:W-:Y:S01]  /*17c0*/  FFMA.FTZ R36, R87, UR4, R78 ;  /* 0x0000000457247c23 */ /* 0x000fe2000801004e */
[----:B------:R-:W-:Y:S01]  /*17d0*/  FADD.FTZ R43, R43, -R70 ;  /* 0x800000462b2b7221 */ /* 0x000fe20000010000 */
[----:B------:R-:W-:Y:S01]  /*17e0*/  FADD.FTZ R39, R68, -R73 ;  /* 0x8000004944277221 */ /* 0x000fe20000010000 */
[--C-:B------:R-:W-:Y:S01]  /*17f0*/  FFMA.FTZ R70, R69, UR4, R78.reuse ;  /* 0x0000000445467c23 */ /* 0x100fe2000801004e */
[----:B------:R-:W-:Y:S01]  /*1800*/  FFMA.FTZ R81, R81, UR4, R78 ;  /* 0x0000000451517c23 */ /* 0x000fe2000801004e */
[----:B------:R-:W-:Y:S01]  /*1810*/  FADD.FTZ R33, R80, -R89 ;  /* 0x8000005950217221 */ /* 0x000fe20000010000 */
[----:B------:R-:W-:Y:S01]  /*1820*/  FADD.FTZ R34, R79, -R34 ;  /* 0x800000224f227221 */ /* 0x000fe20000010000 */
[----:B------:R-:W-:Y:S01]  /*1830*/  FADD.FTZ R35, R77, -R36 ;  /* 0x800000244d237221 */ /* 0x000fe20000010000 */
[----:B------:R-:W-:Y:S01]  /*1840*/  FMUL.FTZ R39, R39, UR8 ;  /* 0x0000000827277c20 */ /* 0x000fe20008410000 */
[----:B------:R-:W-:Y:S01]  /*1850*/  FADD.FTZ R41, R41, -R70 ;  /* 0x8000004629297221 */ /* 0x000fe20000010000 */
[----:B------:R-:W-:Y:S01]  /*1860*/  FADD.FTZ R37, R74, -R81 ;  /* 0x800000514a257221 */ /* 0x000fe20000010000 */
[----:B------:R-:W-:Y:S01]  /*1870*/  FADD.FTZ R42, R42, -R67 ;  /* 0x800000432a2a7221 */ /* 0x000fe20000010000 */
[--C-:B------:R-:W-:Y:S01]  /*1880*/  FFMA.FTZ R73, R66, UR4, R78.reuse ;  /* 0x0000000442497c23 */ /* 0x100fe2000801004e */
[----:B------:R-:W-:Y:S01]  /*1890*/  FFMA.FTZ R36, R85, UR4, R78 ;  /* 0x0000000455247c23 */ /* 0x000fe2000801004e */
[----:B------:R-:W-:Y:S01]  /*18a0*/  FMUL.FTZ R33, R33, UR8 ;  /* 0x0000000821217c20 */ /* 0x000fe20008410000 */
        /* <DEDUP_REMOVED lines=8> */
[----:B------:R-:W-:Y:S01]  /*1930*/  FADD.FTZ R40, R40, -R73 ;  /* 0x8000004928287221 */ /* 0x000fe20000010000 */
[----:B------:R-:W-:Y:S01]  /*1940*/  FADD.FTZ R36, R75, -R36 ;  /* 0x800000244b247221 */ /* 0x000fe20000010000 */
        /* <DEDUP_REMOVED lines=8> */
[----:B------:R0:W-:Y:S01]  /*19d0*/  F2F.BF16.F32 R71, R67 ;  /* 0x0000004300477304 */ /* 0x0001e20000202000 */
[----:B------:R-:W-:Y:S01]  /*19e0*/  FMUL.FTZ R72, R42, UR7 ;  /* 0x000000072a487c20 */ /* 0x000fe20008410000 */
[----:B------:R-:W-:Y:S01]  /*19f0*/  FMUL.FTZ R40, R40, UR8 ;  /* 0x0000000828287c20 */ /* 0x000fe20008410000 */
[----:B------:R-:W-:Y:S01]  /*1a00*/  FMUL.FTZ R36, R36, UR8 ;  /* 0x0000000824247c20 */ /* 0x000fe20008410000 */
[----:B------:R-:W1:Y:S01]  /*1a10*/  LDC.64 R74, c[0x0][0x468] ;  /* 0x00011a00ff4a7b82 */ /* 0x000e620000000a00 */
[----:B------:R-:W-:Y:S01]  /*1a20*/  FMUL.FTZ R80, R32, UR7 ;  /* 0x0000000720507c20 */ /* 0x000fe20008410000 */
[----:B------:R-:W-:Y:S01]  /*1a30*/  FMUL.FTZ R81, R40, UR7 ;  /* 0x0000000728517c20 */ /* 0x000fe20008410000 */
[----:B------:R-:W-:Y:S01]  /*1a40*/  FMUL.FTZ R79, R36, UR7 ;  /* 0x00000007244f7c20 */ /* 0x000fe20008410000 */
[----:B------:R-:W-:Y:S04]  /*1a50*/  F2F.BF16.F32 R82, R82 ;  /* 0x0000005200527304 */ /* 0x000fe80000202000 */
[----:B0-----:R-:W0:Y:S04]  /*1a60*/  LDC.64 R66, c[0x0][0x478] ;  /* 0x00011e00ff427b82 */ /* 0x001e280000000a00 */
[----:B------:R-:W2:Y:S08]  /*1a70*/  F2F.BF16.F32 R68, R68 ;  /* 0x0000004400447304 */ /* 0x000eb00000202000 */
[----:B------:R3:W-:Y:S01]  /*1a80*/  F2F.BF16.F32 R69, R72 ;  /* 0x0000004800457304 */ /* 0x0007e20000202000 */
[----:B--2---:R-:W-:-:S07]  /*1a90*/  PRMT R83, R68, 0x5410, R71 ;  /* 0x0000541044537816 */ /* 0x004fce0000000047 */
[----:B------:R-:W2:Y:S01]  /*1aa0*/  F2F.BF16.F32 R70, R70 ;  /* 0x0000004600467304 */ /* 0x000ea20000202000 */
[----:B---3--:R-:W-:-:S07]  /*1ab0*/  IMAD.WIDE.U32 R72, R82, 0x10000, RZ ;  /* 0x0001000052487825 */ /* 0x008fce00078e00ff */
[----:B------:R-:W-:Y:S01]  /*1ac0*/  F2F.BF16.F32 R77, R77 ;  /* 0x0000004d004d7304 */ /* 0x000fe20000202000 */
[----:B--2---:R-:W-:-:S07]  /*1ad0*/  PRMT R85, R69, 0x5410, R70 ;  /* 0x0000541045557816 */ /* 0x004fce0000000046 */
[----:B------:R-:W2:Y:S08]  /*1ae0*/  F2F.BF16.F32 R84, R84 ;  /* 0x0000005400547304 */ /* 0x000eb00000202000 */
[----:B------:R-:W3:Y:S01]  /*1af0*/  F2F.BF16.F32 R78, R78 ;  /* 0x0000004e004e7304 */ /* 0x000ee20000202000 */
[----:B--2---:R-:W-:-:S07]  /*1b00*/  PRMT R77, R77, 0x5410, R84 ;  /* 0x000054104d4d7816 */ /* 0x004fce0000000054 */
[----:B------:R-:W2:Y:S01]  /*1b10*/  F2F.BF16.F32 R76, R76 ;  /* 0x0000004c004c7304 */ /* 0x000ea20000202000 */
[----:B------:R-:W-:Y:S01]  /*1b20*/  LOP3.LUT R73, R77, R73, RZ, 0xfc, !PT ;  /* 0x000000494d497212 */ /* 0x000fe200078efcff */
[----:B---3--:R-:W-:-:S06]  /*1b30*/  IMAD.WIDE.U32 R68, R78, 0x10000, RZ ;  /* 0x000100004e447825 */ /* 0x008fcc00078e00ff */
[----:B------:R-:W3:Y:S01]  /*1b40*/  F2F.BF16.F32 R80, R80 ;  /* 0x0000005000507304 */ /* 0x000ee20000202000 */
[----:B------:R-:W-:Y:S01]  /*1b50*/  LOP3.LUT R69, R85, R69, RZ, 0xfc, !PT ;  /* 0x0000004555457212 */ /* 0x000fe200078efcff */
[----:B--2---:R-:W-:-:S06]  /*1b60*/  IMAD.WIDE.U32 R70, R76, 0x10000, RZ ;  /* 0x000100004c467825 */ /* 0x004fcc00078e00ff */
[----:B------:R-:W2:Y:S01]  /*1b70*/  F2F.BF16.F32 R81, R81 ;  /* 0x0000005100517304 */ /* 0x000ea20000202000 */
[----:B0-----:R-:W-:Y:S01]  /*1b80*/  IMAD.WIDE.U32 R76, R59, 0x10, R66 ;  /* 0x000000103b4c7825 */ /* 0x001fe200078e0042 */
[----:B------:R-:W-:Y:S02]  /*1b90*/  LOP3.LUT R71, R83, R71, RZ, 0xfc, !PT ;  /* 0x0000004753477212 */ /* 0x000fe400078efcff */
[----:B---3--:R-:W-:-:S04]  /*1ba0*/  LOP3.LUT R72, R72, R80, RZ, 0xfc, !PT ;  /* 0x0000005048487212 */ /* 0x008fc800078efcff */
[----:B------:R-:W0:Y:S01]  /*1bb0*/  F2F.BF16.F32 R79, R79 ;  /* 0x0000004f004f7304 */ /* 0x000e220000202000 */
[--C-:B-1----:R-:W-:Y:S01]  /*1bc0*/  IMAD.WIDE.U32 R82, R60, 0x8, R74.reuse ;  /* 0x000000083c527825 */ /* 0x102fe200078e004a */
[----:B------:R3:W-:Y:S01]  /*1bd0*/  STG.E.128 desc[UR18][R76.64], R32 ;  /* 0x000000204c007986 */ /* 0x0007e2000c101d12 */
[----:B--2---:R-:W-:Y:S02]  /*1be0*/  LOP3.LUT R68, R68, R81, RZ, 0xfc, !PT ;  /* 0x0000005144447212 */ /* 0x004fe400078efcff */
[----:B------:R-:W-:-:S04]  /*1bf0*/  IMAD.WIDE.U32 R80, R59, 0x8, R74 ;  /* 0x000000083b507825 */ /* 0x000fc800078e004a */
[----:B------:R-:W-:Y:S01]  /*1c00*/  IMAD.WIDE.U32 R74, R61, 0x8, R74 ;  /* 0x000000083d4a7825 */ /* 0x000fe200078e004a */
[----:B------:R3:W-:Y:S01]  /*1c10*/  STG.E.64 desc[UR18][R80.64], R72 ;  /* 0x0000004850007986 */ /* 0x0007e2000c101b12 */
[----:B0-----:R-:W-:Y:S02]  /*1c20*/  LOP3.LUT R70, R70, R79, RZ, 0xfc, !PT ;  /* 0x0000004f46467212 */ /* 0x001fe400078efcff */
[----:B------:R-:W-:-:S04]  /*1c30*/  IMAD.WIDE.U32 R78, R60, 0x10, R66 ;  /* 0x000000103c4e7825 */ /* 0x000fc800078e0042 */
[----:B------:R-:W-:Y:S01]  /*1c40*/  IMAD.WIDE.U32 R66, R61, 0x10, R66 ;  /* 0x000000103d427825 */ /* 0x000fe200078e0042 */
[----:B------:R3:W-:Y:S04]  /*1c50*/  STG.E.128 desc[UR18][R78.64], R36 ;  /* 0x000000244e007986 */ /* 0x0007e8000c101d12 */
[----:B------:R3:W-:Y:S04]  /*1c60*/  STG.E.64 desc[UR18][R82.64], R70 ;  /* 0x0000004652007986 */ /* 0x0007e8000c101b12 */
[----:B------:R3:W-:Y:S04]  /*1c70*/  STG.E.128 desc[UR18][R66.64], R40 ;  /* 0x0000002842007986 */ /* 0x0007e8000c101d12 */
[----:B------:R3:W-:Y:S01]  /*1c80*/  STG.E.64 desc[UR18][R74.64], R68 ;  /* 0x000000444a007986 */ /* 0x0007e2000c101b12 */
[----:B------:R-:W-:Y:S05]  /*1c90*/  BRA `(.L_x_1964) ;  /* 0x0000000800a47947 */ /* 0x000fea0003800000 */
.L_x_1962:
[----:B------:R-:W-:-:S04]  /*1ca0*/  UISETP.NE.U32.AND UP1, UPT, UR26, URZ, UPT ;  /* 0x000000ff1a00728c */ /* 0x000fc8000bf25070 */
[----:B------:R-:W-:-:S09]  /*1cb0*/  UISETP.NE.AND.EX UP1, UPT, UR27, URZ, UPT, UP1 ;  /* 0x000000ff1b00728c */ /* 0x000fd2000bf25310 */
[----:B------:R-:W-:Y:S05]  /*1cc0*/  BRA.U UP1, `(.L_x_1965) ;  /* 0x0000000501407547 */ /* 0x000fea000b800000 */
[--C-:B------:R-:W-:Y:S01]  /*1cd0*/  FFMA.FTZ R67, R67, UR4, R78.reuse ;  /* 0x0000000443437c23 */ /* 0x100fe2000801004e */
[--C-:B------:R-:W-:Y:S01]  /*1ce0*/  FFMA.FTZ R89, R89, UR4, R78.reuse ;  /* 0x0000000459597c23 */ /* 0x100fe2000801004e */
[--C-:B------:R-:W-:Y:S01]  /*1cf0*/  FFMA.FTZ R81, R81, UR4, R78.reuse ;  /* 0x0000000451517c23 */ /* 0x100fe2000801004e */
[--C-:B------:R-:W-:Y:S01]  /*1d00*/  FFMA.FTZ R37, R76, UR4, R78.reuse ;  /* 0x000000044c257c23 */ /* 0x100fe2000801004e */
[----:B------:R-:W-:Y:S01]  /*1d10*/  FADD.FTZ R67, R82, -R67 ;  /* 0x8000004352437221 */ /* 0x000fe20000010000 */
[----:B------:R-:W-:Y:S01]  /*1d20*/  FADD.FTZ R80, R80, -R89 ;  /* 0x8000005950507221 */ /* 0x000fe20000010000 */
[----:B------:R-:W-:Y:S01]  /*1d30*/  FADD.FTZ R74, R74, -R81 ;  /* 0x800000514a4a7221 */ /* 0x000fe20000010000 */
[----:B------:R-:W-:Y:S01]  /*1d40*/  FFMA.FTZ R38, R87, UR4, R78 ;  /* 0x0000000457267c23 */ /* 0x000fe2000801004e */
[----:B-----5:R-:W-:Y:S01]  /*1d50*/  FFMA.FTZ R32, R67, UR8, R20 ;  /* 0x0000000843207c23 */ /* 0x020fe20008010014 */
[----:B------:R-:W-:Y:S01]  /*1d60*/  FFMA.FTZ R33, R80, UR8, R21 ;  /* 0x0000000850217c23 */ /* 0x000fe20008010015 */
[----:B------:R-:W-:Y:S01]  /*1d70*/  FFMA.FTZ R80, R85, UR4, R78 ;  /* 0x0000000455507c23 */ /* 0x000fe2000801004e */
[----:B------:R-:W-:Y:S01]  /*1d80*/  FADD.FTZ R37, R72, -R37 ;  /* 0x8000002548257221 */ /* 0x000fe20000010000 */
[----:B------:R-:W-:Y:S01]  /*1d90*/  FMUL.FTZ R32, R32, UR7 ;  /* 0x0000000720207c20 */ /* 0x000fe20008410000 */
[----:B------:R-:W-:Y:S01]  /*1da0*/  FMUL.FTZ R33, R33, UR7 ;  /* 0x0000000721217c20 */ /* 0x000fe20008410000 */
[----:B------:R-:W-:Y:S01]  /*1db0*/  FADD.FTZ R75, R75, -R80 ;  /* 0x800000504b4b7221 */ /* 0x000fe20000010000 */
[----:B------:R-:W-:Y:S01]  /*1dc0*/  FFMA.FTZ R72, R69, UR4, R78 ;  /* 0x0000000445487c23 */ /* 0x000fe2000801004e */
[----:B------:R0:W-:Y:S01]  /*1dd0*/  F2F.BF16.F32 R67, R32 ;  /* 0x0000002000437304 */ /* 0x0001e20000202000 */
[----:B------:R-:W-:Y:S01]  /*1de0*/  FADD.FTZ R38, R77, -R38 ;  /* 0x800000264d267221 */ /* 0x000fe20000010000 */
[--C-:B------:R-:W-:Y:S01]  /*1df0*/  FFMA.FTZ R34, R83, UR4, R78.reuse ;  /* 0x0000000453227c23 */ /* 0x100fe2000801004e */
[----:B------:R-:W-:Y:S01]  /*1e00*/  FFMA.FTZ R73, R73, UR4, R78 ;  /* 0x0000000449497c23 */ /* 0x000fe2000801004e */
[----:B------:R-:W-:Y:S01]  /*1e10*/  FFMA.FTZ R37, R37, UR8, R26 ;  /* 0x0000000825257c23 */ /* 0x000fe2000801001a */
[----:B------:R-:W-:Y:S01]  /*1e20*/  FFMA.FTZ R35, R38, UR8, R23 ;  /* 0x0000000826237c23 */ /* 0x000fe20008010017 */
[----:B------:R-:W-:Y:S01]  /*1e30*/  FADD.FTZ R79, R79, -R34 ;  /* 0x800000224f4f7221 */ /* 0x000fe20000010000 */
[----:B------:R-:W-:Y:S01]  /*1e40*/  FADD.FTZ R68, R68, -R73 ;  /* 0x8000004944447221 */ /* 0x000fe20000010000 */
[----:B------:R1:W2:Y:S01]  /*1e50*/  F2F.BF16.F32 R36, R33 ;  /* 0x0000002100247304 */ /* 0x0002a20000202000 */
[----:B0-----:R-:W-:Y:S01]  /*1e60*/  FFMA.FTZ R32, R75, UR8, R24 ;  /* 0x000000084b207c23 */ /* 0x001fe20008010018 */
[----:B------:R-:W-:Y:S01]  /*1e70*/  FFMA.FTZ R34, R79, UR8, R22 ;  /* 0x000000084f227c23 */ /* 0x000fe20008010016 */
[----:B------:R-:W-:Y:S01]  /*1e80*/  FMUL.FTZ R37, R37, UR7 ;  /* 0x0000000725257c20 */ /* 0x000fe20008410000 */
[----:B------:R-:W-:Y:S01]  /*1e90*/  FFMA.FTZ R68, R68, UR8, R27 ;  /* 0x0000000844447c23 */ /* 0x000fe2000801001b */
[----:B------:R-:W-:Y:S01]  /*1ea0*/  FMUL.FTZ R32, R32, UR7 ;  /* 0x0000000720207c20 */ /* 0x000fe20008410000 */
[----:B------:R-:W-:Y:S01]  /*1eb0*/  FMUL.FTZ R34, R34, UR7 ;  /* 0x0000000722227c20 */ /* 0x000fe20008410000 */
[----:B------:R-:W-:Y:S01]  /*1ec0*/  FMUL.FTZ R35, R35, UR7 ;  /* 0x0000000723237c20 */ /* 0x000fe20008410000 */
[----:B------:R-:W-:Y:S01]  /*1ed0*/  F2F.BF16.F32 R39, R37 ;  /* 0x0000002500277304 */ /* 0x000fe20000202000 */
[----:B-1----:R-:W-:Y:S01]  /*1ee0*/  FFMA.FTZ R33, R74, UR8, R25 ;  /* 0x000000084a217c23 */ /* 0x002fe20008010019 */
[----:B------:R-:W-:-:S03]  /*1ef0*/  FMUL.FTZ R68, R68, UR7 ;  /* 0x0000000744447c20 */ /* 0x000fc60008410000 */
[----:B------:R-:W-:-:S03]  /*1f00*/  FMUL.FTZ R33, R33, UR7 ;  /* 0x0000000721217c20 */ /* 0x000fc60008410000 */
[----:B------:R0:W-:Y:S08]  /*1f10*/  F2F.BF16.F32 R75, R32 ;  /* 0x00000020004b7304 */ /* 0x0001f00000202000 */
[----:B------:R1:W-:Y:S01]  /*1f20*/  F2F.BF16.F32 R38, R33 ;  /* 0x0000002100267304 */ /* 0x0003e20000202000 */
[----:B0-----:R-:W-:Y:S01]  /*1f30*/  FADD.FTZ R32, R41, -R72 ;  /* 0x8000004829207221 */ /* 0x001fe20000010000 */
[----:B------:R-:W-:-:S03]  /*1f40*/  FFMA.FTZ R41, R70, UR4, R78 ;  /* 0x0000000446297c23 */ /* 0x000fc6000801004e */
[----:B------:R-:W-:-:S03]  /*1f50*/  FFMA.FTZ R32, R32, UR8, R29 ;  /* 0x0000000820207c23 */ /* 0x000fc6000801001d */
[----:B------:R-:W-:Y:S01]  /*1f60*/  F2F.BF16.F32 R34, R34 ;  /* 0x0000002200227304 */ /* 0x000fe20000202000 */
[----:B-1----:R-:W-:Y:S01]  /*1f70*/  FADD.FTZ R33, R42, -R41 ;  /* 0x800000292a217221 */ /* 0x002fe20000010000 */
[----:B------:R-:W-:Y:S01]  /*1f80*/  FFMA.FTZ R42, R71, UR4, R78 ;  /* 0x00000004472a7c23 */ /* 0x000fe2000801004e */
[----:B------:R-:W-:Y:S02]  /*1f90*/  FMUL.FTZ R41, R32, UR7 ;  /* 0x0000000720297c20 */ /* 0x000fe40008410000 */
[----:B------:R-:W-:Y:S01]  /*1fa0*/  FFMA.FTZ R32, R33, UR8, R30 ;  /* 0x0000000821207c23 */ /* 0x000fe2000801001e */
[----:B------:R-:W-:Y:S01]  /*1fb0*/  FADD.FTZ R70, R43, -R42 ;  /* 0x8000002a2b467221 */ /* 0x000fe20000010000 */
[----:B------:R-:W-:Y:S01]  /*1fc0*/  FFMA.FTZ R33, R66, UR4, R78 ;  /* 0x0000000442217c23 */ /* 0x000fe2000801004e */
[----:B------:R-:W0:Y:S01]  /*1fd0*/  F2F.BF16.F32 R35, R35 ;  /* 0x0000002300237304 */ /* 0x000e220000202000 */
[----:B------:R-:W-:Y:S01]  /*1fe0*/  FMUL.FTZ R42, R32, UR7 ;  /* 0x00000007202a7c20 */ /* 0x000fe20008410000 */
[----:B------:R-:W-:Y:S01]  /*1ff0*/  FFMA.FTZ R32, R70, UR8, R31 ;  /* 0x0000000846207c23 */ /* 0x000fe2000801001f */
[----:B------:R-:W-:-:S03]  /*2000*/  FADD.FTZ R37, R40, -R33 ;  /* 0x8000002128257221 */ /* 0x000fc60000010000 */
[----:B------:R-:W-:Y:S01]  /*2010*/  FMUL.FTZ R66, R32, UR7 ;  /* 0x0000000720427c20 */ /* 0x000fe20008410000 */
[----:B------:R-:W-:Y:S01]  /*2020*/  FFMA.FTZ R37, R37, UR8, R28 ;  /* 0x0000000825257c23 */ /* 0x000fe2000801001c */
[----:B------:R-:W1:Y:S01]  /*2030*/  LDC.64 R32, c[0x0][0x468] ;  /* 0x00011a00ff207b82 */ /* 0x000e620000000a00 */
[----:B------:R-:W3:Y:S02]  /*2040*/  F2F.BF16.F32 R68, R68 ;  /* 0x0000004400447304 */ /* 0x000ee40000202000 */
[----:B------:R-:W-:Y:S01]  /*2050*/  FMUL.FTZ R40, R37, UR7 ;  /* 0x0000000725287c20 */ /* 0x000fe20008410000 */
[----:B--2---:R-:W-:Y:S01]  /*2060*/  IMAD.WIDE.U32 R36, R36, 0x10000, RZ ;  /* 0x0001000024247825 */ /* 0x004fe200078e00ff */
[----:B0-----:R-:W-:-:S03]  /*2070*/  PRMT R73, R34, 0x5410, R35 ;  /* 0x0000541022497816 */ /* 0x001fc60000000023 */
[----:B------:R-:W-:Y:S01]  /*2080*/  IMAD.WIDE.U32 R34, R38, 0x10000, RZ ;  /* 0x0001000026227825 */ /* 0x000fe200078e00ff */
[----:B------:R-:W0:Y:S01]  /*2090*/  F2F.BF16.F32 R41, R41 ;  /* 0x0000002900297304 */ /* 0x000e220000202000 */
[----:B------:R-:W-:Y:S02]  /*20a0*/  LOP3.LUT R36, R36, R67, RZ, 0xfc, !PT ;  /* 0x0000004324247212 */ /* 0x000fe400078efcff */
[----:B------:R-:W-:Y:S02]  /*20b0*/  LOP3.LUT R37, R73, R37, RZ, 0xfc, !PT ;  /* 0x0000002549257212 */ /* 0x000fe400078efcff */
[----:B------:R-:W-:Y:S02]  /*20c0*/  LOP3.LUT R34, R34, R75, RZ, 0xfc, !PT ;  /* 0x0000004b22227212 */ /* 0x000fe400078efcff */
[----:B---3--:R-:W-:Y:S01]  /*20d0*/  PRMT R71, R39, 0x5410, R68 ;  /* 0x0000541027477816 */ /* 0x008fe20000000044 */
[----:B------:R-:W-:Y:S03]  /*20e0*/  F2F.BF16.F32 R42, R42 ;  /* 0x0000002a002a7304 */ /* 0x000fe60000202000 */
[----:B------:R-:W-:Y:S01]  /*20f0*/  LOP3.LUT R35, R71, R35, RZ, 0xfc, !PT ;  /* 0x0000002347237212 */ /* 0x000fe200078efcff */
[----:B0-----:R-:W-:-:S04]  /*2100*/  IMAD.WIDE.U32 R38, R41, 0x10000, RZ ;  /* 0x0001000029267825 */ /* 0x001fc800078e00ff */
[----:B------:R-:W0:Y:S08]  /*2110*/  F2F.BF16.F32 R69, R66 ;  /* 0x0000004200457304 */ /* 0x000e300000202000 */
[----:B------:R1:W2:Y:S01]  /*2120*/  F2F.BF16.F32 R43, R40 ;  /* 0x00000028002b7304 */ /* 0x0002a20000202000 */
[----:B0-----:R-:W-:Y:S01]  /*2130*/  PRMT R69, R42, 0x5410, R69 ;  /* 0x000054102a457816 */ /* 0x001fe20000000045 */
[----:B-1----:R-:W-:-:S03]  /*2140*/  IMAD.WIDE.U32 R40, R59, 0x8, R32 ;  /* 0x000000083b287825 */ /* 0x002fc600078e0020 */
[----:B------:R-:W-:Y:S02]  /*2150*/  LOP3.LUT R39, R69, R39, RZ, 0xfc, !PT ;  /* 0x0000002745277212 */ /* 0x000fe400078efcff */
[----:B------:R0:W-:Y:S01]  /*2160*/  STG.E.64 desc[UR18][R40.64], R36 ;  /* 0x0000002428007986 */ /* 0x0001e2000c101b12 */
[----:B--2---:R-:W-:Y:S01]  /*2170*/  LOP3.LUT R38, R38, R43, RZ, 0xfc, !PT ;  /* 0x0000002b26267212 */ /* 0x004fe200078efcff */
[----:B------:R-:W-:-:S04]  /*2180*/  IMAD.WIDE.U32 R42, R60, 0x8, R32 ;  /* 0x000000083c2a7825 */ /* 0x000fc800078e0020 */
[----:B------:R-:W-:Y:S01]  /*2190*/  IMAD.WIDE.U32 R32, R61, 0x8, R32 ;  /* 0x000000083d207825 */ /* 0x000fe200078e0020 */
[----:B------:R0:W-:Y:S04]  /*21a0*/  STG.E.64 desc[UR18][R42.64], R34 ;  /* 0x000000222a007986 */ /* 0x0001e8000c101b12 */
[----:B------:R0:W-:Y:S01]  /*21b0*/  STG.E.64 desc[UR18][R32.64], R38 ;  /* 0x0000002620007986 */ /* 0x0001e2000c101b12 */
[----:B------:R-:W-:Y:S05]  /*21c0*/  BRA `(.L_x_1964) ;  /* 0x0000000400587947 */ /* 0x000fea0003800000 */
.L_x_1965:
[--C-:B------:R-:W-:Y:S01]  /*21d0*/  FFMA.FTZ R67, R67, UR4, R78.reuse ;  /* 0x0000000443437c23 */ /* 0x100fe2000801004e */
[--C-:B------:R-:W-:Y:S01]  /*21e0*/  FFMA.FTZ R81, R81, UR4, R78.reuse ;  /* 0x0000000451517c23 */ /* 0x100fe2000801004e */
[--C-:B------:R-:W-:Y:S01]  /*21f0*/  FFMA.FTZ R39, R76, UR4, R78.reuse ;  /* 0x000000044c277c23 */ /* 0x100fe2000801004e */
[--C-:B------:R-:W-:Y:S01]  /*2200*/  FFMA.FTZ R36, R83, UR4, R78.reuse ;  /* 0x0000000453247c23 */ /* 0x100fe2000801004e */
[----:B------:R-:W-:Y:S01]  /*2210*/  FADD.FTZ R67, R82, -R67 ;  /* 0x8000004352437221 */ /* 0x000fe20000010000 */
[----:B------:R-:W-:Y:S01]  /*2220*/  FADD.FTZ R74, R74, -R81 ;  /* 0x800000514a4a7221 */ /* 0x000fe20000010000 */
[--C-:B------:R-:W-:Y:S01]  /*2230*/  FFMA.FTZ R73, R73, UR4, R78.reuse ;  /* 0x0000000449497c23 */ /* 0x100fe2000801004e */
[----:B------:R-:W-:Y:S01]  /*2240*/  FFMA.FTZ R38, R85, UR4, R78 ;  /* 0x0000000455267c23 */ /* 0x000fe2000801004e */
[----:B-----5:R-:W-:Y:S01]  /*2250*/  FFMA.FTZ R32, R67, UR8, R20 ;  /* 0x0000000843207c23 */ /* 0x020fe20008010014 */
[--C-:B------:R-:W-:Y:S01]  /*2260*/  FFMA.FTZ R67, R70, UR4, R78.reuse ;  /* 0x0000000446437c23 */ /* 0x100fe2000801004e */
[--C-:B------:R-:W-:Y:S01]  /*2270*/  FFMA.FTZ R70, R71, UR4, R78.reuse ;  /* 0x0000000447467c23 */ /* 0x100fe2000801004e */
[----:B------:R-:W-:Y:S01]  /*2280*/  FFMA.FTZ R37, R74, UR8, R25 ;  /* 0x000000084a257c23 */ /* 0x000fe20008010019 */
[----:B------:R-:W-:Y:S01]  /*2290*/  FADD.FTZ R39, R72, -R39 ;  /* 0x8000002748277221 */ /* 0x000fe20000010000 */
[----:B------:R-:W-:Y:S01]  /*22a0*/  FFMA.FTZ R89, R89, UR4, R78 ;  /* 0x0000000459597c23 */ /* 0x000fe2000801004e */
[----:B------:R-:W-:Y:S01]  /*22b0*/  FADD.FTZ R79, R79, -R36 ;  /* 0x800000244f4f7221 */ /* 0x000fe20000010000 */
[----:B------:R-:W-:Y:S01]  /*22c0*/  FADD.FTZ R72, R68, -R73 ;  /* 0x8000004944487221 */ /* 0x000fe20000010000 */
[----:B------:R-:W-:Y:S01]  /*22d0*/  FADD.FTZ R74, R43, -R70 ;  /* 0x800000462b4a7221 */ /* 0x000fe20000010000 */
[--C-:B------:R-:W-:Y:S01]  /*22e0*/  FFMA.FTZ R36, R87, UR4, R78.reuse ;  /* 0x0000000457247c23 */ /* 0x100fe2000801004e */
[----:B------:R-:W-:Y:S01]  /*22f0*/  FADD.FTZ R73, R42, -R67 ;  /* 0x800000432a497221 */ /* 0x000fe20000010000 */
[----:B------:R-:W-:Y:S01]  /*2300*/  FFMA.FTZ R70, R69, UR4, R78 ;  /* 0x0000000445467c23 */ /* 0x000fe2000801004e */
[----:B------:R-:W-:Y:S01]  /*2310*/  FADD.FTZ R75, R75, -R38 ;  /* 0x800000264b4b7221 */ /* 0x000fe20000010000 */
[----:B------:R-:W-:Y:S01]  /*2320*/  FADD.FTZ R34, R80, -R89 ;  /* 0x8000005950227221 */ /* 0x000fe20000010000 */
[----:B------:R-:W-:Y:S01]  /*2330*/  FFMA.FTZ R38, R39, UR8, R26 ;  /* 0x0000000827267c23 */ /* 0x000fe2000801001a */
[----:B------:R-:W-:Y:S01]  /*2340*/  FADD.FTZ R36, R77, -R36 ;  /* 0x800000244d247221 */ /* 0x000fe20000010000 */
[----:B------:R-:W-:Y:S01]  /*2350*/  FFMA.FTZ R39, R72, UR8, R27 ;  /* 0x0000000848277c23 */ /* 0x000fe2000801001b */
[----:B------:R-:W-:Y:S01]  /*2360*/  FFMA.FTZ R42, R73, UR8, R30 ;  /* 0x00000008492a7c23 */ /* 0x000fe2000801001e */
[----:B------:R-:W-:Y:S01]  /*2370*/  FADD.FTZ R70, R41, -R70 ;  /* 0x8000004629467221 */ /* 0x000fe20000010000 */
[----:B------:R-:W-:Y:S01]  /*2380*/  FFMA.FTZ R73, R66, UR4, R78 ;  /* 0x0000000442497c23 */ /* 0x000fe2000801004e */
[----:B------:R-:W-:Y:S01]  /*2390*/  FFMA.FTZ R33, R34, UR8, R21 ;  /* 0x0000000822217c23 */ /* 0x000fe20008010015 */
[----:B------:R-:W-:Y:S01]  /*23a0*/  FFMA.FTZ R34, R79, UR8, R22 ;  /* 0x000000084f227c23 */ /* 0x000fe20008010016 */
[----:B------:R-:W-:Y:S01]  /*23b0*/  FFMA.FTZ R35, R36, UR8, R23 ;  /* 0x0000000824237c23 */ /* 0x000fe20008010017 */
[----:B------:R-:W-:Y:S01]  /*23c0*/  FMUL.FTZ R67, R39, UR7 ;  /* 0x0000000727437c20 */ /* 0x000fe20008410000 */
[----:B------:R-:W-:Y:S01]  /*23d0*/  FFMA.FTZ R41, R70, UR8, R29 ;  /* 0x0000000846297c23 */ /* 0x000fe2000801001d */
[----:B------:R-:W-:Y:S01]  /*23e0*/  FFMA.FTZ R43, R74, UR8, R31 ;  /* 0x000000084a2b7c23 */ /* 0x000fe2000801001f */
[----:B------:R-:W-:Y:S01]  /*23f0*/  FADD.FTZ R73, R40, -R73 ;  /* 0x8000004928497221 */ /* 0x000fe20000010000 */
        /* <DEDUP_REMOVED lines=9> */
[----:B------:R-:W-:Y:S01]  /*2490*/  FFMA.FTZ R40, R73, UR8, R28 ;  /* 0x0000000849287c23 */ /* 0x000fe2000801001c */
[----:B------:R-:W-:Y:S01]  /*24a0*/  FFMA.FTZ R36, R75, UR8, R24 ;  /* 0x000000084b247c23 */ /* 0x000fe20008010018 */
[----:B------:R-:W-:Y:S01]  /*24b0*/  FMUL.FTZ R80, R32, UR7 ;  /* 0x0000000720507c20 */ /* 0x000fe20008410000 */
[----:B------:R-:W1:Y:S01]  /*24c0*/  LDC.64 R74, c[0x0][0x468] ;  /* 0x00011a00ff4a7b82 */ /* 0x000e620000000a00 */
[----:B------:R-:W-:Y:S01]  /*24d0*/  FMUL.FTZ R81, R40, UR7 ;  /* 0x0000000728517c20 */ /* 0x000fe20008410000 */
[----:B------:R-:W2:Y:S01]  /*24e0*/  F2F.BF16.F32 R82, R82 ;  /* 0x0000005200527304 */ /* 0x000ea20000202000 */
[----:B------:R-:W-:-:S05]  /*24f0*/  FMUL.FTZ R79, R36, UR7 ;  /* 0x00000007244f7c20 */ /* 0x000fca0008410000 */
[----:B0-----:R-:W0:Y:S02]  /*2500*/  LDC.64 R66, c[0x0][0x478] ;  /* 0x00011e00ff427b82 */ /* 0x001e240000000a00 */
[----:B------:R-:W3:Y:S08]  /*2510*/  F2F.BF16.F32 R68, R68 ;  /* 0x0000004400447304 */ /* 0x000ef00000202000 */
[----:B------:R2:W-:Y:S08]  /*2520*/  F2F.BF16.F32 R69, R72 ;  /* 0x0000004800457304 */ /* 0x0005f00000202000 */
[----:B------:R3:W4:Y:S01]  /*2530*/  F2F.BF16.F32 R70, R83 ;  /* 0x0000005300467304 */ /* 0x0007220000202000 */
[----:B--2---:R-:W-:-:S07]  /*2540*/  IMAD.WIDE.U32 R72, R82, 0x10000, RZ ;  /* 0x0001000052487825 */ /* 0x004fce00078e00ff */
[----:B------:R-:W-:Y:S01]  /*2550*/  F2F.BF16.F32 R77, R77 ;  /* 0x0000004d004d7304 */ /* 0x000fe20000202000 */
[----:B---3--:R-:W-:Y:S02]  /*2560*/  PRMT R83, R68, 0x5410, R71 ;  /* 0x0000541044537816 */ /* 0x008fe40000000047 */
[----:B----4-:R-:W-:-:S05]  /*2570*/  PRMT R85, R69, 0x5410, R70 ;  /* 0x0000541045557816 */ /* 0x010fca0000000046 */
        /* <DEDUP_REMOVED lines=26> */
[----:B------:R1:W-:Y:S02]  /*2720*/  STG.E.64 desc[UR18][R74.64], R68 ;  /* 0x000000444a007986 */ /* 0x0003e4000c101b12 */
.L_x_1964:
[----:B------:R-:W-:Y:S02]  /*2730*/  UIADD3 UR6, UPT, UPT, UR6, UR28, URZ ;  /* 0x0000001c06067290 */ /* 0x000fe4000fffe0ff */
[----:B------:R-:W-:Y:S02]  /*2740*/  UPLOP3.LUT UP2, UPT, UPT, UPT, UP2, 0x40, 0x4 ;  /* 0x000000000004789c */ /* 0x000fe40003f4e820 */
[----:B------:R-:W-:-:S09]  /*2750*/  UISETP.GE.AND UP1, UPT, UR6, UR29, UPT ;  /* 0x0000001d0600728c */ /* 0x000fd2000bf26270 */
[----:B------:R-:W-:Y:S05]  /*2760*/  BRA.U !UP1, `(.L_x_1966) ;  /* 0xffffffdd093c7547 */ /* 0x000fea000b83ffff */
[----:B01-34-:R-:W-:Y:S02]  /*2770*/  MOV R35, R12 ;  /* 0x0000000c00237202 */ /* 0x01bfe40000000f00 */
[----:B------:R-:W-:Y:S02]  /*2780*/  MOV R12, R13 ;  /* 0x0000000d000c7202 */ /* 0x000fe40000000f00 */
[----:B------:R-:W-:Y:S02]  /*2790*/  MOV R13, R14 ;  /* 0x0000000e000d7202 */ /* 0x000fe40000000f00 */
[----:B------:R-:W-:Y:S02]  /*27a0*/  MOV R14, R15 ;  /* 0x0000000f000e7202 */ /* 0x000fe40000000f00 */
[----:B-----5:R-:W-:Y:S02]  /*27b0*/  MOV R20, R52 ;  /* 0x0000003400147202 */ /* 0x020fe40000000f00 */
        /* <DEDUP_REMOVED lines=19> */
.L_x_1959:
        /* <DEDUP_REMOVED lines=15> */
.L_x_1967:
        /* <DEDUP_REMOVED lines=10> */
.L_x_6713:


//--------------------- .text._ZN10layer_norm13ln_bwd_kernelINS_13Kernel_traitsI13__nv_bfloat16S2_fS2_fjLj1536ELj1ELj1ELj4ELj8ENS_18Kernel_traits_baseILj1536ES2_S2_fS2_fjLj128EEEEELb0ELb0ELb1ELb0EEEvNS_9BwdParamsE --------------------------
	.section	.text._ZN10layer_norm13ln_bwd_kernelINS_13Kernel_traitsI13__nv_bfloat16S2_fS2_fjLj1536ELj1ELj1ELj4ELj8ENS_18Kernel_traits_baseILj1536ES2_S2_fS2_fjLj128EEEEELb0ELb0ELb1ELb0EEEvNS_9BwdParamsE,"ax",@progbits
	.align	128
        .global         _ZN10layer_norm13ln_bwd_kernelINS_13Kernel_traitsI13__nv_bfloat16S2_fS2_fjLj1536ELj1ELj1ELj4ELj8ENS_18Kernel_traits_baseILj1536ES2_S2_fS2_fjLj128EEEEELb0ELb0ELb1ELb0EEEvNS_9BwdParamsE
        .type           _ZN10layer_norm13ln_bwd_kernelINS_13Kernel_traitsI13__nv_bfloat16S2_fS2_fjLj1536ELj1ELj1ELj4ELj8ENS_18Kernel_traits_baseILj1536ES2_S2_fS2_fjLj128EEEEELb0ELb0ELb1ELb0EEEvNS_9BwdParamsE,@function
        .size           _ZN10layer_norm13ln_bwd_kernelINS_13Kernel_traitsI13__nv_bfloat16S2_fS2_fjLj1536ELj1ELj1ELj4ELj8ENS_18Kernel_traits_baseILj1536ES2_S2_fS2_fjLj128EEEEELb0ELb0ELb1ELb0EEEvNS_9BwdParamsE,(.L_x_6714 - _ZN10layer_norm13ln_bwd_kernelINS_13Kernel_traitsI13__nv_bfloat16S2_fS2_fjLj1536ELj1ELj1ELj4ELj8ENS_18Kernel_traits_baseILj1536ES2_S2_fS2_fjLj128EEEEELb0ELb0ELb1ELb0EEEvNS_9BwdParamsE)
        .other          _ZN10layer_norm13ln_bwd_kernelINS_13Kernel_traitsI13__nv_bfloat16S2_fS2_fjLj1536ELj1ELj1ELj4ELj8ENS_18Kernel_traits_baseILj1536ES2_S2_fS2_fjLj128EEEEELb0ELb0ELb1ELb0EEEvNS_9BwdParamsE,@"STO_CUDA_ENTRY STV_DEFAULT"
_ZN10layer_norm13ln_bwd_kernelINS_13Kernel_traitsI13__nv_bfloat16S2_fS2_fjLj1536ELj1ELj1ELj4ELj8ENS_18Kernel_traits_baseILj1536ES2_S2_fS2_fjLj128EEEEELb0ELb0ELb1ELb0EEEvNS_9BwdParamsE:
.text._ZN10layer_norm13ln_bwd_kernelINS_13Kernel_traitsI13__nv_bfloat16S2_fS2_fjLj1536ELj1ELj1ELj4ELj8ENS_18Kernel_traits_baseILj1536ES2_S2_fS2_fjLj128EEEEELb0ELb0ELb1ELb0EEEvNS_9BwdParamsE:
        /* <DEDUP_REMOVED lines=40> */
[----:B-----5:R-:W-:Y:S02]  /*0280*/  SHF.R.U64 R4, R6, 0x10, R7 ;  /* 0x0000001006047819 */ /* 0x020fe40000001207 */
[----:B------:R-:W-:Y:S02]  /*0290*/  CS2R R16, SRZ ;  /* 0x0000000000107805 */ /* 0x000fe4000001ff00 */
[----:B------:R-:W-:Y:S02]  /*02a0*/  MOV R3, R6 ;  /* 0x0000000600037202 */ /* 0x000fe40000000f00 */
[----:B------:R-:W-:Y:S02]  /*02b0*/  CS2R R18, SRZ ;  /* 0x0000000000127805 */ /* 0x000fe4000001ff00 */
[----:B------:R-:W-:Y:S02]  /*02c0*/  SHF.R.U32.HI R12, RZ, 0x10, R11 ;  /* 0x00000010ff0c7819 */ /* 0x000fe4000001160b */
[----:B------:R-:W-:-:S02]  /*02d0*/  CS2R R32, SRZ ;  /* 0x0000000000207805 */ /* 0x000fc4000001ff00 */
[----:B------:R-:W-:Y:S02]  /*02e0*/  MOV R9, R7 ;  /* 0x0000000700097202 */ /* 0x000fe40000000f00 */
        /* <DEDUP_REMOVED lines=9> */
[----:B------:R-:W-:Y:S02]  /*0380*/  PRMT R10, R4, 0x7610, R10 ;  /* 0x00007610040a7816 */ /* 0x000fe4000000000a */
[----:B------:R-:W-:-:S02]  /*0390*/  CS2R R44, SRZ ;  /* 0x00000000002c7805 */ /* 0x000fc4000001ff00 */
[--C-:B------:R-:W-:Y:S02]  /*03a0*/  SHF.R.U64 R2, R60, 0x10, R61.reuse ;  /* 0x000000103c027819 */ /* 0x100fe4000000123d */
[----:B------:R-:W-:Y:S02]  /*03b0*/  CS2R R46, SRZ ;  /* 0x00000000002e7805 */ /* 0x000fe4000001ff00 */
[----:B------:R-:W-:Y:S02]  /*03c0*/  SHF.R.U32.HI R0, RZ, 0x10, R61 ;  /* 0x00000010ff007819 */ /* 0x000fe4000001163d */
[----:B------:R-:W-:Y:S02]  /*03d0*/  CS2R R36, SRZ ;  /* 0x0000000000247805 */ /* 0x000fe4000001ff00 */
[----:B------:R-:W-:Y:S02]  /*03e0*/  CS2R R38, SRZ ;  /* 0x0000000000267805 */ /* 0x000fe4000001ff00 */
[----:B------:R-:W-:Y:S01]  /*03f0*/  PRMT R11, R3, 0x7610, R11 ;  /* 0x00007610030b7816 */ /* 0x000fe2000000000b */
[----:B------:R-:W0:Y:S01]  /*0400*/  LDCU.U8 UR28, c[0x0][0x410] ;  /* 0x00008200ff1c77ac */ /* 0x000e220008000000 */
[----:B------:R-:W-:Y:S01]  /*0410*/  PRMT R4, R12, 0x7610, R4 ;  /* 0x000076100c047816 */ /* 0x000fe20000000004 */
[----:B------:R-:W-:Y:S01]  /*0420*/  UPLOP3.LUT UP1, UPT, UPT, UPT, UPT, 0x40, 0x4 ;  /* 0x000000000004789c */ /* 0x000fe20003f2e870 */
[----:B------:R-:W1:Y:S01]  /*0430*/  LDCU UR29, c[0x0][0x40c] ;  /* 0x00008180ff1d77ac */ /* 0x000e620008000800 */
[----:B------:R-:W2:Y:S01]  /*0440*/  LDCU UR8, c[0x0][0x388] ;  /* 0x00007100ff0877ac */ /* 0x000ea20008000800 */
[----:B------:R-:W3:Y:S01]  /*0450*/  LDCU.64 UR20, c[0x0][0x3c8] ;  /* 0x00007900ff1477ac */ /* 0x000ee20008000a00 */
[----:B------:R-:W4:Y:S01]  /*0460*/  LDCU UR30, c[0x0][0x400] ;  /* 0x00008000ff1e77ac */ /* 0x000f220008000800 */
[----:B------:R-:W0:Y:S01]  /*0470*/  LDCU.64 UR22, c[0x0][0x438] ;  /* 0x00008700ff1677ac */ /* 0x000e220008000a00 */
[----:B------:R-:W0:Y:S01]  /*0480*/  LDCU.64 UR4, c[0x0][0x478] ;  /* 0x00008f00ff0477ac */ /* 0x000e220008000a00 */
[----:B------:R-:W0:Y:S01]  /*0490*/  LDCU.128 UR16, c[0x0][0x3f0] ;  /* 0x00007e00ff1077ac */ /* 0x000e220008000c00 */
[----:B------:R-:W0:Y:S01]  /*04a0*/  LDCU.64 UR24, c[0x0][0x3c0] ;  /* 0x00007800ff1877ac */ /* 0x000e220008000a00 */
[----:B------:R-:W0:Y:S01]  /*04b0*/  LDCU.64 UR26, c[0x0][0x380] ;  /* 0x00007000ff1a77ac */ /* 0x000e220008000a00 */
[----:B------:R-:W-:-:S05]  /*04c0*/  UMOV UR7, UR6 ;  /* 0x0000000600077c82 */ /* 0x000fca0008000000 */
.L_x_2007:
[----:B0-----:R-:W-:-:S06]  /*04d0*/  UIMAD.WIDE UR10, UR7, 0x4, UR18 ;  /* 0x00000004070a78a5 */ /* 0x001fcc000f8e0212 */
[----:B-1-3--:R-:W-:Y:S02]  /*04e0*/  MOV R54, UR10 ;  /* 0x0000000a00367c02 */ /* 0x00afe40008000f00 */
[----:B------:R-:W-:Y:S01]  /*04f0*/  MOV R55, UR11 ;  /* 0x0000000b00377c02 */ /* 0x000fe20008000f00 */
[----:B---3--:R-:W-:-:S04]  /*0500*/  UIMAD.WIDE UR10, UR7, 0x4, UR20 ;  /* 0x00000004070a78a5 */ /* 0x008fc8000f8e0214 */
[----:B------:R-:W3:Y:S01]  /*0510*/  LDG.E R54, desc[UR14][R54.64] ;  /* 0x0000000e36367981 */ /* 0x000ee2000c1e1900 */
[----:B------:R-:W-:Y:S01]  /*0520*/  UIMAD.WIDE UR12, UR7, 0x4, UR16 ;  /* 0x00000004070c78a5 */ /* 0x000fe2000f8e0210 */
[----:B------:R-:W-:Y:S02]  /*0530*/  MOV R88, UR10 ;  /* 0x0000000a00587c02 */ /* 0x000fe40008000f00 */
[----:B------:R-:W-:-:S03]  /*0540*/  MOV R89, UR11 ;  /* 0x0000000b00597c02 */ /* 0x000fc60008000f00 */
[----:B--2---:R-:W-:Y:S02]  /*0550*/  MOV R52, UR12 ;  /* 0x0000000c00347c02 */ /* 0x004fe40008000f00 */
[----:B------:R-:W-:Y:S01]  /*0560*/  MOV R53, UR13 ;  /* 0x0000000d00357c02 */ /* 0x000fe20008000f00 */
[----:B-----5:R-:W5:Y:S04]  /*0570*/  LDG.E R88, desc[UR14][R88.64] ;  /* 0x0000000e58587981 */ /* 0x020f68000c1e1900 */
[----:B------:R-:W2:Y:S01]  /*0580*/  LDG.E R52, desc[UR14][R52.64] ;  /* 0x0000000e34347981 */ /* 0x000ea2000c1e1900 */
[----:B------:R-:W-:Y:S01]  /*0590*/  HFMA2 R91, -RZ, RZ, 0, 0 ;  /* 0x00000000ff5b7431 */ /* 0x000fe200000001ff */
[----:B------:R-:W-:Y:S01]  /*05a0*/  BSSY.RECONVERGENT B0, `(.L_x_1969) ;  /* 0x00000dc000007945 */ /* 0x000fe20003800200 */
[----:B------:R-:W-:-:S02]  /*05b0*/  MOV R92, RZ ;  /* 0x000000ff005c7202 */ /* 0x000fc40000000f00 */
        /* <DEDUP_REMOVED lines=22> */
[----:B------:R-:W-:Y:S01]  /*0720*/  MOV R91, RZ ;  /* 0x000000ff005b7202 */ /* 0x000fe20000000f00 */
[----:B------:R-:W-:Y:S01]  /*0730*/  ULEA.HI UR12, UR12, UR11, URZ, 0x2 ;  /* 0x0000000b0c0c7291 */ /* 0x000fe2000f8f10ff */
[----:B------:R-:W-:-:S03]  /*0740*/  MOV R92, RZ ;  /* 0x000000ff005c7202 */ /* 0x000fc60000000f00 */
        /* <DEDUP_REMOVED lines=8> */
[----:B------:R-:W2:Y:S01]  /*07d0*/  LDC.64 R52, c[0x0][0x3a8] ;  /* 0x0000ea00ff347b82 */ /* 0x000ea20000000a00 */
[----:B0-----:R-:W-:-:S06]  /*07e0*/  IMAD.WIDE.U32 R84, R90, 0x8, R84 ;  /* 0x000000085a547825 */ /* 0x001fcc00078e0054 */
[----:B------:R-:W3:Y:S01]  /*07f0*/  LDG.E.64 R84, desc[UR14][R84.64] ;  /* 0x0000000e54547981 */ /* 0x000ee2000c1e1b00 */
[----:B--2---:R-:W-:-:S06]  /*0800*/  IMAD.WIDE.U32 R52, R89, 0x10, R52 ;  /* 0x0000001059347825 */ /* 0x004fcc00078e0034 */
[----:B------:R-:W2:Y:S01]  /*0810*/  LDG.E.128 R52, desc[UR14][R52.64] ;  /* 0x0000000e34347981 */ /* 0x000ea2000c1e1d00 */
[----:B------:R-:W-:-:S04]  /*0820*/  ISETP.NE.U32.AND P0, PT, RZ, UR22, PT ;  /* 0x00000016ff007c0c */ /* 0x000fc8000bf05070 */
[----:B------:R-:W-:Y:S02]  /*0830*/  ISETP.NE.AND.EX P0, PT, RZ, UR23, PT, P0 ;  /* 0x00000017ff007c0c */ /* 0x000fe4000bf05300 */
[----:B------:R-:W-:-:S11]  /*0840*/  SHF.L.U32 R72, R60, 0x10, RZ ;  /* 0x000000103c487819 */ /* 0x000fd600000006ff */
[----:B------:R-:W0:Y:S01]  /*0850*/  @P0 LDC.64 R92, c[0x0][0x438] ;  /* 0x00010e00ff5c0b82 */ /* 0x000e220000000a00 */
[----:B------:R-:W-:Y:S01]  /*0860*/  IADD3 R90, PT, PT, R90, 0x80, RZ ;  /* 0x000000805a5a7810 */ /* 0x000fe20007ffe0ff */
[C---:B0-----:R-:W-:Y:S01]  /*0870*/  @P0 IMAD.WIDE.U32 R92, R89.reuse, 0x10, R92 ;  /* 0x00000010595c0825 */ /* 0x041fe200078e005c */
[----:B------:R-:W-:-:S04]  /*0880*/  IADD3 R89, PT, PT, R89, 0x80, RZ ;  /* 0x0000008059597810 */ /* 0x000fc80007ffe0ff */
[----:B------:R0:W5:Y:S01]  /*0890*/  @P0 LDG.E.128 R40, desc[UR14][R92.64] ;  /* 0x0000000e5c280981 */ /* 0x000162000c1e1d00 */
[--C-:B---3--:R-:W-:Y:S02]  /*08a0*/  SHF.R.U64 R67, R84, 0x10, R85.reuse ;  /* 0x0000001054437819 */ /* 0x108fe40000001255 */
[----:B------:R-:W-:Y:S02]  /*08b0*/  MOV R70, R84 ;  /* 0x0000005400467202 */ /* 0x000fe40000000f00 */
[----:B------:R-:W-:Y:S02]  /*08c0*/  MOV R82, R85 ;  /* 0x0000005500527202 */ /* 0x000fe40000000f00 */
[----:B------:R-:W-:Y:S01]  /*08d0*/  SHF.R.U32.HI R91, RZ, 0x10, R85 ;  /* 0x00000010ff5b7819 */ /* 0x000fe20000011655 */
[C---:B--2---:R-:W-:Y:S01]  /*08e0*/  FADD.FTZ R3, -R88.reuse, R52 ;  /* 0x0000003458037221 */ /* 0x044fe20000010100 */
[----:B------:R-:W-:Y:S01]  /*08f0*/  FADD.FTZ R53, -R88, R53 ;  /* 0x0000003558357221 */ /* 0x000fe20000010100 */
[----:B------:R-:W-:-:S02]  /*0900*/  SHF.L.U32 R52, R67, 0x10, RZ ;  /* 0x0000001043347819 */ /* 0x000fc400000006ff */
[----:B------:R-:W-:Y:S01]  /*0910*/  SHF.L.U32 R85, R70, 0x10, RZ ;  /* 0x0000001046557819 */ /* 0x000fe200000006ff */
[----:B------:R-:W-:Y:S01]  /*0920*/  FMUL.FTZ R3, R3, UR32 ;  /* 0x0000002003037c20 */ /* 0x000fe20008410000 */
[----:B------:R-:W-:Y:S01]  /*0930*/  SHF.L.U32 R67, R2, 0x10, RZ ;  /* 0x0000001002437819 */ /* 0x000fe200000006ff */
[----:B------:R-:W-:Y:S01]  /*0940*/  FMUL.FTZ R70, R53, UR32 ;  /* 0x0000002035467c20 */ /* 0x000fe20008410000 */
[----:B------:R-:W-:Y:S01]  /*0950*/  FADD.FTZ R54, -R88, R54 ;  /* 0x0000003658367221 */ /* 0x000fe20000010100 */
[----:B------:R-:W-:Y:S01]  /*0960*/  FADD.FTZ R28, R28, R85 ;  /* 0x000000551c1c7221 */ /* 0x000fe20000010000 */
[-C--:B------:R-:W-:Y:S01]  /*0970*/  FFMA.FTZ R16, R3, R85.reuse, R16 ;  /* 0x0000005503107223 */ /* 0x080fe20000010010 */
[----:B------:R-:W-:Y:S01]  /*0980*/  FMUL.FTZ R72, R72, R85 ;  /* 0x0000005548487220 */ /* 0x000fe20000410000 */
[----:B------:R-:W-:Y:S01]  /*0990*/  FADD.FTZ R29, R29, R52 ;  /* 0x000000341d1d7221 */ /* 0x000fe20000010000 */
[-C--:B------:R-:W-:Y:S01]  /*09a0*/  FFMA.FTZ R17, R70, R52.reuse, R17 ;  /* 0x0000003446117223 */ /* 0x080fe20000010011 */
[----:B------:R-:W-:Y:S01]  /*09b0*/  FMUL.FTZ R67, R67, R52 ;  /* 0x0000003443437220 */ /* 0x000fe20000410000 */
[----:B------:R-:W-:Y:S01]  /*09c0*/  SHF.L.U32 R52, R82, 0x10, RZ ;  /* 0x0000001052347819 */ /* 0x000fe200000006ff */
[----:B------:R-:W-:Y:S01]  /*09d0*/  FMUL.FTZ R87, R54, UR32 ;  /* 0x0000002036577c20 */ /* 0x000fe20008410000 */
[----:B------:R-:W-:Y:S01]  /*09e0*/  SHF.L.U32 R85, R61, 0x10, RZ ;  /* 0x000000103d557819 */ /* 0x000fe200000006ff */
[----:B------:R-:W-:Y:S01]  /*09f0*/  FADD.FTZ R55, -R88, R55 ;  /* 0x0000003758377221 */ /* 0x000fe20000010100 */
[----:B------:R-:W-:Y:S01]  /*0a00*/  FFMA.FTZ R53, R3, R72, RZ ;  /* 0x0000004803357223 */ /* 0x000fe200000100ff */
[----:B------:R-:W-:Y:S01]  /*0a10*/  FADD.FTZ R30, R30, R52 ;  /* 0x000000341e1e7221 */ /* 0x000fe20000010000 */
[-C--:B------:R-:W-:Y:S01]  /*0a20*/  FFMA.FTZ R18, R87, R52.reuse, R18 ;  /* 0x0000003457127223 */ /* 0x080fe20000010012 */
[----:B------:R-:W-:Y:S01]  /*0a30*/  FMUL.FTZ R85, R85, R52 ;  /* 0x0000003455557220 */ /* 0x000fe20000410000 */
[----:B------:R-:W-:Y:S01]  /*0a40*/  FADD.FTZ R52, RZ, R72 ;  /* 0x00000048ff347221 */ /* 0x000fe20000010000 */
[----:B------:R-:W-:Y:S01]  /*0a50*/  FMUL.FTZ R84, R55, UR32 ;  /* 0x0000002037547c20 */ /* 0x000fe20008410000 */
[----:B------:R-:W-:Y:S01]  /*0a60*/  IMAD.U32 R82, R91, 0x10000, RZ ;  /* 0x000100005b527824 */ /* 0x000fe200078e00ff */
[----:B------:R-:W-:Y:S01]  /*0a70*/  SHF.L.U32 R55, R0, 0x10, RZ ;  /* 0x0000001000377819 */ /* 0x000fe200000006ff */
        /* <DEDUP_REMOVED lines=8> */
[----:B0-----:R-:W-:-:S07]  /*0b00*/  FFMA.FTZ R92, R84, R82, R53 ;  /* 0x00000052545c7223 */ /* 0x001fce0000010035 */
.L_x_1972:
[----:B-1--4-:R-:W-:Y:S05]  /*0b10*/  BSYNC.RECONVERGENT B1 ;  /* 0x0000000000017941 */ /* 0x012fea0003800200 */
.L_x_1971:
[----:B------:R-:W-:Y:S04]  /*0b20*/  BSSY.RECONVERGENT B1, `(.L_x_1973) ;  /* 0x0000037000017945 */ /* 0x000fe80003800200 */
[----:B------:R-:W-:Y:S05]  /*0b30*/  @!P3 BRA `(.L_x_1974) ;  /* 0x0000000000d4b947 */ /* 0x000fea0003800000 */
[----:B------:R-:W0:Y:S08]  /*0b40*/  LDC.64 R68, c[0x0][0x428] ;  /* 0x00010a00ff447b82 */ /* 0x000e300000000a00 */
[----:B------:R-:W1:Y:S01]  /*0b50*/  LDC.64 R52, c[0x0][0x3a8] ;  /* 0x0000ea00ff347b82 */ /* 0x000e620000000a00 */
[----:B0-----:R-:W-:-:S06]  /*0b60*/  IMAD.WIDE.U32 R68, R90, 0x8, R68 ;  /* 0x000000085a447825 */ /* 0x001fcc00078e0044 */
[----:B------:R-:W2:Y:S01]  /*0b70*/  LDG.E.64 R68, desc[UR14][R68.64] ;  /* 0x0000000e44447981 */ /* 0x000ea2000c1e1b00 */
[----:B-1----:R-:W-:-:S06]  /*0b80*/  IMAD.WIDE.U32 R52, R89, 0x10, R52 ;  /* 0x0000001059347825 */ /* 0x002fcc00078e0034 */
[----:B------:R-:W3:Y:S01]  /*0b90*/  LDG.E.128 R52, desc[UR14][R52.64] ;  /* 0x0000000e34347981 */ /* 0x000ee2000c1e1d00 */
[----:B------:R-:W-:-:S04]  /*0ba0*/  ISETP.NE.U32.AND P0, PT, RZ, UR22, PT ;  /* 0x00000016ff007c0c */ /* 0x000fc8000bf05070 */
[----:B------:R-:W-:-:S13]  /*0bb0*/  ISETP.NE.AND.EX P0, PT, RZ, UR23, PT, P0 ;  /* 0x00000017ff007c0c */ /* 0x000fda000bf05300 */
[----:B------:R-:W0:Y:S01]  /*0bc0*/  @P0 LDC.64 R64, c[0x0][0x438] ;  /* 0x00010e00ff400b82 */ /* 0x000e220000000a00 */
[----:B------:R-:W-:Y:S01]  /*0bd0*/  SHF.L.U32 R80, R9, 0x10, RZ ;  /* 0x0000001009507819 */ /* 0x000fe200000006ff */
[----:B0-----:R-:W-:-:S05]  /*0be0*/  @P0 IMAD.WIDE.U32 R64, R89, 0x10, R64 ;  /* 0x0000001059400825 */ /* 0x001fca00078e0040 */
[----:B------:R0:W5:Y:S01]  /*0bf0*/  @P0 LDG.E.128 R12, desc[UR14][R64.64] ;  /* 0x0000000e400c0981 */ /* 0x000162000c1e1d00 */
[----:B------:R-:W-:Y:S02]  /*0c00*/  IADD3 R90, PT, PT, R90, 0x80, RZ ;  /* 0x000000805a5a7810 */ /* 0x000fe40007ffe0ff */
[----:B------:R-:W-:Y:S02]  /*0c10*/  IADD3 R89, PT, PT, R89, 0x80, RZ ;  /* 0x0000008059597810 */ /* 0x000fe40007ffe0ff */
[----:B--2---:R-:W-:-:S04]  /*0c20*/  MOV R66, R68 ;  /* 0x0000004400427202 */ /* 0x004fc80000000f00 */
[----:B------:R-:W-:Y:S02]  /*0c30*/  SHF.L.U32 R83, R66, 0x10, RZ ;  /* 0x0000001042537819 */ /* 0x000fe400000006ff */
[----:B------:R-:W-:Y:S01]  /*0c40*/  SHF.L.U32 R66, R11, 0x10, RZ ;  /* 0x000000100b427819 */ /* 0x000fe200000006ff */
[----:B---3--:R-:W-:Y:S01]  /*0c50*/  FADD.FTZ R74, -R88, R52 ;  /* 0x00000034584a7221 */ /* 0x008fe20000010100 */
[----:B------:R-:W-:Y:S01]  /*0c60*/  SHF.R.U64 R52, R68, 0x10, R69 ;  /* 0x0000001044347819 */ /* 0x000fe20000001245 */
[----:B------:R-:W-:Y:S02]  /*0c70*/  FADD.FTZ R53, -R88, R53 ;  /* 0x0000003558357221 */ /* 0x000fe40000010100 */
[----:B0-----:R-:W-:Y:S01]  /*0c80*/  FMUL.FTZ R64, R66, R83 ;  /* 0x0000005342407220 */ /* 0x001fe20000410000 */
[----:B------:R-:W-:Y:S02]  /*0c90*/  SHF.L.U32 R66, R10, 0x10, RZ ;  /* 0x000000100a427819 */ /* 0x000fe400000006ff */
[----:B------:R-:W-:Y:S01]  /*0ca0*/  SHF.L.U32 R52, R52, 0x10, RZ ;  /* 0x0000001034347819 */ /* 0x000fe200000006ff */
[----:B------:R-:W-:Y:S01]  /*0cb0*/  FMUL.FTZ R68, R53, UR32 ;  /* 0x0000002035447c20 */ /* 0x000fe20008410000 */
[----:B------:R-:W-:-:S03]  /*0cc0*/  FADD.FTZ R54, -R88, R54 ;  /* 0x0000003658367221 */ /* 0x000fc60000010100 */
[----:B------:R-:W-:Y:S01]  /*0cd0*/  FADD.FTZ R45, R45, R52 ;  /* 0x000000342d2d7221 */ /* 0x000fe20000010000 */
[-C--:B------:R-:W-:Y:S01]  /*0ce0*/  FFMA.FTZ R33, R68, R52.reuse, R33 ;  /* 0x0000003444217223 */ /* 0x080fe20000010021 */
[----:B------:R-:W-:Y:S01]  /*0cf0*/  FMUL.FTZ R66, R66, R52 ;  /* 0x0000003442427220 */ /* 0x000fe20000410000 */
[----:B------:R-:W-:Y:S01]  /*0d00*/  MOV R52, R69 ;  /* 0x0000004500347202 */ /* 0x000fe20000000f00 */
[----:B------:R-:W-:Y:S01]  /*0d10*/  FMUL.FTZ R65, R74, UR32 ;  /* 0x000000204a417c20 */ /* 0x000fe20008410000 */
[----:B------:R-:W-:Y:S01]  /*0d20*/  SHF.R.U32.HI R74, RZ, 0x10, R69 ;  /* 0x00000010ff4a7819 */ /* 0x000fe20000011645 */
[----:B------:R-:W-:Y:S01]  /*0d30*/  FMUL.FTZ R69, R54, UR32 ;  /* 0x0000002036457c20 */ /* 0x000fe20008410000 */
[----:B------:R-:W-:Y:S01]  /*0d40*/  SHF.L.U32 R53, R52, 0x10, RZ ;  /* 0x0000001034357819 */ /* 0x000fe200000006ff */
[----:B------:R-:W-:Y:S01]  /*0d50*/  FADD.FTZ R55, -R88, R55 ;  /* 0x0000003758377221 */ /* 0x000fe20000010100 */
[----:B------:R-:W-:Y:S01]  /*0d60*/  FADD.FTZ R91, R91, R64 ;  /* 0x000000405b5b7221 */ /* 0x000fe20000010000 */
[----:B------:R-:W-:-:S02]  /*0d70*/  FADD.FTZ R44, R44, R83 ;  /* 0x000000532c2c7221 */ /* 0x000fc40000010000 */
[----:B------:R-:W-:Y:S01]  /*0d80*/  FADD.FTZ R46, R46, R53 ;  /* 0x000000352e2e7221 */ /* 0x000fe20000010000 */
[-C--:B------:R-:W-:Y:S01]  /*0d90*/  FFMA.FTZ R34, R69, R53.reuse, R34 ;  /* 0x0000003545227223 */ /* 0x080fe20000010022 */
[----:B------:R-:W-:Y:S01]  /*0da0*/  FMUL.FTZ R80, R80, R53 ;  /* 0x0000003550507220 */ /* 0x000fe20000410000 */
[C---:B------:R-:W-:Y:S01]  /*0db0*/  FFMA.FTZ R53, R65.reuse, R64, R92 ;  /* 0x0000004041357223 */ /* 0x040fe2000001005c */
[----:B------:R-:W-:Y:S01]  /*0dc0*/  FFMA.FTZ R32, R65, R83, R32 ;  /* 0x0000005341207223 */ /* 0x000fe20000010020 */
[----:B------:R-:W-:Y:S01]  /*0dd0*/  SHF.L.U32 R52, R74, 0x10, RZ ;  /* 0x000000104a347819 */ /* 0x000fe200000006ff */
[----:B------:R-:W-:Y:S01]  /*0de0*/  FMUL.FTZ R74, R55, UR32 ;  /* 0x00000020374a7c20 */ /* 0x000fe20008410000 */
        /* <DEDUP_REMOVED lines=10> */
.L_x_1974:
[----:B------:R-:W-:Y:S05]  /*0e90*/  BSYNC.RECONVERGENT B1 ;  /* 0x0000000000017941 */ /* 0x000fea0003800200 */
.L_x_1973:
        /* <DEDUP_REMOVED lines=9> */
[----:B------:R-:W0:Y:S02]  /*0f30*/  @P0 LDC.64 R76, c[0x0][0x438] ;  /* 0x00010e00ff4c0b82 */ /* 0x000e240000000a00 */
[----:B0-----:R-:W-:-:S05]  /*0f40*/  @P0 IMAD.WIDE.U32 R76, R89, 0x10, R76 ;  /* 0x00000010594c0825 */ /* 0x001fca00078e004c */
[----:B------:R0:W5:Y:S02]  /*0f50*/  @P0 LDG.E.128 R48, desc[UR14][R76.64] ;  /* 0x0000000e4c300981 */ /* 0x000164000c1e1d00 */
[----:B0-----:R-:W-:Y:S01]  /*0f60*/  IMAD.U32 R77, R6, 0x10000, RZ ;  /* 0x00010000064d7824 */ /* 0x001fe200078e00ff */
[----:B--2---:R-:W-:Y:S02]  /*0f70*/  SHF.R.U64 R75, R78, 0x10, R79 ;  /* 0x000000104e4b7819 */ /* 0x004fe4000000124f */
[----:B------:R-:W-:Y:S01]  /*0f80*/  MOV R89, R78 ;  /* 0x0000004e00597202 */ /* 0x000fe20000000f00 */
[C---:B---3--:R-:W-:Y:S01]  /*0f90*/  FADD.FTZ R53, -R88.reuse, R53 ;  /* 0x0000003558357221 */ /* 0x048fe20000010100 */
[C---:B------:R-:W-:Y:S01]  /*0fa0*/  FADD.FTZ R81, -R88.reuse, R52 ;  /* 0x0000003458517221 */ /* 0x040fe20000010100 */
[----:B------:R-:W-:Y:S02]  /*0fb0*/  SHF.L.U32 R52, R75, 0x10, RZ ;  /* 0x000000104b347819 */ /* 0x000fe400000006ff */
[----:B------:R-:W-:Y:S01]  /*0fc0*/  FMUL.FTZ R78, R53, UR32 ;  /* 0x00000020354e7c20 */ /* 0x000fe20008410000 */
[----:B------:R-:W-:Y:S01]  /*0fd0*/  MOV R71, R79 ;  /* 0x0000004f00477202 */ /* 0x000fe20000000f00 */
[----:B------:R-:W-:Y:S01]  /*0fe0*/  FADD.FTZ R54, -R88, R54 ;  /* 0x0000003658367221 */ /* 0x000fe20000010100 */
[----:B------:R-:W-:Y:S01]  /*0ff0*/  SHF.R.U32.HI R73, RZ, 0x10, R79 ;  /* 0x00000010ff497819 */ /* 0x000fe2000001164f */
[----:B------:R-:W-:Y:S01]  /*1000*/  FADD.FTZ R37, R37, R52 ;  /* 0x0000003425257221 */ /* 0x000fe20000010000 */
[----:B------:R-:W-:Y:S01]  /*1010*/  SHF.L.U32 R89, R89, 0x10, RZ ;  /* 0x0000001059597819 */ /* 0x000fe200000006ff */
[-C--:B------:R-:W-:Y:S01]  /*1020*/  FFMA.FTZ R25, R78, R52.reuse, R25 ;  /* 0x000000344e197223 */ /* 0x080fe20000010019 */
[----:B------:R-:W-:Y:S01]  /*1030*/  SHF.L.U32 R79, R7, 0x10, RZ ;  /* 0x00000010074f7819 */ /* 0x000fe200000006ff */
[----:B------:R-:W-:Y:S01]  /*1040*/  FMUL.FTZ R77, R77, R52 ;  /* 0x000000344d4d7220 */ /* 0x000fe20000410000 */
[----:B------:R-:W-:Y:S01]  /*1050*/  SHF.L.U32 R52, R71, 0x10, RZ ;  /* 0x0000001047347819 */ /* 0x000fe200000006ff */
[----:B------:R-:W-:Y:S01]  /*1060*/  FMUL.FTZ R75, R54, UR32 ;  /* 0x00000020364b7c20 */ /* 0x000fe20008410000 */
[----:B------:R-:W-:Y:S01]  /*1070*/  SHF.L.U32 R71, R5, 0x10, RZ ;  /* 0x0000001005477819 */ /* 0x000fe200000006ff */
[----:B------:R-:W-:Y:S01]  /*1080*/  FMUL.FTZ R81, R81, UR32 ;  /* 0x0000002051517c20 */ /* 0x000fe20008410000 */
[----:B------:R-:W-:Y:S01]  /*1090*/  FMUL.FTZ R79, R79, R89 ;  /* 0x000000594f4f7220 */ /* 0x000fe20000410000 */
[----:B------:R-:W-:Y:S01]  /*10a0*/  FADD.FTZ R38, R38, R52 ;  /* 0x0000003426267221 */ /* 0x000fe20000010000 */
[-C--:B------:R-:W-:Y:S01]  /*10b0*/  FFMA.FTZ R26, R75, R52.reuse, R26 ;  /* 0x000000344b1a7223 */ /* 0x080fe2000001001a */
[----:B------:R-:W-:Y:S01]  /*10c0*/  FMUL.FTZ R71, R71, R52 ;  /* 0x0000003447477220 */ /* 0x000fe20000410000 */
[----:B------:R-:W-:Y:S01]  /*10d0*/  FADD.FTZ R52, R91, R79 ;  /* 0x0000004f5b347221 */ /* 0x000fe20000010000 */
[----:B------:R-:W-:Y:S01]  /*10e0*/  FFMA.FTZ R53, R81, R79, R92 ;  /* 0x0000004f51357223 */ /* 0x000fe2000001005c */
[----:B------:R-:W-:Y:S01]  /*10f0*/  FADD.FTZ R55, -R88, R55 ;  /* 0x0000003758377221 */ /* 0x000fe20000010100 */
[----:B------:R-:W-:Y:S01]  /*1100*/  SHF.L.U32 R88, R73, 0x10, RZ ;  /* 0x0000001049587819 */ /* 0x000fe200000006ff */
[----:B------:R-:W-:Y:S01]  /*1110*/  FADD.FTZ R52, R52, R77 ;  /* 0x0000004d34347221 */ /* 0x000fe20000010000 */
[----:B------:R-:W-:Y:S01]  /*1120*/  SHF.L.U32 R73, R4, 0x10, RZ ;  /* 0x0000001004497819 */ /* 0x000fe200000006ff */
[----:B------:R-:W-:Y:S01]  /*1130*/  FFMA.FTZ R54, R78, R77, R53 ;  /* 0x0000004d4e367223 */ /* 0x000fe20000010035 */
[----:B------:R-:W-:Y:S01]  /*1140*/  FMUL.FTZ R76, R55, UR32 ;  /* 0x00000020374c7c20 */ /* 0x000fe20008410000 */
[----:B------:R-:W-:-:S02]  /*1150*/  FADD.FTZ R52, R52, R71 ;  /* 0x0000004734347221 */ /* 0x000fc40000010000 */
[-C--:B------:R-:W-:Y:S01]  /*1160*/  FMUL.FTZ R73, R73, R88.reuse ;  /* 0x0000005849497220 */ /* 0x080fe20000410000 */
        /* <DEDUP_REMOVED lines=8> */
.L_x_1970:
        /* <DEDUP_REMOVED lines=9> */
[----:B------:R-:W-:Y:S02]  /*1280*/  ISETP.GE.U32.AND P1, PT, R56, 0x100, PT ;  /* 0x000001003800780c */ /* 0x000fe40003f26070 */
[----:B------:R-:W-:-:S09]  /*1290*/  MOV R89, R86 ;  /* 0x0000005600597202 */ /* 0x000fd20000000f00 */
[----:B------:R-:W0:Y:S01]  /*12a0*/  @P0 LDC.64 R52, c[0x0][0x438] ;  /* 0x00010e00ff340b82 */ /* 0x000e220000000a00 */
[----:B------:R-:W-:-:S07]  /*12b0*/  ISETP.GE.U32.AND P2, PT, R56, 0x180, PT ;  /* 0x000001803800780c */ /* 0x000fce0003f46070 */
[----:B------:R-:W2:Y:S01]  /*12c0*/  @P1 LDC.64 R54, c[0x0][0x438] ;  /* 0x00010e00ff361b82 */ /* 0x000ea20000000a00 */
[----:B0-----:R-:W-:-:S05]  /*12d0*/  @P0 IMAD.WIDE.U32 R52, R89, 0x10, R52 ;  /* 0x0000001059340825 */ /* 0x001fca00078e0034 */
[----:B------:R0:W5:Y:S01]  /*12e0*/  @P0 LDG.E.128 R40, desc[UR14][R52.64] ;  /* 0x0000000e34280981 */ /* 0x000162000c1e1d00 */
[----:B------:R-:W-:-:S05]  /*12f0*/  @P0 IADD3 R89, PT, PT, R89, 0x80, RZ ;  /* 0x0000008059590810 */ /* 0x000fca0007ffe0ff */
[C---:B--2---:R-:W-:Y:S01]  /*1300*/  @P1 IMAD.WIDE.U32 R54, R89.reuse, 0x10, R54 ;  /* 0x0000001059361825 */ /* 0x044fe200078e0036 */
[----:B0-----:R-:W0:Y:S01]  /*1310*/  @P2 LDC.64 R52, c[0x0][0x438] ;  /* 0x00010e00ff342b82 */ /* 0x001e220000000a00 */
[----:B------:R-:W-:-:S03]  /*1320*/  @P1 IADD3 R89, PT, PT, R89, 0x80, RZ ;  /* 0x0000008059591810 */ /* 0x000fc60007ffe0ff */
[----:B------:R2:W5:Y:S02]  /*1330*/  @P1 LDG.E.128 R12, desc[UR14][R54.64] ;  /* 0x0000000e360c1981 */ /* 0x000564000c1e1d00 */
[----:B0-----:R-:W-:-:S05]  /*1340*/  @P2 IMAD.WIDE.U32 R88, R89, 0x10, R52 ;  /* 0x0000001059582825 */ /* 0x001fca00078e0034 */
[----:B------:R2:W5:Y:S02]  /*1350*/  @P2 LDG.E.128 R48, desc[UR14][R88.64] ;  /* 0x0000000e58302981 */ /* 0x000564000c1e1d00 */
.L_x_1975:
[----:B-1--4-:R-:W-:Y:S05]  /*1360*/  BSYNC.RECONVERGENT B0 ;  /* 0x0000000000007941 */ /* 0x012fea0003800200 */
.L_x_1969:
[----:B------:R-:W0:Y:S01]  /*1370*/  SHFL.DOWN PT, R52, R91, 0x10, 0x1f ;  /* 0x0a001f005b347f89 */ /* 0x000e2200000e0000 */
[----:B------:R-:W-:Y:S01]  /*1380*/  LOP3.LUT P0, RZ, R57, 0x1f, RZ, 0xc0, !PT ;  /* 0x0000001f39ff7812 */ /* 0x000fe2000780c0ff */
[----:B------:R-:W-:Y:S02]  /*1390*/  BSSY.RECONVERGENT B0, `(.L_x_1976) ;  /* 0x000001e000007945 */ /* 0x000fe40003800200 */
[----:B------:R-:W1:Y:S01]  /*13a0*/  SHFL.DOWN PT, R53, R92, 0x10, 0x1f ;  /* 0x0a001f005c357f89 */ /* 0x000e6200000e0000 */
[----:B0-----:R-:W-:Y:S01]  /*13b0*/  FADD.FTZ R52, R52, R91 ;  /* 0x0000005b34347221 */ /* 0x001fe20000010000 */
[----:B-1----:R-:W-:-:S04]  /*13c0*/  FADD.FTZ R53, R53, R92 ;  /* 0x0000005c35357221 */ /* 0x002fc80000010000 */
[----:B--2---:R-:W0:Y:S04]  /*13d0*/  SHFL.DOWN PT, R55, R52, 0x8, 0x1f ;  /* 0x09001f0034377f89 */ /* 0x004e2800000e0000 */
        /* <DEDUP_REMOVED lines=25> */
.L_x_1977:
[----:B------:R-:W-:Y:S05]  /*1570*/  BSYNC.RECONVERGENT B0 ;  /* 0x0000000000007941 */ /* 0x000fea0003800200 */
.L_x_1976:
        /* <DEDUP_REMOVED lines=10> */
[----:B------:R-:W-:-:S09]  /*1620*/  @!UP1 UIADD3 UR10, UPT, UPT, UR9, 0x1800, URZ ;  /* 0x00001800090a9890 */ /* 0x000fd2000fffe0ff */
[----:B0-----:R-:W0:Y:S01]  /*1630*/  LDS.128 R52, [UR10] ;  /* 0x0000000aff347984 */ /* 0x001e220008000c00 */
[----:B------:R-:W-:Y:S02]  /*1640*/  UIADD3 UR10, UPT, UPT, UR9, 0x1830, URZ ;  /* 0x00001830090a7890 */ /* 0x000fe4000fffe0ff */
[----:B------:R-:W-:Y:S02]  /*1650*/  @!UP1 UIADD3 UR10, UPT, UPT, UR9, 0x1810, URZ ;  /* 0x00001810090a9890 */ /* 0x000fe4000fffe0ff */
[----:B------:R-:W-:-:S04]  /*1660*/  @UP3 UIADD3 UR9, UPT, UPT, UR13, -0x1, URZ ;  /* 0xffffffff0d093890 */ /* 0x000fc8000fffe0ff */
[----:B------:R-:W-:Y:S01]  /*1670*/  @UP3 UIMAD UR9, UR9, UR8, URZ ;  /* 0x00000008090932a4 */ /* 0x000fe2000f8e02ff */
[----:B0-----:R-:W-:Y:S01]  /*1680*/  FADD.FTZ R89, RZ, R52 ;  /* 0x00000034ff597221 */ /* 0x001fe20000010000 */
[----:B------:R-:W-:-:S03]  /*1690*/  FADD.FTZ R52, RZ, R53 ;  /* 0x00000035ff347221 */ /* 0x000fc60000010000 */
[----:B------:R-:W-:Y:S01]  /*16a0*/  FADD.FTZ R89, R54, R89 ;  /* 0x0000005936597221 */ /* 0x000fe20000010000 */
[----:B------:R-:W-:Y:S02]  /*16b0*/  FADD.FTZ R88, R55, R52 ;  /* 0x0000003437587221 */ /* 0x000fe40000010000 */
[----:B------:R-:W0:Y:S01]  /*16c0*/  LDS.128 R52, [UR10] ;  /* 0x0000000aff347984 */ /* 0x000e220008000c00 */
[----:B------:R-:W-:-:S04]  /*16d0*/  @UP3 USHF.R.S32.HI UR10, URZ, 0x1f, UR9 ;  /* 0x0000001fff0a3899 */ /* 0x000fc80008011409 */
[----:B------:R-:W-:Y:S01]  /*16e0*/  @UP3 ULEA.HI UR10, UR10, UR9, URZ, 0x2 ;  /* 0x000000090a0a3291 */ /* 0x000fe2000f8f10ff */
[----:B0-----:R-:W-:Y:S01]  /*16f0*/  FADD.FTZ R88, R88, R53 ;  /* 0x0000003558587221 */ /* 0x001fe20000010000 */
[----:B------:R-:W-:-:S04]  /*1700*/  FADD.FTZ R89, R89, R52 ;  /* 0x0000003459597221 */ /* 0x000fc80000010000 */
[----:B------:R-:W-:Y:S01]  /*1710*/  MOV R52, UR10 ;  /* 0x0000000a00347c02 */ /* 0x000fe20008000f00 */
[----:B------:R-:W-:Y:S01]  /*1720*/  FADD.FTZ R55, R55, R88 ;  /* 0x0000005837377221 */ /* 0x000fe20000010000 */
[----:B------:R-:W-:Y:S01]  /*1730*/  FADD.FTZ R89, R54, R89 ;  /* 0x0000005936597221 */ /* 0x000fe20000010000 */
[----:B------:R-:W-:Y:S02]  /*1740*/  HFMA2 R88, -RZ, RZ, 0, 0 ;  /* 0x00000000ff587431 */ /* 0x000fe400000001ff */
        /* <DEDUP_REMOVED lines=21> */
.L_x_1982:
        /* <DEDUP_REMOVED lines=9> */
.L_x_1983:
        /* <DEDUP_REMOVED lines=9> */
.L_x_1984:
        /* <DEDUP_REMOVED lines=10> */
.L_x_1981:
[----:B------:R-:W0:Y:S01]  /*1a60*/  @UP3 LDCU UR9, c[0x0][0x40c] ;  /* 0x00008180ff0937ac */ /* 0x000e220008000800 */
[--C-:B------:R-:W-:Y:S01]  /*1a70*/  FFMA.FTZ R21, R3, UR11, R89.reuse ;  /* 0x0000000b03157c23 */ /* 0x100fe20008010059 */
[----:B------:R-:W-:Y:S01]  /*1a80*/  ISETP.LT.AND P0, PT, RZ, UR31, PT ;  /* 0x0000001fff007c0c */ /* 0x000fe2000bf01270 */
[--C-:B------:R-:W-:Y:S01]  /*1a90*/  FFMA.FTZ R22, R70, UR11, R89.reuse ;  /* 0x0000000b46167c23 */ /* 0x100fe20008010059 */
[----:B------:R-:W-:Y:S01]  /*1aa0*/  FFMA.FTZ R52, R87, UR11, R89 ;  /* 0x0000000b57347c23 */ /* 0x000fe20008010059 */
[----:B------:R-:W-:Y:S01]  /*1ab0*/  FADD.FTZ R20, R72, -R21 ;  /* 0x8000001548147221 */ /* 0x000fe20000010000 */
[----:B------:R-:W1:Y:S01]  /*1ac0*/  @UP3 LDCU UR10, c[0x0][0x40c] ;  /* 0x00008180ff0a37ac */ /* 0x000e620008000800 */
[----:B------:R-:W-:Y:S02]  /*1ad0*/  FFMA.FTZ R23, R84, UR11, R89 ;  /* 0x0000000b54177c23 */ /* 0x000fe40008010059 */
[----:B------:R-:W-:Y:S02]  /*1ae0*/  FMUL.FTZ R20, R20, UR32 ;  /* 0x0000002014147c20 */ /* 0x000fe40008410000 */
[----:B------:R-:W-:-:S03]  /*1af0*/  FADD.FTZ R23, R82, -R23 ;  /* 0x8000001752177221 */ /* 0x000fc60000010000 */
[----:B------:R-:W-:Y:S01]  /*1b00*/  FSEL R20, R20, RZ, P0 ;  /* 0x000000ff14147208 */ /* 0x000fe20000000000 */
[----:B------:R-:W-:-:S04]  /*1b10*/  FMUL.FTZ R53, R23, UR32 ;  /* 0x0000002017357c20 */ /* 0x000fc80008410000 */
[----:B0-----:R-:W-:Y:S01]  /*1b20*/  @P2 FMUL.FTZ R21, R20, UR9 ;  /* 0x0000000914152c20 */ /* 0x001fe20008410000 */
[----:B------:R-:W0:Y:S04]  /*1b30*/  @UP3 LDCU UR9, c[0x0][0x40c] ;  /* 0x00008180ff0937ac */ /* 0x000e280008000800 */
[----:B------:R-:W-:-:S04]  /*1b40*/  @P2 F2FP.BF16.F32.PACK_AB R21, RZ, R21 ;  /* 0x00000015ff15223e */ /* 0x000fc800000010ff */
[----:B------:R-:W-:Y:S01]  /*1b50*/  @P2 PRMT R58, R21, 0x7610, R58 ;  /* 0x00007610153a2816 */ /* 0x000fe2000000003a */
[----:B------:R-:W-:Y:S01]  /*1b60*/  FADD.FTZ R21, R67, -R22 ;  /* 0x8000001643157221 */ /* 0x000fe20000010000 */
[----:B------:R-:W-:-:S03]  /*1b70*/  FADD.FTZ R22, R85, -R52 ;  /* 0x8000003455167221 */ /* 0x000fc60000010000 */
[----:B------:R-:W-:Y:S01]  /*1b80*/  FMUL.FTZ R21, R21, UR32 ;  /* 0x0000002015157c20 */ /* 0x000fe20008410000 */
[----:B------:R-:W-:-:S04]  /*1b90*/  FMUL.FTZ R22, R22, UR32 ;  /* 0x0000002016167c20 */ /* 0x000fc80008410000 */
[----:B------:R-:W-:Y:S02]  /*1ba0*/  FSEL R21, R21, RZ, P0 ;  /* 0x000000ff15157208 */ /* 0x000fe40000000000 */
[----:B------:R-:W-:-:S03]  /*1bb0*/  FSEL R22, R22, RZ, P0 ;  /* 0x000000ff16167208 */ /* 0x000fc60000000000 */
[----:B0-----:R-:W-:Y:S02]  /*1bc0*/  @P2 FMUL.FTZ R23, R21, UR9 ;  /* 0x0000000915172c20 */ /* 0x001fe40008410000 */
[----:B-1----:R-:W-:-:S03]  /*1bd0*/  @P2 FMUL.FTZ R52, R22, UR10 ;  /* 0x0000000a16342c20 */ /* 0x002fc60008410000 */
[----:B------:R-:W-:Y:S02]  /*1be0*/  @P2 F2FP.BF16.F32.PACK_AB R54, RZ, R23 ;  /* 0x00000017ff36223e */ /* 0x000fe400000010ff */
[----:B------:R-:W-:Y:S02]  /*1bf0*/  @P2 F2FP.BF16.F32.PACK_AB R52, RZ, R52 ;  /* 0x00000034ff34223e */ /* 0x000fe400000010ff */
[----:B------:R-:W-:Y:S02]  /*1c00*/  FSEL R23, R53, RZ, P0 ;  /* 0x000000ff35177208 */ /* 0x000fe40000000000 */
[----:B------:R-:W-:Y:S02]  /*1c10*/  @P2 PRMT R59, R54, 0x7610, R59 ;  /* 0x00007610363b2816 */ /* 0x000fe4000000003b */
[----:B------:R-:W-:Y:S01]  /*1c20*/  @P2 PRMT R62, R52, 0x7610, R62 ;  /* 0x00007610343e2816 */ /* 0x000fe2000000003e */
[----:B------:R-:W-:Y:S06]  /*1c30*/  BRA.U !UP3, `(.L_x_1985) ;  /* 0x000000050b287547 */ /* 0x000fec000b800000 */
[----:B------:R-:W-:-:S05]  /*1c40*/  FMUL.FTZ R52, R23, UR29 ;  /* 0x0000001d17347c20 */ /* 0x000fca0008410000 */
[----:B------:R-:W-:-:S04]  /*1c50*/  F2FP.BF16.F32.PACK_AB R52, RZ, R52 ;  /* 0x00000034ff34723e */ /* 0x000fc800000010ff */
[----:B------:R-:W-:Y:S01]  /*1c60*/  PRMT R63, R52, 0x7610, R63 ;  /* 0x00007610343f7816 */ /* 0x000fe2000000003f */
[----:B------:R-:W-:Y:S06]  /*1c70*/  BRA `(.L_x_1985) ;  /* 0x0000000400187947 */ /* 0x000fec0003800000 */
.L_x_1980:
[----:B------:R-:W-:-:S04]  /*1c80*/  UISETP.NE.U32.AND UP0, UPT, UR4, URZ, UPT ;  /* 0x000000ff0400728c */ /* 0x000fc8000bf05070 */
[----:B------:R-:W-:-:S09]  /*1c90*/  UISETP.NE.AND.EX UP0, UPT, UR5, URZ, UPT, UP0 ;  /* 0x000000ff0500728c */ /* 0x000fd2000bf05300 */
[----:B------:R-:W-:Y:S05]  /*1ca0*/  BRA.U UP0, `(.L_x_1986) ;  /* 0x0000000100887547 */ /* 0x000fea000b800000 */
[----:B------:R-:W-:Y:S01]  /*1cb0*/  PLOP3.LUT P0, PT, PT, PT, UP2, 0x80, 0x8 ;  /* 0x000000000008781c */ /* 0x000fe20003f0f028 */
[----:B------:R-:W0:Y:S01]  /*1cc0*/  @UP3 LDCU UR9, c[0x0][0x40c] ;  /* 0x00008180ff0937ac */ /* 0x000e220008000800 */
[----:B-----5:R-:W-:Y:S01]  /*1cd0*/  MOV R52, R40 ;  /* 0x0000002800347202 */ /* 0x020fe20000000f00 */
[----:B------:R-:W1:Y:S01]  /*1ce0*/  @UP3 LDCU UR10, c[0x0][0x40c] ;  /* 0x00008180ff0a37ac */ /* 0x000e620008000800 */
[----:B------:R-:W2:Y:S09]  /*1cf0*/  @UP3 LDCU UR12, c[0x0][0x40c] ;  /* 0x00008180ff0c37ac */ /* 0x000eb20008000800 */
[--C-:B------:R-:W-:Y:S01]  /*1d00*/  @P0 FFMA.FTZ R53, R3, UR11, R89.reuse ;  /* 0x0000000b03350c23 */ /* 0x100fe20008010059 */
[----:B------:R-:W-:-:S03]  /*1d10*/  @P0 FFMA.FTZ R54, R70, UR11, R89 ;  /* 0x0000000b46360c23 */ /* 0x000fc60008010059 */
[----:B------:R-:W-:Y:S01]  /*1d20*/  @P0 FADD.FTZ R53, R72, -R53 ;  /* 0x8000003548350221 */ /* 0x000fe20000010000 */
[----:B------:R-:W-:-:S03]  /*1d30*/  @P0 FADD.FTZ R54, R67, -R54 ;  /* 0x8000003643360221 */ /* 0x000fc60000010000 */
[----:B------:R-:W-:Y:S01]  /*1d40*/  @P0 FFMA.FTZ R52, R53, UR32, R40 ;  /* 0x0000002035340c23 */ /* 0x000fe20008010028 */
[----:B------:R-:W-:Y:S01]  /*1d50*/  MOV R53, R41 ;  /* 0x0000002900357202 */ /* 0x000fe20000000f00 */
[----:B------:R-:W-:Y:S01]  /*1d60*/  @P0 FFMA.FTZ R53, R54, UR32, R41 ;  /* 0x0000002036350c23 */ /* 0x000fe20008010029 */
[----:B------:R-:W-:Y:S01]  /*1d70*/  @P0 FFMA.FTZ R54, R87, UR11, R89 ;  /* 0x0000000b57360c23 */ /* 0x000fe20008010059 */
[----:B0-----:R-:W-:Y:S02]  /*1d80*/  @P2 FMUL.FTZ R52, R52, UR9 ;  /* 0x0000000934342c20 */ /* 0x001fe40008410000 */
[----:B-1----:R-:W-:Y:S01]  /*1d90*/  @P2 FMUL.FTZ R53, R53, UR10 ;  /* 0x0000000a35352c20 */ /* 0x002fe20008410000 */
[----:B------:R-:W-:Y:S01]  /*1da0*/  @P0 FADD.FTZ R55, R85, -R54 ;  /* 0x8000003655370221 */ /* 0x000fe20000010000 */
[----:B------:R-:W-:Y:S02]  /*1db0*/  MOV R54, R42 ;  /* 0x0000002a00367202 */ /* 0x000fe40000000f00 */
[----:B------:R-:W-:Y:S01]  /*1dc0*/  @P2 F2FP.BF16.F32.PACK_AB R52, RZ, R52 ;  /* 0x00000034ff34223e */ /* 0x000fe200000010ff */
[----:B------:R-:W-:Y:S01]  /*1dd0*/  @P0 FFMA.FTZ R54, R55, UR32, R42 ;  /* 0x0000002037360c23 */ /* 0x000fe2000801002a */
[----:B------:R-:W-:-:S02]  /*1de0*/  @P2 F2FP.BF16.F32.PACK_AB R53, RZ, R53 ;  /* 0x00000035ff35223e */ /* 0x000fc400000010ff */
[----:B------:R-:W-:Y:S01]  /*1df0*/  @P2 PRMT R58, R52, 0x7610, R58 ;  /* 0x00007610343a2816 */ /* 0x000fe2000000003a */
[----:B--2---:R-:W-:Y:S01]  /*1e00*/  @P2 FMUL.FTZ R54, R54, UR12 ;  /* 0x0000000c36362c20 */ /* 0x004fe20008410000 */
[----:B------:R-:W-:-:S04]  /*1e10*/  @P2 PRMT R59, R53, 0x7610, R59 ;  /* 0x00007610353b2816 */ /* 0x000fc8000000003b */
[----:B------:R-:W-:-:S04]  /*1e20*/  @P2 F2FP.BF16.F32.PACK_AB R54, RZ, R54 ;  /* 0x00000036ff36223e */ /* 0x000fc800000010ff */
[----:B------:R-:W-:Y:S01]  /*1e30*/  @P2 PRMT R62, R54, 0x7610, R62 ;  /* 0x00007610363e2816 */ /* 0x000fe2000000003e */
[----:B------:R-:W-:Y:S06]  /*1e40*/  BRA.U !UP3, `(.L_x_1985) ;  /* 0x000000010ba47547 */ /* 0x000fec000b800000 */
[----:B------:R-:W-:Y:S01]  /*1e50*/  @P0 FFMA.FTZ R53, R84, UR11, R89 ;  /* 0x0000000b54350c23 */ /* 0x000fe20008010059 */
[----:B------:R-:W-:-:S03]  /*1e60*/  MOV R52, R43 ;  /* 0x0000002b00347202 */ /* 0x000fc60000000f00 */
[----:B------:R-:W-:-:S04]  /*1e70*/  @P0 FADD.FTZ R54, R82, -R53 ;  /* 0x8000003552360221 */ /* 0x000fc80000010000 */
[----:B------:R-:W-:-:S04]  /*1e80*/  @P0 FFMA.FTZ R52, R54, UR32, R43 ;  /* 0x0000002036340c23 */ /* 0x000fc8000801002b */
[----:B------:R-:W-:-:S05]  /*1e90*/  FMUL.FTZ R52, R52, UR29 ;  /* 0x0000001d34347c20 */ /* 0x000fca0008410000 */
[----:B------:R-:W-:-:S04]  /*1ea0*/  F2FP.BF16.F32.PACK_AB R52, RZ, R52 ;  /* 0x00000034ff34723e */ /* 0x000fc800000010ff */
[----:B------:R-:W-:Y:S01]  /*1eb0*/  PRMT R63, R52, 0x7610, R63 ;  /* 0x00007610343f7816 */ /* 0x000fe2000000003f */
[----:B------:R-:W-:Y:S06]  /*1ec0*/  BRA `(.L_x_1985) ;  /* 0x0000000000847947 */ /* 0x000fec0003800000 */
.L_x_1986:
[----:B------:R-:W-:Y:S01]  /*1ed0*/  PLOP3.LUT P0, PT, PT, PT, UP2, 0x80, 0x8 ;  /* 0x000000000008781c */ /* 0x000fe20003f0f028 */
[----:B------:R-:W0:Y:S01]  /*1ee0*/  @UP3 LDCU UR9, c[0x0][0x40c] ;  /* 0x00008180ff0937ac */ /* 0x000e220008000800 */
[----:B-----5:R-:W-:Y:S01]  /*1ef0*/  MOV R20, R40 ;  /* 0x0000002800147202 */ /* 0x020fe20000000f00 */
[----:B------:R-:W1:Y:S01]  /*1f00*/  @UP3 LDCU UR10, c[0x0][0x40c] ;  /* 0x00008180ff0a37ac */ /* 0x000e620008000800 */
[----:B------:R-:W2:Y:S09]  /*1f10*/  @UP3 LDCU UR12, c[0x0][0x40c] ;  /* 0x00008180ff0c37ac */ /* 0x000eb20008000800 */
[--C-:B------:R-:W-:Y:S01]  /*1f20*/  @P0 FFMA.FTZ R23, R84, UR11, R89.reuse ;  /* 0x0000000b54170c23 */ /* 0x100fe20008010059 */
[----:B------:R-:W-:Y:S01]  /*1f30*/  @P0 FFMA.FTZ R21, R3, UR11, R89 ;  /* 0x0000000b03150c23 */ /* 0x000fe20008010059 */
[----:B------:R-:W3:Y:S02]  /*1f40*/  @UP3 LDCU UR13, c[0x0][0x40c] ;  /* 0x00008180ff0d37ac */ /* 0x000ee40008000800 */
[----:B------:R-:W-:Y:S01]  /*1f50*/  @P0 FADD.FTZ R22, R82, -R23 ;  /* 0x8000001752160221 */ /* 0x000fe20000010000 */
[----:B------:R-:W-:Y:S01]  /*1f60*/  MOV R23, R43 ;  /* 0x0000002b00177202 */ /* 0x000fe20000000f00 */
[----:B------:R-:W-:-:S02]  /*1f70*/  @P0 FADD.FTZ R21, R72, -R21 ;  /* 0x8000001548150221 */ /* 0x000fc40000010000 */
[----:B------:R-:W-:Y:S01]  /*1f80*/  @P0 FFMA.FTZ R23, R22, UR32, R43 ;  /* 0x0000002016170c23 */ /* 0x000fe2000801002b */
[----:B------:R-:W-:Y:S01]  /*1f90*/  @P0 FFMA.FTZ R22, R70, UR11, R89 ;  /* 0x0000000b46160c23 */ /* 0x000fe20008010059 */
[----:B------:R-:W-:Y:S01]  /*1fa0*/  @P0 FFMA.FTZ R20, R21, UR32, R40 ;  /* 0x0000002015140c23 */ /* 0x000fe20008010028 */
[----:B------:R-:W-:Y:S02]  /*1fb0*/  MOV R21, R41 ;  /* 0x0000002900157202 */ /* 0x000fe40000000f00 */
[----:B------:R-:W-:Y:S01]  /*1fc0*/  @P0 FADD.FTZ R22, R67, -R22 ;  /* 0x8000001643160221 */ /* 0x000fe20000010000 */
[----:B0-----:R-:W-:-:S03]  /*1fd0*/  @P2 FMUL.FTZ R52, R20, UR9 ;  /* 0x0000000914342c20 */ /* 0x001fc60008410000 */
[----:B------:R-:W-:Y:S01]  /*1fe0*/  @P0 FFMA.FTZ R21, R22, UR32, R41 ;  /* 0x0000002016150c23 */ /* 0x000fe20008010029 */
[----:B------:R-:W-:Y:S01]  /*1ff0*/  @P0 FFMA.FTZ R22, R87, UR11, R89 ;  /* 0x0000000b57160c23 */ /* 0x000fe20008010059 */
[----:B------:R-:W-:-:S03]  /*2000*/  @P2 F2FP.BF16.F32.PACK_AB R54, RZ, R52 ;  /* 0x00000034ff36223e */ /* 0x000fc600000010ff */
[----:B------:R-:W-:Y:S01]  /*2010*/  @P0 FADD.FTZ R53, R85, -R22 ;  /* 0x8000001655350221 */ /* 0x000fe20000010000 */
[----:B------:R-:W-:Y:S02]  /*2020*/  MOV R22, R42 ;  /* 0x0000002a00167202 */ /* 0x000fe40000000f00 */
[----:B------:R-:W-:Y:S01]  /*2030*/  @P2 PRMT R58, R54, 0x7610, R58 ;  /* 0x00007610363a2816 */ /* 0x000fe2000000003a */
[----:B------:R-:W-:Y:S01]  /*2040*/  @P0 FFMA.FTZ R22, R53, UR32, R42 ;  /* 0x0000002035160c23 */ /* 0x000fe2000801002a */
[----:B-1----:R-:W-:-:S03]  /*2050*/  @P2 FMUL.FTZ R53, R21, UR10 ;  /* 0x0000000a15352c20 */ /* 0x002fc60008410000 */
[----:B--2---:R-:W-:Y:S02]  /*2060*/  @P2 FMUL.FTZ R52, R22, UR12 ;  /* 0x0000000c16342c20 */ /* 0x004fe40008410000 */
[----:B------:R-:W-:Y:S01]  /*2070*/  @P2 F2FP.BF16.F32.PACK_AB R55, RZ, R53 ;  /* 0x00000035ff37223e */ /* 0x000fe200000010ff */
[----:B---3--:R-:W-:Y:S02]  /*2080*/  @P2 FMUL.FTZ R53, R23, UR13 ;  /* 0x0000000d17352c20 */ /* 0x008fe40008410000 */
[----:B------:R-:W-:Y:S02]  /*2090*/  @P2 F2FP.BF16.F32.PACK_AB R52, RZ, R52 ;  /* 0x00000034ff34223e */ /* 0x000fe400000010ff */
[----:B------:R-:W-:Y:S02]  /*20a0*/  @P2 PRMT R59, R55, 0x7610, R59 ;  /* 0x00007610373b2816 */ /* 0x000fe4000000003b */
[----:B------:R-:W-:Y:S02]  /*20b0*/  @P2 F2FP.BF16.F32.PACK_AB R53, RZ, R53 ;  /* 0x00000035ff35223e */ /* 0x000fe400000010ff */
[----:B------:R-:W-:-:S02]  /*20c0*/  @P2 PRMT R62, R52, 0x7610, R62 ;  /* 0x00007610343e2816 */ /* 0x000fc4000000003e */
[----:B------:R-:W-:-:S07]  /*20d0*/  @P2 PRMT R63, R53, 0x7610, R63 ;  /* 0x00007610353f2816 */ /* 0x000fce000000003f */
.L_x_1985:
[----:B------:R-:W-:-:S04]  /*20e0*/  ISETP.NE.U32.AND P0, PT, RZ, UR4, PT ;  /* 0x00000004ff007c0c */ /* 0x000fc8000bf05070 */
[----:B------:R-:W-:-:S13]  /*20f0*/  ISETP.NE.AND.EX P0, PT, RZ, UR5, PT, P0 ;  /* 0x00000005ff007c0c */ /* 0x000fda000bf05300 */
[----:B------:R-:W0:Y:S02]  /*2100*/  @P0 LDC.64 R52, c[0x0][0x478] ;  /* 0x00011e00ff340b82 */ /* 0x000e240000000a00 */
[----:B0-----:R-:W-:-:S05]  /*2110*/  @P0 IMAD.WIDE.U32 R52, R86, 0x10, R52 ;  /* 0x0000001056340825 */ /* 0x001fca00078e0034 */
[----:B------:R0:W-:Y:S01]  /*2120*/  @P0 STG.E.128 desc[UR14][R52.64], R20 ;  /* 0x0000001434000986 */ /* 0x0001e2000c101d0e */
[----:B------:R-:W-:Y:S05]  /*2130*/  BRA.U !UP3, `(.L_x_1987) ;  /* 0x000000010b207547 */ /* 0x000fea000b800000 */
[----:B0-----:R-:W-:Y:S02]  /*2140*/  LOP3.LUT R52, R59, 0xffff, RZ, 0xc0, !PT ;  /* 0x0000ffff3b347812 */ /* 0x001fe400078ec0ff */
[----:B------:R-:W-:-:S03]  /*2150*/  PRMT R55, R62, 0x5410, R63 ;  /* 0x000054103e377816 */ /* 0x000fc6000000003f */
[----:B------:R-:W-:-:S05]  /*2160*/  IMAD.WIDE.U32 R52, R52, 0x10000, RZ ;  /* 0x0001000034347825 */ /* 0x000fca00078e00ff */
[----:B------:R-:W-:Y:S02]  /*2170*/  LOP3.LUT R55, R55, R53, RZ, 0xfc, !PT ;  /* 0x0000003537377212 */ /* 0x000fe400078efcff */
[----:B------:R-:W-:Y:S02]  /*2180*/  LOP3.LUT R54, R52, 0xffff, R58, 0xf8, !PT ;  /* 0x0000ffff34367812 */ /* 0x000fe400078ef83a */
[----:B------:R-:W0:Y:S02]  /*2190*/  LDC.64 R52, c[0x0][0x468] ;  /* 0x00011a00ff347b82 */ /* 0x000e240000000a00 */
[----:B0-----:R-:W-:-:S05]  /*21a0*/  IMAD.WIDE.U32 R52, R88, 0x8, R52 ;  /* 0x0000000858347825 */ /* 0x001fca00078e0034 */
[----:B------:R1:W-:Y:S02]  /*21b0*/  STG.E.64 desc[UR14][R52.64], R54 ;  /* 0x0000003634007986 */ /* 0x0003e4000c101b0e */
.L_x_1987:
[----:B------:R-:W-:Y:S02]  /*21c0*/  IADD3 R86, PT, PT, R86, 0x80, RZ ;  /* 0x0000008056567810 */ /* 0x000fe40007ffe0ff */
[----:B------:R-:W-:-:S07]  /*21d0*/  IADD3 R88, PT, PT, R88, 0x80, RZ ;  /* 0x0000008058587810 */ /* 0x000fce0007ffe0ff */
.L_x_1979:
[----:B------:R-:W-:Y:S05]  /*21e0*/  BSYNC.RECONVERGENT B0 ;  /* 0x0000000000007941 */ /* 0x000fea0003800200 */
.L_x_1978:
[----:B------:R-:W-:Y:S01]  /*21f0*/  ISETP.GE.U32.AND P3, PT, R56, 0x100, PT ;  /* 0x000001003800780c */ /* 0x000fe20003f66070 */
[----:B------:R-:W-:-:S12]  /*2200*/  BSSY.RECONVERGENT B0, `(.L_x_1988) ;  /* 0x00000a6000007945 */ /* 0x000fd80003800200 */
[----:B------:R-:W-:Y:S05]  /*2210*/  @!P3 BRA `(.L_x_1989) ;  /* 0x000000080090b947 */ /* 0x000fea0003800000 */
[----:B------:R-:W-:-:S04]  /*2220*/  UISETP.NE.U32.AND UP0, UPT, UR22, URZ, UPT ;  /* 0x000000ff1600728c */ /* 0x000fc8000bf05070 */
[----:B------:R-:W-:-:S09]  /*2230*/  UISETP.NE.AND.EX UP0, UPT, UR23, URZ, UPT, UP0 ;  /* 0x000000ff1700728c */ /* 0x000fd2000bf05300 */
[----:B------:R-:W-:Y:S05]  /*2240*/  BRA.U !UP0, `(.L_x_1990) ;  /* 0x0000000508247547 */ /* 0x000fea000b800000 */
[----:B------:R-:W-:-:S04]  /*2250*/  UISETP.NE.U32.AND UP0, UPT, UR4, URZ, UPT ;  /* 0x000000ff0400728c */ /* 0x000fc8000bf05070 */
[----:B------:R-:W-:-:S06]  /*2260*/  UISETP.NE.AND.EX UP0, UPT, UR5, URZ, UPT, UP0 ;  /* 0x000000ff0500728c */ /* 0x000fcc000bf05300 */
[----:B------:R-:W-:-:S13]  /*2270*/  PLOP3.LUT P0, PT, PT, PT, UP0, 0x80, 0x8 ;  /* 0x000000000008781c */ /* 0x000fda0003f0f008 */
[----:B------:R-:W-:Y:S05]  /*2280*/  @!P0 BRA `(.L_x_1991) ;  /* 0x00000000008c8947 */ /* 0x000fea0003800000 */
[----:B------:R-:W-:Y:S01]  /*2290*/  PLOP3.LUT P4, PT, PT, PT, UP2, 0x80, 0x8 ;  /* 0x000000000008781c */ /* 0x000fe20003f8f028 */
[----:B------:R-:W2:Y:S01]  /*22a0*/  @UP3 LDCU UR9, c[0x0][0x40c] ;  /* 0x00008180ff0937ac */ /* 0x000ea20008000800 */
[----:B0----5:R-:W-:Y:S02]  /*22b0*/  MOV R20, R12 ;  /* 0x0000000c00147202 */ /* 0x021fe40000000f00 */
[----:B-1----:R-:W-:Y:S01]  /*22c0*/  MOV R54, R15 ;  /* 0x0000000f00367202 */ /* 0x002fe20000000f00 */
[----:B------:R-:W0:Y:S01]  /*22d0*/  @UP3 LDCU UR10, c[0x0][0x40c] ;  /* 0x00008180ff0a37ac */ /* 0x000e220008000800 */
[----:B------:R-:W1:Y:S07]  /*22e0*/  @UP3 LDCU UR12, c[0x0][0x40c] ;  /* 0x00008180ff0c37ac */ /* 0x000e6e0008000800 */
[--C-:B------:R-:W-:Y:S01]  /*22f0*/  @P4 FFMA.FTZ R23, R68, UR11, R89.reuse ;  /* 0x0000000b44174c23 */ /* 0x100fe20008010059 */
[--C-:B------:R-:W-:Y:S01]  /*2300*/  @P4 FFMA.FTZ R21, R65, UR11, R89.reuse ;  /* 0x0000000b41154c23 */ /* 0x100fe20008010059 */
[----:B------:R-:W-:-:S02]  /*2310*/  @P4 FFMA.FTZ R52, R74, UR11, R89 ;  /* 0x0000000b4a344c23 */ /* 0x000fc40008010059 */
[----:B------:R-:W-:Y:S01]  /*2320*/  @P4 FADD.FTZ R22, R66, -R23 ;  /* 0x8000001742164221 */ /* 0x000fe20000010000 */
[----:B------:R-:W-:Y:S01]  /*2330*/  @P4 FADD.FTZ R21, R64, -R21 ;  /* 0x8000001540154221 */ /* 0x000fe20000010000 */
[----:B------:R-:W-:Y:S01]  /*2340*/  @P4 FFMA.FTZ R23, R69, UR11, R89 ;  /* 0x0000000b45174c23 */ /* 0x000fe20008010059 */
[----:B------:R-:W-:Y:S02]  /*2350*/  @P4 FADD.FTZ R52, R83, -R52 ;  /* 0x8000003453344221 */ /* 0x000fe40000010000 */
[----:B------:R-:W-:Y:S01]  /*2360*/  @P4 FFMA.FTZ R20, R21, UR32, R12 ;  /* 0x0000002015144c23 */ /* 0x000fe2000801000c */
[----:B------:R-:W-:Y:S01]  /*2370*/  @P4 FADD.FTZ R23, R80, -R23 ;  /* 0x8000001750174221 */ /* 0x000fe20000010000 */
[--C-:B------:R-:W-:Y:S02]  /*2380*/  IMAD.MOV.U32 R21, RZ, RZ, R13.reuse ;  /* 0x000000ffff157224 */ /* 0x100fe400078e000d */
[----:B------:R-:W-:Y:S01]  /*2390*/  @P4 FFMA.FTZ R21, R22, UR32, R13 ;  /* 0x0000002016154c23 */ /* 0x000fe2000801000d */
[----:B------:R-:W-:Y:S01]  /*23a0*/  MOV R22, R14 ;  /* 0x0000000e00167202 */ /* 0x000fe20000000f00 */
[----:B------:R-:W-:Y:S01]  /*23b0*/  @P4 FFMA.FTZ R22, R23, UR32, R14 ;  /* 0x0000002017164c23 */ /* 0x000fe2000801000e */
[----:B------:R-:W-:Y:S01]  /*23c0*/  @P4 FFMA.FTZ R54, R52, UR32, R15 ;  /* 0x0000002034364c23 */ /* 0x000fe2000801000f */
[----:B--2---:R-:W-:Y:S01]  /*23d0*/  @P2 FMUL.FTZ R23, R20, UR9 ;  /* 0x0000000914172c20 */ /* 0x004fe20008410000 */
[----:B0-----:R-:W-:Y:S01]  /*23e0*/  @P2 FMUL.FTZ R52, R21, UR10 ;  /* 0x0000000a15342c20 */ /* 0x001fe20008410000 */
[----:B-1----:R-:W-:-:S03]  /*23f0*/  @P2 FMUL.FTZ R53, R22, UR12 ;  /* 0x0000000c16352c20 */ /* 0x002fc60008410000 */
[----:B------:R-:W-:Y:S02]  /*2400*/  @P2 F2FP.BF16.F32.PACK_AB R23, RZ, R23 ;  /* 0x00000017ff17223e */ /* 0x000fe400000010ff */
[----:B------:R-:W-:Y:S02]  /*2410*/  @P2 F2FP.BF16.F32.PACK_AB R52, RZ, R52 ;  /* 0x00000034ff34223e */ /* 0x000fe400000010ff */
[----:B------:R-:W-:Y:S02]  /*2420*/  @P2 F2FP.BF16.F32.PACK_AB R53, RZ, R53 ;  /* 0x00000035ff35223e */ /* 0x000fe400000010ff */
[----:B------:R-:W-:Y:S02]  /*2430*/  @P2 PRMT R58, R23, 0x7610, R58 ;  /* 0x00007610173a2816 */ /* 0x000fe4000000003a */
[----:B------:R-:W-:Y:S02]  /*2440*/  @P2 PRMT R59, R52, 0x7610, R59 ;  /* 0x00007610343b2816 */ /* 0x000fe4000000003b */
[----:B------:R-:W-:-:S02]  /*2450*/  @P2 PRMT R62, R53, 0x7610, R62 ;  /* 0x00007610353e2816 */ /* 0x000fc4000000003e */
[----:B------:R-:W-:Y:S01]  /*2460*/  MOV R23, R54 ;  /* 0x0000003600177202 */ /* 0x000fe20000000f00 */
[----:B------:R-:W-:Y:S06]  /*2470*/  BRA.U !UP3, `(.L_x_1992) ;  /* 0x000000050bc07547 */ /* 0x000fec000b800000 */
[----:B------:R-:W-:-:S05]  /*2480*/  FMUL.FTZ R52, R54, UR29 ;  /* 0x0000001d36347c20 */ /* 0x000fca0008410000 */
[----:B------:R-:W-:-:S04]  /*2490*/  F2FP.BF16.F32.PACK_AB R52, RZ, R52 ;  /* 0x00000034ff34723e */ /* 0x000fc800000010ff */
[----:B------:R-:W-:Y:S01]  /*24a0*/  PRMT R63, R52, 0x7610, R63 ;  /* 0x00007610343f7816 */ /* 0x000fe2000000003f */
[----:B------:R-:W-:Y:S06]  /*24b0*/  BRA `(.L_x_1992) ;  /* 0x0000000400b07947 */ /* 0x000fec0003800000 */
.L_x_1991:
[----:B------:R-:W-:Y:S01]  /*24c0*/  PLOP3.LUT P4, PT, PT, PT, UP2, 0x80, 0x8 ;  /* 0x000000000008781c */ /* 0x000fe20003f8f028 */
[----:B------:R-:W2:Y:S01]  /*24d0*/  @UP3 LDCU UR9, c[0x0][0x40c] ;  /* 0x00008180ff0937ac */ /* 0x000ea20008000800 */
[----:B01---5:R-:W-:Y:S01]  /*24e0*/  MOV R52, R12 ;  /* 0x0000000c00347202 */ /* 0x023fe20000000f00 */
[----:B------:R-:W0:Y:S01]  /*24f0*/  @UP3 LDCU UR10, c[0x0][0x40c] ;  /* 0x00008180ff0a37ac */ /* 0x000e220008000800 */
[----:B------:R-:W1:Y:S09]  /*2500*/  @UP3 LDCU UR12, c[0x0][0x40c] ;  /* 0x00008180ff0c37ac */ /* 0x000e720008000800 */
[--C-:B------:R-:W-:Y:S01]  /*2510*/  @P4 FFMA.FTZ R53, R65, UR11, R89.reuse ;  /* 0x0000000b41354c23 */ /* 0x100fe20008010059 */
[----:B------:R-:W-:-:S03]  /*2520*/  @P4 FFMA.FTZ R55, R69, UR11, R89 ;  /* 0x0000000b45374c23 */ /* 0x000fc60008010059 */
[----:B------:R-:W-:Y:S01]  /*2530*/  @P4 FADD.FTZ R53, R64, -R53 ;  /* 0x8000003540354221 */ /* 0x000fe20000010000 */
[----:B------:R-:W-:-:S03]  /*2540*/  @P4 FADD.FTZ R55, R80, -R55 ;  /* 0x8000003750374221 */ /* 0x000fc60000010000 */
[----:B------:R-:W-:Y:S01]  /*2550*/  @P4 FFMA.FTZ R52, R53, UR32, R12 ;  /* 0x0000002035344c23 */ /* 0x000fe2000801000c */
[----:B------:R-:W-:-:S03]  /*2560*/  @P4 FFMA.FTZ R53, R68, UR11, R89 ;  /* 0x0000000b44354c23 */ /* 0x000fc60008010059 */
[----:B--2---:R-:W-:Y:S01]  /*2570*/  @P2 FMUL.FTZ R52, R52, UR9 ;  /* 0x0000000934342c20 */ /* 0x004fe20008410000 */
[----:B------:R-:W-:Y:S01]  /*2580*/  @P4 FADD.FTZ R54, R66, -R53 ;  /* 0x8000003542364221 */ /* 0x000fe20000010000 */
[----:B------:R-:W-:-:S03]  /*2590*/  MOV R53, R13 ;  /* 0x0000000d00357202 */ /* 0x000fc60000000f00 */
[----:B------:R-:W-:Y:S01]  /*25a0*/  @P4 FFMA.FTZ R53, R54, UR32, R13 ;  /* 0x0000002036354c23 */ /* 0x000fe2000801000d */
[----:B------:R-:W-:Y:S01]  /*25b0*/  MOV R54, R14 ;  /* 0x0000000e00367202 */ /* 0x000fe20000000f00 */
[----:B------:R-:W-:Y:S01]  /*25c0*/  @P4 FFMA.FTZ R54, R55, UR32, R14 ;  /* 0x0000002037364c23 */ /* 0x000fe2000801000e */
[----:B------:R-:W-:Y:S01]  /*25d0*/  @P2 F2FP.BF16.F32.PACK_AB R52, RZ, R52 ;  /* 0x00000034ff34223e */ /* 0x000fe200000010ff */
[----:B0-----:R-:W-:Y:S02]  /*25e0*/  @P2 FMUL.FTZ R53, R53, UR10 ;  /* 0x0000000a35352c20 */ /* 0x001fe40008410000 */
[----:B-1----:R-:W-:Y:S01]  /*25f0*/  @P2 FMUL.FTZ R54, R54, UR12 ;  /* 0x0000000c36362c20 */ /* 0x002fe20008410000 */
[----:B------:R-:W-:Y:S02]  /*2600*/  @P2 PRMT R58, R52, 0x7610, R58 ;  /* 0x00007610343a2816 */ /* 0x000fe4000000003a */
[----:B------:R-:W-:Y:S02]  /*2610*/  @P2 F2FP.BF16.F32.PACK_AB R53, RZ, R53 ;  /* 0x00000035ff35223e */ /* 0x000fe400000010ff */
[----:B------:R-:W-:-:S02]  /*2620*/  @P2 F2FP.BF16.F32.PACK_AB R54, RZ, R54 ;  /* 0x00000036ff36223e */ /* 0x000fc400000010ff */
[----:B------:R-:W-:Y:S02]  /*2630*/  @P2 PRMT R59, R53, 0x7610, R59 ;  /* 0x00007610353b2816 */ /* 0x000fe4000000003b */
[----:B------:R-:W-:Y:S01]  /*2640*/  @P2 PRMT R62, R54, 0x7610, R62 ;  /* 0x00007610363e2816 */ /* 0x000fe2000000003e */
[----:B------:R-:W-:Y:S06]  /*2650*/  BRA.U !UP3, `(.L_x_1992) ;  /* 0x000000050b487547 */ /* 0x000fec000b800000 */
[----:B------:R-:W-:-:S04]  /*2660*/  @P4 FFMA.FTZ R52, R74, UR11, R89 ;  /* 0x0000000b4a344c23 */ /* 0x000fc80008010059 */
[----:B------:R-:W-:Y:S01]  /*2670*/  @P4 FADD.FTZ R54, R83, -R52 ;  /* 0x8000003453364221 */ /* 0x000fe20000010000 */
[----:B------:R-:W-:-:S03]  /*2680*/  MOV R52, R15 ;  /* 0x0000000f00347202 */ /* 0x000fc60000000f00 */
[----:B------:R-:W-:-:S04]  /*2690*/  @P4 FFMA.FTZ R52, R54, UR32, R15 ;  /* 0x0000002036344c23 */ /* 0x000fc8000801000f */
[----:B------:R-:W-:-:S05]  /*26a0*/  FMUL.FTZ R52, R52, UR29 ;  /* 0x0000001d34347c20 */ /* 0x000fca0008410000 */
[----:B------:R-:W-:-:S04]  /*26b0*/  F2FP.BF16.F32.PACK_AB R52, RZ, R52 ;  /* 0x00000034ff34723e */ /* 0x000fc800000010ff */
[----:B------:R-:W-:Y:S01]  /*26c0*/  PRMT R63, R52, 0x7610, R63 ;  /* 0x00007610343f7816 */ /* 0x000fe2000000003f */
[----:B------:R-:W-:Y:S06]  /*26d0*/  BRA `(.L_x_1992) ;  /* 0x0000000400287947 */ /* 0x000fec0003800000 */
.L_x_1990:
[----:B01----:R-:W0:Y:S02]  /*26e0*/  LDC.64 R52, c[0x0][0x478] ;  /* 0x00011e00ff347b82 */ /* 0x003e240000000a00 */
[----:B0-----:R-:W-:-:S04]  /*26f0*/  ISETP.NE.U32.AND P0, PT, R52, RZ, PT ;  /* 0x000000ff3400720c */ /* 0x001fc80003f05070 */
[----:B------:R-:W-:-:S13]  /*2700*/  ISETP.NE.AND.EX P0, PT, R53, RZ, PT, P0 ;  /* 0x000000ff3500720c */ /* 0x000fda0003f05300 */
[----:B------:R-:W-:Y:S05]  /*2710*/  @!P0 BRA `(.L_x_1993) ;  /* 0x0000000000888947 */ /* 0x000fea0003800000 */
[----:B------:R-:W0:Y:S01]  /*2720*/  @UP3 LDCU UR9, c[0x0][0x40c] ;  /* 0x00008180ff0937ac */ /* 0x000e220008000800 */
[--C-:B------:R-:W-:Y:S01]  /*2730*/  FFMA.FTZ R21, R65, UR11, R89.reuse ;  /* 0x0000000b41157c23 */ /* 0x100fe20008010059 */
[----:B------:R-:W-:Y:S01]  /*2740*/  ISETP.LT.AND P4, PT, RZ, UR31, PT ;  /* 0x0000001fff007c0c */ /* 0x000fe2000bf81270 */
[----:B------:R-:W-:Y:S01]  /*2750*/  FFMA.FTZ R23, R69, UR11, R89 ;  /* 0x0000000b45177c23 */ /* 0x000fe20008010059 */
[----:B------:R-:W1:Y:S01]  /*2760*/  @UP3 LDCU UR10, c[0x0][0x40c] ;  /* 0x00008180ff0a37ac */ /* 0x000e620008000800 */
[----:B------:R-:W-:Y:S01]  /*2770*/  FADD.FTZ R20, R64, -R21 ;  /* 0x8000001540147221 */ /* 0x000fe20000010000 */
[----:B------:R-:W-:Y:S01]  /*2780*/  FFMA.FTZ R52, R74, UR11, R89 ;  /* 0x0000000b4a347c23 */ /* 0x000fe20008010059 */
[----:B------:R-:W-:Y:S02]  /*2790*/  FADD.FTZ R22, R80, -R23 ;  /* 0x8000001750167221 */ /* 0x000fe40000010000 */
[----:B------:R-:W-:Y:S01]  /*27a0*/  FMUL.FTZ R20, R20, UR32 ;  /* 0x0000002014147c20 */ /* 0x000fe20008410000 */
[----:B------:R-:W-:Y:S01]  /*27b0*/  FADD.FTZ R52, R83, -R52 ;  /* 0x8000003453347221 */ /* 0x000fe20000010000 */
[----:B------:R-:W-:-:S03]  /*27c0*/  FMUL.FTZ R22, R22, UR32 ;  /* 0x0000002016167c20 */ /* 0x000fc60008410000 */
[----:B------:R-:W-:Y:S01]  /*27d0*/  FSEL R20, R20, RZ, P4 ;  /* 0x000000ff14147208 */ /* 0x000fe20002000000 */
[----:B------:R-:W-:Y:S01]  /*27e0*/  FMUL.FTZ R53, R52, UR32 ;  /* 0x0000002034357c20 */ /* 0x000fe20008410000 */
[----:B------:R-:W-:-:S03]  /*27f0*/  FSEL R22, R22, RZ, P4 ;  /* 0x000000ff16167208 */ /* 0x000fc60002000000 */
[----:B0-----:R-:W-:Y:S01]  /*2800*/  @P2 FMUL.FTZ R21, R20, UR9 ;  /* 0x0000000914152c20 */ /* 0x001fe20008410000 */
[----:B------:R-:W0:Y:S01]  /*2810*/  @UP3 LDCU UR9, c[0x0][0x40c] ;  /* 0x00008180ff0937ac */ /* 0x000e220008000800 */
[----:B-1----:R-:W-:-:S03]  /*2820*/  @P2 FMUL.FTZ R52, R22, UR10 ;  /* 0x0000000a16342c20 */ /* 0x002fc60008410000 */
[----:B------:R-:W-:Y:S02]  /*2830*/  @P2 F2FP.BF16.F32.PACK_AB R21, RZ, R21 ;  /* 0x00000015ff15223e */ /* 0x000fe400000010ff */
[----:B------:R-:W-:Y:S02]  /*2840*/  @P2 F2FP.BF16.F32.PACK_AB R52, RZ, R52 ;  /* 0x00000034ff34223e */ /* 0x000fe400000010ff */
[----:B------:R-:W-:Y:S01]  /*2850*/  @P2 PRMT R58, R21, 0x7610, R58 ;  /* 0x00007610153a2816 */ /* 0x000fe2000000003a */
[----:B------:R-:W-:Y:S01]  /*2860*/  FFMA.FTZ R21, R68, UR11, R89 ;  /* 0x0000000b44157c23 */ /* 0x000fe20008010059 */
[----:B------:R-:W-:-:S03]  /*2870*/  @P2 PRMT R62, R52, 0x7610, R62 ;  /* 0x00007610343e2816 */ /* 0x000fc6000000003e */
[----:B------:R-:W-:-:S04]  /*2880*/  FADD.FTZ R21, R66, -R21 ;  /* 0x8000001542157221 */ /* 0x000fc80000010000 */
[----:B------:R-:W-:-:S05]  /*2890*/  FMUL.FTZ R21, R21, UR32 ;  /* 0x0000002015157c20 */ /* 0x000fca0008410000 */
[----:B------:R-:W-:-:S05]  /*28a0*/  FSEL R21, R21, RZ, P4 ;  /* 0x000000ff15157208 */ /* 0x000fca0002000000 */
[----:B0-----:R-:W-:-:S05]  /*28b0*/  @P2 FMUL.FTZ R23, R21, UR9 ;  /* 0x0000000915172c20 */ /* 0x001fca0008410000 */
[----:B------:R-:W-:Y:S02]  /*28c0*/  @P2 F2FP.BF16.F32.PACK_AB R54, RZ, R23 ;  /* 0x00000017ff36223e */ /* 0x000fe400000010ff */
[----:B------:R-:W-:Y:S02]  /*28d0*/  FSEL R23, R53, RZ, P4 ;  /* 0x000000ff35177208 */ /* 0x000fe40002000000 */
[----:B------:R-:W-:Y:S01]  /*28e0*/  @P2 PRMT R59, R54, 0x7610, R59 ;  /* 0x00007610363b2816 */ /* 0x000fe2000000003b */
[----:B------:R-:W-:Y:S06]  /*28f0*/  BRA.U !UP3, `(.L_x_1992) ;  /* 0x000000010ba07547 */ /* 0x000fec000b800000 */
[----:B------:R-:W-:-:S05]  /*2900*/  FMUL.FTZ R52, R23, UR29 ;  /* 0x0000001d17347c20 */ /* 0x000fca0008410000 */
[----:B------:R-:W-:-:S04]  /*2910*/  F2FP.BF16.F32.PACK_AB R52, RZ, R52 ;  /* 0x00000034ff34723e */ /* 0x000fc800000010ff */
[----:B------:R-:W-:Y:S01]  /*2920*/  PRMT R63, R52, 0x7610, R63 ;  /* 0x00007610343f7816 */ /* 0x000fe2000000003f */
[----:B------:R-:W-:Y:S06]  /*2930*/  BRA `(.L_x_1992) ;  /* 0x0000000000907947 */ /* 0x000fec0003800000 */
.L_x_1993:
        /* <DEDUP_REMOVED lines=9> */
.L_x_1994:
        /* <DEDUP_REMOVED lines=9> */
.L_x_1995:
        /* <DEDUP_REMOVED lines=9> */
.L_x_1996:
        /* <DEDUP_REMOVED lines=9> */
.L_x_1992:
        /* <DEDUP_REMOVED lines=8> */
[----:B------:R-:W0:Y:S01]  /*2c00*/  LDC.64 R54, c[0x0][0x468] ;  /* 0x00011a00ff367b82 */ /* 0x000e220000000a00 */
[----:B------:R-:W-:Y:S01]  /*2c10*/  LOP3.LUT R52, R52, 0xffff, R58, 0xf8, !PT ;  /* 0x0000ffff34347812 */ /* 0x000fe200078ef83a */
[----:B0-----:R-:W-:-:S05]  /*2c20*/  IMAD.WIDE.U32 R54, R88, 0x8, R54 ;  /* 0x0000000858367825 */ /* 0x001fca00078e0036 */
[----:B------:R1:W-:Y:S02]  /*2c30*/  STG.E.64 desc[UR14][R54.64], R52 ;  /* 0x0000003436007986 */ /* 0x0003e4000c101b0e */
.L_x_1997:
[----:B------:R-:W-:Y:S02]  /*2c40*/  IADD3 R86, PT, PT, R86, 0x80, RZ ;  /* 0x0000008056567810 */ /* 0x000fe40007ffe0ff */
[----:B------:R-:W-:-:S07]  /*2c50*/  IADD3 R88, PT, PT, R88, 0x80, RZ ;  /* 0x0000008058587810 */ /* 0x000fce0007ffe0ff */
.L_x_1989:
[----:B------:R-:W-:Y:S05]  /*2c60*/  BSYNC.RECONVERGENT B0 ;  /* 0x0000000000007941 */ /* 0x000fea0003800200 */
.L_x_1988:
        /* <DEDUP_REMOVED lines=17> */
[----:B------:R-:W-:-:S03]  /*2d80*/  @P5 FFMA.FTZ R52, R76, UR11, R89 ;  /* 0x0000000b4c345c23 */ /* 0x000fc60008010059 */
[----:B------:R-:W-:Y:S01]  /*2d90*/  @P5 FADD.FTZ R21, R79, -R22 ;  /* 0x800000164f155221 */ /* 0x000fe20000010000 */
[----:B------:R-:W-:Y:S01]  /*2da0*/  @P5 FFMA.FTZ R22, R78, UR11, R89 ;  /* 0x0000000b4e165c23 */ /* 0x000fe20008010059 */
[----:B------:R-:W-:Y:S02]  /*2db0*/  @P5 FADD.FTZ R52, R73, -R52 ;  /* 0x8000003449345221 */ /* 0x000fe40000010000 */
[----:B------:R-:W-:Y:S01]  /*2dc0*/  @P5 FFMA.FTZ R20, R21, UR32, R48 ;  /* 0x0000002015145c23 */ /* 0x000fe20008010030 */
[----:B------:R-:W-:Y:S01]  /*2dd0*/  @P5 FADD.FTZ R22, R77, -R22 ;  /* 0x800000164d165221 */ /* 0x000fe20000010000 */
[----:B------:R-:W-:Y:S01]  /*2de0*/  MOV R21, R49 ;  /* 0x0000003100157202 */ /* 0x000fe20000000f00 */
[----:B------:R-:W-:Y:S02]  /*2df0*/  @P5 FFMA.FTZ R54, R52, UR32, R51 ;  /* 0x0000002034365c23 */ /* 0x000fe40008010033 */
[----:B------:R-:W-:Y:S01]  /*2e00*/  @P5 FFMA.FTZ R21, R22, UR32, R49 ;  /* 0x0000002016155c23 */ /* 0x000fe20008010031 */
[----:B------:R-:W-:-:S03]  /*2e10*/  @P5 FFMA.FTZ R22, R75, UR11, R89 ;  /* 0x0000000b4b165c23 */ /* 0x000fc60008010059 */
[----:B0-----:R-:W-:Y:S01]  /*2e20*/  @P2 FMUL.FTZ R52, R21, UR10 ;  /* 0x0000000a15342c20 */ /* 0x001fe20008410000 */
[----:B------:R-:W-:Y:S01]  /*2e30*/  @P5 FADD.FTZ R23, R71, -R22 ;  /* 0x8000001647175221 */ /* 0x000fe20000010000 */
[----:B------:R-:W-:-:S03]  /*2e40*/  MOV R22, R50 ;  /* 0x0000003200167202 */ /* 0x000fc60000000f00 */
[----:B------:R-:W-:Y:S01]  /*2e50*/  @P5 FFMA.FTZ R22, R23, UR32, R50 ;  /* 0x0000002017165c23 */ /* 0x000fe20008010032 */
[----:B--2---:R-:W-:Y:S01]  /*2e60*/  @P2 FMUL.FTZ R23, R20, UR9 ;  /* 0x0000000914172c20 */ /* 0x004fe20008410000 */
[----:B------:R-:W-:Y:S02]  /*2e70*/  @P2 F2FP.BF16.F32.PACK_AB R52, RZ, R52 ;  /* 0x00000034ff34223e */ /* 0x000fe400000010ff */
[----:B-1----:R-:W-:Y:S02]  /*2e80*/  @P2 FMUL.FTZ R53, R22, UR12 ;  /* 0x0000000c16352c20 */ /* 0x002fe40008410000 */
[----:B------:R-:W-:Y:S02]  /*2e90*/  @P2 F2FP.BF16.F32.PACK_AB R23, RZ, R23 ;  /* 0x00000017ff17223e */ /* 0x000fe400000010ff */
[----:B------:R-:W-:Y:S02]  /*2ea0*/  @P2 PRMT R59, R52, 0x7610, R59 ;  /* 0x00007610343b2816 */ /* 0x000fe4000000003b */
[----:B------:R-:W-:-:S02]  /*2eb0*/  @P2 F2FP.BF16.F32.PACK_AB R53, RZ, R53 ;  /* 0x00000035ff35223e */ /* 0x000fc400000010ff */
[----:B------:R-:W-:Y:S02]  /*2ec0*/  @P2 PRMT R58, R23, 0x7610, R58 ;  /* 0x00007610173a2816 */ /* 0x000fe4000000003a */
[----:B------:R-:W-:Y:S02]  /*2ed0*/  @P2 PRMT R62, R53, 0x7610, R62 ;  /* 0x00007610353e2816 */ /* 0x000fe4000000003e */
[----:B------:R-:W-:Y:S01]  /*2ee0*/  MOV R23, R54 ;  /* 0x0000003600177202 */ /* 0x000fe20000000f00 */
[----:B------:R-:W-:Y:S06]  /*2ef0*/  BRA.U !UP3, `(.L_x_2002) ;  /* 0x000000050bc07547 */ /* 0x000fec000b800000 */
[----:B------:R-:W-:-:S05]  /*2f00*/  FMUL.FTZ R52, R54, UR29 ;  /* 0x0000001d36347c20 */ /* 0x000fca0008410000 */
[----:B------:R-:W-:-:S04]  /*2f10*/  F2FP.BF16.F32.PACK_AB R52, RZ, R52 ;  /* 0x00000034ff34723e */ /* 0x000fc800000010ff */
[----:B------:R-:W-:Y:S01]  /*2f20*/  PRMT R63, R52, 0x7610, R63 ;  /* 0x00007610343f7816 */ /* 0x000fe2000000003f */
[----:B------:R-:W-:Y:S06]  /*2f30*/  BRA `(.L_x_2002) ;  /* 0x0000000400b07947 */ /* 0x000fec0003800000 */
.L_x_2001:
[----:B------:R-:W-:Y:S01]  /*2f40*/  PLOP3.LUT P5, PT, PT, PT, UP2, 0x80, 0x8 ;  /* 0x000000000008781c */ /* 0x000fe20003faf028 */
[----:B------:R-:W2:Y:S01]  /*2f50*/  @UP3 LDCU UR9, c[0x0][0x40c] ;  /* 0x00008180ff0937ac */ /* 0x000ea20008000800 */
[----:B------:R-:W3:Y:S01]  /*2f60*/  @UP3 LDCU UR10, c[0x0][0x40c] ;  /* 0x00008180ff0a37ac */ /* 0x000ee20008000800 */
[----:B------:R-:W4:Y:S10]  /*2f70*/  @UP3 LDCU UR12, c[0x0][0x40c] ;  /* 0x00008180ff0c37ac */ /* 0x000f340008000800 */
[--C-:B01----:R-:W-:Y:S01]  /*2f80*/  @P5 FFMA.FTZ R52, R81, UR11, R89.reuse ;  /* 0x0000000b51345c23 */ /* 0x103fe20008010059 */
[----:B------:R-:W-:-:S03]  /*2f90*/  @P5 FFMA.FTZ R54, R78, UR11, R89 ;  /* 0x0000000b4e365c23 */ /* 0x000fc60008010059 */
[----:B------:R-:W-:Y:S01]  /*2fa0*/  @P5 FADD.FTZ R53, R79, -R52 ;  /* 0x800000344f355221 */ /* 0x000fe20000010000 */
[----:B------:R-:W-:Y:S01]  /*2fb0*/  @P5 FADD.FTZ R54, R77, -R54 ;  /* 0x800000364d365221 */ /* 0x000fe20000010000 */
[----:B-----5:R-:W-:Y:S02]  /*2fc0*/  MOV R52, R48 ;  /* 0x0000003000347202 */ /* 0x020fe40000000f00 */
[----:B------:R-:W-:Y:S01]  /*2fd0*/  @P5 FFMA.FTZ R52, R53, UR32, R48 ;  /* 0x0000002035345c23 */ /* 0x000fe20008010030 */
[----:B------:R-:W-:Y:S01]  /*2fe0*/  MOV R53, R49 ;  /* 0x0000003100357202 */ /* 0x000fe20000000f00 */
[----:B------:R-:W-:Y:S01]  /*2ff0*/  @P5 FFMA.FTZ R53, R54, UR32, R49 ;  /* 0x0000002036355c23 */ /* 0x000fe20008010031 */
[----:B------:R-:W-:Y:S01]  /*3000*/  @P5 FFMA.FTZ R54, R75, UR11, R89 ;  /* 0x0000000b4b365c23 */ /* 0x000fe20008010059 */
[----:B--2---:R-:W-:Y:S02]  /*3010*/  @P2 FMUL.FTZ R52, R52, UR9 ;  /* 0x0000000934342c20 */ /* 0x004fe40008410000 */
[----:B---3--:R-:W-:Y:S01]  /*3020*/  @P2 FMUL.FTZ R53, R53, UR10 ;  /* 0x0000000a35352c20 */ /* 0x008fe20008410000 */
[----:B------:R-:W-:Y:S01]  /*3030*/  @P5 FADD.FTZ R55, R71, -R54 ;  /* 0x8000003647375221 */ /* 0x000fe20000010000 */
[----:B------:R-:W-:-:S02]  /*3040*/  MOV R54, R50 ;  /* 0x0000003200367202 */ /* 0x000fc40000000f00 */
[----:B------:R-:W-:Y:S01]  /*3050*/  @P2 F2FP.BF16.F32.PACK_AB R52, RZ, R52 ;  /* 0x00000034ff34223e */ /* 0x000fe200000010ff */
[----:B------:R-:W-:Y:S01]  /*3060*/  @P5 FFMA.FTZ R54, R55, UR32, R50 ;  /* 0x0000002037365c23 */ /* 0x000fe20008010032 */
[----:B------:R-:W-:Y:S02]  /*3070*/  @P2 F2FP.BF16.F32.PACK_AB R53, RZ, R53 ;  /* 0x00000035ff35223e */ /* 0x000fe400000010ff */
[----:B------:R-:W-:Y:S01]  /*3080*/  @P2 PRMT R58, R52, 0x7610, R58 ;  /* 0x00007610343a2816 */ /* 0x000fe2000000003a */
[----:B----4-:R-:W-:Y:S01]  /*3090*/  @P2 FMUL.FTZ R54, R54, UR12 ;  /* 0x0000000c36362c20 */ /* 0x010fe20008410000 */
[----:B------:R-:W-:-:S04]  /*30a0*/  @P2 PRMT R59, R53, 0x7610, R59 ;  /* 0x00007610353b2816 */ /* 0x000fc8000000003b */
[----:B------:R-:W-:-:S04]  /*30b0*/  @P2 F2FP.BF16.F32.PACK_AB R54, RZ, R54 ;  /* 0x00000036ff36223e */ /* 0x000fc800000010ff */
        /* <DEDUP_REMOVED lines=10> */
.L_x_2000:
[----:B01----:R-:W0:Y:S02]  /*3160*/  LDC.64 R52, c[0x0][0x478] ;  /* 0x00011e00ff347b82 */ /* 0x003e240000000a00 */
[----:B0-----:R-:W-:-:S04]  /*3170*/  ISETP.NE.U32.AND P0, PT, R52, RZ, PT ;  /* 0x000000ff3400720c */ /* 0x001fc80003f05070 */
[----:B------:R-:W-:-:S13]  /*3180*/  ISETP.NE.AND.EX P0, PT, R53, RZ, PT, P0 ;  /* 0x000000ff3500720c */ /* 0x000fda0003f05300 */
[----:B------:R-:W-:Y:S05]  /*3190*/  @!P0 BRA `(.L_x_2003) ;  /* 0x0000000000888947 */ /* 0x000fea0003800000 */
[----:B------:R-:W0:Y:S01]  /*31a0*/  @UP3 LDCU UR9, c[0x0][0x40c] ;  /* 0x00008180ff0937ac */ /* 0x000e220008000800 */
[--C-:B------:R-:W-:Y:S01]  /*31b0*/  FFMA.FTZ R20, R81, UR11, R89.reuse ;  /* 0x0000000b51147c23 */ /* 0x100fe20008010059 */
[----:B------:R-:W-:Y:S01]  /*31c0*/  ISETP.LT.AND P5, PT, RZ, UR31, PT ;  /* 0x0000001fff007c0c */ /* 0x000fe2000bfa1270 */
[--C-:B------:R-:W-:Y:S01]  /*31d0*/  FFMA.FTZ R22, R78, UR11, R89.reuse ;  /* 0x0000000b4e167c23 */ /* 0x100fe20008010059 */
[----:B------:R-:W1:Y:S01]  /*31e0*/  @UP3 LDCU UR10, c[0x0][0x40c] ;  /* 0x00008180ff0a37ac */ /* 0x000e620008000800 */
[----:B------:R-:W-:Y:S01]  /*31f0*/  FADD.FTZ R20, R79, -R20 ;  /* 0x800000144f147221 */ /* 0x000fe20000010000 */
[----:B------:R-:W-:-:S03]  /*3200*/  FFMA.FTZ R52, R75, UR11, R89 ;  /* 0x0000000b4b347c23 */ /* 0x000fc60008010059 */
[----:B------:R-:W-:-:S05]  /*3210*/  FMUL.FTZ R20, R20, UR32 ;  /* 0x0000002014147c20 */ /* 0x000fca0008410000 */
[----:B------:R-:W-:-:S05]  /*3220*/  FSEL R20, R20, RZ, P5 ;  /* 0x000000ff14147208 */ /* 0x000fca0002800000 */
[----:B0-----:R-:W-:Y:S01]  /*3230*/  @P2 FMUL.FTZ R21, R20, UR9 ;  /* 0x0000000914152c20 */ /* 0x001fe20008410000 */
[----:B------:R-:W0:Y:S04]  /*3240*/  @UP3 LDCU UR9, c[0x0][0x40c] ;  /* 0x00008180ff0937ac */ /* 0x000e280008000800 */
[----:B------:R-:W-:-:S04]  /*3250*/  @P2 F2FP.BF16.F32.PACK_AB R21, RZ, R21 ;  /* 0x00000015ff15223e */ /* 0x000fc800000010ff */
[----:B------:R-:W-:Y:S01]  /*3260*/  @P2 PRMT R58, R21, 0x7610, R58 ;  /* 0x00007610153a2816 */ /* 0x000fe2000000003a */
[----:B------:R-:W-:Y:S01]  /*3270*/  FADD.FTZ R21, R77, -R22 ;  /* 0x800000164d157221 */ /* 0x000fe20000010000 */
[----:B------:R-:W-:Y:S01]  /*3280*/  FADD.FTZ R22, R71, -R52 ;  /* 0x8000003447167221 */ /* 0x000fe20000010000 */
[----:B------:R-:W-:Y:S02]  /*3290*/  FFMA.FTZ R52, R76, UR11, R89 ;  /* 0x0000000b4c347c23 */ /* 0x000fe40008010059 */
[----:B------:R-:W-:Y:S01]  /*32a0*/  FMUL.FTZ R21, R21, UR32 ;  /* 0x0000002015157c20 */ /* 0x000fe20008410000 */
[----:B------:R-:W-:Y:S01]  /*32b0*/  FMUL.FTZ R22, R22, UR32 ;  /* 0x0000002016167c20 */ /* 0x000fe20008410000 */
[----:B------:R-:W-:-:S03]  /*32c0*/  FADD.FTZ R52, R73, -R52 ;  /* 0x8000003449347221 */ /* 0x000fc60000010000 */
[----:B------:R-:W-:Y:S01]  /*32d0*/  FSEL R21, R21, RZ, P5 ;  /* 0x000000ff15157208 */ /* 0x000fe20002800000 */
[----:B------:R-:W-:Y:S01]  /*32e0*/  FMUL.FTZ R53, R52, UR32 ;  /* 0x0000002034357c20 */ /* 0x000fe20008410000 */
        /* <DEDUP_REMOVED lines=13> */
.L_x_2003:
[----:B------:R-:W0:Y:S01]  /*33c0*/  @UP3 LDCU UR9, c[0x0][0x40c] ;  /* 0x00008180ff0937ac */ /* 0x000e220008000800 */
[----:B------:R-:W-:Y:S01]  /*33d0*/  FFMA.FTZ R52, R76, UR11, R89 ;  /* 0x0000000b4c347c23 */ /* 0x000fe20008010059 */
[----:B------:R-:W-:-:S03]  /*33e0*/  ISETP.LT.AND P5, PT, RZ, UR31, PT ;  /* 0x0000001fff007c0c */ /* 0x000fc6000bfa1270 */
[----:B------:R-:W-:-:S04]  /*33f0*/  FADD.FTZ R52, R73, -R52 ;  /* 0x8000003449347221 */ /* 0x000fc80000010000 */
[----:B------:R-:W-:-:S05]  /*3400*/  FMUL.FTZ R52, R52, UR32 ;  /* 0x0000002034347c20 */ /* 0x000fca0008410000 */
[----:B------:R-:W-:-:S05]  /*3410*/  FSEL R52, R52, RZ, P5 ;  /* 0x000000ff34347208 */ /* 0x000fca0002800000 */
[----:B0-----:R-:W-:-:S05]  /*3420*/  @P2 FMUL.FTZ R52, R52, UR9 ;  /* 0x0000000934342c20 */ /* 0x001fca0008410000 */
        /* <DEDUP_REMOVED lines=10> */
.L_x_2004:
        /* <DEDUP_REMOVED lines=9> */
.L_x_2005:
        /* <DEDUP_REMOVED lines=9> */
.L_x_2006:
[----:B------:R-:W-:-:S07]  /*35f0*/  @P2 PRMT R63, R52, 0x7610, R63 ;  /* 0x00007610343f2816 */ /* 0x000fce000000003f */
.L_x_2002:
[----:B------:R-:W0:Y:S02]  /*3600*/  @P0 LDC.64 R52, c[0x0][0x478] ;  /* 0x00011e00ff340b82 */ /* 0x000e240000000a00 */
[----:B0-----:R-:W-:-:S05]  /*3610*/  @P0 IMAD.WIDE.U32 R52, R86, 0x10, R52 ;  /* 0x0000001056340825 */ /* 0x001fca00078e0034 */
[----:B------:R2:W-:Y:S01]  /*3620*/  @P0 STG.E.128 desc[UR14][R52.64], R20 ;  /* 0x0000001434000986 */ /* 0x0005e2000c101d0e */
[----:B------:R-:W-:Y:S05]  /*3630*/  BRA.U !UP3, `(.L_x_1999) ;  /* 0x000000010b207547 */ /* 0x000fea000b800000 */
[----:B------:R-:W0:Y:S01]  /*3640*/  LDC.64 R54, c[0x0][0x468] ;  /* 0x00011a00ff367b82 */ /* 0x000e220000000a00 */
[----:B--2---:R-:W-:Y:S02]  /*3650*/  LOP3.LUT R52, R59, 0xffff, RZ, 0xc0, !PT ;  /* 0x0000ffff3b347812 */ /* 0x004fe400078ec0ff */
[----:B------:R-:W-:-:S03]  /*3660*/  PRMT R89, R62, 0x5410, R63 ;  /* 0x000054103e597816 */ /* 0x000fc6000000003f */
[----:B------:R-:W-:-:S05]  /*3670*/  IMAD.WIDE.U32 R52, R52, 0x10000, RZ ;  /* 0x0001000034347825 */ /* 0x000fca00078e00ff */
[----:B------:R-:W-:Y:S02]  /*3680*/  LOP3.LUT R53, R89, R53, RZ, 0xfc, !PT ;  /* 0x0000003559357212 */ /* 0x000fe400078efcff */
[----:B------:R-:W-:Y:S01]  /*3690*/  LOP3.LUT R52, R52, 0xffff, R58, 0xf8, !PT ;  /* 0x0000ffff34347812 */ /* 0x000fe200078ef83a */
[----:B0-----:R-:W-:-:S05]  /*36a0*/  IMAD.WIDE.U32 R54, R88, 0x8, R54 ;  /* 0x0000000858367825 */ /* 0x001fca00078e0036 */
[----:B------:R3:W-:Y:S02]  /*36b0*/  STG.E.64 desc[UR14][R54.64], R52 ;  /* 0x0000003436007986 */ /* 0x0007e4000c101b0e */
.L_x_1999:
[----:B------:R-:W-:Y:S05]  /*36c0*/  BSYNC.RECONVERGENT B0 ;  /* 0x0000000000007941 */ /* 0x000fea0003800200 */
.L_x_1998:
[----:B------:R-:W-:Y:S02]  /*36d0*/  UIADD3 UR7, UPT, UPT, UR7, UR26, URZ ;  /* 0x0000001a07077290 */ /* 0x000fe4000fffe0ff */
[----:B------:R-:W-:Y:S02]  /*36e0*/  UPLOP3.LUT UP1, UPT, UPT, UPT, UP1, 0x40, 0x4 ;  /* 0x000000000004789c */ /* 0x000fe40003f2e810 */
[----:B------:R-:W-:-:S09]  /*36f0*/  UISETP.GE.AND UP0, UPT, UR7, UR27, UPT ;  /* 0x0000001b0700728c */ /* 0x000fd2000bf06270 */
[----:B------:R-:W-:Y:S05]  /*3700*/  BRA.U !UP0, `(.L_x_2007) ;  /* 0xffffffcd08707547 */ /* 0x000fea000b83ffff */
.L_x_1968:
[----:B------:R-:W4:Y:S01]  /*3710*/  LDC.64 R2, c[0x0][0x440] ;  /* 0x00011000ff027b82 */ /* 0x000f220000000a00 */
[----:B------:R-:W-:-:S06]  /*3720*/  UIMAD UR9, UR6, UR8, URZ ;  /* 0x00000008060972a4 */ /* 0x000fcc000f8e02ff */
[----:B------:R-:W-:Y:S01]  /*3730*/  MOV R0, UR9 ;  /* 0x0000000900007c02 */ /* 0x000fe20008000f00 */
[----:B------:R-:W0:Y:S03]  /*3740*/  LDC.64 R4, c[0x0][0x448] ;  /* 0x00011200ff047b82 */ /* 0x000e260000000a00 */
[----:B------:R-:W-:-:S05]  /*3750*/  LEA.HI R57, R0, R57, RZ, 0x1e ;  /* 0x0000003900397211 */ /* 0x000fca00078ff0ff */
[----:B-----5:R-:W1:Y:S08]  /*3760*/  LDC.64 R6, c[0x0][0x440] ;  /* 0x00011000ff067b82 */ /* 0x020e700000000a00 */
[----:B------:R-:W2:Y:S01]  /*3770*/  LDC.64 R8, c[0x0][0x448] ;  /* 0x00011200ff087b82 */ /* 0x000ea20000000a00 */
[----:B----4-:R-:W-:-:S05]  /*3780*/  @P1 IMAD.WIDE.U32 R2, R57, 0x10, R2 ;  /* 0x0000001039021825 */ /* 0x010fca00078e0002 */
[----:B------:R4:W-:Y:S01]  /*3790*/  @P1 STG.E.128 desc[UR14][R2.64], R28 ;  /* 0x0000001c02001986 */ /* 0x0009e2000c101d0e */
[C---:B0-----:R-:W-:Y:S01]  /*37a0*/  @P1 IMAD.WIDE.U32 R4, R57.reuse, 0x10, R4 ;  /* 0x0000001039041825 */ /* 0x041fe200078e0004 */
[----:B------:R-:W-:-:S04]  /*37b0*/  @P1 IADD3 R57, PT, PT, R57, 0x80, RZ ;  /* 0x0000008039391810 */ /* 0x000fc80007ffe0ff */
[----:B------:R4:W-:Y:S01]  /*37c0*/  @P1 STG.E.128 desc[UR14][R4.64], R16 ;  /* 0x0000001004001986 */ /* 0x0009e2000c101d0e */
[----:B-1----:R-:W-:-:S05]  /*37d0*/  @P3 IMAD.WIDE.U32 R6, R57, 0x10, R6 ;  /* 0x0000001039063825 */ /* 0x002fca00078e0006 */
[----:B------:R4:W-:Y:S01]  /*37e0*/  @P3 STG.E.128 desc[UR14][R6.64], R44 ;  /* 0x0000002c06003986 */ /* 0x0009e2000c101d0e */
[----:B--2---:R-:W-:-:S05]  /*37f0*/  @P3 IMAD.WIDE.U32 R8, R57, 0x10, R8 ;  /* 0x0000001039083825 */ /* 0x004fca00078e0008 */
[----:B------:R4:W-:Y:S01]  /*3800*/  @P3 STG.E.128 desc[UR14][R8.64], R32 ;  /* 0x0000002008003986 */ /* 0x0009e2000c101d0e */
[----:B------:R-:W-:Y:S05]  /*3810*/  @!P4 EXIT ;  /* 0x000000000000c94d */ /* 0x000fea0003800000 */
[----:B----4-:R-:W0:Y:S01]  /*3820*/  LDC.64 R2, c[0x0][0x440] ;  /* 0x00011000ff027b82 */ /* 0x010e220000000a00 */
[----:B------:R-:W-:-:S07]  /*3830*/  @P3 IADD3 R57, PT, PT, R57, 0x80, RZ ;  /* 0x0000008039393810 */ /* 0x000fce0007ffe0ff */
[----:B------:R-:W1:Y:S01]  /*3840*/  LDC.64 R4, c[0x0][0x448] ;  /* 0x00011200ff047b82 */ /* 0x000e620000000a00 */
[----:B0-----:R-:W-:-:S05]  /*3850*/  IMAD.WIDE.U32 R2, R57, 0x10, R2 ;  /* 0x0000001039027825 */ /* 0x001fca00078e0002 */
[----:B------:R-:W-:Y:S01]  /*3860*/  STG.E.128 desc[UR14][R2.64], R36 ;  /* 0x0000002402007986 */ /* 0x000fe2000c101d0e */
[----:B-1----:R-:W-:-:S05]  /*3870*/  IMAD.WIDE.U32 R4, R57, 0x10, R4 ;  /* 0x0000001039047825 */ /* 0x002fca00078e0004 */
[----:B------:R-:W-:Y:S01]  /*3880*/  STG.E.128 desc[UR14][R4.64], R24 ;  /* 0x0000001804007986 */ /* 0x000fe2000c101d0e */
[----:B------:R-:W-:Y:S05]  /*3890*/  EXIT ;  /* 0x000000000000794d */ /* 0x000fea0003800000 */
.L_x_2008:
        /* <DEDUP_REMOVED lines=14> */
.L_x_6714:


//--------------------- .text._ZN10layer_norm13ln_bwd_kernelINS_13Kernel_traitsI13__nv_bfloat16S2_fS2_fjLj1536ELj1ELj1ELj4ELj8ENS_18Kernel_traits_baseILj1536ES2_S2_fS2_fjLj128EEEEELb0ELb0ELb1ELb1EEEvNS_9BwdParamsE --------------------------
	.section	.text._ZN10layer_norm13ln_bwd_kernelINS_13Kernel_traitsI13__nv_bfloat16S2_fS2_fjLj1536ELj1ELj1ELj4ELj8ENS_18Kernel_traits_baseILj1536ES2_S2_fS2_fjLj128EEEEELb0ELb0ELb1ELb1EEEvNS_9BwdParamsE,"ax",@progbits
	.align	128
        .global         _ZN10layer_norm13ln_bwd_kernelINS_13Kernel_traitsI13__nv_bfloat16S2_fS2_fjLj1536ELj1ELj1ELj4ELj8ENS_18Kernel_traits_baseILj1536ES2_S2_fS2_fjLj128EEEEELb0ELb0ELb1ELb1EEEvNS_9BwdParamsE
        .type           _ZN10layer_norm13ln_bwd_kernelINS_13Kernel_traitsI13__nv_bfloat16S2_fS2_fjLj1536ELj1ELj1ELj4ELj8ENS_18Kernel_traits_baseILj1536ES2_S2_fS2_fjLj128EEEEELb0ELb0ELb1ELb1EEEvNS_9BwdParamsE,@function
        .size           _ZN10layer_norm13ln_bwd_kernelINS_13Kernel_traitsI13__nv_bfloat16S2_fS2_fjLj1536ELj1ELj1ELj4ELj8ENS_18Kernel_traits_baseILj1536ES2_S2_fS2_fjLj128EEEEELb0ELb0ELb1ELb1EEEvNS_9BwdParamsE,(.L_x_6715 - _ZN10layer_norm13ln_bwd_kernelINS_13Kernel_traitsI13__nv_bfloat16S2_fS2_fjLj1536ELj1ELj1ELj4ELj8ENS_18Kernel_traits_baseILj1536ES2_S2_fS2_fjLj128EEEEELb0ELb0ELb1ELb1EEEvNS_9BwdParamsE)
        .other          _ZN10layer_norm13ln_bwd_kernelINS_13Kernel_traitsI13__nv_bfloat16S2_fS2_fjLj1536ELj1ELj1ELj4ELj8ENS_18Kernel_traits_baseILj1536ES2_S2_fS2_fjLj128EEEEELb0ELb0ELb1ELb1EEEvNS_9BwdParamsE,@"STO_CUDA_ENTRY STV_DEFAULT"
_ZN10layer_norm13ln_bwd_kernelINS_13Kernel_traitsI13__nv_bfloat16S2_fS2_fjLj1536ELj1ELj1ELj4ELj8ENS_18Kernel_traits_baseILj1536ES2_S2_fS2_fjLj128EEEEELb0ELb0ELb1ELb1EEEvNS_9BwdParamsE:
.text._ZN10layer_norm13ln_bwd_kernelINS_13Kernel_traitsI13__nv_bfloat16S2_fS2_fjLj1536ELj1ELj1ELj4ELj8ENS_18Kernel_traits_baseILj1536ES2_S2_fS2_fjLj128EEEEELb0ELb0ELb1ELb1EEEvNS_9BwdParamsE:
        /* <DEDUP_REMOVED lines=20> */
[----:B------:R-:W-:Y:S01]  /*0140*/  HFMA2 R47, -RZ, RZ, 0, 0 ;  /* 0x00000000ff2f7431 */ /* 0x000fe200000001ff */
[----:B------:R-:W1:Y:S01]  /*0150*/  LDCU.U8 UR15, c[0x0][0x410] ;  /* 0x00008200ff0f77ac */ /* 0x000e620008000000 */
[----:B------:R-:W3:Y:S01]  /*0160*/  LDCU UR28, c[0x0][0x40c] ;  /* 0x00008180ff1c77ac */ /* 0x000ee20008000800 */
[----:B------:R-:W4:Y:S01]  /*0170*/  LDCU UR29, c[0x0][0x388] ;  /* 0x00007100ff1d77ac */ /* 0x000f220008000800 */
[----:B------:R-:W0:Y:S01]  /*0180*/  LDCU.64 UR22, c[0x0][0x3c8] ;  /* 0x00007900ff1677ac */ /* 0x000e220008000a00 */
[----:B------:R-:W0:Y:S01]  /*0190*/  LDCU UR30, c[0x0][0x400] ;  /* 0x00008000ff1e77ac */ /* 0x000e220008000800 */
[----:B------:R-:W0:Y:S02]  /*01a0*/  LDCU.64 UR4, c[0x0][0x438] ;  /* 0x00008700ff0477ac */ /* 0x000e240008000a00 */
[----:B0-----:R-:W-:Y:S01]  /*01b0*/  IMAD.WIDE.U32 R2, R0, 0x8, R2 ;  /* 0x0000000800027825 */ /* 0x001fe200078e0002 */
[----:B------:R-:W0:Y:S04]  /*01c0*/  LDCU.64 UR6, c[0x0][0x478] ;  /* 0x00008f00ff0677ac */ /* 0x000e280008000a00 */
[----:B--2---:R-:W5:Y:S01]  /*01d0*/  LDG.E.64 R72, desc[UR20][R2.64+0x800] ;  /* 0x0008001402487981 */ /* 0x004f62000c1e1b00 */
[----:B------:R-:W2:Y:S03]  /*01e0*/  LDCU.128 UR16, c[0x0][0x3f0] ;  /* 0x00007e00ff1077ac */ /* 0x000ea60008000c00 */
[----:B------:R-:W5:Y:S01]  /*01f0*/  LDG.E.64 R70, desc[UR20][R2.64+0x400] ;  /* 0x0004001402467981 */ /* 0x000f62000c1e1b00 */
[----:B------:R-:W0:Y:S03]  /*0200*/  LDCU.64 UR24, c[0x0][0x3c0] ;  /* 0x00007800ff1877ac */ /* 0x000e260008000a00 */
[----:B------:R1:W5:Y:S01]  /*0210*/  LDG.E.64 R68, desc[UR20][R2.64] ;  /* 0x0000001402447981 */ /* 0x000362000c1e1b00 */
[----:B------:R-:W0:Y:S01]  /*0220*/  LDCU.64 UR26, c[0x0][0x380] ;  /* 0x00007000ff1a77ac */ /* 0x000e220008000a00 */
[----:B------:R-:W-:Y:S01]  /*0230*/  UPLOP3.LUT UP1, UPT, UPT, UPT, UPT, 0x40, 0x4 ;  /* 0x000000000004789c */ /* 0x000fe20003f2e870 */
[----:B------:R-:W-:Y:S01]  /*0240*/  UMOV UR9, UR8 ;  /* 0x0000000800097c82 */ /* 0x000fe20008000000 */
[----:B-1-34-:R-:W-:-:S09]  /*0250*/  SHF.R.U32.HI R2, RZ, 0x5, R0 ;  /* 0x00000005ff027819 */ /* 0x01afd20000011600 */
.L_x_2036:
[----:B--2---:R-:W-:Y:S02]  /*0260*/  UIMAD.WIDE UR10, UR9, 0x4, UR18 ;  /* 0x00000004090a78a5 */ /* 0x004fe4000f8e0212 */
        /* <DEDUP_REMOVED lines=17> */
[----:B------:R-:W-:Y:S01]  /*0380*/  UIMAD UR10, UR9, UR29, URZ ;  /* 0x0000001d090a72a4 */ /* 0x000fe2000f8e02ff */
[----:B------:R-:W1:Y:S01]  /*0390*/  LDC.64 R56, c[0x0][0x428] ;  /* 0x00010a00ff387b82 */ /* 0x000e620000000a00 */
[----:B------:R-:W-:Y:S02]  /*03a0*/  UIADD3 UR12, UPT, UPT, UR32, -0x1, URZ ;  /* 0xffffffff200c7890 */ /* 0x000fe4000fffe0ff */
[----:B------:R-:W-:Y:S02]  /*03b0*/  USHF.R.S32.HI UR11, URZ, 0x1f, UR10 ;  /* 0x0000001fff0b7899 */ /* 0x000fe4000801140a */
[----:B------:R-:W-:Y:S02]  /*03c0*/  UIMAD UR12, UR12, UR29, URZ ;  /* 0x0000001d0c0c72a4 */ /* 0x000fe4000f8e02ff */
[----:B------:R-:W-:Y:S01]  /*03d0*/  ULEA.HI UR11, UR11, UR10, URZ, 0x2 ;  /* 0x0000000a0b0b7291 */ /* 0x000fe2000f8f10ff */
[----:B------:R-:W2:Y:S01]  /*03e0*/  LDC.64 R4, c[0x0][0x3a8] ;  /* 0x0000ea00ff047b82 */ /* 0x000ea20000000a00 */
[----:B------:R-:W-:-:S02]  /*03f0*/  USHF.R.S32.HI UR10, URZ, 0x1f, UR12 ;  /* 0x0000001fff0a7899 */ /* 0x000fc4000801140c */
[----:B------:R-:W-:Y:S02]  /*0400*/  USHF.R.S32.HI UR13, URZ, 0x1f, UR9 ;  /* 0x0000001fff0d7899 */ /* 0x000fe40008011409 */
[----:B------:R-:W-:Y:S01]  /*0410*/  ULEA.HI UR10, UR10, UR12, URZ, 0x2 ;  /* 0x0000000c0a0a7291 */ /* 0x000fe2000f8f10ff */
[----:B------:R-:W-:Y:S01]  /*0420*/  MOV R3, UR11 ;  /* 0x0000000b00037c02 */ /* 0x000fe20008000f00 */
[----:B0-----:R-:W-:-:S03]  /*0430*/  ULEA UR33, UP0, UR9, UR24, 0x2 ;  /* 0x0000001809217291 */ /* 0x001fc6000f8010ff */
[-C--:B------:R-:W-:Y:S01]  /*0440*/  LEA.HI.SX32 R3, R3, R0.reuse, 0x1e ;  /* 0x0000000003037211 */ /* 0x080fe200078ff2ff */
[----:B------:R-:W-:Y:S01]  /*0450*/  ULEA.HI.X UR13, UR9, UR25, UR13, 0x2, UP0 ;  /* 0x00000019090d7291 */ /* 0x000fe200080f140d */
[----:B------:R-:W-:Y:S02]  /*0460*/  MOV R9, UR10 ;  /* 0x0000000a00097c02 */ /* 0x000fe40008000f00 */
[----:B------:R-:W-:Y:S02]  /*0470*/  MOV R6, UR33 ;  /* 0x0000002100067c02 */ /* 0x000fe40008000f00 */
[----:B------:R-:W-:Y:S02]  /*0480*/  LEA.HI.SX32 R9, R9, R0, 0x1e ;  /* 0x0000000009097211 */ /* 0x000fe400078ff2ff */
[----:B------:R-:W-:Y:S02]  /*0490*/  IADD3 R61, PT, PT, R3, 0x80, RZ ;  /* 0x00000080033d7810 */ /* 0x000fe40007ffe0ff */
[C---:B------:R-:W-:Y:S01]  /*04a0*/  IADD3 R59, PT, PT, R9.reuse, 0x80, RZ ;  /* 0x00000080093b7810 */ /* 0x040fe20007ffe0ff */
[C---:B-1----:R-:W-:Y:S01]  /*04b0*/  IMAD.WIDE.U32 R62, R9.reuse, 0x8, R56 ;  /* 0x00000008093e7825 */ /* 0x042fe200078e0038 */
[----:B------:R-:W-:-:S02]  /*04c0*/  IADD3 R9, PT, PT, R9, 0x100, RZ ;  /* 0x0000010009097810 */ /* 0x000fc40007ffe0ff */
[----:B------:R-:W-:Y:S01]  /*04d0*/  MOV R7, UR13 ;  /* 0x0000000d00077c02 */ /* 0x000fe20008000f00 */
[--C-:B------:R-:W-:Y:S01]  /*04e0*/  IMAD.WIDE.U32 R58, R59, 0x8, R56.reuse ;  /* 0x000000083b3a7825 */ /* 0x100fe200078e0038 */
[----:B------:R-:W-:Y:S01]  /*04f0*/  IADD3 R81, PT, PT, R3, 0x100, RZ ;  /* 0x0000010003517810 */ /* 0x000fe20007ffe0ff */
[----:B------:R-:W3:Y:S02]  /*0500*/  LDG.E.64 R62, desc[UR20][R62.64] ;  /* 0x000000143e3e7981 */ /* 0x000ee4000c1e1b00 */
[----:B------:R-:W-:Y:S02]  /*0510*/  IMAD.WIDE.U32 R56, R9, 0x8, R56 ;  /* 0x0000000809387825 */ /* 0x000fe400078e0038 */
[----:B------:R-:W4:Y:S02]  /*0520*/  LDG.E R82, desc[UR20][R6.64] ;  /* 0x0000001406527981 */ /* 0x000f24000c1e1900 */
[--C-:B--2---:R-:W-:Y:S02]  /*0530*/  IMAD.WIDE.U32 R52, R3, 0x10, R4.reuse ;  /* 0x0000001003347825 */ /* 0x104fe400078e0004 */
[----:B------:R-:W2:Y:S02]  /*0540*/  LDG.E.64 R58, desc[UR20][R58.64] ;  /* 0x000000143a3a7981 */ /* 0x000ea4000c1e1b00 */
[----:B------:R-:W-:-:S02]  /*0550*/  IMAD.WIDE.U32 R8, R61, 0x10, R4 ;  /* 0x000000103d087825 */ /* 0x000fc400078e0004 */
[----:B------:R-:W2:Y:S02]  /*0560*/  LDG.E.128 R52, desc[UR20][R52.64] ;  /* 0x0000001434347981 */ /* 0x000ea4000c1e1d00 */
[----:B------:R-:W-:Y:S02]  /*0570*/  IMAD.WIDE.U32 R4, R81, 0x10, R4 ;  /* 0x0000001051047825 */ /* 0x000fe400078e0004 */
[----:B------:R-:W2:Y:S04]  /*0580*/  LDG.E.128 R8, desc[UR20][R8.64] ;  /* 0x0000001408087981 */ /* 0x000ea8000c1e1d00 */
[----:B------:R-:W2:Y:S04]  /*0590*/  LDG.E.64 R56, desc[UR20][R56.64] ;  /* 0x0000001438387981 */ /* 0x000ea8000c1e1b00 */
[----:B------:R-:W2:Y:S01]  /*05a0*/  LDG.E.128 R4, desc[UR20][R4.64] ;  /* 0x0000001404047981 */ /* 0x000ea2000c1e1d00 */
        /* <DEDUP_REMOVED lines=8> */
[----:B------:R-:W5:Y:S01]  /*0630*/  @P1 LDG.E.128 R20, desc[UR20][R66.64] ;  /* 0x0000001442141981 */ /* 0x000f62000c1e1d00 */
[----:B-1----:R-:W-:-:S05]  /*0640*/  @P1 IMAD.WIDE.U32 R76, R61, 0x10, R76 ;  /* 0x000000103d4c1825 */ /* 0x002fca00078e004c */
[----:B------:R-:W5:Y:S01]  /*0650*/  @P1 LDG.E.128 R16, desc[UR20][R76.64] ;  /* 0x000000144c101981 */ /* 0x000f62000c1e1d00 */
[----:B------:R-:W-:-:S05]  /*0660*/  @P1 IMAD.WIDE.U32 R80, R81, 0x10, R64 ;  /* 0x0000001051501825 */ /* 0x000fca00078e0040 */
[----:B------:R0:W5:Y:S02]  /*0670*/  @P1 LDG.E.128 R12, desc[UR20][R80.64] ;  /* 0x00000014500c1981 */ /* 0x000164000c1e1d00 */
[----:B0----5:R-:W-:Y:S02]  /*0680*/  SHF.R.U32.HI R81, RZ, 0x10, R73 ;  /* 0x00000010ff517819 */ /* 0x021fe40000011649 */
[----:B------:R-:W-:Y:S02]  /*0690*/  SHF.L.U32 R80, R73, 0x10, RZ ;  /* 0x0000001049507819 */ /* 0x000fe400000006ff */
[----:B------:R-:W-:Y:S02]  /*06a0*/  SHF.L.U32 R81, R81, 0x10, RZ ;  /* 0x0000001051517819 */ /* 0x000fe400000006ff */
[----:B---3--:R-:W-:Y:S02]  /*06b0*/  MOV R79, R62 ;  /* 0x0000003e004f7202 */ /* 0x008fe40000000f00 */
[----:B------:R-:W-:-:S02]  /*06c0*/  SHF.R.U64 R78, R62, 0x10, R63 ;  /* 0x000000103e4e7819 */ /* 0x000fc4000000123f */
[----:B----4-:R-:W-:Y:S02]  /*06d0*/  FSEL R82, R82, RZ, !P0 ;  /* 0x000000ff52527208 */ /* 0x010fe40004000000 */
[----:B------:R-:W-:Y:S02]  /*06e0*/  MOV R75, R63 ;  /* 0x0000003f004b7202 */ /* 0x000fe40000000f00 */
[----:B------:R-:W-:Y:S02]  /*06f0*/  SHF.R.U32.HI R74, RZ, 0x10, R63 ;  /* 0x00000010ff4a7819 */ /* 0x000fe4000001163f */
[----:B--2---:R-:W-:Y:S02]  /*0700*/  MOV R63, R58 ;  /* 0x0000003a003f7202 */ /* 0x004fe40000000f00 */
[----:B------:R-:W-:Y:S01]  /*0710*/  SHF.R.U64 R62, R58, 0x10, R59 ;  /* 0x000000103a3e7819 */ /* 0x000fe2000000123b */
[----:B------:R-:W-:Y:S01]  /*0720*/  FADD.FTZ R60, -R82, R55 ;  /* 0x00000037523c7221 */ /* 0x000fe20000010100 */
[----:B------:R-:W-:-:S02]  /*0730*/  MOV R61, R59 ;  /* 0x0000003b003d7202 */ /* 0x000fc40000000f00 */
[----:B------:R-:W-:Y:S01]  /*0740*/  SHF.R.U32.HI R58, RZ, 0x10, R59 ;  /* 0x00000010ff3a7819 */ /* 0x000fe2000001163b */
[C---:B------:R-:W-:Y:S01]  /*0750*/  FADD.FTZ R59, -R82.reuse, R8 ;  /* 0x00000008523b7221 */ /* 0x040fe20000010100 */
[C---:B------:R-:W-:Y:S01]  /*0760*/  FADD.FTZ R64, -R82.reuse, R54 ;  /* 0x0000003652407221 */ /* 0x040fe20000010100 */
[----:B------:R-:W-:Y:S01]  /*0770*/  FADD.FTZ R66, -R82, R11 ;  /* 0x0000000b52427221 */ /* 0x000fe20000010100 */
[----:B------:R-:W-:Y:S02]  /*0780*/  MOV R55, R56 ;  /* 0x0000003800377202 */ /* 0x000fe40000000f00 */
[----:B------:R-:W-:Y:S01]  /*0790*/  SHF.R.U64 R54, R56, 0x10, R57 ;  /* 0x0000001038367819 */ /* 0x000fe20000001239 */
[C---:B------:R-:W-:Y:S01]  /*07a0*/  FADD.FTZ R56, -R82.reuse, R10 ;  /* 0x0000000a52387221 */ /* 0x040fe20000010100 */
[C---:B------:R-:W-:Y:S01]  /*07b0*/  FADD.FTZ R3, -R82.reuse, R52 ;  /* 0x0000003452037221 */ /* 0x040fe20000010100 */
[----:B------:R-:W-:Y:S01]  /*07c0*/  FADD.FTZ R65, -R82, R53 ;  /* 0x0000003552417221 */ /* 0x000fe20000010100 */
[----:B------:R-:W-:Y:S01]  /*07d0*/  FMUL.FTZ R10, R60, UR31 ;  /* 0x0000001f3c0a7c20 */ /* 0x000fe20008410000 */
[----:B------:R-:W-:Y:S01]  /*07e0*/  FMUL.FTZ R11, R59, UR31 ;  /* 0x0000001f3b0b7c20 */ /* 0x000fe20008410000 */
[----:B------:R-:W-:Y:S01]  /*07f0*/  MOV R53, R57 ;  /* 0x0000003900357202 */ /* 0x000fe20000000f00 */
[C---:B------:R-:W-:Y:S01]  /*0800*/  FADD.FTZ R67, -R82.reuse, R4 ;  /* 0x0000000452437221 */ /* 0x040fe20000010100 */
[----:B------:R-:W-:Y:S01]  /*0810*/  SHF.R.U32.HI R52, RZ, 0x10, R57 ;  /* 0x00000010ff347819 */ /* 0x000fe20000011639 */
[----:B------:R-:W-:Y:S01]  /*0820*/  FADD.FTZ R57, -R82, R9 ;  /* 0x0000000952397221 */ /* 0x000fe20000010100 */
[----:B------:R-:W-:Y:S01]  /*0830*/  SHF.L.U32 R60, R70, 0x10, RZ ;  /* 0x00000010463c7819 */ /* 0x000fe200000006ff */
[C---:B------:R-:W-:Y:S01]  /*0840*/  FADD.FTZ R76, -R82.reuse, R5 ;  /* 0x00000005524c7221 */ /* 0x040fe20000010100 */
[----:B------:R-:W-:Y:S01]  /*0850*/  SHF.L.U32 R63, R63, 0x10, RZ ;  /* 0x000000103f3f7819 */ /* 0x000fe200000006ff */
[----:B------:R-:W-:Y:S01]  /*0860*/  FADD.FTZ R77, -R82, R6 ;  /* 0x00000006524d7221 */ /* 0x000fe20000010100 */
[----:B------:R-:W-:Y:S01]  /*0870*/  SHF.R.U64 R59, R70, 0x10, R71 ;  /* 0x00000010463b7819 */ /* 0x000fe20000001247 */
[----:B------:R-:W-:Y:S01]  /*0880*/  FADD.FTZ R82, -R82, R7 ;  /* 0x0000000752527221 */ /* 0x000fe20000010100 */
[----:B------:R-:W-:Y:S01]  /*0890*/  FMUL.FTZ R7, R64, UR31 ;  /* 0x0000001f40077c20 */ /* 0x000fe20008410000 */
[----:B------:R-:W-:Y:S01]  /*08a0*/  SHF.L.U32 R64, R62, 0x10, RZ ;  /* 0x000000103e407819 */ /* 0x000fe200000006ff */
[-C--:B------:R-:W-:Y:S01]  /*08b0*/  FMUL.FTZ R60, R60, R63.reuse ;  /* 0x0000003f3c3c7220 */ /* 0x080fe20000410000 */
[----:B------:R-:W-:Y:S01]  /*08c0*/  SHF.L.U32 R59, R59, 0x10, RZ ;  /* 0x000000103b3b7819 */ /* 0x000fe200000006ff */
[----:B------:R-:W-:Y:S01]  /*08d0*/  FADD.FTZ R28, R28, R63 ;  /* 0x0000003f1c1c7221 */ /* 0x000fe20000010000 */
[----:B------:R-:W-:Y:S01]  /*08e0*/  FFMA.FTZ R40, R11, R63, R40 ;  /* 0x0000003f0b287223 */ /* 0x000fe20000010028 */
[----:B------:R-:W-:Y:S01]  /*08f0*/  SHF.R.U32.HI R63, RZ, 0x10, R71 ;  /* 0x00000010ff3f7819 */ /* 0x000fe20000011647 */
[----:B------:R-:W-:Y:S01]  /*0900*/  FMUL.FTZ R62, R57, UR31 ;  /* 0x0000001f393e7c20 */ /* 0x000fe20008410000 */
[----:B------:R-:W-:Y:S01]  /*0910*/  SHF.L.U32 R8, R68, 0x10, RZ ;  /* 0x0000001044087819 */ /* 0x000fe200000006ff */
[----:B------:R-:W-:Y:S01]  /*0920*/  FMUL.FTZ R6, R65, UR31 ;  /* 0x0000001f41067c20 */ /* 0x000fe20008410000 */
[----:B------:R-:W-:-:S02]  /*0930*/  SHF.L.U32 R79, R79, 0x10, RZ ;  /* 0x000000104f4f7819 */ /* 0x000fc400000006ff */
[----:B------:R-:W-:Y:S02]  /*0940*/  SHF.R.U64 R5, R68, 0x10, R69 ;  /* 0x0000001044057819 */ /* 0x000fe40000001245 */
[----:B------:R-:W-:Y:S01]  /*0950*/  SHF.L.U32 R57, R61, 0x10, RZ ;  /* 0x000000103d397819 */ /* 0x000fe200000006ff */
[----:B------:R-:W-:Y:S01]  /*0960*/  FMUL.FTZ R61, R59, R64 ;  /* 0x000000403b3d7220 */ /* 0x000fe20000410000 */
[----:B------:R-:W-:Y:S02]  /*0970*/  SHF.L.U32 R65, R71, 0x10, RZ ;  /* 0x0000001047417819 */ /* 0x000fe400000006ff */
[----:B------:R-:W-:Y:S02]  /*0980*/  SHF.L.U32 R59, R63, 0x10, RZ ;  /* 0x000000103f3b7819 */ /* 0x000fe400000006ff */
[----:B------:R-:W-:Y:S01]  /*0990*/  SHF.L.U32 R58, R58, 0x10, RZ ;  /* 0x000000103a3a7819 */ /* 0x000fe200000006ff */
[----:B------:R-:W-:Y:S01]  /*09a0*/  FMUL.FTZ R4, R8, R79 ;  /* 0x0000004f08047220 */ /* 0x000fe20000410000 */
[----:B------:R-:W-:-:S02]  /*09b0*/  SHF.L.U32 R5, R5, 0x10, RZ ;  /* 0x0000001005057819 */ /* 0x000fc400000006ff */
[----:B------:R-:W-:Y:S01]  /*09c0*/  SHF.L.U32 R78, R78, 0x10, RZ ;  /* 0x000000104e4e7819 */ /* 0x000fe200000006ff */
[----:B------:R-:W-:Y:S01]  /*09d0*/  FMUL.FTZ R3, R3, UR31 ;  /* 0x0000001f03037c20 */ /* 0x000fe20008410000 */
[----:B------:R-:W-:Y:S01]  /*09e0*/  FADD.FTZ R29, R29, R64 ;  /* 0x000000401d1d7221 */ /* 0x000fe20000010000 */
[----:B------:R-:W-:Y:S01]  /*09f0*/  FFMA.FTZ R41, R62, R64, R41 ;  /* 0x000000403e297223 */ /* 0x000fe20000010029 */
[-C--:B------:R-:W-:Y:S01]  /*0a00*/  FMUL.FTZ R64, R65, R57.reuse ;  /* 0x0000003941407220 */ /* 0x080fe20000410000 */
[----:B------:R-:W-:Y:S01]  /*0a10*/  SHF.L.U32 R8, R69, 0x10, RZ ;  /* 0x0000001045087819 */ /* 0x000fe200000006ff */
[----:B------:R-:W-:Y:S01]  /*0a20*/  FMUL.FTZ R63, R56, UR31 ;  /* 0x0000001f383f7c20 */ /* 0x000fe20008410000 */
[----:B------:R-:W-:Y:S01]  /*0a30*/  SHF.R.U32.HI R9, RZ, 0x10, R69 ;  /* 0x00000010ff097819 */ /* 0x000fe20000011645 */
[----:B------:R-:W-:Y:S01]  /*0a40*/  FMUL.FTZ R66, R66, UR31 ;  /* 0x0000001f42427c20 */ /* 0x000fe20008410000 */
[----:B------:R-:W-:Y:S01]  /*0a50*/  SHF.L.U32 R75, R75, 0x10, RZ ;  /* 0x000000104b4b7819 */ /* 0x000fe200000006ff */
[----:B------:R-:W-:Y:S01]  /*0a60*/  FMUL.FTZ R65, R59, R58 ;  /* 0x0000003a3b417220 */ /* 0x000fe20000410000 */
[----:B------:R-:W-:Y:S01]  /*0a70*/  FMUL.FTZ R5, R5, R78 ;  /* 0x0000004e05057220 */ /* 0x000fe20000410000 */
[----:B------:R-:W-:Y:S01]  /*0a80*/  SHF.L.U32 R59, R55, 0x10, RZ ;  /* 0x00000010373b7819 */ /* 0x000fe200000006ff */
[----:B------:R-:W-:Y:S01]  /*0a90*/  FADD.FTZ R56, RZ, R4 ;  /* 0x00000004ff387221 */ /* 0x000fe20000010000 */
[----:B------:R-:W-:Y:S01]  /*0aa0*/  FFMA.FTZ R55, R3, R4, RZ ;  /* 0x0000000403377223 */ /* 0x000fe200000100ff */
[----:B------:R-:W-:Y:S01]  /*0ab0*/  SHF.L.U32 R9, R9, 0x10, RZ ;  /* 0x0000001009097819 */ /* 0x000fe200000006ff */
[----:B------:R-:W-:Y:S01]  /*0ac0*/  FADD.FTZ R30, R30, R57 ;  /* 0x000000391e1e7221 */ /* 0x000fe20000010000 */
[----:B------:R-:W-:Y:S01]  /*0ad0*/  SHF.L.U32 R74, R74, 0x10, RZ ;  /* 0x000000104a4a7819 */ /* 0x000fe200000006ff */
[----:B------:R-:W-:Y:S01]  /*0ae0*/  FFMA.FTZ R42, R63, R57, R42 ;  /* 0x000000393f2a7223 */ /* 0x000fe2000001002a */
[----:B------:R-:W-:Y:S01]  /*0af0*/  FADD.FTZ R31, R31, R58 ;  /* 0x0000003a1f1f7221 */ /* 0x000fe20000010000 */
[----:B------:R-:W-:Y:S01]  /*0b00*/  FFMA.FTZ R43, R66, R58, R43 ;  /* 0x0000003a422b7223 */ /* 0x000fe2000001002b */
[----:B------:R-:W-:Y:S01]  /*0b10*/  FMUL.FTZ R8, R8, R75 ;  /* 0x0000004b08087220 */ /* 0x000fe20000410000 */
[----:B------:R-:W-:Y:S01]  /*0b20*/  SHF.L.U32 R58, R54, 0x10, RZ ;  /* 0x00000010363a7819 */ /* 0x000fe200000006ff */
[----:B------:R-:W-:Y:S01]  /*0b30*/  FADD.FTZ R57, R56, R5 ;  /* 0x0000000538397221 */ /* 0x000fe20000010000 */
[----:B------:R-:W-:Y:S01]  /*0b40*/  FFMA.FTZ R54, R6, R5, R55 ;  /* 0x0000000506367223 */ /* 0x000fe20000010037 */
[----:B------:R-:W-:-:S02]  /*0b50*/  FMUL.FTZ R9, R9, R74 ;  /* 0x0000004a09097220 */ /* 0x000fc40000410000 */
[----:B------:R-:W-:Y:S01]  /*0b60*/  FADD.FTZ R56, R57, R8 ;  /* 0x0000000839387221 */ /* 0x000fe20000010000 */
[----:B------:R-:W-:-:S03]  /*0b70*/  FFMA.FTZ R55, R7, R8, R54 ;  /* 0x0000000807377223 */ /* 0x000fc60000010036 */
[----:B------:R-:W-:Y:S01]  /*0b80*/  FADD.FTZ R57, R56, R9 ;  /* 0x0000000938397221 */ /* 0x000fe20000010000 */
[----:B------:R-:W-:-:S03]  /*0b90*/  FFMA.FTZ R56, R10, R9, R55 ;  /* 0x000000090a387223 */ /* 0x000fc60000010037 */
[----:B------:R-:W-:Y:S01]  /*0ba0*/  FADD.FTZ R54, R57, R60 ;  /* 0x0000003c39367221 */ /* 0x000fe20000010000 */
[----:B------:R-:W-:Y:S01]  /*0bb0*/  FFMA.FTZ R55, R11, R60, R56 ;  /* 0x0000003c0b377223 */ /* 0x000fe20000010038 */
[----:B------:R-:W-:Y:S02]  /*0bc0*/  FFMA.FTZ R46, R7, R75, R46 ;  /* 0x0000004b072e7223 */ /* 0x000fe4000001002e */
[----:B------:R-:W-:Y:S01]  /*0bd0*/  FADD.FTZ R57, R54, R61 ;  /* 0x0000003d36397221 */ /* 0x000fe20000010000 */
[----:B------:R-:W-:Y:S01]  /*0be0*/  FFMA.FTZ R54, R62, R61, R55 ;  /* 0x0000003d3e367223 */ /* 0x000fe20000010037 */
[----:B------:R-:W-:Y:S01]  /*0bf0*/  FADD.FTZ R34, R34, R75 ;  /* 0x0000004b22227221 */ /* 0x000fe20000010000 */
[----:B------:R-:W-:Y:S01]  /*0c00*/  FFMA.FTZ R47, R10, R74, R47 ;  /* 0x0000004a0a2f7223 */ /* 0x000fe2000001002f */
[----:B------:R-:W-:Y:S01]  /*0c10*/  FADD.FTZ R35, R35, R74 ;  /* 0x0000004a23237221 */ /* 0x000fe20000010000 */
[C---:B------:R-:W-:Y:S01]  /*0c20*/  SHF.R.U64 R75, R72.reuse, 0x10, R73 ;  /* 0x00000010484b7819 */ /* 0x040fe20000001249 */
[----:B------:R-:W-:Y:S01]  /*0c30*/  FADD.FTZ R56, R57, R64 ;  /* 0x0000004039387221 */ /* 0x000fe20000010000 */
[----:B------:R-:W-:Y:S01]  /*0c40*/  SHF.L.U32 R74, R72, 0x10, RZ ;  /* 0x00000010484a7819 */ /* 0x000fe200000006ff */
[----:B------:R-:W-:Y:S01]  /*0c50*/  FFMA.FTZ R55, R63, R64, R54 ;  /* 0x000000403f377223 */ /* 0x000fe20000010036 */
[----:B------:R-:W-:-:S02]  /*0c60*/  SHF.L.U32 R75, R75, 0x10, RZ ;  /* 0x000000104b4b7819 */ /* 0x000fc400000006ff */
        /* <DEDUP_REMOVED lines=10> */
[----:B------:R-:W-:Y:S01]  /*0d10*/  FMUL.FTZ R77, R77, UR31 ;  /* 0x0000001f4d4d7c20 */ /* 0x000fe20008410000 */
[----:B------:R-:W-:Y:S01]  /*0d20*/  FADD.FTZ R55, R52, R75 ;  /* 0x0000004b34377221 */ /* 0x000fe20000010000 */
[----:B------:R-:W-:Y:S01]  /*0d30*/  FMUL.FTZ R80, R80, R57 ;  /* 0x0000003950507220 */ /* 0x000fe20000410000 */
[C---:B------:R-:W-:Y:S01]  /*0d40*/  FFMA.FTZ R52, R76.reuse, R75, R53 ;  /* 0x0000004b4c347223 */ /* 0x040fe20000010035 */
        /* <DEDUP_REMOVED lines=8> */
[----:B------:R-:W-:Y:S01]  /*0dd0*/  FFMA.FTZ R44, R3, R79, R44 ;  /* 0x0000004f032c7223 */ /* 0x000fe2000001002c */
[----:B------:R-:W-:Y:S01]  /*0de0*/  FADD.FTZ R32, R32, R79 ;  /* 0x0000004f20207221 */ /* 0x000fe20000010000 */
        /* <DEDUP_REMOVED lines=9> */
.L_x_2010:
[----:B------:R-:W-:-:S04]  /*0e80*/  ISETP.NE.U32.AND P1, PT, RZ, UR4, PT ;  /* 0x00000004ff007c0c */ /* 0x000fc8000bf25070 */
[----:B------:R-:W-:-:S13]  /*0e90*/  ISETP.NE.AND.EX P1, PT, RZ, UR5, PT, P1 ;  /* 0x00000005ff007c0c */ /* 0x000fda000bf25310 */
[----:B------:R-:W-:Y:S05]  /*0ea0*/  @!P1 BRA `(.L_x_2011) ;  /* 0x0000000000389947 */ /* 0x000fea0003800000 */
[----:B------:R-:W-:Y:S01]  /*0eb0*/  UIMAD UR10, UR9, UR29, URZ ;  /* 0x0000001d090a72a4 */ /* 0x000fe2000f8e02ff */
[----:B------:R-:W1:Y:S03]  /*0ec0*/  LDC.64 R12, c[0x0][0x438] ;  /* 0x00010e00ff0c7b82 */ /* 0x000e660000000a00 */
[----:B------:R-:W-:-:S04]  /*0ed0*/  USHF.R.S32.HI UR11, URZ, 0x1f, UR10 ;  /* 0x0000001fff0b7899 */ /* 0x000fc8000801140a */
[----:B------:R-:W-:-:S06]  /*0ee0*/  ULEA.HI UR11, UR11, UR10, URZ, 0x2 ;  /* 0x0000000a0b0b7291 */ /* 0x000fcc000f8f10ff */
[----:B------:R-:W-:-:S04]  /*0ef0*/  MOV R21, UR11 ;  /* 0x0000000b00157c02 */ /* 0x000fc80008000f00 */
[----:B------:R-:W-:-:S04]  /*0f00*/  LEA.HI.SX32 R21, R21, R0, 0x1e ;  /* 0x0000000015157211 */ /* 0x000fc800078ff2ff */
[C---:B------:R-:W-:Y:S02]  /*0f10*/  IADD3 R17, PT, PT, R21.reuse, 0x80, RZ ;  /* 0x0000008015117810 */ /* 0x040fe40007ffe0ff */
[C---:B------:R-:W-:Y:S01]  /*0f20*/  IADD3 R15, PT, PT, R21.reuse, 0x100, RZ ;  /* 0x00000100150f7810 */ /* 0x040fe20007ffe0ff */
[----:B-1----:R-:W-:-:S04]  /*0f30*/  IMAD.WIDE.U32 R20, R21, 0x10, R12 ;  /* 0x0000001015147825 */ /* 0x002fc800078e000c */
[--C-:B------:R-:W-:Y:S02]  /*0f40*/  IMAD.WIDE.U32 R16, R17, 0x10, R12.reuse ;  /* 0x0000001011107825 */ /* 0x100fe400078e000c */
[----:B------:R-:W5:Y:S02]  /*0f50*/  LDG.E.128 R20, desc[UR20][R20.64] ;  /* 0x0000001414147981 */ /* 0x000f64000c1e1d00 */
[----:B------:R-:W-:Y:S02]  /*0f60*/  IMAD.WIDE.U32 R12, R15, 0x10, R12 ;  /* 0x000000100f0c7825 */ /* 0x000fe400078e000c */
[----:B------:R-:W5:Y:S04]  /*0f70*/  LDG.E.128 R16, desc[UR20][R16.64] ;  /* 0x0000001410107981 */ /* 0x000f68000c1e1d00 */
[----:B------:R-:W5:Y:S02]  /*0f80*/  LDG.E.128 R12, desc[UR20][R12.64] ;  /* 0x000000140c0c7981 */ /* 0x000f64000c1e1d00 */
.L_x_2011:
[----:B------:R-:W1:Y:S01]  /*0f90*/  SHFL.DOWN PT, R53, R58, 0x10, 0x1f ;  /* 0x0a001f003a357f89 */ /* 0x000e6200000e0000 */
[----:B------:R-:W2:Y:S01]  /*0fa0*/  S2UR UR11, SR_CgaCtaId ;  /* 0x00000000000b79c3 */ /* 0x000ea20000008800 */
[----:B------:R-:W-:Y:S01]  /*0fb0*/  LOP3.LUT P2, RZ, R0, 0x1f, RZ, 0xc0, !PT ;  /* 0x0000001f00ff7812 */ /* 0x000fe2000784c0ff */
[----:B------:R-:W-:Y:S01]  /*0fc0*/  UMOV UR10, 0x400 ;  /* 0x00000400000a7882 */ /* 0x000fe20000000000 */
[----:B------:R-:W3:Y:S01]  /*0fd0*/  SHFL.DOWN PT, R52, R59, 0x10, 0x1f ;  /* 0x0a001f003b347f89 */ /* 0x000ee200000e0000 */
[----:B------:R-:W-:Y:S01]  /*0fe0*/  PLOP3.LUT P3, PT, PT, PT, UP1, 0x80, 0x8 ;  /* 0x000000000008781c */ /* 0x000fe20003f6f018 */
[----:B------:R-:W-:Y:S01]  /*0ff0*/  UISETP.GE.AND UP3, UPT, UR14, 0x1, UPT ;  /* 0x000000010e00788c */ /* 0x000fe2000bf66270 */
[----:B------:R-:W-:Y:S01]  /*1000*/  PLOP3.LUT P0, PT, PT, PT, PT, 0x80, 0x8 ;  /* 0x000000000008781c */ /* 0x000fe20003f0f070 */
[----:B------:R-:W-:-:S04]  /*1010*/  UISETP.NE.U32.AND UP0, UPT, UR4, URZ, UPT ;  /* 0x000000ff0400728c */ /* 0x000fc8000bf05070 */
[----:B------:R-:W-:-:S03]  /*1020*/  UISETP.NE.AND.EX UP0, UPT, UR5, URZ, UPT, UP0 ;  /* 0x000000ff0500728c */ /* 0x000fc6000bf05300 */
[----:B------:R-:W-:Y:S01]  /*1030*/  @!P2 PLOP3.LUT P0, PT, P3, PT, PT, 0x80, 0x8 ;  /* 0x000000000008a81c */ /* 0x000fe20001f0f070 */
[----:B-1----:R-:W-:Y:S01]  /*1040*/  FADD.FTZ R53, R53, R58 ;  /* 0x0000003a35357221 */ /* 0x002fe20000010000 */
[----:B--2---:R-:W-:Y:S01]  /*1050*/  ULEA UR10, UR11, UR10, 0x18 ;  /* 0x0000000a0b0a7291 */ /* 0x004fe2000f8ec0ff */
[----:B---3--:R-:W-:-:S03]  /*1060*/  FADD.FTZ R52, R52, R59 ;  /* 0x0000003b34347221 */ /* 0x008fc60000010000 */
[----:B------:R-:W1:Y:S01]  /*1070*/  SHFL.DOWN PT, R54, R53, 0x8, 0x1f ;  /* 0x09001f0035367f89 */ /* 0x000e6200000e0000 */
[----:B------:R-:W-:Y:S02]  /*1080*/  UIADD3 UR11, UPT, UPT, UR10, 0x1820, URZ ;  /* 0x000018200a0b7890 */ /* 0x000fe4000fffe0ff */
[----:B------:R-:W-:Y:S01]  /*1090*/  UIADD3 UR12, UPT, UPT, UR10, 0x1830, URZ ;  /* 0x000018300a0c7890 */ /* 0x000fe2000fffe0ff */
[----:B------:R-:W2:Y:S01]  /*10a0*/  SHFL.DOWN PT, R55, R52, 0x8, 0x1f ;  /* 0x09001f0034377f89 */ /* 0x000ea200000e0000 */
[----:B------:R-:W-:Y:S01]  /*10b0*/  @!UP1 UIADD3 UR12, UPT, UPT, UR10, 0x1810, URZ ;  /* 0x000018100a0c9890 */ /* 0x000fe2000fffe0ff */
[----:B-1----:R-:W-:Y:S01]  /*10c0*/  FADD.FTZ R54, R53, R54 ;  /* 0x0000003635367221 */ /* 0x002fe20000010000 */
[----:B--2---:R-:W-:-:S04]  /*10d0*/  FADD.FTZ R55, R52, R55 ;  /* 0x0000003734377221 */ /* 0x004fc80000010000 */
[----:B------:R-:W1:Y:S04]  /*10e0*/  SHFL.DOWN PT, R57, R54, 0x4, 0x1f ;  /* 0x08801f0036397f89 */ /* 0x000e6800000e0000 */
[----:B------:R-:W2:Y:S01]  /*10f0*/  SHFL.DOWN PT, R56, R55, 0x4, 0x1f ;  /* 0x08801f0037387f89 */ /* 0x000ea200000e0000 */
[----:B-1----:R-:W-:Y:S01]  /*1100*/  FADD.FTZ R57, R54, R57 ;  /* 0x0000003936397221 */ /* 0x002fe20000010000 */
[----:B------:R-:W-:Y:S01]  /*1110*/  @!P2 MOV R54, UR11 ;  /* 0x0000000b0036ac02 */ /* 0x000fe20008000f00 */
[----:B------:R-:W-:Y:S01]  /*1120*/  @!UP1 UIADD3 UR11, UPT, UPT, UR10, 0x1800, URZ ;  /* 0x000018000a0b9890 */ /* 0x000fe2000fffe0ff */
[----:B--2---:R-:W-:Y:S02]  /*1130*/  FADD.FTZ R56, R55, R56 ;  /* 0x0000003837387221 */ /* 0x004fe40000010000 */
[----:B------:R-:W1:Y:S01]  /*1140*/  SHFL.DOWN PT, R58, R57, 0x2, 0x1f ;  /* 0x08401f00393a7f89 */ /* 0x000e6200000e0000 */
[----:B------:R-:W-:Y:S01]  /*1150*/  MOV R55, UR10 ;  /* 0x0000000a00377c02 */ /* 0x000fe20008000f00 */
[----:B------:R-:W-:-:S02]  /*1160*/  @UP3 UIADD3 UR10, UPT, UPT, UR14, -0x1, URZ ;  /* 0xffffffff0e0a3890 */ /* 0x000fc4000fffe0ff */
[----:B------:R-:W2:Y:S01]  /*1170*/  SHFL.DOWN PT, R59, R56, 0x2, 0x1f ;  /* 0x08401f00383b7f89 */ /* 0x000ea200000e0000 */
[----:B------:R-:W-:Y:S01]  /*1180*/  @!P0 IADD3 R54, PT, PT, R55, 0x1800, RZ ;  /* 0x0000180037368810 */ /* 0x000fe20007ffe0ff */
[----:B------:R-:W-:Y:S01]  /*1190*/  @UP3 UIMAD UR10, UR10, UR29, URZ ;  /* 0x0000001d0a0a32a4 */ /* 0x000fe2000f8e02ff */
[----:B------:R-:W-:Y:S02]  /*11a0*/  ISETP.NE.AND P0, PT, RZ, UR15, PT ;  /* 0x0000000fff007c0c */ /* 0x000fe4000bf05270 */
[----:B------:R-:W-:Y:S01]  /*11b0*/  @!P2 LEA R87, R2, R54, 0x3 ;  /* 0x000000360257a211 */ /* 0x000fe200078e18ff */
[----:B-1----:R-:W-:Y:S01]  /*11c0*/  FADD.FTZ R58, R57, R58 ;  /* 0x0000003a393a7221 */ /* 0x002fe20000010000 */
[----:B--2---:R-:W-:-:S04]  /*11d0*/  FADD.FTZ R59, R56, R59 ;  /* 0x0000003b383b7221 */ /* 0x004fc80000010000 */
[----:B------:R-:W1:Y:S04]  /*11e0*/  SHFL.DOWN PT, R53, R58, 0x1, 0x1f ;  /* 0x08201f003a357f89 */ /* 0x000e6800000e0000 */
[----:B------:R-:W2:Y:S01]  /*11f0*/  SHFL.DOWN PT, R52, R59, 0x1, 0x1f ;  /* 0x08201f003b347f89 */ /* 0x000ea200000e0000 */
[----:B-1----:R-:W-:Y:S01]  /*1200*/  FADD.FTZ R78, R58, R53 ;  /* 0x000000353a4e7221 */ /* 0x002fe20000010000 */
[----:B--2---:R-:W-:-:S05]  /*1210*/  FADD.FTZ R79, R59, R52 ;  /* 0x000000343b4f7221 */ /* 0x004fca0000010000 */
[----:B------:R-:W-:Y:S01]  /*1220*/  @!P2 STS.64 [R87], R78 ;  /* 0x0000004e5700a388 */ /* 0x000fe20000000a00 */
[----:B------:R-:W-:Y:S01]  /*1230*/  BAR.SYNC.DEFER_BLOCKING 0x0 ;  /* 0x0000000000007b1d */ /* 0x000fe20000010000 */
[----:B------:R-:W-:-:S05]  /*1240*/  PLOP3.LUT P2, PT, PT, PT, UP3, 0x80, 0x8 ;  /* 0x000000000008781c */ /* 0x000fca0003f4f038 */
[----:B------:R-:W1:Y:S01]  /*1250*/  LDS.128 R52, [UR11] ;  /* 0x0000000bff347984 */ /* 0x000e620008000c00 */
[----:B------:R-:W-:-:S03]  /*1260*/  @UP3 USHF.R.S32.HI UR11, URZ, 0x1f, UR10 ;  /* 0x0000001fff0b3899 */ /* 0x000fc6000801140a */
[----:B------:R-:W2:Y:S01]  /*1270*/  LDS.128 R56, [UR12] ;  /* 0x0000000cff387984 */ /* 0x000ea20008000c00 */
[----:B------:R-:W-:Y:S02]  /*1280*/  UIMAD UR12, UR9, UR29, URZ ;  /* 0x0000001d090c72a4 */ /* 0x000fe4000f8e02ff */
[----:B------:R-:W-:Y:S02]  /*1290*/  @UP3 ULEA.HI UR11, UR11, UR10, URZ, 0x2 ;  /* 0x0000000a0b0b3291 */ /* 0x000fe4000f8f10ff */
[----:B------:R-:W-:-:S04]  /*12a0*/  USHF.R.S32.HI UR13, URZ, 0x1f, UR12 ;  /* 0x0000001fff0d7899 */ /* 0x000fc8000801140c */
[----:B------:R-:W-:Y:S01]  /*12b0*/  ULEA.HI UR13, UR13, UR12, URZ, 0x2 ;  /* 0x0000000c0d0d7291 */ /* 0x000fe2000f8f10ff */
[----:B-1----:R-:W-:Y:S01]  /*12c0*/  FADD.FTZ R88, RZ, R53 ;  /* 0x00000035ff587221 */ /* 0x002fe20000010000 */
[----:B------:R-:W-:-:S03]  /*12d0*/  FADD.FTZ R53, RZ, R52 ;  /* 0x00000034ff357221 */ /* 0x000fc60000010000 */
[----:B------:R-:W-:Y:S01]  /*12e0*/  FADD.FTZ R88, R55, R88 ;  /* 0x0000005837587221 */ /* 0x000fe20000010000 */
[----:B------:R-:W-:Y:S01]  /*12f0*/  FADD.FTZ R53, R54, R53 ;  /* 0x0000003536357221 */ /* 0x000fe20000010000 */
[----:B------:R-:W-:Y:S02]  /*1300*/  MOV R55, UR11 ;  /* 0x0000000b00377c02 */ /* 0x000fe40008000f00 */
[----:B--2---:R-:W-:Y:S01]  /*1310*/  FADD.FTZ R88, R88, R57 ;  /* 0x0000003958587221 */ /* 0x004fe20000010000 */
        /* <DEDUP_REMOVED lines=12> */
[----:B0-----:R-:W-:-:S04]  /*13e0*/  UISETP.NE.U32.AND UP0, UPT, UR6, URZ, UPT ;  /* 0x000000ff0600728c */ /* 0x001fc8000bf05070 */
        /* <DEDUP_REMOVED lines=11> */
.L_x_2014:
        /* <DEDUP_REMOVED lines=9> */
.L_x_2015:
        /* <DEDUP_REMOVED lines=9> */
.L_x_2016:
        /* <DEDUP_REMOVED lines=10> */
.L_x_2013:
[--C-:B------:R-:W-:Y:S01]  /*1660*/  FFMA.FTZ R49, R3, UR10, R58.reuse ;  /* 0x0000000a03317c23 */ /* 0x100fe2000801003a */
[--C-:B------:R-:W-:Y:S01]  /*1670*/  FFMA.FTZ R50, R6, UR10, R58.reuse ;  /* 0x0000000a06327c23 */ /* 0x100fe2000801003a */
[----:B------:R-:W0:Y:S01]  /*1680*/  @UP3 LDCU UR11, c[0x0][0x40c] ;  /* 0x00008180ff0b37ac */ /* 0x000e220008000800 */
[----:B------:R-:W-:Y:S01]  /*1690*/  FFMA.FTZ R51, R7, UR10, R58 ;  /* 0x0000000a07337c23 */ /* 0x000fe2000801003a */
[----:B------:R-:W-:Y:S01]  /*16a0*/  FADD.FTZ R48, R4, -R49 ;  /* 0x8000003104307221 */ /* 0x000fe20000010000 */
[----:B------:R-:W-:Y:S01]  /*16b0*/  FADD.FTZ R49, R5, -R50 ;  /* 0x8000003205317221 */ /* 0x000fe20000010000 */
[----:B------:R-:W1:Y:S01]  /*16c0*/  @UP3 LDCU UR12, c[0x0][0x40c] ;  /* 0x00008180ff0c37ac */ /* 0x000e620008000800 */
[----:B------:R-:W-:Y:S01]  /*16d0*/  FADD.FTZ R50, R8, -R51 ;  /* 0x8000003308327221 */ /* 0x000fe20000010000 */
[----:B------:R-:W-:Y:S01]  /*16e0*/  FMUL.FTZ R48, R48, UR31 ;  /* 0x0000001f30307c20 */ /* 0x000fe20008410000 */
[----:B------:R-:W-:Y:S01]  /*16f0*/  FMUL.FTZ R49, R49, UR31 ;  /* 0x0000001f31317c20 */ /* 0x000fe20008410000 */
[----:B------:R-:W2:Y:S01]  /*1700*/  @UP3 LDCU UR13, c[0x0][0x40c] ;  /* 0x00008180ff0d37ac */ /* 0x000ea20008000800 */
        /* <DEDUP_REMOVED lines=9> */
[----:B-1----:R-:W-:-:S03]  /*17a0*/  @P2 FMUL.FTZ R52, R49, UR12 ;  /* 0x0000000c31342c20 */ /* 0x002fc60008410000 */
[----:B------:R-:W-:Y:S01]  /*17b0*/  @P2 F2FP.BF16.F32.PACK_AB R55, RZ, R51 ;  /* 0x00000033ff37223e */ /* 0x000fe200000010ff */
[----:B--2---:R-:W-:Y:S01]  /*17c0*/  @P2 FMUL.FTZ R53, R50, UR13 ;  /* 0x0000000d32352c20 */ /* 0x004fe20008410000 */
[----:B------:R-:W-:Y:S02]  /*17d0*/  @P2 F2FP.BF16.F32.PACK_AB R52, RZ, R52 ;  /* 0x00000034ff34223e */ /* 0x000fe400000010ff */
[----:B------:R-:W-:Y:S02]  /*17e0*/  FSEL R51, R54, RZ, P0 ;  /* 0x000000ff36337208 */ /* 0x000fe40000000000 */
[----:B------:R-:W-:Y:S02]  /*17f0*/  @P2 F2FP.BF16.F32.PACK_AB R53, RZ, R53 ;  /* 0x00000035ff35223e */ /* 0x000fe400000010ff */
[----:B------:R-:W-:Y:S02]  /*1800*/  @P2 PRMT R83, R55, 0x7610, R83 ;  /* 0x0000761037532816 */ /* 0x000fe40000000053 */
[----:B------:R-:W-:-:S02]  /*1810*/  @P2 PRMT R84, R52, 0x7610, R84 ;  /* 0x0000761034542816 */ /* 0x000fc40000000054 */
[----:B------:R-:W-:Y:S01]  /*1820*/  @P2 PRMT R85, R53, 0x7610, R85 ;  /* 0x0000761035552816 */ /* 0x000fe20000000055 */
[----:B------:R-:W-:Y:S06]  /*1830*/  BRA.U !UP3, `(.L_x_2017) ;  /* 0x000000050b287547 */ /* 0x000fec000b800000 */
[----:B------:R-:W-:-:S05]  /*1840*/  FMUL.FTZ R52, R51, UR28 ;  /* 0x0000001c33347c20 */ /* 0x000fca0008410000 */
[----:B------:R-:W-:-:S04]  /*1850*/  F2FP.BF16.F32.PACK_AB R52, RZ, R52 ;  /* 0x00000034ff34723e */ /* 0x000fc800000010ff */
[----:B------:R-:W-:Y:S01]  /*1860*/  PRMT R86, R52, 0x7610, R86 ;  /* 0x0000761034567816 */ /* 0x000fe20000000056 */
[----:B------:R-:W-:Y:S06]  /*1870*/  BRA `(.L_x_2017) ;  /* 0x0000000400187947 */ /* 0x000fec0003800000 */
.L_x_2012:
[----:B0-----:R-:W-:-:S04]  /*1880*/  UISETP.NE.U32.AND UP0, UPT, UR6, URZ, UPT ;  /* 0x000000ff0600728c */ /* 0x001fc8000bf05070 */
        /* <DEDUP_REMOVED lines=8> */
[--C-:B------:R-:W-:Y:S01]  /*1910*/  @P0 FFMA.FTZ R54, R6, UR10, R58.reuse ;  /* 0x0000000a06360c23 */ /* 0x100fe2000801003a */
[----:B------:R-:W-:-:S02]  /*1920*/  @P0 FFMA.FTZ R55, R7, UR10, R58 ;  /* 0x0000000a07370c23 */ /* 0x000fc4000801003a */
[----:B------:R-:W-:Y:S01]  /*1930*/  @P0 FADD.FTZ R53, R4, -R53 ;  /* 0x8000003504350221 */ /* 0x000fe20000010000 */
[----:B------:R-:W-:Y:S01]  /*1940*/  @P0 FADD.FTZ R78, R5, -R54 ;  /* 0x80000036054e0221 */ /* 0x000fe20000010000 */
[----:B------:R-:W-:Y:S01]  /*1950*/  @P0 FADD.FTZ R55, R8, -R55 ;  /* 0x8000003708370221 */ /* 0x000fe20000010000 */
[----:B------:R-:W-:Y:S01]  /*1960*/  MOV R54, R22 ;  /* 0x0000001600367202 */ /* 0x000fe20000000f00 */
[----:B------:R-:W-:Y:S01]  /*1970*/  @P0 FFMA.FTZ R52, R53, UR31, R20 ;  /* 0x0000001f35340c23 */ /* 0x000fe20008010014 */
[----:B------:R-:W-:Y:S01]  /*1980*/  MOV R53, R21 ;  /* 0x0000001500357202 */ /* 0x000fe20000000f00 */
[----:B------:R-:W-:Y:S01]  /*1990*/  @P0 FFMA.FTZ R53, R78, UR31, R21 ;  /* 0x0000001f4e350c23 */ /* 0x000fe20008010015 */
[----:B------:R-:W-:Y:S01]  /*19a0*/  @P0 FFMA.FTZ R54, R55, UR31, R22 ;  /* 0x0000001f37360c23 */ /* 0x000fe20008010016 */
[----:B0-----:R-:W-:Y:S02]  /*19b0*/  @P2 FMUL.FTZ R52, R52, UR11 ;  /* 0x0000000b34342c20 */ /* 0x001fe40008410000 */
[----:B-1----:R-:W-:Y:S01]  /*19c0*/  @P2 FMUL.FTZ R53, R53, UR12 ;  /* 0x0000000c35352c20 */ /* 0x002fe20008410000 */
        /* <DEDUP_REMOVED lines=16> */
.L_x_2018:
[----:B------:R-:W-:Y:S01]  /*1ad0*/  PLOP3.LUT P0, PT, PT, PT, UP2, 0x80, 0x8 ;  /* 0x000000000008781c */ /* 0x000fe20003f0f028 */
[----:B------:R-:W0:Y:S01]  /*1ae0*/  @UP3 LDCU UR11, c[0x0][0x40c] ;  /* 0x00008180ff0b37ac */ /* 0x000e220008000800 */
[----:B-----5:R-:W-:Y:S02]  /*1af0*/  MOV R51, R23 ;  /* 0x0000001700337202 */ /* 0x020fe40000000f00 */
[----:B------:R-:W-:Y:S01]  /*1b00*/  MOV R48, R20 ;  /* 0x0000001400307202 */ /* 0x000fe20000000f00 */
[----:B------:R-:W1:Y:S01]  /*1b10*/  @UP3 LDCU UR12, c[0x0][0x40c] ;  /* 0x00008180ff0c37ac */ /* 0x000e620008000800 */
[----:B------:R-:W-:Y:S02]  /*1b20*/  MOV R49, R21 ;  /* 0x0000001500317202 */ /* 0x000fe40000000f00 */
[----:B------:R-:W-:Y:S01]  /*1b30*/  MOV R50, R22 ;  /* 0x0000001600327202 */ /* 0x000fe20000000f00 */
[----:B------:R-:W2:Y:S01]  /*1b40*/  @UP3 LDCU UR13, c[0x0][0x40c] ;  /* 0x00008180ff0d37ac */ /* 0x000ea20008000800 */
[----:B------:R-:W3:Y:S03]  /*1b50*/  @UP3 LDCU UR14, c[0x0][0x40c] ;  /* 0x00008180ff0e37ac */ /* 0x000ee60008000800 */
        /* <DEDUP_REMOVED lines=15> */
[----:B---3--:R-:W-:-:S02]  /*1c50*/  @P2 FMUL.FTZ R55, R51, UR14 ;  /* 0x0000000e33372c20 */ /* 0x008fc40008410000 */
[----:B------:R-:W-:Y:S02]  /*1c60*/  @P2 F2FP.BF16.F32.PACK_AB R52, RZ, R52 ;  /* 0x00000034ff34223e */ /* 0x000fe400000010ff */
[----:B------:R-:W-:Y:S02]  /*1c70*/  @P2 F2FP.BF16.F32.PACK_AB R53, RZ, R53 ;  /* 0x00000035ff35223e */ /* 0x000fe400000010ff */
[----:B------:R-:W-:Y:S02]  /*1c80*/  @P2 F2FP.BF16.F32.PACK_AB R54, RZ, R54 ;  /* 0x00000036ff36223e */ /* 0x000fe400000010ff */
[----:B------:R-:W-:Y:S02]  /*1c90*/  @P2 F2FP.BF16.F32.PACK_AB R55, RZ, R55 ;  /* 0x00000037ff37223e */ /* 0x000fe400000010ff */
[----:B------:R-:W-:Y:S02]  /*1ca0*/  @P2 PRMT R83, R52, 0x7610, R83 ;  /* 0x0000761034532816 */ /* 0x000fe40000000053 */
[----:B------:R-:W-:-:S02]  /*1cb0*/  @P2 PRMT R84, R53, 0x7610, R84 ;  /* 0x0000761035542816 */ /* 0x000fc40000000054 */
[----:B------:R-:W-:Y:S02]  /*1cc0*/  @P2 PRMT R85, R54, 0x7610, R85 ;  /* 0x0000761036552816 */ /* 0x000fe40000000055 */
[----:B------:R-:W-:-:S07]  /*1cd0*/  @P2 PRMT R86, R55, 0x7610, R86 ;  /* 0x0000761037562816 */ /* 0x000fce0000000056 */
.L_x_2017:
[----:B------:R-:W-:-:S04]  /*1ce0*/  ISETP.NE.U32.AND P0, PT, RZ, UR6, PT ;  /* 0x00000006ff007c0c */ /* 0x000fc8000bf05070 */
[----:B------:R-:W-:-:S13]  /*1cf0*/  ISETP.NE.AND.EX P0, PT, RZ, UR7, PT, P0 ;  /* 0x00000007ff007c0c */ /* 0x000fda000bf05300 */
[----:B------:R-:W0:Y:S02]  /*1d00*/  @P0 LDC.64 R52, c[0x0][0x478] ;  /* 0x00011e00ff340b82 */ /* 0x000e240000000a00 */
[----:B0-----:R-:W-:-:S05]  /*1d10*/  @P0 IMAD.WIDE.U32 R52, R56, 0x10, R52 ;  /* 0x0000001038340825 */ /* 0x001fca00078e0034 */
[----:B------:R0:W-:Y:S01]  /*1d20*/  @P0 STG.E.128 desc[UR20][R52.64], R48 ;  /* 0x0000003034000986 */ /* 0x0001e2000c101d14 */
        /* <DEDUP_REMOVED lines=9> */
.L_x_2019:
[----:B------:R-:W-:Y:S05]  /*1dc0*/  @!P1 BRA `(.L_x_2020) ;  /* 0x0000000400189947 */ /* 0x000fea0003800000 */
[----:B------:R-:W-:Y:S05]  /*1dd0*/  @!P0 BRA `(.L_x_2021) ;  /* 0x00000000008c8947 */ /* 0x000fea0003800000 */
[----:B------:R-:W-:Y:S01]  /*1de0*/  PLOP3.LUT P3, PT, PT, PT, UP2, 0x80, 0x8 ;  /* 0x000000000008781c */ /* 0x000fe20003f6f028 */
[----:B------:R-:W2:Y:S01]  /*1df0*/  @UP3 LDCU UR11, c[0x0][0x40c] ;  /* 0x00008180ff0b37ac */ /* 0x000ea20008000800 */
[----:B0----5:R-:W-:Y:S02]  /*1e00*/  MOV R48, R16 ;  /* 0x0000001000307202 */ /* 0x021fe40000000f00 */
[----:B------:R-:W-:Y:S01]  /*1e10*/  MOV R49, R17 ;  /* 0x0000001100317202 */ /* 0x000fe20000000f00 */
[----:B------:R-:W0:Y:S01]  /*1e20*/  @UP3 LDCU UR12, c[0x0][0x40c] ;  /* 0x00008180ff0c37ac */ /* 0x000e220008000800 */
[----:B------:R-:W-:Y:S02]  /*1e30*/  MOV R50, R18 ;  /* 0x0000001200327202 */ /* 0x000fe40000000f00 */
[----:B-1----:R-:W-:Y:S01]  /*1e40*/  MOV R54, R19 ;  /* 0x0000001300367202 */ /* 0x002fe20000000f00 */
        /* <DEDUP_REMOVED lines=28> */
.L_x_2021:
[----:B------:R-:W-:Y:S01]  /*2010*/  PLOP3.LUT P3, PT, PT, PT, UP2, 0x80, 0x8 ;  /* 0x000000000008781c */ /* 0x000fe20003f6f028 */
[----:B------:R-:W2:Y:S01]  /*2020*/  @UP3 LDCU UR11, c[0x0][0x40c] ;  /* 0x00008180ff0b37ac */ /* 0x000ea20008000800 */
[----:B01---5:R-:W-:Y:S01]  /*2030*/  MOV R52, R16 ;  /* 0x0000001000347202 */ /* 0x023fe20000000f00 */
[----:B------:R-:W0:Y:S01]  /*2040*/  @UP3 LDCU UR12, c[0x0][0x40c] ;  /* 0x00008180ff0c37ac */ /* 0x000e220008000800 */
[----:B------:R-:W1:Y:S09]  /*2050*/  @UP3 LDCU UR13, c[0x0][0x40c] ;  /* 0x00008180ff0d37ac */ /* 0x000e720008000800 */
        /* <DEDUP_REMOVED lines=11> */
[----:B--2---:R-:W-:Y:S02]  /*2110*/  @P2 FMUL.FTZ R52, R52, UR11 ;  /* 0x0000000b34342c20 */ /* 0x004fe40008410000 */
[----:B0-----:R-:W-:Y:S01]  /*2120*/  @P2 FMUL.FTZ R53, R53, UR12 ;  /* 0x0000000c35352c20 */ /* 0x001fe20008410000 */
        /* <DEDUP_REMOVED lines=16> */
.L_x_2020:
[----:B------:R-:W-:Y:S05]  /*2230*/  @!P0 BRA `(.L_x_2023) ;  /* 0x0000000000888947 */ /* 0x000fea0003800000 */
[--C-:B0-----:R-:W-:Y:S01]  /*2240*/  FFMA.FTZ R49, R11, UR10, R58.reuse ;  /* 0x0000000a0b317c23 */ /* 0x101fe2000801003a */
[--C-:B------:R-:W-:Y:S01]  /*2250*/  FFMA.FTZ R50, R62, UR10, R58.reuse ;  /* 0x0000000a3e327c23 */ /* 0x100fe2000801003a */
[----:B------:R-:W0:Y:S01]  /*2260*/  @UP3 LDCU UR11, c[0x0][0x40c] ;  /* 0x00008180ff0b37ac */ /* 0x000e220008000800 */
[----:B------:R-:W-:Y:S01]  /*2270*/  FFMA.FTZ R51, R63, UR10, R58 ;  /* 0x0000000a3f337c23 */ /* 0x000fe2000801003a */
[----:B------:R-:W-:Y:S01]  /*2280*/  FADD.FTZ R48, R60, -R49 ;  /* 0x800000313c307221 */ /* 0x000fe20000010000 */
[----:B------:R-:W-:Y:S01]  /*2290*/  FADD.FTZ R49, R61, -R50 ;  /* 0x800000323d317221 */ /* 0x000fe20000010000 */
[----:B------:R-:W2:Y:S01]  /*22a0*/  @UP3 LDCU UR12, c[0x0][0x40c] ;  /* 0x00008180ff0c37ac */ /* 0x000ea20008000800 */
[----:B------:R-:W-:Y:S01]  /*22b0*/  FADD.FTZ R50, R64, -R51 ;  /* 0x8000003340327221 */ /* 0x000fe20000010000 */
[----:B------:R-:W-:Y:S01]  /*22c0*/  FMUL.FTZ R48, R48, UR31 ;  /* 0x0000001f30307c20 */ /* 0x000fe20008410000 */
[----:B------:R-:W-:Y:S01]  /*22d0*/  FMUL.FTZ R49, R49, UR31 ;  /* 0x0000001f31317c20 */ /* 0x000fe20008410000 */
[----:B------:R-:W3:Y:S01]  /*22e0*/  @UP3 LDCU UR13, c[0x0][0x40c] ;  /* 0x00008180ff0d37ac */ /* 0x000ee20008000800 */
[----:B------:R-:W-:Y:S01]  /*22f0*/  FMUL.FTZ R50, R50, UR31 ;  /* 0x0000001f32327c20 */ /* 0x000fe20008410000 */
[----:B------:R-:W-:Y:S01]  /*2300*/  ISETP.LT.AND P3, PT, RZ, UR32, PT ;  /* 0x00000020ff007c0c */ /* 0x000fe2000bf61270 */
[----:B-1----:R-:W-:-:S03]  /*2310*/  FFMA.FTZ R52, R66, UR10, R58 ;  /* 0x0000000a42347c23 */ /* 0x002fc6000801003a */
[----:B------:R-:W-:Y:S01]  /*2320*/  FSEL R48, R48, RZ, P3 ;  /* 0x000000ff30307208 */ /* 0x000fe20001800000 */
[----:B------:R-:W-:Y:S01]  /*2330*/  FADD.FTZ R54, R65, -R52 ;  /* 0x8000003441367221 */ /* 0x000fe20000010000 */
[----:B------:R-:W-:Y:S02]  /*2340*/  FSEL R49, R49, RZ, P3 ;  /* 0x000000ff31317208 */ /* 0x000fe40001800000 */
[----:B------:R-:W-:Y:S01]  /*2350*/  FSEL R50, R50, RZ, P3 ;  /* 0x000000ff32327208 */ /* 0x000fe20001800000 */
[----:B0-----:R-:W-:Y:S01]  /*2360*/  @P2 FMUL.FTZ R51, R48, UR11 ;  /* 0x0000000b30332c20 */ /* 0x001fe20008410000 */
[----:B------:R-:W-:Y:S01]  /*2370*/  FMUL.FTZ R54, R54, UR31 ;  /* 0x0000001f36367c20 */ /* 0x000fe20008410000 */
[----:B--2---:R-:W-:-:S03]  /*2380*/  @P2 FMUL.FTZ R52, R49, UR12 ;  /* 0x0000000c31342c20 */ /* 0x004fc60008410000 */
[----:B------:R-:W-:Y:S01]  /*2390*/  @P2 F2FP.BF16.F32.PACK_AB R55, RZ, R51 ;  /* 0x00000033ff37223e */ /* 0x000fe200000010ff */
[----:B---3--:R-:W-:Y:S01]  /*23a0*/  @P2 FMUL.FTZ R53, R50, UR13 ;  /* 0x0000000d32352c20 */ /* 0x008fe20008410000 */
        /* <DEDUP_REMOVED lines=11> */
.L_x_2023:
        /* <DEDUP_REMOVED lines=9> */
.L_x_2024:
        /* <DEDUP_REMOVED lines=9> */
.L_x_2025:
        /* <DEDUP_REMOVED lines=9> */
.L_x_2026:
        /* <DEDUP_REMOVED lines=9> */
.L_x_2022:
[----:B01----:R-:W0:Y:S01]  /*26a0*/  @P0 LDC.64 R52, c[0x0][0x478] ;  /* 0x00011e00ff340b82 */ /* 0x003e220000000a00 */
[----:B------:R-:W-:-:S05]  /*26b0*/  @P0 IADD3 R55, PT, PT, R56, 0x80, RZ ;  /* 0x0000008038370810 */ /* 0x000fca0007ffe0ff */
[----:B0-----:R-:W-:-:S05]  /*26c0*/  @P0 IMAD.WIDE.U32 R52, R55, 0x10, R52 ;  /* 0x0000001037340825 */ /* 0x001fca00078e0034 */
[----:B------:R0:W-:Y:S01]  /*26d0*/  @P0 STG.E.128 desc[UR20][R52.64], R48 ;  /* 0x0000003034000986 */ /* 0x0001e2000c101d14 */
        /* <DEDUP_REMOVED lines=10> */
.L_x_2027:
        /* <DEDUP_REMOVED lines=37> */
.L_x_2029:
        /* <DEDUP_REMOVED lines=34> */
.L_x_2028:
        /* <DEDUP_REMOVED lines=14> */
[----:B------:R-:W-:-:S03]  /*2cd0*/  FFMA.FTZ R58, R82, UR10, R58 ;  /* 0x0000000a523a7c23 */ /* 0x000fc6000801003a */
[----:B------:R-:W-:Y:S01]  /*2ce0*/  FSEL R48, R48, RZ, P1 ;  /* 0x000000ff30307208 */ /* 0x000fe20000800000 */
[----:B-1----:R-:W-:Y:S01]  /*2cf0*/  FADD.FTZ R54, R81, -R58 ;  /* 0x8000003a51367221 */ /* 0x002fe20000010000 */
        /* <DEDUP_REMOVED lines=18> */
.L_x_2031:
[----:B------:R-:W2:Y:S01]  /*2e20*/  @UP3 LDCU UR11, c[0x0][0x40c] ;  /* 0x00008180ff0b37ac */ /* 0x000ea20008000800 */
[----:B01----:R-:W-:Y:S01]  /*2e30*/  FFMA.FTZ R52, R82, UR10, R58 ;  /* 0x0000000a52347c23 */ /* 0x003fe2000801003a */
[----:B------:R-:W-:-:S03]  /*2e40*/  ISETP.LT.AND P1, PT, RZ, UR32, PT ;  /* 0x00000020ff007c0c */ /* 0x000fc6000bf21270 */
[----:B------:R-:W-:-:S04]  /*2e50*/  FADD.FTZ R52, R81, -R52 ;  /* 0x8000003451347221 */ /* 0x000fc80000010000 */
[----:B------:R-:W-:-:S05]  /*2e60*/  FMUL.FTZ R52, R52, UR31 ;  /* 0x0000001f34347c20 */ /* 0x000fca0008410000 */
[----:B------:R-:W-:-:S05]  /*2e70*/  FSEL R52, R52, RZ, P1 ;  /* 0x000000ff34347208 */ /* 0x000fca0000800000 */
[----:B--2---:R-:W-:-:S05]  /*2e80*/  @P2 FMUL.FTZ R52, R52, UR11 ;  /* 0x0000000b34342c20 */ /* 0x004fca0008410000 */
        /* <DEDUP_REMOVED lines=10> */
.L_x_2032:
        /* <DEDUP_REMOVED lines=9> */
.L_x_2033:
        /* <DEDUP_REMOVED lines=9> */
.L_x_2034:
[----:B------:R-:W-:-:S07]  /*3050*/  @P2 PRMT R86, R52, 0x7610, R86 ;  /* 0x0000761034562816 */ /* 0x000fce0000000056 */
.L_x_2030:
[----:B------:R-:W0:Y:S01]  /*3060*/  @P0 LDC.64 R52, c[0x0][0x478] ;  /* 0x00011e00ff340b82 */ /* 0x000e220000000a00 */
        /* <DEDUP_REMOVED lines=13> */
.L_x_2035:
[----:B------:R-:W-:Y:S02]  /*3140*/  UIADD3 UR9, UPT, UPT, UR9, UR26, URZ ;  /* 0x0000001a09097290 */ /* 0x000fe4000fffe0ff */
[----:B------:R-:W-:Y:S02]  /*3150*/  UPLOP3.LUT UP1, UPT, UPT, UPT, UP1, 0x40, 0x4 ;  /* 0x000000000004789c */ /* 0x000fe40003f2e810 */
[----:B------:R-:W-:-:S09]  /*3160*/  UISETP.GE.AND UP0, UPT, UR9, UR27, UPT ;  /* 0x0000001b0900728c */ /* 0x000fd2000bf06270 */
[----:B------:R-:W-:Y:S05]  /*3170*/  BRA.U !UP0, `(.L_x_2036) ;  /* 0xffffffd108387547 */ /* 0x000fea000b83ffff */
.L_x_2009:
        /* <DEDUP_REMOVED lines=14> */
.L_x_2037:
        /* <DEDUP_REMOVED lines=10> */
.L_x_6715:


//--------------------- .text._ZN10layer_norm13ln_bwd_kernelINS_13Kernel_traitsI13__nv_bfloat16S2_fS2_fjLj1536ELj1ELj1ELj4ELj8ENS_18Kernel_traits_baseILj1536ES2_S2_fS2_fjLj128EEEEELb0ELb1ELb0ELb0EEEvNS_9BwdParamsE --------------------------
	.section	.text._ZN10layer_norm13ln_bwd_kernelINS_13Kernel_traitsI13__nv_bfloat16S2_fS2_fjLj1536ELj1ELj1ELj4ELj8ENS_18Kernel_traits_baseILj1536ES2_S2_fS2_fjLj128EEEEELb0ELb1ELb0ELb0EEEvNS_9BwdParamsE,"ax",@progbits
	.align	128
        .global         _ZN10layer_norm13ln_bwd_kernelINS_13Kernel_traitsI13__nv_bfloat16S2_fS2_fjLj1536ELj1ELj1ELj4ELj8ENS_18Kernel_traits_baseILj1536ES2_S2_fS2_fjLj128EEEEELb0ELb1ELb0ELb0EEEvNS_9BwdParamsE
        .type           _ZN10layer_norm13ln_bwd_kernelINS_13Kernel_traitsI13__nv_bfloat16S2_fS2_fjLj1536ELj1ELj1ELj4ELj8ENS_18Kernel_traits_baseILj1536ES2_S2_fS2_fjLj128EEEEELb0ELb1ELb0ELb0EEEvNS_9BwdParamsE,@function
        .size           _ZN10layer_norm13ln_bwd_kernelINS_13Kernel_traitsI13__nv_bfloat16S2_fS2_fjLj1536ELj1ELj1ELj4ELj8ENS_18Kernel_traits_baseILj1536ES2_S2_fS2_fjLj128EEEEELb0ELb1ELb0ELb0EEEvNS_9BwdParamsE,(.L_x_6716 - _ZN10layer_norm13ln_bwd_kernelINS_13Kernel_traitsI13__nv_bfloat16S2_fS2_fjLj1536ELj1ELj1ELj4ELj8ENS_18Kernel_traits_baseILj1536ES2_S2_fS2_fjLj128EEEEELb0ELb1ELb0ELb0EEEvNS_9BwdParamsE)
        .other          _ZN10layer_norm13ln_bwd_kernelINS_13Kernel_traitsI13__nv_bfloat16S2_fS2_fjLj1536ELj1ELj1ELj4ELj8ENS_18Kernel_traits_baseILj1536ES2_S2_fS2_fjLj128EEEEELb0ELb1ELb0ELb0EEEvNS_9BwdParamsE,@"STO_CUDA_ENTRY STV_DEFAULT"
_ZN10layer_norm13ln_bwd_kernelINS_13Kernel_traitsI13__nv_bfloat16S2_fS2_fjLj1536ELj1ELj1ELj4ELj8ENS_18Kernel_traits_baseILj1536ES2_S2_fS2_fjLj128EEEEELb0ELb1ELb0ELb0EEEvNS_9BwdParamsE:
.text._ZN10layer_norm13ln_bwd_kernelINS_13Kernel_traitsI13__nv_bfloat16S2_fS2_fjLj1536ELj1ELj1ELj4ELj8ENS_18Kernel_traits_baseILj1536ES2_S2_fS2_fjLj128EEEEELb0ELb1ELb0ELb0EEEvNS_9BwdParamsE:
        /* <DEDUP_REMOVED lines=21> */
[----:B--2---:R-:W5:Y:S02]  /*0150*/  @P3 LDG.E.64 R8, desc[UR14][R6.64] ;  /* 0x0000000e06083981 */ /* 0x004f64000c1e1b00 */
[----:B------:R-:W1:Y:S01]  /*0160*/  @P1 LDC.64 R4, c[0x0][0x3e8] ;  /* 0x0000fa00ff041b82 */ /* 0x000e620000000a00 */
[C---:B---3--:R-:W-:Y:S01]  /*0170*/  @P3 IMAD.WIDE.U32 R10, R19.reuse, 0x8, R10 ;  /* 0x00000008130a3825 */ /* 0x048fe200078e000a */
[----:B------:R-:W-:-:S04]  /*0180*/  @P3 IADD3 R19, PT, PT, R19, 0x80, RZ ;  /* 0x0000008013133810 */ /* 0x000fc80007ffe0ff */
[----:B------:R-:W5:Y:S01]  /*0190*/  @P3 LDG.E.64 R12, desc[UR14][R10.64] ;  /* 0x0000000e0a0c3981 */ /* 0x000f62000c1e1b00 */
[----:B----4-:R-:W-:Y:S01]  /*01a0*/  @P2 IMAD.WIDE.U32 R14, R19, 0x8, R14 ;  /* 0x00000008130e2825 */ /* 0x010fe200078e000e */
[----:B------:R-:W2:Y:S04]  /*01b0*/  @P2 LDC.64 R16, c[0x0][0x3e8] ;  /* 0x0000fa00ff102b82 */ /* 0x000ea80000000a00 */
[----:B------:R-:W5:Y:S01]  /*01c0*/  @P2 LDG.E.64 R52, desc[UR14][R14.64] ;  /* 0x0000000e0e342981 */ /* 0x000f62000c1e1b00 */
[----:B0-----:R-:W-:-:S05]  /*01d0*/  @P1 IMAD.WIDE.U32 R2, R110, 0x8, R2 ;  /* 0x000000086e021825 */ /* 0x001fca00078e0002 */
[----:B------:R-:W5:Y:S01]  /*01e0*/  @P1 LDG.E.64 R88, desc[UR14][R2.64] ;  /* 0x0000000e02581981 */ /* 0x000f62000c1e1b00 */
[----:B-1----:R-:W-:-:S05]  /*01f0*/  @P1 IMAD.WIDE.U32 R4, R110, 0x8, R4 ;  /* 0x000000086e041825 */ /* 0x002fca00078e0004 */
[----:B------:R-:W5:Y:S01]  /*0200*/  @P1 LDG.E.64 R86, desc[UR14][R4.64] ;  /* 0x0000000e04561981 */ /* 0x000f62000c1e1b00 */
[----:B------:R-:W-:Y:S01]  /*0210*/  UISETP.GE.AND UP0, UPT, UR7, UR4, UPT ;  /* 0x000000040700728c */ /* 0x000fe2000bf06270 */
        /* <DEDUP_REMOVED lines=20> */
[----:B------:R-:W-:Y:S06]  /*0360*/  BRA.U UP0, `(.L_x_2038) ;  /* 0x00000039008c7547 */ /* 0x000fec000b800000 */
[----:B------:R-:W0:Y:S01]  /*0370*/  LDCU.64 UR4, c[0x0][0x3e0] ;  /* 0x00007c00ff0477ac */ /* 0x000e220008000a00 */
[----:B-----5:R-:W-:Y:S02]  /*0380*/  MOV R2, R13 ;  /* 0x0000000d00027202 */ /* 0x020fe40000000f00 */
        /* <DEDUP_REMOVED lines=23> */
[----:B------:R-:W-:-:S02]  /*0500*/  MOV R15, R54 ;  /* 0x00000036000f7202 */ /* 0x000fc40000000f00 */
[----:B------:R-:W-:Y:S02]  /*0510*/  CS2R R30, SRZ ;  /* 0x00000000001e7805 */ /* 0x000fe4000001ff00 */
[--C-:B------:R-:W-:Y:S02]  /*0520*/  SHF.R.U64 R76, R54, 0x10, R55.reuse ;  /* 0x00000010364c7819 */ /* 0x100fe40000001237 */
[----:B------:R-:W-:Y:S02]  /*0530*/  CS2R R24, SRZ ;  /* 0x0000000000187805 */ /* 0x000fe4000001ff00 */
[----:B------:R-:W-:Y:S02]  /*0540*/  MOV R77, R55 ;  /* 0x00000037004d7202 */ /* 0x000fe40000000f00 */
[----:B------:R-:W-:Y:S02]  /*0550*/  CS2R R26, SRZ ;  /* 0x00000000001a7805 */ /* 0x000fe4000001ff00 */
[----:B------:R-:W-:-:S02]  /*0560*/  SHF.R.U32.HI R78, RZ, 0x10, R55 ;  /* 0x00000010ff4e7819 */ /* 0x000fc40000011637 */
[----:B------:R-:W-:Y:S02]  /*0570*/  CS2R R20, SRZ ;  /* 0x0000000000147805 */ /* 0x000fe4000001ff00 */
[--C-:B------:R-:W-:Y:S02]  /*0580*/  SHF.R.U64 R79, R88, 0x10, R89.reuse ;  /* 0x00000010584f7819 */ /* 0x100fe40000001259 */
[----:B------:R-:W-:Y:S02]  /*0590*/  CS2R R22, SRZ ;  /* 0x0000000000167805 */ /* 0x000fe4000001ff00 */
[----:B------:R-:W-:Y:S02]  /*05a0*/  SHF.R.U32.HI R80, RZ, 0x10, R89 ;  /* 0x00000010ff507819 */ /* 0x000fe40000011659 */
[----:B------:R-:W-:Y:S02]  /*05b0*/  CS2R R16, SRZ ;  /* 0x0000000000107805 */ /* 0x000fe4000001ff00 */
[----:B------:R-:W-:-:S02]  /*05c0*/  SHF.R.U64 R81, R86, 0x10, R87 ;  /* 0x0000001056517819 */ /* 0x000fc40000001257 */
[----:B------:R-:W-:Y:S02]  /*05d0*/  CS2R R18, SRZ ;  /* 0x0000000000127805 */ /* 0x000fe4000001ff00 */
[----:B------:R-:W-:Y:S01]  /*05e0*/  SHF.R.U32.HI R82, RZ, 0x10, R87 ;  /* 0x00000010ff527819 */ /* 0x000fe20000011657 */
        /* <DEDUP_REMOVED lines=10> */
.L_x_2069:
[----:B-----5:R-:W5:Y:S01]  /*0690*/  @UP0 LDCU.64 UR4, c[0x0][0x3e0] ;  /* 0x00007c00ff0407ac */ /* 0x020f620008000a00 */
[----:B------:R-:W-:Y:S01]  /*06a0*/  PLOP3.LUT P0, PT, PT, PT, UP0, 0x80, 0x8 ;  /* 0x000000000008781c */ /* 0x000fe20003f0f008 */
[----:B0-----:R-:W-:-:S06]  /*06b0*/  UIMAD.WIDE UR12, UR7, 0x4, UR10 ;  /* 0x00000004070c78a5 */ /* 0x001fcc000f8e020a */
[----:B--23--:R-:W-:Y:S02]  /*06c0*/  MOV R70, UR12 ;  /* 0x0000000c00467c02 */ /* 0x00cfe40008000f00 */
        /* <DEDUP_REMOVED lines=17> */
[----:B------:R-:W-:Y:S03]  /*07e0*/  BSSY.RECONVERGENT B0, `(.L_x_2039) ;  /* 0x000003f000007945 */ /* 0x000fe60003800200 */
[----:B------:R-:W-:Y:S02]  /*07f0*/  LEA.HI.SX32 R2, R75, R110, 0x1e ;  /* 0x0000006e4b027211 */ /* 0x000fe400078ff2ff */
[----:B------:R-:W-:Y:S02]  /*0800*/  CS2R R112, SRZ ;  /* 0x0000000000707805 */ /* 0x000fe4000001ff00 */
[C---:B------:R-:W-:Y:S02]  /*0810*/  ISETP.GE.U32.AND P3, PT, R0.reuse, 0x100, PT ;  /* 0x000001000000780c */ /* 0x040fe40003f66070 */
[----:B------:R-:W-:-:S02]  /*0820*/  ISETP.GE.U32.AND P2, PT, R0, 0x180, PT ;  /* 0x000001800000780c */ /* 0x000fc40003f46070 */
        /* <DEDUP_REMOVED lines=58> */
.L_x_2040:
[----:B----4-:R-:W-:Y:S05]  /*0bd0*/  BSYNC.RECONVERGENT B0 ;  /* 0x0000000000007941 */ /* 0x010fea0003800200 */
.L_x_2039:
        /* <DEDUP_REMOVED lines=24> */
[-C--:B------:R-:W-:Y:S01]  /*0d60*/  FMUL.FTZ R101, R101, R83.reuse ;  /* 0x0000005365657220 */ /* 0x080fe20000410000 */
[----:B------:R-:W-:Y:S01]  /*0d70*/  SHF.R.U32.HI R99, RZ, 0x10, R75 ;  /* 0x00000010ff637819 */ /* 0x000fe2000001164b */
[----:B------:R-:W-:Y:S01]  /*0d80*/  FADD.FTZ R32, R32, R83 ;  /* 0x0000005320207221 */ /* 0x000fe20000010000 */
[----:B------:R-:W-:Y:S01]  /*0d90*/  FFMA.FTZ R44, R103, R83, R44 ;  /* 0x00000053672c7223 */ /* 0x000fe2000001002c */
[----:B------:R-:W-:Y:S01]  /*0da0*/  FADD.FTZ R70, -R110, R70 ;  /* 0x000000466e467221 */ /* 0x000fe20000010100 */
[----:B------:R-:W-:Y:S01]  /*0db0*/  SHF.L.U32 R83, R5, 0x10, RZ ;  /* 0x0000001005537819 */ /* 0x000fe200000006ff */
[----:B------:R-:W-:Y:S01]  /*0dc0*/  FMUL.FTZ R100, R100, UR24 ;  /* 0x0000001864647c20 */ /* 0x000fe20008410000 */
[----:B------:R-:W-:Y:S01]  /*0dd0*/  SHF.L.U32 R84, R84, 0x10, RZ ;  /* 0x0000001054547819 */ /* 0x000fe200000006ff */
[-C--:B------:R-:W-:Y:S01]  /*0de0*/  FMUL.FTZ R98, R98, R68.reuse ;  /* 0x0000004462627220 */ /* 0x080fe20000410000 */
[----:B------:R-:W-:Y:S01]  /*0df0*/  FADD.FTZ R113, R113, R101 ;  /* 0x0000006571717221 */ /* 0x000fe20000010000 */
[----:B------:R-:W-:Y:S01]  /*0e00*/  FFMA.FTZ R69, R103, R101, R112 ;  /* 0x0000006567457223 */ /* 0x000fe20000010070 */
[----:B0-----:R-:W-:Y:S01]  /*0e10*/  SHF.L.U32 R72, R99, 0x10, RZ ;  /* 0x0000001063487819 */ /* 0x001fe200000006ff */
[----:B------:R-:W-:Y:S01]  /*0e20*/  FADD.FTZ R33, R33, R68 ;  /* 0x0000004421217221 */ /* 0x000fe20000010000 */
[----:B------:R-:W-:Y:S01]  /*0e30*/  FFMA.FTZ R45, R100, R68, R45 ;  /* 0x00000044642d7223 */ /* 0x000fe2000001002d */
[----:B------:R-:W-:Y:S01]  /*0e40*/  SHF.L.U32 R85, R6, 0x10, RZ ;  /* 0x0000001006557819 */ /* 0x000fe200000006ff */
[----:B------:R-:W-:Y:S01]  /*0e50*/  FMUL.FTZ R99, R70, UR24 ;  /* 0x0000001846637c20 */ /* 0x000fe20008410000 */
[----:B------:R-:W-:Y:S01]  /*0e60*/  FADD.FTZ R71, -R110, R71 ;  /* 0x000000476e477221 */ /* 0x000fe20000010100 */
        /* <DEDUP_REMOVED lines=12> */
[----:B------:R-:W-:-:S07]  /*0f30*/  FFMA.FTZ R112, R84, R85, R70 ;  /* 0x0000005554707223 */ /* 0x000fce0000010046 */
.L_x_2042:
[----:B------:R-:W-:Y:S05]  /*0f40*/  BSYNC.RECONVERGENT B0 ;  /* 0x0000000000007941 */ /* 0x000fea0003800200 */
.L_x_2041:
        /* <DEDUP_REMOVED lines=12> */
[----:B------:R-:W-:Y:S02]  /*1010*/  SHF.L.U32 R93, R8, 0x10, RZ ;  /* 0x00000010085d7819 */ /* 0x000fe400000006ff */
[----:B------:R-:W-:Y:S01]  /*1020*/  SHF.L.U32 R97, R10, 0x10, RZ ;  /* 0x000000100a617819 */ /* 0x000fe200000006ff */
[----:B0-----:R-:W-:-:S05]  /*1030*/  @P0 IMAD.WIDE.U32 R72, R115, 0x10, R72 ;  /* 0x0000001073480825 */ /* 0x001fca00078e0048 */
[----:B------:R0:W5:Y:S01]  /*1040*/  @P0 LDG.E.128 R60, desc[UR14][R72.64] ;  /* 0x0000000e483c0981 */ /* 0x000162000c1e1d00 */
[----:B--2---:R-:W-:Y:S02]  /*1050*/  MOV R92, R74 ;  /* 0x0000004a005c7202 */ /* 0x004fe40000000f00 */
[----:B------:R-:W-:Y:S02]  /*1060*/  SHF.R.U64 R94, R74, 0x10, R75 ;  /* 0x000000104a5e7819 */ /* 0x000fe4000000124b */
[----:B------:R-:W-:Y:S01]  /*1070*/  MOV R95, R75 ;  /* 0x0000004b005f7202 */ /* 0x000fe20000000f00 */
[----:B---3--:R-:W-:Y:S01]  /*1080*/  FADD.FTZ R74, -R110, R69 ;  /* 0x000000456e4a7221 */ /* 0x008fe20000010100 */
[----:B------:R-:W-:Y:S01]  /*1090*/  SHF.L.U32 R69, R92, 0x10, RZ ;  /* 0x000000105c457819 */ /* 0x000fe200000006ff */
[----:B------:R-:W-:Y:S01]  /*10a0*/  FADD.FTZ R91, -R110, R68 ;  /* 0x000000446e5b7221 */ /* 0x000fe20000010100 */
[----:B------:R-:W-:Y:S01]  /*10b0*/  SHF.L.U32 R68, R94, 0x10, RZ ;  /* 0x000000105e447819 */ /* 0x000fe200000006ff */
[----:B------:R-:W-:Y:S01]  /*10c0*/  FADD.FTZ R70, -R110, R70 ;  /* 0x000000466e467221 */ /* 0x000fe20000010100 */
[----:B------:R-:W-:Y:S01]  /*10d0*/  FMUL.FTZ R92, R74, UR24 ;  /* 0x000000184a5c7c20 */ /* 0x000fe20008410000 */
[----:B------:R-:W-:Y:S01]  /*10e0*/  FMUL.FTZ R91, R91, UR24 ;  /* 0x000000185b5b7c20 */ /* 0x000fe20008410000 */
[-C--:B------:R-:W-:Y:S01]  /*10f0*/  FMUL.FTZ R90, R90, R69.reuse ;  /* 0x000000455a5a7220 */ /* 0x080fe20000410000 */
[----:B------:R-:W-:Y:S01]  /*1100*/  FADD.FTZ R96, -R110, R71 ;  /* 0x000000476e607221 */ /* 0x000fe20000010100 */
[----:B------:R-:W-:Y:S01]  /*1110*/  SHF.L.U32 R94, R9, 0x10, RZ ;  /* 0x00000010095e7819 */ /* 0x000fe200000006ff */
[-C--:B------:R-:W-:Y:S01]  /*1120*/  FMUL.FTZ R93, R93, R68.reuse ;  /* 0x000000445d5d7220 */ /* 0x080fe20000410000 */
[----:B------:R-:W-:Y:S01]  /*1130*/  SHF.L.U32 R71, R95, 0x10, RZ ;  /* 0x000000105f477819 */ /* 0x000fe200000006ff */
[----:B------:R-:W-:Y:S01]  /*1140*/  FADD.FTZ R29, R29, R68 ;  /* 0x000000441d1d7221 */ /* 0x000fe20000010000 */
[----:B------:R-:W-:Y:S01]  /*1150*/  FFMA.FTZ R41, R92, R68, R41 ;  /* 0x000000445c297223 */ /* 0x000fe20000010029 */
[----:B------:R-:W-:Y:S01]  /*1160*/  FMUL.FTZ R95, R70, UR24 ;  /* 0x00000018465f7c20 */ /* 0x000fe20008410000 */
[----:B------:R-:W-:Y:S01]  /*1170*/  SHF.R.U32.HI R114, RZ, 0x10, R75 ;  /* 0x00000010ff727819 */ /* 0x000fe2000001164b */
[----:B------:R-:W-:Y:S01]  /*1180*/  FADD.FTZ R28, R28, R69 ;  /* 0x000000451c1c7221 */ /* 0x000fe20000010000 */
[----:B------:R-:W-:Y:S01]  /*1190*/  FFMA.FTZ R40, R91, R69, R40 ;  /* 0x000000455b287223 */ /* 0x000fe20000010028 */
[----:B------:R-:W-:Y:S01]  /*11a0*/  FADD.FTZ R68, R113, R90 ;  /* 0x0000005a71447221 */ /* 0x000fe20000010000 */
[----:B------:R-:W-:Y:S01]  /*11b0*/  FFMA.FTZ R69, R91, R90, R112 ;  /* 0x0000005a5b457223 */ /* 0x000fe20000010070 */
[-C--:B------:R-:W-:Y:S01]  /*11c0*/  FMUL.FTZ R94, R94, R71.reuse ;  /* 0x000000475e5e7220 */ /* 0x080fe20000410000 */
[----:B------:R-:W-:Y:S01]  /*11d0*/  FADD.FTZ R30, R30, R71 ;  /* 0x000000471e1e7221 */ /* 0x000fe20000010000 */
[----:B------:R-:W-:Y:S01]  /*11e0*/  FFMA.FTZ R42, R95, R71, R42 ;  /* 0x000000475f2a7223 */ /* 0x000fe2000001002a */
[----:B0-----:R-:W-:Y:S01]  /*11f0*/  SHF.L.U32 R72, R114, 0x10, RZ ;  /* 0x0000001072487819 */ /* 0x001fe200000006ff */
        /* <DEDUP_REMOVED lines=8> */
[----:B------:R-:W-:Y:S01]  /*1280*/  FADD.FTZ R113, R70, R97 ;  /* 0x0000006146717221 */ /* 0x000fe20000010000 */
[----:B------:R-:W-:-:S07]  /*1290*/  FFMA.FTZ R112, R96, R97, R68 ;  /* 0x0000006160707223 */ /* 0x000fce0000010044 */
.L_x_2044:
[----:B------:R-:W-:Y:S05]  /*12a0*/  BSYNC.RECONVERGENT B0 ;  /* 0x0000000000007941 */ /* 0x000fea0003800200 */
.L_x_2043:
        /* <DEDUP_REMOVED lines=32> */
.L_x_2046:
[----:B------:R-:W-:Y:S05]  /*14b0*/  BSYNC.RECONVERGENT B0 ;  /* 0x0000000000007941 */ /* 0x000fea0003800200 */
.L_x_2045:
        /* <DEDUP_REMOVED lines=26> */
[----:B------:R-:W-:Y:S04]  /*1660*/  BSSY.RECONVERGENT B1, `(.L_x_2049) ;  /* 0x0000067000017945 */ /* 0x000fe80003800200 */
[----:B------:R-:W-:Y:S05]  /*1670*/  @!P1 BRA `(.L_x_2050) ;  /* 0x0000000400949947 */ /* 0x000fea0003800000 */
[----:B------:R-:W0:Y:S02]  /*1680*/  LDC.64 R68, c[0x0][0x390] ;  /* 0x0000e400ff447b82 */ /* 0x000e240000000a00 */
[----:B0-----:R-:W-:-:S06]  /*1690*/  IMAD.WIDE.U32 R68, R2, 0x8, R68 ;  /* 0x0000000802447825 */ /* 0x001fcc00078e0044 */
[----:B------:R-:W2:Y:S01]  /*16a0*/  LDG.E.64 R68, desc[UR14][R68.64] ;  /* 0x0000000e44447981 */ /* 0x000ea2000c1e1b00 */
[----:B------:R-:W-:-:S04]  /*16b0*/  ISETP.NE.U32.AND P0, PT, RZ, UR20, PT ;  /* 0x00000014ff007c0c */ /* 0x000fc8000bf05070 */
[----:B------:R-:W-:Y:S02]  /*16c0*/  ISETP.NE.AND.EX P0, PT, RZ, UR21, PT, P0 ;  /* 0x00000015ff007c0c */ /* 0x000fe4000bf05300 */
[--C-:B--2---:R-:W-:Y:S02]  /*16d0*/  SHF.R.U64 R71, R68, 0x10, R69.reuse ;  /* 0x0000001044477819 */ /* 0x104fe40000001245 */
[----:B------:R-:W-:-:S09]  /*16e0*/  SHF.R.U32.HI R70, RZ, 0x10, R69 ;  /* 0x00000010ff467819 */ /* 0x000fd20000011645 */
[----:B------:R-:W-:Y:S05]  /*16f0*/  @P0 BRA `(.L_x_2051) ;  /* 0x00000000009c0947 */ /* 0x000fea0003800000 */
[--C-:B------:R-:W-:Y:S01]  /*1700*/  FFMA.FTZ R74, R111, UR4, R72.reuse ;  /* 0x000000046f4a7c23 */ /* 0x100fe20008010048 */
[--C-:B------:R-:W-:Y:S01]  /*1710*/  FFMA.FTZ R73, R108, UR4, R72.reuse ;  /* 0x000000046c497c23 */ /* 0x100fe20008010048 */
[----:B------:R-:W-:Y:S01]  /*1720*/  SHF.L.U32 R68, R68, 0x10, RZ ;  /* 0x0000001044447819 */ /* 0x000fe200000006ff */
[----:B------:R-:W-:Y:S01]  /*1730*/  FFMA.FTZ R114, R107, UR4, R72 ;  /* 0x000000046b727c23 */ /* 0x000fe20008010048 */
[----:B------:R-:W-:Y:S01]  /*1740*/  FADD.FTZ R74, R109, -R74 ;  /* 0x8000004a6d4a7221 */ /* 0x000fe20000010000 */
[----:B------:R-:W-:Y:S01]  /*1750*/  FADD.FTZ R73, R106, -R73 ;  /* 0x800000496a497221 */ /* 0x000fe20000010000 */
[----:B------:R-:W-:Y:S01]  /*1760*/  FFMA.FTZ R113, R104, UR4, R72 ;  /* 0x0000000468717c23 */ /* 0x000fe20008010048 */
[----:B------:R-:W-:Y:S01]  /*1770*/  SHF.L.U32 R71, R71, 0x10, RZ ;  /* 0x0000001047477819 */ /* 0x000fe200000006ff */
[----:B------:R-:W-:Y:S01]  /*1780*/  FMUL.FTZ R74, R74, UR24 ;  /* 0x000000184a4a7c20 */ /* 0x000fe20008410000 */
[----:B------:R-:W-:Y:S01]  /*1790*/  FMUL.FTZ R112, R73, UR24 ;  /* 0x0000001849707c20 */ /* 0x000fe20008410000 */
[----:B------:R-:W-:Y:S01]  /*17a0*/  FADD.FTZ R114, R105, -R114 ;  /* 0x8000007269727221 */ /* 0x000fe20000010000 */
[----:B------:R-:W-:Y:S01]  /*17b0*/  FADD.FTZ R113, R102, -R113 ;  /* 0x8000007166717221 */ /* 0x000fe20000010000 */
[----:B------:R-:W-:Y:S01]  /*17c0*/  FMUL.FTZ R75, R74, UR12 ;  /* 0x0000000c4a4b7c20 */ /* 0x000fe20008410000 */
[----:B------:R-:W-:Y:S01]  /*17d0*/  SHF.L.U32 R74, R86, 0x10, RZ ;  /* 0x00000010564a7819 */ /* 0x000fe200000006ff */
[----:B------:R-:W-:Y:S01]  /*17e0*/  FMUL.FTZ R114, R114, UR24 ;  /* 0x0000001872727c20 */ /* 0x000fe20008410000 */
[----:B------:R-:W-:Y:S01]  /*17f0*/  SHF.L.U32 R70, R70, 0x10, RZ ;  /* 0x0000001046467819 */ /* 0x000fe200000006ff */
[C---:B------:R-:W-:Y:S01]  /*1800*/  FFMA.FTZ R73, R75.reuse, R68, R24 ;  /* 0x000000444b497223 */ /* 0x040fe20000010018 */
[----:B------:R-:W-:Y:S01]  /*1810*/  FMUL.FTZ R68, R112, UR12 ;  /* 0x0000000c70447c20 */ /* 0x000fe20008410000 */
[----:B------:R-:W-:Y:S01]  /*1820*/  FMUL.FTZ R24, R75, R74 ;  /* 0x0000004a4b187220 */ /* 0x000fe20000410000 */
[----:B------:R-:W-:-:S02]  /*1830*/  SHF.L.U32 R74, R87, 0x10, RZ ;  /* 0x00000010574a7819 */ /* 0x000fc400000006ff */
[----:B------:R-:W-:Y:S01]  /*1840*/  FFMA.FTZ R112, R68, R71, R25 ;  /* 0x0000004744707223 */ /* 0x000fe20000010019 */
[----:B------:R-:W-:Y:S01]  /*1850*/  FMUL.FTZ R71, R113, UR24 ;  /* 0x0000001871477c20 */ /* 0x000fe20008410000 */
[----:B------:R-:W-:Y:S01]  /*1860*/  SHF.L.U32 R25, R81, 0x10, RZ ;  /* 0x0000001051197819 */ /* 0x000fe200000006ff */
[----:B------:R-:W-:Y:S01]  /*1870*/  FMUL.FTZ R113, R114, UR12 ;  /* 0x0000000c72717c20 */ /* 0x000fe20008410000 */
[----:B------:R-:W-:Y:S01]  /*1880*/  SHF.L.U32 R75, R82, 0x10, RZ ;  /* 0x00000010524b7819 */ /* 0x000fe200000006ff */
[----:B------:R-:W-:Y:S01]  /*1890*/  FMUL.FTZ R114, R71, UR12 ;  /* 0x0000000c47727c20 */ /* 0x000fe20008410000 */
[----:B------:R-:W-:Y:S01]  /*18a0*/  SHF.L.U32 R69, R69, 0x10, RZ ;  /* 0x0000001045457819 */ /* 0x000fe200000006ff */
[----:B------:R-:W-:Y:S01]  /*18b0*/  FMUL.FTZ R25, R68, R25 ;  /* 0x0000001944197220 */ /* 0x000fe20000410000 */
[C---:B------:R-:W-:Y:S01]  /*18c0*/  FMUL.FTZ R74, R113.reuse, R74 ;  /* 0x0000004a714a7220 */ /* 0x040fe20000410000 */
[C---:B------:R-:W-:Y:S01]  /*18d0*/  FMUL.FTZ R75, R114.reuse, R75 ;  /* 0x0000004b724b7220 */ /* 0x040fe20000410000 */
[----:B------:R-:W-:Y:S01]  /*18e0*/  FFMA.FTZ R114, R114, R70, R27 ;  /* 0x0000004672727223 */ /* 0x000fe2000001001b */
[----:B------:R-:W-:Y:S01]  /*18f0*/  FFMA.FTZ R113, R113, R69, R26 ;  /* 0x0000004571717223 */ /* 0x000fe2000001001a */
[----:B------:R-:W-:-:S02]  /*1900*/  F2FP.BF16.F32.PACK_AB R24, R25, R24 ;  /* 0x000000181918723e */ /* 0x000fc400000010ff */
[----:B------:R-:W-:Y:S02]  /*1910*/  F2FP.BF16.F32.PACK_AB R74, R75, R74 ;  /* 0x0000004a4b4a723e */ /* 0x000fe400000010ff */
[C---:B------:R-:W-:Y:S02]  /*1920*/  PRMT R68, R24.reuse, 0x7632, R68 ;  /* 0x0000763218447816 */ /* 0x040fe40000000044 */
[----:B------:R-:W-:Y:S02]  /*1930*/  PRMT R75, R24, 0x7610, R75 ;  /* 0x00007610184b7816 */ /* 0x000fe4000000004b */
[C---:B------:R-:W-:Y:S02]  /*1940*/  PRMT R71, R74.reuse, 0x7632, R71 ;  /* 0x000076324a477816 */ /* 0x040fe40000000047 */
[----:B------:R-:W-:Y:S01]  /*1950*/  PRMT R70, R74, 0x7610, R70 ;  /* 0x000076104a467816 */ /* 0x000fe20000000046 */
[----:B------:R-:W-:Y:S06]  /*1960*/  BRA `(.L_x_2052) ;  /* 0x0000000000987947 */ /* 0x000fec0003800000 */
.L_x_2051:
        /* <DEDUP_REMOVED lines=13> */
[----:B------:R-:W-:-:S02]  /*1a40*/  SHF.L.U32 R71, R71, 0x10, RZ ;  /* 0x0000001047477819 */ /* 0x000fc400000006ff */
[----:B------:R-:W-:Y:S01]  /*1a50*/  SHF.L.U32 R70, R70, 0x10, RZ ;  /* 0x0000001046467819 */ /* 0x000fe200000006ff */
[----:B------:R-:W-:Y:S01]  /*1a60*/  FFMA.FTZ R73, R67, R68, R24 ;  /* 0x0000004443497223 */ /* 0x000fe20000010018 */
[----:B------:R-:W-:Y:S01]  /*1a70*/  FMUL.FTZ R68, R65, UR12 ;  /* 0x0000000c41447c20 */ /* 0x000fe20008410000 */
[----:B------:R-:W-:Y:S01]  /*1a80*/  FMUL.FTZ R24, R67, R66 ;  /* 0x0000004243187220 */ /* 0x000fe20000410000 */
[----:B------:R-:W-:Y:S01]  /*1a90*/  FMUL.FTZ R66, R74, UR24 ;  /* 0x000000184a427c20 */ /* 0x000fe20008410000 */
[----:B------:R-:W-:Y:S01]  /*1aa0*/  FMUL.FTZ R67, R75, UR24 ;  /* 0x000000184b437c20 */ /* 0x000fe20008410000 */
[----:B------:R-:W-:Y:S01]  /*1ab0*/  FFMA.FTZ R112, R68, R71, R25 ;  /* 0x0000004744707223 */ /* 0x000fe20000010019 */
[----:B------:R-:W-:Y:S01]  /*1ac0*/  SHF.L.U32 R25, R81, 0x10, RZ ;  /* 0x0000001051197819 */ /* 0x000fe200000006ff */
[----:B------:R-:W-:Y:S01]  /*1ad0*/  FMUL.FTZ R113, R66, UR12 ;  /* 0x0000000c42717c20 */ /* 0x000fe20008410000 */
[----:B------:R-:W-:Y:S01]  /*1ae0*/  SHF.L.U32 R74, R87, 0x10, RZ ;  /* 0x00000010574a7819 */ /* 0x000fe200000006ff */
[----:B------:R-:W-:Y:S01]  /*1af0*/  FMUL.FTZ R114, R67, UR12 ;  /* 0x0000000c43727c20 */ /* 0x000fe20008410000 */
[----:B------:R-:W-:Y:S01]  /*1b00*/  SHF.L.U32 R71, R82, 0x10, RZ ;  /* 0x0000001052477819 */ /* 0x000fe200000006ff */
[----:B------:R-:W-:Y:S01]  /*1b10*/  FMUL.FTZ R25, R68, R25 ;  /* 0x0000001944197220 */ /* 0x000fe20000410000 */
[----:B------:R-:W-:Y:S01]  /*1b20*/  SHF.L.U32 R69, R69, 0x10, RZ ;  /* 0x0000001045457819 */ /* 0x000fe200000006ff */
[----:B------:R-:W-:-:S02]  /*1b30*/  FMUL.FTZ R74, R113, R74 ;  /* 0x0000004a714a7220 */ /* 0x000fc40000410000 */
[C---:B------:R-:W-:Y:S01]  /*1b40*/  FMUL.FTZ R71, R114.reuse, R71 ;  /* 0x0000004772477220 */ /* 0x040fe20000410000 */
[----:B------:R-:W-:Y:S01]  /*1b50*/  F2FP.BF16.F32.PACK_AB R24, R25, R24 ;  /* 0x000000181918723e */ /* 0x000fe200000010ff */
[----:B------:R-:W-:Y:S01]  /*1b60*/  FFMA.FTZ R114, R114, R70, R27 ;  /* 0x0000004672727223 */ /* 0x000fe2000001001b */
[----:B------:R-:W-:Y:S02]  /*1b70*/  FFMA.FTZ R113, R113, R69, R26 ;  /* 0x0000004571717223 */ /* 0x000fe4000001001a */
[----:B------:R-:W-:Y:S02]  /*1b80*/  F2FP.BF16.F32.PACK_AB R74, R71, R74 ;  /* 0x0000004a474a723e */ /* 0x000fe400000010ff */
[C---:B------:R-:W-:Y:S02]  /*1b90*/  PRMT R68, R24.reuse, 0x7632, R68 ;  /* 0x0000763218447816 */ /* 0x040fe40000000044 */
[----:B------:R-:W-:Y:S02]  /*1ba0*/  PRMT R75, R24, 0x7610, R75 ;  /* 0x00007610184b7816 */ /* 0x000fe4000000004b */
[----:B------:R-:W-:-:S02]  /*1bb0*/  PRMT R71, R74, 0x7632, R71 ;  /* 0x000076324a477816 */ /* 0x000fc40000000047 */
[----:B------:R-:W-:-:S07]  /*1bc0*/  PRMT R70, R74, 0x7610, R70 ;  /* 0x000076104a467816 */ /* 0x000fce0000000046 */
.L_x_2052:
[----:B------:R-:W0:Y:S01]  /*1bd0*/  @P0 LDC.64 R26, c[0x0][0x478] ;  /* 0x00011e00ff1a0b82 */ /* 0x000e220000000a00 */
[----:B------:R-:W-:Y:S02]  /*1be0*/  LOP3.LUT R68, R68, 0xffff, RZ, 0xc0, !PT ;  /* 0x0000ffff44447812 */ /* 0x000fe400078ec0ff */
[----:B------:R-:W-:-:S03]  /*1bf0*/  PRMT R115, R70, 0x5410, R71 ;  /* 0x0000541046737816 */ /* 0x000fc60000000047 */
[----:B------:R-:W-:Y:S02]  /*1c00*/  IMAD.WIDE.U32 R68, R68, 0x10000, RZ ;  /* 0x0001000044447825 */ /* 0x000fe400078e00ff */
[----:B------:R-:W1:Y:S01]  /*1c10*/  LDC.64 R24, c[0x0][0x468] ;  /* 0x00011a00ff187b82 */ /* 0x000e620000000a00 */
[----:B------:R-:W-:Y:S02]  /*1c20*/  LOP3.LUT R68, R68, 0xffff, R75, 0xf8, !PT ;  /* 0x0000ffff44447812 */ /* 0x000fe400078ef84b */
[----:B------:R-:W-:Y:S01]  /*1c30*/  LOP3.LUT R69, R115, R69, RZ, 0xfc, !PT ;  /* 0x0000004573457212 */ /* 0x000fe200078efcff */
[C---:B0-----:R-:W-:Y:S01]  /*1c40*/  @P0 IMAD.WIDE.U32 R70, R2.reuse, 0x10, R26 ;  /* 0x0000001002460825 */ /* 0x041fe200078e001a */
[----:B------:R-:W-:Y:S02]  /*1c50*/  MOV R26, R113 ;  /* 0x00000071001a7202 */ /* 0x000fe40000000f00 */
[----:B------:R-:W-:Y:S02]  /*1c60*/  MOV R27, R114 ;  /* 0x00000072001b7202 */ /* 0x000fe40000000f00 */
[----:B------:R0:W-:Y:S01]  /*1c70*/  @P0 STG.E.128 desc[UR14][R70.64], R64 ;  /* 0x0000004046000986 */ /* 0x0001e2000c101d0e */
[----:B-1----:R-:W-:Y:S01]  /*1c80*/  IMAD.WIDE.U32 R74, R2, 0x8, R24 ;  /* 0x00000008024a7825 */ /* 0x002fe200078e0018 */
[----:B------:R-:W-:-:S02]  /*1c90*/  MOV R24, R73 ;  /* 0x0000004900187202 */ /* 0x000fc40000000f00 */
[----:B------:R-:W-:Y:S02]  /*1ca0*/  MOV R25, R112 ;  /* 0x0000007000197202 */ /* 0x000fe40000000f00 */
[----:B------:R0:W-:Y:S01]  /*1cb0*/  STG.E.64 desc[UR14][R74.64], R68 ;  /* 0x000000444a007986 */ /* 0x0001e2000c101b0e */
[----:B------:R-:W-:-:S07]  /*1cc0*/  IADD3 R2, PT, PT, R2, 0x80, RZ ;  /* 0x0000008002027810 */ /* 0x000fce0007ffe0ff */
.L_x_2050:
[----:B------:R-:W-:Y:S05]  /*1cd0*/  BSYNC.RECONVERGENT B1 ;  /* 0x0000000000017941 */ /* 0x000fea0003800200 */
.L_x_2049:
[----:B------:R-:W-:Y:S04]  /*1ce0*/  BSSY.RECONVERGENT B1, `(.L_x_2053) ;  /* 0x0000063000017945 */ /* 0x000fe80003800200 */
[----:B------:R-:W-:Y:S05]  /*1cf0*/  @!P3 BRA `(.L_x_2054) ;  /* 0x000000040084b947 */ /* 0x000fea0003800000 */
[----:B0-----:R-:W0:Y:S02]  /*1d00*/  LDC.64 R68, c[0x0][0x390] ;  /* 0x0000e400ff447b82 */ /* 0x001e240000000a00 */
[----:B0-----:R-:W-:-:S06]  /*1d10*/  IMAD.WIDE.U32 R68, R2, 0x8, R68 ;  /* 0x0000000802447825 */ /* 0x001fcc00078e0044 */
[----:B------:R-:W2:Y:S01]  /*1d20*/  LDG.E.64 R68, desc[UR14][R68.64] ;  /* 0x0000000e44447981 */ /* 0x000ea2000c1e1b00 */
[----:B------:R-:W-:-:S04]  /*1d30*/  ISETP.NE.U32.AND P0, PT, RZ, UR20, PT ;  /* 0x00000014ff007c0c */ /* 0x000fc8000bf05070 */
[----:B------:R-:W-:Y:S02]  /*1d40*/  ISETP.NE.AND.EX P0, PT, RZ, UR21, PT, P0 ;  /* 0x00000015ff007c0c */ /* 0x000fe4000bf05300 */
[--C-:B--2---:R-:W-:Y:S02]  /*1d50*/  SHF.R.U64 R71, R68, 0x10, R69.reuse ;  /* 0x0000001044477819 */ /* 0x104fe40000001245 */
[----:B------:R-:W-:-:S09]  /*1d60*/  SHF.R.U32.HI R70, RZ, 0x10, R69 ;  /* 0x00000010ff467819 */ /* 0x000fd20000011645 */
[----:B------:R-:W-:Y:S05]  /*1d70*/  @!P0 BRA `(.L_x_2055) ;  /* 0x0000000000988947 */ /* 0x000fea0003800000 */
[--C-:B------:R-:W-:Y:S01]  /*1d80*/  FFMA.FTZ R64, R103, UR4, R72.reuse ;  /* 0x0000000467407c23 */ /* 0x100fe20008010048 */
[--C-:B------:R-:W-:Y:S01]  /*1d90*/  FFMA.FTZ R65, R100, UR4, R72.reuse ;  /* 0x0000000464417c23 */ /* 0x100fe20008010048 */
[----:B------:R-:W-:Y:S01]  /*1da0*/  SHF.L.U32 R68, R68, 0x10, RZ ;  /* 0x0000001044447819 */ /* 0x000fe200000006ff */
[----:B------:R-:W-:Y:S01]  /*1db0*/  FFMA.FTZ R74, R99, UR4, R72 ;  /* 0x00000004634a7c23 */ /* 0x000fe20008010048 */
[----:B------:R-:W-:Y:S01]  /*1dc0*/  FADD.FTZ R64, R101, -R64 ;  /* 0x8000004065407221 */ /* 0x000fe20000010000 */
[----:B------:R-:W-:Y:S01]  /*1dd0*/  FADD.FTZ R65, R98, -R65 ;  /* 0x8000004162417221 */ /* 0x000fe20000010000 */
[----:B------:R-:W-:Y:S01]  /*1de0*/  SHF.L.U32 R66, R11, 0x10, RZ ;  /* 0x000000100b427819 */ /* 0x000fe200000006ff */
[----:B------:R-:W-:Y:S01]  /*1df0*/  FFMA.FTZ R112, R84, UR4, R72 ;  /* 0x0000000454707c23 */ /* 0x000fe20008010048 */
[----:B------:R-:W-:Y:S01]  /*1e00*/  FMUL.FTZ R64, R64, UR24 ;  /* 0x0000001840407c20 */ /* 0x000fe20008410000 */
[----:B------:R-:W-:Y:S01]  /*1e10*/  FMUL.FTZ R65, R65, UR24 ;  /* 0x0000001841417c20 */ /* 0x000fe20008410000 */
[----:B------:R-:W-:Y:S01]  /*1e20*/  FADD.FTZ R74, R83, -R74 ;  /* 0x8000004a534a7221 */ /* 0x000fe20000010000 */
[----:B------:R-:W-:Y:S01]  /*1e30*/  SHF.L.U32 R71, R71, 0x10, RZ ;  /* 0x0000001047477819 */ /* 0x000fe200000006ff */
[----:B------:R-:W-:Y:S01]  /*1e40*/  FMUL.FTZ R67, R64, UR12 ;  /* 0x0000000c40437c20 */ /* 0x000fe20008410000 */
[----:B------:R-:W-:-:S02]  /*1e50*/  SHF.L.U32 R75, R14, 0x10, RZ ;  /* 0x000000100e4b7819 */ /* 0x000fc400000006ff */
[----:B------:R-:W-:Y:S01]  /*1e60*/  SHF.L.U32 R69, R69, 0x10, RZ ;  /* 0x0000001045457819 */ /* 0x000fe200000006ff */
[C---:B------:R-:W-:Y:S01]  /*1e70*/  FFMA.FTZ R73, R67.reuse, R68, R20 ;  /* 0x0000004443497223 */ /* 0x040fe20000010014 */
[----:B------:R-:W-:Y:S01]  /*1e80*/  FMUL.FTZ R20, R67, R66 ;  /* 0x0000004243147220 */ /* 0x000fe20000410000 */
[----:B------:R-:W-:Y:S01]  /*1e90*/  FADD.FTZ R67, R85, -R112 ;  /* 0x8000007055437221 */ /* 0x000fe20000010000 */
[----:B------:R-:W-:Y:S01]  /*1ea0*/  FMUL.FTZ R68, R65, UR12 ;  /* 0x0000000c41447c20 */ /* 0x000fe20008410000 */
[----:B------:R-:W-:Y:S01]  /*1eb0*/  FMUL.FTZ R66, R74, UR24 ;  /* 0x000000184a427c20 */ /* 0x000fe20008410000 */
[----:B------:R-:W-:Y:S01]  /*1ec0*/  SHF.L.U32 R74, R13, 0x10, RZ ;  /* 0x000000100d4a7819 */ /* 0x000fe200000006ff */
[----:B------:R-:W-:Y:S01]  /*1ed0*/  FMUL.FTZ R67, R67, UR24 ;  /* 0x0000001843437c20 */ /* 0x000fe20008410000 */
[----:B------:R-:W-:Y:S01]  /*1ee0*/  FFMA.FTZ R112, R68, R71, R21 ;  /* 0x0000004744707223 */ /* 0x000fe20000010015 */
[----:B------:R-:W-:Y:S01]  /*1ef0*/  SHF.L.U32 R21, R12, 0x10, RZ ;  /* 0x000000100c157819 */ /* 0x000fe200000006ff */
[----:B------:R-:W-:Y:S01]  /*1f00*/  FMUL.FTZ R71, R66, UR12 ;  /* 0x0000000c42477c20 */ /* 0x000fe20008410000 */
[----:B------:R-:W-:Y:S01]  /*1f10*/  FMUL.FTZ R114, R67, UR12 ;  /* 0x0000000c43727c20 */ /* 0x000fe20008410000 */
[----:B------:R-:W-:-:S02]  /*1f20*/  SHF.L.U32 R70, R70, 0x10, RZ ;  /* 0x0000001046467819 */ /* 0x000fc400000006ff */
[----:B------:R-:W-:Y:S01]  /*1f30*/  FMUL.FTZ R21, R68, R21 ;  /* 0x0000001544157220 */ /* 0x000fe20000410000 */
[C---:B------:R-:W-:Y:S01]  /*1f40*/  FMUL.FTZ R74, R71.reuse, R74 ;  /* 0x0000004a474a7220 */ /* 0x040fe20000410000 */
[C---:B------:R-:W-:Y:S01]  /*1f50*/  FMUL.FTZ R75, R114.reuse, R75 ;  /* 0x0000004b724b7220 */ /* 0x040fe20000410000 */
[----:B------:R-:W-:Y:S01]  /*1f60*/  FFMA.FTZ R22, R71, R69, R22 ;  /* 0x0000004547167223 */ /* 0x000fe20000010016 */
[----:B------:R-:W-:Y:S01]  /*1f70*/  FFMA.FTZ R23, R114, R70, R23 ;  /* 0x0000004672177223 */ /* 0x000fe20000010017 */
[----:B------:R-:W-:Y:S02]  /*1f80*/  F2FP.BF16.F32.PACK_AB R21, R21, R20 ;  /* 0x000000141515723e */ /* 0x000fe400000010ff */
[----:B------:R-:W-:Y:S02]  /*1f90*/  F2FP.BF16.F32.PACK_AB R74, R75, R74 ;  /* 0x0000004a4b4a723e */ /* 0x000fe400000010ff */
[C---:B------:R-:W-:Y:S02]  /*1fa0*/  PRMT R20, R21.reuse, 0x7632, R20 ;  /* 0x0000763215147816 */ /* 0x040fe40000000014 */
[----:B------:R-:W-:-:S02]  /*1fb0*/  PRMT R113, R21, 0x7610, R113 ;  /* 0x0000761015717816 */ /* 0x000fc40000000071 */
[----:B------:R-:W-:Y:S01]  /*1fc0*/  PRMT R75, R74, 0x7632, R75 ;  /* 0x000076324a4b7816 */ /* 0x000fe2000000004b */
[----:B------:R-:W-:Y:S06]  /*1fd0*/  BRA `(.L_x_2056) ;  /* 0x0000000000947947 */ /* 0x000fec0003800000 */
.L_x_2055:
[--C-:B------:R-:W-:Y:S01]  /*1fe0*/  FFMA.FTZ R74, R103, UR4, R72.reuse ;  /* 0x00000004674a7c23 */ /* 0x100fe20008010048 */
[--C-:B------:R-:W-:Y:S01]  /*1ff0*/  FFMA.FTZ R73, R100, UR4, R72.reuse ;  /* 0x0000000464497c23 */ /* 0x100fe20008010048 */
[----:B------:R-:W-:Y:S01]  /*2000*/  SHF.L.U32 R68, R68, 0x10, RZ ;  /* 0x0000001044447819 */ /* 0x000fe200000006ff */
[----:B------:R-:W-:Y:S01]  /*2010*/  FFMA.FTZ R114, R99, UR4, R72 ;  /* 0x0000000463727c23 */ /* 0x000fe20008010048 */
[----:B------:R-:W-:Y:S01]  /*2020*/  FADD.FTZ R74, R101, -R74 ;  /* 0x8000004a654a7221 */ /* 0x000fe20000010000 */
[----:B------:R-:W-:Y:S01]  /*2030*/  FADD.FTZ R73, R98, -R73 ;  /* 0x8000004962497221 */ /* 0x000fe20000010000 */
[----:B------:R-:W-:Y:S01]  /*2040*/  FFMA.FTZ R116, R84, UR4, R72 ;  /* 0x0000000454747c23 */ /* 0x000fe20008010048 */
[----:B------:R-:W-:Y:S01]  /*2050*/  FADD.FTZ R114, R83, -R114 ;  /* 0x8000007253727221 */ /* 0x000fe20000010000 */
[----:B------:R-:W-:Y:S01]  /*2060*/  FMUL.FTZ R74, R74, UR24 ;  /* 0x000000184a4a7c20 */ /* 0x000fe20008410000 */
[----:B------:R-:W-:Y:S01]  /*2070*/  FMUL.FTZ R112, R73, UR24 ;  /* 0x0000001849707c20 */ /* 0x000fe20008410000 */
[----:B------:R-:W-:Y:S01]  /*2080*/  FADD.FTZ R116, R85, -R116 ;  /* 0x8000007455747221 */ /* 0x000fe20000010000 */
[----:B------:R-:W-:Y:S01]  /*2090*/  SHF.L.U32 R71, R71, 0x10, RZ ;  /* 0x0000001047477819 */ /* 0x000fe200000006ff */
[----:B------:R-:W-:Y:S01]  /*20a0*/  FMUL.FTZ R75, R74, UR12 ;  /* 0x0000000c4a4b7c20 */ /* 0x000fe20008410000 */
[----:B------:R-:W-:Y:S01]  /*20b0*/  SHF.L.U32 R74, R11, 0x10, RZ ;  /* 0x000000100b4a7819 */ /* 0x000fe200000006ff */
[----:B------:R-:W-:Y:S01]  /*20c0*/  FMUL.FTZ R114, R114, UR24 ;  /* 0x0000001872727c20 */ /* 0x000fe20008410000 */
[----:B------:R-:W-:Y:S01]  /*20d0*/  FMUL.FTZ R116, R116, UR24 ;  /* 0x0000001874747c20 */ /* 0x000fe20008410000 */
[C---:B------:R-:W-:Y:S01]  /*20e0*/  FFMA.FTZ R73, R75.reuse, R68, R20 ;  /* 0x000000444b497223 */ /* 0x040fe20000010014 */
[----:B------:R-:W-:Y:S01]  /*20f0*/  FMUL.FTZ R68, R112, UR12 ;  /* 0x0000000c70447c20 */ /* 0x000fe20008410000 */
[----:B------:R-:W-:Y:S01]  /*2100*/  FMUL.FTZ R20, R75, R74 ;  /* 0x0000004a4b147220 */ /* 0x000fe20000410000 */
[----:B------:R-:W-:Y:S01]  /*2110*/  SHF.L.U32 R74, R13, 0x10, RZ ;  /* 0x000000100d4a7819 */ /* 0x000fe200000006ff */
[----:B------:R-:W-:Y:S01]  /*2120*/  FMUL.FTZ R116, R116, UR12 ;  /* 0x0000000c74747c20 */ /* 0x000fe20008410000 */
[----:B------:R-:W-:Y:S01]  /*2130*/  FFMA.FTZ R112, R68, R71, R21 ;  /* 0x0000004744707223 */ /* 0x000fe20000010015 */
[----:B------:R-:W-:Y:S01]  /*2140*/  SHF.L.U32 R21, R12, 0x10, RZ ;  /* 0x000000100c157819 */ /* 0x000fe200000006ff */
[----:B------:R-:W-:Y:S01]  /*2150*/  FMUL.FTZ R71, R114, UR12 ;  /* 0x0000000c72477c20 */ /* 0x000fe20008410000 */
[----:B------:R-:W-:-:S02]  /*2160*/  SHF.L.U32 R75, R14, 0x10, RZ ;  /* 0x000000100e4b7819 */ /* 0x000fc400000006ff */
[----:B------:R-:W-:Y:S01]  /*2170*/  SHF.L.U32 R69, R69, 0x10, RZ ;  /* 0x0000001045457819 */ /* 0x000fe200000006ff */
[----:B------:R-:W-:Y:S01]  /*2180*/  FMUL.FTZ R21, R68, R21 ;  /* 0x0000001544157220 */ /* 0x000fe20000410000 */
[C---:B------:R-:W-:Y:S01]  /*2190*/  FMUL.FTZ R74, R71.reuse, R74 ;  /* 0x0000004a474a7220 */ /* 0x040fe20000410000 */
[----:B------:R-:W-:Y:S01]  /*21a0*/  FMUL.FTZ R75, R116, R75 ;  /* 0x0000004b744b7220 */ /* 0x000fe20000410000 */
[----:B------:R-:W-:Y:S01]  /*21b0*/  SHF.L.U32 R70, R70, 0x10, RZ ;  /* 0x0000001046467819 */ /* 0x000fe200000006ff */
[----:B------:R-:W-:Y:S01]  /*21c0*/  FFMA.FTZ R22, R71, R69, R22 ;  /* 0x0000004547167223 */ /* 0x000fe20000010016 */
[----:B------:R-:W-:Y:S02]  /*21d0*/  F2FP.BF16.F32.PACK_AB R21, R21, R20 ;  /* 0x000000141515723e */ /* 0x000fe400000010ff */
[----:B------:R-:W-:Y:S01]  /*21e0*/  F2FP.BF16.F32.PACK_AB R74, R75, R74 ;  /* 0x0000004a4b4a723e */ /* 0x000fe200000010ff */
[----:B------:R-:W-:Y:S01]  /*21f0*/  FFMA.FTZ R23, R116, R70, R23 ;  /* 0x0000004674177223 */ /* 0x000fe20000010017 */
[----:B------:R-:W-:-:S02]  /*2200*/  PRMT R20, R21, 0x7632, R20 ;  /* 0x0000763215147816 */ /* 0x000fc40000000014 */
[----:B------:R-:W-:Y:S02]  /*2210*/  PRMT R113, R21, 0x7610, R113 ;  /* 0x0000761015717816 */ /* 0x000fe40000000071 */
[----:B------:R-:W-:-:S07]  /*2220*/  PRMT R75, R74, 0x7632, R75 ;  /* 0x000076324a4b7816 */ /* 0x000fce000000004b */
.L_x_2056:
[----:B------:R-:W0:Y:S01]  /*2230*/  @P0 LDC.64 R70, c[0x0][0x478] ;  /* 0x00011e00ff460b82 */ /* 0x000e220000000a00 */
[----:B------:R-:W-:Y:S02]  /*2240*/  LOP3.LUT R20, R20, 0xffff, RZ, 0xc0, !PT ;  /* 0x0000ffff14147812 */ /* 0x000fe400078ec0ff */
[----:B------:R-:W-:-:S03]  /*2250*/  PRMT R75, R74, 0x5410, R75 ;  /* 0x000054104a4b7816 */ /* 0x000fc6000000004b */
[----:B------:R-:W-:Y:S02]  /*2260*/  IMAD.WIDE.U32 R20, R20, 0x10000, RZ ;  /* 0x0001000014147825 */ /* 0x000fe400078e00ff */
[----:B------:R-:W1:Y:S03]  /*2270*/  LDC.64 R68, c[0x0][0x468] ;  /* 0x00011a00ff447b82 */ /* 0x000e660000000a00 */
[----:B------:R-:W-:Y:S02]  /*2280*/  LOP3.LUT R75, R75, R21, RZ, 0xfc, !PT ;  /* 0x000000154b4b7212 */ /* 0x000fe400078efcff */
[----:B------:R-:W-:Y:S02]  /*2290*/  LOP3.LUT R74, R20, 0xffff, R113, 0xf8, !PT ;  /* 0x0000ffff144a7812 */ /* 0x000fe400078ef871 */
[----:B------:R-:W-:Y:S02]  /*22a0*/  MOV R20, R73 ;  /* 0x0000004900147202 */ /* 0x000fe40000000f00 */
[----:B------:R-:W-:Y:S01]  /*22b0*/  MOV R21, R112 ;  /* 0x0000007000157202 */ /* 0x000fe20000000f00 */
[----:B0-----:R-:W-:-:S05]  /*22c0*/  @P0 IMAD.WIDE.U32 R70, R2, 0x10, R70 ;  /* 0x0000001002460825 */ /* 0x001fca00078e0046 */
[----:B------:R2:W-:Y:S01]  /*22d0*/  @P0 STG.E.128 desc[UR14][R70.64], R64 ;  /* 0x0000004046000986 */ /* 0x0005e2000c101d0e */
[C---:B-1----:R-:W-:Y:S01]  /*22e0*/  IMAD.WIDE.U32 R68, R2.reuse, 0x8, R68 ;  /* 0x0000000802447825 */ /* 0x042fe200078e0044 */
[----:B------:R-:W-:-:S04]  /*22f0*/  IADD3 R2, PT, PT, R2, 0x80, RZ ;  /* 0x0000008002027810 */ /* 0x000fc80007ffe0ff */
[----:B------:R2:W-:Y:S03]  /*2300*/  STG.E.64 desc[UR14][R68.64], R74 ;  /* 0x0000004a44007986 */ /* 0x0005e6000c101b0e */
.L_x_2054:
[----:B------:R-:W-:Y:S05]  /*2310*/  BSYNC.RECONVERGENT B1 ;  /* 0x0000000000017941 */ /* 0x000fea0003800200 */
.L_x_2053:
[----:B------:R-:W-:Y:S05]  /*2320*/  @!P2 BRA `(.L_x_2057) ;  /* 0x000000180088a947 */ /* 0x000fea0003800000 */
[----:B0-2---:R-:W0:Y:S02]  /*2330*/  LDC.64 R68, c[0x0][0x390] ;  /* 0x0000e400ff447b82 */ /* 0x005e240000000a00 */
[----:B0-----:R-:W-:-:S06]  /*2340*/  IMAD.WIDE.U32 R68, R2, 0x8, R68 ;  /* 0x0000000802447825 */ /* 0x001fcc00078e0044 */
[----:B------:R-:W2:Y:S01]  /*2350*/  LDG.E.64 R68, desc[UR14][R68.64] ;  /* 0x0000000e44447981 */ /* 0x000ea2000c1e1b00 */
[----:B------:R-:W-:-:S04]  /*2360*/  ISETP.NE.U32.AND P0, PT, RZ, UR20, PT ;  /* 0x00000014ff007c0c */ /* 0x000fc8000bf05070 */
[----:B------:R-:W-:Y:S02]  /*2370*/  ISETP.NE.AND.EX P0, PT, RZ, UR21, PT, P0 ;  /* 0x00000015ff007c0c */ /* 0x000fe4000bf05300 */
[--C-:B--2---:R-:W-:Y:S02]  /*2380*/  SHF.R.U64 R71, R68, 0x10, R69.reuse ;  /* 0x0000001044477819 */ /* 0x104fe40000001245 */
[----:B------:R-:W-:-:S09]  /*2390*/  SHF.R.U32.HI R70, RZ, 0x10, R69 ;  /* 0x00000010ff467819 */ /* 0x000fd20000011645 */
[----:B------:R-:W-:Y:S05]  /*23a0*/  @!P0 BRA `(.L_x_2058) ;  /* 0x0000000000988947 */ /* 0x000fea0003800000 */
[----:B------:R-:W-:Y:S01]  /*23b0*/  FFMA.FTZ R65, R91, UR4, R72 ;  /* 0x000000045b417c23 */ /* 0x000fe20008010048 */
[----:B------:R-:W-:Y:S02]  /*23c0*/  SHF.L.U32 R68, R68, 0x10, RZ ;  /* 0x0000001044447819 */ /* 0x000fe400000006ff */
[----:B------:R-:W-:Y:S01]  /*23d0*/  SHF.L.U32 R66, R15, 0x10, RZ ;  /* 0x000000100f427819 */ /* 0x000fe200000006ff */
[----:B------:R-:W-:Y:S01]  /*23e0*/  FADD.FTZ R65, R90, -R65 ;  /* 0x800000415a417221 */ /* 0x000fe20000010000 */
[----:B------:R-:W-:Y:S02]  /*23f0*/  SHF.L.U32 R73, R76, 0x10, RZ ;  /* 0x000000104c497819 */ /* 0x000fe400000006ff */
[----:B------:R-:W-:Y:S01]  /*2400*/  SHF.L.U32 R75, R78, 0x10, RZ ;  /* 0x000000104e4b7819 */ /* 0x000fe200000006ff */
[----:B------:R-:W-:Y:S01]  /*2410*/  FMUL.FTZ R64, R65, UR24 ;  /* 0x0000001841407c20 */ /* 0x000fe20008410000 */
[----:B------:R-:W-:Y:S02]  /*2420*/  SHF.L.U32 R69, R69, 0x10, RZ ;  /* 0x0000001045457819 */ /* 0x000fe400000006ff */
[----:B------:R-:W-:Y:S01]  /*2430*/  SHF.L.U32 R71, R71, 0x10, RZ ;  /* 0x0000001047477819 */ /* 0x000fe200000006ff */
[----:B------:R-:W-:Y:S01]  /*2440*/  FMUL.FTZ R65, R64, UR12 ;  /* 0x0000000c40417c20 */ /* 0x000fe20008410000 */
[----:B------:R-:W-:-:S03]  /*2450*/  SHF.L.U32 R70, R70, 0x10, RZ ;  /* 0x0000001046467819 */ /* 0x000fc600000006ff */
[C---:B------:R-:W-:Y:S01]  /*2460*/  FFMA.FTZ R74, R65.reuse, R68, R16 ;  /* 0x00000044414a7223 */ /* 0x040fe20000010010 */
[----:B------:R-:W-:Y:S01]  /*2470*/  FMUL.FTZ R16, R65, R66 ;  /* 0x0000004241107220 */ /* 0x000fe20000410000 */
[--C-:B------:R-:W-:Y:S01]  /*2480*/  FFMA.FTZ R66, R92, UR4, R72.reuse ;  /* 0x000000045c427c23 */ /* 0x100fe20008010048 */
[--C-:B------:R-:W-:Y:S01]  /*2490*/  FFMA.FTZ R65, R95, UR4, R72.reuse ;  /* 0x000000045f417c23 */ /* 0x100fe20008010048 */
[----:B------:R-:W-:Y:S02]  /*24a0*/  FFMA.FTZ R72, R96, UR4, R72 ;  /* 0x0000000460487c23 */ /* 0x000fe40008010048 */
[----:B------:R-:W-:Y:S01]  /*24b0*/  FADD.FTZ R66, R93, -R66 ;  /* 0x800000425d427221 */ /* 0x000fe20000010000 */
[----:B------:R-:W-:Y:S01]  /*24c0*/  FADD.FTZ R67, R94, -R65 ;  /* 0x800000415e437221 */ /* 0x000fe20000010000 */
[----:B------:R-:W-:Y:S01]  /*24d0*/  FADD.FTZ R68, R97, -R72 ;  /* 0x8000004861447221 */ /* 0x000fe20000010000 */
[----:B------:R-:W-:Y:S01]  /*24e0*/  SHF.L.U32 R72, R77, 0x10, RZ ;  /* 0x000000104d487819 */ /* 0x000fe200000006ff */
[----:B------:R-:W-:Y:S01]  /*24f0*/  FMUL.FTZ R65, R66, UR24 ;  /* 0x0000001842417c20 */ /* 0x000fe20008410000 */
[----:B------:R-:W-:Y:S01]  /*2500*/  FMUL.FTZ R66, R67, UR24 ;  /* 0x0000001843427c20 */ /* 0x000fe20008410000 */
[----:B------:R-:W-:-:S02]  /*2510*/  FMUL.FTZ R67, R68, UR24 ;  /* 0x0000001844437c20 */ /* 0x000fc40008410000 */
[----:B------:R-:W-:Y:S01]  /*2520*/  FMUL.FTZ R68, R65, UR12 ;  /* 0x0000000c41447c20 */ /* 0x000fe20008410000 */
[----:B------:R-:W-:Y:S01]  /*2530*/  FMUL.FTZ R113, R66, UR12 ;  /* 0x0000000c42717c20 */ /* 0x000fe20008410000 */
[----:B------:R-:W-:Y:S02]  /*2540*/  FMUL.FTZ R114, R67, UR12 ;  /* 0x0000000c43727c20 */ /* 0x000fe40008410000 */
[----:B------:R-:W-:Y:S01]  /*2550*/  FMUL.FTZ R73, R68, R73 ;  /* 0x0000004944497220 */ /* 0x000fe20000410000 */
[C---:B------:R-:W-:Y:S01]  /*2560*/  FMUL.FTZ R72, R113.reuse, R72 ;  /* 0x0000004871487220 */ /* 0x040fe20000410000 */
[----:B------:R-:W-:Y:S01]  /*2570*/  FMUL.FTZ R115, R114, R75 ;  /* 0x0000004b72737220 */ /* 0x000fe20000410000 */
[----:B------:R-:W-:Y:S01]  /*2580*/  FFMA.FTZ R112, R113, R69, R18 ;  /* 0x0000004571707223 */ /* 0x000fe20000010012 */
[----:B------:R-:W-:Y:S01]  /*2590*/  FFMA.FTZ R75, R68, R71, R17 ;  /* 0x00000047444b7223 */ /* 0x000fe20000010011 */
[----:B------:R-:W-:Y:S01]  /*25a0*/  F2FP.BF16.F32.PACK_AB R73, R73, R16 ;  /* 0x000000104949723e */ /* 0x000fe200000010ff */
[----:B------:R-:W-:Y:S01]  /*25b0*/  FFMA.FTZ R113, R114, R70, R19 ;  /* 0x0000004672717223 */ /* 0x000fe20000010013 */
[----:B------:R-:W-:-:S02]  /*25c0*/  F2FP.BF16.F32.PACK_AB R72, R115, R72 ;  /* 0x000000487348723e */ /* 0x000fc400000010ff */
[----:B------:R-:W-:Y:S02]  /*25d0*/  PRMT R68, R73, 0x7632, R68 ;  /* 0x0000763249447816 */ /* 0x000fe40000000044 */
[C---:B------:R-:W-:Y:S02]  /*25e0*/  PRMT R71, R72.reuse, 0x7632, R71 ;  /* 0x0000763248477816 */ /* 0x040fe40000000047 */
[----:B------:R-:W-:Y:S01]  /*25f0*/  PRMT R70, R72, 0x7610, R70 ;  /* 0x0000761048467816 */ /* 0x000fe20000000046 */
[----:B------:R-:W-:Y:S06]  /*2600*/  BRA `(.L_x_2059) ;  /* 0x0000000000947947 */ /* 0x000fec0003800000 */
.L_x_2058:
[--C-:B------:R-:W-:Y:S01]  /*2610*/  FFMA.FTZ R73, R91, UR4, R72.reuse ;  /* 0x000000045b497c23 */ /* 0x100fe20008010048 */
[----:B------:R-:W-:Y:S01]  /*2620*/  SHF.L.U32 R68, R68, 0x10, RZ ;  /* 0x0000001044447819 */ /* 0x000fe200000006ff */
[----:B------:R-:W-:Y:S01]  /*2630*/  FFMA.FTZ R75, R95, UR4, R72 ;  /* 0x000000045f4b7c23 */ /* 0x000fe20008010048 */
[----:B------:R-:W-:Y:S01]  /*2640*/  SHF.L.U32 R112, R15, 0x10, RZ ;  /* 0x000000100f707819 */ /* 0x000fe200000006ff */
[----:B------:R-:W-:Y:S01]  /*2650*/  FADD.FTZ R73, R90, -R73 ;  /* 0x800000495a497221 */ /* 0x000fe20000010000 */
[----:B------:R-:W-:Y:S01]  /*2660*/  SHF.L.U32 R115, R78, 0x10, RZ ;  /* 0x000000104e737819 */ /* 0x000fe200000006ff */
[----:B------:R-:W-:Y:S01]  /*2670*/  FADD.FTZ R75, R94, -R75 ;  /* 0x8000004b5e4b7221 */ /* 0x000fe20000010000 */
[----:B------:R-:W-:Y:S01]  /*2680*/  SHF.L.U32 R69, R69, 0x10, RZ ;  /* 0x0000001045457819 */ /* 0x000fe200000006ff */
[----:B------:R-:W-:Y:S01]  /*2690*/  FMUL.FTZ R73, R73, UR24 ;  /* 0x0000001849497c20 */ /* 0x000fe20008410000 */
[----:B------:R-:W-:Y:S01]  /*26a0*/  SHF.L.U32 R71, R71, 0x10, RZ ;  /* 0x0000001047477819 */ /* 0x000fe200000006ff */
[----:B------:R-:W-:Y:S01]  /*26b0*/  FMUL.FTZ R75, R75, UR24 ;  /* 0x000000184b4b7c20 */ /* 0x000fe20008410000 */
[----:B------:R-:W-:Y:S01]  /*26c0*/  SHF.L.U32 R70, R70, 0x10, RZ ;  /* 0x0000001046467819 */ /* 0x000fe200000006ff */
[----:B------:R-:W-:-:S02]  /*26d0*/  FMUL.FTZ R73, R73, UR12 ;  /* 0x0000000c49497c20 */ /* 0x000fc40008410000 */
[----:B------:R-:W-:Y:S02]  /*26e0*/  FMUL.FTZ R113, R75, UR12 ;  /* 0x0000000c4b717c20 */ /* 0x000fe40008410000 */
[C---:B------:R-:W-:Y:S01]  /*26f0*/  FFMA.FTZ R74, R73.reuse, R68, R16 ;  /* 0x00000044494a7223 */ /* 0x040fe20000010010 */
[--C-:B------:R-:W-:Y:S01]  /*2700*/  FFMA.FTZ R68, R92, UR4, R72.reuse ;  /* 0x000000045c447c23 */ /* 0x100fe20008010048 */
[----:B------:R-:W-:Y:S01]  /*2710*/  FFMA.FTZ R72, R96, UR4, R72 ;  /* 0x0000000460487c23 */ /* 0x000fe20008010048 */
[----:B------:R-:W-:Y:S01]  /*2720*/  FMUL.FTZ R16, R73, R112 ;  /* 0x0000007049107220 */ /* 0x000fe20000410000 */
[----:B------:R-:W-:Y:S01]  /*2730*/  SHF.L.U32 R73, R76, 0x10, RZ ;  /* 0x000000104c497819 */ /* 0x000fe200000006ff */
[----:B------:R-:W-:Y:S01]  /*2740*/  FADD.FTZ R68, R93, -R68 ;  /* 0x800000445d447221 */ /* 0x000fe20000010000 */
[----:B------:R-:W-:Y:S01]  /*2750*/  FADD.FTZ R112, R97, -R72 ;  /* 0x8000004861707221 */ /* 0x000fe20000010000 */
[----:B------:R-:W-:Y:S02]  /*2760*/  SHF.L.U32 R72, R77, 0x10, RZ ;  /* 0x000000104d487819 */ /* 0x000fe400000006ff */
[----:B------:R-:W-:Y:S01]  /*2770*/  FMUL.FTZ R68, R68, UR24 ;  /* 0x0000001844447c20 */ /* 0x000fe20008410000 */
[----:B------:R-:W-:-:S02]  /*2780*/  FMUL.FTZ R112, R112, UR24 ;  /* 0x0000001870707c20 */ /* 0x000fc40008410000 */
[C---:B------:R-:W-:Y:S01]  /*2790*/  FMUL.FTZ R72, R113.reuse, R72 ;  /* 0x0000004871487220 */ /* 0x040fe20000410000 */
[----:B------:R-:W-:Y:S01]  /*27a0*/  FMUL.FTZ R68, R68, UR12 ;  /* 0x0000000c44447c20 */ /* 0x000fe20008410000 */
[----:B------:R-:W-:Y:S01]  /*27b0*/  FMUL.FTZ R114, R112, UR12 ;  /* 0x0000000c70727c20 */ /* 0x000fe20008410000 */
[----:B------:R-:W-:Y:S02]  /*27c0*/  FFMA.FTZ R112, R113, R69, R18 ;  /* 0x0000004571707223 */ /* 0x000fe40000010012 */
[----:B------:R-:W-:Y:S01]  /*27d0*/  FMUL.FTZ R73, R68, R73 ;  /* 0x0000004944497220 */ /* 0x000fe20000410000 */
[----:B------:R-:W-:Y:S01]  /*27e0*/  FMUL.FTZ R115, R114, R115 ;  /* 0x0000007372737220 */ /* 0x000fe20000410000 */
[----:B------:R-:W-:Y:S01]  /*27f0*/  FFMA.FTZ R75, R68, R71, R17 ;  /* 0x00000047444b7223 */ /* 0x000fe20000010011 */
[----:B------:R-:W-:Y:S02]  /*2800*/  FFMA.FTZ R113, R114, R70, R19 ;  /* 0x0000004672717223 */ /* 0x000fe40000010013 */
[----:B------:R-:W-:-:S02]  /*2810*/  F2FP.BF16.F32.PACK_AB R73, R73, R16 ;  /* 0x000000104949723e */ /* 0x000fc400000010ff */
[----:B------:R-:W-:Y:S02]  /*2820*/  F2FP.BF16.F32.PACK_AB R72, R115, R72 ;  /* 0x000000487348723e */ /* 0x000fe400000010ff */
[----:B------:R-:W-:Y:S02]  /*2830*/  PRMT R68, R73, 0x7632, R68 ;  /* 0x0000763249447816 */ /* 0x000fe40000000044 */
[C---:B------:R-:W-:Y:S02]  /*2840*/  PRMT R71, R72.reuse, 0x7632, R71 ;  /* 0x0000763248477816 */ /* 0x040fe40000000047 */
[----:B------:R-:W-:-:S07]  /*2850*/  PRMT R70, R72, 0x7610, R70 ;  /* 0x0000761048467816 */ /* 0x000fce0000000046 */
.L_x_2059:
        /* <DEDUP_REMOVED lines=15> */
[----:B------:R-:W-:Y:S05]  /*2950*/  BRA `(.L_x_2057) ;  /* 0x0000001000fc7947 */ /* 0x000fea0003800000 */
.L_x_2048:
        /* <DEDUP_REMOVED lines=8> */
[--C-:B------:R-:W-:Y:S01]  /*29e0*/  FFMA.FTZ R71, R104, UR4, R72.reuse ;  /* 0x0000000468477c23 */ /* 0x100fe20008010048 */
[--C-:B------:R-:W-:Y:S01]  /*29f0*/  FFMA.FTZ R70, R107, UR4, R72.reuse ;  /* 0x000000046b467c23 */ /* 0x100fe20008010048 */
[----:B------:R-:W-:Y:S02]  /*2a00*/  SHF.L.U32 R74, R87, 0x10, RZ ;  /* 0x00000010574a7819 */ /* 0x000fe400000006ff */
        /* <DEDUP_REMOVED lines=8> */
[----:B------:R-:W-:Y:S01]  /*2a90*/  SHF.L.U32 R117, R82, 0x10, RZ ;  /* 0x0000001052757819 */ /* 0x000fe200000006ff */
[----:B------:R-:W-:Y:S01]  /*2aa0*/  FFMA.FTZ R114, R114, UR24, R53 ;  /* 0x0000001872727c23 */ /* 0x000fe20008010035 */
[----:B------:R-:W-:Y:S01]  /*2ab0*/  FMUL.FTZ R73, R73, UR12 ;  /* 0x0000000c49497c20 */ /* 0x000fe20008410000 */
[----:B------:R-:W-:Y:S01]  /*2ac0*/  FMUL.FTZ R112, R112, UR12 ;  /* 0x0000000c70707c20 */ /* 0x000fe20008410000 */
[----:B------:R-:W-:Y:S01]  /*2ad0*/  SHF.L.U32 R71, R81, 0x10, RZ ;  /* 0x0000001051477819 */ /* 0x000fe200000006ff */
[----:B------:R-:W-:Y:S01]  /*2ae0*/  FMUL.FTZ R114, R114, UR12 ;  /* 0x0000000c72727c20 */ /* 0x000fe20008410000 */
[----:B------:R-:W-:Y:S01]  /*2af0*/  FFMA.FTZ R113, R113, UR24, R52 ;  /* 0x0000001871717c23 */ /* 0x000fe20008010034 */
[----:B------:R-:W-:Y:S01]  /*2b00*/  FMUL.FTZ R74, R74, R73 ;  /* 0x000000494a4a7220 */ /* 0x000fe20000410000 */
[----:B------:R-:W-:Y:S01]  /*2b10*/  FMUL.FTZ R117, R117, R112 ;  /* 0x0000007075757220 */ /* 0x000fe20000410000 */
[----:B------:R-:W-:Y:S01]  /*2b20*/  SHF.L.U32 R118, R86, 0x10, RZ ;  /* 0x0000001056767819 */ /* 0x000fe200000006ff */
[----:B------:R-:W-:Y:S01]  /*2b30*/  FMUL.FTZ R116, R71, R114 ;  /* 0x0000007247747220 */ /* 0x000fe20000410000 */
[----:B------:R-:W-:Y:S01]  /*2b40*/  FMUL.FTZ R113, R113, UR12 ;  /* 0x0000000c71717c20 */ /* 0x000fe20008410000 */
[----:B------:R-:W0:Y:S01]  /*2b50*/  LDC.64 R70, c[0x0][0x468] ;  /* 0x00011a00ff467b82 */ /* 0x000e220000000a00 */
[----:B------:R-:W-:Y:S02]  /*2b60*/  F2F.BF16.F32 R74, R74 ;  /* 0x0000004a004a7304 */ /* 0x000fe40000202000 */
[----:B------:R-:W-:-:S06]  /*2b70*/  FMUL.FTZ R115, R118, R113 ;  /* 0x0000007176737220 */ /* 0x000fcc0000410000 */
[----:B------:R-:W1:Y:S08]  /*2b80*/  F2F.BF16.F32 R117, R117 ;  /* 0x0000007500757304 */ /* 0x000e700000202000 */
[----:B------:R-:W3:Y:S01]  /*2b90*/  F2F.BF16.F32 R75, R116 ;  /* 0x00000074004b7304 */ /* 0x000ee20000202000 */
[----:B-1----:R-:W-:-:S07]  /*2ba0*/  PRMT R119, R74, 0x5410, R117 ;  /* 0x000054104a777816 */ /* 0x002fce0000000075 */
[----:B------:R-:W1:Y:S01]  /*2bb0*/  F2F.BF16.F32 R115, R115 ;  /* 0x0000007300737304 */ /* 0x000e620000202000 */
[C---:B0-----:R-:W-:Y:S01]  /*2bc0*/  IMAD.WIDE.U32 R70, R2.reuse, 0x8, R70 ;  /* 0x0000000802467825 */ /* 0x041fe200078e0046 */
[----:B------:R-:W-:-:S03]  /*2bd0*/  IADD3 R2, PT, PT, R2, 0x80, RZ ;  /* 0x0000008002027810 */ /* 0x000fc60007ffe0ff */
[----:B---3--:R-:W-:-:S05]  /*2be0*/  IMAD.WIDE.U32 R74, R75, 0x10000, RZ ;  /* 0x000100004b4a7825 */ /* 0x008fca00078e00ff */
[----:B------:R-:W-:Y:S02]  /*2bf0*/  LOP3.LUT R75, R119, R75, RZ, 0xfc, !PT ;  /* 0x0000004b774b7212 */ /* 0x000fe400078efcff */
        /* <DEDUP_REMOVED lines=12> */
.L_x_2062:
[----:B------:R-:W-:Y:S05]  /*2cc0*/  BSYNC.RECONVERGENT B1 ;  /* 0x0000000000017941 */ /* 0x000fea0003800200 */
.L_x_2061:
[----:B------:R-:W-:Y:S04]  /*2cd0*/  BSSY.RECONVERGENT B1, `(.L_x_2063) ;  /* 0x0000033000017945 */ /* 0x000fe80003800200 */
[----:B------:R-:W-:Y:S05]  /*2ce0*/  @!P3 BRA `(.L_x_2064) ;  /* 0x0000000000c4b947 */ /* 0x000fea0003800000 */
[----:B------:R-:W0:Y:S02]  /*2cf0*/  LDC.64 R68, c[0x0][0x390] ;  /* 0x0000e400ff447b82 */ /* 0x000e240000000a00 */
[----:B0-----:R-:W-:-:S06]  /*2d00*/  IMAD.WIDE.U32 R68, R2, 0x8, R68 ;  /* 0x0000000802447825 */ /* 0x001fcc00078e0044 */
[----:B------:R-:W2:Y:S01]  /*2d10*/  LDG.E.64 R68, desc[UR14][R68.64] ;  /* 0x0000000e44447981 */ /* 0x000ea2000c1e1b00 */
[--C-:B------:R-:W-:Y:S01]  /*2d20*/  FFMA.FTZ R70, R99, UR4, R72.reuse ;  /* 0x0000000463467c23 */ /* 0x100fe20008010048 */
[----:B------:R-:W-:Y:S01]  /*2d30*/  FFMA.FTZ R71, R100, UR4, R72 ;  /* 0x0000000464477c23 */ /* 0x000fe20008010048 */
[----:B------:R-:W-:Y:S02]  /*2d40*/  SHF.L.U32 R74, R13, 0x10, RZ ;  /* 0x000000100d4a7819 */ /* 0x000fe400000006ff */
[----:B------:R-:W-:Y:S01]  /*2d50*/  FADD.FTZ R73, R83, -R70 ;  /* 0x8000004653497221 */ /* 0x000fe20000010000 */
[----:B------:R-:W-:Y:S01]  /*2d60*/  FFMA.FTZ R70, R84, UR4, R72 ;  /* 0x0000000454467c23 */ /* 0x000fe20008010048 */
[----:B------:R-:W-:Y:S01]  /*2d70*/  FADD.FTZ R114, R98, -R71 ;  /* 0x8000004762727221 */ /* 0x000fe20000010000 */
[----:B------:R-:W-:Y:S01]  /*2d80*/  SHF.L.U32 R117, R14, 0x10, RZ ;  /* 0x000000100e757819 */ /* 0x000fe200000006ff */
[----:B-----5:R-:W-:Y:S01]  /*2d90*/  FFMA.FTZ R73, R73, UR24, R58 ;  /* 0x0000001849497c23 */ /* 0x020fe2000801003a */
[----:B------:R-:W-:Y:S01]  /*2da0*/  FADD.FTZ R70, R85, -R70 ;  /* 0x8000004655467221 */ /* 0x000fe20000010000 */
[----:B------:R-:W-:Y:S01]  /*2db0*/  FFMA.FTZ R114, R114, UR24, R57 ;  /* 0x0000001872727c23 */ /* 0x000fe20008010039 */
[----:B------:R-:W-:Y:S01]  /*2dc0*/  SHF.L.U32 R71, R12, 0x10, RZ ;  /* 0x000000100c477819 */ /* 0x000fe200000006ff */
[----:B------:R-:W-:Y:S01]  /*2dd0*/  FMUL.FTZ R73, R73, UR12 ;  /* 0x0000000c49497c20 */ /* 0x000fe20008410000 */
[----:B------:R-:W-:Y:S01]  /*2de0*/  FFMA.FTZ R112, R70, UR24, R59 ;  /* 0x0000001846707c23 */ /* 0x000fe2000801003b */
[----:B------:R-:W-:Y:S01]  /*2df0*/  FFMA.FTZ R70, R103, UR4, R72 ;  /* 0x0000000467467c23 */ /* 0x000fe20008010048 */
[----:B------:R-:W-:Y:S01]  /*2e00*/  FMUL.FTZ R114, R114, UR12 ;  /* 0x0000000c72727c20 */ /* 0x000fe20008410000 */
[----:B------:R-:W-:Y:S01]  /*2e10*/  FMUL.FTZ R74, R74, R73 ;  /* 0x000000494a4a7220 */ /* 0x000fe20000410000 */
[----:B------:R-:W-:Y:S01]  /*2e20*/  FMUL.FTZ R112, R112, UR12 ;  /* 0x0000000c70707c20 */ /* 0x000fe20008410000 */
[----:B------:R-:W-:Y:S01]  /*2e30*/  FADD.FTZ R113, R101, -R70 ;  /* 0x8000004665717221 */ /* 0x000fe20000010000 */
[----:B------:R-:W-:Y:S01]  /*2e40*/  SHF.L.U32 R118, R11, 0x10, RZ ;  /* 0x000000100b767819 */ /* 0x000fe200000006ff */
[----:B------:R-:W-:Y:S01]  /*2e50*/  FMUL.FTZ R116, R71, R114 ;  /* 0x0000007247747220 */ /* 0x000fe20000410000 */
[----:B------:R-:W-:Y:S01]  /*2e60*/  FMUL.FTZ R117, R117, R112 ;  /* 0x0000007075757220 */ /* 0x000fe20000410000 */
[----:B------:R-:W-:Y:S01]  /*2e70*/  FFMA.FTZ R113, R113, UR24, R56 ;  /* 0x0000001871717c23 */ /* 0x000fe20008010038 */
[----:B------:R-:W0:Y:S01]  /*2e80*/  LDC.64 R70, c[0x0][0x468] ;  /* 0x00011a00ff467b82 */ /* 0x000e220000000a00 */
[----:B------:R-:W-:Y:S02]  /*2e90*/  F2F.BF16.F32 R74, R74 ;  /* 0x0000004a004a7304 */ /* 0x000fe40000202000 */
[----:B------:R-:W-:-:S04]  /*2ea0*/  FMUL.FTZ R113, R113, UR12 ;  /* 0x0000000c71717c20 */ /* 0x000fc80008410000 */
[----:B------:R-:W-:Y:S02]  /*2eb0*/  FMUL.FTZ R115, R118, R113 ;  /* 0x0000007176737220 */ /* 0x000fe40000410000 */
        /* <DEDUP_REMOVED lines=20> */
.L_x_2064:
[----:B------:R-:W-:Y:S05]  /*3000*/  BSYNC.RECONVERGENT B1 ;  /* 0x0000000000017941 */ /* 0x000fea0003800200 */
.L_x_2063:
        /* <DEDUP_REMOVED lines=8> */
[----:B------:R-:W-:Y:S01]  /*3090*/  FADD.FTZ R74, R97, -R70 ;  /* 0x80000046614a7221 */ /* 0x000fe20000010000 */
[----:B------:R-:W-:Y:S01]  /*30a0*/  FFMA.FTZ R70, R92, UR4, R72 ;  /* 0x000000045c467c23 */ /* 0x000fe20008010048 */
[----:B------:R-:W-:Y:S01]  /*30b0*/  SHF.L.U32 R117, R78, 0x10, RZ ;  /* 0x000000104e757819 */ /* 0x000fe200000006ff */
[----:B-----5:R-:W-:Y:S01]  /*30c0*/  FFMA.FTZ R75, R71, UR24, R62 ;  /* 0x00000018474b7c23 */ /* 0x020fe2000801003e */
[----:B------:R-:W-:Y:S01]  /*30d0*/  FFMA.FTZ R71, R91, UR4, R72 ;  /* 0x000000045b477c23 */ /* 0x000fe20008010048 */
[----:B------:R-:W-:Y:S01]  /*30e0*/  FADD.FTZ R70, R93, -R70 ;  /* 0x800000465d467221 */ /* 0x000fe20000010000 */
[----:B------:R-:W-:Y:S01]  /*30f0*/  FFMA.FTZ R74, R74, UR24, R63 ;  /* 0x000000184a4a7c23 */ /* 0x000fe2000801003f */
[----:B------:R-:W-:Y:S01]  /*3100*/  FMUL.FTZ R75, R75, UR12 ;  /* 0x0000000c4b4b7c20 */ /* 0x000fe20008410000 */
[----:B------:R-:W-:Y:S01]  /*3110*/  FADD.FTZ R71, R90, -R71 ;  /* 0x800000475a477221 */ /* 0x000fe20000010000 */
[----:B------:R-:W-:Y:S01]  /*3120*/  SHF.L.U32 R115, R76, 0x10, RZ ;  /* 0x000000104c737819 */ /* 0x000fe200000006ff */
[----:B------:R-:W-:Y:S01]  /*3130*/  FMUL.FTZ R74, R74, UR12 ;  /* 0x0000000c4a4a7c20 */ /* 0x000fe20008410000 */
[----:B------:R-:W-:Y:S01]  /*3140*/  FMUL.FTZ R73, R112, R75 ;  /* 0x0000004b70497220 */ /* 0x000fe20000410000 */
[----:B------:R-:W-:Y:S01]  /*3150*/  FFMA.FTZ R112, R70, UR24, R61 ;  /* 0x0000001846707c23 */ /* 0x000fe2000801003d */
[----:B------:R-:W-:Y:S01]  /*3160*/  FFMA.FTZ R113, R71, UR24, R60 ;  /* 0x0000001847717c23 */ /* 0x000fe2000801003c */
[----:B------:R-:W-:Y:S01]  /*3170*/  FMUL.FTZ R117, R117, R74 ;  /* 0x0000004a75757220 */ /* 0x000fe20000410000 */
[----:B------:R-:W-:Y:S01]  /*3180*/  SHF.L.U32 R114, R15, 0x10, RZ ;  /* 0x000000100f727819 */ /* 0x000fe200000006ff */
[----:B------:R-:W-:Y:S01]  /*3190*/  FMUL.FTZ R112, R112, UR12 ;  /* 0x0000000c70707c20 */ /* 0x000fe20008410000 */
[----:B------:R-:W0:Y:S01]  /*31a0*/  LDC.64 R70, c[0x0][0x468] ;  /* 0x00011a00ff467b82 */ /* 0x000e220000000a00 */
[----:B------:R-:W-:Y:S01]  /*31b0*/  FMUL.FTZ R113, R113, UR12 ;  /* 0x0000000c71717c20 */ /* 0x000fe20008410000 */
[----:B------:R-:W-:Y:S01]  /*31c0*/  F2F.BF16.F32 R73, R73 ;  /* 0x0000004900497304 */ /* 0x000fe20000202000 */
[----:B------:R-:W-:-:S02]  /*31d0*/  FMUL.FTZ R116, R115, R112 ;  /* 0x0000007073747220 */ /* 0x000fc40000410000 */
[----:B------:R-:W-:-:S05]  /*31e0*/  FMUL.FTZ R114, R114, R113 ;  /* 0x0000007172727220 */ /* 0x000fca0000410000 */
[----:B------:R-:W1:Y:S08]  /*31f0*/  F2F.BF16.F32 R118, R117 ;  /* 0x0000007500767304 */ /* 0x000e700000202000 */
[----:B------:R-:W3:Y:S01]  /*3200*/  F2F.BF16.F32 R72, R116 ;  /* 0x0000007400487304 */ /* 0x000ee20000202000 */
[----:B0-----:R-:W-:Y:S01]  /*3210*/  IMAD.WIDE.U32 R70, R2, 0x8, R70 ;  /* 0x0000000802467825 */ /* 0x001fe200078e0046 */
[----:B-1----:R-:W-:-:S06]  /*3220*/  PRMT R119, R73, 0x5410, R118 ;  /* 0x0000541049777816 */ /* 0x002fcc0000000076 */
[----:B------:R-:W0:Y:S01]  /*3230*/  F2F.BF16.F32 R115, R114 ;  /* 0x0000007200737304 */ /* 0x000e220000202000 */
[----:B---3--:R-:W-:-:S05]  /*3240*/  IMAD.WIDE.U32 R72, R72, 0x10000, RZ ;  /* 0x0001000048487825 */ /* 0x008fca00078e00ff */
        /* <DEDUP_REMOVED lines=14> */
.L_x_2060:
[----:B------:R-:W-:Y:S04]  /*3330*/  BSSY.RECONVERGENT B1, `(.L_x_2065) ;  /* 0x0000036000017945 */ /* 0x000fe80003800200 */
[----:B------:R-:W-:Y:S05]  /*3340*/  @!P1 BRA `(.L_x_2066) ;  /* 0x0000000000d09947 */ /* 0x000fea0003800000 */
[----:B------:R-:W0:Y:S01]  /*3350*/  LDC.64 R68, c[0x0][0x390] ;  /* 0x0000e400ff447b82 */ /* 0x000e220000000a00 */
[--C-:B------:R-:W-:Y:S01]  /*3360*/  FFMA.FTZ R64, R107, UR4, R72.reuse ;  /* 0x000000046b407c23 */ /* 0x100fe20008010048 */
[----:B------:R-:W-:Y:S01]  /*3370*/  FFMA.FTZ R67, R104, UR4, R72 ;  /* 0x0000000468437c23 */ /* 0x000fe20008010048 */
[----:B------:R-:W-:Y:S02]  /*3380*/  SHF.L.U32 R71, R82, 0x10, RZ ;  /* 0x0000001052477819 */ /* 0x000fe400000006ff */
[----:B------:R-:W-:-:S03]  /*3390*/  SHF.L.U32 R73, R81, 0x10, RZ ;  /* 0x0000001051497819 */ /* 0x000fc600000006ff */
[----:B------:R-:W1:Y:S01]  /*33a0*/  LDC.64 R112, c[0x0][0x478] ;  /* 0x00011e00ff707b82 */ /* 0x000e620000000a00 */
[----:B0-----:R-:W-:-:S06]  /*33b0*/  IMAD.WIDE.U32 R68, R2, 0x8, R68 ;  /* 0x0000000802447825 */ /* 0x001fcc00078e0044 */
[----:B------:R-:W2:Y:S01]  /*33c0*/  LDG.E.64 R68, desc[UR14][R68.64] ;  /* 0x0000000e44447981 */ /* 0x000ea2000c1e1b00 */
[----:B------:R-:W-:Y:S01]  /*33d0*/  FADD.FTZ R65, R105, -R64 ;  /* 0x8000004069417221 */ /* 0x000fe20000010000 */
[----:B------:R-:W-:Y:S01]  /*33e0*/  FADD.FTZ R70, R102, -R67 ;  /* 0x8000004366467221 */ /* 0x000fe20000010000 */
[----:B------:R-:W-:Y:S01]  /*33f0*/  SHF.L.U32 R64, R87, 0x10, RZ ;  /* 0x0000001057407819 */ /* 0x000fe200000006ff */
[----:B-1----:R-:W-:-:S04]  /*3400*/  IMAD.WIDE.U32 R112, R2, 0x10, R112 ;  /* 0x0000001002707825 */ /* 0x002fc800078e0070 */
[----:B-----5:R-:W-:Y:S01]  /*3410*/  FFMA.FTZ R66, R65, UR24, R54 ;  /* 0x0000001841427c23 */ /* 0x020fe20008010036 */
[--C-:B------:R-:W-:Y:S01]  /*3420*/  FFMA.FTZ R65, R108, UR4, R72.reuse ;  /* 0x000000046c417c23 */ /* 0x100fe20008010048 */
[----:B------:R-:W-:Y:S02]  /*3430*/  FFMA.FTZ R67, R70, UR24, R55 ;  /* 0x0000001846437c23 */ /* 0x000fe40008010037 */
[----:B------:R-:W-:Y:S01]  /*3440*/  FMUL.FTZ R115, R66, UR12 ;  /* 0x0000000c42737c20 */ /* 0x000fe20008410000 */
[----:B------:R-:W-:Y:S01]  /*3450*/  FADD.FTZ R74, R106, -R65 ;  /* 0x800000416a4a7221 */ /* 0x000fe20000010000 */
[----:B------:R-:W-:Y:S02]  /*3460*/  FMUL.FTZ R116, R67, UR12 ;  /* 0x0000000c43747c20 */ /* 0x000fe40008410000 */
[----:B------:R-:W-:Y:S01]  /*3470*/  FMUL.FTZ R70, R64, R115 ;  /* 0x0000007340467220 */ /* 0x000fe20000410000 */
[----:B------:R-:W-:Y:S01]  /*3480*/  FFMA.FTZ R64, R111, UR4, R72 ;  /* 0x000000046f407c23 */ /* 0x000fe20008010048 */
[----:B------:R-:W-:Y:S01]  /*3490*/  FFMA.FTZ R65, R74, UR24, R53 ;  /* 0x000000184a417c23 */ /* 0x000fe20008010035 */
[----:B------:R-:W-:Y:S01]  /*34a0*/  FMUL.FTZ R119, R71, R116 ;  /* 0x0000007447777220 */ /* 0x000fe20000410000 */
[----:B------:R-:W-:Y:S01]  /*34b0*/  SHF.L.U32 R74, R86, 0x10, RZ ;  /* 0x00000010564a7819 */ /* 0x000fe200000006ff */
[----:B------:R-:W-:Y:S01]  /*34c0*/  FADD.FTZ R71, R109, -R64 ;  /* 0x800000406d477221 */ /* 0x000fe20000010000 */
[----:B------:R-:W-:Y:S01]  /*34d0*/  FMUL.FTZ R114, R65, UR12 ;  /* 0x0000000c41727c20 */ /* 0x000fe20008410000 */
[----:B------:R-:W-:Y:S02]  /*34e0*/  F2F.BF16.F32 R70, R70 ;  /* 0x0000004600467304 */ /* 0x000fe40000202000 */
[----:B------:R-:W-:Y:S01]  /*34f0*/  FFMA.FTZ R64, R71, UR24, R52 ;  /* 0x0000001847407c23 */ /* 0x000fe20008010034 */
[----:B------:R-:W-:-:S03]  /*3500*/  FMUL.FTZ R118, R73, R114 ;  /* 0x0000007249767220 */ /* 0x000fc60000410000 */
[----:B------:R-:W-:Y:S01]  /*3510*/  FMUL.FTZ R73, R64, UR12 ;  /* 0x0000000c40497c20 */ /* 0x000fe20008410000 */
[----:B------:R0:W-:Y:S01]  /*3520*/  STG.E.128 desc[UR14][R112.64], R64 ;  /* 0x0000004070007986 */ /* 0x0001e2000c101d0e */
[----:B------:R-:W1:Y:S02]  /*3530*/  F2F.BF16.F32 R119, R119 ;  /* 0x0000007700777304 */ /* 0x000e640000202000 */
[----:B------:R-:W-:Y:S02]  /*3540*/  FMUL.FTZ R117, R74, R73 ;  /* 0x000000494a757220 */ /* 0x000fe40000410000 */
[----:B------:R-:W3:Y:S04]  /*3550*/  LDC.64 R74, c[0x0][0x468] ;  /* 0x00011a00ff4a7b82 */ /* 0x000ee80000000a00 */
[----:B------:R-:W4:Y:S01]  /*3560*/  F2F.BF16.F32 R71, R118 ;  /* 0x0000007600477304 */ /* 0x000f220000202000 */
[----:B-1----:R-:W-:-:S07]  /*3570*/  PRMT R121, R70, 0x5410, R119 ;  /* 0x0000541046797816 */ /* 0x002fce0000000077 */
[----:B------:R-:W1:Y:S01]  /*3580*/  F2F.BF16.F32 R117, R117 ;  /* 0x0000007500757304 */ /* 0x000e620000202000 */
[----:B----4-:R-:W-:-:S05]  /*3590*/  IMAD.WIDE.U32 R70, R71, 0x10000, RZ ;  /* 0x0001000047467825 */ /* 0x010fca00078e00ff */
[----:B------:R-:W-:Y:S01]  /*35a0*/  LOP3.LUT R71, R121, R71, RZ, 0xfc, !PT ;  /* 0x0000004779477212 */ /* 0x000fe200078efcff */
[C---:B---3--:R-:W-:Y:S01]  /*35b0*/  IMAD.WIDE.U32 R74, R2.reuse, 0x8, R74 ;  /* 0x00000008024a7825 */ /* 0x048fe200078e004a */
        /* <DEDUP_REMOVED lines=13> */
.L_x_2066:
[----:B------:R-:W-:Y:S05]  /*3690*/  BSYNC.RECONVERGENT B1 ;  /* 0x0000000000017941 */ /* 0x000fea0003800200 */
.L_x_2065:
        /* <DEDUP_REMOVED lines=54> */
.L_x_2068:
[----:B------:R-:W-:Y:S05]  /*3a00*/  BSYNC.RECONVERGENT B1 ;  /* 0x0000000000017941 */ /* 0x000fea0003800200 */
.L_x_2067:
[----:B------:R-:W-:Y:S05]  /*3a10*/  @!P2 BRA `(.L_x_2057) ;  /* 0x0000000000cca947 */ /* 0x000fea0003800000 */
[----:B------:R-:W0:Y:S02]  /*3a20*/  LDC.64 R64, c[0x0][0x390] ;  /* 0x0000e400ff407b82 */ /* 0x000e240000000a00 */
[----:B0-----:R-:W-:-:S05]  /*3a30*/  IMAD.WIDE.U32 R64, R2, 0x8, R64 ;  /* 0x0000000802407825 */ /* 0x001fca00078e0040 */
[----:B------:R0:W2:Y:S01]  /*3a40*/  LDG.E.64 R68, desc[UR14][R64.64] ;  /* 0x0000000e40447981 */ /* 0x0000a2000c1e1b00 */
        /* <DEDUP_REMOVED lines=8> */
[----:B-----5:R-:W-:Y:S01]  /*3ad0*/  FFMA.FTZ R66, R67, UR24, R62 ;  /* 0x0000001843427c23 */ /* 0x020fe2000801003e */
[----:B------:R-:W-:Y:S01]  /*3ae0*/  FFMA.FTZ R67, R74, UR24, R63 ;  /* 0x000000184a437c23 */ /* 0x000fe2000801003f */
[----:B------:R-:W-:Y:S01]  /*3af0*/  SHF.L.U32 R73, R78, 0x10, RZ ;  /* 0x000000104e497819 */ /* 0x000fe200000006ff */
[----:B0-----:R-:W-:Y:S01]  /*3b00*/  FFMA.FTZ R65, R72, UR24, R61 ;  /* 0x0000001848417c23 */ /* 0x001fe2000801003d */
[----:B------:R-:W-:Y:S01]  /*3b10*/  FFMA.FTZ R64, R71, UR24, R60 ;  /* 0x0000001847407c23 */ /* 0x000fe2000801003c */
[----:B------:R-:W-:Y:S01]  /*3b20*/  FMUL.FTZ R114, R67, UR12 ;  /* 0x0000000c43727c20 */ /* 0x000fe20008410000 */
[----:B------:R-:W-:Y:S01]  /*3b30*/  SHF.L.U32 R70, R77, 0x10, RZ ;  /* 0x000000104d467819 */ /* 0x000fe200000006ff */
[----:B------:R-:W-:Y:S01]  /*3b40*/  FMUL.FTZ R113, R66, UR12 ;  /* 0x0000000c42717c20 */ /* 0x000fe20008410000 */
[----:B------:R-:W-:Y:S01]  /*3b50*/  SHF.L.U32 R72, R15, 0x10, RZ ;  /* 0x000000100f487819 */ /* 0x000fe200000006ff */
[----:B------:R-:W-:Y:S01]  /*3b60*/  FMUL.FTZ R118, R73, R114 ;  /* 0x0000007249767220 */ /* 0x000fe20000410000 */
[----:B------:R-:W-:Y:S01]  /*3b70*/  SHF.L.U32 R73, R76, 0x10, RZ ;  /* 0x000000104c497819 */ /* 0x000fe200000006ff */
[----:B------:R-:W-:Y:S01]  /*3b80*/  FMUL.FTZ R112, R65, UR12 ;  /* 0x0000000c41707c20 */ /* 0x000fe20008410000 */
[----:B------:R-:W-:Y:S01]  /*3b90*/  FMUL.FTZ R115, R64, UR12 ;  /* 0x0000000c40737c20 */ /* 0x000fe20008410000 */
[----:B------:R-:W-:Y:S01]  /*3ba0*/  FMUL.FTZ R70, R70, R113 ;  /* 0x0000007146467220 */ /* 0x000fe20000410000 */
[----:B------:R-:W0:Y:S01]  /*3bb0*/  LDC.64 R74, c[0x0][0x478] ;  /* 0x00011e00ff4a7b82 */ /* 0x000e220000000a00 */
[----:B------:R-:W-:Y:S01]  /*3bc0*/  FMUL.FTZ R116, R73, R112 ;  /* 0x0000007049747220 */ /* 0x000fe20000410000 */
[----:B------:R-:W-:Y:S01]  /*3bd0*/  FMUL.FTZ R117, R72, R115 ;  /* 0x0000007348757220 */ /* 0x000fe20000410000 */
[----:B------:R-:W-:Y:S05]  /*3be0*/  F2F.BF16.F32 R119, R118 ;  /* 0x0000007600777304 */ /* 0x000fea0000202000 */
[----:B------:R-:W1:Y:S03]  /*3bf0*/  LDC.64 R72, c[0x0][0x468] ;  /* 0x00011a00ff487b82 */ /* 0x000e660000000a00 */
[----:B------:R-:W3:Y:S08]  /*3c00*/  F2F.BF16.F32 R70, R70 ;  /* 0x0000004600467304 */ /* 0x000ef00000202000 */
[----:B------:R-:W4:Y:S01]  /*3c10*/  F2F.BF16.F32 R71, R116 ;  /* 0x0000007400477304 */ /* 0x000f220000202000 */
[----:B0-----:R-:W-:Y:S01]  /*3c20*/  IMAD.WIDE.U32 R74, R2, 0x10, R74 ;  /* 0x00000010024a7825 */ /* 0x001fe200078e004a */
[----:B---3--:R-:W-:-:S06]  /*3c30*/  PRMT R119, R70, 0x5410, R119 ;  /* 0x0000541046777816 */ /* 0x008fcc0000000077 */
[----:B------:R-:W0:Y:S01]  /*3c40*/  F2F.BF16.F32 R117, R117 ;  /* 0x0000007500757304 */ /* 0x000e220000202000 */
[----:B------:R3:W-:Y:S01]  /*3c50*/  STG.E.128 desc[UR14][R74.64], R64 ;  /* 0x000000404a007986 */ /* 0x0007e2000c101d0e */
[----:B-1----:R-:W-:-:S04]  /*3c60*/  IMAD.WIDE.U32 R72, R2, 0x8, R72 ;  /* 0x0000000802487825 */ /* 0x002fc800078e0048 */
[----:B----4-:R-:W-:-:S05]  /*3c70*/  IMAD.WIDE.U32 R70, R71, 0x10000, RZ ;  /* 0x0001000047467825 */ /* 0x010fca00078e00ff */
        /* <DEDUP_REMOVED lines=13> */
.L_x_2057:
[----:B------:R-:W-:Y:S05]  /*3d50*/  BSYNC.RECONVERGENT B0 ;  /* 0x0000000000007941 */ /* 0x000fea0003800200 */
.L_x_2047:
[----:B------:R-:W-:Y:S02]  /*3d60*/  UIADD3 UR7, UPT, UPT, UR7, UR22, URZ ;  /* 0x0000001607077290 */ /* 0x000fe4000fffe0ff */
[----:B------:R-:W-:Y:S02]  /*3d70*/  UPLOP3.LUT UP2, UPT, UPT, UPT, UP2, 0x40, 0x4 ;  /* 0x000000000004789c */ /* 0x000fe40003f4e820 */
[----:B------:R-:W-:-:S09]  /*3d80*/  UISETP.GE.AND UP1, UPT, UR7, UR23, UPT ;  /* 0x000000170700728c */ /* 0x000fd2000bf26270 */
[----:B------:R-:W-:Y:S05]  /*3d90*/  BRA.U !UP1, `(.L_x_2069) ;  /* 0xffffffc9093c7547 */ /* 0x000fea000b83ffff */
.L_x_2038:
[----:B------:R-:W1:Y:S01]  /*3da0*/  S2UR UR4, SR_CTAID.X ;  /* 0x00000000000479c3 */ /* 0x000e620000002500 */
[----:B------:R-:W-:Y:S01]  /*3db0*/  BSSY.RECONVERGENT B0, `(.L_x_2070) ;  /* 0x000000f000007945 */ /* 0x000fe20003800200 */
[----:B-1----:R-:W-:-:S06]  /*3dc0*/  UIMAD UR4, UR4, UR6, URZ ;  /* 0x00000006040472a4 */ /* 0x002fcc000f8e02ff */
[----:B-----5:R-:W-:-:S04]  /*3dd0*/  MOV R9, UR4 ;  /* 0x0000000400097c02 */ /* 0x020fc80008000f00 */
[----:B------:R-:W-:Y:S01]  /*3de0*/  LEA.HI R9, R9, R110, RZ, 0x1e ;  /* 0x0000006e09097211 */ /* 0x000fe200078ff0ff */
[----:B------:R-:W-:Y:S06]  /*3df0*/  @!P1 BRA `(.L_x_2071) ;  /* 0x0000000000289947 */ /* 0x000fec0003800000 */
[----:B------:R-:W1:Y:S08]  /*3e00*/  LDC.64 R2, c[0x0][0x440] ;  /* 0x00011000ff027b82 */ /* 0x000e700000000a00 */
[----:B------:R-:W4:Y:S08]  /*3e10*/  LDC.64 R4, c[0x0][0x448] ;  /* 0x00011200ff047b82 */ /* 0x000f300000000a00 */
[----:B------:R-:W5:Y:S01]  /*3e20*/  LDC.64 R6, c[0x0][0x460] ;  /* 0x00011800ff067b82 */ /* 0x000f620000000a00 */
[----:B-1----:R-:W-:-:S05]  /*3e30*/  IMAD.WIDE.U32 R2, R9, 0x10, R2 ;  /* 0x0000001009027825 */ /* 0x002fca00078e0002 */
[----:B------:R1:W-:Y:S01]  /*3e40*/  STG.E.128 desc[UR14][R2.64], R36 ;  /* 0x0000002402007986 */ /* 0x0003e2000c101d0e */
[----:B----4-:R-:W-:-:S05]  /*3e50*/  IMAD.WIDE.U32 R4, R9, 0x10, R4 ;  /* 0x0000001009047825 */ /* 0x010fca00078e0004 */
[----:B------:R1:W-:Y:S01]  /*3e60*/  STG.E.128 desc[UR14][R4.64], R48 ;  /* 0x0000003004007986 */ /* 0x0003e2000c101d0e */
[C---:B-----5:R-:W-:Y:S01]  /*3e70*/  IMAD.WIDE.U32 R6, R9.reuse, 0x10, R6 ;  /* 0x0000001009067825 */ /* 0x060fe200078e0006 */
[----:B------:R-:W-:-:S04]  /*3e80*/  IADD3 R9, PT, PT, R9, 0x80, RZ ;  /* 0x0000008009097810 */ /* 0x000fc80007ffe0ff */
[----:B------:R1:W-:Y:S03]  /*3e90*/  STG.E.128 desc[UR14][R6.64], R24 ;  /* 0x0000001806007986 */ /* 0x0003e6000c101d0e */
.L_x_2071:
[----:B------:R-:W-:Y:S05]  /*3ea0*/  BSYNC.RECONVERGENT B0 ;  /* 0x0000000000007941 */ /* 0x000fea0003800200 */
.L_x_2070:
[----:B------:R-:W-:Y:S04]  /*3eb0*/  BSSY.RECONVERGENT B0, `(.L_x_2072) ;  /* 0x000000c000007945 */ /* 0x000fe80003800200 */
[----:B------:R-:W-:Y:S05]  /*3ec0*/  @!P3 BRA `(.L_x_2073) ;  /* 0x000000000028b947 */ /* 0x000fea0003800000 */
[----:B-1----:R-:W1:Y:S08]  /*3ed0*/  LDC.64 R2, c[0x0][0x440] ;  /* 0x00011000ff027b82 */ /* 0x002e700000000a00 */
        /* <DEDUP_REMOVED lines=9> */
.L_x_2073:
[----:B------:R-:W-:Y:S05]  /*3f70*/  BSYNC.RECONVERGENT B0 ;  /* 0x0000000000007941 */ /* 0x000fea0003800200 */
.L_x_2072:
[----:B------:R-:W-:Y:S05]  /*3f80*/  @!P2 EXIT ;  /* 0x000000000000a94d */ /* 0x000fea0003800000 */
[----:B-1----:R-:W1:Y:S08]  /*3f90*/  LDC.64 R2, c[0x0][0x440] ;  /* 0x00011000ff027b82 */ /* 0x002e700000000a00 */
[----:B------:R-:W4:Y:S08]  /*3fa0*/  LDC.64 R4, c[0x0][0x448] ;  /* 0x00011200ff047b82 */ /* 0x000f300000000a00 */
[----:B------:R-:W5:Y:S01]  /*3fb0*/  LDC.64 R6, c[0x0][0x460] ;  /* 0x00011800ff067b82 */ /* 0x000f620000000a00 */
[----:B-1----:R-:W-:-:S05]  /*3fc0*/  IMAD.WIDE.U32 R2, R9, 0x10, R2 ;  /* 0x0000001009027825 */ /* 0x002fca00078e0002 */
[----:B------:R-:W-:Y:S01]  /*3fd0*/  STG.E.128 desc[UR14][R2.64], R28 ;  /* 0x0000001c02007986 */ /* 0x000fe2000c101d0e */
[----:B----4-:R-:W-:-:S05]  /*3fe0*/  IMAD.WIDE.U32 R4, R9, 0x10, R4 ;  /* 0x0000001009047825 */ /* 0x010fca00078e0004 */
[----:B------:R-:W-:Y:S01]  /*3ff0*/  STG.E.128 desc[UR14][R4.64], R40 ;  /* 0x0000002804007986 */ /* 0x000fe2000c101d0e */
[----:B-----5:R-:W-:-:S05]  /*4000*/  IMAD.WIDE.U32 R6, R9, 0x10, R6 ;  /* 0x0000001009067825 */ /* 0x020fca00078e0006 */
[----:B------:R-:W-:Y:S01]  /*4010*/  STG.E.128 desc[UR14][R6.64], R16 ;  /* 0x0000001006007986 */ /* 0x000fe2000c101d0e */
[----:B------:R-:W-:Y:S05]  /*4020*/  EXIT ;  /* 0x000000000000794d */ /* 0x000fea0003800000 */
.L_x_2074:
        /* <DEDUP_REMOVED lines=13> */
.L_x_6716:


//--------------------- .text._ZN10layer_norm13ln_bwd_kernelINS_13Kernel_traitsI13__nv_bfloat16S2_fS2_fjLj1536ELj1ELj1ELj4ELj8ENS_18Kernel_traits_baseILj1536ES2_S2_fS2_fjLj128EEEEELb0ELb1ELb0ELb1EEEvNS_9BwdParamsE --------------------------
	.section	.text._ZN10layer_norm13ln_bwd_kernelINS_13Kernel_traitsI13__nv_bfloat16S2_fS2_fjLj1536ELj1ELj1ELj4ELj8ENS_18Kernel_traits_baseILj1536ES2_S2_fS2_fjLj128EEEEELb0ELb1ELb0ELb1EEEvNS_9BwdParamsE,"ax",@progbits
	.align	128
        .global         _ZN10layer_norm13ln_bwd_kernelINS_13Kernel_traitsI13__nv_bfloat16S2_fS2_fjLj1536ELj1ELj1ELj4ELj8ENS_18Kernel_traits_baseILj1536ES2_S2_fS2_fjLj128EEEEELb0ELb1ELb0ELb1EEEvNS_9BwdParamsE
        .type           _ZN10layer_norm13ln_bwd_kernelINS_13Kernel_traitsI13__nv_bfloat16S2_fS2_fjLj1536ELj1ELj1ELj4ELj8ENS_18Kernel_traits_baseILj1536ES2_S2_fS2_fjLj128EEEEELb0ELb1ELb0ELb1EEEvNS_9BwdParamsE,@function
        .size           _ZN10layer_norm13ln_bwd_kernelINS_13Kernel_traitsI13__nv_bfloat16S2_fS2_fjLj1536ELj1ELj1ELj4ELj8ENS_18Kernel_traits_baseILj1536ES2_S2_fS2_fjLj128EEEEELb0ELb1ELb0ELb1EEEvNS_9BwdParamsE,(.L_x_6717 - _ZN10layer_norm13ln_bwd_kernelINS_13Kernel_traitsI13__nv_bfloat16S2_fS2_fjLj1536ELj1ELj1ELj4ELj8ENS_18Kernel_traits_baseILj1536ES2_S2_fS2_fjLj128EEEEELb0ELb1ELb0ELb1EEEvNS_9BwdParamsE)
        .other          _ZN10layer_norm13ln_bwd_kernelINS_13Kernel_traitsI13__nv_bfloat16S2_fS2_fjLj1536ELj1ELj1ELj4ELj8ENS_18Kernel_traits_baseILj1536ES2_S2_fS2_fjLj128EEEEELb0ELb1ELb0ELb1EEEvNS_9BwdParamsE,@"STO_CUDA_ENTRY STV_DEFAULT"
_ZN10layer_norm13ln_bwd_kernelINS_13Kernel_traitsI13__nv_bfloat16S2_fS2_fjLj1536ELj1ELj1ELj4ELj8ENS_18Kernel_traits_baseILj1536ES2_S2_fS2_fjLj128EEEEELb0ELb1ELb0ELb1EEEvNS_9BwdParamsE:
.text._ZN10layer_norm13ln_bwd_kernelINS_13Kernel_traitsI13__nv_bfloat16S2_fS2_fjLj1536ELj1ELj1ELj4ELj8ENS_18Kernel_traits_baseILj1536ES2_S2_fS2_fjLj128EEEEELb0ELb1ELb0ELb1EEEvNS_9BwdParamsE:
        /* <DEDUP_REMOVED lines=26> */
[----:B------:R-:W2:Y:S07]  /*01a0*/  LDCU.64 UR4, c[0x0][0x3e0] ;  /* 0x00007c00ff0477ac */ /* 0x000eae0008000a00 */
        /* <DEDUP_REMOVED lines=14> */
[----:B------:R-:W-:Y:S01]  /*0290*/  MOV R0, RZ ;  /* 0x000000ff00007202 */ /* 0x000fe20000000f00 */
[----:B------:R-:W-:Y:S01]  /*02a0*/  UPLOP3.LUT UP2, UPT, UPT, UPT, UPT, 0x40, 0x4 ;  /* 0x000000000004789c */ /* 0x000fe20003f4e870 */
[----:B------:R-:W4:Y:S01]  /*02b0*/  LDCU UR19, c[0x0][0x388] ;  /* 0x00007100ff1377ac */ /* 0x000f220008000800 */
[----:B------:R-:W1:Y:S01]  /*02c0*/  LDCU.U8 UR18, c[0x0][0x410] ;  /* 0x00008200ff1277ac */ /* 0x000e620008000000 */
[C---:B0-----:R-:W-:Y:S01]  /*02d0*/  IMAD.WIDE.U32 R2, R89.reuse, 0x8, R2 ;  /* 0x0000000859027825 */ /* 0x041fe200078e0002 */
[----:B------:R-:W0:Y:S03]  /*02e0*/  LDCU UR22, c[0x0][0x400] ;  /* 0x00008000ff1677ac */ /* 0x000e260008000800 */
[C---:B---3--:R-:W-:Y:S01]  /*02f0*/  IMAD.WIDE.U32 R4, R89.reuse, 0x8, R4 ;  /* 0x0000000859047825 */ /* 0x048fe200078e0004 */
[----:B-1----:R-:W3:Y:S01]  /*0300*/  LDG.E.64 R6, desc[UR16][R2.64+0x800] ;  /* 0x0008001002067981 */ /* 0x002ee2000c1e1b00 */
[----:B------:R-:W1:Y:S03]  /*0310*/  LDCU.64 UR24, c[0x0][0x478] ;  /* 0x00008f00ff1877ac */ /* 0x000e660008000a00 */
[----:B------:R-:W5:Y:S01]  /*0320*/  LDG.E.64 R8, desc[UR16][R2.64+0x400] ;  /* 0x0004001002087981 */ /* 0x000f62000c1e1b00 */
[----:B------:R-:W0:Y:S03]  /*0330*/  LDCU.128 UR8, c[0x0][0x3c0] ;  /* 0x00007800ff0877ac */ /* 0x000e260008000c00 */
[----:B------:R4:W5:Y:S01]  /*0340*/  LDG.E.64 R10, desc[UR16][R2.64] ;  /* 0x00000010020a7981 */ /* 0x000962000c1e1b00 */
[----:B------:R-:W0:Y:S03]  /*0350*/  LDCU.64 UR20, c[0x0][0x438] ;  /* 0x00008700ff1477ac */ /* 0x000e260008000a00 */
[----:B------:R-:W5:Y:S01]  /*0360*/  LDG.E.64 R60, desc[UR16][R4.64+0x800] ;  /* 0x00080010043c7981 */ /* 0x000f62000c1e1b00 */
[----:B------:R-:W0:Y:S03]  /*0370*/  LDCU.64 UR26, c[0x0][0x380] ;  /* 0x00007000ff1a77ac */ /* 0x000e260008000a00 */
[----:B------:R-:W5:Y:S04]  /*0380*/  LDG.E.64 R58, desc[UR16][R4.64+0x400] ;  /* 0x00040010043a7981 */ /* 0x000f68000c1e1b00 */
[----:B------:R1:W5:Y:S01]  /*0390*/  LDG.E.64 R56, desc[UR16][R4.64] ;  /* 0x0000001004387981 */ /* 0x000362000c1e1b00 */
[C---:B------:R-:W-:Y:S01]  /*03a0*/  LOP3.LUT R70, R89.reuse, 0x60, RZ, 0xc0, !PT ;  /* 0x0000006059467812 */ /* 0x040fe200078ec0ff */
[----:B--2---:R-:W-:Y:S01]  /*03b0*/  UISETP.NE.U32.AND UP0, UPT, UR4, URZ, UPT ;  /* 0x000000ff0400728c */ /* 0x004fe2000bf05070 */
[----:B----4-:R-:W-:Y:S01]  /*03c0*/  CS2R R2, SRZ ;  /* 0x0000000000027805 */ /* 0x010fe2000001ff00 */
[----:B------:R-:W-:Y:S01]  /*03d0*/  UMOV UR6, UR7 ;  /* 0x0000000700067c82 */ /* 0x000fe20008000000 */
[----:B------:R-:W-:Y:S01]  /*03e0*/  LOP3.LUT R70, R70, 0x1f, R89, 0xf8, !PT ;  /* 0x0000001f46467812 */ /* 0x000fe200078ef859 */
[----:B------:R-:W-:Y:S01]  /*03f0*/  UISETP.NE.AND.EX UP0, UPT, UR5, URZ, UPT, UP0 ;  /* 0x000000ff0500728c */ /* 0x000fe2000bf05300 */
[----:B------:R-:W-:-:S02]  /*0400*/  LOP3.LUT R89, R89, 0x1f, RZ, 0xc0, !PT ;  /* 0x0000001f59597812 */ /* 0x000fc400078ec0ff */
[----:B-1----:R-:W-:Y:S02]  /*0410*/  CS2R R4, SRZ ;  /* 0x0000000000047805 */ /* 0x002fe4000001ff00 */
[--C-:B---3--:R-:W-:Y:S02]  /*0420*/  SHF.R.U64 R77, R6, 0x10, R7.reuse ;  /* 0x00000010064d7819 */ /* 0x108fe40000001207 */
[----:B------:R-:W-:Y:S02]  /*0430*/  SHF.R.U32.HI R78, RZ, 0x10, R7 ;  /* 0x00000010ff4e7819 */ /* 0x000fe40000011607 */
[--C-:B-----5:R-:W-:Y:S02]  /*0440*/  SHF.R.U64 R83, R8, 0x10, R9.reuse ;  /* 0x0000001008537819 */ /* 0x120fe40000001209 */
[----:B------:R-:W-:Y:S02]  /*0450*/  SHF.R.U32.HI R79, RZ, 0x10, R9 ;  /* 0x00000010ff4f7819 */ /* 0x000fe40000011609 */
[----:B------:R-:W-:-:S02]  /*0460*/  SHF.R.U64 R87, R10, 0x10, R11 ;  /* 0x000000100a577819 */ /* 0x000fc4000000120b */
[----:B------:R-:W-:Y:S02]  /*0470*/  SHF.R.U32.HI R85, RZ, 0x10, R11 ;  /* 0x00000010ff557819 */ /* 0x000fe4000001160b */
[----:B------:R-:W-:Y:S02]  /*0480*/  SHF.L.U32 R66, R6, 0x10, RZ ;  /* 0x0000001006427819 */ /* 0x000fe400000006ff */
[----:B------:R-:W-:Y:S02]  /*0490*/  SHF.L.U32 R67, R7, 0x10, RZ ;  /* 0x0000001007437819 */ /* 0x000fe400000006ff */
[----:B------:R-:W-:Y:S02]  /*04a0*/  CS2R R6, SRZ ;  /* 0x0000000000067805 */ /* 0x000fe4000001ff00 */
[----:B------:R-:W-:Y:S02]  /*04b0*/  SHF.L.U32 R84, R8, 0x10, RZ ;  /* 0x0000001008547819 */ /* 0x000fe400000006ff */
[----:B------:R-:W-:-:S02]  /*04c0*/  SHF.L.U32 R68, R9, 0x10, RZ ;  /* 0x0000001009447819 */ /* 0x000fc400000006ff */
[----:B------:R-:W-:Y:S02]  /*04d0*/  CS2R R8, SRZ ;  /* 0x0000000000087805 */ /* 0x000fe4000001ff00 */
[----:B------:R-:W-:Y:S02]  /*04e0*/  SHF.L.U32 R88, R10, 0x10, RZ ;  /* 0x000000100a587819 */ /* 0x000fe400000006ff */
[----:B------:R-:W-:Y:S02]  /*04f0*/  SHF.L.U32 R86, R11, 0x10, RZ ;  /* 0x000000100b567819 */ /* 0x000fe400000006ff */
[----:B------:R-:W-:Y:S02]  /*0500*/  CS2R R10, SRZ ;  /* 0x00000000000a7805 */ /* 0x000fe4000001ff00 */
[--C-:B------:R-:W-:Y:S02]  /*0510*/  SHF.R.U64 R71, R60, 0x10, R61.reuse ;  /* 0x000000103c477819 */ /* 0x100fe4000000123d */
[----:B------:R-:W-:-:S02]  /*0520*/  SHF.R.U32.HI R72, RZ, 0x10, R61 ;  /* 0x00000010ff487819 */ /* 0x000fc4000001163d */
[--C-:B------:R-:W-:Y:S02]  /*0530*/  SHF.R.U64 R73, R58, 0x10, R59.reuse ;  /* 0x000000103a497819 */ /* 0x100fe4000000123b */
[----:B------:R-:W-:Y:S02]  /*0540*/  SHF.R.U32.HI R74, RZ, 0x10, R59 ;  /* 0x00000010ff4a7819 */ /* 0x000fe4000001163b */
[--C-:B------:R-:W-:Y:S02]  /*0550*/  SHF.R.U64 R75, R56, 0x10, R57.reuse ;  /* 0x00000010384b7819 */ /* 0x100fe40000001239 */
[----:B------:R-:W-:Y:S02]  /*0560*/  SHF.R.U32.HI R76, RZ, 0x10, R57 ;  /* 0x00000010ff4c7819 */ /* 0x000fe40000011639 */
[----:B------:R-:W-:Y:S02]  /*0570*/  SHF.L.U32 R77, R77, 0x10, RZ ;  /* 0x000000104d4d7819 */ /* 0x000fe400000006ff */
[----:B------:R-:W-:-:S02]  /*0580*/  SHF.L.U32 R78, R78, 0x10, RZ ;  /* 0x000000104e4e7819 */ /* 0x000fc400000006ff */
[----:B------:R-:W-:Y:S02]  /*0590*/  SHF.L.U32 R83, R83, 0x10, RZ ;  /* 0x0000001053537819 */ /* 0x000fe400000006ff */
[----:B------:R-:W-:Y:S02]  /*05a0*/  SHF.L.U32 R79, R79, 0x10, RZ ;  /* 0x000000104f4f7819 */ /* 0x000fe400000006ff */
[----:B------:R-:W-:Y:S02]  /*05b0*/  SHF.L.U32 R87, R87, 0x10, RZ ;  /* 0x0000001057577819 */ /* 0x000fe400000006ff */
[----:B0-----:R-:W-:-:S07]  /*05c0*/  SHF.L.U32 R85, R85, 0x10, RZ ;  /* 0x0000001055557819 */ /* 0x001fce00000006ff */
.L_x_2082:
[----:B------:R-:W0:Y:S01]  /*05d0*/  LDC.64 R96, c[0x0][0x428] ;  /* 0x00010a00ff607b82 */ /* 0x000e220000000a00 */
[----:B------:R-:W-:Y:S02]  /*05e0*/  UIMAD UR4, UR6, UR19, URZ ;  /* 0x00000013060472a4 */ /* 0x000fe4000f8e02ff */
[----:B------:R-:W-:Y:S02]  /*05f0*/  UIMAD.WIDE UR14, UR6, 0x4, UR10 ;  /* 0x00000004060e78a5 */ /* 0x000fe4000f8e020a */
[----:B------:R-:W-:Y:S02]  /*0600*/  USHF.R.S32.HI UR5, URZ, 0x1f, UR4 ;  /* 0x0000001fff057899 */ /* 0x000fe40008011404 */
[----:B------:R-:W-:Y:S01]  /*0610*/  UIMAD.WIDE UR12, UR6, 0x4, UR8 ;  /* 0x00000004060c78a5 */ /* 0x000fe2000f8e0208 */
[----:B------:R-:W1:Y:S01]  /*0620*/  LDC.64 R48, c[0x0][0x3a8] ;  /* 0x0000ea00ff307b82 */ /* 0x000e620000000a00 */
[----:B------:R-:W-:Y:S01]  /*0630*/  ULEA.HI UR5, UR5, UR4, URZ, 0x2 ;  /* 0x0000000405057291 */ /* 0x000fe2000f8f10ff */
[----:B------:R-:W-:-:S02]  /*0640*/  MOV R106, UR14 ;  /* 0x0000000e006a7c02 */ /* 0x000fc40008000f00 */
[----:B------:R-:W-:Y:S02]  /*0650*/  MOV R107, UR15 ;  /* 0x0000000f006b7c02 */ /* 0x000fe40008000f00 */
[----:B------:R-:W-:Y:S02]  /*0660*/  MOV R44, UR12 ;  /* 0x0000000c002c7c02 */ /* 0x000fe40008000f00 */
[----:B------:R-:W-:Y:S01]  /*0670*/  MOV R81, UR5 ;  /* 0x0000000500517c02 */ /* 0x000fe20008000f00 */
[----:B------:R-:W2:Y:S01]  /*0680*/  LDG.E R106, desc[UR16][R106.64] ;  /* 0x000000106a6a7981 */ /* 0x000ea2000c1e1900 */
[----:B------:R-:W-:Y:S02]  /*0690*/  MOV R45, UR13 ;  /* 0x0000000d002d7c02 */ /* 0x000fe40008000f00 */
[----:B------:R-:W-:Y:S01]  /*06a0*/  LEA.HI.SX32 R81, R81, R70, 0x1e ;  /* 0x0000004651517211 */ /* 0x000fe200078ff2ff */
[----:B------:R-:W3:Y:S02]  /*06b0*/  @UP0 LDCU.64 UR4, c[0x0][0x3e0] ;  /* 0x00007c00ff0407ac */ /* 0x000ee40008000a00 */
[----:B------:R4:W2:Y:S02]  /*06c0*/  LDG.E R105, desc[UR16][R44.64] ;  /* 0x000000102c697981 */ /* 0x0008a4000c1e1900 */
[C---:B0-----:R-:W-:Y:S01]  /*06d0*/  IMAD.WIDE.U32 R100, R81.reuse, 0x8, R96 ;  /* 0x0000000851647825 */ /* 0x041fe200078e0060 */
[----:B------:R-:W-:-:S02]  /*06e0*/  IADD3 R80, PT, PT, R81, 0x80, RZ ;  /* 0x0000008051507810 */ /* 0x000fc40007ffe0ff */
[----:B------:R-:W-:-:S03]  /*06f0*/  IADD3 R82, PT, PT, R81, 0x100, RZ ;  /* 0x0000010051527810 */ /* 0x000fc60007ffe0ff */
[----:B------:R-:W2:Y:S01]  /*0700*/  LDG.E.64 R100, desc[UR16][R100.64] ;  /* 0x0000001064647981 */ /* 0x000ea2000c1e1b00 */
[----:B-1----:R-:W-:-:S04]  /*0710*/  IMAD.WIDE.U32 R40, R81, 0x10, R48 ;  /* 0x0000001051287825 */ /* 0x002fc800078e0030 */
[--C-:B------:R-:W-:Y:S02]  /*0720*/  IMAD.WIDE.U32 R98, R80, 0x8, R96.reuse ;  /* 0x0000000850627825 */ /* 0x100fe400078e0060 */
[----:B------:R-:W2:Y:S02]  /*0730*/  LDG.E.128 R40, desc[UR16][R40.64] ;  /* 0x0000001028287981 */ /* 0x000ea4000c1e1d00 */
[----:B------:R-:W-:Y:S02]  /*0740*/  IMAD.WIDE.U32 R96, R82, 0x8, R96 ;  /* 0x0000000852607825 */ /* 0x000fe400078e0060 */
[----:B------:R-:W2:Y:S02]  /*0750*/  LDG.E.64 R98, desc[UR16][R98.64] ;  /* 0x0000001062627981 */ /* 0x000ea4000c1e1b00 */
[--C-:B----4-:R-:W-:Y:S02]  /*0760*/  IMAD.WIDE.U32 R44, R80, 0x10, R48.reuse ;  /* 0x00000010502c7825 */ /* 0x110fe400078e0030 */
[----:B------:R-:W4:Y:S02]  /*0770*/  LDG.E.64 R96, desc[UR16][R96.64] ;  /* 0x0000001060607981 */ /* 0x000f24000c1e1b00 */
[----:B------:R-:W-:-:S02]  /*0780*/  IMAD.WIDE.U32 R48, R82, 0x10, R48 ;  /* 0x0000001052307825 */ /* 0x000fc400078e0030 */
[----:B------:R-:W4:Y:S04]  /*0790*/  LDG.E.128 R44, desc[UR16][R44.64] ;  /* 0x000000102c2c7981 */ /* 0x000f28000c1e1d00 */
[----:B------:R-:W4:Y:S01]  /*07a0*/  LDG.E.128 R48, desc[UR16][R48.64] ;  /* 0x0000001030307981 */ /* 0x000f22000c1e1d00 */
[----:B------:R-:W-:Y:S01]  /*07b0*/  PLOP3.LUT P1, PT, PT, PT, UP0, 0x80, 0x8 ;  /* 0x000000000008781c */ /* 0x000fe20003f2f008 */
[----:B---3--:R-:W-:-:S06]  /*07c0*/  @UP0 UIMAD.WIDE UR4, UR6, 0x2, UR4 ;  /* 0x00000002060408a5 */ /* 0x008fcc000f8e0204 */
[----:B------:R-:W-:Y:S02]  /*07d0*/  MOV R90, UR4 ;  /* 0x00000004005a7c02 */ /* 0x000fe40008000f00 */
[----:B------:R-:W-:-:S05]  /*07e0*/  MOV R91, UR5 ;  /* 0x00000005005b7c02 */ /* 0x000fca0008000f00 */
[----:B------:R-:W3:Y:S01]  /*07f0*/  @P1 LDG.E.U16 R104, desc[UR16][R90.64] ;  /* 0x000000105a681981 */ /* 0x000ee2000c1e1500 */
[----:B------:R-:W-:-:S04]  /*0800*/  ISETP.NE.U32.AND P0, PT, RZ, UR20, PT ;  /* 0x00000014ff007c0c */ /* 0x000fc8000bf05070 */
[----:B------:R-:W-:-:S13]  /*0810*/  ISETP.NE.AND.EX P0, PT, RZ, UR21, PT, P0 ;  /* 0x00000015ff007c0c */ /* 0x000fda000bf05300 */
[----:B------:R-:W0:Y:S08]  /*0820*/  @P0 LDC.64 R102, c[0x0][0x438] ;  /* 0x00010e00ff660b82 */ /* 0x000e300000000a00 */
[----:B------:R-:W1:Y:S08]  /*0830*/  @P0 LDC.64 R94, c[0x0][0x438] ;  /* 0x00010e00ff5e0b82 */ /* 0x000e700000000a00 */
[----:B------:R-:W1:Y:S01]  /*0840*/  @P0 LDC.64 R92, c[0x0][0x438] ;  /* 0x00010e00ff5c0b82 */ /* 0x000e620000000a00 */
[----:B0-----:R-:W-:-:S05]  /*0850*/  @P0 IMAD.WIDE.U32 R102, R81, 0x10, R102 ;  /* 0x0000001051660825 */ /* 0x001fca00078e0066 */
[----:B-----5:R-:W5:Y:S01]  /*0860*/  @P0 LDG.E.128 R28, desc[UR16][R102.64] ;  /* 0x00000010661c0981 */ /* 0x020f62000c1e1d00 */
[----:B-1----:R-:W-:-:S05]  /*0870*/  @P0 IMAD.WIDE.U32 R94, R80, 0x10, R94 ;  /* 0x00000010505e0825 */ /* 0x002fca00078e005e */
[----:B------:R-:W5:Y:S01]  /*0880*/  @P0 LDG.E.128 R32, desc[UR16][R94.64] ;  /* 0x000000105e200981 */ /* 0x000f62000c1e1d00 */
[----:B------:R-:W-:-:S05]  /*0890*/  @P0 IMAD.WIDE.U32 R92, R82, 0x10, R92 ;  /* 0x00000010525c0825 */ /* 0x000fca00078e005c */
[----:B------:R0:W5:Y:S01]  /*08a0*/  @P0 LDG.E.128 R36, desc[UR16][R92.64] ;  /* 0x000000105c240981 */ /* 0x000162000c1e1d00 */
[----:B------:R-:W-:Y:S02]  /*08b0*/  ISETP.NE.AND P0, PT, RZ, UR18, PT ;  /* 0x00000012ff007c0c */ /* 0x000fe4000bf05270 */
[----:B--2---:R-:W-:Y:S02]  /*08c0*/  R2UR UR14, R106 ;  /* 0x000000006a0e72ca */ /* 0x004fe400000e0000 */
[----:B------:R-:W-:Y:S02]  /*08d0*/  FSEL R105, R105, RZ, !P0 ;  /* 0x000000ff69697208 */ /* 0x000fe40004000000 */
[----:B------:R-:W-:Y:S02]  /*08e0*/  MOV R121, R100 ;  /* 0x0000006400797202 */ /* 0x000fe40000000f00 */
[----:B------:R-:W-:Y:S02]  /*08f0*/  SHF.R.U64 R119, R100, 0x10, R101 ;  /* 0x0000001064777819 */ /* 0x000fe40000001265 */
[----:B------:R-:W-:Y:S01]  /*0900*/  SHF.L.U32 R121, R121, 0x10, RZ ;  /* 0x0000001079797819 */ /* 0x000fe200000006ff */
[C---:B------:R-:W-:Y:S01]  /*0910*/  FADD.FTZ R40, -R105.reuse, R40 ;  /* 0x0000002869287221 */ /* 0x040fe20000010100 */
[C---:B------:R-:W-:Y:S01]  /*0920*/  FADD.FTZ R41, -R105.reuse, R41 ;  /* 0x0000002969297221 */ /* 0x040fe20000010100 */
[----:B------:R-:W-:Y:S01]  /*0930*/  MOV R120, R101 ;  /* 0x0000006500787202 */ /* 0x000fe20000000f00 */
[----:B------:R-:W-:Y:S01]  /*0940*/  FADD.FTZ R42, -R105, R42 ;  /* 0x0000002a692a7221 */ /* 0x000fe20000010100 */
[----:B------:R-:W-:Y:S01]  /*0950*/  SHF.L.U32 R119, R119, 0x10, RZ ;  /* 0x0000001077777819 */ /* 0x000fe200000006ff */
[----:B------:R-:W-:Y:S01]  /*0960*/  FMUL.FTZ R100, R88, R121 ;  /* 0x0000007958647220 */ /* 0x000fe20000410000 */
[----:B------:R-:W-:Y:S01]  /*0970*/  SHF.R.U32.HI R117, RZ, 0x10, R101 ;  /* 0x00000010ff757819 */ /* 0x000fe20000011665 */
[----:B------:R-:W-:Y:S01]  /*0980*/  FMUL.FTZ R101, R40, UR14 ;  /* 0x0000000e28657c20 */ /* 0x000fe20008410000 */
[----:B------:R-:W-:-:S02]  /*0990*/  MOV R118, R98 ;  /* 0x0000006200767202 */ /* 0x000fc40000000f00 */
[----:B------:R-:W-:Y:S01]  /*09a0*/  SHF.R.U64 R115, R98, 0x10, R99 ;  /* 0x0000001062737819 */ /* 0x000fe20000001263 */
[C---:B------:R-:W-:Y:S01]  /*09b0*/  FADD.FTZ R43, -R105.reuse, R43 ;  /* 0x0000002b692b7221 */ /* 0x040fe20000010100 */
[----:B----4-:R-:W-:Y:S01]  /*09c0*/  MOV R112, R96 ;  /* 0x0000006000707202 */ /* 0x010fe20000000f00 */
[C---:B------:R-:W-:Y:S01]  /*09d0*/  FADD.FTZ R44, -R105.reuse, R44 ;  /* 0x0000002c692c7221 */ /* 0x040fe20000010100 */
[----:B------:R-:W-:Y:S01]  /*09e0*/  SHF.R.U64 R110, R96, 0x10, R97 ;  /* 0x00000010606e7819 */ /* 0x000fe20000001261 */
[C---:B------:R-:W-:Y:S01]  /*09f0*/  FADD.FTZ R45, -R105.reuse, R45 ;  /* 0x0000002d692d7221 */ /* 0x040fe20000010100 */
[----:B------:R-:W-:Y:S01]  /*0a00*/  MOV R98, R97 ;  /* 0x0000006100627202 */ /* 0x000fe20000000f00 */
[C---:B------:R-:W-:Y:S01]  /*0a10*/  FADD.FTZ R46, -R105.reuse, R46 ;  /* 0x0000002e692e7221 */ /* 0x040fe20000010100 */
[----:B------:R-:W-:Y:S01]  /*0a20*/  SHF.R.U32.HI R123, RZ, 0x10, R97 ;  /* 0x00000010ff7b7819 */ /* 0x000fe20000011661 */
[C---:B------:R-:W-:Y:S01]  /*0a30*/  FADD.FTZ R47, -R105.reuse, R47 ;  /* 0x0000002f692f7221 */ /* 0x040fe20000010100 */
[C---:B0-----:R-:W-:Y:S01]  /*0a40*/  FADD.FTZ R92, -R105.reuse, R48 ;  /* 0x00000030695c7221 */ /* 0x041fe20000010100 */
[C---:B------:R-:W-:Y:S01]  /*0a50*/  FADD.FTZ R95, -R105.reuse, R49 ;  /* 0x00000031695f7221 */ /* 0x040fe20000010100 */
[C---:B------:R-:W-:Y:S01]  /*0a60*/  FADD.FTZ R96, -R105.reuse, R50 ;  /* 0x0000003269607221 */ /* 0x040fe20000010100 */
[----:B------:R-:W-:Y:S01]  /*0a70*/  FADD.FTZ R97, -R105, R51 ;  /* 0x0000003369617221 */ /* 0x000fe20000010100 */
[----:B------:R-:W-:Y:S01]  /*0a80*/  FMUL.FTZ R105, R41, UR14 ;  /* 0x0000000e29697c20 */ /* 0x000fe20008410000 */
[----:B------:R-:W-:Y:S01]  /*0a90*/  SHF.L.U32 R120, R120, 0x10, RZ ;  /* 0x0000001078787819 */ /* 0x000fe200000006ff */
[----:B------:R-:W-:Y:S01]  /*0aa0*/  FMUL.FTZ R113, R42, UR14 ;  /* 0x0000000e2a717c20 */ /* 0x000fe20008410000 */
[----:B------:R-:W-:Y:S01]  /*0ab0*/  FMUL.FTZ R108, R87, R119 ;  /* 0x00000077576c7220 */ /* 0x000fe20000410000 */
[----:B------:R-:W-:Y:S01]  /*0ac0*/  FADD.FTZ R41, RZ, R100 ;  /* 0x00000064ff297221 */ /* 0x000fe20000010000 */
[----:B------:R-:W-:Y:S01]  /*0ad0*/  FFMA.FTZ R42, R101, R100, RZ ;  /* 0x00000064652a7223 */ /* 0x000fe200000100ff */
[----:B------:R-:W-:Y:S01]  /*0ae0*/  SHF.L.U32 R117, R117, 0x10, RZ ;  /* 0x0000001075757819 */ /* 0x000fe200000006ff */
[----:B------:R-:W-:Y:S01]  /*0af0*/  FMUL.FTZ R107, R86, R120 ;  /* 0x00000078566b7220 */ /* 0x000fe20000410000 */
[----:B------:R-:W-:Y:S01]  /*0b00*/  FADD.FTZ R40, R108, R41 ;  /* 0x000000296c287221 */ /* 0x000fe20000010000 */
[----:B------:R-:W-:Y:S01]  /*0b10*/  FFMA.FTZ R42, R105, R108, R42 ;  /* 0x0000006c692a7223 */ /* 0x000fe2000001002a */
[----:B------:R-:W-:Y:S01]  /*0b20*/  SHF.L.U32 R118, R118, 0x10, RZ ;  /* 0x0000001076767819 */ /* 0x000fe200000006ff */
[----:B------:R-:W-:Y:S01]  /*0b30*/  FMUL.FTZ R102, R85, R117 ;  /* 0x0000007555667220 */ /* 0x000fe20000410000 */
[----:B------:R-:W-:Y:S01]  /*0b40*/  FADD.FTZ R41, R107, R40 ;  /* 0x000000286b297221 */ /* 0x000fe20000010000 */
[----:B------:R-:W-:Y:S01]  /*0b50*/  FMUL.FTZ R111, R43, UR14 ;  /* 0x0000000e2b6f7c20 */ /* 0x000fe20008410000 */
[----:B------:R-:W-:Y:S01]  /*0b60*/  FFMA.FTZ R42, R113, R107, R42 ;  /* 0x0000006b712a7223 */ /* 0x000fe2000001002a */
[----:B------:R-:W-:Y:S01]  /*0b70*/  MOV R116, R99 ;  /* 0x0000006300747202 */ /* 0x000fe20000000f00 */
[----:B------:R-:W-:Y:S01]  /*0b80*/  FMUL.FTZ R50, R84, R118 ;  /* 0x0000007654327220 */ /* 0x000fe20000410000 */
[----:B------:R-:W-:Y:S01]  /*0b90*/  SHF.L.U32 R115, R115, 0x10, RZ ;  /* 0x0000001073737819 */ /* 0x000fe200000006ff */
[----:B------:R-:W-:Y:S01]  /*0ba0*/  FADD.FTZ R41, R102, R41 ;  /* 0x0000002966297221 */ /* 0x000fe20000010000 */
[----:B------:R-:W-:Y:S01]  /*0bb0*/  FMUL.FTZ R51, R44, UR14 ;  /* 0x0000000e2c337c20 */ /* 0x000fe20008410000 */
        /* <DEDUP_REMOVED lines=52> */
[----:B---3--:R-:W-:Y:S02]  /*0f00*/  @P1 R2UR UR4, R104 ;  /* 0x00000000680412ca */ /* 0x008fe400000e0000 */
        /* <DEDUP_REMOVED lines=20> */
.L_x_2077:
[----:B------:R-:W-:Y:S05]  /*1050*/  BSYNC.RECONVERGENT B0 ;  /* 0x0000000000007941 */ /* 0x000fea0003800200 */
.L_x_2076:
[----:B------:R-:W1:Y:S08]  /*1060*/  S2UR UR5, SR_CgaCtaId ;  /* 0x00000000000579c3 */ /* 0x000e700000008800 */
[----:B------:R-:W-:Y:S01]  /*1070*/  BAR.SYNC.DEFER_BLOCKING 0x0 ;  /* 0x0000000000007b1d */ /* 0x000fe20000010000 */
[----:B------:R-:W-:Y:S01]  /*1080*/  UISETP.NE.U32.AND UP1, UPT, UR20, URZ, UPT ;  /* 0x000000ff1400728c */ /* 0x000fe2000bf25070 */
[----:B------:R-:W-:Y:S01]  /*1090*/  FADD.FTZ R23, R98, R23 ;  /* 0x0000001762177221 */ /* 0x000fe20000010000 */
[----:B------:R-:W-:Y:S01]  /*10a0*/  FFMA.FTZ R11, R96, R98, R11 ;  /* 0x00000062600b7223 */ /* 0x000fe2000001000b */
[----:B------:R-:W-:Y:S01]  /*10b0*/  FFMA.FTZ R0, R101, R121, R0 ;  /* 0x0000007965007223 */ /* 0x000fe20000010000 */
[----:B------:R-:W-:Y:S01]  /*10c0*/  UISETP.NE.AND.EX UP1, UPT, UR21, URZ, UPT, UP1 ;  /* 0x000000ff1500728c */ /* 0x000fe2000bf25310 */
[----:B------:R-:W-:Y:S01]  /*10d0*/  FADD.FTZ R13, R121, R13 ;  /* 0x0000000d790d7221 */ /* 0x000fe20000010000 */
[----:B------:R-:W-:Y:S01]  /*10e0*/  UMOV UR4, 0x400 ;  /* 0x0000040000047882 */ /* 0x000fe20000000000 */
[----:B------:R-:W-:Y:S01]  /*10f0*/  FFMA.FTZ R2, R105, R119, R2 ;  /* 0x0000007769027223 */ /* 0x000fe20000010002 */
[----:B------:R-:W-:Y:S01]  /*1100*/  FADD.FTZ R14, R119, R14 ;  /* 0x0000000e770e7221 */ /* 0x000fe20000010000 */
        /* <DEDUP_REMOVED lines=13> */
[----:B-1----:R-:W-:Y:S01]  /*11e0*/  ULEA UR4, UR5, UR4, 0x18 ;  /* 0x0000000405047291 */ /* 0x002fe2000f8ec0ff */
[----:B------:R-:W-:Y:S01]  /*11f0*/  FFMA.FTZ R9, R92, R112, R9 ;  /* 0x000000705c097223 */ /* 0x000fe20000010009 */
[----:B------:R-:W-:Y:S01]  /*1200*/  FADD.FTZ R22, R110, R22 ;  /* 0x000000166e167221 */ /* 0x000fe20000010000 */
[----:B------:R-:W-:Y:S01]  /*1210*/  FFMA.FTZ R10, R95, R110, R10 ;  /* 0x0000006e5f0a7223 */ /* 0x000fe2000001000a */
[----:B------:R-:W-:Y:S01]  /*1220*/  UIADD3 UR5, UPT, UPT, UR4, 0x1820, URZ ;  /* 0x0000182004057890 */ /* 0x000fe2000fffe0ff */
[----:B------:R-:W-:Y:S01]  /*1230*/  FADD.FTZ R24, R123, R24 ;  /* 0x000000187b187221 */ /* 0x000fe20000010000 */
[----:B------:R-:W-:Y:S01]  /*1240*/  @!UP2 UIADD3 UR5, UPT, UPT, UR4, 0x1800, URZ ;  /* 0x000018000405a890 */ /* 0x000fe2000fffe0ff */
[----:B------:R-:W-:Y:S01]  /*1250*/  FFMA.FTZ R12, R97, R123, R12 ;  /* 0x0000007b610c7223 */ /* 0x000fe2000001000c */
[----:B------:R-:W-:-:S02]  /*1260*/  UIADD3 UR13, UPT, UPT, UR4, 0x1830, URZ ;  /* 0x00001830040d7890 */ /* 0x000fc4000fffe0ff */
        /* <DEDUP_REMOVED lines=21> */
[----:B------:R-:W-:Y:S01]  /*13c0*/  FFMA.FTZ R101, R101, UR4, R98 ;  /* 0x0000000465657c23 */ /* 0x000fe20008010062 */
[----:B------:R-:W-:Y:S01]  /*13d0*/  SHF.L.U32 R41, R76, 0x10, RZ ;  /* 0x000000104c297819 */ /* 0x000fe200000006ff */
[----:B------:R-:W-:Y:S01]  /*13e0*/  FADD.FTZ R111, R102, -R111 ;  /* 0x8000006f666f7221 */ /* 0x000fe20000010000 */
[----:B------:R-:W-:Y:S01]  /*13f0*/  FADD.FTZ R40, R107, -R40 ;  /* 0x800000286b287221 */ /* 0x000fe20000010000 */
[----:B------:R-:W-:Y:S01]  /*1400*/  FADD.FTZ R101, R100, -R101 ;  /* 0x8000006564657221 */ /* 0x000fe20000010000 */
[--C-:B------:R-:W-:Y:S01]  /*1410*/  FFMA.FTZ R105, R105, UR4, R98.reuse ;  /* 0x0000000469697c23 */ /* 0x100fe20008010062 */
[----:B------:R-:W-:Y:S01]  /*1420*/  FMUL.FTZ R102, R111, UR14 ;  /* 0x0000000e6f667c20 */ /* 0x000fe20008410000 */
[----:B------:R-:W-:Y:S01]  /*1430*/  FMUL.FTZ R40, R40, UR14 ;  /* 0x0000000e28287c20 */ /* 0x000fe20008410000 */
[----:B------:R-:W-:Y:S01]  /*1440*/  FMUL.FTZ R101, R101, UR14 ;  /* 0x0000000e65657c20 */ /* 0x000fe20008410000 */
[--C-:B------:R-:W-:Y:S01]  /*1450*/  FFMA.FTZ R43, R109, UR4, R98.reuse ;  /* 0x000000046d2b7c23 */ /* 0x100fe20008010062 */
[----:B------:R-:W-:Y:S01]  /*1460*/  FMUL.FTZ R102, R102, UR12 ;  /* 0x0000000c66667c20 */ /* 0x000fe20008410000 */
[----:B------:R-:W-:Y:S01]  /*1470*/  FMUL.FTZ R104, R40, UR12 ;  /* 0x0000000c28687c20 */ /* 0x000fe20008410000 */
[----:B------:R-:W-:Y:S01]  /*1480*/  FFMA.FTZ R40, R103, UR4, R98 ;  /* 0x0000000467287c23 */ /* 0x000fe20008010062 */
[----:B------:R-:W-:Y:S01]  /*1490*/  FADD.FTZ R105, R108, -R105 ;  /* 0x800000696c697221 */ /* 0x000fe20000010000 */
[----:B------:R-:W-:Y:S01]  /*14a0*/  FMUL.FTZ R100, R102, R41 ;  /* 0x0000002966647220 */ /* 0x000fe20000410000 */
[----:B------:R-:W-:Y:S01]  /*14b0*/  SHF.L.U32 R41, R57, 0x10, RZ ;  /* 0x0000001039297819 */ /* 0x000fe200000006ff */
[----:B------:R-:W-:Y:S01]  /*14c0*/  FADD.FTZ R49, R49, -R40 ;  /* 0x8000002831317221 */ /* 0x000fe20000010000 */
[----:B------:R-:W-:Y:S01]  /*14d0*/  FMUL.FTZ R110, R101, UR12 ;  /* 0x0000000c656e7c20 */ /* 0x000fe20008410000 */
[----:B------:R-:W-:Y:S01]  /*14e0*/  FADD.FTZ R106, R106, -R43 ;  /* 0x8000002b6a6a7221 */ /* 0x000fe20000010000 */
[--C-:B------:R-:W-:Y:S01]  /*14f0*/  FFMA.FTZ R43, R99, UR4, R98.reuse ;  /* 0x00000004632b7c23 */ /* 0x100fe20008010062 */
[----:B------:R-:W-:Y:S01]  /*1500*/  FMUL.FTZ R42, R104, R41 ;  /* 0x00000029682a7220 */ /* 0x000fe20000410000 */
[----:B------:R-:W-:Y:S01]  /*1510*/  SHF.L.U32 R41, R56, 0x10, RZ ;  /* 0x0000001038297819 */ /* 0x000fe200000006ff */
[----:B------:R-:W-:Y:S01]  /*1520*/  FMUL.FTZ R103, R105, UR14 ;  /* 0x0000000e69677c20 */ /* 0x000fe20008410000 */
[----:B------:R-:W-:Y:S01]  /*1530*/  FMUL.FTZ R49, R49, UR14 ;  /* 0x0000000e31317c20 */ /* 0x000fe20008410000 */
[----:B------:R-:W-:Y:S01]  /*1540*/  FADD.FTZ R43, R48, -R43 ;  /* 0x8000002b302b7221 */ /* 0x000fe20000010000 */
[----:B------:R-:W-:Y:S01]  /*1550*/  SHF.L.U32 R40, R75, 0x10, RZ ;  /* 0x000000104b287819 */ /* 0x000fe200000006ff */
[----:B------:R-:W-:Y:S01]  /*1560*/  FMUL.FTZ R41, R110, R41 ;  /* 0x000000296e297220 */ /* 0x000fe20000410000 */
[----:B------:R-:W-:Y:S01]  /*1570*/  SHF.L.U32 R46, R74, 0x10, RZ ;  /* 0x000000104a2e7819 */ /* 0x000fe200000006ff */
[----:B------:R-:W-:Y:S01]  /*1580*/  FMUL.FTZ R103, R103, UR12 ;  /* 0x0000000c67677c20 */ /* 0x000fe20008410000 */
[----:B------:R-:W-:Y:S01]  /*1590*/  FMUL.FTZ R99, R49, UR12 ;  /* 0x0000000c31637c20 */ /* 0x000fe20008410000 */
[----:B------:R0:W-:Y:S01]  /*15a0*/  F2F.BF16.F32 R109, R41 ;  /* 0x00000029006d7304 */ /* 0x0001e20000202000 */
[----:B------:R-:W-:Y:S01]  /*15b0*/  FMUL.FTZ R43, R43, UR14 ;  /* 0x0000000e2b2b7c20 */ /* 0x000fe20008410000 */
[----:B------:R-:W1:Y:S01]  /*15c0*/  LDC.64 R44, c[0x0][0x390] ;  /* 0x0000e400ff2c7b82 */ /* 0x000e620000000a00 */
[----:B------:R-:W-:Y:S01]  /*15d0*/  FMUL.FTZ R105, R106, UR14 ;  /* 0x0000000e6a697c20 */ /* 0x000fe20008410000 */
[----:B------:R-:W-:Y:S01]  /*15e0*/  FMUL.FTZ R40, R103, R40 ;  /* 0x0000002867287220 */ /* 0x000fe20000410000 */
[----:B------:R-:W-:Y:S01]  /*15f0*/  FMUL.FTZ R108, R99, R46 ;  /* 0x0000002e636c7220 */ /* 0x000fe20000410000 */
[----:B------:R-:W-:Y:S01]  /*1600*/  SHF.L.U32 R49, R73, 0x10, RZ ;  /* 0x0000001049317819 */ /* 0x000fe200000006ff */
[----:B------:R-:W-:Y:S01]  /*1610*/  FMUL.FTZ R106, R43, UR12 ;  /* 0x0000000c2b6a7c20 */ /* 0x000fe20008410000 */
[----:B------:R-:W-:Y:S01]  /*1620*/  SHF.L.U32 R48, R59, 0x10, RZ ;  /* 0x000000103b307819 */ /* 0x000fe200000006ff */
[----:B0-----:R-:W-:Y:S01]  /*1630*/  FFMA.FTZ R41, R51, UR4, R98 ;  /* 0x0000000433297c23 */ /* 0x001fe20008010062 */
[----:B------:R-:W0:Y:S01]  /*1640*/  LDC.64 R46, c[0x0][0x468] ;  /* 0x00011a00ff2e7b82 */ /* 0x000e220000000a00 */
[----:B------:R-:W-:Y:S01]  /*1650*/  F2F.BF16.F32 R101, R42 ;  /* 0x0000002a00657304 */ /* 0x000fe20000202000 */
[----:B------:R-:W-:Y:S01]  /*1660*/  FMUL.FTZ R105, R105, UR12 ;  /* 0x0000000c69697c20 */ /* 0x000fe20008410000 */
[----:B------:R-:W-:Y:S01]  /*1670*/  FADD.FTZ R41, R50, -R41 ;  /* 0x8000002932297221 */ /* 0x000fe20000010000 */
[----:B------:R-:W-:-:S02]  /*1680*/  FMUL.FTZ R50, R106, R49 ;  /* 0x000000316a327220 */ /* 0x000fc40000410000 */
[----:B------:R-:W-:Y:S01]  /*1690*/  FMUL.FTZ R111, R105, R48 ;  /* 0x00000030696f7220 */ /* 0x000fe20000410000 */
[----:B------:R-:W-:Y:S01]  /*16a0*/  FMUL.FTZ R107, R41, UR14 ;  /* 0x0000000e296b7c20 */ /* 0x000fe20008410000 */
[----:B------:R-:W-:Y:S01]  /*16b0*/  SHF.L.U32 R48, R58, 0x10, RZ ;  /* 0x000000103a307819 */ /* 0x000fe200000006ff */
[----:B------:R1:W2:Y:S02]  /*16c0*/  F2F.BF16.F32 R42, R40 ;  /* 0x00000028002a7304 */ /* 0x0002a40000202000 */
[----:B------:R-:W-:-:S06]  /*16d0*/  FMUL.FTZ R107, R107, UR12 ;  /* 0x0000000c6b6b7c20 */ /* 0x000fcc0008410000 */
[----:B------:R-:W3:Y:S01]  /*16e0*/  F2F.BF16.F32 R100, R100 ;  /* 0x0000006400647304 */ /* 0x000ee20000202000 */
[----:B-1----:R-:W-:-:S07]  /*16f0*/  IMAD.WIDE.U32 R40, R81, 0x8, R44 ;  /* 0x0000000851287825 */ /* 0x002fce00078e002c */
[----:B------:R1:W-:Y:S08]  /*1700*/  F2F.BF16.F32 R51, R108 ;  /* 0x0000006c00337304 */ /* 0x0003f00000202000 */
[----:B------:R-:W4:Y:S01]  /*1710*/  F2F.BF16.F32 R112, R111 ;  /* 0x0000006f00707304 */ /* 0x000f220000202000 */
[----:B-1----:R-:W-:-:S07]  /*1720*/  FMUL.FTZ R108, R107, R48 ;  /* 0x000000306b6c7220 */ /* 0x002fce0000410000 */
[----:B------:R-:W1:Y:S01]  /*1730*/  F2F.BF16.F32 R50, R50 ;  /* 0x0000003200327304 */ /* 0x000e620000202000 */
[----:B--2---:R-:W-:Y:S01]  /*1740*/  IMAD.WIDE.U32 R42, R42, 0x10000, RZ ;  /* 0x000100002a2a7825 */ /* 0x004fe200078e00ff */
[----:B---3--:R-:W-:Y:S01]  /*1750*/  PRMT R101, R101, 0x5410, R100 ;  /* 0x0000541065657816 */ /* 0x008fe20000000064 */
[----:B------:R-:W2:Y:S03]  /*1760*/  LDG.E.64 R40, desc[UR16][R40.64] ;  /* 0x0000001028287981 */ /* 0x000ea6000c1e1b00 */
[----:B------:R-:W-:Y:S01]  /*1770*/  LOP3.LUT R49, R101, R43, RZ, 0xfc, !PT ;  /* 0x0000002b65317212 */ /* 0x000fe200078efcff */
[----:B0-----:R-:W-:Y:S01]  /*1780*/  IMAD.WIDE.U32 R100, R81, 0x8, R46 ;  /* 0x0000000851647825 */ /* 0x001fe200078e002e */
[----:B------:R-:W0:Y:S01]  /*1790*/  F2F.BF16.F32 R111, R108 ;  /* 0x0000006c006f7304 */ /* 0x000e220000202000 */
[----:B----4-:R-:W-:Y:S02]  /*17a0*/  PRMT R81, R112, 0x5410, R51 ;  /* 0x0000541070517816 */ /* 0x010fe40000000033 */
[----:B------:R-:W-:Y:S01]  /*17b0*/  LOP3.LUT R48, R42, R109, RZ, 0xfc, !PT ;  /* 0x0000006d2a307212 */ /* 0x000fe200078efcff */
[----:B------:R-:W-:-:S04]  /*17c0*/  IMAD.WIDE.U32 R42, R80, 0x8, R44 ;  /* 0x00000008502a7825 */ /* 0x000fc800078e002c */
[----:B-1----:R-:W-:Y:S01]  /*17d0*/  IMAD.WIDE.U32 R50, R50, 0x10000, RZ ;  /* 0x0001000032327825 */ /* 0x002fe200078e00ff */
[----:B------:R1:W-:Y:S03]  /*17e0*/  STG.E.64 desc[UR16][R100.64], R48 ;  /* 0x0000003064007986 */ /* 0x0003e6000c101b10 */
[----:B------:R-:W-:Y:S01]  /*17f0*/  IMAD.WIDE.U32 R44, R82, 0x8, R44 ;  /* 0x00000008522c7825 */ /* 0x000fe200078e002c */
[----:B------:R-:W-:Y:S01]  /*1800*/  LOP3.LUT R51, R81, R51, RZ, 0xfc, !PT ;  /* 0x0000003351337212 */ /* 0x000fe200078efcff */
[----:B------:R-:W3:Y:S01]  /*1810*/  LDG.E.64 R42, desc[UR16][R42.64] ;  /* 0x000000102a2a7981 */ /* 0x000ee2000c1e1b00 */
[----:B0-----:R-:W-:Y:S01]  /*1820*/  LOP3.LUT R50, R50, R111, RZ, 0xfc, !PT ;  /* 0x0000006f32327212 */ /* 0x001fe200078efcff */
[----:B------:R-:W-:-:S05]  /*1830*/  IMAD.WIDE.U32 R80, R80, 0x8, R46 ;  /* 0x0000000850507825 */ /* 0x000fca00078e002e */
[----:B------:R0:W-:Y:S04]  /*1840*/  STG.E.64 desc[UR16][R80.64], R50 ;  /* 0x0000003250007986 */ /* 0x0001e8000c101b10 */
[----:B------:R-:W4:Y:S01]  /*1850*/  LDG.E.64 R44, desc[UR16][R44.64] ;  /* 0x000000102c2c7981 */ /* 0x000f22000c1e1b00 */
[--C-:B------:R-:W-:Y:S01]  /*1860*/  FFMA.FTZ R109, R96, UR4, R98.reuse ;  /* 0x00000004606d7c23 */ /* 0x100fe20008010062 */
[----:B-1----:R-:W-:-:S03]  /*1870*/  FFMA.FTZ R48, R95, UR4, R98 ;  /* 0x000000045f307c23 */ /* 0x002fc60008010062 */
[----:B------:R-:W-:Y:S01]  /*1880*/  FADD.FTZ R109, R94, -R109 ;  /* 0x8000006d5e6d7221 */ /* 0x000fe20000010000 */
[----:B------:R-:W-:Y:S01]  /*1890*/  FFMA.FTZ R94, R97, UR4, R98 ;  /* 0x00000004615e7c23 */ /* 0x000fe20008010062 */
[----:B------:R-:W-:Y:S02]  /*18a0*/  FADD.FTZ R48, R91, -R48 ;  /* 0x800000305b307221 */ /* 0x000fe40000010000 */
[----:B------:R-:W-:Y:S01]  /*18b0*/  FMUL.FTZ R109, R109, UR14 ;  /* 0x0000000e6d6d7c20 */ /* 0x000fe20008410000 */
[----:B------:R-:W-:Y:S01]  /*18c0*/  FADD.FTZ R49, R93, -R94 ;  /* 0x8000005e5d317221 */ /* 0x000fe20000010000 */
[----:B------:R-:W-:Y:S01]  /*18d0*/  SHF.L.U32 R94, R61, 0x10, RZ ;  /* 0x000000103d5e7819 */ /* 0x000fe200000006ff */
[----:B------:R-:W-:Y:S01]  /*18e0*/  FMUL.FTZ R48, R48, UR14 ;  /* 0x0000000e30307c20 */ /* 0x000fe20008410000 */
[----:B------:R-:W-:Y:S01]  /*18f0*/  FMUL.FTZ R93, R109, UR12 ;  /* 0x0000000c6d5d7c20 */ /* 0x000fe20008410000 */
[----:B------:R-:W-:Y:S01]  /*1900*/  FMUL.FTZ R49, R49, UR14 ;  /* 0x0000000e31317c20 */ /* 0x000fe20008410000 */
[----:B0-----:R-:W-:Y:S01]  /*1910*/  SHF.L.U32 R51, R72, 0x10, RZ ;  /* 0x0000001048337819 */ /* 0x001fe200000006ff */
[----:B------:R-:W-:Y:S01]  /*1920*/  FMUL.FTZ R81, R48, UR12 ;  /* 0x0000000c30517c20 */ /* 0x000fe20008410000 */
[----:B------:R-:W-:Y:S01]  /*1930*/  SHF.L.U32 R50, R71, 0x10, RZ ;  /* 0x0000001047327819 */ /* 0x000fe200000006ff */
[----:B------:R-:W-:Y:S01]  /*1940*/  FMUL.FTZ R80, R49, UR12 ;  /* 0x0000000c31507c20 */ /* 0x000fe20008410000 */
[----:B------:R-:W-:Y:S01]  /*1950*/  FFMA.FTZ R49, R92, UR4, R98 ;  /* 0x000000045c317c23 */ /* 0x000fe20008010062 */
[----:B------:R-:W-:-:S02]  /*1960*/  FMUL.FTZ R95, R93, R94 ;  /* 0x0000005e5d5f7220 */ /* 0x000fc40000410000 */
[----:B------:R-:W-:Y:S01]  /*1970*/  FMUL.FTZ R91, R80, R51 ;  /* 0x00000033505b7220 */ /* 0x000fe20000410000 */
[----:B------:R-:W-:Y:S01]  /*1980*/  FADD.FTZ R49, R90, -R49 ;  /* 0x800000315a317221 */ /* 0x000fe20000010000 */
[----:B------:R-:W-:Y:S01]  /*1990*/  FMUL.FTZ R94, R81, R50 ;  /* 0x00000032515e7220 */ /* 0x000fe20000410000 */
[----:B------:R-:W-:Y:S01]  /*19a0*/  SHF.L.U32 R51, R60, 0x10, RZ ;  /* 0x000000103c337819 */ /* 0x000fe200000006ff */
[----:B------:R-:W-:Y:S01]  /*19b0*/  F2F.BF16.F32 R95, R95 ;  /* 0x0000005f005f7304 */ /* 0x000fe20000202000 */
[----:B------:R-:W-:-:S04]  /*19c0*/  FMUL.FTZ R49, R49, UR14 ;  /* 0x0000000e31317c20 */ /* 0x000fc80008410000 */
[----:B------:R-:W-:-:S03]  /*19d0*/  FMUL.FTZ R90, R49, UR12 ;  /* 0x0000000c315a7c20 */ /* 0x000fc60008410000 */
[----:B------:R-:W0:Y:S01]  /*19e0*/  F2F.BF16.F32 R96, R91 ;  /* 0x0000005b00607304 */ /* 0x000e220000202000 */
[----:B------:R-:W-:-:S07]  /*19f0*/  FMUL.FTZ R92, R90, R51 ;  /* 0x000000335a5c7220 */ /* 0x000fce0000410000 */
[----:B------:R-:W1:Y:S01]  /*1a00*/  F2F.BF16.F32 R48, R94 ;  /* 0x0000005e00307304 */ /* 0x000e620000202000 */
[----:B0-----:R-:W-:-:S07]  /*1a10*/  PRMT R51, R95, 0x5410, R96 ;  /* 0x000054105f337816 */ /* 0x001fce0000000060 */
[----:B------:R-:W0:Y:S01]  /*1a20*/  F2F.BF16.F32 R97, R92 ;  /* 0x0000005c00617304 */ /* 0x000e220000202000 */
[----:B-1----:R-:W-:-:S05]  /*1a30*/  IMAD.WIDE.U32 R48, R48, 0x10000, RZ ;  /* 0x0001000030307825 */ /* 0x002fca00078e00ff */
[----:B------:R-:W-:Y:S02]  /*1a40*/  LOP3.LUT R51, R51, R49, RZ, 0xfc, !PT ;  /* 0x0000003133337212 */ /* 0x000fe400078efcff */
[----:B0-----:R-:W-:Y:S02]  /*1a50*/  LOP3.LUT R50, R48, R97, RZ, 0xfc, !PT ;  /* 0x0000006130327212 */ /* 0x001fe400078efcff */
[C-C-:B--2---:R-:W-:Y:S02]  /*1a60*/  SHF.R.U64 R94, R40.reuse, 0x10, R41.reuse ;  /* 0x00000010285e7819 */ /* 0x144fe40000001229 */
[----:B------:R-:W-:Y:S02]  /*1a70*/  SHF.R.U32.HI R96, RZ, 0x10, R41 ;  /* 0x00000010ff607819 */ /* 0x000fe40000011629 */
[----:B------:R-:W-:Y:S02]  /*1a80*/  SHF.L.U32 R95, R41, 0x10, RZ ;  /* 0x00000010295f7819 */ /* 0x000fe400000006ff */
[----:B------:R-:W-:Y:S01]  /*1a90*/  SHF.L.U32 R91, R40, 0x10, RZ ;  /* 0x00000010285b7819 */ /* 0x000fe200000006ff */
[----:B------:R-:W-:Y:S01]  /*1aa0*/  IMAD.WIDE.U32 R40, R82, 0x8, R46 ;  /* 0x0000000852287825 */ /* 0x000fe200078e002e */
[----:B------:R-:W-:-:S03]  /*1ab0*/  SHF.L.U32 R46, R94, 0x10, RZ ;  /* 0x000000105e2e7819 */ /* 0x000fc600000006ff */
[----:B------:R-:W-:Y:S01]  /*1ac0*/  FMUL.FTZ R48, R104, R95 ;  /* 0x0000005f68307220 */ /* 0x000fe20000410000 */
[----:B------:R-:W-:Y:S01]  /*1ad0*/  SHF.L.U32 R49, R96, 0x10, RZ ;  /* 0x0000001060317819 */ /* 0x000fe200000006ff */
[----:B------:R-:W-:Y:S01]  /*1ae0*/  FMUL.FTZ R110, R110, R91 ;  /* 0x0000005b6e6e7220 */ /* 0x000fe20000410000 */
[----:B------:R0:W-:Y:S01]  /*1af0*/  STG.E.64 desc[UR16][R40.64], R50 ;  /* 0x0000003228007986 */ /* 0x0001e2000c101b10 */
[----:B------:R-:W-:Y:S02]  /*1b00*/  FMUL.FTZ R47, R103, R46 ;  /* 0x0000002e672f7220 */ /* 0x000fe40000410000 */
[----:B------:R-:W-:Y:S01]  /*1b10*/  FMUL.FTZ R49, R102, R49 ;  /* 0x0000003166317220 */ /* 0x000fe20000410000 */
[--C-:B---3--:R-:W-:Y:S02]  /*1b20*/  SHF.R.U32.HI R114, RZ, 0x10, R43.reuse ;  /* 0x00000010ff727819 */ /* 0x108fe4000001162b */
[----:B------:R-:W-:Y:S02]  /*1b30*/  SHF.L.U32 R104, R43, 0x10, RZ ;  /* 0x000000102b687819 */ /* 0x000fe400000006ff */
[----:B------:R-:W-:-:S02]  /*1b40*/  SHF.R.U64 R115, R42, 0x10, R43 ;  /* 0x000000102a737819 */ /* 0x000fc4000000122b */
[----:B------:R-:W-:Y:S01]  /*1b50*/  SHF.L.U32 R116, R42, 0x10, RZ ;  /* 0x000000102a747819 */ /* 0x000fe200000006ff */
[----:B------:R-:W-:Y:S01]  /*1b60*/  FMUL.FTZ R104, R105, R104 ;  /* 0x0000006869687220 */ /* 0x000fe20000410000 */
[----:B------:R-:W-:Y:S02]  /*1b70*/  SHF.L.U32 R114, R114, 0x10, RZ ;  /* 0x0000001072727819 */ /* 0x000fe400000006ff */
[----:B------:R-:W-:Y:S01]  /*1b80*/  SHF.L.U32 R115, R115, 0x10, RZ ;  /* 0x0000001073737819 */ /* 0x000fe200000006ff */
[----:B------:R-:W-:Y:S01]  /*1b90*/  FMUL.FTZ R116, R107, R116 ;  /* 0x000000746b747220 */ /* 0x000fe20000410000 */
[--C-:B----4-:R-:W-:Y:S01]  /*1ba0*/  SHF.R.U64 R46, R44, 0x10, R45.reuse ;  /* 0x000000102c2e7819 */ /* 0x110fe2000000122d */
[----:B------:R-:W-:Y:S01]  /*1bb0*/  FMUL.FTZ R114, R99, R114 ;  /* 0x0000007263727220 */ /* 0x000fe20000410000 */
[----:B------:R-:W-:Y:S01]  /*1bc0*/  SHF.R.U32.HI R43, RZ, 0x10, R45 ;  /* 0x00000010ff2b7819 */ /* 0x000fe2000001162d */
[----:B------:R-:W-:Y:S01]  /*1bd0*/  FMUL.FTZ R115, R106, R115 ;  /* 0x000000736a737220 */ /* 0x000fe20000410000 */
[----:B0-----:R-:W-:-:S02]  /*1be0*/  SHF.L.U32 R41, R44, 0x10, RZ ;  /* 0x000000102c297819 */ /* 0x001fc400000006ff */
[----:B------:R-:W-:Y:S02]  /*1bf0*/  SHF.L.U32 R42, R45, 0x10, RZ ;  /* 0x000000102d2a7819 */ /* 0x000fe400000006ff */
[----:B------:R-:W-:Y:S01]  /*1c00*/  SHF.L.U32 R40, R46, 0x10, RZ ;  /* 0x000000102e287819 */ /* 0x000fe200000006ff */
[----:B------:R-:W-:Y:S01]  /*1c10*/  FMUL.FTZ R91, R90, R41 ;  /* 0x000000295a5b7220 */ /* 0x000fe20000410000 */
[----:B------:R-:W-:Y:S01]  /*1c20*/  SHF.L.U32 R43, R43, 0x10, RZ ;  /* 0x000000102b2b7819 */ /* 0x000fe200000006ff */
[----:B------:R-:W-:Y:S02]  /*1c30*/  FMUL.FTZ R93, R93, R42 ;  /* 0x0000002a5d5d7220 */ /* 0x000fe40000410000 */
[----:B------:R-:W-:Y:S02]  /*1c40*/  FMUL.FTZ R90, R81, R40 ;  /* 0x00000028515a7220 */ /* 0x000fe40000410000 */
[----:B------:R-:W-:Y:S01]  /*1c50*/  FMUL.FTZ R46, R80, R43 ;  /* 0x0000002b502e7220 */ /* 0x000fe20000410000 */
[----:B------:R-:W-:Y:S06]  /*1c60*/  BRA `(.L_x_2080) ;  /* 0x0000001800dc7947 */ /* 0x000fec0003800000 */
.L_x_2079:
[--C-:B------:R-:W-:Y:S01]  /*1c70*/  FFMA.FTZ R40, R113, UR4, R98.reuse ;  /* 0x0000000471287c23 */ /* 0x100fe20008010062 */
[--C-:B------:R-:W-:Y:S01]  /*1c80*/  FFMA.FTZ R101, R101, UR4, R98.reuse ;  /* 0x0000000465657c23 */ /* 0x100fe20008010062 */
[--C-:B------:R-:W-:Y:S01]  /*1c90*/  FFMA.FTZ R41, R105, UR4, R98.reuse ;  /* 0x0000000469297c23 */ /* 0x100fe20008010062 */
[----:B------:R-:W-:Y:S01]  /*1ca0*/  FFMA.FTZ R111, R111, UR4, R98 ;  /* 0x000000046f6f7c23 */ /* 0x000fe20008010062 */
[----:B------:R-:W-:Y:S01]  /*1cb0*/  FADD.FTZ R42, R107, -R40 ;  /* 0x800000286b2a7221 */ /* 0x000fe20000010000 */
[----:B------:R-:W0:Y:S01]  /*1cc0*/  LDC.64 R104, c[0x0][0x390] ;  /* 0x0000e400ff687b82 */ /* 0x000e220000000a00 */
[----:B------:R-:W-:Y:S01]  /*1cd0*/  FADD.FTZ R40, R100, -R101 ;  /* 0x8000006564287221 */ /* 0x000fe20000010000 */
[----:B------:R-:W-:Y:S01]  /*1ce0*/  FADD.FTZ R43, R102, -R111 ;  /* 0x8000006f662b7221 */ /* 0x000fe20000010000 */
[--C-:B------:R-:W-:Y:S01]  /*1cf0*/  FFMA.FTZ R45, R99, UR4, R98.reuse ;  /* 0x00000004632d7c23 */ /* 0x100fe20008010062 */
[----:B------:R-:W-:Y:S01]  /*1d00*/  FADD.FTZ R41, R108, -R41 ;  /* 0x800000296c297221 */ /* 0x000fe20000010000 */
[----:B------:R-:W-:Y:S01]  /*1d10*/  FMUL.FTZ R40, R40, UR14 ;  /* 0x0000000e28287c20 */ /* 0x000fe20008410000 */
[----:B------:R-:W-:Y:S01]  /*1d20*/  FMUL.FTZ R43, R43, UR14 ;  /* 0x0000000e2b2b7c20 */ /* 0x000fe20008410000 */
[----:B------:R-:W-:Y:S01]  /*1d30*/  FMUL.FTZ R42, R42, UR14 ;  /* 0x0000000e2a2a7c20 */ /* 0x000fe20008410000 */
[----:B------:R-:W1:Y:S01]  /*1d40*/  LDC.64 R100, c[0x0][0x478] ;  /* 0x00011e00ff647b82 */ /* 0x000e620000000a00 */
[----:B------:R-:W-:Y:S01]  /*1d50*/  SHF.L.U32 R46, R76, 0x10, RZ ;  /* 0x000000104c2e7819 */ /* 0x000fe200000006ff */
[----:B------:R-:W-:Y:S01]  /*1d60*/  FMUL.FTZ R99, R43, UR12 ;  /* 0x0000000c2b637c20 */ /* 0x000fe20008410000 */
[--C-:B------:R-:W-:Y:S01]  /*1d70*/  FFMA.FTZ R109, R109, UR4, R98.reuse ;  /* 0x000000046d6d7c23 */ /* 0x100fe20008010062 */
[----:B------:R-:W-:Y:S01]  /*1d80*/  SHF.L.U32 R47, R56, 0x10, RZ ;  /* 0x00000010382f7819 */ /* 0x000fe200000006ff */
[----:B------:R-:W-:Y:S01]  /*1d90*/  FADD.FTZ R45, R48, -R45 ;  /* 0x8000002d302d7221 */ /* 0x000fe20000010000 */
[----:B------:R-:W-:Y:S01]  /*1da0*/  SHF.L.U32 R44, R57, 0x10, RZ ;  /* 0x00000010392c7819 */ /* 0x000fe200000006ff */
[----:B------:R-:W-:Y:S01]  /*1db0*/  FMUL.FTZ R110, R40, UR12 ;  /* 0x0000000c286e7c20 */ /* 0x000fe20008410000 */
[----:B------:R-:W-:Y:S01]  /*1dc0*/  FMUL.FTZ R41, R41, UR14 ;  /* 0x0000000e29297c20 */ /* 0x000fe20008410000 */
[----:B------:R-:W-:Y:S01]  /*1dd0*/  FMUL.FTZ R113, R42, UR12 ;  /* 0x0000000c2a717c20 */ /* 0x000fe20008410000 */
[----:B------:R-:W-:Y:S01]  /*1de0*/  FFMA.FTZ R48, R103, UR4, R98 ;  /* 0x0000000467307c23 */ /* 0x000fe20008010062 */
[----:B------:R-:W-:Y:S01]  /*1df0*/  FMUL.FTZ R46, R99, R46 ;  /* 0x0000002e632e7220 */ /* 0x000fe20000410000 */
[----:B------:R-:W-:Y:S01]  /*1e00*/  FADD.FTZ R102, R106, -R109 ;  /* 0x8000006d6a667221 */ /* 0x000fe20000010000 */
[----:B------:R-:W-:Y:S01]  /*1e10*/  SHF.L.U32 R103, R75, 0x10, RZ ;  /* 0x000000104b677819 */ /* 0x000fe200000006ff */
[----:B------:R-:W-:Y:S01]  /*1e20*/  FMUL.FTZ R47, R110, R47 ;  /* 0x0000002f6e2f7220 */ /* 0x000fe20000410000 */
[----:B------:R-:W-:Y:S01]  /*1e30*/  FMUL.FTZ R112, R41, UR12 ;  /* 0x0000000c29707c20 */ /* 0x000fe20008410000 */
[----:B------:R-:W-:Y:S01]  /*1e40*/  FMUL.FTZ R44, R113, R44 ;  /* 0x0000002c712c7220 */ /* 0x000fe20000410000 */
[----:B------:R-:W-:Y:S01]  /*1e50*/  FADD.FTZ R108, R49, -R48 ;  /* 0x80000030316c7221 */ /* 0x000fe20000010000 */
[----:B------:R2:W-:Y:S01]  /*1e60*/  F2F.BF16.F32 R117, R46 ;  /* 0x0000002e00757304 */ /* 0x0005e20000202000 */
[----:B------:R-:W-:Y:S01]  /*1e70*/  FMUL.FTZ R118, R112, R103 ;  /* 0x0000006770767220 */ /* 0x000fe20000410000 */
[----:B0-----:R-:W-:-:S04]  /*1e80*/  IMAD.WIDE.U32 R48, R81, 0x8, R104 ;  /* 0x0000000851307825 */ /* 0x001fc800078e0068 */
[----:B------:R-:W-:Y:S01]  /*1e90*/  FFMA.FTZ R51, R51, UR4, R98 ;  /* 0x0000000433337c23 */ /* 0x000fe20008010062 */
[----:B------:R-:W-:Y:S01]  /*1ea0*/  SHF.L.U32 R115, R74, 0x10, RZ ;  /* 0x000000104a737819 */ /* 0x000fe200000006ff */
[----:B-1----:R-:W-:Y:S01]  /*1eb0*/  IMAD.WIDE.U32 R106, R81, 0x10, R100 ;  /* 0x00000010516a7825 */ /* 0x002fe200078e0064 */
[----:B------:R0:W-:Y:S03]  /*1ec0*/  F2F.BF16.F32 R109, R47 ;  /* 0x0000002f006d7304 */ /* 0x0001e60000202000 */
[----:B--2---:R-:W-:Y:S01]  /*1ed0*/  FMUL.FTZ R46, R102, UR14 ;  /* 0x0000000e662e7c20 */ /* 0x004fe20008410000 */
[----:B------:R-:W-:Y:S01]  /*1ee0*/  FMUL.FTZ R45, R45, UR14 ;  /* 0x0000000e2d2d7c20 */ /* 0x000fe20008410000 */
[----:B------:R-:W1:Y:S01]  /*1ef0*/  LDC.64 R102, c[0x0][0x468] ;  /* 0x00011a00ff667b82 */ /* 0x000e620000000a00 */
[----:B------:R-:W2:Y:S01]  /*1f00*/  LDG.E.64 R48, desc[UR16][R48.64] ;  /* 0x0000001030307981 */ /* 0x000ea2000c1e1b00 */
[----:B------:R-:W-:Y:S01]  /*1f10*/  FMUL.FTZ R111, R46, UR12 ;  /* 0x0000000c2e6f7c20 */ /* 0x000fe20008410000 */
[----:B------:R3:W4:Y:S01]  /*1f20*/  F2F.BF16.F32 R116, R44 ;  /* 0x0000002c00747304 */ /* 0x0007220000202000 */
[----:B0-----:R-:W-:Y:S01]  /*1f30*/  FMUL.FTZ R47, R108, UR14 ;  /* 0x0000000e6c2f7c20 */ /* 0x001fe20008410000 */
[----:B------:R0:W-:Y:S03]  /*1f40*/  STG.E.128 desc[UR16][R106.64], R40 ;  /* 0x000000286a007986 */ /* 0x0001e6000c101d10 */
[----:B------:R-:W-:Y:S01]  /*1f50*/  FMUL.FTZ R114, R47, UR12 ;  /* 0x0000000c2f727c20 */ /* 0x000fe20008410000 */
[----:B---3--:R-:W-:-:S02]  /*1f60*/  SHF.L.U32 R44, R59, 0x10, RZ ;  /* 0x000000103b2c7819 */ /* 0x008fc400000006ff */
[----:B------:R-:W3:Y:S03]  /*1f70*/  F2F.BF16.F32 R118, R118 ;  /* 0x0000007600767304 */ /* 0x000ee60000202000 */
[----:B------:R-:W-:Y:S01]  /*1f80*/  FMUL.FTZ R108, R111, R44 ;  /* 0x0000002c6f6c7220 */ /* 0x000fe20000410000 */
[----:B------:R-:W-:Y:S01]  /*1f90*/  FADD.FTZ R44, R50, -R51 ;  /* 0x80000033322c7221 */ /* 0x000fe20000010000 */
[----:B------:R-:W-:Y:S01]  /*1fa0*/  FMUL.FTZ R50, R114, R115 ;  /* 0x0000007372327220 */ /* 0x000fe20000410000 */
[----:B------:R-:W-:Y:S01]  /*1fb0*/  FMUL.FTZ R115, R45, UR12 ;  /* 0x0000000c2d737c20 */ /* 0x000fe20008410000 */
[----:B0-----:R-:W-:Y:S01]  /*1fc0*/  SHF.L.U32 R40, R73, 0x10, RZ ;  /* 0x0000001049287819 */ /* 0x001fe200000006ff */
[----:B------:R-:W-:Y:S01]  /*1fd0*/  FMUL.FTZ R44, R44, UR14 ;  /* 0x0000000e2c2c7c20 */ /* 0x000fe20008410000 */
[----:B----4-:R-:W-:-:S03]  /*1fe0*/  PRMT R117, R116, 0x5410, R117 ;  /* 0x0000541074757816 */ /* 0x010fc60000000075 */
[----:B------:R-:W-:Y:S01]  /*1ff0*/  FMUL.FTZ R106, R115, R40 ;  /* 0x00000028736a7220 */ /* 0x000fe20000410000 */
[----:B------:R-:W-:Y:S01]  /*2000*/  SHF.L.U32 R43, R58, 0x10, RZ ;  /* 0x000000103a2b7819 */ /* 0x000fe200000006ff */
[----:B------:R-:W-:Y:S01]  /*2010*/  FMUL.FTZ R116, R44, UR12 ;  /* 0x0000000c2c747c20 */ /* 0x000fe20008410000 */
[----:B------:R-:W-:Y:S01]  /*2020*/  F2F.BF16.F32 R108, R108 ;  /* 0x0000006c006c7304 */ /* 0x000fe20000202000 */
[----:B---3--:R-:W-:-:S04]  /*2030*/  IMAD.WIDE.U32 R40, R118, 0x10000, RZ ;  /* 0x0001000076287825 */ /* 0x008fc800078e00ff */
[----:B------:R-:W-:-:S03]  /*2040*/  FMUL.FTZ R120, R116, R43 ;  /* 0x0000002b74787220 */ /* 0x000fc60000410000 */
[----:B------:R-:W0:Y:S01]  /*2050*/  F2F.BF16.F32 R106, R106 ;  /* 0x0000006a006a7304 */ /* 0x000e220000202000 */
[----:B-1----:R-:W-:-:S07]  /*2060*/  IMAD.WIDE.U32 R118, R81, 0x8, R102 ;  /* 0x0000000851767825 */ /* 0x002fce00078e0066 */
[----:B------:R-:W1:Y:S08]  /*2070*/  F2F.BF16.F32 R107, R50 ;  /* 0x00000032006b7304 */ /* 0x000e700000202000 */
[----:B------:R-:W3:Y:S01]  /*2080*/  F2F.BF16.F32 R81, R120 ;  /* 0x0000007800517304 */ /* 0x000ee20000202000 */
[----:B------:R-:W-:Y:S02]  /*2090*/  LOP3.LUT R43, R117, R41, RZ, 0xfc, !PT ;  /* 0x00000029752b7212 */ /* 0x000fe400078efcff */
[----:B------:R-:W-:Y:S01]  /*20a0*/  LOP3.LUT R42, R40, R109, RZ, 0xfc, !PT ;  /* 0x0000006d282a7212 */ /* 0x000fe200078efcff */
[----:B0-----:R-:W-:Y:S01]  /*20b0*/  IMAD.WIDE.U32 R40, R106, 0x10000, RZ ;  /* 0x000100006a287825 */ /* 0x001fe200078e00ff */
[----:B-1----:R-:W-:-:S03]  /*20c0*/  PRMT R109, R108, 0x5410, R107 ;  /* 0x000054106c6d7816 */ /* 0x002fc6000000006b */
[----:B------:R-:W-:Y:S01]  /*20d0*/  IMAD.WIDE.U32 R50, R80, 0x8, R104 ;  /* 0x0000000850327825 */ /* 0x000fe200078e0068 */
[----:B------:R-:W-:-:S03]  /*20e0*/  LOP3.LUT R41, R109, R41, RZ, 0xfc, !PT ;  /* 0x000000296d297212 */ /* 0x000fc600078efcff */
[----:B------:R-:W-:Y:S01]  /*20f0*/  IMAD.WIDE.U32 R106, R80, 0x10, R100 ;  /* 0x00000010506a7825 */ /* 0x000fe200078e0064 */
[----:B---3--:R-:W-:-:S03]  /*2100*/  LOP3.LUT R40, R40, R81, RZ, 0xfc, !PT ;  /* 0x0000005128287212 */ /* 0x008fc600078efcff */
[----:B------:R-:W-:Y:S01]  /*2110*/  IMAD.WIDE.U32 R108, R80, 0x8, R102 ;  /* 0x00000008506c7825 */ /* 0x000fe200078e0066 */
[----:B------:R0:W-:Y:S03]  /*2120*/  STG.E.64 desc[UR16][R118.64], R42 ;  /* 0x0000002a76007986 */ /* 0x0001e6000c101b10 */
[----:B------:R-:W-:Y:S01]  /*2130*/  IMAD.WIDE.U32 R80, R82, 0x8, R104 ;  /* 0x0000000852507825 */ /* 0x000fe200078e0068 */
[----:B------:R-:W3:Y:S04]  /*2140*/  LDG.E.64 R50, desc[UR16][R50.64] ;  /* 0x0000001032327981 */ /* 0x000ee8000c1e1b00 */
[----:B------:R1:W-:Y:S04]  /*2150*/  STG.E.128 desc[UR16][R106.64], R44 ;  /* 0x0000002c6a007986 */ /* 0x0003e8000c101d10 */
[----:B------:R4:W-:Y:S04]  /*2160*/  STG.E.64 desc[UR16][R108.64], R40 ;  /* 0x000000286c007986 */ /* 0x0009e8000c101b10 */
[----:B------:R-:W3:Y:S01]  /*2170*/  LDG.E.64 R80, desc[UR16][R80.64] ;  /* 0x0000001050507981 */ /* 0x000ee2000c1e1b00 */
[----:B0-----:R-:W-:-:S04]  /*2180*/  FFMA.FTZ R43, R96, UR4, R98 ;  /* 0x00000004602b7c23 */ /* 0x001fc80008010062 */
[----:B------:R-:W-:Y:S01]  /*2190*/  FADD.FTZ R42, R94, -R43 ;  /* 0x8000002b5e2a7221 */ /* 0x000fe20000010000 */
[----:B------:R-:W-:-:S04]  /*21a0*/  FFMA.FTZ R94, R97, UR4, R98 ;  /* 0x00000004615e7c23 */ /* 0x000fc80008010062 */
[----:B------:R-:W-:Y:S01]  /*21b0*/  FADD.FTZ R43, R93, -R94 ;  /* 0x8000005e5d2b7221 */ /* 0x000fe20000010000 */
[--C-:B------:R-:W-:Y:S01]  /*21c0*/  FFMA.FTZ R94, R95, UR4, R98.reuse ;  /* 0x000000045f5e7c23 */ /* 0x100fe20008010062 */
[----:B-1----:R-:W-:-:S03]  /*21d0*/  FFMA.FTZ R45, R92, UR4, R98 ;  /* 0x000000045c2d7c23 */ /* 0x002fc60008010062 */
[----:B----4-:R-:W-:Y:S01]  /*21e0*/  FADD.FTZ R41, R91, -R94 ;  /* 0x8000005e5b297221 */ /* 0x010fe20000010000 */
[----:B------:R-:W-:Y:S01]  /*21f0*/  FMUL.FTZ R42, R42, UR14 ;  /* 0x0000000e2a2a7c20 */ /* 0x000fe20008410000 */
[----:B------:R-:W-:Y:S01]  /*2200*/  FMUL.FTZ R43, R43, UR14 ;  /* 0x0000000e2b2b7c20 */ /* 0x000fe20008410000 */
[----:B------:R-:W-:Y:S01]  /*2210*/  FADD.FTZ R40, R90, -R45 ;  /* 0x8000002d5a287221 */ /* 0x000fe20000010000 */
[----:B------:R-:W-:Y:S01]  /*2220*/  FMUL.FTZ R41, R41, UR14 ;  /* 0x0000000e29297c20 */ /* 0x000fe20008410000 */
[----:B------:R-:W-:Y:S01]  /*2230*/  SHF.L.U32 R96, R61, 0x10, RZ ;  /* 0x000000103d607819 */ /* 0x000fe200000006ff */
[----:B------:R-:W-:Y:S01]  /*2240*/  FMUL.FTZ R93, R42, UR12 ;  /* 0x0000000c2a5d7c20 */ /* 0x000fe20008410000 */
[----:B------:R-:W-:Y:S01]  /*2250*/  SHF.L.U32 R47, R72, 0x10, RZ ;  /* 0x00000010482f7819 */ /* 0x000fe200000006ff */
[----:B------:R-:W-:Y:S01]  /*2260*/  FMUL.FTZ R46, R43, UR12 ;  /* 0x0000000c2b2e7c20 */ /* 0x000fe20008410000 */
[----:B------:R-:W-:Y:S01]  /*2270*/  SHF.L.U32 R45, R71, 0x10, RZ ;  /* 0x00000010472d7819 */ /* 0x000fe200000006ff */
[----:B------:R-:W-:Y:S01]  /*2280*/  FMUL.FTZ R90, R41, UR12 ;  /* 0x0000000c295a7c20 */ /* 0x000fe20008410000 */
[----:B------:R-:W-:Y:S01]  /*2290*/  FMUL.FTZ R40, R40, UR14 ;  /* 0x0000000e28287c20 */ /* 0x000fe20008410000 */
[----:B------:R-:W-:Y:S01]  /*22a0*/  FMUL.FTZ R96, R93, R96 ;  /* 0x000000605d607220 */ /* 0x000fe20000410000 */
[----:B------:R-:W-:Y:S01]  /*22b0*/  FMUL.FTZ R47, R46, R47 ;  /* 0x0000002f2e2f7220 */ /* 0x000fe20000410000 */
[----:B------:R-:W-:Y:S01]  /*22c0*/  FMUL.FTZ R94, R90, R45 ;  /* 0x0000002d5a5e7220 */ /* 0x000fe20000410000 */
[----:B------:R-:W-:Y:S01]  /*22d0*/  SHF.L.U32 R44, R60, 0x10, RZ ;  /* 0x000000103c2c7819 */ /* 0x000fe200000006ff */
[----:B------:R-:W-:-:S02]  /*22e0*/  FMUL.FTZ R91, R40, UR12 ;  /* 0x0000000c285b7c20 */ /* 0x000fc40008410000 */
[----:B------:R-:W0:Y:S02]  /*22f0*/  F2F.BF16.F32 R45, R94 ;  /* 0x0000005e002d7304 */ /* 0x000e240000202000 */
[----:B------:R-:W-:-:S06]  /*2300*/  FMUL.FTZ R92, R91, R44 ;  /* 0x0000002c5b5c7220 */ /* 0x000fcc0000410000 */
[----:B------:R-:W-:Y:S08]  /*2310*/  F2F.BF16.F32 R96, R96 ;  /* 0x0000006000607304 */ /* 0x000ff00000202000 */
[----:B------:R-:W1:Y:S08]  /*2320*/  F2F.BF16.F32 R47, R47 ;  /* 0x0000002f002f7304 */ /* 0x000e700000202000 */
[----:B------:R-:W4:Y:S01]  /*2330*/  F2F.BF16.F32 R97, R92 ;  /* 0x0000005c00617304 */ /* 0x000f220000202000 */
[----:B0-----:R-:W-:Y:S01]  /*2340*/  IMAD.WIDE.U32 R44, R45, 0x10000, RZ ;  /* 0x000100002d2c7825 */ /* 0x001fe200078e00ff */
[----:B-1----:R-:W-:-:S03]  /*2350*/  PRMT R105, R96, 0x5410, R47 ;  /* 0x0000541060697816 */ /* 0x002fc6000000002f */
[----:B------:R-:W-:Y:S01]  /*2360*/  IMAD.WIDE.U32 R100, R82, 0x10, R100 ;  /* 0x0000001052647825 */ /* 0x000fe200078e0064 */
[----:B------:R-:W-:-:S03]  /*2370*/  LOP3.LUT R45, R105, R45, RZ, 0xfc, !PT ;  /* 0x0000002d692d7212 */ /* 0x000fc600078efcff */
[----:B------:R-:W-:Y:S01]  /*2380*/  IMAD.WIDE.U32 R102, R82, 0x8, R102 ;  /* 0x0000000852667825 */ /* 0x000fe200078e0066 */
[----:B----4-:R-:W-:Y:S01]  /*2390*/  LOP3.LUT R44, R44, R97, RZ, 0xfc, !PT ;  /* 0x000000612c2c7212 */ /* 0x010fe200078efcff */
[----:B------:R0:W-:Y:S04]  /*23a0*/  STG.E.128 desc[UR16][R100.64], R40 ;  /* 0x0000002864007986 */ /* 0x0001e8000c101d10 */
[----:B------:R1:W-:Y:S01]  /*23b0*/  STG.E.64 desc[UR16][R102.64], R44 ;  /* 0x0000002c66007986 */ /* 0x0003e2000c101b10 */
[C---:B--2---:R-:W-:Y:S02]  /*23c0*/  SHF.R.U64 R95, R48.reuse, 0x10, R49 ;  /* 0x00000010305f7819 */ /* 0x044fe40000001231 */
[----:B------:R-:W-:Y:S02]  /*23d0*/  SHF.L.U32 R47, R48, 0x10, RZ ;  /* 0x00000010302f7819 */ /* 0x000fe400000006ff */
[----:B------:R-:W-:-:S02]  /*23e0*/  SHF.L.U32 R48, R49, 0x10, RZ ;  /* 0x0000001031307819 */ /* 0x000fc400000006ff */
[----:B------:R-:W-:Y:S02]  /*23f0*/  SHF.R.U32.HI R49, RZ, 0x10, R49 ;  /* 0x00000010ff317819 */ /* 0x000fe40000011631 */
[----:B------:R-:W-:Y:S02]  /*2400*/  SHF.L.U32 R95, R95, 0x10, RZ ;  /* 0x000000105f5f7819 */ /* 0x000fe400000006ff */
[----:B------:R-:W-:Y:S01]  /*2410*/  SHF.L.U32 R82, R49, 0x10, RZ ;  /* 0x0000001031527819 */ /* 0x000fe200000006ff */
[----:B------:R-:W-:Y:S02]  /*2420*/  FMUL.FTZ R110, R110, R47 ;  /* 0x0000002f6e6e7220 */ /* 0x000fe40000410000 */
[----:B------:R-:W-:Y:S01]  /*2430*/  FMUL.FTZ R47, R112, R95 ;  /* 0x0000005f702f7220 */ /* 0x000fe20000410000 */
[----:B------:R-:W-:Y:S01]  /*2440*/  FMUL.FTZ R48, R113, R48 ;  /* 0x0000003071307220 */ /* 0x000fe20000410000 */
[----:B---3--:R-:W-:Y:S02]  /*2450*/  SHF.R.U64 R49, R50, 0x10, R51 ;  /* 0x0000001032317819 */ /* 0x008fe40000001233 */
[----:B------:R-:W-:-:S02]  /*2460*/  SHF.L.U32 R104, R51, 0x10, RZ ;  /* 0x0000001033687819 */ /* 0x000fc400000006ff */
[----:B------:R-:W-:Y:S02]  /*2470*/  SHF.R.U32.HI R51, RZ, 0x10, R51 ;  /* 0x00000010ff337819 */ /* 0x000fe40000011633 */
[----:B------:R-:W-:Y:S02]  /*2480*/  SHF.L.U32 R95, R50, 0x10, RZ ;  /* 0x00000010325f7819 */ /* 0x000fe400000006ff */
[----:B------:R-:W-:Y:S02]  /*2490*/  SHF.L.U32 R50, R49, 0x10, RZ ;  /* 0x0000001031327819 */ /* 0x000fe400000006ff */
[--C-:B0-----:R-:W-:Y:S02]  /*24a0*/  SHF.R.U64 R43, R80, 0x10, R81.reuse ;  /* 0x00000010502b7819 */ /* 0x101fe40000001251 */
[----:B-1----:R-:W-:Y:S02]  /*24b0*/  SHF.R.U32.HI R45, RZ, 0x10, R81 ;  /* 0x00000010ff2d7819 */ /* 0x002fe40000011651 */
[----:B------:R-:W-:-:S02]  /*24c0*/  SHF.L.U32 R41, R51, 0x10, RZ ;  /* 0x0000001033297819 */ /* 0x000fc400000006ff */
        /* <DEDUP_REMOVED lines=14> */
.L_x_2078:
        /* <DEDUP_REMOVED lines=10> */
[----:B------:R-:W-:Y:S01]  /*2650*/  SHF.L.U32 R40, R57, 0x10, RZ ;  /* 0x0000001039287819 */ /* 0x000fe200000006ff */
[----:B-----5:R-:W-:Y:S01]  /*2660*/  FFMA.FTZ R102, R102, UR14, R31 ;  /* 0x0000000e66667c23 */ /* 0x020fe2000801001f */
[----:B------:R-:W-:Y:S01]  /*2670*/  FFMA.FTZ R107, R107, UR14, R30 ;  /* 0x0000000e6b6b7c23 */ /* 0x000fe2000801001e */
[----:B------:R-:W-:Y:S01]  /*2680*/  FFMA.FTZ R110, R101, UR14, R28 ;  /* 0x0000000e656e7c23 */ /* 0x000fe2000801001c */
[--C-:B------:R-:W-:Y:S01]  /*2690*/  FFMA.FTZ R105, R105, UR4, R98.reuse ;  /* 0x0000000469697c23 */ /* 0x100fe20008010062 */
[----:B------:R-:W-:Y:S01]  /*26a0*/  FMUL.FTZ R102, R102, UR12 ;  /* 0x0000000c66667c20 */ /* 0x000fe20008410000 */
[----:B------:R-:W-:Y:S01]  /*26b0*/  FMUL.FTZ R107, R107, UR12 ;  /* 0x0000000c6b6b7c20 */ /* 0x000fe20008410000 */
[----:B------:R-:W-:Y:S01]  /*26c0*/  FMUL.FTZ R110, R110, UR12 ;  /* 0x0000000c6e6e7c20 */ /* 0x000fe20008410000 */
[----:B------:R-:W-:Y:S01]  /*26d0*/  FADD.FTZ R108, R108, -R105 ;  /* 0x800000696c6c7221 */ /* 0x000fe20000010000 */
[----:B------:R-:W-:Y:S01]  /*26e0*/  FMUL.FTZ R100, R41, R102 ;  /* 0x0000006629647220 */ /* 0x000fe20000410000 */
[----:B------:R-:W-:Y:S01]  /*26f0*/  FMUL.FTZ R101, R40, R107 ;  /* 0x0000006b28657220 */ /* 0x000fe20000410000 */
[--C-:B------:R-:W-:Y:S01]  /*2700*/  FFMA.FTZ R40, R103, UR4, R98.reuse ;  /* 0x0000000467287c23 */ /* 0x100fe20008010062 */
[----:B------:R-:W-:Y:S01]  /*2710*/  SHF.L.U32 R41, R56, 0x10, RZ ;  /* 0x0000001038297819 */ /* 0x000fe200000006ff */
[----:B------:R-:W-:Y:S01]  /*2720*/  FFMA.FTZ R103, R108, UR14, R29 ;  /* 0x0000000e6c677c23 */ /* 0x000fe2000801001d */
[----:B------:R-:W-:Y:S01]  /*2730*/  FFMA.FTZ R43, R99, UR4, R98 ;  /* 0x00000004632b7c23 */ /* 0x000fe20008010062 */
[----:B------:R-:W-:Y:S01]  /*2740*/  FADD.FTZ R46, R49, -R40 ;  /* 0x80000028312e7221 */ /* 0x000fe20000010000 */
[----:B------:R-:W-:Y:S01]  /*2750*/  SHF.L.U32 R42, R75, 0x10, RZ ;  /* 0x000000104b2a7819 */ /* 0x000fe200000006ff */
[----:B------:R-:W-:Y:S01]  /*2760*/  FMUL.FTZ R40, R41, R110 ;  /* 0x0000006e29287220 */ /* 0x000fe20000410000 */
[--C-:B------:R-:W-:Y:S01]  /*2770*/  FFMA.FTZ R41, R109, UR4, R98.reuse ;  /* 0x000000046d297c23 */ /* 0x100fe20008010062 */
[----:B------:R-:W-:Y:S01]  /*2780*/  FMUL.FTZ R103, R103, UR12 ;  /* 0x0000000c67677c20 */ /* 0x000fe20008410000 */
[----:B------:R-:W-:Y:S01]  /*2790*/  FADD.FTZ R48, R48, -R43 ;  /* 0x8000002b30307221 */ /* 0x000fe20000010000 */
[----:B------:R0:W-:Y:S01]  /*27a0*/  F2F.BF16.F32 R109, R40 ;  /* 0x00000028006d7304 */ /* 0x0001e20000202000 */
[----:B------:R-:W-:Y:S01]  /*27b0*/  FADD.FTZ R47, R106, -R41 ;  /* 0x800000296a2f7221 */ /* 0x000fe20000010000 */
[----:B------:R-:W-:Y:S01]  /*27c0*/  FFMA.FTZ R41, R46, UR14, R35 ;  /* 0x0000000e2e297c23 */ /* 0x000fe20008010023 */
[----:B------:R-:W-:Y:S01]  /*27d0*/  SHF.L.U32 R46, R74, 0x10, RZ ;  /* 0x000000104a2e7819 */ /* 0x000fe200000006ff */
[----:B------:R-:W-:Y:S01]  /*27e0*/  FMUL.FTZ R42, R42, R103 ;  /* 0x000000672a2a7220 */ /* 0x000fe20000410000 */
[----:B------:R-:W-:Y:S01]  /*27f0*/  FFMA.FTZ R105, R48, UR14, R33 ;  /* 0x0000000e30697c23 */ /* 0x000fe20008010021 */
[----:B------:R-:W-:Y:S01]  /*2800*/  FMUL.FTZ R99, R41, UR12 ;  /* 0x0000000c29637c20 */ /* 0x000fe20008410000 */
[----:B------:R-:W-:Y:S01]  /*2810*/  FFMA.FTZ R41, R51, UR4, R98 ;  /* 0x0000000433297c23 */ /* 0x000fe20008010062 */
[----:B------:R-:W-:Y:S01]  /*2820*/  FFMA.FTZ R104, R47, UR14, R34 ;  /* 0x0000000e2f687c23 */ /* 0x000fe20008010022 */
[----:B------:R-:W1:Y:S01]  /*2830*/  LDC.64 R44, c[0x0][0x390] ;  /* 0x0000e400ff2c7b82 */ /* 0x000e620000000a00 */
[----:B0-----:R-:W-:Y:S01]  /*2840*/  FMUL.FTZ R40, R46, R99 ;  /* 0x000000632e287220 */ /* 0x001fe20000410000 */
[----:B------:R-:W-:Y:S01]  /*2850*/  FADD.FTZ R41, R50, -R41 ;  /* 0x8000002932297221 */ /* 0x000fe20000010000 */
[----:B------:R-:W-:Y:S01]  /*2860*/  SHF.L.U32 R50, R73, 0x10, RZ ;  /* 0x0000001049327819 */ /* 0x000fe200000006ff */
[----:B------:R-:W-:Y:S01]  /*2870*/  FMUL.FTZ R105, R105, UR12 ;  /* 0x0000000c69697c20 */ /* 0x000fe20008410000 */
[----:B------:R-:W-:Y:S01]  /*2880*/  SHF.L.U32 R43, R59, 0x10, RZ ;  /* 0x000000103b2b7819 */ /* 0x000fe200000006ff */
[----:B------:R-:W-:Y:S01]  /*2890*/  FMUL.FTZ R104, R104, UR12 ;  /* 0x0000000c68687c20 */ /* 0x000fe20008410000 */
[----:B------:R-:W0:Y:S01]  /*28a0*/  F2F.BF16.F32 R42, R42 ;  /* 0x0000002a002a7304 */ /* 0x000e220000202000 */
[----:B------:R-:W2:Y:S01]  /*28b0*/  LDC.64 R46, c[0x0][0x468] ;  /* 0x00011a00ff2e7b82 */ /* 0x000ea20000000a00 */
[----:B------:R-:W-:Y:S01]  /*28c0*/  FFMA.FTZ R106, R41, UR14, R32 ;  /* 0x0000000e296a7c23 */ /* 0x000fe20008010020 */
[----:B------:R-:W-:Y:S01]  /*28d0*/  FMUL.FTZ R50, R50, R105 ;  /* 0x0000006932327220 */ /* 0x000fe20000410000 */
[----:B------:R-:W-:Y:S01]  /*28e0*/  FMUL.FTZ R48, R43, R104 ;  /* 0x000000682b307220 */ /* 0x000fe20000410000 */
[----:B------:R-:W-:Y:S01]  /*28f0*/  SHF.L.U32 R43, R58, 0x10, RZ ;  /* 0x000000103a2b7819 */ /* 0x000fe200000006ff */
[----:B------:R-:W-:-:S02]  /*2900*/  FMUL.FTZ R106, R106, UR12 ;  /* 0x0000000c6a6a7c20 */ /* 0x000fc40008410000 */
[----:B------:R-:W-:Y:S02]  /*2910*/  F2F.BF16.F32 R100, R100 ;  /* 0x0000006400647304 */ /* 0x000fe40000202000 */
[----:B------:R-:W-:-:S06]  /*2920*/  FMUL.FTZ R108, R43, R106 ;  /* 0x0000006a2b6c7220 */ /* 0x000fcc0000410000 */
[----:B------:R-:W3:Y:S08]  /*2930*/  F2F.BF16.F32 R101, R101 ;  /* 0x0000006500657304 */ /* 0x000ef00000202000 */
[----:B------:R1:W-:Y:S08]  /*2940*/  F2F.BF16.F32 R51, R40 ;  /* 0x0000002800337304 */ /* 0x0003f00000202000 */
[----:B------:R-:W4:Y:S01]  /*2950*/  F2F.BF16.F32 R112, R48 ;  /* 0x0000003000707304 */ /* 0x000f220000202000 */
[----:B0-----:R-:W-:-:S07]  /*2960*/  IMAD.WIDE.U32 R42, R42, 0x10000, RZ ;  /* 0x000100002a2a7825 */ /* 0x001fce00078e00ff */
[----:B------:R-:W0:Y:S01]  /*2970*/  F2F.BF16.F32 R50, R50 ;  /* 0x0000003200327304 */ /* 0x000e220000202000 */
[----:B---3--:R-:W-:Y:S01]  /*2980*/  PRMT R101, R101, 0x5410, R100 ;  /* 0x0000541065657816 */ /* 0x008fe20000000064 */
[----:B-1----:R-:W-:-:S06]  /*2990*/  IMAD.WIDE.U32 R40, R81, 0x8, R44 ;  /* 0x0000000851287825 */ /* 0x002fcc00078e002c */
[----:B------:R-:W1:Y:S01]  /*29a0*/  F2F.BF16.F32 R111, R108 ;  /* 0x0000006c006f7304 */ /* 0x000e620000202000 */
[----:B------:R-:W-:Y:S01]  /*29b0*/  LOP3.LUT R49, R101, R43, RZ, 0xfc, !PT ;  /* 0x0000002b65317212 */ /* 0x000fe200078efcff */
[----:B--2---:R-:W-:Y:S01]  /*29c0*/  IMAD.WIDE.U32 R100, R81, 0x8, R46 ;  /* 0x0000000851647825 */ /* 0x004fe200078e002e */
[----:B----4-:R-:W-:Y:S01]  /*29d0*/  PRMT R81, R112, 0x5410, R51 ;  /* 0x0000541070517816 */ /* 0x010fe20000000033 */
[----:B------:R-:W2:Y:S01]  /*29e0*/  LDG.E.64 R40, desc[UR16][R40.64] ;  /* 0x0000001028287981 */ /* 0x000ea2000c1e1b00 */
[----:B------:R-:W-:Y:S01]  /*29f0*/  LOP3.LUT R48, R42, R109, RZ, 0xfc, !PT ;  /* 0x0000006d2a307212 */ /* 0x000fe200078efcff */
[----:B------:R-:W-:-:S04]  /*2a00*/  IMAD.WIDE.U32 R42, R80, 0x8, R44 ;  /* 0x00000008502a7825 */ /* 0x000fc800078e002c */
[----:B0-----:R-:W-:Y:S01]  /*2a10*/  IMAD.WIDE.U32 R50, R50, 0x10000, RZ ;  /* 0x0001000032327825 */ /* 0x001fe200078e00ff */
[----:B------:R0:W-:Y:S03]  /*2a20*/  STG.E.64 desc[UR16][R100.64], R48 ;  /* 0x0000003064007986 */ /* 0x0001e6000c101b10 */
[----:B------:R-:W-:Y:S01]  /*2a30*/  IMAD.WIDE.U32 R44, R82, 0x8, R44 ;  /* 0x00000008522c7825 */ /* 0x000fe200078e002c */
[----:B------:R-:W-:Y:S01]  /*2a40*/  LOP3.LUT R51, R81, R51, RZ, 0xfc, !PT ;  /* 0x0000003351337212 */ /* 0x000fe200078efcff */
[----:B------:R-:W3:Y:S01]  /*2a50*/  LDG.E.64 R42, desc[UR16][R42.64] ;  /* 0x000000102a2a7981 */ /* 0x000ee2000c1e1b00 */
[----:B-1----:R-:W-:Y:S01]  /*2a60*/  LOP3.LUT R50, R50, R111, RZ, 0xfc, !PT ;  /* 0x0000006f32327212 */ /* 0x002fe200078efcff */
[----:B------:R-:W-:-:S05]  /*2a70*/  IMAD.WIDE.U32 R80, R80, 0x8, R46 ;  /* 0x0000000850507825 */ /* 0x000fca00078e002e */
[----:B------:R1:W-:Y:S04]  /*2a80*/  STG.E.64 desc[UR16][R80.64], R50 ;  /* 0x0000003250007986 */ /* 0x0003e8000c101b10 */
[----:B------:R-:W4:Y:S01]  /*2a90*/  LDG.E.64 R44, desc[UR16][R44.64] ;  /* 0x000000102c2c7981 */ /* 0x000f22000c1e1b00 */
[----:B------:R-:W-:Y:S01]  /*2aa0*/  FFMA.FTZ R109, R96, UR4, R98 ;  /* 0x00000004606d7c23 */ /* 0x000fe20008010062 */
[----:B------:R-:W-:-:S03]  /*2ab0*/  SHF.L.U32 R96, R61, 0x10, RZ ;  /* 0x000000103d607819 */ /* 0x000fc600000006ff */
[----:B------:R-:W-:Y:S01]  /*2ac0*/  FADD.FTZ R109, R94, -R109 ;  /* 0x8000006d5e6d7221 */ /* 0x000fe20000010000 */
[----:B------:R-:W-:-:S03]  /*2ad0*/  FFMA.FTZ R94, R97, UR4, R98 ;  /* 0x00000004615e7c23 */ /* 0x000fc60008010062 */
[----:B0-----:R-:W-:Y:S01]  /*2ae0*/  FFMA.FTZ R48, R109, UR14, R38 ;  /* 0x0000000e6d307c23 */ /* 0x001fe20008010026 */
[----:B------:R-:W-:Y:S01]  /*2af0*/  FADD.FTZ R100, R93, -R94 ;  /* 0x8000005e5d647221 */ /* 0x000fe20000010000 */
[----:B------:R-:W-:Y:S01]  /*2b00*/  FFMA.FTZ R94, R95, UR4, R98 ;  /* 0x000000045f5e7c23 */ /* 0x000fe20008010062 */
[----:B-1----:R-:W-:Y:S01]  /*2b10*/  SHF.L.U32 R51, R72, 0x10, RZ ;  /* 0x0000001048337819 */ /* 0x002fe200000006ff */
[----:B------:R-:W-:Y:S01]  /*2b20*/  FMUL.FTZ R93, R48, UR12 ;  /* 0x0000000c305d7c20 */ /* 0x000fe20008410000 */
[----:B------:R-:W-:Y:S01]  /*2b30*/  FFMA.FTZ R49, R100, UR14, R39 ;  /* 0x0000000e64317c23 */ /* 0x000fe20008010027 */
[----:B------:R-:W-:Y:S02]  /*2b40*/  FADD.FTZ R94, R91, -R94 ;  /* 0x8000005e5b5e7221 */ /* 0x000fe40000010000 */
[----:B------:R-:W-:Y:S01]  /*2b50*/  FMUL.FTZ R48, R96, R93 ;  /* 0x0000005d60307220 */ /* 0x000fe20000410000 */
[----:B------:R-:W-:Y:S01]  /*2b60*/  FMUL.FTZ R80, R49, UR12 ;  /* 0x0000000c31507c20 */ /* 0x000fe20008410000 */
[----:B------:R-:W-:Y:S01]  /*2b70*/  FFMA.FTZ R49, R92, UR4, R98 ;  /* 0x000000045c317c23 */ /* 0x000fe20008010062 */
[----:B------:R-:W-:Y:S01]  /*2b80*/  FFMA.FTZ R81, R94, UR14, R37 ;  /* 0x0000000e5e517c23 */ /* 0x000fe20008010025 */
[----:B------:R-:W-:Y:S01]  /*2b90*/  SHF.L.U32 R96, R71, 0x10, RZ ;  /* 0x0000001047607819 */ /* 0x000fe200000006ff */
[----:B------:R-:W-:Y:S01]  /*2ba0*/  FMUL.FTZ R51, R51, R80 ;  /* 0x0000005033337220 */ /* 0x000fe20000410000 */
[----:B------:R-:W-:Y:S01]  /*2bb0*/  FADD.FTZ R49, R90, -R49 ;  /* 0x800000315a317221 */ /* 0x000fe20000010000 */
[----:B------:R-:W-:Y:S01]  /*2bc0*/  FMUL.FTZ R81, R81, UR12 ;  /* 0x0000000c51517c20 */ /* 0x000fe20008410000 */
[----:B------:R-:W-:Y:S02]  /*2bd0*/  F2F.BF16.F32 R50, R48 ;  /* 0x0000003000327304 */ /* 0x000fe40000202000 */
[----:B------:R-:W-:Y:S01]  /*2be0*/  FFMA.FTZ R90, R49, UR14, R36 ;  /* 0x0000000e315a7c23 */ /* 0x000fe20008010024 */
[----:B------:R-:W-:Y:S01]  /*2bf0*/  FMUL.FTZ R96, R96, R81 ;  /* 0x0000005160607220 */ /* 0x000fe20000410000 */
[----:B------:R-:W-:-:S02]  /*2c00*/  SHF.L.U32 R49, R60, 0x10, RZ ;  /* 0x000000103c317819 */ /* 0x000fc400000006ff */
[----:B------:R-:W-:Y:S02]  /*2c10*/  FMUL.FTZ R90, R90, UR12 ;  /* 0x0000000c5a5a7c20 */ /* 0x000fe40008410000 */
[----:B------:R-:W0:Y:S02]  /*2c20*/  F2F.BF16.F32 R48, R96 ;  /* 0x0000006000307304 */ /* 0x000e240000202000 */
[----:B------:R-:W-:-:S06]  /*2c30*/  FMUL.FTZ R94, R49, R90 ;  /* 0x0000005a315e7220 */ /* 0x000fcc0000410000 */
[----:B------:R-:W1:Y:S01]  /*2c40*/  F2F.BF16.F32 R51, R51 ;  /* 0x0000003300337304 */ /* 0x000e620000202000 */
[----:B0-----:R-:W-:-:S07]  /*2c50*/  IMAD.WIDE.U32 R48, R48, 0x10000, RZ ;  /* 0x0001000030307825 */ /* 0x001fce00078e00ff */
[----:B------:R-:W0:Y:S01]  /*2c60*/  F2F.BF16.F32 R95, R94 ;  /* 0x0000005e005f7304 */ /* 0x000e220000202000 */
[----:B-1----:R-:W-:-:S04]  /*2c70*/  PRMT R97, R50, 0x5410, R51 ;  /* 0x0000541032617816 */ /* 0x002fc80000000033 */
[----:B------:R-:W-:Y:S02]  /*2c80*/  LOP3.LUT R51, R97, R49, RZ, 0xfc, !PT ;  /* 0x0000003161337212 */ /* 0x000fe400078efcff */
[----:B0-----:R-:W-:Y:S02]  /*2c90*/  LOP3.LUT R50, R48, R95, RZ, 0xfc, !PT ;  /* 0x0000005f30327212 */ /* 0x001fe400078efcff */
[----:B--2---:R-:W-:Y:S02]  /*2ca0*/  SHF.L.U32 R91, R40, 0x10, RZ ;  /* 0x00000010285b7819 */ /* 0x004fe400000006ff */
[--C-:B------:R-:W-:Y:S02]  /*2cb0*/  SHF.R.U32.HI R98, RZ, 0x10, R41.reuse ;  /* 0x00000010ff627819 */ /* 0x100fe40000011629 */
[----:B------:R-:W-:Y:S01]  /*2cc0*/  SHF.L.U32 R92, R41, 0x10, RZ ;  /* 0x00000010295c7819 */ /* 0x000fe200000006ff */
[----:B------:R-:W-:Y:S01]  /*2cd0*/  FMUL.FTZ R110, R110, R91 ;  /* 0x0000005b6e6e7220 */ /* 0x000fe20000410000 */
[----:B------:R-:W-:Y:S01]  /*2ce0*/  SHF.R.U64 R95, R40, 0x10, R41 ;  /* 0x00000010285f7819 */ /* 0x000fe20000001229 */
[----:B------:R-:W-:Y:S01]  /*2cf0*/  IMAD.WIDE.U32 R40, R82, 0x8, R46 ;  /* 0x0000000852287825 */ /* 0x000fe200078e002e */
[----:B------:R-:W-:-:S03]  /*2d00*/  SHF.L.U32 R49, R98, 0x10, RZ ;  /* 0x0000001062317819 */ /* 0x000fc600000006ff */
[----:B------:R-:W-:Y:S01]  /*2d10*/  FMUL.FTZ R48, R107, R92 ;  /* 0x0000005c6b307220 */ /* 0x000fe20000410000 */
[----:B------:R-:W-:Y:S02]  /*2d20*/  SHF.L.U32 R46, R95, 0x10, RZ ;  /* 0x000000105f2e7819 */ /* 0x000fe400000006ff */
[----:B---3--:R-:W-:Y:S01]  /*2d30*/  SHF.L.U32 R91, R42, 0x10, RZ ;  /* 0x000000102a5b7819 */ /* 0x008fe200000006ff */
[----:B------:R0:W-:Y:S01]  /*2d40*/  STG.E.64 desc[UR16][R40.64], R50 ;  /* 0x0000003228007986 */ /* 0x0001e2000c101b10 */
[--C-:B------:R-:W-:Y:S01]  /*2d50*/  SHF.R.U32.HI R114, RZ, 0x10, R43.reuse ;  /* 0x00000010ff727819 */ /* 0x100fe2000001162b */
[----:B------:R-:W-:Y:S01]  /*2d60*/  FMUL.FTZ R47, R103, R46 ;  /* 0x0000002e672f7220 */ /* 0x000fe20000410000 */
[----:B------:R-:W-:Y:S01]  /*2d70*/  SHF.L.U32 R95, R43, 0x10, RZ ;  /* 0x000000102b5f7819 */ /* 0x000fe200000006ff */
[----:B------:R-:W-:Y:S01]  /*2d80*/  FMUL.FTZ R116, R106, R91 ;  /* 0x0000005b6a747220 */ /* 0x000fe20000410000 */
[----:B------:R-:W-:Y:S01]  /*2d90*/  SHF.R.U64 R42, R42, 0x10, R43 ;  /* 0x000000102a2a7819 */ /* 0x000fe2000000122b */
[----:B------:R-:W-:Y:S01]  /*2da0*/  FMUL.FTZ R49, R102, R49 ;  /* 0x0000003166317220 */ /* 0x000fe20000410000 */
[----:B------:R-:W-:Y:S01]  /*2db0*/  SHF.L.U32 R114, R114, 0x10, RZ ;  /* 0x0000001072727819 */ /* 0x000fe200000006ff */
[----:B------:R-:W-:Y:S01]  /*2dc0*/  FMUL.FTZ R104, R104, R95 ;  /* 0x0000005f68687220 */ /* 0x000fe20000410000 */
[----:B------:R-:W-:-:S02]  /*2dd0*/  SHF.L.U32 R42, R42, 0x10, RZ ;  /* 0x000000102a2a7819 */ /* 0x000fc400000006ff */
[C-C-:B----4-:R-:W-:Y:S01]  /*2de0*/  SHF.R.U64 R43, R44.reuse, 0x10, R45.reuse ;  /* 0x000000102c2b7819 */ /* 0x150fe2000000122d */
[----:B------:R-:W-:Y:S01]  /*2df0*/  FMUL.FTZ R114, R99, R114 ;  /* 0x0000007263727220 */ /* 0x000fe20000410000 */
[----:B------:R-:W-:Y:S01]  /*2e00*/  SHF.L.U32 R91, R44, 0x10, RZ ;  /* 0x000000102c5b7819 */ /* 0x000fe200000006ff */
[----:B------:R-:W-:Y:S01]  /*2e10*/  FMUL.FTZ R115, R105, R42 ;  /* 0x0000002a69737220 */ /* 0x000fe20000410000 */
[----:B0-----:R-:W-:Y:S02]  /*2e20*/  SHF.R.U32.HI R41, RZ, 0x10, R45 ;  /* 0x00000010ff297819 */ /* 0x001fe4000001162d */
[----:B------:R-:W-:Y:S01]  /*2e30*/  SHF.L.U32 R44, R45, 0x10, RZ ;  /* 0x000000102d2c7819 */ /* 0x000fe200000006ff */
[----:B------:R-:W-:Y:S01]  /*2e40*/  FMUL.FTZ R91, R90, R91 ;  /* 0x0000005b5a5b7220 */ /* 0x000fe20000410000 */
[----:B------:R-:W-:Y:S02]  /*2e50*/  SHF.L.U32 R40, R43, 0x10, RZ ;  /* 0x000000102b287819 */ /* 0x000fe400000006ff */
[----:B------:R-:W-:Y:S01]  /*2e60*/  SHF.L.U32 R41, R41, 0x10, RZ ;  /* 0x0000001029297819 */ /* 0x000fe200000006ff */
[----:B------:R-:W-:-:S02]  /*2e70*/  FMUL.FTZ R93, R93, R44 ;  /* 0x0000002c5d5d7220 */ /* 0x000fc40000410000 */
[----:B------:R-:W-:Y:S02]  /*2e80*/  FMUL.FTZ R90, R81, R40 ;  /* 0x00000028515a7220 */ /* 0x000fe40000410000 */
[----:B------:R-:W-:Y:S01]  /*2e90*/  FMUL.FTZ R46, R80, R41 ;  /* 0x00000029502e7220 */ /* 0x000fe20000410000 */
[----:B------:R-:W-:Y:S06]  /*2ea0*/  BRA `(.L_x_2080) ;  /* 0x00000008004c7947 */ /* 0x000fec0003800000 */
.L_x_2081:
[--C-:B------:R-:W-:Y:S01]  /*2eb0*/  FFMA.FTZ R111, R111, UR4, R98.reuse ;  /* 0x000000046f6f7c23 */ /* 0x100fe20008010062 */
[--C-:B------:R-:W-:Y:S01]  /*2ec0*/  FFMA.FTZ R40, R113, UR4, R98.reuse ;  /* 0x0000000471287c23 */ /* 0x100fe20008010062 */
[--C-:B------:R-:W-:Y:S01]  /*2ed0*/  FFMA.FTZ R101, R101, UR4, R98.reuse ;  /* 0x0000000465657c23 */ /* 0x100fe20008010062 */
[----:B------:R-:W-:Y:S01]  /*2ee0*/  FFMA.FTZ R45, R105, UR4, R98 ;  /* 0x00000004692d7c23 */ /* 0x000fe20008010062 */
[----:B------:R-:W-:Y:S01]  /*2ef0*/  FADD.FTZ R102, R102, -R111 ;  /* 0x8000006f66667221 */ /* 0x000fe20000010000 */
[----:B------:R-:W-:Y:S01]  /*2f00*/  FADD.FTZ R107, R107, -R40 ;  /* 0x800000286b6b7221 */ /* 0x000fe20000010000 */
[----:B------:R-:W0:Y:S01]  /*2f10*/  LDC.64 R104, c[0x0][0x390] ;  /* 0x0000e400ff687b82 */ /* 0x000e220000000a00 */
[----:B------:R-:W-:Y:S01]  /*2f20*/  FADD.FTZ R41, R100, -R101 ;  /* 0x8000006564297221 */ /* 0x000fe20000010000 */
[----:B-----5:R-:W-:Y:S01]  /*2f30*/  FFMA.FTZ R43, R102, UR14, R31 ;  /* 0x0000000e662b7c23 */ /* 0x020fe2000801001f */
[----:B------:R-:W-:Y:S01]  /*2f40*/  FFMA.FTZ R42, R107, UR14, R30 ;  /* 0x0000000e6b2a7c23 */ /* 0x000fe2000801001e */
[--C-:B------:R-:W-:Y:S01]  /*2f50*/  FFMA.FTZ R47, R99, UR4, R98.reuse ;  /* 0x00000004632f7c23 */ /* 0x100fe20008010062 */
[----:B------:R-:W-:Y:S01]  /*2f60*/  SHF.L.U32 R46, R76, 0x10, RZ ;  /* 0x000000104c2e7819 */ /* 0x000fe200000006ff */
[----:B------:R-:W-:Y:S01]  /*2f70*/  FMUL.FTZ R99, R43, UR12 ;  /* 0x0000000c2b637c20 */ /* 0x000fe20008410000 */
[----:B------:R-:W-:Y:S01]  /*2f80*/  SHF.L.U32 R40, R57, 0x10, RZ ;  /* 0x0000001039287819 */ /* 0x000fe200000006ff */
[----:B------:R-:W1:Y:S01]  /*2f90*/  LDC.64 R100, c[0x0][0x478] ;  /* 0x00011e00ff647b82 */ /* 0x000e620000000a00 */
[----:B------:R-:W-:Y:S01]  /*2fa0*/  FMUL.FTZ R113, R42, UR12 ;  /* 0x0000000c2a717c20 */ /* 0x000fe20008410000 */
[--C-:B------:R-:W-:Y:S01]  /*2fb0*/  FFMA.FTZ R109, R109, UR4, R98.reuse ;  /* 0x000000046d6d7c23 */ /* 0x100fe20008010062 */
[----:B------:R-:W-:Y:S01]  /*2fc0*/  FADD.FTZ R108, R108, -R45 ;  /* 0x8000002d6c6c7221 */ /* 0x000fe20000010000 */
[----:B------:R-:W-:Y:S01]  /*2fd0*/  FADD.FTZ R44, R48, -R47 ;  /* 0x8000002f302c7221 */ /* 0x000fe20000010000 */
[----:B------:R-:W-:Y:S01]  /*2fe0*/  FMUL.FTZ R46, R46, R99 ;  /* 0x000000632e2e7220 */ /* 0x000fe20000410000 */
[----:B------:R-:W-:Y:S01]  /*2ff0*/  FFMA.FTZ R48, R103, UR4, R98 ;  /* 0x0000000467307c23 */ /* 0x000fe20008010062 */
[----:B------:R-:W-:Y:S01]  /*3000*/  FMUL.FTZ R116, R40, R113 ;  /* 0x0000007128747220 */ /* 0x000fe20000410000 */
[----:B------:R-:W-:Y:S01]  /*3010*/  FADD.FTZ R103, R106, -R109 ;  /* 0x8000006d6a677221 */ /* 0x000fe20000010000 */
[----:B------:R-:W-:Y:S01]  /*3020*/  FFMA.FTZ R40, R41, UR14, R28 ;  /* 0x0000000e29287c23 */ /* 0x000fe2000801001c */
[----:B------:R-:W-:Y:S01]  /*3030*/  FFMA.FTZ R41, R108, UR14, R29 ;  /* 0x0000000e6c297c23 */ /* 0x000fe2000801001d */
[----:B------:R2:W-:Y:S01]  /*3040*/  F2F.BF16.F32 R117, R46 ;  /* 0x0000002e00757304 */ /* 0x0005e20000202000 */
[----:B------:R-:W-:Y:S01]  /*3050*/  SHF.L.U32 R47, R75, 0x10, RZ ;  /* 0x000000104b2f7819 */ /* 0x000fe200000006ff */
[----:B------:R-:W-:Y:S01]  /*3060*/  FADD.FTZ R108, R49, -R48 ;  /* 0x80000030316c7221 */ /* 0x000fe20000010000 */
[----:B------:R-:W-:Y:S01]  /*3070*/  FMUL.FTZ R112, R41, UR12 ;  /* 0x0000000c29707c20 */ /* 0x000fe20008410000 */
[----:B------:R-:W-:Y:S01]  /*3080*/  SHF.L.U32 R102, R59, 0x10, RZ ;  /* 0x000000103b667819 */ /* 0x000fe200000006ff */
[----:B------:R-:W-:Y:S01]  /*3090*/  FMUL.FTZ R110, R40, UR12 ;  /* 0x0000000c286e7c20 */ /* 0x000fe20008410000 */
[----:B------:R-:W-:Y:S01]  /*30a0*/  SHF.L.U32 R45, R56, 0x10, RZ ;  /* 0x00000010382d7819 */ /* 0x000fe200000006ff */
[----:B------:R-:W-:Y:S01]  /*30b0*/  FMUL.FTZ R118, R47, R112 ;  /* 0x000000702f767220 */ /* 0x000fe20000410000 */
[----:B------:R-:W3:Y:S01]  /*30c0*/  F2F.BF16.F32 R116, R116 ;  /* 0x0000007400747304 */ /* 0x000ee20000202000 */
[----:B--2---:R-:W-:Y:S01]  /*30d0*/  FFMA.FTZ R46, R103, UR14, R34 ;  /* 0x0000000e672e7c23 */ /* 0x004fe20008010022 */
[----:B------:R-:W-:Y:S01]  /*30e0*/  FFMA.FTZ R47, R108, UR14, R35 ;  /* 0x0000000e6c2f7c23 */ /* 0x000fe20008010023 */
[----:B------:R-:W-:Y:S01]  /*30f0*/  FMUL.FTZ R45, R45, R110 ;  /* 0x0000006e2d2d7220 */ /* 0x000fe20000410000 */
[----:B0-----:R-:W-:-:S04]  /*3100*/  IMAD.WIDE.U32 R48, R81, 0x8, R104 ;  /* 0x0000000851307825 */ /* 0x001fc800078e0068 */
[----:B------:R-:W-:Y:S01]  /*3110*/  FMUL.FTZ R111, R46, UR12 ;  /* 0x0000000c2e6f7c20 */ /* 0x000fe20008410000 */
[----:B------:R-:W-:Y:S01]  /*3120*/  FFMA.FTZ R51, R51, UR4, R98 ;  /* 0x0000000433337c23 */ /* 0x000fe20008010062 */
[----:B------:R-:W-:Y:S01]  /*3130*/  SHF.L.U32 R115, R74, 0x10, RZ ;  /* 0x000000104a737819 */ /* 0x000fe200000006ff */
[----:B-1----:R-:W-:-:S04]  /*3140*/  IMAD.WIDE.U32 R106, R81, 0x10, R100 ;  /* 0x00000010516a7825 */ /* 0x002fc800078e0064 */
[----:B------:R-:W-:Y:S01]  /*3150*/  FMUL.FTZ R108, R102, R111 ;  /* 0x0000006f666c7220 */ /* 0x000fe20000410000 */
[----:B------:R0:W-:Y:S01]  /*3160*/  F2F.BF16.F32 R109, R45 ;  /* 0x0000002d006d7304 */ /* 0x0001e20000202000 */
[----:B------:R-:W1:Y:S01]  /*3170*/  LDC.64 R102, c[0x0][0x468] ;  /* 0x00011a00ff667b82 */ /* 0x000e620000000a00 */
[----:B------:R-:W-:Y:S01]  /*3180*/  FMUL.FTZ R114, R47, UR12 ;  /* 0x0000000c2f727c20 */ /* 0x000fe20008410000 */
[----:B------:R-:W2:Y:S01]  /*3190*/  LDG.E.64 R48, desc[UR16][R48.64] ;  /* 0x0000001030307981 */ /* 0x000ea2000c1e1b00 */
[----:B------:R-:W-:Y:S01]  /*31a0*/  FADD.FTZ R51, R50, -R51 ;  /* 0x8000003332337221 */ /* 0x000fe20000010000 */
[----:B---3--:R-:W-:Y:S01]  /*31b0*/  PRMT R117, R116, 0x5410, R117 ;  /* 0x0000541074757816 */ /* 0x008fe20000000075 */
[----:B------:R-:W-:Y:S01]  /*31c0*/  FMUL.FTZ R50, R115, R114 ;  /* 0x0000007273327220 */ /* 0x000fe20000410000 */
[----:B------:R3:W-:Y:S01]  /*31d0*/  STG.E.128 desc[UR16][R106.64], R40 ;  /* 0x000000286a007986 */ /* 0x0007e2000c101d10 */
[----:B------:R-:W4:Y:S01]  /*31e0*/  F2F.BF16.F32 R118, R118 ;  /* 0x0000007600767304 */ /* 0x000f220000202000 */
[----:B0-----:R-:W-:Y:S01]  /*31f0*/  FFMA.FTZ R45, R44, UR14, R33 ;  /* 0x0000000e2c2d7c23 */ /* 0x001fe20008010021 */
[----:B------:R-:W-:-:S03]  /*3200*/  FFMA.FTZ R44, R51, UR14, R32 ;  /* 0x0000000e332c7c23 */ /* 0x000fc60008010020 */
[----:B------:R-:W-:Y:S01]  /*3210*/  FMUL.FTZ R115, R45, UR12 ;  /* 0x0000000c2d737c20 */ /* 0x000fe20008410000 */
[----:B------:R-:W-:Y:S02]  /*3220*/  FMUL.FTZ R116, R44, UR12 ;  /* 0x0000000c2c747c20 */ /* 0x000fe40008410000 */
[----:B------:R-:W-:Y:S01]  /*3230*/  F2F.BF16.F32 R108, R108 ;  /* 0x0000006c006c7304 */ /* 0x000fe20000202000 */
[----:B---3--:R-:W-:-:S07]  /*3240*/  SHF.L.U32 R40, R73, 0x10, RZ ;  /* 0x0000001049287819 */ /* 0x008fce00000006ff */
[----:B------:R0:W3:Y:S01]  /*3250*/  F2F.BF16.F32 R107, R50 ;  /* 0x00000032006b7304 */ /* 0x0000e20000202000 */
[----:B------:R-:W-:Y:S01]  /*3260*/  SHF.L.U32 R43, R58, 0x10, RZ ;  /* 0x000000103a2b7819 */ /* 0x000fe200000006ff */
[----:B------:R-:W-:Y:S01]  /*3270*/  FMUL.FTZ R106, R40, R115 ;  /* 0x00000073286a7220 */ /* 0x000fe20000410000 */
[----:B----4-:R-:W-:-:S04]  /*3280*/  IMAD.WIDE.U32 R40, R118, 0x10000, RZ ;  /* 0x0001000076287825 */ /* 0x010fc800078e00ff */
[----:B------:R-:W-:Y:S01]  /*3290*/  FMUL.FTZ R120, R43, R116 ;  /* 0x000000742b787220 */ /* 0x000fe20000410000 */
[----:B-1----:R-:W-:Y:S01]  /*32a0*/  IMAD.WIDE.U32 R118, R81, 0x8, R102 ;  /* 0x0000000851767825 */ /* 0x002fe200078e0066 */
[----:B------:R-:W1:Y:S01]  /*32b0*/  F2F.BF16.F32 R106, R106 ;  /* 0x0000006a006a7304 */ /* 0x000e620000202000 */
[----:B------:R-:W-:Y:S02]  /*32c0*/  LOP3.LUT R43, R117, R41, RZ, 0xfc, !PT ;  /* 0x00000029752b7212 */ /* 0x000fe400078efcff */
[----:B------:R-:W-:Y:S01]  /*32d0*/  LOP3.LUT R42, R40, R109, RZ, 0xfc, !PT ;  /* 0x0000006d282a7212 */ /* 0x000fe200078efcff */
[----:B0-----:R-:W-:Y:S01]  /*32e0*/  IMAD.WIDE.U32 R50, R80, 0x8, R104 ;  /* 0x0000000850327825 */ /* 0x001fe200078e0068 */
[----:B---3--:R-:W-:-:S03]  /*32f0*/  PRMT R109, R108, 0x5410, R107 ;  /* 0x000054106c6d7816 */ /* 0x008fc6000000006b */
[----:B------:R-:W0:Y:S01]  /*3300*/  F2F.BF16.F32 R81, R120 ;  /* 0x0000007800517304 */ /* 0x000e220000202000 */
[----:B------:R3:W-:Y:S04]  /*3310*/  STG.E.64 desc[UR16][R118.64], R42 ;  /* 0x0000002a76007986 */ /* 0x0007e8000c101b10 */
[----:B------:R-:W4:Y:S01]  /*3320*/  LDG.E.64 R50, desc[UR16][R50.64] ;  /* 0x0000001032327981 */ /* 0x000f22000c1e1b00 */
[----:B-1----:R-:W-:-:S04]  /*3330*/  IMAD.WIDE.U32 R40, R106, 0x10000, RZ ;  /* 0x000100006a287825 */ /* 0x002fc800078e00ff */
[----:B------:R-:W-:Y:S01]  /*3340*/  IMAD.WIDE.U32 R106, R80, 0x10, R100 ;  /* 0x00000010506a7825 */ /* 0x000fe200078e0064 */
[----:B------:R-:W-:Y:S02]  /*3350*/  LOP3.LUT R41, R109, R41, RZ, 0xfc, !PT ;  /* 0x000000296d297212 */ /* 0x000fe400078efcff */
[----:B0-----:R-:W-:Y:S01]  /*3360*/  LOP3.LUT R40, R40, R81, RZ, 0xfc, !PT ;  /* 0x0000005128287212 */ /* 0x001fe200078efcff */
[----:B------:R-:W-:-:S04]  /*3370*/  IMAD.WIDE.U32 R108, R80, 0x8, R102 ;  /* 0x00000008506c7825 */ /* 0x000fc800078e0066 */
[----:B------:R-:W-:Y:S01]  /*3380*/  IMAD.WIDE.U32 R80, R82, 0x8, R104 ;  /* 0x0000000852507825 */ /* 0x000fe200078e0068 */
[----:B------:R0:W-:Y:S04]  /*3390*/  STG.E.128 desc[UR16][R106.64], R44 ;  /* 0x0000002c6a007986 */ /* 0x0001e8000c101d10 */
[----:B------:R1:W-:Y:S04]  /*33a0*/  STG.E.64 desc[UR16][R108.64], R40 ;  /* 0x000000286c007986 */ /* 0x0003e8000c101b10 */
[----:B------:R-:W4:Y:S01]  /*33b0*/  LDG.E.64 R80, desc[UR16][R80.64] ;  /* 0x0000001050507981 */ /* 0x000f22000c1e1b00 */
[----:B---3--:R-:W-:-:S04]  /*33c0*/  FFMA.FTZ R43, R96, UR4, R98 ;  /* 0x00000004602b7c23 */ /* 0x008fc80008010062 */
[----:B------:R-:W-:Y:S01]  /*33d0*/  FADD.FTZ R43, R94, -R43 ;  /* 0x8000002b5e2b7221 */ /* 0x000fe20000010000 */
[----:B------:R-:W-:-:S04]  /*33e0*/  FFMA.FTZ R94, R97, UR4, R98 ;  /* 0x00000004615e7c23 */ /* 0x000fc80008010062 */
[----:B------:R-:W-:Y:S01]  /*33f0*/  FADD.FTZ R104, R93, -R94 ;  /* 0x8000005e5d687221 */ /* 0x000fe20000010000 */
[----:B------:R-:W-:Y:S01]  /*3400*/  FFMA.FTZ R94, R95, UR4, R98 ;  /* 0x000000045f5e7c23 */ /* 0x000fe20008010062 */
[----:B------:R-:W-:Y:S02]  /*3410*/  FFMA.FTZ R42, R43, UR14, R38 ;  /* 0x0000000e2b2a7c23 */ /* 0x000fe40008010026 */
[----:B------:R-:W-:Y:S01]  /*3420*/  FFMA.FTZ R43, R104, UR14, R39 ;  /* 0x0000000e682b7c23 */ /* 0x000fe20008010027 */
[----:B------:R-:W-:Y:S01]  /*3430*/  FADD.FTZ R94, R91, -R94 ;  /* 0x8000005e5b5e7221 */ /* 0x000fe20000010000 */
[----:B0-----:R-:W-:Y:S01]  /*3440*/  SHF.L.U32 R47, R72, 0x10, RZ ;  /* 0x00000010482f7819 */ /* 0x001fe200000006ff */
[----:B------:R-:W-:Y:S01]  /*3450*/  FFMA.FTZ R45, R92, UR4, R98 ;  /* 0x000000045c2d7c23 */ /* 0x000fe20008010062 */
[----:B------:R-:W-:Y:S01]  /*3460*/  FMUL.FTZ R46, R43, UR12 ;  /* 0x0000000c2b2e7c20 */ /* 0x000fe20008410000 */
[----:B-1----:R-:W-:Y:S01]  /*3470*/  FFMA.FTZ R41, R94, UR14, R37 ;  /* 0x0000000e5e297c23 */ /* 0x002fe20008010025 */
[----:B------:R-:W-:Y:S01]  /*3480*/  SHF.L.U32 R96, R61, 0x10, RZ ;  /* 0x000000103d607819 */ /* 0x000fe200000006ff */
[----:B------:R-:W-:Y:S01]  /*3490*/  FADD.FTZ R45, R90, -R45 ;  /* 0x8000002d5a2d7221 */ /* 0x000fe20000010000 */
[----:B------:R-:W-:Y:S01]  /*34a0*/  FMUL.FTZ R98, R47, R46 ;  /* 0x0000002e2f627220 */ /* 0x000fe20000410000 */
[----:B------:R-:W-:Y:S01]  /*34b0*/  FMUL.FTZ R93, R42, UR12 ;  /* 0x0000000c2a5d7c20 */ /* 0x000fe20008410000 */
[----:B------:R-:W-:Y:S01]  /*34c0*/  SHF.L.U32 R47, R71, 0x10, RZ ;  /* 0x00000010472f7819 */ /* 0x000fe200000006ff */
[----:B------:R-:W-:Y:S01]  /*34d0*/  FMUL.FTZ R90, R41, UR12 ;  /* 0x0000000c295a7c20 */ /* 0x000fe20008410000 */
[----:B------:R-:W-:Y:S01]  /*34e0*/  FFMA.FTZ R40, R45, UR14, R36 ;  /* 0x0000000e2d287c23 */ /* 0x000fe20008010024 */
[----:B------:R-:W-:Y:S01]  /*34f0*/  FMUL.FTZ R96, R96, R93 ;  /* 0x0000005d60607220 */ /* 0x000fe20000410000 */
[----:B------:R-:W-:Y:S01]  /*3500*/  SHF.L.U32 R44, R60, 0x10, RZ ;  /* 0x000000103c2c7819 */ /* 0x000fe200000006ff */
[----:B------:R-:W-:Y:S01]  /*3510*/  FMUL.FTZ R94, R47, R90 ;  /* 0x0000005a2f5e7220 */ /* 0x000fe20000410000 */
[----:B------:R-:W-:Y:S01]  /*3520*/  FMUL.FTZ R91, R40, UR12 ;  /* 0x0000000c285b7c20 */ /* 0x000fe20008410000 */
[----:B------:R-:W-:Y:S03]  /*3530*/  F2F.BF16.F32 R95, R98 ;  /* 0x00000062005f7304 */ /* 0x000fe60000202000 */
[----:B------:R-:W-:-:S05]  /*3540*/  FMUL.FTZ R92, R44, R91 ;  /* 0x0000005b2c5c7220 */ /* 0x000fca0000410000 */
[----:B------:R-:W0:Y:S08]  /*3550*/  F2F.BF16.F32 R45, R94 ;  /* 0x0000005e002d7304 */ /* 0x000e300000202000 */
[----:B------:R-:W1:Y:S08]  /*3560*/  F2F.BF16.F32 R96, R96 ;  /* 0x0000006000607304 */ /* 0x000e700000202000 */
[----:B------:R-:W3:Y:S01]  /*3570*/  F2F.BF16.F32 R97, R92 ;  /* 0x0000005c00617304 */ /* 0x000ee20000202000 */
[----:B0-----:R-:W-:Y:S01]  /*3580*/  IMAD.WIDE.U32 R44, R45, 0x10000, RZ ;  /* 0x000100002d2c7825 */ /* 0x001fe200078e00ff */
[----:B-1----:R-:W-:-:S03]  /*3590*/  PRMT R105, R96, 0x5410, R95 ;  /* 0x0000541060697816 */ /* 0x002fc6000000005f */
[----:B------:R-:W-:Y:S01]  /*35a0*/  IMAD.WIDE.U32 R100, R82, 0x10, R100 ;  /* 0x0000001052647825 */ /* 0x000fe200078e0064 */
[----:B------:R-:W-:-:S03]  /*35b0*/  LOP3.LUT R45, R105, R45, RZ, 0xfc, !PT ;  /* 0x0000002d692d7212 */ /* 0x000fc600078efcff */
[----:B------:R-:W-:Y:S01]  /*35c0*/  IMAD.WIDE.U32 R102, R82, 0x8, R102 ;  /* 0x0000000852667825 */ /* 0x000fe200078e0066 */
[----:B---3--:R-:W-:Y:S01]  /*35d0*/  LOP3.LUT R44, R44, R97, RZ, 0xfc, !PT ;  /* 0x000000612c2c7212 */ /* 0x008fe200078efcff */
        /* <DEDUP_REMOVED lines=11> */
[----:B----4-:R-:W-:Y:S02]  /*3690*/  SHF.R.U64 R49, R50, 0x10, R51 ;  /* 0x0000001032317819 */ /* 0x010fe40000001233 */
[----:B------:R-:W-:-:S02]  /*36a0*/  SHF.L.U32 R104, R51, 0x10, RZ ;  /* 0x0000001033687819 */ /* 0x000fc400000006ff */
[----:B------:R-:W-:Y:S02]  /*36b0*/  SHF.R.U32.HI R51, RZ, 0x10, R51 ;  /* 0x00000010ff337819 */ /* 0x000fe40000011633 */
[----:B------:R-:W-:Y:S02]  /*36c0*/  SHF.L.U32 R95, R50, 0x10, RZ ;  /* 0x00000010325f7819 */ /* 0x000fe400000006ff */
[----:B------:R-:W-:Y:S02]  /*36d0*/  SHF.L.U32 R50, R49, 0x10, RZ ;  /* 0x0000001031327819 */ /* 0x000fe400000006ff */
[----:B0-----:R-:W-:Y:S01]  /*36e0*/  SHF.L.U32 R41, R51, 0x10, RZ ;  /* 0x0000001033297819 */ /* 0x001fe200000006ff */
[----:B------:R-:W-:Y:S01]  /*36f0*/  FMUL.FTZ R49, R99, R82 ;  /* 0x0000005263317220 */ /* 0x000fe20000410000 */
[----:B------:R-:W-:Y:S01]  /*3700*/  FMUL.FTZ R116, R116, R95 ;  /* 0x0000005f74747220 */ /* 0x000fe20000410000 */
[----:B------:R-:W-:Y:S01]  /*3710*/  FMUL.FTZ R104, R111, R104 ;  /* 0x000000686f687220 */ /* 0x000fe20000410000 */
[----:B------:R-:W-:Y:S01]  /*3720*/  FMUL.FTZ R115, R115, R50 ;  /* 0x0000003273737220 */ /* 0x000fe20000410000 */
[----:B------:R-:W-:Y:S01]  /*3730*/  FMUL.FTZ R114, R114, R41 ;  /* 0x0000002972727220 */ /* 0x000fe20000410000 */
[----:B------:R-:W-:-:S02]  /*3740*/  SHF.R.U64 R43, R80, 0x10, R81 ;  /* 0x00000010502b7819 */ /* 0x000fc40000001251 */
[----:B-1----:R-:W-:Y:S02]  /*3750*/  SHF.R.U32.HI R45, RZ, 0x10, R81 ;  /* 0x00000010ff2d7819 */ /* 0x002fe40000011651 */
[----:B------:R-:W-:Y:S02]  /*3760*/  SHF.L.U32 R80, R80, 0x10, RZ ;  /* 0x0000001050507819 */ /* 0x000fe400000006ff */
[----:B------:R-:W-:Y:S02]  /*3770*/  SHF.L.U32 R40, R81, 0x10, RZ ;  /* 0x0000001051287819 */ /* 0x000fe400000006ff */
[----:B------:R-:W-:Y:S02]  /*3780*/  SHF.L.U32 R43, R43, 0x10, RZ ;  /* 0x000000102b2b7819 */ /* 0x000fe400000006ff */
[----:B------:R-:W-:Y:S01]  /*3790*/  SHF.L.U32 R45, R45, 0x10, RZ ;  /* 0x000000102d2d7819 */ /* 0x000fe200000006ff */
[----:B------:R-:W-:Y:S01]  /*37a0*/  FMUL.FTZ R91, R91, R80 ;  /* 0x000000505b5b7220 */ /* 0x000fe20000410000 */
[----:B------:R-:W-:Y:S01]  /*37b0*/  FMUL.FTZ R93, R93, R40 ;  /* 0x000000285d5d7220 */ /* 0x000fe20000410000 */
[----:B------:R-:W-:-:S02]  /*37c0*/  FMUL.FTZ R90, R90, R43 ;  /* 0x0000002b5a5a7220 */ /* 0x000fc40000410000 */
[----:B------:R-:W-:-:S07]  /*37d0*/  FMUL.FTZ R46, R46, R45 ;  /* 0x0000002d2e2e7220 */ /* 0x000fce0000410000 */
.L_x_2080:
[----:B------:R-:W-:Y:S01]  /*37e0*/  UIADD3 UR6, UPT, UPT, UR6, UR26, URZ ;  /* 0x0000001a06067290 */ /* 0x000fe2000fffe0ff */
[----:B------:R-:W-:Y:S01]  /*37f0*/  FADD.FTZ R25, R110, R25 ;  /* 0x000000196e197221 */ /* 0x000fe20000010000 */
[----:B------:R-:W-:Y:S01]  /*3800*/  FADD.FTZ R26, R47, R26 ;  /* 0x0000001a2f1a7221 */ /* 0x000fe20000010000 */
[----:B------:R-:W-:Y:S01]  /*3810*/  FADD.FTZ R27, R48, R27 ;  /* 0x0000001b301b7221 */ /* 0x000fe20000010000 */
[----:B------:R-:W-:Y:S01]  /*3820*/  UISETP.GE.AND UP1, UPT, UR6, UR27, UPT ;  /* 0x0000001b0600728c */ /* 0x000fe2000bf26270 */
        /* <DEDUP_REMOVED lines=9> */
[----:B------:R-:W-:Y:S01]  /*38c0*/  UPLOP3.LUT UP2, UPT, UPT, UPT, UP2, 0x40, 0x4 ;  /* 0x000000000004789c */ /* 0x000fe20003f4e820 */
[----:B------:R-:W-:Y:S10]  /*38d0*/  BRA.U !UP1, `(.L_x_2082) ;  /* 0xffffffcd093c7547 */ /* 0x000ff4000b83ffff */
        /* <DEDUP_REMOVED lines=12> */
[----:B-----5:R-:W-:Y:S02]  /*39a0*/  MOV R34, R69 ;  /* 0x0000004500227202 */ /* 0x020fe40000000f00 */
        /* <DEDUP_REMOVED lines=23> */
.L_x_2075:
        /* <DEDUP_REMOVED lines=20> */
.L_x_2083:
        /* <DEDUP_REMOVED lines=10> */
.L_x_6717:


//--------------------- .text._ZN10layer_norm13ln_bwd_kernelINS_13Kernel_traitsI13__nv_bfloat16S2_fS2_fjLj1536ELj1ELj1ELj4ELj8ENS_18Kernel_traits_baseILj1536ES2_S2_fS2_fjLj128EEEEELb0ELb1ELb1ELb0EEEvNS_9BwdParamsE --------------------------
	.section	.text._ZN10layer_norm13ln_bwd_kernelINS_13Kernel_traitsI13__nv_bfloat16S2_fS2_fjLj1536ELj1ELj1ELj4ELj8ENS_18Kernel_traits_baseILj1536ES2_S2_fS2_fjLj128EEEEELb0ELb1ELb1ELb0EEEvNS_9BwdParamsE,"ax",@progbits
	.align	128
        .global         _ZN10layer_norm13ln_bwd_kernelINS_13Kernel_traitsI13__nv_bfloat16S2_fS2_fjLj1536ELj1ELj1ELj4ELj8ENS_18Kernel_traits_baseILj1536ES2_S2_fS2_fjLj128EEEEELb0ELb1ELb1ELb0EEEvNS_9BwdParamsE
        .type           _ZN10layer_norm13ln_bwd_kernelINS_13Kernel_traitsI13__nv_bfloat16S2_fS2_fjLj1536ELj1ELj1ELj4ELj8ENS_18Kernel_traits_baseILj1536ES2_S2_fS2_fjLj128EEEEELb0ELb1ELb1ELb0EEEvNS_9BwdParamsE,@function
        .size           _ZN10layer_norm13ln_bwd_kernelINS_13Kernel_traitsI13__nv_bfloat16S2_fS2_fjLj1536ELj1ELj1ELj4ELj8ENS_18Kernel_traits_baseILj1536ES2_S2_fS2_fjLj128EEEEELb0ELb1ELb1ELb0EEEvNS_9BwdParamsE,(.L_x_6718 - _ZN10layer_norm13ln_bwd_kernelINS_13Kernel_traitsI13__nv_bfloat16S2_fS2_fjLj1536ELj1ELj1ELj4ELj8ENS_18Kernel_traits_baseILj1536ES2_S2_fS2_fjLj128EEEEELb0ELb1ELb1ELb0EEEvNS_9BwdParamsE)
        .other          _ZN10layer_norm13ln_bwd_kernelINS_13Kernel_traitsI13__nv_bfloat16S2_fS2_fjLj1536ELj1ELj1ELj4ELj8ENS_18Kernel_traits_baseILj1536ES2_S2_fS2_fjLj128EEEEELb0ELb1ELb1ELb0EEEvNS_9BwdParamsE,@"STO_CUDA_ENTRY STV_DEFAULT"
_ZN10layer_norm13ln_bwd_kernelINS_13Kernel_traitsI13__nv_bfloat16S2_fS2_fjLj1536ELj1ELj1ELj4ELj8ENS_18Kernel_traits_baseILj1536ES2_S2_fS2_fjLj128EEEEELb0ELb1ELb1ELb0EEEvNS_9BwdParamsE:
.text._ZN10layer_norm13ln_bwd_kernelINS_13Kernel_traitsI13__nv_bfloat16S2_fS2_fjLj1536ELj1ELj1ELj4ELj8ENS_18Kernel_traits_baseILj1536ES2_S2_fS2_fjLj128EEEEELb0ELb1ELb1ELb0EEEvNS_9BwdParamsE:
        /* <DEDUP_REMOVED lines=18> */
[----:B-1----:R-:W-:-:S07]  /*0120*/  @P1 IMAD.WIDE.U32 R4, R29, 0x8, R4 ;  /* 0x000000081d041825 */ /* 0x002fce00078e0004 */
[----:B------:R-:W1:Y:S01]  /*0130*/  @P2 LDC.64 R18, c[0x0][0x3e8] ;  /* 0x0000fa00ff122b82 */ /* 0x000e620000000a00 */
[----:B--2---:R-:W5:Y:S01]  /*0140*/  @P1 LDG.E.64 R6, desc[UR10][R4.64] ;  /* 0x0000000a04061981 */ /* 0x004f62000c1e1b00 */
[----:B---3--:R-:W-:-:S06]  /*0150*/  @P1 IMAD.WIDE.U32 R8, R29, 0x8, R8 ;  /* 0x000000081d081825 */ /* 0x008fcc00078e0008 */
[----:B------:R-:W2:Y:S01]  /*0160*/  @P3 LDC.64 R24, c[0x0][0x3d0] ;  /* 0x0000f400ff183b82 */ /* 0x000ea20000000a00 */
[----:B------:R-:W-:Y:S01]  /*0170*/  @P1 LOP3.LUT R29, R29, 0x80, RZ, 0xfc, !PT ;  /* 0x000000801d1d1812 */ /* 0x000fe200078efcff */
[----:B------:R-:W5:Y:S01]  /*0180*/  @P1 LDG.E.64 R10, desc[UR10][R8.64] ;  /* 0x0000000a080a1981 */ /* 0x000f62000c1e1b00 */
[----:B0-----:R-:W-:-:S03]  /*0190*/  UISETP.GE.AND UP0, UPT, UR24, UR4, UPT ;  /* 0x000000041800728c */ /* 0x001fc6000bf06270 */
[C---:B----4-:R-:W-:Y:S02]  /*01a0*/  @P2 IMAD.WIDE.U32 R20, R29.reuse, 0x8, R16 ;  /* 0x000000081d142825 */ /* 0x050fe400078e0010 */
[----:B------:R-:W0:Y:S01]  /*01b0*/  @P3 LDC.64 R26, c[0x0][0x3e8] ;  /* 0x0000fa00ff1a3b82 */ /* 0x000e220000000a00 */
[----:B------:R-:W-:Y:S02]  /*01c0*/  CS2R R48, SRZ ;  /* 0x0000000000307805 */ /* 0x000fe4000001ff00 */
[----:B------:R-:W-:Y:S02]  /*01d0*/  CS2R R50, SRZ ;  /* 0x0000000000327805 */ /* 0x000fe4000001ff00 */
[----:B------:R-:W-:Y:S01]  /*01e0*/  CS2R R44, SRZ ;  /* 0x00000000002c7805 */ /* 0x000fe2000001ff00 */
[----:B------:R3:W5:Y:S01]  /*01f0*/  @P2 LDG.E.64 R12, desc[UR10][R20.64] ;  /* 0x0000000a140c2981 */ /* 0x000762000c1e1b00 */
[C---:B-1----:R-:W-:Y:S01]  /*0200*/  @P2 IMAD.WIDE.U32 R22, R29.reuse, 0x8, R18 ;  /* 0x000000081d162825 */ /* 0x042fe200078e0012 */
[----:B------:R-:W-:-:S02]  /*0210*/  @P2 IADD3 R29, PT, PT, R29, 0x80, RZ ;  /* 0x000000801d1d2810 */ /* 0x000fc40007ffe0ff */
[----:B------:R-:W-:Y:S02]  /*0220*/  CS2R R46, SRZ ;  /* 0x00000000002e7805 */ /* 0x000fe4000001ff00 */
[----:B------:R-:W-:Y:S02]  /*0230*/  CS2R R40, SRZ ;  /* 0x0000000000287805 */ /* 0x000fe4000001ff00 */
[----:B------:R-:W-:Y:S01]  /*0240*/  CS2R R42, SRZ ;  /* 0x00000000002a7805 */ /* 0x000fe2000001ff00 */
[----:B------:R1:W5:Y:S01]  /*0250*/  @P2 LDG.E.64 R14, desc[UR10][R22.64] ;  /* 0x0000000a160e2981 */ /* 0x000362000c1e1b00 */
[C---:B--2---:R-:W-:Y:S01]  /*0260*/  @P3 IMAD.WIDE.U32 R16, R29.reuse, 0x8, R24 ;  /* 0x000000081d103825 */ /* 0x044fe200078e0018 */
[----:B------:R-:W-:Y:S02]  /*0270*/  CS2R R36, SRZ ;  /* 0x0000000000247805 */ /* 0x000fe4000001ff00 */
[----:B------:R-:W-:Y:S01]  /*0280*/  CS2R R38, SRZ ;  /* 0x0000000000267805 */ /* 0x000fe2000001ff00 */
[----:B0-----:R-:W-:Y:S01]  /*0290*/  @P3 IMAD.WIDE.U32 R18, R29, 0x8, R26 ;  /* 0x000000081d123825 */ /* 0x001fe200078e001a */
[----:B------:R0:W5:Y:S01]  /*02a0*/  @P3 LDG.E.64 R52, desc[UR10][R16.64] ;  /* 0x0000000a10343981 */ /* 0x000162000c1e1b00 */
[----:B------:R-:W-:-:S02]  /*02b0*/  CS2R R32, SRZ ;  /* 0x0000000000207805 */ /* 0x000fc4000001ff00 */
[----:B------:R-:W-:Y:S02]  /*02c0*/  CS2R R34, SRZ ;  /* 0x0000000000227805 */ /* 0x000fe4000001ff00 */
[----:B------:R-:W-:Y:S01]  /*02d0*/  CS2R R28, SRZ ;  /* 0x00000000001c7805 */ /* 0x000fe2000001ff00 */
[----:B------:R2:W5:Y:S01]  /*02e0*/  @P3 LDG.E.64 R2, desc[UR10][R18.64] ;  /* 0x0000000a12023981 */ /* 0x000562000c1e1b00 */
[----:B------:R-:W-:Y:S02]  /*02f0*/  CS2R R30, SRZ ;  /* 0x00000000001e7805 */ /* 0x000fe4000001ff00 */
[----:B------:R-:W-:Y:S02]  /*0300*/  CS2R R24, SRZ ;  /* 0x0000000000187805 */ /* 0x000fe4000001ff00 */
[----:B------:R-:W-:Y:S02]  /*0310*/  CS2R R26, SRZ ;  /* 0x00000000001a7805 */ /* 0x000fe4000001ff00 */
[----:B---3--:R-:W-:-:S02]  /*0320*/  CS2R R20, SRZ ;  /* 0x0000000000147805 */ /* 0x008fc4000001ff00 */
[----:B-1----:R-:W-:Y:S02]  /*0330*/  CS2R R22, SRZ ;  /* 0x0000000000167805 */ /* 0x002fe4000001ff00 */
[----:B0-----:R-:W-:Y:S02]  /*0340*/  CS2R R16, SRZ ;  /* 0x0000000000107805 */ /* 0x001fe4000001ff00 */
[----:B--2---:R-:W-:Y:S01]  /*0350*/  CS2R R18, SRZ ;  /* 0x0000000000127805 */ /* 0x004fe2000001ff00 */
[----:B------:R-:W-:Y:S06]  /*0360*/  BRA.U UP0, `(.L_x_2084) ;  /* 0x0000004500ac7547 */ /* 0x000fec000b800000 */
        /* <DEDUP_REMOVED lines=23> */
[----:B------:R-:W-:Y:S01]  /*04e0*/  IMAD.MOV.U32 R13, RZ, RZ, R10 ;  /* 0x000000ffff0d7224 */ /* 0x000fe200078e000a */
[----:B------:R-:W-:-:S02]  /*04f0*/  SHF.R.U32.HI R3, RZ, 0x10, R3 ;  /* 0x00000010ff037819 */ /* 0x000fc40000011603 */
[----:B------:R-:W-:Y:S02]  /*0500*/  CS2R R30, SRZ ;  /* 0x00000000001e7805 */ /* 0x000fe4000001ff00 */
[----:B------:R-:W-:Y:S02]  /*0510*/  MOV R85, R6 ;  /* 0x0000000600557202 */ /* 0x000fe40000000f00 */
[----:B------:R-:W-:Y:S02]  /*0520*/  CS2R R24, SRZ ;  /* 0x0000000000187805 */ /* 0x000fe4000001ff00 */
[----:B------:R-:W-:Y:S02]  /*0530*/  SHF.R.U64 R84, R6, 0x10, R7 ;  /* 0x0000001006547819 */ /* 0x000fe40000001207 */
        /* <DEDUP_REMOVED lines=9> */
[----:B------:R-:W-:Y:S01]  /*05d0*/  SHF.R.U64 R8, R14, 0x10, R15 ;  /* 0x000000100e087819 */ /* 0x000fe2000000120f */
[----:B------:R-:W-:Y:S01]  /*05e0*/  UPLOP3.LUT UP1, UPT, UPT, UPT, UPT, 0x40, 0x4 ;  /* 0x000000000004789c */ /* 0x000fe20003f2e870 */
[----:B------:R-:W-:Y:S01]  /*05f0*/  SHF.R.U32.HI R10, RZ, 0x10, R11 ;  /* 0x00000010ff0a7819 */ /* 0x000fe2000001160b */
[----:B------:R-:W0:Y:S01]  /*0600*/  LDCU UR30, c[0x0][0x40c] ;  /* 0x00008180ff1e77ac */ /* 0x000e220008000800 */
[----:B------:R-:W-:Y:S02]  /*0610*/  MOV R7, R15 ;  /* 0x0000000f00077202 */ /* 0x000fe40000000f00 */
[----:B------:R-:W-:Y:S01]  /*0620*/  SHF.R.U32.HI R6, RZ, 0x10, R15 ;  /* 0x00000010ff067819 */ /* 0x000fe2000001160f */
[----:B------:R-:W1:Y:S01]  /*0630*/  LDCU UR8, c[0x0][0x388] ;  /* 0x00007100ff0877ac */ /* 0x000e620008000800 */
[----:B------:R-:W-:-:S02]  /*0640*/  PRMT R14, R4, 0x7610, R14 ;  /* 0x00007610040e7816 */ /* 0x000fc4000000000e */
[----:B------:R-:W-:Y:S01]  /*0650*/  PRMT R15, R0, 0x7610, R15 ;  /* 0x00007610000f7816 */ /* 0x000fe2000000000f */
[----:B------:R-:W2:Y:S01]  /*0660*/  LDCU.U8 UR28, c[0x0][0x410] ;  /* 0x00008200ff1c77ac */ /* 0x000ea20008000000 */
[----:B------:R-:W-:Y:S02]  /*0670*/  PRMT R11, R5, 0x7610, R11 ;  /* 0x00007610050b7816 */ /* 0x000fe4000000000b */
[----:B------:R-:W-:Y:S01]  /*0680*/  PRMT R4, R2, 0x7610, R4 ;  /* 0x0000761002047816 */ /* 0x000fe20000000004 */
[----:B------:R-:W3:Y:S01]  /*0690*/  LDCU.64 UR16, c[0x0][0x3c8] ;  /* 0x00007900ff1077ac */ /* 0x000ee20008000a00 */
[----:B------:R-:W-:Y:S02]  /*06a0*/  PRMT R5, R52, 0x7610, R5 ;  /* 0x0000761034057816 */ /* 0x000fe40000000005 */
[----:B------:R-:W-:Y:S01]  /*06b0*/  PRMT R2, R53, 0x7610, R2 ;  /* 0x0000761035027816 */ /* 0x000fe20000000002 */
[----:B------:R-:W4:Y:S01]  /*06c0*/  LDCU.64 UR18, c[0x0][0x3c0] ;  /* 0x00007800ff1277ac */ /* 0x000f220008000a00 */
[----:B------:R-:W-:Y:S01]  /*06d0*/  PRMT R0, R3, 0x7610, R0 ;  /* 0x0000761003007816 */ /* 0x000fe20000000000 */
[----:B------:R-:W0:Y:S01]  /*06e0*/  LDCU UR29, c[0x0][0x400] ;  /* 0x00008000ff1d77ac */ /* 0x000e220008000800 */
[----:B------:R-:W0:Y:S01]  /*06f0*/  LDCU.64 UR20, c[0x0][0x438] ;  /* 0x00008700ff1477ac */ /* 0x000e220008000a00 */
[----:B------:R-:W0:Y:S01]  /*0700*/  LDCU.64 UR4, c[0x0][0x478] ;  /* 0x00008f00ff0477ac */ /* 0x000e220008000a00 */
[----:B------:R-:W0:Y:S01]  /*0710*/  LDCU.128 UR12, c[0x0][0x3f0] ;  /* 0x00007e00ff0c77ac */ /* 0x000e220008000c00 */
[----:B-1----:R-:W0:Y:S02]  /*0720*/  LDCU.64 UR22, c[0x0][0x380] ;  /* 0x00007000ff1677ac */ /* 0x002e240008000a00 */
.L_x_2153:
[----:B0-----:R-:W-:Y:S02]  /*0730*/  UIMAD.WIDE UR6, UR24, 0x4, UR14 ;  /* 0x00000004180678a5 */ /* 0x001fe4000f8e020e */
[----:B------:R-:W-:-:S04]  /*0740*/  UIMAD.WIDE UR26, UR24, 0x4, UR12 ;  /* 0x00000004181a78a5 */ /* 0x000fc8000f8e020c */
[----:B---3--:R-:W-:Y:S02]  /*0750*/  MOV R72, UR6 ;  /* 0x0000000600487c02 */ /* 0x008fe40008000f00 */
[----:B------:R-:W-:Y:S01]  /*0760*/  MOV R73, UR7 ;  /* 0x0000000700497c02 */ /* 0x000fe20008000f00 */
[----:B---3--:R-:W-:-:S04]  /*0770*/  UIMAD.WIDE UR6, UR24, 0x4, UR16 ;  /* 0x00000004180678a5 */ /* 0x008fc8000f8e0210 */
[----:B------:R-:W3:Y:S01]  /*0780*/  LDG.E R72, desc[UR10][R72.64] ;  /* 0x0000000a48487981 */ /* 0x000ee2000c1e1900 */
[----:B-12---:R-:W-:Y:S01]  /*0790*/  MOV R68, UR26 ;  /* 0x0000001a00447c02 */ /* 0x006fe20008000f00 */
[----:B------:R-:W-:Y:S01]  /*07a0*/  IMAD.U32 R71, RZ, RZ, UR7 ;  /* 0x00000007ff477e24 */ /* 0x000fe2000f8e00ff */
[----:B------:R-:W-:Y:S02]  /*07b0*/  MOV R70, UR6 ;  /* 0x0000000600467c02 */ /* 0x000fe40008000f00 */
[----:B------:R-:W-:-:S04]  /*07c0*/  MOV R69, UR27 ;  /* 0x0000001b00457c02 */ /* 0x000fc80008000f00 */
[----:B-----5:R-:W5:Y:S04]  /*07d0*/  LDG.E R70, desc[UR10][R70.64] ;  /* 0x0000000a46467981 */ /* 0x020f68000c1e1900 */
[----:B------:R-:W2:Y:S01]  /*07e0*/  LDG.E R68, desc[UR10][R68.64] ;  /* 0x0000000a44447981 */ /* 0x000ea2000c1e1900 */
[----:B------:R-:W-:Y:S01]  /*07f0*/  HFMA2 R74, -RZ, RZ, 0, 0 ;  /* 0x00000000ff4a7431 */ /* 0x000fe200000001ff */
[----:B------:R-:W-:Y:S01]  /*0800*/  BSSY.RECONVERGENT B0, `(.L_x_2085) ;  /* 0x00000dc000007945 */ /* 0x000fe20003800200 */
[----:B------:R-:W-:Y:S02]  /*0810*/  MOV R120, RZ ;  /* 0x000000ff00787202 */ /* 0x000fe40000000f00 */
        /* <DEDUP_REMOVED lines=11> */
[----:B------:R-:W-:Y:S01]  /*08d0*/  BSSY.RECONVERGENT B1, `(.L_x_2087) ;  /* 0x0000049000017945 */ /* 0x000fe20003800200 */
[----:B------:R-:W0:Y:S01]  /*08e0*/  S2R R87, SR_TID.X ;  /* 0x0000000000577919 */ /* 0x000e220000002100 */
[----:B------:R-:W-:Y:S02]  /*08f0*/  ISETP.NE.AND P0, PT, RZ, UR28, PT ;  /* 0x0000001cff007c0c */ /* 0x000fe4000bf05270 */
[----:B------:R-:W-:Y:S01]  /*0900*/  MOV R70, UR6 ;  /* 0x0000000600467c02 */ /* 0x000fe20008000f00 */
[----:B------:R-:W-:Y:S01]  /*0910*/  UIMAD UR6, UR24, UR8, URZ ;  /* 0x00000008180672a4 */ /* 0x000fe2000f8e02ff */
[C---:B------:R-:W-:Y:S02]  /*0920*/  ISETP.GE.U32.AND P3, PT, R86.reuse, 0x100, PT ;  /* 0x000001005600780c */ /* 0x040fe40003f66070 */
[----:B------:R-:W-:Y:S01]  /*0930*/  ISETP.GE.U32.AND P1, PT, R86, 0x180, PT ;  /* 0x000001805600780c */ /* 0x000fe20003f26070 */
[----:B------:R-:W-:Y:S01]  /*0940*/  USHF.R.S32.HI UR7, URZ, 0x1f, UR6 ;  /* 0x0000001fff077899 */ /* 0x000fe20008011406 */
[----:B------:R-:W-:Y:S01]  /*0950*/  IMAD R70, R70, UR8, RZ ;  /* 0x0000000846467c24 */ /* 0x000fe2000f8e02ff */
[----:B------:R-:W-:-:S02]  /*0960*/  MOV R120, RZ ;  /* 0x000000ff00787202 */ /* 0x000fc40000000f00 */
[----:B------:R-:W-:Y:S02]  /*0970*/  ULEA.HI UR7, UR7, UR6, URZ, 0x2 ;  /* 0x0000000607077291 */ /* 0x000fe4000f8f10ff */
[----:B------:R-:W-:-:S04]  /*0980*/  SHF.R.S32.HI R71, RZ, 0x1f, R70 ;  /* 0x0000001fff477819 */ /* 0x000fc80000011446 */
[----:B------:R-:W-:Y:S02]  /*0990*/  MOV R74, UR7 ;  /* 0x00000007004a7c02 */ /* 0x000fe40008000f00 */
[----:B------:R-:W-:Y:S02]  /*09a0*/  LEA.HI R70, R71, R70, RZ, 0x2 ;  /* 0x0000004647467211 */ /* 0x000fe400078f10ff */
[-C--:B0-----:R-:W-:Y:S01]  /*09b0*/  LEA.HI.SX32 R119, R74, R87.reuse, 0x1e ;  /* 0x000000574a777211 */ /* 0x081fe200078ff2ff */
[----:B------:R-:W-:Y:S01]  /*09c0*/  IMAD.MOV.U32 R74, RZ, RZ, RZ ;  /* 0x000000ffff4a7224 */ /* 0x000fe200078e00ff */
        /* <DEDUP_REMOVED lines=13> */
[----:B------:R-:W-:Y:S02]  /*0aa0*/  SHF.L.U32 R100, R85, 0x10, RZ ;  /* 0x0000001055647819 */ /* 0x000fe400000006ff */
[----:B------:R-:W-:Y:S01]  /*0ab0*/  IADD3 R75, PT, PT, R75, 0x80, RZ ;  /* 0x000000804b4b7810 */ /* 0x000fe20007ffe0ff */
[----:B0-----:R-:W-:-:S05]  /*0ac0*/  @P0 IMAD.WIDE.U32 R114, R73, 0x10, R114 ;  /* 0x0000001049720825 */ /* 0x001fca00078e0072 */
[----:B------:R0:W5:Y:S01]  /*0ad0*/  @P0 LDG.E.128 R52, desc[UR10][R114.64] ;  /* 0x0000000a72340981 */ /* 0x000162000c1e1d00 */
[----:B------:R-:W-:Y:S02]  /*0ae0*/  IADD3 R73, PT, PT, R73, 0x80, RZ ;  /* 0x0000008049497810 */ /* 0x000fe40007ffe0ff */
[----:B--2---:R-:W-:Y:S02]  /*0af0*/  MOV R95, R112 ;  /* 0x00000070005f7202 */ /* 0x004fe40000000f00 */
[----:B------:R-:W-:Y:S02]  /*0b00*/  SHF.R.U64 R98, R112, 0x10, R113 ;  /* 0x0000001070627819 */ /* 0x000fe40000001271 */
[----:B------:R-:W-:Y:S01]  /*0b10*/  SHF.L.U32 R95, R95, 0x10, RZ ;  /* 0x000000105f5f7819 */ /* 0x000fe200000006ff */
[C---:B---3--:R-:W-:Y:S01]  /*0b20*/  FADD.FTZ R3, -R72.reuse, R68 ;  /* 0x0000004448037221 */ /* 0x048fe20000010100 */
[----:B------:R-:W-:-:S03]  /*0b30*/  FADD.FTZ R69, -R72, R69 ;  /* 0x0000004548457221 */ /* 0x000fc60000010100 */
[----:B------:R-:W-:Y:S01]  /*0b40*/  FMUL.FTZ R3, R3, UR26 ;  /* 0x0000001a03037c20 */ /* 0x000fe20008410000 */
[----:B------:R-:W-:Y:S01]  /*0b50*/  FADD.FTZ R36, R36, R95 ;  /* 0x0000005f24247221 */ /* 0x000fe20000010000 */
[-C--:B------:R-:W-:Y:S01]  /*0b60*/  FMUL.FTZ R100, R100, R95.reuse ;  /* 0x0000005f64647220 */ /* 0x080fe20000410000 */
[----:B------:R-:W-:Y:S01]  /*0b70*/  SHF.L.U32 R68, R98, 0x10, RZ ;  /* 0x0000001062447819 */ /* 0x000fe200000006ff */
[----:B------:R-:W-:Y:S01]  /*0b80*/  FFMA.FTZ R48, R3, R95, R48 ;  /* 0x0000005f03307223 */ /* 0x000fe20000010030 */
[----:B------:R-:W-:Y:S01]  /*0b90*/  SHF.L.U32 R95, R84, 0x10, RZ ;  /* 0x00000010545f7819 */ /* 0x000fe200000006ff */
[----:B------:R-:W-:Y:S01]  /*0ba0*/  FMUL.FTZ R98, R69, UR26 ;  /* 0x0000001a45627c20 */ /* 0x000fe20008410000 */
[----:B------:R-:W-:Y:S01]  /*0bb0*/  MOV R74, R113 ;  /* 0x00000071004a7202 */ /* 0x000fe20000000f00 */
[----:B------:R-:W-:Y:S01]  /*0bc0*/  FADD.FTZ R37, R37, R68 ;  /* 0x0000004425257221 */ /* 0x000fe20000010000 */
[----:B------:R-:W-:Y:S01]  /*0bd0*/  SHF.R.U32.HI R120, RZ, 0x10, R113 ;  /* 0x00000010ff787819 */ /* 0x000fe20000011671 */
[-C--:B------:R-:W-:Y:S01]  /*0be0*/  FFMA.FTZ R49, R98, R68.reuse, R49 ;  /* 0x0000004462317223 */ /* 0x080fe20000010031 */
[----:B------:R-:W-:Y:S01]  /*0bf0*/  FMUL.FTZ R95, R95, R68 ;  /* 0x000000445f5f7220 */ /* 0x000fe20000410000 */
[----:B------:R-:W-:Y:S01]  /*0c00*/  FADD.FTZ R70, -R72, R70 ;  /* 0x0000004648467221 */ /* 0x000fe20000010100 */
[----:B------:R-:W-:Y:S01]  /*0c10*/  SHF.L.U32 R74, R74, 0x10, RZ ;  /* 0x000000104a4a7819 */ /* 0x000fe200000006ff */
[----:B------:R-:W-:-:S02]  /*0c20*/  IMAD.U32 R113, R83, 0x10000, RZ ;  /* 0x0001000053717824 */ /* 0x000fc400078e00ff */
[----:B------:R-:W-:Y:S01]  /*0c30*/  FADD.FTZ R68, RZ, R100 ;  /* 0x00000064ff447221 */ /* 0x000fe20000010000 */
[----:B------:R-:W-:Y:S01]  /*0c40*/  FFMA.FTZ R69, R3, R100, RZ ;  /* 0x0000006403457223 */ /* 0x000fe200000100ff */
[----:B------:R-:W-:Y:S01]  /*0c50*/  FADD.FTZ R71, -R72, R71 ;  /* 0x0000004748477221 */ /* 0x000fe20000010100 */
[----:B0-----:R-:W-:Y:S01]  /*0c60*/  FMUL.FTZ R115, R70, UR26 ;  /* 0x0000001a46737c20 */ /* 0x001fe20008410000 */
[----:B------:R-:W-:Y:S01]  /*0c70*/  SHF.L.U32 R120, R120, 0x10, RZ ;  /* 0x0000001078787819 */ /* 0x000fe200000006ff */
[----:B------:R-:W-:Y:S01]  /*0c80*/  FMUL.FTZ R113, R113, R74 ;  /* 0x0000004a71717220 */ /* 0x000fe20000410000 */
[----:B------:R-:W-:Y:S01]  /*0c90*/  SHF.L.U32 R112, R82, 0x10, RZ ;  /* 0x0000001052707819 */ /* 0x000fe200000006ff */
[----:B------:R-:W-:Y:S01]  /*0ca0*/  FADD.FTZ R68, R68, R95 ;  /* 0x0000005f44447221 */ /* 0x000fe20000010000 */
[----:B------:R-:W-:Y:S01]  /*0cb0*/  FFMA.FTZ R70, R98, R95, R69 ;  /* 0x0000005f62467223 */ /* 0x000fe20000010045 */
[----:B------:R-:W-:Y:S02]  /*0cc0*/  FMUL.FTZ R114, R71, UR26 ;  /* 0x0000001a47727c20 */ /* 0x000fe40008410000 */
[----:B------:R-:W-:Y:S01]  /*0cd0*/  FMUL.FTZ R112, R112, R120 ;  /* 0x0000007870707220 */ /* 0x000fe20000410000 */
        /* <DEDUP_REMOVED lines=8> */
.L_x_2088:
[----:B------:R-:W-:Y:S05]  /*0d60*/  BSYNC.RECONVERGENT B1 ;  /* 0x0000000000017941 */ /* 0x000fea0003800200 */
.L_x_2087:
        /* <DEDUP_REMOVED lines=13> */
[----:B------:R0:W5:Y:S02]  /*0e40*/  @P0 LDG.E.128 R56, desc[UR10][R110.64] ;  /* 0x0000000a6e380981 */ /* 0x000164000c1e1d00 */
[----:B0-----:R-:W-:Y:S02]  /*0e50*/  SHF.L.U32 R110, R79, 0x10, RZ ;  /* 0x000000104f6e7819 */ /* 0x001fe400000006ff */
[----:B------:R-:W-:Y:S02]  /*0e60*/  SHF.L.U32 R111, R78, 0x10, RZ ;  /* 0x000000104e6f7819 */ /* 0x000fe400000006ff */
[----:B------:R-:W-:Y:S02]  /*0e70*/  IADD3 R75, PT, PT, R75, 0x80, RZ ;  /* 0x000000804b4b7810 */ /* 0x000fe40007ffe0ff */
[----:B------:R-:W-:Y:S02]  /*0e80*/  IADD3 R73, PT, PT, R73, 0x80, RZ ;  /* 0x0000008049497810 */ /* 0x000fe40007ffe0ff */
[----:B--2---:R-:W-:-:S02]  /*0e90*/  MOV R94, R92 ;  /* 0x0000005c005e7202 */ /* 0x004fc40000000f00 */
[----:B------:R-:W-:Y:S02]  /*0ea0*/  MOV R99, R93 ;  /* 0x0000005d00637202 */ /* 0x000fe40000000f00 */
[----:B------:R-:W-:Y:S02]  /*0eb0*/  SHF.R.U64 R122, R92, 0x10, R93 ;  /* 0x000000105c7a7819 */ /* 0x000fe4000000125d */
[----:B------:R-:W-:Y:S01]  /*0ec0*/  SHF.L.U32 R121, R94, 0x10, RZ ;  /* 0x000000105e797819 */ /* 0x000fe200000006ff */
[C---:B---3--:R-:W-:Y:S01]  /*0ed0*/  FADD.FTZ R69, -R72.reuse, R69 ;  /* 0x0000004548457221 */ /* 0x048fe20000010100 */
[C---:B------:R-:W-:Y:S01]  /*0ee0*/  FADD.FTZ R70, -R72.reuse, R70 ;  /* 0x0000004648467221 */ /* 0x040fe20000010100 */
[----:B------:R-:W-:Y:S01]  /*0ef0*/  SHF.R.U32.HI R102, RZ, 0x10, R93 ;  /* 0x00000010ff667819 */ /* 0x000fe2000001165d */
[----:B------:R-:W-:Y:S01]  /*0f00*/  FADD.FTZ R93, -R72, R68 ;  /* 0x00000044485d7221 */ /* 0x000fe20000010100 */
[----:B------:R-:W-:Y:S01]  /*0f10*/  FMUL.FTZ R94, R69, UR26 ;  /* 0x0000001a455e7c20 */ /* 0x000fe20008410000 */
[----:B------:R-:W-:Y:S01]  /*0f20*/  SHF.L.U32 R69, R99, 0x10, RZ ;  /* 0x0000001063457819 */ /* 0x000fe200000006ff */
[----:B------:R-:W-:Y:S01]  /*0f30*/  FMUL.FTZ R99, R70, UR26 ;  /* 0x0000001a46637c20 */ /* 0x000fe20008410000 */
[----:B------:R-:W-:Y:S01]  /*0f40*/  SHF.L.U32 R68, R122, 0x10, RZ ;  /* 0x000000107a447819 */ /* 0x000fe200000006ff */
[----:B------:R-:W-:Y:S01]  /*0f50*/  FMUL.FTZ R96, R96, R121 ;  /* 0x0000007960607220 */ /* 0x000fe20000410000 */
[----:B------:R-:W-:-:S02]  /*0f60*/  IMAD.U32 R92, R80, 0x10000, RZ ;  /* 0x00010000505c7824 */ /* 0x000fc400078e00ff */
[----:B------:R-:W-:Y:S01]  /*0f70*/  FADD.FTZ R71, -R72, R71 ;  /* 0x0000004748477221 */ /* 0x000fe20000010100 */
[----:B------:R-:W-:Y:S01]  /*0f80*/  FMUL.FTZ R93, R93, UR26 ;  /* 0x0000001a5d5d7c20 */ /* 0x000fe20008410000 */
[----:B------:R-:W-:Y:S01]  /*0f90*/  SHF.L.U32 R70, R102, 0x10, RZ ;  /* 0x0000001066467819 */ /* 0x000fe200000006ff */
[----:B------:R-:W-:Y:S01]  /*0fa0*/  FADD.FTZ R34, R34, R69 ;  /* 0x0000004522227221 */ /* 0x000fe20000010000 */
[-C--:B------:R-:W-:Y:S01]  /*0fb0*/  FFMA.FTZ R46, R99, R69.reuse, R46 ;  /* 0x00000045632e7223 */ /* 0x080fe2000001002e */
[----:B------:R-:W-:Y:S01]  /*0fc0*/  FMUL.FTZ R110, R110, R69 ;  /* 0x000000456e6e7220 */ /* 0x000fe20000410000 */
        /* <DEDUP_REMOVED lines=17> */
.L_x_2090:
[----:B------:R-:W-:Y:S05]  /*10e0*/  BSYNC.RECONVERGENT B1 ;  /* 0x0000000000017941 */ /* 0x000fea0003800200 */
.L_x_2089:
        /* <DEDUP_REMOVED lines=12> */
[----:B0-----:R-:W-:Y:S02]  /*11b0*/  SHF.L.U32 R105, R76, 0x10, RZ ;  /* 0x000000104c697819 */ /* 0x001fe400000006ff */
[----:B------:R-:W-:Y:S02]  /*11c0*/  SHF.L.U32 R104, R15, 0x10, RZ ;  /* 0x000000100f687819 */ /* 0x000fe400000006ff */
[----:B--2---:R-:W-:Y:S02]  /*11d0*/  MOV R101, R106 ;  /* 0x0000006a00657202 */ /* 0x004fe40000000f00 */
[----:B------:R-:W-:Y:S02]  /*11e0*/  SHF.R.U64 R103, R106, 0x10, R107 ;  /* 0x000000106a677819 */ /* 0x000fe4000000126b */
[----:B------:R-:W-:-:S02]  /*11f0*/  MOV R73, R107 ;  /* 0x0000006b00497202 */ /* 0x000fc40000000f00 */
[----:B------:R-:W-:Y:S01]  /*1200*/  SHF.R.U32.HI R75, RZ, 0x10, R107 ;  /* 0x00000010ff4b7819 */ /* 0x000fe2000001166b */
[C---:B---3--:R-:W-:Y:S01]  /*1210*/  FADD.FTZ R109, -R72.reuse, R68 ;  /* 0x00000044486d7221 */ /* 0x048fe20000010100 */
[----:B------:R-:W-:Y:S01]  /*1220*/  SHF.L.U32 R101, R101, 0x10, RZ ;  /* 0x0000001065657819 */ /* 0x000fe200000006ff */
[----:B------:R-:W-:Y:S02]  /*1230*/  IMAD.U32 R107, R77, 0x10000, RZ ;  /* 0x000100004d6b7824 */ /* 0x000fe400078e00ff */
[C---:B------:R-:W-:Y:S01]  /*1240*/  FADD.FTZ R69, -R72.reuse, R69 ;  /* 0x0000004548457221 */ /* 0x040fe20000010100 */
[----:B------:R-:W-:Y:S01]  /*1250*/  FMUL.FTZ R109, R109, UR26 ;  /* 0x0000001a6d6d7c20 */ /* 0x000fe20008410000 */
[----:B------:R-:W-:Y:S01]  /*1260*/  FADD.FTZ R70, -R72, R70 ;  /* 0x0000004648467221 */ /* 0x000fe20000010100 */
[----:B------:R-:W-:Y:S01]  /*1270*/  SHF.L.U32 R68, R103, 0x10, RZ ;  /* 0x0000001067447819 */ /* 0x000fe200000006ff */
[-C--:B------:R-:W-:Y:S01]  /*1280*/  FMUL.FTZ R107, R107, R101.reuse ;  /* 0x000000656b6b7220 */ /* 0x080fe20000410000 */
[----:B------:R-:W-:Y:S01]  /*1290*/  FADD.FTZ R28, R28, R101 ;  /* 0x000000651c1c7221 */ /* 0x000fe20000010000 */
[----:B------:R-:W-:Y:S01]  /*12a0*/  FFMA.FTZ R40, R109, R101, R40 ;  /* 0x000000656d287223 */ /* 0x000fe20000010028 */
[----:B------:R-:W-:Y:S01]  /*12b0*/  SHF.L.U32 R73, R73, 0x10, RZ ;  /* 0x0000001049497819 */ /* 0x000fe200000006ff */
[----:B------:R-:W-:Y:S01]  /*12c0*/  FMUL.FTZ R108, R69, UR26 ;  /* 0x0000001a456c7c20 */ /* 0x000fe20008410000 */
[----:B------:R-:W-:Y:S01]  /*12d0*/  FMUL.FTZ R101, R70, UR26 ;  /* 0x0000001a46657c20 */ /* 0x000fe20008410000 */
[-C--:B------:R-:W-:Y:S01]  /*12e0*/  FMUL.FTZ R105, R105, R68.reuse ;  /* 0x0000004469697220 */ /* 0x080fe20000410000 */
        /* <DEDUP_REMOVED lines=19> */
[----:B------:R-:W-:Y:S01]  /*1420*/  FFMA.FTZ R120, R106, R103, R68 ;  /* 0x000000676a787223 */ /* 0x000fe20000010044 */
[----:B------:R-:W-:Y:S06]  /*1430*/  BRA `(.L_x_2091) ;  /* 0x0000000000607947 */ /* 0x000fec0003800000 */
.L_x_2086:
[----:B------:R-:W0:Y:S01]  /*1440*/  S2R R87, SR_TID.X ;  /* 0x0000000000577919 */ /* 0x000e220000002100 */
[----:B------:R-:W-:Y:S02]  /*1450*/  UIMAD UR6, UR24, UR8, URZ ;  /* 0x00000008180672a4 */ /* 0x000fe4000f8e02ff */
        /* <DEDUP_REMOVED lines=16> */
[----:B------:R0:W5:Y:S01]  /*1560*/  @P0 LDG.E.128 R52, desc[UR10][R72.64] ;  /* 0x0000000a48340981 */ /* 0x000162000c1e1d00 */
[----:B-1----:R-:W-:-:S04]  /*1570*/  @P1 IMAD.WIDE.U32 R70, R75, 0x10, R70 ;  /* 0x000000104b461825 */ /* 0x002fc800078e0046 */
[----:B------:R-:W-:Y:S01]  /*1580*/  @P1 VIADD R75, R75, 0x80 ;  /* 0x000000804b4b1836 */ /* 0x000fe20000000000 */
[----:B------:R0:W5:Y:S03]  /*1590*/  @P1 LDG.E.128 R56, desc[UR10][R70.64] ;  /* 0x0000000a46381981 */ /* 0x000166000c1e1d00 */
[----:B--2---:R-:W-:-:S05]  /*15a0*/  @P2 IMAD.WIDE.U32 R68, R75, 0x10, R68 ;  /* 0x000000104b442825 */ /* 0x004fca00078e0044 */
[----:B------:R0:W5:Y:S02]  /*15b0*/  @P2 LDG.E.128 R60, desc[UR10][R68.64] ;  /* 0x0000000a443c2981 */ /* 0x000164000c1e1d00 */
.L_x_2091:
[----:B----4-:R-:W-:Y:S05]  /*15c0*/  BSYNC.RECONVERGENT B0 ;  /* 0x0000000000007941 */ /* 0x010fea0003800200 */
.L_x_2085:
        /* <DEDUP_REMOVED lines=31> */
.L_x_2093:
[----:B------:R-:W-:Y:S05]  /*17c0*/  BSYNC.RECONVERGENT B0 ;  /* 0x0000000000007941 */ /* 0x000fea0003800200 */
.L_x_2092:
        /* <DEDUP_REMOVED lines=23> */
[----:B------:R-:W-:Y:S02]  /*1940*/  HFMA2 R70, -RZ, RZ, 0, 0 ;  /* 0x00000000ff467431 */ /* 0x000fe400000001ff */
[----:B-1----:R-:W-:Y:S01]  /*1950*/  FADD.FTZ R121, R121, R72 ;  /* 0x0000004879797221 */ /* 0x002fe20000010000 */
[----:B------:R-:W-:-:S03]  /*1960*/  FADD.FTZ R68, R68, R73 ;  /* 0x0000004944447221 */ /* 0x000fc60000010000 */
[----:B------:R-:W-:Y:S01]  /*1970*/  FADD.FTZ R72, R74, R121 ;  /* 0x000000794a487221 */ /* 0x000fe20000010000 */
[----:B------:R-:W-:-:S03]  /*1980*/  FADD.FTZ R68, R75, R68 ;  /* 0x000000444b447221 */ /* 0x000fc60000010000 */
[----:B------:R-:W-:Y:S01]  /*1990*/  FMUL.FTZ R72, R72, UR29 ;  /* 0x0000001d48487c20 */ /* 0x000fe20008410000 */
[----:B------:R-:W-:-:S04]  /*19a0*/  FMUL.FTZ R68, R68, UR29 ;  /* 0x0000001d44447c20 */ /* 0x000fc80008410000 */
[----:B------:R-:W-:Y:S02]  /*19b0*/  FSEL R72, R72, RZ, !P0 ;  /* 0x000000ff48487208 */ /* 0x000fe40004000000 */
[----:B------:R-:W-:Y:S02]  /*19c0*/  R2UR UR6, R68 ;  /* 0x00000000440672ca */ /* 0x000fe400000e0000 */
[----:B------:R-:W-:-:S04]  /*19d0*/  MOV R68, UR7 ;  /* 0x0000000700447c02 */ /* 0x000fc80008000f00 */
[----:B------:R-:W-:Y:S01]  /*19e0*/  @P2 LEA.HI.SX32 R70, R68, R87, 0x1e ;  /* 0x0000005744462211 */ /* 0x000fe200078ff2ff */
[----:B------:R-:W-:Y:S08]  /*19f0*/  @!P1 BRA `(.L_x_2095) ;  /* 0x0000000c00f49947 */ /* 0x000ff00003800000 */
        /* <DEDUP_REMOVED lines=10> */
.L_x_2096:
        /* <DEDUP_REMOVED lines=17> */
.L_x_2099:
        /* <DEDUP_REMOVED lines=13> */
.L_x_2100:
        /* <DEDUP_REMOVED lines=13> */
.L_x_2101:
        /* <DEDUP_REMOVED lines=12> */
[----:B------:R-:W-:Y:S01]  /*1e10*/  PRMT R91, R71, 0x7610, R91 ;  /* 0x00007610475b7816 */ /* 0x000fe2000000005b */
[----:B------:R-:W-:Y:S06]  /*1e20*/  BRA `(.L_x_2102) ;  /* 0x0000000800a87947 */ /* 0x000fec0003800000 */
.L_x_2098:
        /* <DEDUP_REMOVED lines=11> */
[----:B------:R-:W-:Y:S01]  /*1ee0*/  ISETP.LT.AND P2, PT, RZ, UR27, PT ;  /* 0x0000001bff007c0c */ /* 0x000fe2000bf41270 */
[----:B------:R-:W-:-:S03]  /*1ef0*/  FMUL.FTZ R64, R67, UR26 ;  /* 0x0000001a43407c20 */ /* 0x000fc60008410000 */
[----:B------:R-:W-:Y:S02]  /*1f00*/  FSEL R67, R68, RZ, P2 ;  /* 0x000000ff44437208 */ /* 0x000fe40001000000 */
[----:B------:R-:W-:Y:S02]  /*1f10*/  FSEL R66, R66, RZ, P2 ;  /* 0x000000ff42427208 */ /* 0x000fe40001000000 */
[----:B------:R-:W-:Y:S01]  /*1f20*/  FSEL R65, R65, RZ, P2 ;  /* 0x000000ff41417208 */ /* 0x000fe20001000000 */
        /* <DEDUP_REMOVED lines=13> */
.L_x_2103:
        /* <DEDUP_REMOVED lines=13> */
.L_x_2104:
        /* <DEDUP_REMOVED lines=13> */
.L_x_2105:
        /* <DEDUP_REMOVED lines=10> */
.L_x_2097:
[----:B------:R-:W-:-:S04]  /*2240*/  UISETP.NE.U32.AND UP0, UPT, UR4, URZ, UPT ;  /* 0x000000ff0400728c */ /* 0x000fc8000bf05070 */
[----:B------:R-:W-:-:S09]  /*2250*/  UISETP.NE.AND.EX UP0, UPT, UR5, URZ, UPT, UP0 ;  /* 0x000000ff0500728c */ /* 0x000fd2000bf05300 */
[----:B------:R-:W-:Y:S05]  /*2260*/  BRA.U UP0, `(.L_x_2106) ;  /* 0x0000000100d47547 */ /* 0x000fea000b800000 */
[----:B------:R-:W-:Y:S05]  /*2270*/  BRA.U !UP3, `(.L_x_2107) ;  /* 0x000000010b307547 */ /* 0x000fea000b800000 */
[----:B------:R-:W-:Y:S01]  /*2280*/  PLOP3.LUT P0, PT, PT, PT, UP2, 0x80, 0x8 ;  /* 0x000000000008781c */ /* 0x000fe20003f0f028 */
[----:B------:R-:W-:Y:S01]  /*2290*/  IMAD.U32 R74, R13, 0x10000, RZ ;  /* 0x000100000d4a7824 */ /* 0x000fe200078e00ff */
[----:B-----5:R-:W-:Y:S02]  /*22a0*/  MOV R68, R52 ;  /* 0x0000003400447202 */ /* 0x020fe40000000f00 */
[----:B------:R-:W-:-:S09]  /*22b0*/  SHF.L.U32 R71, R97, 0x10, RZ ;  /* 0x0000001061477819 */ /* 0x000fd200000006ff */
[----:B------:R-:W-:-:S04]  /*22c0*/  @P0 FFMA.FTZ R69, R3, UR6, R72 ;  /* 0x0000000603450c23 */ /* 0x000fc80008010048 */
[----:B------:R-:W-:-:S04]  /*22d0*/  @P0 FADD.FTZ R69, R100, -R69 ;  /* 0x8000004564450221 */ /* 0x000fc80000010000 */
[----:B------:R-:W-:-:S04]  /*22e0*/  @P0 FFMA.FTZ R68, R69, UR26, R52 ;  /* 0x0000001a45440c23 */ /* 0x000fc80008010034 */
[----:B------:R-:W-:-:S04]  /*22f0*/  FMUL.FTZ R69, R68, UR30 ;  /* 0x0000001e44457c20 */ /* 0x000fc80008410000 */
[-C--:B------:R-:W-:Y:S01]  /*2300*/  FMUL.FTZ R68, R74, R69.reuse ;  /* 0x000000454a447220 */ /* 0x080fe20000410000 */
[----:B------:R-:W-:-:S04]  /*2310*/  FFMA.FTZ R24, R71, R69, R24 ;  /* 0x0000004547187223 */ /* 0x000fc80000010018 */
[----:B------:R-:W-:-:S04]  /*2320*/  F2FP.BF16.F32.PACK_AB R68, RZ, R68 ;  /* 0x00000044ff44723e */ /* 0x000fc800000010ff */
[----:B------:R-:W-:-:S07]  /*2330*/  PRMT R88, R68, 0x7610, R88 ;  /* 0x0000761044587816 */ /* 0x000fce0000000058 */
.L_x_2107:
[----:B------:R-:W-:Y:S05]  /*2340*/  BRA.U !UP3, `(.L_x_2108) ;  /* 0x000000010b307547 */ /* 0x000fea000b800000 */
[----:B------:R-:W-:Y:S02]  /*2350*/  PLOP3.LUT P0, PT, PT, PT, UP2, 0x80, 0x8 ;  /* 0x000000000008781c */ /* 0x000fe40003f0f028 */
[----:B-----5:R-:W-:Y:S02]  /*2360*/  MOV R68, R53 ;  /* 0x0000003500447202 */ /* 0x020fe40000000f00 */
[----:B------:R-:W-:-:S09]  /*2370*/  SHF.L.U32 R69, R12, 0x10, RZ ;  /* 0x000000100c457819 */ /* 0x000fd200000006ff */
[----:B------:R-:W-:-:S04]  /*2380*/  @P0 FFMA.FTZ R74, R98, UR6, R72 ;  /* 0x00000006624a0c23 */ /* 0x000fc80008010048 */
        /* <DEDUP_REMOVED lines=8> */
.L_x_2108:
[----:B------:R-:W-:Y:S05]  /*2410*/  BRA.U !UP3, `(.L_x_2109) ;  /* 0x000000010b307547 */ /* 0x000fea000b800000 */
[----:B------:R-:W-:Y:S02]  /*2420*/  PLOP3.LUT P0, PT, PT, PT, UP2, 0x80, 0x8 ;  /* 0x000000000008781c */ /* 0x000fe40003f0f028 */
[----:B-----5:R-:W-:Y:S02]  /*2430*/  MOV R68, R54 ;  /* 0x0000003600447202 */ /* 0x020fe40000000f00 */
[----:B------:R-:W-:-:S09]  /*2440*/  SHF.L.U32 R71, R117, 0x10, RZ ;  /* 0x0000001075477819 */ /* 0x000fd200000006ff */
[----:B------:R-:W-:-:S04]  /*2450*/  @P0 FFMA.FTZ R74, R115, UR6, R72 ;  /* 0x00000006734a0c23 */ /* 0x000fc80008010048 */
        /* <DEDUP_REMOVED lines=8> */
.L_x_2109:
[----:B------:R-:W-:Y:S05]  /*24e0*/  BRA.U !UP3, `(.L_x_2102) ;  /* 0x000000010bf87547 */ /* 0x000fea000b800000 */
[----:B------:R-:W-:Y:S02]  /*24f0*/  PLOP3.LUT P0, PT, PT, PT, UP2, 0x80, 0x8 ;  /* 0x000000000008781c */ /* 0x000fe40003f0f028 */
[----:B-----5:R-:W-:-:S11]  /*2500*/  MOV R68, R55 ;  /* 0x0000003700447202 */ /* 0x020fd60000000f00 */
[----:B------:R-:W-:-:S04]  /*2510*/  @P0 FFMA.FTZ R69, R114, UR6, R72 ;  /* 0x0000000672450c23 */ /* 0x000fc80008010048 */
[----:B------:R-:W-:Y:S01]  /*2520*/  @P0 FADD.FTZ R74, R112, -R69 ;  /* 0x80000045704a0221 */ /* 0x000fe20000010000 */
[----:B------:R-:W-:-:S03]  /*2530*/  SHF.L.U32 R69, R10, 0x10, RZ ;  /* 0x000000100a457819 */ /* 0x000fc600000006ff */
        /* <DEDUP_REMOVED lines=8> */
.L_x_2106:
[----:B------:R-:W-:Y:S02]  /*25c0*/  PLOP3.LUT P0, PT, PT, PT, UP2, 0x80, 0x8 ;  /* 0x000000000008781c */ /* 0x000fe40003f0f028 */
[----:B-----5:R-:W-:Y:S02]  /*25d0*/  MOV R66, R54 ;  /* 0x0000003600427202 */ /* 0x020fe40000000f00 */
[----:B------:R-:W-:-:S09]  /*25e0*/  MOV R65, R53 ;  /* 0x0000003500417202 */ /* 0x000fd20000000f00 */
[--C-:B------:R-:W-:Y:S01]  /*25f0*/  @P0 FFMA.FTZ R68, R115, UR6, R72.reuse ;  /* 0x0000000673440c23 */ /* 0x100fe20008010048 */
[--C-:B------:R-:W-:Y:S01]  /*2600*/  @P0 FFMA.FTZ R64, R98, UR6, R72.reuse ;  /* 0x0000000662400c23 */ /* 0x100fe20008010048 */
[--C-:B------:R-:W-:Y:S01]  /*2610*/  @P0 FFMA.FTZ R67, R3, UR6, R72.reuse ;  /* 0x0000000603430c23 */ /* 0x100fe20008010048 */
[----:B------:R-:W-:Y:S01]  /*2620*/  @P0 FFMA.FTZ R71, R114, UR6, R72 ;  /* 0x0000000672470c23 */ /* 0x000fe20008010048 */
[----:B------:R-:W-:Y:S01]  /*2630*/  @P0 FADD.FTZ R69, R113, -R68 ;  /* 0x8000004471450221 */ /* 0x000fe20000010000 */
[----:B------:R-:W-:Y:S02]  /*2640*/  @P0 FADD.FTZ R64, R95, -R64 ;  /* 0x800000405f400221 */ /* 0x000fe40000010000 */
[----:B------:R-:W-:Y:S01]  /*2650*/  @P0 FADD.FTZ R68, R112, -R71 ;  /* 0x8000004770440221 */ /* 0x000fe20000010000 */
[----:B------:R-:W-:Y:S01]  /*2660*/  @P0 FFMA.FTZ R66, R69, UR26, R54 ;  /* 0x0000001a45420c23 */ /* 0x000fe20008010036 */
[----:B------:R-:W-:Y:S01]  /*2670*/  @P0 FADD.FTZ R69, R100, -R67 ;  /* 0x8000004364450221 */ /* 0x000fe20000010000 */
[----:B------:R-:W-:Y:S01]  /*2680*/  @P0 FFMA.FTZ R65, R64, UR26, R53 ;  /* 0x0000001a40410c23 */ /* 0x000fe20008010035 */
[----:B------:R-:W-:Y:S01]  /*2690*/  MOV R67, R55 ;  /* 0x0000003700437202 */ /* 0x000fe20000000f00 */
[----:B------:R-:W-:Y:S01]  /*26a0*/  @P0 FFMA.FTZ R67, R68, UR26, R55 ;  /* 0x0000001a44430c23 */ /* 0x000fe20008010037 */
[----:B------:R-:W-:Y:S01]  /*26b0*/  MOV R64, R52 ;  /* 0x0000003400407202 */ /* 0x000fe20000000f00 */
[----:B------:R-:W-:Y:S01]  /*26c0*/  @P0 FFMA.FTZ R64, R69, UR26, R52 ;  /* 0x0000001a45400c23 */ /* 0x000fe20008010034 */
        /* <DEDUP_REMOVED lines=8> */
.L_x_2110:
        /* <DEDUP_REMOVED lines=8> */
.L_x_2111:
[----:B------:R-:W-:Y:S05]  /*27d0*/  BRA.U !UP3, `(.L_x_2112) ;  /* 0x000000010b1c7547 */ /* 0x000fea000b800000 */
[----:B------:R-:W-:Y:S01]  /*27e0*/  SHF.L.U32 R68, R11, 0x10, RZ ;  /* 0x000000100b447819 */ /* 0x000fe200000006ff */
[----:B------:R-:W-:Y:S01]  /*27f0*/  FMUL.FTZ R69, R66, UR30 ;  /* 0x0000001e42457c20 */ /* 0x000fe20008410000 */
[----:B------:R-:W-:-:S03]  /*2800*/  IMAD.U32 R71, R117, 0x10000, RZ ;  /* 0x0001000075477824 */ /* 0x000fc600078e00ff */
[-C--:B------:R-:W-:Y:S01]  /*2810*/  FMUL.FTZ R68, R68, R69.reuse ;  /* 0x0000004544447220 */ /* 0x080fe20000410000 */
[----:B------:R-:W-:-:S04]  /*2820*/  FFMA.FTZ R26, R71, R69, R26 ;  /* 0x00000045471a7223 */ /* 0x000fc8000001001a */
[----:B------:R-:W-:-:S04]  /*2830*/  F2FP.BF16.F32.PACK_AB R68, RZ, R68 ;  /* 0x00000044ff44723e */ /* 0x000fc800000010ff */
[----:B------:R-:W-:-:S07]  /*2840*/  PRMT R90, R68, 0x7610, R90 ;  /* 0x00007610445a7816 */ /* 0x000fce000000005a */
.L_x_2112:
        /* <DEDUP_REMOVED lines=8> */
.L_x_2102:
        /* <DEDUP_REMOVED lines=14> */
.L_x_2113:
[----:B------:R-:W-:Y:S02]  /*29b0*/  IADD3 R119, PT, PT, R119, 0x80, RZ ;  /* 0x0000008077777810 */ /* 0x000fe40007ffe0ff */
[----:B------:R-:W-:-:S07]  /*29c0*/  IADD3 R70, PT, PT, R70, 0x80, RZ ;  /* 0x0000008046467810 */ /* 0x000fce0007ffe0ff */
.L_x_2095:
[----:B------:R-:W-:Y:S05]  /*29d0*/  BSYNC.RECONVERGENT B0 ;  /* 0x0000000000007941 */ /* 0x000fea0003800200 */
.L_x_2094:
        /* <DEDUP_REMOVED lines=13> */
.L_x_2116:
[----:B------:R-:W-:Y:S05]  /*2ab0*/  BRA.U !UP0, `(.L_x_2117) ;  /* 0x0000000508ac7547 */ /* 0x000fea000b800000 */
[----:B------:R-:W-:-:S04]  /*2ac0*/  UISETP.NE.U32.AND UP0, UPT, UR4, URZ, UPT ;  /* 0x000000ff0400728c */ /* 0x000fc8000bf05070 */
[----:B------:R-:W-:-:S06]  /*2ad0*/  UISETP.NE.AND.EX UP0, UPT, UR5, URZ, UPT, UP0 ;  /* 0x000000ff0500728c */ /* 0x000fcc000bf05300 */
[----:B------:R-:W-:-:S13]  /*2ae0*/  PLOP3.LUT P0, PT, PT, PT, UP0, 0x80, 0x8 ;  /* 0x000000000008781c */ /* 0x000fda0003f0f008 */
[----:B------:R-:W-:Y:S05]  /*2af0*/  @!P0 BRA `(.L_x_2118) ;  /* 0x0000000000c88947 */ /* 0x000fea0003800000 */
[----:B------:R-:W-:Y:S02]  /*2b00*/  PLOP3.LUT P3, PT, PT, PT, UP2, 0x80, 0x8 ;  /* 0x000000000008781c */ /* 0x000fe40003f6f028 */
[----:B0----5:R-:W-:Y:S02]  /*2b10*/  MOV R65, R57 ;  /* 0x0000003900417202 */ /* 0x021fe40000000f00 */
[----:B------:R-:W-:-:S09]  /*2b20*/  MOV R66, R58 ;  /* 0x0000003a00427202 */ /* 0x000fd20000000f00 */
[--C-:B------:R-:W-:Y:S01]  /*2b30*/  @P3 FFMA.FTZ R67, R94, UR6, R72.reuse ;  /* 0x000000065e433c23 */ /* 0x100fe20008010048 */
[----:B-1----:R-:W-:-:S03]  /*2b40*/  @P3 FFMA.FTZ R69, R99, UR6, R72 ;  /* 0x0000000663453c23 */ /* 0x002fc60008010048 */
[----:B------:R-:W-:Y:S01]  /*2b50*/  @P3 FADD.FTZ R64, R92, -R67 ;  /* 0x800000435c403221 */ /* 0x000fe20000010000 */
[----:B------:R-:W-:Y:S01]  /*2b60*/  @P3 FADD.FTZ R69, R110, -R69 ;  /* 0x800000456e453221 */ /* 0x000fe20000010000 */
[--C-:B------:R-:W-:Y:S02]  /*2b70*/  @P3 FFMA.FTZ R67, R93, UR6, R72.reuse ;  /* 0x000000065d433c23 */ /* 0x100fe40008010048 */
[----:B------:R-:W-:Y:S01]  /*2b80*/  @P3 FFMA.FTZ R65, R64, UR26, R57 ;  /* 0x0000001a40413c23 */ /* 0x000fe20008010039 */
[----:B------:R-:W-:Y:S01]  /*2b90*/  @P3 FFMA.FTZ R64, R102, UR6, R72 ;  /* 0x0000000666403c23 */ /* 0x000fe20008010048 */
[----:B------:R-:W-:Y:S01]  /*2ba0*/  @P3 FFMA.FTZ R66, R69, UR26, R58 ;  /* 0x0000001a45423c23 */ /* 0x000fe2000801003a */
[----:B------:R-:W-:Y:S01]  /*2bb0*/  @P3 FADD.FTZ R69, R96, -R67 ;  /* 0x8000004360453221 */ /* 0x000fe20000010000 */
[----:B------:R-:W-:Y:S01]  /*2bc0*/  MOV R67, R59 ;  /* 0x0000003b00437202 */ /* 0x000fe20000000f00 */
[----:B------:R-:W-:Y:S01]  /*2bd0*/  @P3 FADD.FTZ R68, R111, -R64 ;  /* 0x800000406f443221 */ /* 0x000fe20000010000 */
[----:B------:R-:W-:Y:S01]  /*2be0*/  MOV R64, R56 ;  /* 0x0000003800407202 */ /* 0x000fe20000000f00 */
[----:B------:R-:W-:-:S02]  /*2bf0*/  @P3 FFMA.FTZ R64, R69, UR26, R56 ;  /* 0x0000001a45403c23 */ /* 0x000fc40008010038 */
[----:B------:R-:W-:Y:S01]  /*2c00*/  @P3 FFMA.FTZ R67, R68, UR26, R59 ;  /* 0x0000001a44433c23 */ /* 0x000fe2000801003b */
        /* <DEDUP_REMOVED lines=8> */
.L_x_2119:
        /* <DEDUP_REMOVED lines=8> */
.L_x_2120:
        /* <DEDUP_REMOVED lines=8> */
.L_x_2121:
[----:B------:R-:W-:Y:S05]  /*2d90*/  BRA.U !UP3, `(.L_x_2122) ;  /* 0x000000090bd87547 */ /* 0x000fea000b800000 */
        /* <DEDUP_REMOVED lines=8> */
.L_x_2118:
[----:B------:R-:W-:Y:S05]  /*2e20*/  BRA.U !UP3, `(.L_x_2123) ;  /* 0x000000010b307547 */ /* 0x000fea000b800000 */
[----:B------:R-:W-:Y:S02]  /*2e30*/  PLOP3.LUT P3, PT, PT, PT, UP2, 0x80, 0x8 ;  /* 0x000000000008781c */ /* 0x000fe40003f6f028 */
[----:B01---5:R-:W-:Y:S02]  /*2e40*/  MOV R68, R56 ;  /* 0x0000003800447202 */ /* 0x023fe40000000f00 */
[----:B------:R-:W-:Y:S02]  /*2e50*/  SHF.L.U32 R74, R9, 0x10, RZ ;  /* 0x00000010094a7819 */ /* 0x000fe400000006ff */
[----:B------:R-:W-:-:S07]  /*2e60*/  SHF.L.U32 R71, R97, 0x10, RZ ;  /* 0x0000001061477819 */ /* 0x000fce00000006ff */
        /* <DEDUP_REMOVED lines=8> */
.L_x_2123:
[----:B------:R-:W-:Y:S05]  /*2ef0*/  BRA.U !UP3, `(.L_x_2124) ;  /* 0x000000010b307547 */ /* 0x000fea000b800000 */
[----:B------:R-:W-:Y:S01]  /*2f00*/  PLOP3.LUT P3, PT, PT, PT, UP2, 0x80, 0x8 ;  /* 0x000000000008781c */ /* 0x000fe20003f6f028 */
[----:B01---5:R-:W-:-:S12]  /*2f10*/  IMAD.MOV.U32 R68, RZ, RZ, R57 ;  /* 0x000000ffff447224 */ /* 0x023fd800078e0039 */
[----:B------:R-:W-:-:S04]  /*2f20*/  @P3 FFMA.FTZ R69, R94, UR6, R72 ;  /* 0x000000065e453c23 */ /* 0x000fc80008010048 */
        /* <DEDUP_REMOVED lines=9> */
.L_x_2124:
        /* <DEDUP_REMOVED lines=13> */
.L_x_2125:
[----:B------:R-:W-:Y:S05]  /*3090*/  BRA.U !UP3, `(.L_x_2122) ;  /* 0x000000090b187547 */ /* 0x000fea000b800000 */
[----:B------:R-:W-:Y:S02]  /*30a0*/  PLOP3.LUT P3, PT, PT, PT, UP2, 0x80, 0x8 ;  /* 0x000000000008781c */ /* 0x000fe40003f6f028 */
[----:B01---5:R-:W-:Y:S02]  /*30b0*/  MOV R68, R59 ;  /* 0x0000003b00447202 */ /* 0x023fe40000000f00 */
        /* <DEDUP_REMOVED lines=11> */
.L_x_2117:
[----:B01----:R-:W0:Y:S02]  /*3170*/  LDC.64 R68, c[0x0][0x478] ;  /* 0x00011e00ff447b82 */ /* 0x003e240000000a00 */
[----:B0-----:R-:W-:-:S04]  /*3180*/  ISETP.NE.U32.AND P0, PT, R68, RZ, PT ;  /* 0x000000ff4400720c */ /* 0x001fc80003f05070 */
[----:B------:R-:W-:-:S13]  /*3190*/  ISETP.NE.AND.EX P0, PT, R69, RZ, PT, P0 ;  /* 0x000000ff4500720c */ /* 0x000fda0003f05300 */
        /* <DEDUP_REMOVED lines=8> */
[----:B------:R-:W-:Y:S01]  /*3220*/  ISETP.LT.AND P3, PT, RZ, UR27, PT ;  /* 0x0000001bff007c0c */ /* 0x000fe2000bf61270 */
[----:B------:R-:W-:Y:S01]  /*3230*/  FMUL.FTZ R67, R66, UR26 ;  /* 0x0000001a42437c20 */ /* 0x000fe20008410000 */
[----:B------:R-:W-:Y:S01]  /*3240*/  FMUL.FTZ R65, R65, UR26 ;  /* 0x0000001a41417c20 */ /* 0x000fe20008410000 */
[----:B------:R-:W-:Y:S01]  /*3250*/  FMUL.FTZ R68, R64, UR26 ;  /* 0x0000001a40447c20 */ /* 0x000fe20008410000 */
[----:B------:R-:W-:-:S02]  /*3260*/  FADD.FTZ R69, R96, -R69 ;  /* 0x8000004560457221 */ /* 0x000fc40000010000 */
[----:B------:R-:W-:Y:S02]  /*3270*/  FSEL R67, R67, RZ, P3 ;  /* 0x000000ff43437208 */ /* 0x000fe40001800000 */
[----:B------:R-:W-:Y:S01]  /*3280*/  FSEL R66, R65, RZ, P3 ;  /* 0x000000ff41427208 */ /* 0x000fe20001800000 */
[----:B------:R-:W-:Y:S01]  /*3290*/  FMUL.FTZ R64, R69, UR26 ;  /* 0x0000001a45407c20 */ /* 0x000fe20008410000 */
[----:B------:R-:W-:Y:S01]  /*32a0*/  FSEL R65, R68, RZ, P3 ;  /* 0x000000ff44417208 */ /* 0x000fe20001800000 */
[----:B------:R-:W-:Y:S06]  /*32b0*/  BRA.U !UP3, `(.L_x_2127) ;  /* 0x000000010b307547 */ /* 0x000fec000b800000 */
[----:B------:R-:W-:Y:S01]  /*32c0*/  FFMA.FTZ R69, R93, UR6, R72 ;  /* 0x000000065d457c23 */ /* 0x000fe20008010048 */
        /* <DEDUP_REMOVED lines=11> */
.L_x_2127:
[----:B------:R-:W-:Y:S05]  /*3380*/  BRA.U !UP3, `(.L_x_2128) ;  /* 0x000000010b307547 */ /* 0x000fea000b800000 */
[----:B------:R-:W-:Y:S01]  /*3390*/  FFMA.FTZ R69, R94, UR6, R72 ;  /* 0x000000065e457c23 */ /* 0x000fe20008010048 */
        /* <DEDUP_REMOVED lines=11> */
.L_x_2128:
        /* <DEDUP_REMOVED lines=13> */
.L_x_2129:
        /* <DEDUP_REMOVED lines=10> */
.L_x_2126:
        /* <DEDUP_REMOVED lines=13> */
.L_x_2130:
[----:B------:R-:W-:Y:S05]  /*3690*/  BRA.U !UP3, `(.L_x_2131) ;  /* 0x000000010b307547 */ /* 0x000fea000b800000 */
        /* <DEDUP_REMOVED lines=12> */
.L_x_2131:
        /* <DEDUP_REMOVED lines=13> */
.L_x_2132:
        /* <DEDUP_REMOVED lines=13> */
.L_x_2122:
[----:B01----:R-:W0:Y:S02]  /*3900*/  @P0 LDC.64 R68, c[0x0][0x478] ;  /* 0x00011e00ff440b82 */ /* 0x003e240000000a00 */
[----:B0-----:R-:W-:-:S05]  /*3910*/  @P0 IMAD.WIDE.U32 R68, R119, 0x10, R68 ;  /* 0x0000001077440825 */ /* 0x001fca00078e0044 */
[----:B------:R0:W-:Y:S01]  /*3920*/  @P0 STG.E.128 desc[UR10][R68.64], R64 ;  /* 0x0000004044000986 */ /* 0x0001e2000c101d0a */
[----:B------:R-:W-:Y:S05]  /*3930*/  BRA.U !UP3, `(.L_x_2133) ;  /* 0x000000010b207547 */ /* 0x000fea000b800000 */
[----:B------:R-:W1:Y:S01]  /*3940*/  LDC.64 R74, c[0x0][0x468] ;  /* 0x00011a00ff4a7b82 */ /* 0x000e620000000a00 */
[----:B0-----:R-:W-:Y:S02]  /*3950*/  LOP3.LUT R68, R89, 0xffff, RZ, 0xc0, !PT ;  /* 0x0000ffff59447812 */ /* 0x001fe400078ec0ff */
[----:B------:R-:W-:-:S03]  /*3960*/  PRMT R71, R90, 0x5410, R91 ;  /* 0x000054105a477816 */ /* 0x000fc6000000005b */
[----:B------:R-:W-:-:S05]  /*3970*/  IMAD.WIDE.U32 R68, R68, 0x10000, RZ ;  /* 0x0001000044447825 */ /* 0x000fca00078e00ff */
[----:B------:R-:W-:Y:S02]  /*3980*/  LOP3.LUT R69, R71, R69, RZ, 0xfc, !PT ;  /* 0x0000004547457212 */ /* 0x000fe400078efcff */
[----:B------:R-:W-:Y:S01]  /*3990*/  LOP3.LUT R68, R68, 0xffff, R88, 0xf8, !PT ;  /* 0x0000ffff44447812 */ /* 0x000fe200078ef858 */
[----:B-1----:R-:W-:-:S05]  /*39a0*/  IMAD.WIDE.U32 R74, R70, 0x8, R74 ;  /* 0x00000008464a7825 */ /* 0x002fca00078e004a */
[----:B------:R1:W-:Y:S02]  /*39b0*/  STG.E.64 desc[UR10][R74.64], R68 ;  /* 0x000000444a007986 */ /* 0x0003e4000c101b0a */
.L_x_2133:
[----:B------:R-:W-:Y:S02]  /*39c0*/  IADD3 R119, PT, PT, R119, 0x80, RZ ;  /* 0x0000008077777810 */ /* 0x000fe40007ffe0ff */
[----:B------:R-:W-:-:S07]  /*39d0*/  IADD3 R70, PT, PT, R70, 0x80, RZ ;  /* 0x0000008046467810 */ /* 0x000fce0007ffe0ff */
.L_x_2115:
[----:B------:R-:W-:Y:S05]  /*39e0*/  BSYNC.RECONVERGENT B0 ;  /* 0x0000000000007941 */ /* 0x000fea0003800200 */
.L_x_2114:
        /* <DEDUP_REMOVED lines=13> */
.L_x_2136:
[----:B------:R-:W-:Y:S05]  /*3ac0*/  BRA.U !UP0, `(.L_x_2137) ;  /* 0x0000000508ac7547 */ /* 0x000fea000b800000 */
[----:B------:R-:W-:-:S04]  /*3ad0*/  UISETP.NE.U32.AND UP0, UPT, UR4, URZ, UPT ;  /* 0x000000ff0400728c */ /* 0x000fc8000bf05070 */
[----:B------:R-:W-:-:S06]  /*3ae0*/  UISETP.NE.AND.EX UP0, UPT, UR5, URZ, UPT, UP0 ;  /* 0x000000ff0500728c */ /* 0x000fcc000bf05300 */
[----:B------:R-:W-:-:S13]  /*3af0*/  PLOP3.LUT P0, PT, PT, PT, UP0, 0x80, 0x8 ;  /* 0x000000000008781c */ /* 0x000fda0003f0f008 */
[----:B------:R-:W-:Y:S05]  /*3b00*/  @!P0 BRA `(.L_x_2138) ;  /* 0x0000000000c88947 */ /* 0x000fea0003800000 */
[----:B------:R-:W-:Y:S02]  /*3b10*/  PLOP3.LUT P4, PT, PT, PT, UP2, 0x80, 0x8 ;  /* 0x000000000008781c */ /* 0x000fe40003f8f028 */
[----:B0----5:R-:W-:-:S11]  /*3b20*/  MOV R64, R60 ;  /* 0x0000003c00407202 */ /* 0x021fd60000000f00 */
[--C-:B------:R-:W-:Y:S01]  /*3b30*/  @P4 FFMA.FTZ R66, R109, UR6, R72.reuse ;  /* 0x000000066d424c23 */ /* 0x100fe20008010048 */
[--C-:B------:R-:W-:Y:S01]  /*3b40*/  @P4 FFMA.FTZ R67, R101, UR6, R72.reuse ;  /* 0x0000000665434c23 */ /* 0x100fe20008010048 */
[--C-:B-1----:R-:W-:Y:S01]  /*3b50*/  @P4 FFMA.FTZ R68, R108, UR6, R72.reuse ;  /* 0x000000066c444c23 */ /* 0x102fe20008010048 */
[----:B------:R-:W-:Y:S01]  /*3b60*/  @P4 FFMA.FTZ R72, R106, UR6, R72 ;  /* 0x000000066a484c23 */ /* 0x000fe20008010048 */
[----:B------:R-:W-:Y:S01]  /*3b70*/  @P4 FADD.FTZ R65, R107, -R66 ;  /* 0x800000426b414221 */ /* 0x000fe20000010000 */
[----:B------:R-:W-:Y:S01]  /*3b80*/  @P4 FADD.FTZ R67, R104, -R67 ;  /* 0x8000004368434221 */ /* 0x000fe20000010000 */
[----:B------:R-:W-:Y:S01]  /*3b90*/  @P4 FADD.FTZ R68, R105, -R68 ;  /* 0x8000004469444221 */ /* 0x000fe20000010000 */
[----:B------:R-:W-:Y:S01]  /*3ba0*/  @P4 FADD.FTZ R72, R103, -R72 ;  /* 0x8000004867484221 */ /* 0x000fe20000010000 */
[----:B------:R-:W-:Y:S01]  /*3bb0*/  MOV R66, R62 ;  /* 0x0000003e00427202 */ /* 0x000fe20000000f00 */
[----:B------:R-:W-:Y:S01]  /*3bc0*/  @P4 FFMA.FTZ R64, R65, UR26, R60 ;  /* 0x0000001a41404c23 */ /* 0x000fe2000801003c */
[----:B------:R-:W-:Y:S01]  /*3bd0*/  @P4 FFMA.FTZ R66, R67, UR26, R62 ;  /* 0x0000001a43424c23 */ /* 0x000fe2000801003e */
[----:B------:R-:W-:Y:S01]  /*3be0*/  MOV R65, R61 ;  /* 0x0000003d00417202 */ /* 0x000fe20000000f00 */
[----:B------:R-:W-:-:S02]  /*3bf0*/  IMAD.MOV.U32 R67, RZ, RZ, R63 ;  /* 0x000000ffff437224 */ /* 0x000fc400078e003f */
[----:B------:R-:W-:Y:S01]  /*3c00*/  @P4 FFMA.FTZ R65, R68, UR26, R61 ;  /* 0x0000001a44414c23 */ /* 0x000fe2000801003d */
        /* <DEDUP_REMOVED lines=9> */
.L_x_2139:
        /* <DEDUP_REMOVED lines=8> */
.L_x_2140:
        /* <DEDUP_REMOVED lines=8> */
.L_x_2141:
        /* <DEDUP_REMOVED lines=9> */
.L_x_2138:
[----:B------:R-:W-:Y:S05]  /*3e30*/  BRA.U !UP3, `(.L_x_2143) ;  /* 0x000000010b307547 */ /* 0x000fea000b800000 */
[----:B------:R-:W-:Y:S02]  /*3e40*/  PLOP3.LUT P4, PT, PT, PT, UP2, 0x80, 0x8 ;  /* 0x000000000008781c */ /* 0x000fe40003f8f028 */
[----:B01---5:R-:W-:Y:S02]  /*3e50*/  MOV R68, R60 ;  /* 0x0000003c00447202 */ /* 0x023fe40000000f00 */
[----:B------:R-:W-:-:S09]  /*3e60*/  SHF.L.U32 R71, R97, 0x10, RZ ;  /* 0x0000001061477819 */ /* 0x000fd200000006ff */
[----:B------:R-:W-:-:S04]  /*3e70*/  @P4 FFMA.FTZ R74, R109, UR6, R72 ;  /* 0x000000066d4a4c23 */ /* 0x000fc80008010048 */
[----:B------:R-:W-:Y:S01]  /*3e80*/  @P4 FADD.FTZ R69, R107, -R74 ;  /* 0x8000004a6b454221 */ /* 0x000fe20000010000 */
[----:B------:R-:W-:-:S03]  /*3e90*/  IMAD.U32 R74, R5, 0x10000, RZ ;  /* 0x00010000054a7824 */ /* 0x000fc600078e00ff */
[----:B------:R-:W-:-:S04]  /*3ea0*/  @P4 FFMA.FTZ R68, R69, UR26, R60 ;  /* 0x0000001a45444c23 */ /* 0x000fc8000801003c */
[----:B------:R-:W-:-:S04]  /*3eb0*/  FMUL.FTZ R69, R68, UR30 ;  /* 0x0000001e44457c20 */ /* 0x000fc80008410000 */
[-C--:B------:R-:W-:Y:S01]  /*3ec0*/  FMUL.FTZ R68, R74, R69.reuse ;  /* 0x000000454a447220 */ /* 0x080fe20000410000 */
[----:B------:R-:W-:-:S04]  /*3ed0*/  FFMA.FTZ R16, R71, R69, R16 ;  /* 0x0000004547107223 */ /* 0x000fc80000010010 */
[----:B------:R-:W-:-:S04]  /*3ee0*/  F2FP.BF16.F32.PACK_AB R68, RZ, R68 ;  /* 0x00000044ff44723e */ /* 0x000fc800000010ff */
[----:B------:R-:W-:-:S07]  /*3ef0*/  PRMT R88, R68, 0x7610, R88 ;  /* 0x0000761044587816 */ /* 0x000fce0000000058 */
.L_x_2143:
        /* <DEDUP_REMOVED lines=13> */
.L_x_2144:
        /* <DEDUP_REMOVED lines=13> */
.L_x_2145:
[----:B------:R-:W-:Y:S05]  /*40a0*/  BRA.U !UP3, `(.L_x_2142) ;  /* 0x000000090b187547 */ /* 0x000fea000b800000 */
[----:B------:R-:W-:Y:S02]  /*40b0*/  PLOP3.LUT P4, PT, PT, PT, UP2, 0x80, 0x8 ;  /* 0x000000000008781c */ /* 0x000fe40003f8f028 */
[----:B01---5:R-:W-:Y:S02]  /*40c0*/  MOV R68, R63 ;  /* 0x0000003f00447202 */ /* 0x023fe40000000f00 */
[----:B------:R-:W-:-:S09]  /*40d0*/  SHF.L.U32 R69, R0, 0x10, RZ ;  /* 0x0000001000457819 */ /* 0x000fd200000006ff */
[----:B------:R-:W-:-:S04]  /*40e0*/  @P4 FFMA.FTZ R72, R106, UR6, R72 ;  /* 0x000000066a484c23 */ /* 0x000fc80008010048 */
        /* <DEDUP_REMOVED lines=9> */
.L_x_2137:
        /* <DEDUP_REMOVED lines=16> */
[----:B------:R-:W-:Y:S01]  /*4280*/  FMUL.FTZ R67, R68, UR26 ;  /* 0x0000001a44437c20 */ /* 0x000fe20008410000 */
[----:B------:R-:W-:Y:S11]  /*4290*/  BRA.U !UP3, `(.L_x_2147) ;  /* 0x000000010b307547 */ /* 0x000ff6000b800000 */
        /* <DEDUP_REMOVED lines=12> */
.L_x_2147:
        /* <DEDUP_REMOVED lines=13> */
.L_x_2148:
        /* <DEDUP_REMOVED lines=13> */
.L_x_2149:
[----:B------:R-:W-:Y:S02]  /*4500*/  FSEL R67, R67, RZ, P4 ;  /* 0x000000ff43437208 */ /* 0x000fe40002000000 */
[----:B------:R-:W-:Y:S02]  /*4510*/  FSEL R66, R66, RZ, P4 ;  /* 0x000000ff42427208 */ /* 0x000fe40002000000 */
        /* <DEDUP_REMOVED lines=11> */
.L_x_2146:
        /* <DEDUP_REMOVED lines=13> */
.L_x_2150:
        /* <DEDUP_REMOVED lines=13> */
.L_x_2151:
        /* <DEDUP_REMOVED lines=13> */
.L_x_2152:
[----:B------:R-:W-:Y:S05]  /*4840*/  BRA.U !UP3, `(.L_x_2142) ;  /* 0x000000010b307547 */ /* 0x000fea000b800000 */
[----:B------:R-:W-:Y:S01]  /*4850*/  FFMA.FTZ R72, R106, UR6, R72 ;  /* 0x000000066a487c23 */ /* 0x000fe20008010048 */
[----:B------:R-:W-:Y:S02]  /*4860*/  ISETP.LT.AND P4, PT, RZ, UR27, PT ;  /* 0x0000001bff007c0c */ /* 0x000fe4000bf81270 */
[----:B------:R-:W-:Y:S01]  /*4870*/  SHF.L.U32 R69, R0, 0x10, RZ ;  /* 0x0000001000457819 */ /* 0x000fe200000006ff */
[----:B------:R-:W-:-:S04]  /*4880*/  FADD.FTZ R72, R103, -R72 ;  /* 0x8000004867487221 */ /* 0x000fc80000010000 */
[----:B------:R-:W-:-:S05]  /*4890*/  FMUL.FTZ R72, R72, UR26 ;  /* 0x0000001a48487c20 */ /* 0x000fca0008410000 */
[----:B------:R-:W-:Y:S02]  /*48a0*/  FSEL R68, R72, RZ, P4 ;  /* 0x000000ff48447208 */ /* 0x000fe40002000000 */
[----:B------:R-:W-:-:S03]  /*48b0*/  SHF.L.U32 R72, R116, 0x10, RZ ;  /* 0x0000001074487819 */ /* 0x000fc600000006ff */
[----:B------:R-:W-:-:S04]  /*48c0*/  FMUL.FTZ R68, R68, UR30 ;  /* 0x0000001e44447c20 */ /* 0x000fc80008410000 */
[-C--:B------:R-:W-:Y:S01]  /*48d0*/  FMUL.FTZ R69, R69, R68.reuse ;  /* 0x0000004445457220 */ /* 0x080fe20000410000 */
[----:B------:R-:W-:-:S04]  /*48e0*/  FFMA.FTZ R19, R72, R68, R19 ;  /* 0x0000004448137223 */ /* 0x000fc80000010013 */
[----:B------:R-:W-:-:S04]  /*48f0*/  F2FP.BF16.F32.PACK_AB R69, RZ, R69 ;  /* 0x00000045ff45723e */ /* 0x000fc800000010ff */
[----:B------:R-:W-:-:S07]  /*4900*/  PRMT R91, R69, 0x7610, R91 ;  /* 0x00007610455b7816 */ /* 0x000fce000000005b */
.L_x_2142:
[----:B01----:R-:W0:Y:S02]  /*4910*/  @P0 LDC.64 R68, c[0x0][0x478] ;  /* 0x00011e00ff440b82 */ /* 0x003e240000000a00 */
        /* <DEDUP_REMOVED lines=11> */
.L_x_2135:
[----:B------:R-:W-:Y:S05]  /*49d0*/  BSYNC.RECONVERGENT B0 ;  /* 0x0000000000007941 */ /* 0x000fea0003800200 */
.L_x_2134:
[----:B------:R-:W-:Y:S02]  /*49e0*/  UIADD3 UR24, UPT, UPT, UR24, UR22, URZ ;  /* 0x0000001618187290 */ /* 0x000fe4000fffe0ff */
[----:B------:R-:W-:Y:S02]  /*49f0*/  UPLOP3.LUT UP1, UPT, UPT, UPT, UP1, 0x40, 0x4 ;  /* 0x000000000004789c */ /* 0x000fe40003f2e810 */
[----:B------:R-:W-:-:S09]  /*4a00*/  UISETP.GE.AND UP0, UPT, UR24, UR23, UPT ;  /* 0x000000171800728c */ /* 0x000fd2000bf06270 */
[----:B------:R-:W-:Y:S05]  /*4a10*/  BRA.U !UP0, `(.L_x_2153) ;  /* 0xffffffbd08447547 */ /* 0x000fea000b83ffff */
.L_x_2084:
[----:B------:R-:W4:Y:S01]  /*4a20*/  S2UR UR4, SR_CTAID.X ;  /* 0x00000000000479c3 */ /* 0x000f220000002500 */
[----:B------:R-:W-:Y:S01]  /*4a30*/  BSSY.RECONVERGENT B0, `(.L_x_2154) ;  /* 0x000000f000007945 */ /* 0x000fe20003800200 */
[----:B----4-:R-:W-:-:S06]  /*4a40*/  UIMAD UR4, UR4, UR8, URZ ;  /* 0x00000008040472a4 */ /* 0x010fcc000f8e02ff */
[----:B------:R-:W-:-:S04]  /*4a50*/  MOV R0, UR4 ;  /* 0x0000000400007c02 */ /* 0x000fc80008000f00 */
[----:B------:R-:W-:Y:S01]  /*4a60*/  LEA.HI R87, R0, R87, RZ, 0x1e ;  /* 0x0000005700577211 */ /* 0x000fe200078ff0ff */
[----:B------:R-:W-:Y:S06]  /*4a70*/  @!P1 BRA `(.L_x_2155) ;  /* 0x0000000000289947 */ /* 0x000fec0003800000 */
[----:B-----5:R-:W4:Y:S08]  /*4a80*/  LDC.64 R2, c[0x0][0x440] ;  /* 0x00011000ff027b82 */ /* 0x020f300000000a00 */
[----:B------:R-:W0:Y:S08]  /*4a90*/  LDC.64 R4, c[0x0][0x448] ;  /* 0x00011200ff047b82 */ /* 0x000e300000000a00 */
[----:B------:R-:W1:Y:S01]  /*4aa0*/  LDC.64 R6, c[0x0][0x460] ;  /* 0x00011800ff067b82 */ /* 0x000e620000000a00 */
[----:B----4-:R-:W-:-:S05]  /*4ab0*/  IMAD.WIDE.U32 R2, R87, 0x10, R2 ;  /* 0x0000001057027825 */ /* 0x010fca00078e0002 */
[----:B------:R4:W-:Y:S01]  /*4ac0*/  STG.E.128 desc[UR10][R2.64], R36 ;  /* 0x0000002402007986 */ /* 0x0009e2000c101d0a */
[----:B0-----:R-:W-:-:S05]  /*4ad0*/  IMAD.WIDE.U32 R4, R87, 0x10, R4 ;  /* 0x0000001057047825 */ /* 0x001fca00078e0004 */
[----:B------:R4:W-:Y:S01]  /*4ae0*/  STG.E.128 desc[UR10][R4.64], R48 ;  /* 0x0000003004007986 */ /* 0x0009e2000c101d0a */
[C---:B-1----:R-:W-:Y:S01]  /*4af0*/  IMAD.WIDE.U32 R6, R87.reuse, 0x10, R6 ;  /* 0x0000001057067825 */ /* 0x042fe200078e0006 */
[----:B------:R-:W-:-:S04]  /*4b00*/  IADD3 R87, PT, PT, R87, 0x80, RZ ;  /* 0x0000008057577810 */ /* 0x000fc80007ffe0ff */
[----:B------:R4:W-:Y:S03]  /*4b10*/  STG.E.128 desc[UR10][R6.64], R24 ;  /* 0x0000001806007986 */ /* 0x0009e6000c101d0a */
.L_x_2155:
[----:B------:R-:W-:Y:S05]  /*4b20*/  BSYNC.RECONVERGENT B0 ;  /* 0x0000000000007941 */ /* 0x000fea0003800200 */
.L_x_2154:
[----:B------:R-:W-:Y:S04]  /*4b30*/  BSSY.RECONVERGENT B0, `(.L_x_2156) ;  /* 0x000000c000007945 */ /* 0x000fe80003800200 */
[----:B------:R-:W-:Y:S05]  /*4b40*/  @!P2 BRA `(.L_x_2157) ;  /* 0x000000000028a947 */ /* 0x000fea0003800000 */
[----:B----45:R-:W4:Y:S08]  /*4b50*/  LDC.64 R2, c[0x0][0x440] ;  /* 0x00011000ff027b82 */ /* 0x030f300000000a00 */
        /* <DEDUP_REMOVED lines=9> */
.L_x_2157:
[----:B------:R-:W-:Y:S05]  /*4bf0*/  BSYNC.RECONVERGENT B0 ;  /* 0x0000000000007941 */ /* 0x000fea0003800200 */
.L_x_2156:
[----:B------:R-:W-:Y:S05]  /*4c00*/  @!P3 EXIT ;  /* 0x000000000000b94d */ /* 0x000fea0003800000 */
[----:B----45:R-:W4:Y:S08]  /*4c10*/  LDC.64 R2, c[0x0][0x440] ;  /* 0x00011000ff027b82 */ /* 0x030f300000000a00 */
[----:B------:R-:W0:Y:S08]  /*4c20*/  LDC.64 R4, c[0x0][0x448] ;  /* 0x00011200ff047b82 */ /* 0x000e300000000a00 */
[----:B------:R-:W1:Y:S01]  /*4c30*/  LDC.64 R6, c[0x0][0x460] ;  /* 0x00011800ff067b82 */ /* 0x000e620000000a00 */
[----:B----4-:R-:W-:-:S05]  /*4c40*/  IMAD.WIDE.U32 R2, R87, 0x10, R2 ;  /* 0x0000001057027825 */ /* 0x010fca00078e0002 */
[----:B------:R-:W-:Y:S01]  /*4c50*/  STG.E.128 desc[UR10][R2.64], R28 ;  /* 0x0000001c02007986 */ /* 0x000fe2000c101d0a */
[----:B0-----:R-:W-:-:S05]  /*4c60*/  IMAD.WIDE.U32 R4, R87, 0x10, R4 ;  /* 0x0000001057047825 */ /* 0x001fca00078e0004 */
[----:B------:R-:W-:Y:S01]  /*4c70*/  STG.E.128 desc[UR10][R4.64], R40 ;  /* 0x0000002804007986 */ /* 0x000fe2000c101d0a */
[----:B-1----:R-:W-:-:S05]  /*4c80*/  IMAD.WIDE.U32 R6, R87, 0x10, R6 ;  /* 0x0000001057067825 */ /* 0x002fca00078e0006 */
[----:B------:R-:W-:Y:S01]  /*4c90*/  STG.E.128 desc[UR10][R6.64], R16 ;  /* 0x0000001006007986 */ /* 0x000fe2000c101d0a */
[----:B------:R-:W-:Y:S05]  /*4ca0*/  EXIT ;  /* 0x000000000000794d */ /* 0x000fea0003800000 */
.L_x_2158:
        /* <DEDUP_REMOVED lines=13> */
.L_x_6718:


//--------------------- .text._ZN10layer_norm13ln_bwd_kernelINS_13Kernel_traitsI13__nv_bfloat16S2_fS2_fjLj1536ELj1ELj1ELj4ELj8ENS_18Kernel_traits_baseILj1536ES2_S2_fS2_fjLj128EEEEELb0ELb1ELb1ELb1EEEvNS_9BwdParamsE --------------------------
	.section	.text._ZN10layer_norm13ln_bwd_kernelINS_13Kernel_traitsI13__nv_bfloat16S2_fS2_fjLj1536ELj1ELj1ELj4ELj8ENS_18Kernel_traits_baseILj1536ES2_S2_fS2_fjLj128EEEEELb0ELb1ELb1ELb1EEEvNS_9BwdParamsE,"ax",@progbits
	.align	128
        .global         _ZN10layer_norm13ln_bwd_kernelINS_13Kernel_traitsI13__nv_bfloat16S2_fS2_fjLj1536ELj1ELj1ELj4ELj8ENS_18Kernel_traits_baseILj1536ES2_S2_fS2_fjLj128EEEEELb0ELb1ELb1ELb1EEEvNS_9BwdParamsE
        .type           _ZN10layer_norm13ln_bwd_kernelINS_13Kernel_traitsI13__nv_bfloat16S2_fS2_fjLj1536ELj1ELj1ELj4ELj8ENS_18Kernel_traits_baseILj1536ES2_S2_fS2_fjLj128EEEEELb0ELb1ELb1ELb1EEEvNS_9BwdParamsE,@function
        .size           _ZN10layer_norm13ln_bwd_kernelINS_13Kernel_traitsI13__nv_bfloat16S2_fS2_fjLj1536ELj1ELj1ELj4ELj8ENS_18Kernel_traits_baseILj1536ES2_S2_fS2_fjLj128EEEEELb0ELb1ELb1ELb1EEEvNS_9BwdParamsE,(.L_x_6719 - _ZN10layer_norm13ln_bwd_kernelINS_13Kernel_traitsI13__nv_bfloat16S2_fS2_fjLj1536ELj1ELj1ELj4ELj8ENS_18Kernel_traits_baseILj1536ES2_S2_fS2_fjLj128EEEEELb0ELb1ELb1ELb1EEEvNS_9BwdParamsE)
        .other          _ZN10layer_norm13ln_bwd_kernelINS_13Kernel_traitsI13__nv_bfloat16S2_fS2_fjLj1536ELj1ELj1ELj4ELj8ENS_18Kernel_traits_baseILj1536ES2_S2_fS2_fjLj128EEEEELb0ELb1ELb1ELb1EEEvNS_9BwdParamsE,@"STO_CUDA_ENTRY STV_DEFAULT"
_ZN10layer_norm13ln_bwd_kernelINS_13Kernel_traitsI13__nv_bfloat16S2_fS2_fjLj1536ELj1ELj1ELj4ELj8ENS_18Kernel_traits_baseILj1536ES2_S2_fS2_fjLj128EEEEELb0ELb1ELb1ELb1EEEvNS_9BwdParamsE:
.text._ZN10layer_norm13ln_bwd_kernelINS_13Kernel_traitsI13__nv_bfloat16S2_fS2_fjLj1536ELj1ELj1ELj4ELj8ENS_18Kernel_traits_baseILj1536ES2_S2_fS2_fjLj128EEEEELb0ELb1ELb1ELb1EEEvNS_9BwdParamsE:
        /* <DEDUP_REMOVED lines=37> */
[----:B------:R-:W3:Y:S01]  /*0250*/  LDG.E.64 R90, desc[UR18][R2.64+0x400] ;  /* 0x00040012025a7981 */ /* 0x000ee2000c1e1b00 */
[----:B------:R-:W1:Y:S03]  /*0260*/  LDCU.64 UR6, c[0x0][0x478] ;  /* 0x00008f00ff0677ac */ /* 0x000e660008000a00 */
[----:B------:R-:W4:Y:S01]  /*0270*/  LDG.E.64 R88, desc[UR18][R2.64] ;  /* 0x0000001202587981 */ /* 0x000f22000c1e1b00 */
[----:B------:R-:W0:Y:S03]  /*0280*/  LDCU.128 UR12, c[0x0][0x3f0] ;  /* 0x00007e00ff0c77ac */ /* 0x000e260008000c00 */
[----:B------:R0:W5:Y:S01]  /*0290*/  LDG.E.64 R86, desc[UR18][R76.64+0x800] ;  /* 0x000800124c567981 */ /* 0x000162000c1e1b00 */
[----:B------:R-:W0:Y:S03]  /*02a0*/  LDCU.64 UR22, c[0x0][0x3c0] ;  /* 0x00007800ff1677ac */ /* 0x000e260008000a00 */
[----:B------:R0:W5:Y:S01]  /*02b0*/  LDG.E.64 R84, desc[UR18][R76.64+0x400] ;  /* 0x000400124c547981 */ /* 0x000162000c1e1b00 */
[----:B------:R-:W0:Y:S03]  /*02c0*/  LDCU.64 UR24, c[0x0][0x380] ;  /* 0x00007000ff1877ac */ /* 0x000e260008000a00 */
[----:B------:R0:W5:Y:S01]  /*02d0*/  LDG.E.64 R82, desc[UR18][R76.64] ;  /* 0x000000124c527981 */ /* 0x000162000c1e1b00 */
[----:B------:R-:W-:Y:S01]  /*02e0*/  HFMA2 R46, -RZ, RZ, 0, 0 ;  /* 0x00000000ff2e7431 */ /* 0x000fe200000001ff */
[----:B--2---:R-:W-:-:S02]  /*02f0*/  SHF.R.U64 R7, R92, 0x10, R93 ;  /* 0x000000105c077819 */ /* 0x004fc4000000125d */
[----:B------:R-:W-:Y:S02]  /*0300*/  SHF.R.U32.HI R6, RZ, 0x10, R93 ;  /* 0x00000010ff067819 */ /* 0x000fe4000001165d */
[--C-:B---3--:R-:W-:Y:S02]  /*0310*/  SHF.R.U64 R5, R90, 0x10, R91.reuse ;  /* 0x000000105a057819 */ /* 0x108fe4000000125b */
[----:B------:R-:W-:Y:S02]  /*0320*/  SHF.R.U32.HI R4, RZ, 0x10, R91 ;  /* 0x00000010ff047819 */ /* 0x000fe4000001165b */
[--C-:B----4-:R-:W-:Y:S02]  /*0330*/  SHF.R.U64 R2, R88, 0x10, R89.reuse ;  /* 0x0000001058027819 */ /* 0x110fe40000001259 */
[----:B01----:R-:W-:-:S07]  /*0340*/  SHF.R.U32.HI R0, RZ, 0x10, R89 ;  /* 0x00000010ff007819 */ /* 0x003fce0000011659 */
.L_x_2217:
        /* <DEDUP_REMOVED lines=18> */
[----:B------:R-:W0:Y:S01]  /*0470*/  S2R R81, SR_TID.X ;  /* 0x0000000000517919 */ /* 0x000e220000002100 */
[----:B------:R-:W-:Y:S02]  /*0480*/  UIMAD UR9, UR8, UR27, URZ ;  /* 0x0000001b080972a4 */ /* 0x000fe4000f8e02ff */
[----:B------:R-:W-:Y:S01]  /*0490*/  MOV R3, UR27 ;  /* 0x0000001b00037c02 */ /* 0x000fe20008000f00 */
[----:B------:R-:W-:Y:S01]  /*04a0*/  UIADD3 UR17, UPT, UPT, UR31, -0x1, URZ ;  /* 0xffffffff1f117890 */ /* 0x000fe2000fffe0ff */
[----:B------:R-:W1:Y:S01]  /*04b0*/  LDC.64 R70, c[0x0][0x428] ;  /* 0x00010a00ff467b82 */ /* 0x000e620000000a00 */
[----:B------:R-:W-:Y:S02]  /*04c0*/  USHF.R.S32.HI UR10, URZ, 0x1f, UR9 ;  /* 0x0000001fff0a7899 */ /* 0x000fe40008011409 */
[----:B------:R-:W-:Y:S02]  /*04d0*/  USHF.R.S32.HI UR11, URZ, 0x1f, UR8 ;  /* 0x0000001fff0b7899 */ /* 0x000fe40008011408 */
[----:B------:R-:W-:Y:S01]  /*04e0*/  IMAD R3, R3, UR17, RZ ;  /* 0x0000001103037c24 */ /* 0x000fe2000f8e02ff */
[----:B------:R-:W-:-:S02]  /*04f0*/  ULEA.HI UR10, UR10, UR9, URZ, 0x2 ;  /* 0x000000090a0a7291 */ /* 0x000fc4000f8f10ff */
[----:B------:R-:W2:Y:S01]  /*0500*/  LDC.64 R68, c[0x0][0x3a8] ;  /* 0x0000ea00ff447b82 */ /* 0x000ea20000000a00 */
[----:B------:R-:W-:Y:S01]  /*0510*/  ULEA UR17, UP0, UR8, UR22, 0x2 ;  /* 0x0000001608117291 */ /* 0x000fe2000f8010ff */
[----:B------:R-:W-:Y:S02]  /*0520*/  SHF.R.S32.HI R72, RZ, 0x1f, R3 ;  /* 0x0000001fff487819 */ /* 0x000fe40000011403 */
[----:B------:R-:W-:Y:S01]  /*0530*/  MOV R74, UR10 ;  /* 0x0000000a004a7c02 */ /* 0x000fe20008000f00 */
[----:B------:R-:W-:Y:S01]  /*0540*/  ULEA.HI.X UR9, UR8, UR23, UR11, 0x2, UP0 ;  /* 0x0000001708097291 */ /* 0x000fe200080f140b */
[----:B------:R-:W-:Y:S02]  /*0550*/  LEA.HI R72, R72, R3, RZ, 0x2 ;  /* 0x0000000348487211 */ /* 0x000fe400078f10ff */
[----:B------:R-:W-:-:S03]  /*0560*/  MOV R76, UR17 ;  /* 0x00000011004c7c02 */ /* 0x000fc60008000f00 */
[----:B------:R-:W-:-:S05]  /*0570*/  MOV R77, UR9 ;  /* 0x00000009004d7c02 */ /* 0x000fca0008000f00 */
[----:B------:R3:W4:Y:S01]  /*0580*/  LDG.E R3, desc[UR18][R76.64] ;  /* 0x000000124c037981 */ /* 0x000722000c1e1900 */
[-C--:B0-----:R-:W-:Y:S02]  /*0590*/  LEA.HI.SX32 R101, R74, R81.reuse, 0x1e ;  /* 0x000000514a657211 */ /* 0x081fe400078ff2ff */
[----:B------:R-:W-:Y:S02]  /*05a0*/  LEA.HI.SX32 R81, R72, R81, 0x1e ;  /* 0x0000005148517211 */ /* 0x000fe400078ff2ff */
[----:B------:R-:W-:Y:S02]  /*05b0*/  IADD3 R107, PT, PT, R101, 0x80, RZ ;  /* 0x00000080656b7810 */ /* 0x000fe40007ffe0ff */
[C---:B------:R-:W-:Y:S01]  /*05c0*/  IADD3 R95, PT, PT, R81.reuse, 0x80, RZ ;  /* 0x00000080515f7810 */ /* 0x040fe20007ffe0ff */
[C---:B-1----:R-:W-:Y:S01]  /*05d0*/  IMAD.WIDE.U32 R96, R81.reuse, 0x8, R70 ;  /* 0x0000000851607825 */ /* 0x042fe200078e0046 */
[----:B------:R-:W-:-:S03]  /*05e0*/  IADD3 R81, PT, PT, R81, 0x100, RZ ;  /* 0x0000010051517810 */ /* 0x000fc60007ffe0ff */
[----:B--2---:R-:W-:Y:S02]  /*05f0*/  IMAD.WIDE.U32 R72, R101, 0x10, R68 ;  /* 0x0000001065487825 */ /* 0x004fe400078e0044 */
[----:B------:R-:W2:Y:S02]  /*0600*/  LDG.E.64 R96, desc[UR18][R96.64] ;  /* 0x0000001260607981 */ /* 0x000ea4000c1e1b00 */
[----:B------:R-:W-:Y:S02]  /*0610*/  IMAD.WIDE.U32 R94, R95, 0x8, R70 ;  /* 0x000000085f5e7825 */ /* 0x000fe400078e0046 */
[----:B------:R-:W2:Y:S02]  /*0620*/  LDG.E.128 R72, desc[UR18][R72.64] ;  /* 0x0000001248487981 */ /* 0x000ea4000c1e1d00 */
[----:B---3--:R-:W-:Y:S02]  /*0630*/  IMAD.WIDE.U32 R76, R107, 0x10, R68 ;  /* 0x000000106b4c7825 */ /* 0x008fe400078e0044 */
[----:B------:R-:W3:Y:S02]  /*0640*/  LDG.E.64 R94, desc[UR18][R94.64] ;  /* 0x000000125e5e7981 */ /* 0x000ee4000c1e1b00 */
[----:B------:R-:W-:-:S02]  /*0650*/  IMAD.WIDE.U32 R80, R81, 0x8, R70 ;  /* 0x0000000851507825 */ /* 0x000fc400078e0046 */
[----:B------:R-:W3:Y:S04]  /*0660*/  LDG.E.128 R76, desc[UR18][R76.64] ;  /* 0x000000124c4c7981 */ /* 0x000ee8000c1e1d00 */
[----:B------:R-:W3:Y:S01]  /*0670*/  LDG.E.64 R80, desc[UR18][R80.64] ;  /* 0x0000001250507981 */ /* 0x000ee2000c1e1b00 */
[----:B------:R-:W-:-:S05]  /*0680*/  IADD3 R109, PT, PT, R101, 0x100, RZ ;  /* 0x00000100656d7810 */ /* 0x000fca0007ffe0ff */
[----:B------:R-:W-:-:S06]  /*0690*/  IMAD.WIDE.U32 R68, R109, 0x10, R68 ;  /* 0x000000106d447825 */ /* 0x000fcc00078e0044 */
[----:B------:R-:W3:Y:S01]  /*06a0*/  LDG.E.128 R68, desc[UR18][R68.64] ;  /* 0x0000001244447981 */ /* 0x000ee2000c1e1d00 */
        /* <DEDUP_REMOVED lines=13> */
[----:B0----5:R-:W-:Y:S02]  /*0780*/  SHF.L.U32 R108, R86, 0x10, RZ ;  /* 0x00000010566c7819 */ /* 0x021fe400000006ff */
[----:B----4-:R-:W-:Y:S02]  /*0790*/  FSEL R112, R3, RZ, !P1 ;  /* 0x000000ff03707208 */ /* 0x010fe40004800000 */
[----:B--2---:R-:W-:Y:S02]  /*07a0*/  MOV R110, R96 ;  /* 0x00000060006e7202 */ /* 0x004fe40000000f00 */
[--C-:B------:R-:W-:Y:S02]  /*07b0*/  SHF.R.U64 R111, R96, 0x10, R97.reuse ;  /* 0x00000010606f7819 */ /* 0x100fe40000001261 */
[----:B------:R-:W-:Y:S01]  /*07c0*/  MOV R105, R97 ;  /* 0x0000006100697202 */ /* 0x000fe20000000f00 */
[----:B------:R-:W-:Y:S01]  /*07d0*/  FADD.FTZ R3, -R112, R72 ;  /* 0x0000004870037221 */ /* 0x000fe20000010100 */
[----:B------:R-:W-:-:S02]  /*07e0*/  SHF.R.U32.HI R96, RZ, 0x10, R97 ;  /* 0x00000010ff607819 */ /* 0x000fc40000011661 */
[--C-:B---3--:R-:W-:Y:S02]  /*07f0*/  SHF.R.U64 R99, R94, 0x10, R95.reuse ;  /* 0x000000105e637819 */ /* 0x108fe4000000125f */
[----:B------:R-:W-:Y:S02]  /*0800*/  MOV R97, R95 ;  /* 0x0000005f00617202 */ /* 0x000fe40000000f00 */
[----:B------:R-:W-:Y:S01]  /*0810*/  SHF.R.U32.HI R100, RZ, 0x10, R95 ;  /* 0x00000010ff647819 */ /* 0x000fe2000001165f */
[C---:B------:R-:W-:Y:S01]  /*0820*/  FADD.FTZ R95, -R112.reuse, R76 ;  /* 0x0000004c705f7221 */ /* 0x040fe20000010100 */
[C---:B------:R-:W-:Y:S01]  /*0830*/  FADD.FTZ R104, -R112.reuse, R73 ;  /* 0x0000004970687221 */ /* 0x040fe20000010100 */
[C---:B------:R-:W-:Y:S01]  /*0840*/  FADD.FTZ R103, -R112.reuse, R77 ;  /* 0x0000004d70677221 */ /* 0x040fe20000010100 */
[----:B------:R-:W-:Y:S01]  /*0850*/  FADD.FTZ R76, -R112, R78 ;  /* 0x0000004e704c7221 */ /* 0x000fe20000010100 */
[----:B------:R-:W-:Y:S01]  /*0860*/  SHF.L.U32 R78, R82, 0x10, RZ ;  /* 0x00000010524e7819 */ /* 0x000fe200000006ff */
[----:B------:R-:W-:Y:S01]  /*0870*/  FADD.FTZ R102, -R112, R74 ;  /* 0x0000004a70667221 */ /* 0x000fe20000010100 */
[----:B------:R-:W-:Y:S01]  /*0880*/  SHF.L.U32 R77, R110, 0x10, RZ ;  /* 0x000000106e4d7819 */ /* 0x000fe200000006ff */
[C---:B------:R-:W-:Y:S01]  /*0890*/  FADD.FTZ R98, -R112.reuse, R75 ;  /* 0x0000004b70627221 */ /* 0x040fe20000010100 */
[----:B------:R-:W-:Y:S01]  /*08a0*/  FADD.FTZ R106, -R112, R79 ;  /* 0x0000004f706a7221 */ /* 0x000fe20000010100 */
[----:B------:R-:W-:Y:S01]  /*08b0*/  FMUL.FTZ R3, R3, UR30 ;  /* 0x0000001e03037c20 */ /* 0x000fe20008410000 */
[----:B------:R-:W-:-:S02]  /*08c0*/  MOV R74, R80 ;  /* 0x00000050004a7202 */ /* 0x000fc40000000f00 */
[----:B------:R-:W-:Y:S01]  /*08d0*/  SHF.R.U64 R75, R80, 0x10, R81 ;  /* 0x00000010504b7819 */ /* 0x000fe20000001251 */
[----:B------:R-:W-:Y:S01]  /*08e0*/  FMUL.FTZ R80, R104, UR30 ;  /* 0x0000001e68507c20 */ /* 0x000fe20008410000 */
[--C-:B------:R-:W-:Y:S01]  /*08f0*/  SHF.R.U64 R79, R82, 0x10, R83.reuse ;  /* 0x00000010524f7819 */ /* 0x100fe20000001253 */
[-C--:B------:R-:W-:Y:S01]  /*0900*/  FMUL.FTZ R78, R78, R77.reuse ;  /* 0x0000004d4e4e7220 */ /* 0x080fe20000410000 */
[----:B------:R-:W-:Y:S01]  /*0910*/  SHF.R.U32.HI R104, RZ, 0x10, R83 ;  /* 0x00000010ff687819 */ /* 0x000fe20000011653 */
[----:B------:R-:W-:Y:S01]  /*0920*/  FFMA.FTZ R48, R3, R77, R48 ;  /* 0x0000004d03307223 */ /* 0x000fe20000010030 */
[----:B------:R-:W-:Y:S01]  /*0930*/  FADD.FTZ R20, R20, R77 ;  /* 0x0000004d14147221 */ /* 0x000fe20000010000 */
[----:B------:R-:W-:Y:S02]  /*0940*/  MOV R101, R94 ;  /* 0x0000005e00657202 */ /* 0x000fe40000000f00 */
[----:B------:R-:W-:Y:S01]  /*0950*/  SHF.L.U32 R77, R79, 0x10, RZ ;  /* 0x000000104f4d7819 */ /* 0x000fe200000006ff */
[----:B------:R-:W-:Y:S01]  /*0960*/  FMUL.FTZ R79, R102, UR30 ;  /* 0x0000001e664f7c20 */ /* 0x000fe20008410000 */
[----:B------:R-:W-:-:S02]  /*0970*/  MOV R72, R81 ;  /* 0x0000005100487202 */ /* 0x000fc40000000f00 */
[----:B------:R-:W-:Y:S02]  /*0980*/  SHF.R.U32.HI R73, RZ, 0x10, R81 ;  /* 0x00000010ff497819 */ /* 0x000fe40000011651 */
[----:B------:R-:W-:Y:S02]  /*0990*/  SHF.L.U32 R94, R111, 0x10, RZ ;  /* 0x000000106f5e7819 */ /* 0x000fe400000006ff */
[----:B------:R-:W-:Y:S02]  /*09a0*/  SHF.L.U32 R81, R83, 0x10, RZ ;  /* 0x0000001053517819 */ /* 0x000fe400000006ff */
[----:B------:R-:W-:Y:S02]  /*09b0*/  SHF.L.U32 R105, R105, 0x10, RZ ;  /* 0x0000001069697819 */ /* 0x000fe400000006ff */
[----:B------:R-:W-:Y:S02]  /*09c0*/  SHF.L.U32 R102, R104, 0x10, RZ ;  /* 0x0000001068667819 */ /* 0x000fe400000006ff */
[----:B------:R-:W-:Y:S01]  /*09d0*/  SHF.L.U32 R104, R96, 0x10, RZ ;  /* 0x0000001060687819 */ /* 0x000fe200000006ff */
[-C--:B------:R-:W-:Y:S01]  /*09e0*/  FMUL.FTZ R77, R77, R94.reuse ;  /* 0x0000005e4d4d7220 */ /* 0x080fe20000410000 */
[----:B------:R-:W-:Y:S01]  /*09f0*/  FFMA.FTZ R49, R80, R94, R49 ;  /* 0x0000005e50317223 */ /* 0x000fe20000010031 */
[----:B------:R-:W-:Y:S01]  /*0a00*/  FADD.FTZ R21, R21, R94 ;  /* 0x0000005e15157221 */ /* 0x000fe20000010000 */
[----:B------:R-:W-:Y:S01]  /*0a10*/  FMUL.FTZ R96, R98, UR30 ;  /* 0x0000001e62607c20 */ /* 0x000fe20008410000 */
[----:B------:R-:W-:Y:S01]  /*0a20*/  FMUL.FTZ R94, R81, R105 ;  /* 0x00000069515e7220 */ /* 0x000fe20000410000 */
[----:B------:R-:W-:Y:S01]  /*0a30*/  SHF.L.U32 R98, R84, 0x10, RZ ;  /* 0x0000001054627819 */ /* 0x000fe200000006ff */
[-C--:B------:R-:W-:Y:S01]  /*0a40*/  FMUL.FTZ R81, R102, R104.reuse ;  /* 0x0000006866517220 */ /* 0x080fe20000410000 */
[----:B------:R-:W-:Y:S01]  /*0a50*/  SHF.L.U32 R101, R101, 0x10, RZ ;  /* 0x0000001065657819 */ /* 0x000fe200000006ff */
[----:B------:R-:W-:Y:S01]  /*0a60*/  FMUL.FTZ R95, R95, UR30 ;  /* 0x0000001e5f5f7c20 */ /* 0x000fe20008410000 */
[----:B------:R-:W-:Y:S01]  /*0a70*/  SHF.R.U64 R102, R84, 0x10, R85 ;  /* 0x0000001054667819 */ /* 0x000fe20000001255 */
[----:B------:R-:W-:Y:S01]  /*0a80*/  FFMA.FTZ R51, R96, R104, R51 ;  /* 0x0000006860337223 */ /* 0x000fe20000010033 */
[----:B------:R-:W-:Y:S01]  /*0a90*/  FADD.FTZ R23, R23, R104 ;  /* 0x0000006817177221 */ /* 0x000fe20000010000 */
[-C--:B------:R-:W-:Y:S01]  /*0aa0*/  FMUL.FTZ R98, R98, R101.reuse ;  /* 0x0000006562627220 */ /* 0x080fe20000410000 */
[----:B------:R-:W-:Y:S01]  /*0ab0*/  FADD.FTZ R24, R24, R101 ;  /* 0x0000006518187221 */ /* 0x000fe20000010000 */
[----:B------:R-:W-:Y:S01]  /*0ac0*/  FFMA.FTZ R44, R95, R101, R44 ;  /* 0x000000655f2c7223 */ /* 0x000fe2000001002c */
[----:B------:R-:W-:-:S02]  /*0ad0*/  SHF.L.U32 R101, R102, 0x10, RZ ;  /* 0x0000001066657819 */ /* 0x000fc400000006ff */
[----:B------:R-:W-:Y:S01]  /*0ae0*/  SHF.L.U32 R104, R99, 0x10, RZ ;  /* 0x0000001063687819 */ /* 0x000fe200000006ff */
[----:B------:R-:W-:Y:S01]  /*0af0*/  FMUL.FTZ R102, R103, UR30 ;  /* 0x0000001e67667c20 */ /* 0x000fe20008410000 */
[----:B------:R-:W-:Y:S01]  /*0b00*/  SHF.R.U32.HI R99, RZ, 0x10, R85 ;  /* 0x00000010ff637819 */ /* 0x000fe20000011655 */
[----:B------:R-:W-:Y:S01]  /*0b10*/  FFMA.FTZ R50, R79, R105, R50 ;  /* 0x000000694f327223 */ /* 0x000fe20000010032 */
[----:B------:R-:W-:Y:S01]  /*0b20*/  SHF.L.U32 R103, R97, 0x10, RZ ;  /* 0x0000001061677819 */ /* 0x000fe200000006ff */
[----:B------:R-:W-:Y:S01]  /*0b30*/  FADD.FTZ R22, R22, R105 ;  /* 0x0000006916167221 */ /* 0x000fe20000010000 */
[-C--:B------:R-:W-:Y:S01]  /*0b40*/  FMUL.FTZ R97, R101, R104.reuse ;  /* 0x0000006865617220 */ /* 0x080fe20000410000 */
[----:B------:R-:W-:Y:S02]  /*0b50*/  SHF.L.U32 R105, R85, 0x10, RZ ;  /* 0x0000001055697819 */ /* 0x000fe400000006ff */
[----:B------:R-:W-:Y:S01]  /*0b60*/  SHF.L.U32 R101, R99, 0x10, RZ ;  /* 0x0000001063657819 */ /* 0x000fe200000006ff */
[----:B------:R-:W-:Y:S01]  /*0b70*/  FMUL.FTZ R99, R76, UR30 ;  /* 0x0000001e4c637c20 */ /* 0x000fe20008410000 */
[----:B------:R-:W-:Y:S01]  /*0b80*/  SHF.L.U32 R100, R100, 0x10, RZ ;  /* 0x0000001064647819 */ /* 0x000fe200000006ff */
[----:B------:R-:W-:Y:S01]  /*0b90*/  FADD.FTZ R25, R25, R104 ;  /* 0x0000006819197221 */ /* 0x000fe20000010000 */
[----:B------:R-:W-:Y:S01]  /*0ba0*/  FFMA.FTZ R45, R102, R104, R45 ;  /* 0x00000068662d7223 */ /* 0x000fe2000001002d */
[-C--:B------:R-:W-:Y:S01]  /*0bb0*/  FMUL.FTZ R104, R105, R103.reuse ;  /* 0x0000006769687220 */ /* 0x080fe20000410000 */
[----:B------:R-:W-:Y:S01]  /*0bc0*/  FADD.FTZ R26, R26, R103 ;  /* 0x000000671a1a7221 */ /* 0x000fe20000010000 */
[----:B------:R-:W-:Y:S01]  /*0bd0*/  FFMA.FTZ R46, R99, R103, R46 ;  /* 0x00000067632e7223 */ /* 0x000fe2000001002e */
[----:B------:R-:W-:Y:S01]  /*0be0*/  FMUL.FTZ R106, R106, UR30 ;  /* 0x0000001e6a6a7c20 */ /* 0x000fe20008410000 */
[----:B------:R-:W-:Y:S01]  /*0bf0*/  FMUL.FTZ R103, R101, R100 ;  /* 0x0000006465677220 */ /* 0x000fe20000410000 */
[----:B------:R-:W-:Y:S01]  /*0c00*/  SHF.L.U32 R101, R74, 0x10, RZ ;  /* 0x000000104a657819 */ /* 0x000fe200000006ff */
[----:B------:R-:W-:Y:S01]  /*0c10*/  FADD.FTZ R74, RZ, R78 ;  /* 0x0000004eff4a7221 */ /* 0x000fe20000010000 */
[----:B------:R-:W-:Y:S01]  /*0c20*/  FFMA.FTZ R107, R3, R78, RZ ;  /* 0x0000004e036b7223 */ /* 0x000fe200000100ff */
[----:B------:R-:W-:Y:S01]  /*0c30*/  FADD.FTZ R27, R27, R100 ;  /* 0x000000641b1b7221 */ /* 0x000fe20000010000 */
[----:B------:R-:W-:Y:S01]  /*0c40*/  FFMA.FTZ R47, R106, R100, R47 ;  /* 0x000000646a2f7223 */ /* 0x000fe2000001002f */
[----:B------:R-:W-:Y:S01]  /*0c50*/  FADD.FTZ R68, -R112, R68 ;  /* 0x0000004470447221 */ /* 0x000fe20000010100 */
[----:B------:R-:W-:Y:S01]  /*0c60*/  SHF.L.U32 R100, R75, 0x10, RZ ;  /* 0x000000104b647819 */ /* 0x000fe200000006ff */
[----:B------:R-:W-:Y:S01]  /*0c70*/  FADD.FTZ R75, R77, R74 ;  /* 0x0000004a4d4b7221 */ /* 0x000fe20000010000 */
[----:B------:R-:W-:Y:S01]  /*0c80*/  FFMA.FTZ R74, R80, R77, R107 ;  /* 0x0000004d504a7223 */ /* 0x000fe2000001006b */
[----:B------:R-:W-:Y:S01]  /*0c90*/  FADD.FTZ R69, -R112, R69 ;  /* 0x0000004570457221 */ /* 0x000fe20000010100 */
[----:B------:R-:W-:Y:S01]  /*0ca0*/  FMUL.FTZ R105, R68, UR30 ;  /* 0x0000001e44697c20 */ /* 0x000fe20008410000 */
[----:B------:R-:W-:Y:S01]  /*0cb0*/  FADD.FTZ R68, R94, R75 ;  /* 0x0000004b5e447221 */ /* 0x000fe20000010000 */
[----:B------:R-:W-:Y:S01]  /*0cc0*/  FFMA.FTZ R75, R79, R94, R74 ;  /* 0x0000005e4f4b7223 */ /* 0x000fe2000001004a */
[----:B------:R-:W-:-:S02]  /*0cd0*/  FMUL.FTZ R110, R69, UR30 ;  /* 0x0000001e456e7c20 */ /* 0x000fc40008410000 */
[----:B------:R-:W-:Y:S01]  /*0ce0*/  FADD.FTZ R69, R81, R68 ;  /* 0x0000004451457221 */ /* 0x000fe20000010000 */
[----:B------:R-:W-:-:S03]  /*0cf0*/  FFMA.FTZ R74, R96, R81, R75 ;  /* 0x00000051604a7223 */ /* 0x000fc6000001004b */
[----:B------:R-:W-:Y:S01]  /*0d00*/  FADD.FTZ R68, R98, R69 ;  /* 0x0000004562447221 */ /* 0x000fe20000010000 */
[----:B------:R-:W-:-:S03]  /*0d10*/  FFMA.FTZ R75, R95, R98, R74 ;  /* 0x000000625f4b7223 */ /* 0x000fc6000001004a */
[----:B------:R-:W-:Y:S01]  /*0d20*/  FADD.FTZ R69, R97, R68 ;  /* 0x0000004461457221 */ /* 0x000fe20000010000 */
[----:B------:R-:W-:Y:S01]  /*0d30*/  FFMA.FTZ R74, R102, R97, R75 ;  /* 0x00000061664a7223 */ /* 0x000fe2000001004b */
[----:B------:R-:W-:Y:S02]  /*0d40*/  SHF.R.U64 R76, R86, 0x10, R87 ;  /* 0x00000010564c7819 */ /* 0x000fe40000001257 */
[----:B------:R-:W-:Y:S01]  /*0d50*/  FADD.FTZ R68, R104, R69 ;  /* 0x0000004568447221 */ /* 0x000fe20000010000 */
[----:B------:R-:W-:Y:S01]  /*0d60*/  FFMA.FTZ R75, R99, R104, R74 ;  /* 0x00000068634b7223 */ /* 0x000fe2000001004a */
[----:B------:R-:W-:Y:S01]  /*0d70*/  SHF.L.U32 R76, R76, 0x10, RZ ;  /* 0x000000104c4c7819 */ /* 0x000fe200000006ff */
[-C--:B------:R-:W-:Y:S01]  /*0d80*/  FMUL.FTZ R108, R108, R101.reuse ;  /* 0x000000656c6c7220 */ /* 0x080fe20000410000 */
[----:B------:R-:W-:Y:S01]  /*0d90*/  FADD.FTZ R28, R28, R101 ;  /* 0x000000651c1c7221 */ /* 0x000fe20000010000 */
[----:B------:R-:W-:Y:S01]  /*0da0*/  FFMA.FTZ R16, R105, R101, R16 ;  /* 0x0000006569107223 */ /* 0x000fe20000010010 */
[----:B------:R-:W-:Y:S01]  /*0db0*/  SHF.L.U32 R101, R72, 0x10, RZ ;  /* 0x0000001048657819 */ /* 0x000fe200000006ff */
[----:B------:R-:W-:Y:S01]  /*0dc0*/  FADD.FTZ R69, R103, R68 ;  /* 0x0000004467457221 */ /* 0x000fe20000010000 */
[----:B------:R-:W-:Y:S01]  /*0dd0*/  FFMA.FTZ R72, R106, R103, R75 ;  /* 0x000000676a487223 */ /* 0x000fe2000001004b */
[C---:B------:R-:W-:Y:S01]  /*0de0*/  FADD.FTZ R70, -R112.reuse, R70 ;  /* 0x0000004670467221 */ /* 0x040fe20000010100 */
[----:B------:R-:W-:Y:S01]  /*0df0*/  FADD.FTZ R71, -R112, R71 ;  /* 0x0000004770477221 */ /* 0x000fe20000010100 */
[----:B------:R-:W-:Y:S01]  /*0e00*/  FMUL.FTZ R107, R76, R100 ;  /* 0x000000644c6b7220 */ /* 0x000fe20000410000 */
[----:B------:R-:W-:Y:S01]  /*0e10*/  SHF.R.U32.HI R111, RZ, 0x10, R87 ;  /* 0x00000010ff6f7819 */ /* 0x000fe20000011657 */
[----:B------:R-:W-:Y:S01]  /*0e20*/  FADD.FTZ R68, R108, R69 ;  /* 0x000000456c447221 */ /* 0x000fe20000010000 */
[----:B------:R-:W-:Y:S01]  /*0e30*/  SHF.L.U32 R112, R87, 0x10, RZ ;  /* 0x0000001057707819 */ /* 0x000fe200000006ff */
[----:B------:R-:W-:Y:S01]  /*0e40*/  FFMA.FTZ R69, R105, R108, R72 ;  /* 0x0000006c69457223 */ /* 0x000fe20000010048 */
[----:B------:R-:W-:Y:S01]  /*0e50*/  SHF.L.U32 R76, R73, 0x10, RZ ;  /* 0x00000010494c7819 */ /* 0x000fe200000006ff */
[----:B------:R-:W-:Y:S01]  /*0e60*/  FADD.FTZ R73, R68, R107 ;  /* 0x0000006b44497221 */ /* 0x000fe20000010000 */
[----:B------:R-:W-:Y:S01]  /*0e70*/  SHF.L.U32 R111, R111, 0x10, RZ ;  /* 0x000000106f6f7819 */ /* 0x000fe200000006ff */
[----:B------:R-:W-:Y:S01]  /*0e80*/  FMUL.FTZ R109, R70, UR30 ;  /* 0x0000001e466d7c20 */ /* 0x000fe20008410000 */
[----:B------:R-:W-:Y:S01]  /*0e90*/  FMUL.FTZ R112, R112, R101 ;  /* 0x0000006570707220 */ /* 0x000fe20000410000 */
[C---:B------:R-:W-:Y:S01]  /*0ea0*/  FFMA.FTZ R68, R110.reuse, R107, R69 ;  /* 0x0000006b6e447223 */ /* 0x040fe20000010045 */
        /* <DEDUP_REMOVED lines=13> */
.L_x_2160:
[----:B------:R-:W-:-:S04]  /*0f80*/  ISETP.NE.U32.AND P0, PT, RZ, UR4, PT ;  /* 0x00000004ff007c0c */ /* 0x000fc8000bf05070 */
[----:B------:R-:W-:-:S13]  /*0f90*/  ISETP.NE.AND.EX P0, PT, RZ, UR5, PT, P0 ;  /* 0x00000005ff007c0c */ /* 0x000fda000bf05300 */
[----:B------:R-:W-:Y:S05]  /*0fa0*/  @!P0 BRA `(.L_x_2161) ;  /* 0x00000000003c8947 */ /* 0x000fea0003800000 */
[----:B------:R-:W0:Y:S01]  /*0fb0*/  S2R R52, SR_TID.X ;  /* 0x0000000000347919 */ /* 0x000e220000002100 */
[----:B------:R-:W-:Y:S01]  /*0fc0*/  UIMAD UR9, UR8, UR27, URZ ;  /* 0x0000001b080972a4 */ /* 0x000fe2000f8e02ff */
[----:B------:R-:W1:Y:S03]  /*0fd0*/  LDC.64 R60, c[0x0][0x438] ;  /* 0x00010e00ff3c7b82 */ /* 0x000e660000000a00 */
[----:B------:R-:W-:-:S04]  /*0fe0*/  USHF.R.S32.HI UR10, URZ, 0x1f, UR9 ;  /* 0x0000001fff0a7899 */ /* 0x000fc80008011409 */
[----:B------:R-:W-:-:S06]  /*0ff0*/  ULEA.HI UR10, UR10, UR9, URZ, 0x2 ;  /* 0x000000090a0a7291 */ /* 0x000fcc000f8f10ff */
[----:B------:R-:W-:-:S04]  /*1000*/  MOV R53, UR10 ;  /* 0x0000000a00357c02 */ /* 0x000fc80008000f00 */
[----:B0-----:R-:W-:-:S04]  /*1010*/  LEA.HI.SX32 R53, R53, R52, 0x1e ;  /* 0x0000003435357211 */ /* 0x001fc800078ff2ff */
[C---:B------:R-:W-:Y:S02]  /*1020*/  IADD3 R57, PT, PT, R53.reuse, 0x80, RZ ;  /* 0x0000008035397810 */ /* 0x040fe40007ffe0ff */
[C---:B------:R-:W-:Y:S01]  /*1030*/  IADD3 R55, PT, PT, R53.reuse, 0x100, RZ ;  /* 0x0000010035377810 */ /* 0x040fe20007ffe0ff */
[----:B-1----:R-:W-:-:S04]  /*1040*/  IMAD.WIDE.U32 R52, R53, 0x10, R60 ;  /* 0x0000001035347825 */ /* 0x002fc800078e003c */
[----:B------:R-:W-:-:S04]  /*1050*/  IMAD.WIDE.U32 R56, R57, 0x10, R60 ;  /* 0x0000001039387825 */ /* 0x000fc800078e003c */
[----:B------:R-:W-:Y:S02]  /*1060*/  IMAD.WIDE.U32 R60, R55, 0x10, R60 ;  /* 0x00000010373c7825 */ /* 0x000fe400078e003c */
[----:B------:R-:W5:Y:S04]  /*1070*/  LDG.E.128 R52, desc[UR18][R52.64] ;  /* 0x0000001234347981 */ /* 0x000f68000c1e1d00 */
[----:B------:R-:W5:Y:S04]  /*1080*/  LDG.E.128 R56, desc[UR18][R56.64] ;  /* 0x0000001238387981 */ /* 0x000f68000c1e1d00 */
[----:B------:R-:W5:Y:S02]  /*1090*/  LDG.E.128 R60, desc[UR18][R60.64] ;  /* 0x000000123c3c7981 */ /* 0x000f64000c1e1d00 */
.L_x_2161:
        /* <DEDUP_REMOVED lines=32> */
.L_x_2163:
[----:B------:R-:W-:Y:S05]  /*12a0*/  BSYNC.RECONVERGENT B0 ;  /* 0x0000000000007941 */ /* 0x000fea0003800200 */
.L_x_2162:
        /* <DEDUP_REMOVED lines=37> */
[----:B------:R-:W-:Y:S02]  /*1500*/  MOV R69, UR10 ;  /* 0x0000000a00457c02 */ /* 0x000fe40008000f00 */
[----:B------:R-:W-:Y:S01]  /*1510*/  FMUL.FTZ R75, R75, UR28 ;  /* 0x0000001c4b4b7c20 */ /* 0x000fe20008410000 */
[----:B------:R-:W-:Y:S01]  /*1520*/  FMUL.FTZ R74, R74, UR28 ;  /* 0x0000001c4a4a7c20 */ /* 0x000fe20008410000 */
[----:B------:R-:W-:-:S03]  /*1530*/  LEA.HI.SX32 R72, R69, R76, 0x1e ;  /* 0x0000004c45487211 */ /* 0x000fc600078ff2ff */
[----:B------:R-:W-:Y:S02]  /*1540*/  R2UR UR11, R75 ;  /* 0x000000004b0b72ca */ /* 0x000fe400000e0000 */
[----:B------:R-:W-:Y:S02]  /*1550*/  FSEL R74, R74, RZ, !P1 ;  /* 0x000000ff4a4a7208 */ /* 0x000fe40004800000 */
[C---:B--2---:R-:W-:Y:S02]  /*1560*/  @P2 PRMT R8, R100.reuse, 0x7610, R8 ;  /* 0x0000761064082816 */ /* 0x044fe40000000008 */
[----:B------:R-:W-:Y:S02]  /*1570*/  @P2 SHF.R.U64 R100, R100, 0x10, R101 ;  /* 0x0000001064642819 */ /* 0x000fe40000001265 */
        /* <DEDUP_REMOVED lines=21> */
.L_x_2166:
        /* <DEDUP_REMOVED lines=13> */
.L_x_2167:
        /* <DEDUP_REMOVED lines=13> */
.L_x_2168:
        /* <DEDUP_REMOVED lines=14> */
.L_x_2165:
        /* <DEDUP_REMOVED lines=9> */
[----:B------:R-:W-:Y:S01]  /*19e0*/  ISETP.LT.AND P1, PT, RZ, UR31, PT ;  /* 0x0000001fff007c0c */ /* 0x000fe2000bf21270 */
[----:B------:R-:W-:Y:S01]  /*19f0*/  FMUL.FTZ R65, R65, UR30 ;  /* 0x0000001e41417c20 */ /* 0x000fe20008410000 */
[----:B------:R-:W-:Y:S01]  /*1a00*/  FMUL.FTZ R68, R64, UR30 ;  /* 0x0000001e40447c20 */ /* 0x000fe20008410000 */
[----:B------:R-:W-:Y:S01]  /*1a10*/  FMUL.FTZ R64, R67, UR30 ;  /* 0x0000001e43407c20 */ /* 0x000fe20008410000 */
[----:B------:R-:W-:-:S02]  /*1a20*/  FSEL R67, R66, RZ, P1 ;  /* 0x000000ff42437208 */ /* 0x000fc40000800000 */
        /* <DEDUP_REMOVED lines=15> */
.L_x_2170:
        /* <DEDUP_REMOVED lines=13> */
.L_x_2171:
        /* <DEDUP_REMOVED lines=13> */
.L_x_2172:
[----:B------:R-:W-:Y:S01]  /*1cc0*/  FSEL R64, R64, RZ, P1 ;  /* 0x000000ff40407208 */ /* 0x000fe20000800000 */
[----:B------:R-:W-:Y:S06]  /*1cd0*/  BRA.U !UP3, `(.L_x_2169) ;  /* 0x000000050ba07547 */ /* 0x000fec000b800000 */
[----:B------:R-:W-:Y:S01]  /*1ce0*/  SHF.L.U32 R15, R0, 0x10, RZ ;  /* 0x00000010000f7819 */ /* 0x000fe200000006ff */
[----:B------:R-:W-:Y:S01]  /*1cf0*/  FMUL.FTZ R68, R67, UR29 ;  /* 0x0000001d43447c20 */ /* 0x000fe20008410000 */
[----:B------:R-:W-:-:S03]  /*1d00*/  SHF.L.U32 R70, R11, 0x10, RZ ;  /* 0x000000100b467819 */ /* 0x000fc600000006ff */
[-C--:B------:R-:W-:Y:S02]  /*1d10*/  FMUL.FTZ R15, R15, R68.reuse ;  /* 0x000000440f0f7220 */ /* 0x080fe40000410000 */
[----:B------:R-:W-:-:S03]  /*1d20*/  FFMA.FTZ R35, R70, R68, R35 ;  /* 0x0000004446237223 */ /* 0x000fc60000010023 */
[----:B------:R-:W-:Y:S01]  /*1d30*/  F2FP.BF16.F32.PACK_AB R15, RZ, R15 ;  /* 0x0000000fff0f723e */ /* 0x000fe200000010ff */
[----:B------:R-:W-:Y:S06]  /*1d40*/  BRA `(.L_x_2169) ;  /* 0x0000000400847947 */ /* 0x000fec0003800000 */
.L_x_2164:
[----:B------:R-:W-:-:S04]  /*1d50*/  UISETP.NE.U32.AND UP0, UPT, UR6, URZ, UPT ;  /* 0x000000ff0600728c */ /* 0x000fc8000bf05070 */
[----:B------:R-:W-:-:S09]  /*1d60*/  UISETP.NE.AND.EX UP0, UPT, UR7, URZ, UPT, UP0 ;  /* 0x000000ff0700728c */ /* 0x000fd2000bf05300 */
[----:B------:R-:W-:Y:S05]  /*1d70*/  BRA.U UP0, `(.L_x_2173) ;  /* 0x0000000100c47547 */ /* 0x000fea000b800000 */
[----:B------:R-:W-:Y:S05]  /*1d80*/  BRA.U !UP3, `(.L_x_2174) ;  /* 0x000000010b2c7547 */ /* 0x000fea000b800000 */
[----:B------:R-:W-:Y:S02]  /*1d90*/  PLOP3.LUT P1, PT, PT, PT, UP2, 0x80, 0x8 ;  /* 0x000000000008781c */ /* 0x000fe40003f2f028 */
[----:B-----5:R-:W-:Y:S02]  /*1da0*/  MOV R12, R52 ;  /* 0x00000034000c7202 */ /* 0x020fe40000000f00 */
        /* <DEDUP_REMOVED lines=8> */
[----:B------:R-:W-:-:S07]  /*1e30*/  F2FP.BF16.F32.PACK_AB R12, RZ, R12 ;  /* 0x0000000cff0c723e */ /* 0x000fce00000010ff */
.L_x_2174:
        /* <DEDUP_REMOVED lines=12> */
.L_x_2175:
        /* <DEDUP_REMOVED lines=12> */
.L_x_2176:
        /* <DEDUP_REMOVED lines=11> */
[----:B------:R-:W-:Y:S01]  /*2070*/  F2FP.BF16.F32.PACK_AB R15, RZ, R15 ;  /* 0x0000000fff0f723e */ /* 0x000fe200000010ff */
[----:B------:R-:W-:Y:S06]  /*2080*/  BRA `(.L_x_2169) ;  /* 0x0000000000b47947 */ /* 0x000fec0003800000 */
.L_x_2173:
[----:B------:R-:W-:Y:S02]  /*2090*/  PLOP3.LUT P1, PT, PT, PT, UP2, 0x80, 0x8 ;  /* 0x000000000008781c */ /* 0x000fe40003f2f028 */
[----:B-----5:R-:W-:-:S11]  /*20a0*/  MOV R66, R54 ;  /* 0x0000003600427202 */ /* 0x020fd60000000f00 */
        /* <DEDUP_REMOVED lines=9> */
[----:B------:R-:W-:Y:S01]  /*2140*/  MOV R65, R53 ;  /* 0x0000003500417202 */ /* 0x000fe20000000f00 */
        /* <DEDUP_REMOVED lines=11> */
[----:B------:R-:W-:-:S07]  /*2200*/  F2FP.BF16.F32.PACK_AB R12, RZ, R12 ;  /* 0x0000000cff0c723e */ /* 0x000fce00000010ff */
.L_x_2177:
[----:B------:R-:W-:Y:S05]  /*2210*/  BRA.U !UP3, `(.L_x_2178) ;  /* 0x000000010b187547 */ /* 0x000fea000b800000 */
[----:B------:R-:W-:Y:S01]  /*2220*/  SHF.L.U32 R13, R2, 0x10, RZ ;  /* 0x00000010020d7819 */ /* 0x000fe200000006ff */
[----:B------:R-:W-:Y:S01]  /*2230*/  FMUL.FTZ R68, R65, UR29 ;  /* 0x0000001d41447c20 */ /* 0x000fe20008410000 */
[----:B------:R-:W-:-:S03]  /*2240*/  SHF.L.U32 R70, R10, 0x10, RZ ;  /* 0x000000100a467819 */ /* 0x000fc600000006ff */
[-C--:B------:R-:W-:Y:S02]  /*2250*/  FMUL.FTZ R13, R13, R68.reuse ;  /* 0x000000440d0d7220 */ /* 0x080fe40000410000 */
[----:B------:R-:W-:-:S03]  /*2260*/  FFMA.FTZ R33, R70, R68, R33 ;  /* 0x0000004446217223 */ /* 0x000fc60000010021 */
[----:B------:R-:W-:-:S07]  /*2270*/  F2FP.BF16.F32.PACK_AB R13, RZ, R13 ;  /* 0x0000000dff0d723e */ /* 0x000fce00000010ff */
.L_x_2178:
[----:B------:R-:W-:Y:S05]  /*2280*/  BRA.U !UP3, `(.L_x_2179) ;  /* 0x000000010b187547 */ /* 0x000fea000b800000 */
[----:B------:R-:W-:Y:S01]  /*2290*/  SHF.L.U32 R14, R89, 0x10, RZ ;  /* 0x00000010590e7819 */ /* 0x000fe200000006ff */
[----:B------:R-:W-:Y:S01]  /*22a0*/  FMUL.FTZ R69, R66, UR29 ;  /* 0x0000001d42457c20 */ /* 0x000fe20008410000 */
[----:B------:R-:W-:-:S03]  /*22b0*/  SHF.L.U32 R71, R9, 0x10, RZ ;  /* 0x0000001009477819 */ /* 0x000fc600000006ff */
[-C--:B------:R-:W-:Y:S02]  /*22c0*/  FMUL.FTZ R14, R14, R69.reuse ;  /* 0x000000450e0e7220 */ /* 0x080fe40000410000 */
[----:B------:R-:W-:-:S03]  /*22d0*/  FFMA.FTZ R34, R71, R69, R34 ;  /* 0x0000004547227223 */ /* 0x000fc60000010022 */
[----:B------:R-:W-:-:S07]  /*22e0*/  F2FP.BF16.F32.PACK_AB R14, RZ, R14 ;  /* 0x0000000eff0e723e */ /* 0x000fce00000010ff */
.L_x_2179:
[----:B------:R-:W-:Y:S05]  /*22f0*/  BRA.U !UP3, `(.L_x_2169) ;  /* 0x000000010b187547 */ /* 0x000fea000b800000 */
[----:B------:R-:W-:Y:S01]  /*2300*/  SHF.L.U32 R15, R0, 0x10, RZ ;  /* 0x00000010000f7819 */ /* 0x000fe200000006ff */
[----:B------:R-:W-:Y:S01]  /*2310*/  FMUL.FTZ R68, R67, UR29 ;  /* 0x0000001d43447c20 */ /* 0x000fe20008410000 */
[----:B------:R-:W-:-:S03]  /*2320*/  SHF.L.U32 R70, R11, 0x10, RZ ;  /* 0x000000100b467819 */ /* 0x000fc600000006ff */
[-C--:B------:R-:W-:Y:S02]  /*2330*/  FMUL.FTZ R15, R15, R68.reuse ;  /* 0x000000440f0f7220 */ /* 0x080fe40000410000 */
[----:B------:R-:W-:-:S03]  /*2340*/  FFMA.FTZ R35, R70, R68, R35 ;  /* 0x0000004446237223 */ /* 0x000fc60000010023 */
[----:B------:R-:W-:-:S07]  /*2350*/  F2FP.BF16.F32.PACK_AB R15, RZ, R15 ;  /* 0x0000000fff0f723e */ /* 0x000fce00000010ff */
.L_x_2169:
        /* <DEDUP_REMOVED lines=14> */
.L_x_2180:
[----:B------:R-:W-:Y:S05]  /*2440*/  BRA.U !UP3, `(.L_x_2181) ;  /* 0x000000010b187547 */ /* 0x000fea000b800000 */
[----:B------:R-:W2:Y:S01]  /*2450*/  LDC.64 R8, c[0x0][0x390] ;  /* 0x0000e400ff087b82 */ /* 0x000ea20000000a00 */
[----:B01----:R-:W-:-:S05]  /*2460*/  IADD3 R69, PT, PT, R113, 0x80, RZ ;  /* 0x0000008071457810 */ /* 0x003fca0007ffe0ff */
[----:B--2---:R-:W-:-:S05]  /*2470*/  IMAD.WIDE.U32 R68, R69, 0x8, R8 ;  /* 0x0000000845447825 */ /* 0x004fca00078e0008 */
[----:B------:R-:W2:Y:S02]  /*2480*/  LDG.E.64 R8, desc[UR18][R68.64] ;  /* 0x0000001244087981 */ /* 0x000ea4000c1e1b00 */
[--C-:B--2---:R-:W-:Y:S02]  /*2490*/  SHF.R.U64 R10, R8, 0x10, R9.reuse ;  /* 0x00000010080a7819 */ /* 0x104fe40000001209 */
[----:B------:R-:W-:-:S07]  /*24a0*/  SHF.R.U32.HI R11, RZ, 0x10, R9 ;  /* 0x00000010ff0b7819 */ /* 0x000fce0000011609 */
.L_x_2181:
[----:B------:R-:W-:Y:S05]  /*24b0*/  @!P0 BRA `(.L_x_2182) ;  /* 0x0000000400848947 */ /* 0x000fea0003800000 */
[----:B------:R-:W-:Y:S05]  /*24c0*/  @!P1 BRA `(.L_x_2183) ;  /* 0x0000000000bc9947 */ /* 0x000fea0003800000 */
[----:B------:R-:W-:Y:S02]  /*24d0*/  PLOP3.LUT P2, PT, PT, PT, UP2, 0x80, 0x8 ;  /* 0x000000000008781c */ /* 0x000fe40003f4f028 */
[----:B-1---5:R-:W-:-:S11]  /*24e0*/  MOV R70, R58 ;  /* 0x0000003a00467202 */ /* 0x022fd60000000f00 */
[--C-:B0-----:R-:W-:Y:S01]  /*24f0*/  @P2 FFMA.FTZ R65, R99, UR11, R74.reuse ;  /* 0x0000000b63412c23 */ /* 0x101fe2000801004a */
        /* <DEDUP_REMOVED lines=14> */
[----:B------:R-:W-:Y:S01]  /*25e0*/  MOV R66, R70 ;  /* 0x0000004600427202 */ /* 0x000fe20000000f00 */
[----:B------:R-:W-:Y:S06]  /*25f0*/  BRA.U !UP3, `(.L_x_2184) ;  /* 0x000000010b187547 */ /* 0x000fec000b800000 */
[----:B------:R-:W-:Y:S01]  /*2600*/  SHF.L.U32 R12, R90, 0x10, RZ ;  /* 0x000000105a0c7819 */ /* 0x000fe200000006ff */
[----:B------:R-:W-:Y:S01]  /*2610*/  FMUL.FTZ R69, R64, UR29 ;  /* 0x0000001d40457c20 */ /* 0x000fe20008410000 */
[----:B------:R-:W-:-:S03]  /*2620*/  SHF.L.U32 R71, R8, 0x10, RZ ;  /* 0x0000001008477819 */ /* 0x000fc600000006ff */
[----:B------:R-:W-:Y:S02]  /*2630*/  FMUL.FTZ R12, R69, R12 ;  /* 0x0000000c450c7220 */ /* 0x000fe40000410000 */
[----:B------:R-:W-:-:S03]  /*2640*/  FFMA.FTZ R36, R71, R69, R36 ;  /* 0x0000004547247223 */ /* 0x000fc60000010024 */
[----:B------:R-:W-:-:S07]  /*2650*/  F2FP.BF16.F32.PACK_AB R12, RZ, R12 ;  /* 0x0000000cff0c723e */ /* 0x000fce00000010ff */
.L_x_2184:
[----:B------:R-:W-:Y:S05]  /*2660*/  BRA.U !UP3, `(.L_x_2185) ;  /* 0x000000010b187547 */ /* 0x000fea000b800000 */
[----:B------:R-:W-:Y:S01]  /*2670*/  SHF.L.U32 R13, R5, 0x10, RZ ;  /* 0x00000010050d7819 */ /* 0x000fe200000006ff */
[----:B------:R-:W-:Y:S01]  /*2680*/  FMUL.FTZ R68, R65, UR29 ;  /* 0x0000001d41447c20 */ /* 0x000fe20008410000 */
[----:B------:R-:W-:-:S03]  /*2690*/  SHF.L.U32 R100, R10, 0x10, RZ ;  /* 0x000000100a647819 */ /* 0x000fc600000006ff */
[----:B------:R-:W-:Y:S02]  /*26a0*/  FMUL.FTZ R13, R68, R13 ;  /* 0x0000000d440d7220 */ /* 0x000fe40000410000 */
[----:B------:R-:W-:-:S03]  /*26b0*/  FFMA.FTZ R37, R100, R68, R37 ;  /* 0x0000004464257223 */ /* 0x000fc60000010025 */
[----:B------:R-:W-:-:S07]  /*26c0*/  F2FP.BF16.F32.PACK_AB R13, RZ, R13 ;  /* 0x0000000dff0d723e */ /* 0x000fce00000010ff */
.L_x_2185:
[----:B------:R-:W-:Y:S05]  /*26d0*/  BRA.U !UP3, `(.L_x_2186) ;  /* 0x000000010b187547 */ /* 0x000fea000b800000 */
[----:B------:R-:W-:Y:S01]  /*26e0*/  SHF.L.U32 R14, R91, 0x10, RZ ;  /* 0x000000105b0e7819 */ /* 0x000fe200000006ff */
[----:B------:R-:W-:Y:S01]  /*26f0*/  FMUL.FTZ R69, R70, UR29 ;  /* 0x0000001d46457c20 */ /* 0x000fe20008410000 */
[----:B------:R-:W-:-:S03]  /*2700*/  SHF.L.U32 R71, R9, 0x10, RZ ;  /* 0x0000001009477819 */ /* 0x000fc600000006ff */
[----:B------:R-:W-:Y:S02]  /*2710*/  FMUL.FTZ R14, R69, R14 ;  /* 0x0000000e450e7220 */ /* 0x000fe40000410000 */
[----:B------:R-:W-:-:S03]  /*2720*/  FFMA.FTZ R38, R71, R69, R38 ;  /* 0x0000004547267223 */ /* 0x000fc60000010026 */
[----:B------:R-:W-:-:S07]  /*2730*/  F2FP.BF16.F32.PACK_AB R14, RZ, R14 ;  /* 0x0000000eff0e723e */ /* 0x000fce00000010ff */
.L_x_2186:
[----:B------:R-:W-:Y:S05]  /*2740*/  BRA.U !UP3, `(.L_x_2187) ;  /* 0x000000090b987547 */ /* 0x000fea000b800000 */
[----:B------:R-:W-:Y:S01]  /*2750*/  SHF.L.U32 R15, R4, 0x10, RZ ;  /* 0x00000010040f7819 */ /* 0x000fe200000006ff */
[----:B------:R-:W-:Y:S01]  /*2760*/  FMUL.FTZ R68, R67, UR29 ;  /* 0x0000001d43447c20 */ /* 0x000fe20008410000 */
[----:B------:R-:W-:-:S03]  /*2770*/  SHF.L.U32 R70, R11, 0x10, RZ ;  /* 0x000000100b467819 */ /* 0x000fc600000006ff */
[----:B------:R-:W-:Y:S02]  /*2780*/  FMUL.FTZ R15, R68, R15 ;  /* 0x0000000f440f7220 */ /* 0x000fe40000410000 */
[----:B------:R-:W-:-:S03]  /*2790*/  FFMA.FTZ R39, R70, R68, R39 ;  /* 0x0000004446277223 */ /* 0x000fc60000010027 */
[----:B------:R-:W-:Y:S01]  /*27a0*/  F2FP.BF16.F32.PACK_AB R15, RZ, R15 ;  /* 0x0000000fff0f723e */ /* 0x000fe200000010ff */
[----:B------:R-:W-:Y:S06]  /*27b0*/  BRA `(.L_x_2187) ;  /* 0x00000008007c7947 */ /* 0x000fec0003800000 */
.L_x_2183:
[----:B------:R-:W-:Y:S05]  /*27c0*/  BRA.U !UP3, `(.L_x_2188) ;  /* 0x000000010b2c7547 */ /* 0x000fea000b800000 */
[----:B------:R-:W-:Y:S02]  /*27d0*/  PLOP3.LUT P2, PT, PT, PT, UP2, 0x80, 0x8 ;  /* 0x000000000008781c */ /* 0x000fe40003f4f028 */
[----:B-----5:R-:W-:Y:S02]  /*27e0*/  MOV R12, R56 ;  /* 0x00000038000c7202 */ /* 0x020fe40000000f00 */
[----:B01----:R-:W-:Y:S02]  /*27f0*/  SHF.L.U32 R68, R90, 0x10, RZ ;  /* 0x000000105a447819 */ /* 0x003fe400000006ff */
        /* <DEDUP_REMOVED lines=8> */
.L_x_2188:
        /* <DEDUP_REMOVED lines=12> */
.L_x_2189:
        /* <DEDUP_REMOVED lines=12> */
.L_x_2190:
        /* <DEDUP_REMOVED lines=13> */
.L_x_2182:
[----:B------:R-:W-:Y:S05]  /*2ad0*/  @!P1 BRA `(.L_x_2191) ;  /* 0x0000000000f49947 */ /* 0x000fea0003800000 */
[--C-:B0-----:R-:W-:Y:S01]  /*2ae0*/  FFMA.FTZ R66, R106, UR11, R74.reuse ;  /* 0x0000000b6a427c23 */ /* 0x101fe2000801004a */
[--C-:B------:R-:W-:Y:S01]  /*2af0*/  FFMA.FTZ R65, R99, UR11, R74.reuse ;  /* 0x0000000b63417c23 */ /* 0x100fe2000801004a */
[--C-:B------:R-:W-:Y:S01]  /*2b00*/  FFMA.FTZ R64, R102, UR11, R74.reuse ;  /* 0x0000000b66407c23 */ /* 0x100fe2000801004a */
[----:B------:R-:W-:Y:S01]  /*2b10*/  FFMA.FTZ R67, R95, UR11, R74 ;  /* 0x0000000b5f437c23 */ /* 0x000fe2000801004a */
[----:B-1----:R-:W-:Y:S01]  /*2b20*/  FADD.FTZ R68, R103, -R66 ;  /* 0x8000004267447221 */ /* 0x002fe20000010000 */
[----:B------:R-:W-:Y:S01]  /*2b30*/  FADD.FTZ R65, R104, -R65 ;  /* 0x8000004168417221 */ /* 0x000fe20000010000 */
[----:B------:R-:W-:Y:S01]  /*2b40*/  FADD.FTZ R64, R97, -R64 ;  /* 0x8000004061407221 */ /* 0x000fe20000010000 */
[----:B------:R-:W-:Y:S01]  /*2b50*/  FADD.FTZ R66, R98, -R67 ;  /* 0x8000004362427221 */ /* 0x000fe20000010000 */
[----:B------:R-:W-:Y:S01]  /*2b60*/  FMUL.FTZ R67, R68, UR30 ;  /* 0x0000001e44437c20 */ /* 0x000fe20008410000 */
[----:B------:R-:W-:Y:S01]  /*2b70*/  FMUL.FTZ R65, R65, UR30 ;  /* 0x0000001e41417c20 */ /* 0x000fe20008410000 */
[----:B------:R-:W-:Y:S01]  /*2b80*/  ISETP.LT.AND P2, PT, RZ, UR31, PT ;  /* 0x0000001fff007c0c */ /* 0x000fe2000bf41270 */
[----:B------:R-:W-:Y:S01]  /*2b90*/  FMUL.FTZ R68, R64, UR30 ;  /* 0x0000001e40447c20 */ /* 0x000fe20008410000 */
[----:B------:R-:W-:-:S02]  /*2ba0*/  FMUL.FTZ R64, R66, UR30 ;  /* 0x0000001e42407c20 */ /* 0x000fc40008410000 */
[----:B------:R-:W-:Y:S02]  /*2bb0*/  FSEL R66, R65, RZ, P2 ;  /* 0x000000ff41427208 */ /* 0x000fe40001000000 */
[----:B------:R-:W-:Y:S02]  /*2bc0*/  FSEL R67, R67, RZ, P2 ;  /* 0x000000ff43437208 */ /* 0x000fe40001000000 */
[----:B------:R-:W-:Y:S01]  /*2bd0*/  FSEL R65, R68, RZ, P2 ;  /* 0x000000ff44417208 */ /* 0x000fe20001000000 */
[----:B------:R-:W-:Y:S06]  /*2be0*/  BRA.U !UP3, `(.L_x_2192) ;  /* 0x000000010b2c7547 */ /* 0x000fec000b800000 */
        /* <DEDUP_REMOVED lines=10> */
[----:B------:R-:W-:-:S07]  /*2c90*/  F2FP.BF16.F32.PACK_AB R12, RZ, R12 ;  /* 0x0000000cff0c723e */ /* 0x000fce00000010ff */
.L_x_2192:
        /* <DEDUP_REMOVED lines=12> */
.L_x_2193:
        /* <DEDUP_REMOVED lines=12> */
.L_x_2194:
        /* <DEDUP_REMOVED lines=9> */
.L_x_2191:
        /* <DEDUP_REMOVED lines=12> */
.L_x_2195:
        /* <DEDUP_REMOVED lines=12> */
.L_x_2196:
        /* <DEDUP_REMOVED lines=12> */
.L_x_2197:
        /* <DEDUP_REMOVED lines=12> */
.L_x_2187:
[----:B01----:R-:W0:Y:S01]  /*31b0*/  @P1 LDC.64 R68, c[0x0][0x478] ;  /* 0x00011e00ff441b82 */ /* 0x003e220000000a00 */
[----:B------:R-:W-:Y:S02]  /*31c0*/  @P1 IADD3 R71, PT, PT, R72, 0x80, RZ ;  /* 0x0000008048471810 */ /* 0x000fe40007ffe0ff */
[----:B------:R-:W-:-:S03]  /*31d0*/  IADD3 R73, PT, PT, R113, 0x100, RZ ;  /* 0x0000010071497810 */ /* 0x000fc60007ffe0ff */
        /* <DEDUP_REMOVED lines=12> */
.L_x_2198:
[----:B------:R-:W-:Y:S05]  /*32a0*/  BRA.U !UP3, `(.L_x_2199) ;  /* 0x000000010b147547 */ /* 0x000fea000b800000 */
[----:B------:R-:W0:Y:S02]  /*32b0*/  LDC.64 R8, c[0x0][0x390] ;  /* 0x0000e400ff087b82 */ /* 0x000e240000000a00 */
[----:B01----:R-:W-:-:S05]  /*32c0*/  IMAD.WIDE.U32 R68, R73, 0x8, R8 ;  /* 0x0000000849447825 */ /* 0x003fca00078e0008 */
[----:B------:R-:W2:Y:S02]  /*32d0*/  LDG.E.64 R8, desc[UR18][R68.64] ;  /* 0x0000001244087981 */ /* 0x000ea4000c1e1b00 */
[--C-:B--2---:R-:W-:Y:S02]  /*32e0*/  SHF.R.U64 R10, R8, 0x10, R9.reuse ;  /* 0x00000010080a7819 */ /* 0x104fe40000001209 */
[----:B------:R-:W-:-:S07]  /*32f0*/  SHF.R.U32.HI R11, RZ, 0x10, R9 ;  /* 0x00000010ff0b7819 */ /* 0x000fce0000011609 */
.L_x_2199:
        /* <DEDUP_REMOVED lines=27> */
.L_x_2202:
[----:B------:R-:W-:Y:S05]  /*34b0*/  BRA.U !UP3, `(.L_x_2203) ;  /* 0x000000010b187547 */ /* 0x000fea000b800000 */
[----:B------:R-:W-:Y:S01]  /*34c0*/  SHF.L.U32 R13, R7, 0x10, RZ ;  /* 0x00000010070d7819 */ /* 0x000fe200000006ff */
[----:B------:R-:W-:Y:S01]  /*34d0*/  FMUL.FTZ R68, R65, UR29 ;  /* 0x0000001d41447c20 */ /* 0x000fe20008410000 */
[----:B------:R-:W-:-:S03]  /*34e0*/  SHF.L.U32 R74, R10, 0x10, RZ ;  /* 0x000000100a4a7819 */ /* 0x000fc600000006ff */
[----:B------:R-:W-:Y:S02]  /*34f0*/  FMUL.FTZ R13, R68, R13 ;  /* 0x0000000d440d7220 */ /* 0x000fe40000410000 */
[----:B------:R-:W-:-:S03]  /*3500*/  FFMA.FTZ R41, R74, R68, R41 ;  /* 0x000000444a297223 */ /* 0x000fc60000010029 */
[----:B------:R-:W-:-:S07]  /*3510*/  F2FP.BF16.F32.PACK_AB R13, RZ, R13 ;  /* 0x0000000dff0d723e */ /* 0x000fce00000010ff */
.L_x_2203:
[----:B------:R-:W-:Y:S05]  /*3520*/  BRA.U !UP3, `(.L_x_2204) ;  /* 0x000000010b187547 */ /* 0x000fea000b800000 */
[----:B------:R-:W-:Y:S01]  /*3530*/  SHF.L.U32 R14, R93, 0x10, RZ ;  /* 0x000000105d0e7819 */ /* 0x000fe200000006ff */
[----:B------:R-:W-:Y:S01]  /*3540*/  FMUL.FTZ R69, R70, UR29 ;  /* 0x0000001d46457c20 */ /* 0x000fe20008410000 */
[----:B------:R-:W-:-:S03]  /*3550*/  SHF.L.U32 R71, R9, 0x10, RZ ;  /* 0x0000001009477819 */ /* 0x000fc600000006ff */
[----:B------:R-:W-:Y:S02]  /*3560*/  FMUL.FTZ R14, R69, R14 ;  /* 0x0000000e450e7220 */ /* 0x000fe40000410000 */
[----:B------:R-:W-:-:S03]  /*3570*/  FFMA.FTZ R42, R71, R69, R42 ;  /* 0x00000045472a7223 */ /* 0x000fc6000001002a */
[----:B------:R-:W-:-:S07]  /*3580*/  F2FP.BF16.F32.PACK_AB R14, RZ, R14 ;  /* 0x0000000eff0e723e */ /* 0x000fce00000010ff */
.L_x_2204:
        /* <DEDUP_REMOVED lines=8> */
.L_x_2201:
        /* <DEDUP_REMOVED lines=12> */
.L_x_2206:
        /* <DEDUP_REMOVED lines=12> */
.L_x_2207:
        /* <DEDUP_REMOVED lines=12> */
.L_x_2208:
        /* <DEDUP_REMOVED lines=13> */
.L_x_2200:
[----:B------:R-:W-:Y:S05]  /*3920*/  @!P1 BRA `(.L_x_2209) ;  /* 0x0000000000f49947 */ /* 0x000fea0003800000 */
[--C-:B0-----:R-:W-:Y:S01]  /*3930*/  FFMA.FTZ R65, R109, UR11, R74.reuse ;  /* 0x0000000b6d417c23 */ /* 0x101fe2000801004a */
[--C-:B------:R-:W-:Y:S01]  /*3940*/  FFMA.FTZ R64, R110, UR11, R74.reuse ;  /* 0x0000000b6e407c23 */ /* 0x100fe2000801004a */
[--C-:B------:R-:W-:Y:S01]  /*3950*/  FFMA.FTZ R67, R105, UR11, R74.reuse ;  /* 0x0000000b69437c23 */ /* 0x100fe2000801004a */
[----:B------:R-:W-:Y:S01]  /*3960*/  FFMA.FTZ R66, R114, UR11, R74 ;  /* 0x0000000b72427c23 */ /* 0x000fe2000801004a */
[----:B------:R-:W-:Y:S01]  /*3970*/  FADD.FTZ R65, R112, -R65 ;  /* 0x8000004170417221 */ /* 0x000fe20000010000 */
[----:B------:R-:W-:Y:S01]  /*3980*/  FADD.FTZ R64, R107, -R64 ;  /* 0x800000406b407221 */ /* 0x000fe20000010000 */
[----:B------:R-:W-:Y:S01]  /*3990*/  FADD.FTZ R67, R108, -R67 ;  /* 0x800000436c437221 */ /* 0x000fe20000010000 */
[----:B-1----:R-:W-:Y:S01]  /*39a0*/  FADD.FTZ R68, R111, -R66 ;  /* 0x800000426f447221 */ /* 0x002fe20000010000 */
        /* <DEDUP_REMOVED lines=17> */
.L_x_2210:
        /* <DEDUP_REMOVED lines=12> */
.L_x_2211:
        /* <DEDUP_REMOVED lines=12> */
.L_x_2212:
        /* <DEDUP_REMOVED lines=12> */
.L_x_2209:
        /* <DEDUP_REMOVED lines=12> */
.L_x_2213:
        /* <DEDUP_REMOVED lines=12> */
.L_x_2214:
        /* <DEDUP_REMOVED lines=12> */
.L_x_2215:
[----:B------:R-:W-:Y:S05]  /*3f40*/  BRA.U !UP3, `(.L_x_2205) ;  /* 0x000000010b2c7547 */ /* 0x000fea000b800000 */
[----:B------:R-:W-:Y:S01]  /*3f50*/  FFMA.FTZ R74, R114, UR11, R74 ;  /* 0x0000000b724a7c23 */ /* 0x000fe2000801004a */
[----:B------:R-:W-:Y:S02]  /*3f60*/  ISETP.LT.AND P0, PT, RZ, UR31, PT ;  /* 0x0000001fff007c0c */ /* 0x000fe4000bf01270 */
[----:B------:R-:W-:Y:S01]  /*3f70*/  SHF.L.U32 R15, R6, 0x10, RZ ;  /* 0x00000010060f7819 */ /* 0x000fe200000006ff */
[----:B------:R-:W-:Y:S01]  /*3f80*/  FADD.FTZ R74, R111, -R74 ;  /* 0x8000004a6f4a7221 */ /* 0x000fe20000010000 */
[----:B-1----:R-:W-:-:S03]  /*3f90*/  SHF.L.U32 R70, R11, 0x10, RZ ;  /* 0x000000100b467819 */ /* 0x002fc600000006ff */
[----:B------:R-:W-:-:S05]  /*3fa0*/  FMUL.FTZ R74, R74, UR30 ;  /* 0x0000001e4a4a7c20 */ /* 0x000fca0008410000 */
[----:B0-----:R-:W-:-:S05]  /*3fb0*/  FSEL R68, R74, RZ, P0 ;  /* 0x000000ff4a447208 */ /* 0x001fca0000000000 */
[----:B------:R-:W-:-:S04]  /*3fc0*/  FMUL.FTZ R68, R68, UR29 ;  /* 0x0000001d44447c20 */ /* 0x000fc80008410000 */
[-C--:B------:R-:W-:Y:S01]  /*3fd0*/  FMUL.FTZ R15, R15, R68.reuse ;  /* 0x000000440f0f7220 */ /* 0x080fe20000410000 */
[----:B------:R-:W-:-:S04]  /*3fe0*/  FFMA.FTZ R43, R70, R68, R43 ;  /* 0x00000044462b7223 */ /* 0x000fc8000001002b */
[----:B------:R-:W-:-:S07]  /*3ff0*/  F2FP.BF16.F32.PACK_AB R15, RZ, R15 ;  /* 0x0000000fff0f723e */ /* 0x000fce00000010ff */
.L_x_2205:
[----:B01----:R-:W0:Y:S01]  /*4000*/  @P1 LDC.64 R68, c[0x0][0x478] ;  /* 0x00011e00ff441b82 */ /* 0x003e220000000a00 */
[----:B------:R-:W-:-:S05]  /*4010*/  @P1 IADD3 R71, PT, PT, R72, 0x100, RZ ;  /* 0x0000010048471810 */ /* 0x000fca0007ffe0ff */
        /* <DEDUP_REMOVED lines=11> */
.L_x_2216:
[----:B------:R-:W-:Y:S02]  /*40d0*/  UIADD3 UR8, UPT, UPT, UR8, UR24, URZ ;  /* 0x0000001808087290 */ /* 0x000fe4000fffe0ff */
[----:B------:R-:W-:Y:S02]  /*40e0*/  UPLOP3.LUT UP1, UPT, UPT, UPT, UP1, 0x40, 0x4 ;  /* 0x000000000004789c */ /* 0x000fe40003f2e810 */
[----:B------:R-:W-:-:S09]  /*40f0*/  UISETP.GE.AND UP0, UPT, UR8, UR25, UPT ;  /* 0x000000190800728c */ /* 0x000fd2000bf06270 */
[----:B------:R-:W-:Y:S05]  /*4100*/  BRA.U !UP0, `(.L_x_2217) ;  /* 0xffffffc108907547 */ /* 0x000fea000b83ffff */
.L_x_2159:
[----:B------:R-:W3:Y:S08]  /*4110*/  S2UR UR9, SR_CTAID.X ;  /* 0x00000000000979c3 */ /* 0x000ef00000002500 */
[----:B------:R-:W3:Y:S08]  /*4120*/  LDC R9, c[0x0][0x388] ;  /* 0x0000e200ff097b82 */ /* 0x000ef00000000800 */
[----:B------:R-:W4:Y:S08]  /*4130*/  LDC.64 R2, c[0x0][0x440] ;  /* 0x00011000ff027b82 */ /* 0x000f300000000a00 */
[----:B------:R-:W0:Y:S08]  /*4140*/  LDC.64 R4, c[0x0][0x448] ;  /* 0x00011200ff047b82 */ /* 0x000e300000000a00 */
[----:B------:R-:W1:Y:S01]  /*4150*/  LDC.64 R6, c[0x0][0x460] ;  /* 0x00011800ff067b82 */ /* 0x000e620000000a00 */
[----:B---3--:R-:W-:-:S05]  /*4160*/  IMAD R9, R9, UR9, RZ ;  /* 0x0000000909097c24 */ /* 0x008fca000f8e02ff */
[----:B------:R-:W-:-:S05]  /*4170*/  LEA.HI R9, R9, R76, RZ, 0x1e ;  /* 0x0000004c09097211 */ /* 0x000fca00078ff0ff */
[----:B----4-:R-:W-:-:S04]  /*4180*/  IMAD.WIDE.U32 R2, R9, 0x10, R2 ;  /* 0x0000001009027825 */ /* 0x010fc800078e0002 */
[C---:B0-----:R-:W-:Y:S01]  /*4190*/  IMAD.WIDE.U32 R4, R9.reuse, 0x10, R4 ;  /* 0x0000001009047825 */ /* 0x041fe200078e0004 */
[----:B--2---:R-:W-:Y:S04]  /*41a0*/  STG.E.128 desc[UR18][R2.64], R20 ;  /* 0x0000001402007986 */ /* 0x004fe8000c101d12 */
[----:B------:R-:W-:Y:S01]  /*41b0*/  STG.E.128 desc[UR18][R4.64], R48 ;  /* 0x0000003004007986 */ /* 0x000fe2000c101d12 */
[----:B-1----:R-:W-:-:S05]  /*41c0*/  IMAD.WIDE.U32 R6, R9, 0x10, R6 ;  /* 0x0000001009067825 */ /* 0x002fca00078e0006 */
        /* <DEDUP_REMOVED lines=8> */
.L_x_2218:
        /* <DEDUP_REMOVED lines=11> */
.L_x_6719:


//--------------------- .text._ZN10layer_norm13ln_bwd_kernelINS_13Kernel_traitsI13__nv_bfloat16S2_fS2_fjLj1536ELj1ELj1ELj4ELj8ENS_18Kernel_traits_baseILj1536ES2_S2_fS2_fjLj128EEEEELb1ELb0ELb0ELb0EEEvNS_9BwdParamsE --------------------------
	.section	.text._ZN10layer_norm13ln_bwd_kernelINS_13Kernel_traitsI13__nv_bfloat16S2_fS2_fjLj1536ELj1ELj1ELj4ELj8ENS_18Kernel_traits_baseILj1536ES2_S2_fS2_fjLj128EEEEELb1ELb0ELb0ELb0EEEvNS_9BwdParamsE,"ax",@progbits
	.align	128
        .global         _ZN10layer_norm13ln_bwd_kernelINS_13Kernel_traitsI13__nv_bfloat16S2_fS2_fjLj1536ELj1ELj1ELj4ELj8ENS_18Kernel_traits_baseILj1536ES2_S2_fS2_fjLj128EEEEELb1ELb0ELb0ELb0EEEvNS_9BwdParamsE
        .type           _ZN10layer_norm13ln_bwd_kernelINS_13Kernel_traitsI13__nv_bfloat16S2_fS2_fjLj1536ELj1ELj1ELj4ELj8ENS_18Kernel_traits_baseILj1536ES2_S2_fS2_fjLj128EEEEELb1ELb0ELb0ELb0EEEvNS_9BwdParamsE,@function
        .size           _ZN10layer_norm13ln_bwd_kernelINS_13Kernel_traitsI13__nv_bfloat16S2_fS2_fjLj1536ELj1ELj1ELj4ELj8ENS_18Kernel_traits_baseILj1536ES2_S2_fS2_fjLj128EEEEELb1ELb0ELb0ELb0EEEvNS_9BwdParamsE,(.L_x_6720 - _ZN10layer_norm13ln_bwd_kernelINS_13Kernel_traitsI13__nv_bfloat16S2_fS2_fjLj1536ELj1ELj1ELj4ELj8ENS_18Kernel_traits_baseILj1536ES2_S2_fS2_fjLj128EEEEELb1ELb0ELb0ELb0EEEvNS_9BwdParamsE)
        .other          _ZN10layer_norm13ln_bwd_kernelINS_13Kernel_traitsI13__nv_bfloat16S2_fS2_fjLj1536ELj1ELj1ELj4ELj8ENS_18Kernel_traits_baseILj1536ES2_S2_fS2_fjLj128EEEEELb1ELb0ELb0ELb0EEEvNS_9BwdParamsE,@"STO_CUDA_ENTRY STV_DEFAULT"
_ZN10layer_norm13ln_bwd_kernelINS_13Kernel_traitsI13__nv_bfloat16S2_fS2_fjLj1536ELj1ELj1ELj4ELj8ENS_18Kernel_traits_baseILj1536ES2_S2_fS2_fjLj128EEEEELb1ELb0ELb0ELb0EEEvNS_9BwdParamsE:
.text._ZN10layer_norm13ln_bwd_kernelINS_13Kernel_traitsI13__nv_bfloat16S2_fS2_fjLj1536ELj1ELj1ELj4ELj8ENS_18Kernel_traits_baseILj1536ES2_S2_fS2_fjLj128EEEEELb1ELb0ELb0ELb0EEEvNS_9BwdParamsE:
        /* <DEDUP_REMOVED lines=57> */
[----:B------:R-:W-:Y:S01]  /*0390*/  SHF.R.U32.HI R7, RZ, 0x10, R7 ;  /* 0x00000010ff077819 */ /* 0x000fe20000011607 */
[----:B0-----:R-:W-:Y:S01]  /*03a0*/  UISETP.NE.U32.AND UP0, UPT, UR4, URZ, UPT ;  /* 0x000000ff0400728c */ /* 0x001fe2000bf05070 */
[----:B------:R-:W-:-:S02]  /*03b0*/  SHF.R.U64 R2, R56, 0x10, R57 ;  /* 0x0000001038027819 */ /* 0x000fc40000001239 */
[----:B------:R-:W-:Y:S02]  /*03c0*/  CS2R R28, SRZ ;  /* 0x00000000001c7805 */ /* 0x000fe4000001ff00 */
[----:B------:R-:W-:Y:S02]  /*03d0*/  SHF.R.U32.HI R0, RZ, 0x10, R57 ;  /* 0x00000010ff007819 */ /* 0x000fe40000011639 */
[----:B------:R-:W-:Y:S02]  /*03e0*/  CS2R R30, SRZ ;  /* 0x00000000001e7805 */ /* 0x000fe4000001ff00 */
[----:B------:R-:W-:Y:S02]  /*03f0*/  SHF.R.U32.HI R62, RZ, 0x5, R60 ;  /* 0x00000005ff3e7819 */ /* 0x000fe4000001163c */
[----:B------:R-:W-:Y:S02]  /*0400*/  CS2R R32, SRZ ;  /* 0x0000000000207805 */ /* 0x000fe4000001ff00 */
[----:B------:R-:W-:-:S02]  /*0410*/  CS2R R34, SRZ ;  /* 0x0000000000227805 */ /* 0x000fc4000001ff00 */
[----:B------:R-:W-:Y:S01]  /*0420*/  PRMT R3, R11, 0x7610, R3 ;  /* 0x000076100b037816 */ /* 0x000fe20000000003 */
[----:B------:R-:W0:Y:S01]  /*0430*/  LDCU.U8 UR18, c[0x0][0x410] ;  /* 0x00008200ff1277ac */ /* 0x000e220008000000 */
[----:B------:R-:W-:Y:S02]  /*0440*/  UPLOP3.LUT UP2, UPT, UPT, UPT, UPT, 0x40, 0x4 ;  /* 0x000000000004789c */ /* 0x000fe40003f4e870 */
[----:B------:R-:W-:Y:S01]  /*0450*/  UISETP.NE.AND.EX UP0, UPT, UR5, URZ, UPT, UP0 ;  /* 0x000000ff0500728c */ /* 0x000fe2000bf05300 */
[----:B------:R-:W1:Y:S01]  /*0460*/  LDCU UR24, c[0x0][0x408] ;  /* 0x00008100ff1877ac */ /* 0x000e620008000800 */
[----:B------:R-:W2:Y:S01]  /*0470*/  LDCU UR8, c[0x0][0x388] ;  /* 0x00007100ff0877ac */ /* 0x000ea20008000800 */
[----:B------:R-:W3:Y:S01]  /*0480*/  LDCU UR19, c[0x0][0x400] ;  /* 0x00008000ff1377ac */ /* 0x000ee20008000800 */
[----:B------:R-:W4:Y:S01]  /*0490*/  LDCU.64 UR20, c[0x0][0x438] ;  /* 0x00008700ff1477ac */ /* 0x000f220008000a00 */
[----:B------:R-:W0:Y:S01]  /*04a0*/  LDCU.64 UR22, c[0x0][0x478] ;  /* 0x00008f00ff1677ac */ /* 0x000e220008000a00 */
[----:B------:R-:W0:Y:S01]  /*04b0*/  LDCU.128 UR12, c[0x0][0x3c0] ;  /* 0x00007800ff0c77ac */ /* 0x000e220008000c00 */
[----:B------:R-:W0:Y:S01]  /*04c0*/  LDCU.64 UR26, c[0x0][0x380] ;  /* 0x00007000ff1a77ac */ /* 0x000e220008000a00 */
[----:B------:R-:W-:-:S05]  /*04d0*/  UMOV UR6, UR7 ;  /* 0x0000000700067c82 */ /* 0x000fca0008000000 */
.L_x_2247:
        /* <DEDUP_REMOVED lines=13> */
[----:B------:R0:W4:Y:S01]  /*05b0*/  LDG.E R52, desc[UR16][R52.64] ;  /* 0x0000001034347981 */ /* 0x000122000c1e1900 */
[----:B------:R-:W-:Y:S01]  /*05c0*/  PLOP3.LUT P0, PT, PT, PT, UP0, 0x80, 0x8 ;  /* 0x000000000008781c */ /* 0x000fe20003f0f008 */
[----:B--2---:R-:W-:Y:S01]  /*05d0*/  UIMAD UR4, UR6, UR8, URZ ;  /* 0x00000008060472a4 */ /* 0x004fe2000f8e02ff */
[----:B------:R-:W-:-:S03]  /*05e0*/  ISETP.GE.U32.AND P2, PT, R63, 0x80, PT ;  /* 0x000000803f00780c */ /* 0x000fc60003f46070 */
[----:B------:R-:W-:-:S04]  /*05f0*/  USHF.R.S32.HI UR5, URZ, 0x1f, UR4 ;  /* 0x0000001fff057899 */ /* 0x000fc80008011404 */
[----:B------:R-:W-:Y:S01]  /*0600*/  ULEA.HI UR5, UR5, UR4, URZ, 0x2 ;  /* 0x0000000405057291 */ /* 0x000fe2000f8f10ff */
[----:B------:R-:W-:Y:S01]  /*0610*/  ISETP.NE.AND P4, PT, RZ, UR18, PT ;  /* 0x00000012ff007c0c */ /* 0x000fe2000bf85270 */
[----:B------:R-:W-:-:S04]  /*0620*/  UMOV UR9, 0x3f800000 ;  /* 0x3f80000000097882 */ /* 0x000fc80000000000 */
[----:B------:R-:W-:Y:S01]  /*0630*/  MOV R61, UR5 ;  /* 0x00000005003d7c02 */ /* 0x000fe20008000f00 */
[----:B------:R-:W-:Y:S01]  /*0640*/  BSSY.RECONVERGENT B0, `(.L_x_2220) ;  /* 0x0000043000007945 */ /* 0x000fe20003800200 */
[----:B0-----:R-:W-:Y:S02]  /*0650*/  HFMA2 R53, -RZ, RZ, 0, 0 ;  /* 0x00000000ff357431 */ /* 0x001fe400000001ff */
[----:B------:R-:W-:Y:S02]  /*0660*/  LEA.HI.SX32 R61, R61, R60, 0x1e ;  /* 0x0000003c3d3d7211 */ /* 0x000fe400078ff2ff */
[C---:B------:R-:W-:Y:S02]  /*0670*/  ISETP.GE.U32.AND P1, PT, R63.reuse, 0x100, PT ;  /* 0x000001003f00780c */ /* 0x040fe40003f26070 */
[----:B------:R-:W-:Y:S02]  /*0680*/  ISETP.GE.U32.AND P3, PT, R63, 0x180, PT ;  /* 0x000001803f00780c */ /* 0x000fe40003f66070 */
[----:B------:R-:W-:-:S02]  /*0690*/  MOV R74, RZ ;  /* 0x000000ff004a7202 */ /* 0x000fc40000000f00 */
[----:B------:R-:W-:Y:S02]  /*06a0*/  MOV R75, R61 ;  /* 0x0000003d004b7202 */ /* 0x000fe40000000f00 */
[----:B---3--:R-:W-:Y:S02]  /*06b0*/  R2UR UR11, R50 ;  /* 0x00000000320b72ca */ /* 0x008fe400000e0000 */
[----:B-----5:R-:W-:Y:S02]  /*06c0*/  @P0 R2UR UR10, R48 ;  /* 0x00000000300a02ca */ /* 0x020fe400000e0000 */
[----:B----4-:R-:W-:-:S11]  /*06d0*/  FSEL R52, R52, RZ, !P4 ;  /* 0x000000ff34347208 */ /* 0x010fd60006000000 */
[----:B------:R-:W-:Y:S01]  /*06e0*/  @UP0 USHF.L.U32 UR9, UR10, 0x10, URZ ;  /* 0x000000100a090899 */ /* 0x000fe200080006ff */
[----:B------:R-:W-:Y:S11]  /*06f0*/  @!P2 BRA `(.L_x_2221) ;  /* 0x0000000000dca947 */ /* 0x000ff60003800000 */
[----:B------:R-:W0:Y:S08]  /*0700*/  LDC.64 R54, c[0x0][0x428] ;  /* 0x00010a00ff367b82 */ /* 0x000e300000000a00 */
[----:B------:R-:W2:Y:S01]  /*0710*/  LDC.64 R48, c[0x0][0x3a8] ;  /* 0x0000ea00ff307b82 */ /* 0x000ea20000000a00 */
[----:B------:R-:W-:-:S07]  /*0720*/  ISETP.NE.U32.AND P0, PT, RZ, UR20, PT ;  /* 0x00000014ff007c0c */ /* 0x000fce000bf05070 */
[----:B------:R-:W3:Y:S01]  /*0730*/  LDC.64 R84, c[0x0][0x3b0] ;  /* 0x0000ec00ff547b82 */ /* 0x000ee20000000a00 */
[----:B0-----:R-:W-:-:S06]  /*0740*/  IMAD.WIDE.U32 R54, R61, 0x8, R54 ;  /* 0x000000083d367825 */ /* 0x001fcc00078e0036 */
[----:B------:R-:W4:Y:S01]  /*0750*/  LDG.E.64 R54, desc[UR16][R54.64] ;  /* 0x0000001036367981 */ /* 0x000f22000c1e1b00 */
[----:B--2---:R-:W-:-:S06]  /*0760*/  IMAD.WIDE.U32 R48, R61, 0x10, R48 ;  /* 0x000000103d307825 */ /* 0x004fcc00078e0030 */
[----:B------:R-:W2:Y:S01]  /*0770*/  LDG.E.128 R48, desc[UR16][R48.64] ;  /* 0x0000001030307981 */ /* 0x000ea2000c1e1d00 */
[----:B------:R-:W-:Y:S02]  /*0780*/  ISETP.NE.AND.EX P0, PT, RZ, UR21, PT, P0 ;  /* 0x00000015ff007c0c */ /* 0x000fe4000bf05300 */
[----:B------:R-:W-:-:S11]  /*0790*/  SHF.L.U32 R87, R56, 0x10, RZ ;  /* 0x0000001038577819 */ /* 0x000fd600000006ff */
[----:B------:R-:W0:Y:S01]  /*07a0*/  @P0 LDC.64 R74, c[0x0][0x438] ;  /* 0x00010e00ff4a0b82 */ /* 0x000e220000000a00 */
[----:B------:R-:W-:Y:S01]  /*07b0*/  SHF.L.U32 R86, R2, 0x10, RZ ;  /* 0x0000001002567819 */ /* 0x000fe200000006ff */
[----:B---3--:R-:W-:-:S05]  /*07c0*/  IMAD.WIDE.U32 R84, R61, 0x4, R84 ;  /* 0x000000043d547825 */ /* 0x008fca00078e0054 */
[----:B------:R-:W5:Y:S01]  /*07d0*/  LDG.E R59, desc[UR16][R84.64] ;  /* 0x00000010543b7981 */ /* 0x000f62000c1e1900 */
[----:B0-----:R-:W-:-:S05]  /*07e0*/  @P0 IMAD.WIDE.U32 R74, R61, 0x10, R74 ;  /* 0x000000103d4a0825 */ /* 0x001fca00078e004a */
[----:B------:R0:W5:Y:S02]  /*07f0*/  @P0 LDG.E.128 R36, desc[UR16][R74.64] ;  /* 0x000000104a240981 */ /* 0x000164000c1e1d00 */
[----:B0-----:R-:W-:Y:S02]  /*0800*/  IADD3 R75, PT, PT, R61, 0x80, RZ ;  /* 0x000000803d4b7810 */ /* 0x001fe40007ffe0ff */
[----:B----4-:R-:W-:Y:S02]  /*0810*/  MOV R83, R54 ;  /* 0x0000003600537202 */ /* 0x010fe40000000f00 */
[----:B------:R-:W-:Y:S02]  /*0820*/  SHF.R.U64 R88, R54, 0x10, R55 ;  /* 0x0000001036587819 */ /* 0x000fe40000001237 */
[----:B------:R-:W-:Y:S01]  /*0830*/  SHF.L.U32 R83, R83, 0x10, RZ ;  /* 0x0000001053537819 */ /* 0x000fe200000006ff */
[C---:B--2---:R-:W-:Y:S01]  /*0840*/  FADD.FTZ R48, -R52.reuse, R48 ;  /* 0x0000003034307221 */ /* 0x044fe20000010100 */
[C---:B------:R-:W-:Y:S01]  /*0850*/  FADD.FTZ R54, -R52.reuse, R50 ;  /* 0x0000003234367221 */ /* 0x040fe20000010100 */
[----:B------:R-:W-:Y:S01]  /*0860*/  MOV R81, R55 ;  /* 0x0000003700517202 */ /* 0x000fe20000000f00 */
[----:B------:R-:W-:Y:S01]  /*0870*/  FADD.FTZ R49, -R52, R49 ;  /* 0x0000003134317221 */ /* 0x000fe20000010100 */
[----:B------:R-:W-:Y:S01]  /*0880*/  FMUL.FTZ R89, R48, UR11 ;  /* 0x0000000b30597c20 */ /* 0x000fe20008410000 */
[----:B------:R-:W-:Y:S01]  /*0890*/  SHF.R.U32.HI R53, RZ, 0x10, R55 ;  /* 0x00000010ff357819 */ /* 0x000fe20000011637 */
[-C--:B------:R-:W-:Y:S01]  /*08a0*/  FMUL.FTZ R87, R87, R83.reuse ;  /* 0x0000005357577220 */ /* 0x080fe20000410000 */
[----:B------:R-:W-:Y:S01]  /*08b0*/  SHF.L.U32 R50, R88, 0x10, RZ ;  /* 0x0000001058327819 */ /* 0x000fe200000006ff */
[----:B------:R-:W-:Y:S01]  /*08c0*/  FADD.FTZ R24, R24, R83 ;  /* 0x0000005318187221 */ /* 0x000fe20000010000 */
[----:B------:R-:W-:Y:S01]  /*08d0*/  FFMA.FTZ R12, R89, R83, R12 ;  /* 0x00000053590c7223 */ /* 0x000fe2000001000c */
[----:B------:R-:W-:Y:S01]  /*08e0*/  FMUL.FTZ R88, R49, UR11 ;  /* 0x0000000b31587c20 */ /* 0x000fe20008410000 */
[----:B------:R-:W-:Y:S01]  /*08f0*/  SHF.L.U32 R81, R81, 0x10, RZ ;  /* 0x0000001051517819 */ /* 0x000fe200000006ff */
[-C--:B------:R-:W-:Y:S01]  /*0900*/  FMUL.FTZ R86, R86, R50.reuse ;  /* 0x0000003256567220 */ /* 0x080fe20000410000 */
[----:B------:R-:W-:Y:S01]  /*0910*/  SHF.L.U32 R83, R57, 0x10, RZ ;  /* 0x0000001039537819 */ /* 0x000fe200000006ff */
[----:B------:R-:W-:Y:S01]  /*0920*/  FADD.FTZ R49, RZ, R87 ;  /* 0x00000057ff317221 */ /* 0x000fe20000010000 */
[----:B------:R-:W-:Y:S01]  /*0930*/  SHF.L.U32 R55, R53, 0x10, RZ ;  /* 0x0000001035377819 */ /* 0x000fe200000006ff */
[----:B------:R-:W-:Y:S01]  /*0940*/  FFMA.FTZ R53, R89, R87, RZ ;  /* 0x0000005759357223 */ /* 0x000fe200000100ff */
[----:B------:R-:W-:Y:S01]  /*0950*/  FMUL.FTZ R85, R54, UR11 ;  /* 0x0000000b36557c20 */ /* 0x000fe20008410000 */
[----:B------:R-:W-:Y:S01]  /*0960*/  FADD.FTZ R25, R25, R50 ;  /* 0x0000003219197221 */ /* 0x000fe20000010000 */
[----:B------:R-:W-:Y:S01]  /*0970*/  FFMA.FTZ R13, R88, R50, R13 ;  /* 0x00000032580d7223 */ /* 0x000fe2000001000d */
[----:B------:R-:W-:Y:S01]  /*0980*/  SHF.L.U32 R54, R0, 0x10, RZ ;  /* 0x0000001000367819 */ /* 0x000fe200000006ff */
[----:B------:R-:W-:Y:S01]  /*0990*/  FADD.FTZ R51, -R52, R51 ;  /* 0x0000003334337221 */ /* 0x000fe20000010100 */
[-C--:B------:R-:W-:Y:S01]  /*09a0*/  FMUL.FTZ R83, R83, R81.reuse ;  /* 0x0000005153537220 */ /* 0x080fe20000410000 */
        /* <DEDUP_REMOVED lines=12> */
.L_x_2221:
[----:B-1----:R-:W-:Y:S05]  /*0a70*/  BSYNC.RECONVERGENT B0 ;  /* 0x0000000000007941 */ /* 0x002fea0003800200 */
.L_x_2220:
        /* <DEDUP_REMOVED lines=8> */
[----:B------:R-:W4:Y:S01]  /*0b00*/  LDG.E.128 R48, desc[UR16][R48.64] ;  /* 0x0000001030307981 */ /* 0x000f22000c1e1d00 */
[----:B--2---:R-:W-:-:S05]  /*0b10*/  IMAD.WIDE.U32 R90, R75, 0x4, R90 ;  /* 0x000000044b5a7825 */ /* 0x004fca00078e005a */
[----:B------:R-:W5:Y:S01]  /*0b20*/  LDG.E R58, desc[UR16][R90.64] ;  /* 0x000000105a3a7981 */ /* 0x000f62000c1e1900 */
[----:B------:R-:W-:-:S04]  /*0b30*/  ISETP.NE.U32.AND P0, PT, RZ, UR20, PT ;  /* 0x00000014ff007c0c */ /* 0x000fc8000bf05070 */
[----:B------:R-:W-:-:S13]  /*0b40*/  ISETP.NE.AND.EX P0, PT, RZ, UR21, PT, P0 ;  /* 0x00000015ff007c0c */ /* 0x000fda000bf05300 */
[----:B------:R-:W0:Y:S01]  /*0b50*/  @P0 LDC.64 R66, c[0x0][0x438] ;  /* 0x00010e00ff420b82 */ /* 0x000e220000000a00 */
[----:B------:R-:W-:Y:S02]  /*0b60*/  SHF.L.U32 R69, R9, 0x10, RZ ;  /* 0x0000001009457819 */ /* 0x000fe400000006ff */
[----:B------:R-:W-:Y:S01]  /*0b70*/  SHF.L.U32 R82, R8, 0x10, RZ ;  /* 0x0000001008527819 */ /* 0x000fe200000006ff */
[----:B0-----:R-:W-:-:S05]  /*0b80*/  @P0 IMAD.WIDE.U32 R66, R75, 0x10, R66 ;  /* 0x000000104b420825 */ /* 0x001fca00078e0042 */
[----:B------:R0:W5:Y:S01]  /*0b90*/  @P0 LDG.E.128 R40, desc[UR16][R66.64] ;  /* 0x0000001042280981 */ /* 0x000162000c1e1d00 */
[----:B------:R-:W-:Y:S02]  /*0ba0*/  IADD3 R75, PT, PT, R75, 0x80, RZ ;  /* 0x000000804b4b7810 */ /* 0x000fe40007ffe0ff */
[----:B---3--:R-:W-:Y:S02]  /*0bb0*/  MOV R64, R54 ;  /* 0x0000003600407202 */ /* 0x008fe40000000f00 */
[--C-:B------:R-:W-:Y:S02]  /*0bc0*/  SHF.R.U64 R78, R54, 0x10, R55.reuse ;  /* 0x00000010364e7819 */ /* 0x100fe40000001237 */
[----:B------:R-:W-:Y:S01]  /*0bd0*/  SHF.R.U32.HI R54, RZ, 0x10, R55 ;  /* 0x00000010ff367819 */ /* 0x000fe20000011637 */
[----:B----4-:R-:W-:Y:S01]  /*0be0*/  FADD.FTZ R65, -R52, R48 ;  /* 0x0000003034417221 */ /* 0x010fe20000010100 */
[----:B------:R-:W-:Y:S02]  /*0bf0*/  MOV R48, R55 ;  /* 0x0000003700307202 */ /* 0x000fe40000000f00 */
[----:B------:R-:W-:Y:S01]  /*0c00*/  SHF.L.U32 R64, R64, 0x10, RZ ;  /* 0x0000001040407819 */ /* 0x000fe200000006ff */
[----:B------:R-:W-:Y:S01]  /*0c10*/  FMUL.FTZ R65, R65, UR11 ;  /* 0x0000000b41417c20 */ /* 0x000fe20008410000 */
[----:B------:R-:W-:Y:S01]  /*0c20*/  SHF.L.U32 R55, R10, 0x10, RZ ;  /* 0x000000100a377819 */ /* 0x000fe200000006ff */
[C---:B------:R-:W-:Y:S01]  /*0c30*/  FADD.FTZ R49, -R52.reuse, R49 ;  /* 0x0000003134317221 */ /* 0x040fe20000010100 */
[----:B------:R-:W-:Y:S01]  /*0c40*/  FADD.FTZ R50, -R52, R50 ;  /* 0x0000003234327221 */ /* 0x000fe20000010100 */
[----:B------:R-:W-:Y:S01]  /*0c50*/  FADD.FTZ R28, R28, R64 ;  /* 0x000000401c1c7221 */ /* 0x000fe20000010000 */
[-C--:B------:R-:W-:Y:S01]  /*0c60*/  FFMA.FTZ R16, R65, R64.reuse, R16 ;  /* 0x0000004041107223 */ /* 0x080fe20000010010 */
[----:B0-----:R-:W-:Y:S01]  /*0c70*/  FMUL.FTZ R66, R55, R64 ;  /* 0x0000004037427220 */ /* 0x001fe20000410000 */
[----:B------:R-:W-:Y:S01]  /*0c80*/  FMUL.FTZ R64, R49, UR11 ;  /* 0x0000000b31407c20 */ /* 0x000fe20008410000 */
[----:B------:R-:W-:Y:S01]  /*0c90*/  SHF.L.U32 R78, R78, 0x10, RZ ;  /* 0x000000104e4e7819 */ /* 0x000fe200000006ff */
[----:B------:R-:W-:Y:S01]  /*0ca0*/  FMUL.FTZ R67, R50, UR11 ;  /* 0x0000000b32437c20 */ /* 0x000fe20008410000 */
[----:B------:R-:W-:Y:S01]  /*0cb0*/  SHF.L.U32 R49, R48, 0x10, RZ ;  /* 0x0000001030317819 */ /* 0x000fe200000006ff */
[----:B------:R-:W-:Y:S01]  /*0cc0*/  FADD.FTZ R51, -R52, R51 ;  /* 0x0000003334337221 */ /* 0x000fe20000010100 */
[----:B------:R-:W-:Y:S01]  /*0cd0*/  FADD.FTZ R48, R53, R66 ;  /* 0x0000004235307221 */ /* 0x000fe20000010000 */
[----:B------:R-:W-:-:S02]  /*0ce0*/  FMUL.FTZ R69, R69, R78 ;  /* 0x0000004e45457220 */ /* 0x000fc40000410000 */
[----:B------:R-:W-:Y:S01]  /*0cf0*/  FADD.FTZ R30, R30, R49 ;  /* 0x000000311e1e7221 */ /* 0x000fe20000010000 */
[-C--:B------:R-:W-:Y:S01]  /*0d00*/  FFMA.FTZ R18, R67, R49.reuse, R18 ;  /* 0x0000003143127223 */ /* 0x080fe20000010012 */
[----:B------:R-:W-:Y:S01]  /*0d10*/  FMUL.FTZ R82, R82, R49 ;  /* 0x0000003152527220 */ /* 0x000fe20000410000 */
[----:B------:R-:W-:Y:S01]  /*0d20*/  FFMA.FTZ R49, R65, R66, R74 ;  /* 0x0000004241317223 */ /* 0x000fe2000001004a */
[----:B------:R-:W-:Y:S01]  /*0d30*/  FADD.FTZ R29, R29, R78 ;  /* 0x0000004e1d1d7221 */ /* 0x000fe20000010000 */
[----:B------:R-:W-:Y:S01]  /*0d40*/  FFMA.FTZ R17, R64, R78, R17 ;  /* 0x0000004e40117223 */ /* 0x000fe20000010011 */
[----:B------:R-:W-:Y:S01]  /*0d50*/  FMUL.FTZ R80, R51, UR11 ;  /* 0x0000000b33507c20 */ /* 0x000fe20008410000 */
[----:B------:R-:W-:Y:S01]  /*0d60*/  SHF.L.U32 R54, R54, 0x10, RZ ;  /* 0x0000001036367819 */ /* 0x000fe200000006ff */
[----:B------:R-:W-:Y:S01]  /*0d70*/  FADD.FTZ R51, R48, R69 ;  /* 0x0000004530337221 */ /* 0x000fe20000010000 */
[----:B------:R-:W-:Y:S01]  /*0d80*/  SHF.L.U32 R78, R7, 0x10, RZ ;  /* 0x00000010074e7819 */ /* 0x000fe200000006ff */
[----:B------:R-:W-:-:S02]  /*0d90*/  FFMA.FTZ R48, R64, R69, R49 ;  /* 0x0000004540307223 */ /* 0x000fc40000010031 */
[----:B------:R-:W-:Y:S02]  /*0da0*/  FADD.FTZ R51, R51, R82 ;  /* 0x0000005233337221 */ /* 0x000fe40000010000 */
[----:B------:R-:W-:Y:S01]  /*0db0*/  FMUL.FTZ R78, R78, R54 ;  /* 0x000000364e4e7220 */ /* 0x000fe20000410000 */
[----:B------:R-:W-:Y:S01]  /*0dc0*/  FFMA.FTZ R49, R67, R82, R48 ;  /* 0x0000005243317223 */ /* 0x000fe20000010030 */
[----:B------:R-:W-:Y:S01]  /*0dd0*/  FADD.FTZ R31, R31, R54 ;  /* 0x000000361f1f7221 */ /* 0x000fe20000010000 */
[C---:B------:R-:W-:Y:S01]  /*0de0*/  FFMA.FTZ R19, R80.reuse, R54, R19 ;  /* 0x0000003650137223 */ /* 0x040fe20000010013 */
[----:B------:R-:W-:Y:S01]  /*0df0*/  FADD.FTZ R53, R51, R78 ;  /* 0x0000004e33357221 */ /* 0x000fe20000010000 */
[----:B------:R-:W-:-:S07]  /*0e00*/  FFMA.FTZ R74, R80, R78, R49 ;  /* 0x0000004e504a7223 */ /* 0x000fce0000010031 */
.L_x_2223:
[----:B------:R-:W-:Y:S05]  /*0e10*/  BSYNC.RECONVERGENT B0 ;  /* 0x0000000000007941 */ /* 0x000fea0003800200 */
.L_x_2222:
[----:B------:R-:W-:Y:S04]  /*0e20*/  BSSY.RECONVERGENT B0, `(.L_x_2224) ;  /* 0x0000038000007945 */ /* 0x000fe80003800200 */
[----:B------:R-:W-:Y:S05]  /*0e30*/  @!P3 BRA `(.L_x_2225) ;  /* 0x0000000000d8b947 */ /* 0x000fea0003800000 */
[----:B------:R-:W0:Y:S01]  /*0e40*/  LDC.64 R54, c[0x0][0x428] ;  /* 0x00010a00ff367b82 */ /* 0x000e220000000a00 */
[----:B------:R-:W-:-:S07]  /*0e50*/  ISETP.NE.U32.AND P0, PT, RZ, UR20, PT ;  /* 0x00000014ff007c0c */ /* 0x000fce000bf05070 */
[----:B------:R-:W1:Y:S08]  /*0e60*/  LDC.64 R48, c[0x0][0x3a8] ;  /* 0x0000ea00ff307b82 */ /* 0x000e700000000a00 */
[----:B------:R-:W2:Y:S01]  /*0e70*/  LDC.64 R70, c[0x0][0x3b0] ;  /* 0x0000ec00ff467b82 */ /* 0x000ea20000000a00 */
[----:B0-----:R-:W-:-:S06]  /*0e80*/  IMAD.WIDE.U32 R54, R75, 0x8, R54 ;  /* 0x000000084b367825 */ /* 0x001fcc00078e0036 */
[----:B------:R-:W3:Y:S01]  /*0e90*/  LDG.E.64 R54, desc[UR16][R54.64] ;  /* 0x0000001036367981 */ /* 0x000ee2000c1e1b00 */
[----:B-1----:R-:W-:-:S06]  /*0ea0*/  IMAD.WIDE.U32 R48, R75, 0x10, R48 ;  /* 0x000000104b307825 */ /* 0x002fcc00078e0030 */
[----:B------:R-:W4:Y:S01]  /*0eb0*/  LDG.E.128 R48, desc[UR16][R48.64] ;  /* 0x0000001030307981 */ /* 0x000f22000c1e1d00 */
[----:B------:R-:W-:-:S13]  /*0ec0*/  ISETP.NE.AND.EX P0, PT, RZ, UR21, PT, P0 ;  /* 0x00000015ff007c0c */ /* 0x000fda000bf05300 */
[----:B------:R-:W0:Y:S01]  /*0ed0*/  @P0 LDC.64 R72, c[0x0][0x438] ;  /* 0x00010e00ff480b82 */ /* 0x000e220000000a00 */
[----:B--2---:R-:W-:Y:S01]  /*0ee0*/  IMAD.WIDE.U32 R70, R75, 0x4, R70 ;  /* 0x000000044b467825 */ /* 0x004fe200078e0046 */
[----:B------:R-:W-:-:S04]  /*0ef0*/  SHF.L.U32 R77, R6, 0x10, RZ ;  /* 0x00000010064d7819 */ /* 0x000fc800000006ff */
[----:B------:R1:W5:Y:S01]  /*0f00*/  LDG.E R11, desc[UR16][R70.64] ;  /* 0x00000010460b7981 */ /* 0x000362000c1e1900 */
[----:B0-----:R-:W-:-:S05]  /*0f10*/  @P0 IMAD.WIDE.U32 R72, R75, 0x10, R72 ;  /* 0x000000104b480825 */ /* 0x001fca00078e0048 */
[----:B------:R0:W5:Y:S01]  /*0f20*/  @P0 LDG.E.128 R44, desc[UR16][R72.64] ;  /* 0x00000010482c0981 */ /* 0x000162000c1e1d00 */
[----:B-1----:R-:W-:Y:S02]  /*0f30*/  SHF.L.U32 R71, R4, 0x10, RZ ;  /* 0x0000001004477819 */ /* 0x002fe400000006ff */
[----:B0-----:R-:W-:Y:S02]  /*0f40*/  SHF.L.U32 R72, R5, 0x10, RZ ;  /* 0x0000001005487819 */ /* 0x001fe400000006ff */
[----:B---3--:R-:W-:Y:S02]  /*0f50*/  MOV R75, R54 ;  /* 0x00000036004b7202 */ /* 0x008fe40000000f00 */
[----:B------:R-:W-:Y:S02]  /*0f60*/  SHF.R.U64 R76, R54, 0x10, R55 ;  /* 0x00000010364c7819 */ /* 0x000fe40000001237 */
[----:B------:R-:W-:Y:S01]  /*0f70*/  SHF.L.U32 R75, R75, 0x10, RZ ;  /* 0x000000104b4b7819 */ /* 0x000fe200000006ff */
[C---:B----4-:R-:W-:Y:S01]  /*0f80*/  FADD.FTZ R48, -R52.reuse, R48 ;  /* 0x0000003034307221 */ /* 0x050fe20000010100 */
[----:B------:R-:W-:Y:S01]  /*0f90*/  MOV R68, R55 ;  /* 0x0000003700447202 */ /* 0x000fe20000000f00 */
[----:B------:R-:W-:-:S02]  /*0fa0*/  FADD.FTZ R49, -R52, R49 ;  /* 0x0000003134317221 */ /* 0x000fc40000010100 */
[----:B------:R-:W-:Y:S01]  /*0fb0*/  FMUL.FTZ R79, R48, UR11 ;  /* 0x0000000b304f7c20 */ /* 0x000fe20008410000 */
[----:B------:R-:W-:Y:S01]  /*0fc0*/  SHF.L.U32 R48, R76, 0x10, RZ ;  /* 0x000000104c307819 */ /* 0x000fe200000006ff */
[----:B------:R-:W-:Y:S01]  /*0fd0*/  FMUL.FTZ R77, R77, R75 ;  /* 0x0000004b4d4d7220 */ /* 0x000fe20000410000 */
[----:B------:R-:W-:Y:S01]  /*0fe0*/  SHF.R.U32.HI R54, RZ, 0x10, R55 ;  /* 0x00000010ff367819 */ /* 0x000fe20000011637 */
[----:B------:R-:W-:Y:S01]  /*0ff0*/  FADD.FTZ R50, -R52, R50 ;  /* 0x0000003234327221 */ /* 0x000fe20000010100 */
[----:B------:R-:W-:Y:S01]  /*1000*/  FMUL.FTZ R76, R49, UR11 ;  /* 0x0000000b314c7c20 */ /* 0x000fe20008410000 */
[----:B------:R-:W-:Y:S01]  /*1010*/  SHF.L.U32 R68, R68, 0x10, RZ ;  /* 0x0000001044447819 */ /* 0x000fe200000006ff */
[-C--:B------:R-:W-:Y:S01]  /*1020*/  FMUL.FTZ R72, R72, R48.reuse ;  /* 0x0000003048487220 */ /* 0x080fe20000410000 */
[----:B------:R-:W-:Y:S01]  /*1030*/  FADD.FTZ R53, R53, R77 ;  /* 0x0000004d35357221 */ /* 0x000fe20000010000 */
[----:B------:R-:W-:Y:S01]  /*1040*/  FFMA.FTZ R49, R79, R77, R74 ;  /* 0x0000004d4f317223 */ /* 0x000fe2000001004a */
[----:B------:R-:W-:Y:S01]  /*1050*/  FADD.FTZ R51, -R52, R51 ;  /* 0x0000003334337221 */ /* 0x000fe20000010100 */
        /* <DEDUP_REMOVED lines=20> */
.L_x_2225:
[----:B------:R-:W-:Y:S05]  /*11a0*/  BSYNC.RECONVERGENT B0 ;  /* 0x0000000000007941 */ /* 0x000fea0003800200 */
.L_x_2224:
[----:B------:R-:W0:Y:S01]  /*11b0*/  SHFL.DOWN PT, R48, R53, 0x10, 0x1f ;  /* 0x0a001f0035307f89 */ /* 0x000e2200000e0000 */
[----:B------:R-:W1:Y:S01]  /*11c0*/  S2UR UR5, SR_CgaCtaId ;  /* 0x00000000000579c3 */ /* 0x000e620000008800 */
[----:B------:R-:W-:Y:S01]  /*11d0*/  LOP3.LUT P5, RZ, R60, 0x1f, RZ, 0xc0, !PT ;  /* 0x0000001f3cff7812 */ /* 0x000fe200078ac0ff */
[----:B------:R-:W-:Y:S01]  /*11e0*/  UMOV UR4, 0x400 ;  /* 0x0000040000047882 */ /* 0x000fe20000000000 */
[----:B------:R-:W2:Y:S01]  /*11f0*/  SHFL.DOWN PT, R49, R74, 0x10, 0x1f ;  /* 0x0a001f004a317f89 */ /* 0x000ea200000e0000 */
[----:B------:R-:W-:Y:S01]  /*1200*/  PLOP3.LUT P6, PT, PT, PT, UP2, 0x80, 0x8 ;  /* 0x000000000008781c */ /* 0x000fe20003fcf028 */
[----:B------:R-:W-:Y:S01]  /*1210*/  UISETP.NE.U32.AND UP1, UPT, UR20, URZ, UPT ;  /* 0x000000ff1400728c */ /* 0x000fe2000bf25070 */
[----:B------:R-:W-:Y:S01]  /*1220*/  PLOP3.LUT P0, PT, PT, PT, PT, 0x80, 0x8 ;  /* 0x000000000008781c */ /* 0x000fe20003f0f070 */
[----:B------:R-:W-:Y:S02]  /*1230*/  BSSY.RECONVERGENT B0, `(.L_x_2226) ;  /* 0x0000245000007945 */ /* 0x000fe40003800200 */
[----:B------:R-:W-:-:S05]  /*1240*/  UISETP.NE.AND.EX UP1, UPT, UR21, URZ, UPT, UP1 ;  /* 0x000000ff1500728c */ /* 0x000fca000bf25310 */
[----:B------:R-:W-:Y:S01]  /*1250*/  @!P5 PLOP3.LUT P0, PT, P6, PT, PT, 0x80, 0x8 ;  /* 0x000000000008d81c */ /* 0x000fe2000370f070 */
[----:B0-----:R-:W-:Y:S01]  /*1260*/  FADD.FTZ R48, R48, R53 ;  /* 0x0000003530307221 */ /* 0x001fe20000010000 */
[----:B-1----:R-:W-:Y:S01]  /*1270*/  ULEA UR4, UR5, UR4, 0x18 ;  /* 0x0000000405047291 */ /* 0x002fe2000f8ec0ff */
[----:B--2---:R-:W-:-:S03]  /*1280*/  FADD.FTZ R49, R49, R74 ;  /* 0x0000004a31317221 */ /* 0x004fc60000010000 */
[----:B------:R-:W0:Y:S01]  /*1290*/  SHFL.DOWN PT, R51, R48, 0x8, 0x1f ;  /* 0x09001f0030337f89 */ /* 0x000e2200000e0000 */
[----:B------:R-:W-:Y:S02]  /*12a0*/  UIADD3 UR5, UPT, UPT, UR4, 0x1820, URZ ;  /* 0x0000182004057890 */ /* 0x000fe4000fffe0ff */
[----:B------:R-:W-:Y:S01]  /*12b0*/  UIADD3 UR10, UPT, UPT, UR4, 0x1830, URZ ;  /* 0x00001830040a7890 */ /* 0x000fe2000fffe0ff */
[----:B------:R-:W1:Y:S01]  /*12c0*/  SHFL.DOWN PT, R50, R49, 0x8, 0x1f ;  /* 0x09001f0031327f89 */ /* 0x000e6200000e0000 */
[----:B------:R-:W-:Y:S01]  /*12d0*/  @!UP2 UIADD3 UR10, UPT, UPT, UR4, 0x1810, URZ ;  /* 0x00001810040aa890 */ /* 0x000fe2000fffe0ff */
[----:B0-----:R-:W-:Y:S01]  /*12e0*/  FADD.FTZ R51, R48, R51 ;  /* 0x0000003330337221 */ /* 0x001fe20000010000 */
[----:B------:R-:W-:Y:S01]  /*12f0*/  @!P5 MOV R48, UR5 ;  /* 0x000000050030dc02 */ /* 0x000fe20008000f00 */
[----:B------:R-:W-:Y:S01]  /*1300*/  @!UP2 UIADD3 UR5, UPT, UPT, UR4, 0x1800, URZ ;  /* 0x000018000405a890 */ /* 0x000fe2000fffe0ff */
[----:B-1----:R-:W-:Y:S02]  /*1310*/  FADD.FTZ R50, R49, R50 ;  /* 0x0000003231327221 */ /* 0x002fe40000010000 */
[----:B------:R-:W0:Y:S01]  /*1320*/  SHFL.DOWN PT, R52, R51, 0x4, 0x1f ;  /* 0x08801f0033347f89 */ /* 0x000e2200000e0000 */
[----:B------:R-:W-:-:S03]  /*1330*/  MOV R49, UR4 ;  /* 0x0000000400317c02 */ /* 0x000fc60008000f00 */
[----:B------:R-:W1:Y:S01]  /*1340*/  SHFL.DOWN PT, R55, R50, 0x4, 0x1f ;  /* 0x08801f0032377f89 */ /* 0x000e6200000e0000 */
[----:B------:R-:W-:-:S04]  /*1350*/  @!P0 IADD3 R48, PT, PT, R49, 0x1800, RZ ;  /* 0x0000180031308810 */ /* 0x000fc80007ffe0ff */
[----:B------:R-:W-:Y:S01]  /*1360*/  @!P5 LEA R90, R62, R48, 0x3 ;  /* 0x000000303e5ad211 */ /* 0x000fe200078e18ff */
        /* <DEDUP_REMOVED lines=12> */
[----:B------:R-:W0:Y:S04]  /*1430*/  LDS.128 R48, [UR5] ;  /* 0x00000005ff307984 */ /* 0x000e280008000c00 */
        /* <DEDUP_REMOVED lines=27> */
[----:B------:R-:W-:Y:S01]  /*15f0*/  ISETP.GE.U32.AND P4, PT, R59, 0x1000000, PT ;  /* 0x010000003b00780c */ /* 0x000fe20003f86070 */
[----:B------:R-:W-:Y:S01]  /*1600*/  FMUL.FTZ R48, R48, UR11 ;  /* 0x0000000b30307c20 */ /* 0x000fe20008410000 */
[----:B------:R-:W-:Y:S01]  /*1610*/  FMUL.FTZ R51, R50, UR11 ;  /* 0x0000000b32337c20 */ /* 0x000fe20008410000 */
[----:B------:R-:W-:-:S02]  /*1620*/  FMUL.FTZ R49, R49, UR11 ;  /* 0x0000000b31317c20 */ /* 0x000fc40008410000 */
[----:B------:R-:W-:Y:S01]  /*1630*/  FMUL.FTZ R48, R48, UR9 ;  /* 0x0000000930307c20 */ /* 0x000fe20008410000 */
[----:B------:R-:W-:Y:S01]  /*1640*/  FMUL.FTZ R51, R51, UR9 ;  /* 0x0000000933337c20 */ /* 0x000fe20008410000 */
[----:B------:R-:W-:Y:S02]  /*1650*/  FMUL.FTZ R49, R49, UR9 ;  /* 0x0000000931317c20 */ /* 0x000fe40008410000 */
[----:B------:R-:W-:Y:S01]  /*1660*/  FMUL.FTZ R50, R48, UR24 ;  /* 0x0000001830327c20 */ /* 0x000fe20008410000 */
[----:B------:R-:W-:Y:S01]  /*1670*/  FFMA.FTZ R48, R89, UR4, R52 ;  /* 0x0000000459307c23 */ /* 0x000fe20008010034 */
[----:B------:R-:W-:Y:S01]  /*1680*/  FMUL.FTZ R51, R51, UR24 ;  /* 0x0000001833337c20 */ /* 0x000fe20008410000 */
[----:B------:R-:W-:Y:S02]  /*1690*/  FMUL.FTZ R49, R49, UR24 ;  /* 0x0000001831317c20 */ /* 0x000fe40008410000 */
[----:B------:R-:W-:Y:S01]  /*16a0*/  FADD.FTZ R48, R87, -R48 ;  /* 0x8000003057307221 */ /* 0x000fe20000010000 */
[----:B------:R-:W-:-:S02]  /*16b0*/  FSEL R50, R50, RZ, P0 ;  /* 0x000000ff32327208 */ /* 0x000fc40000000000 */
[----:B------:R-:W-:Y:S01]  /*16c0*/  LOP3.LUT P0, RZ, R59, 0xff00, RZ, 0xc0, !PT ;  /* 0x0000ff003bff7812 */ /* 0x000fe2000780c0ff */
[----:B------:R-:W-:Y:S01]  /*16d0*/  FMUL.FTZ R48, R48, UR11 ;  /* 0x0000000b30307c20 */ /* 0x000fe20008410000 */
[----:B------:R-:W-:Y:S02]  /*16e0*/  FSEL R55, R51, RZ, P4 ;  /* 0x000000ff33377208 */ /* 0x000fe40002000000 */
[----:B------:R-:W-:Y:S01]  /*16f0*/  FSEL R54, R49, RZ, P0 ;  /* 0x000000ff31367208 */ /* 0x000fe20000000000 */
[----:B------:R-:W-:Y:S01]  /*1700*/  FMUL.FTZ R48, R48, UR9 ;  /* 0x0000000930307c20 */ /* 0x000fe20008410000 */
[----:B------:R-:W-:Y:S01]  /*1710*/  LOP3.LUT P0, RZ, R59, 0xff, RZ, 0xc0, !PT ;  /* 0x000000ff3bff7812 */ /* 0x000fe2000780c0ff */
[----:B------:R-:W-:Y:S02]  /*1720*/  F2F.BF16.F32 R50, R50 ;  /* 0x0000003200327304 */ /* 0x000fe40000202000 */
[----:B------:R-:W-:Y:S02]  /*1730*/  FMUL.FTZ R51, R48, UR24 ;  /* 0x0000001830337c20 */ /* 0x000fe40008410000 */
[----:B------:R-:W0:Y:S03]  /*1740*/  LDC.64 R48, c[0x0][0x468] ;  /* 0x00011a00ff307b82 */ /* 0x000e260000000a00 */
[----:B------:R-:W-:Y:S01]  /*1750*/  FSEL R53, R51, RZ, P0 ;  /* 0x000000ff33357208 */ /* 0x000fe20000000000 */
[----:B------:R-:W1:Y:S08]  /*1760*/  F2F.BF16.F32 R55, R55 ;  /* 0x0000003700377304 */ /* 0x000e700000202000 */
[----:B------:R-:W2:Y:S01]  /*1770*/  F2F.BF16.F32 R54, R54 ;  /* 0x0000003600367304 */ /* 0x000ea20000202000 */
[----:B-1----:R-:W-:-:S07]  /*1780*/  PRMT R75, R50, 0x5410, R55 ;  /* 0x00005410324b7816 */ /* 0x002fce0000000037 */
[----:B------:R-:W1:Y:S01]  /*1790*/  F2F.BF16.F32 R53, R53 ;  /* 0x0000003500357304 */ /* 0x000e620000202000 */
[C---:B0-----:R-:W-:Y:S01]  /*17a0*/  IMAD.WIDE.U32 R48, R61.reuse, 0x8, R48 ;  /* 0x000000083d307825 */ /* 0x041fe200078e0030 */
[----:B------:R-:W-:-:S03]  /*17b0*/  IADD3 R61, PT, PT, R61, 0x80, RZ ;  /* 0x000000803d3d7810 */ /* 0x000fc60007ffe0ff */
[----:B--2---:R-:W-:-:S05]  /*17c0*/  IMAD.WIDE.U32 R50, R54, 0x10000, RZ ;  /* 0x0001000036327825 */ /* 0x004fca00078e00ff */
[----:B------:R-:W-:Y:S02]  /*17d0*/  LOP3.LUT R51, R75, R51, RZ, 0xfc, !PT ;  /* 0x000000334b337212 */ /* 0x000fe400078efcff */
[----:B-1----:R-:W-:-:S05]  /*17e0*/  LOP3.LUT R50, R50, R53, RZ, 0xfc, !PT ;  /* 0x0000003532327212 */ /* 0x002fca00078efcff */
[----:B------:R0:W-:Y:S02]  /*17f0*/  STG.E.64 desc[UR16][R48.64], R50 ;  /* 0x0000003230007986 */ /* 0x0001e4000c101b10 */
.L_x_2230:
[----:B------:R-:W-:Y:S05]  /*1800*/  BSYNC.RECONVERGENT B1 ;  /* 0x0000000000017941 */ /* 0x000fea0003800200 */
.L_x_2229:
        /* <DEDUP_REMOVED lines=42> */
.L_x_2232:
[----:B------:R-:W-:Y:S05]  /*1ab0*/  BSYNC.RECONVERGENT B1 ;  /* 0x0000000000017941 */ /* 0x000fea0003800200 */
.L_x_2231:
        /* <DEDUP_REMOVED lines=15> */
[----:B------:R-:W-:Y:S01]  /*1bb0*/  FMUL.FTZ R51, R51, UR9 ;  /* 0x0000000933337c20 */ /* 0x000fe20008410000 */
[----:B------:R-:W-:Y:S01]  /*1bc0*/  FMUL.FTZ R52, R52, UR11 ;  /* 0x0000000b34347c20 */ /* 0x000fe20008410000 */
[----:B------:R-:W-:Y:S01]  /*1bd0*/  FMUL.FTZ R49, R49, UR24 ;  /* 0x0000001831317c20 */ /* 0x000fe20008410000 */
[----:B------:R-:W-:Y:S01]  /*1be0*/  FMUL.FTZ R48, R48, UR24 ;  /* 0x0000001830307c20 */ /* 0x000fe20008410000 */
[----:B------:R-:W-:Y:S01]  /*1bf0*/  FMUL.FTZ R51, R51, UR24 ;  /* 0x0000001833337c20 */ /* 0x000fe20008410000 */
[----:B------:R-:W-:Y:S01]  /*1c00*/  LOP3.LUT P4, RZ, R11, 0xff0000, RZ, 0xc0, !PT ;  /* 0x00ff00000bff7812 */ /* 0x000fe2000788c0ff */
[----:B------:R-:W-:Y:S01]  /*1c10*/  FMUL.FTZ R52, R52, UR9 ;  /* 0x0000000934347c20 */ /* 0x000fe20008410000 */
[----:B------:R-:W-:-:S02]  /*1c20*/  FSEL R49, R49, RZ, P0 ;  /* 0x000000ff31317208 */ /* 0x000fc40000000000 */
[----:B------:R-:W-:Y:S01]  /*1c30*/  ISETP.GE.U32.AND P0, PT, R11, 0x1000000, PT ;  /* 0x010000000b00780c */ /* 0x000fe20003f06070 */
[----:B------:R-:W-:Y:S01]  /*1c40*/  FMUL.FTZ R52, R52, UR24 ;  /* 0x0000001834347c20 */ /* 0x000fe20008410000 */
[----:B------:R0:W1:Y:S01]  /*1c50*/  F2F.BF16.F32 R50, R49 ;  /* 0x0000003100327304 */ /* 0x0000620000202000 */
[----:B------:R-:W-:Y:S02]  /*1c60*/  FSEL R54, R48, RZ, P4 ;  /* 0x000000ff30367208 */ /* 0x000fe40002000000 */
[----:B------:R-:W-:Y:S02]  /*1c70*/  FSEL R55, R51, RZ, P0 ;  /* 0x000000ff33377208 */ /* 0x000fe40000000000 */
[----:B------:R-:W-:-:S03]  /*1c80*/  LOP3.LUT P0, RZ, R11, 0xff, RZ, 0xc0, !PT ;  /* 0x000000ff0bff7812 */ /* 0x000fc6000780c0ff */
[----:B------:R-:W-:Y:S01]  /*1c90*/  F2F.BF16.F32 R54, R54 ;  /* 0x0000003600367304 */ /* 0x000fe20000202000 */
[----:B0-----:R-:W0:Y:S01]  /*1ca0*/  LDC.64 R48, c[0x0][0x468] ;  /* 0x00011a00ff307b82 */ /* 0x001e220000000a00 */
[----:B------:R-:W-:Y:S01]  /*1cb0*/  FSEL R52, R52, RZ, P0 ;  /* 0x000000ff34347208 */ /* 0x000fe20000000000 */
[----:B-1----:R-:W-:-:S05]  /*1cc0*/  IMAD.WIDE.U32 R50, R50, 0x10000, RZ ;  /* 0x0001000032327825 */ /* 0x002fca00078e00ff */
        /* <DEDUP_REMOVED lines=8> */
.L_x_2228:
[----:B------:R-:W-:Y:S01]  /*1d50*/  ISETP.GT.U32.AND P0, PT, R63, 0x7f, PT ;  /* 0x0000007f3f00780c */ /* 0x000fe20003f04070 */
[----:B------:R-:W-:-:S12]  /*1d60*/  BSSY.RECONVERGENT B1, `(.L_x_2234) ;  /* 0x000002d000017945 */ /* 0x000fd80003800200 */
[----:B------:R-:W-:Y:S05]  /*1d70*/  @!P0 BRA `(.L_x_2235) ;  /* 0x0000000000ac8947 */ /* 0x000fea0003800000 */
[----:B------:R-:W0:Y:S01]  /*1d80*/  LDC.64 R54, c[0x0][0x478] ;  /* 0x00011e00ff367b82 */ /* 0x000e220000000a00 */
        /* <DEDUP_REMOVED lines=17> */
[----:B------:R-:W-:-:S02]  /*1ea0*/  FMUL.FTZ R74, R74, UR24 ;  /* 0x000000184a4a7c20 */ /* 0x000fc40008410000 */
[----:B------:R-:W-:Y:S02]  /*1eb0*/  FMUL.FTZ R75, R75, UR24 ;  /* 0x000000184b4b7c20 */ /* 0x000fe40008410000 */
[----:B------:R-:W-:Y:S01]  /*1ec0*/  FSEL R53, R53, RZ, P0 ;  /* 0x000000ff35357208 */ /* 0x000fe20000000000 */
[----:B0-----:R-:W-:Y:S01]  /*1ed0*/  IMAD.WIDE.U32 R54, R61, 0x10, R54 ;  /* 0x000000103d367825 */ /* 0x001fe200078e0036 */
[----:B------:R-:W-:-:S04]  /*1ee0*/  LOP3.LUT P0, RZ, R59, 0xff0000, RZ, 0xc0, !PT ;  /* 0x00ff00003bff7812 */ /* 0x000fc8000780c0ff */
[----:B------:R-:W0:Y:S01]  /*1ef0*/  F2F.BF16.F32 R53, R53 ;  /* 0x0000003500357304 */ /* 0x000e220000202000 */
[----:B------:R-:W-:Y:S01]  /*1f00*/  FSEL R74, R74, RZ, P0 ;  /* 0x000000ff4a4a7208 */ /* 0x000fe20000000000 */
[----:B------:R1:W-:Y:S01]  /*1f10*/  STG.E.128 desc[UR16][R54.64], R48 ;  /* 0x0000003036007986 */ /* 0x0003e2000c101d10 */
[----:B------:R-:W-:-:S04]  /*1f20*/  ISETP.GE.U32.AND P0, PT, R59, 0x1000000, PT ;  /* 0x010000003b00780c */ /* 0x000fc80003f06070 */
[----:B------:R-:W-:Y:S01]  /*1f30*/  FSEL R75, R75, RZ, P0 ;  /* 0x000000ff4b4b7208 */ /* 0x000fe20000000000 */
[----:B------:R-:W-:Y:S01]  /*1f40*/  F2F.BF16.F32 R74, R74 ;  /* 0x0000004a004a7304 */ /* 0x000fe20000202000 */
[----:B------:R-:W-:-:S07]  /*1f50*/  LOP3.LUT P0, RZ, R59, 0xff, RZ, 0xc0, !PT ;  /* 0x000000ff3bff7812 */ /* 0x000fce000780c0ff */
[----:B------:R-:W2:Y:S01]  /*1f60*/  F2F.BF16.F32 R75, R75 ;  /* 0x0000004b004b7304 */ /* 0x000ea20000202000 */
[----:B-1----:R-:W-:Y:S01]  /*1f70*/  FMUL.FTZ R48, R48, UR9 ;  /* 0x0000000930307c20 */ /* 0x002fe20008410000 */
[----:B------:R-:W1:Y:S03]  /*1f80*/  LDC.64 R50, c[0x0][0x468] ;  /* 0x00011a00ff327b82 */ /* 0x000e660000000a00 */
[----:B------:R-:W-:-:S05]  /*1f90*/  FMUL.FTZ R48, R48, UR24 ;  /* 0x0000001830307c20 */ /* 0x000fca0008410000 */
[----:B------:R-:W-:Y:S01]  /*1fa0*/  FSEL R54, R48, RZ, P0 ;  /* 0x000000ff30367208 */ /* 0x000fe20000000000 */
[----:B0-----:R-:W-:Y:S01]  /*1fb0*/  IMAD.WIDE.U32 R48, R53, 0x10000, RZ ;  /* 0x0001000035307825 */ /* 0x001fe200078e00ff */
[----:B--2---:R-:W-:Y:S02]  /*1fc0*/  PRMT R91, R74, 0x5410, R75 ;  /* 0x000054104a5b7816 */ /* 0x004fe4000000004b */
[----:B------:R-:W0:Y:S02]  /*1fd0*/  F2F.BF16.F32 R55, R54 ;  /* 0x0000003600377304 */ /* 0x000e240000202000 */
[----:B------:R-:W-:Y:S01]  /*1fe0*/  LOP3.LUT R49, R91, R49, RZ, 0xfc, !PT ;  /* 0x000000315b317212 */ /* 0x000fe200078efcff */
[C---:B-1----:R-:W-:Y:S01]  /*1ff0*/  IMAD.WIDE.U32 R50, R61.reuse, 0x8, R50 ;  /* 0x000000083d327825 */ /* 0x042fe200078e0032 */
[----:B------:R-:W-:Y:S02]  /*2000*/  IADD3 R61, PT, PT, R61, 0x80, RZ ;  /* 0x000000803d3d7810 */ /* 0x000fe40007ffe0ff */
[----:B0-----:R-:W-:-:S05]  /*2010*/  LOP3.LUT R48, R48, R55, RZ, 0xfc, !PT ;  /* 0x0000003730307212 */ /* 0x001fca00078efcff */
[----:B------:R0:W-:Y:S02]  /*2020*/  STG.E.64 desc[UR16][R50.64], R48 ;  /* 0x0000003032007986 */ /* 0x0001e4000c101b10 */
.L_x_2235:
[----:B------:R-:W-:Y:S05]  /*2030*/  BSYNC.RECONVERGENT B1 ;  /* 0x0000000000017941 */ /* 0x000fea0003800200 */
.L_x_2234:
[----:B------:R-:W-:Y:S04]  /*2040*/  BSSY.RECONVERGENT B1, `(.L_x_2236) ;  /* 0x000002d000017945 */ /* 0x000fe80003800200 */
[----:B------:R-:W-:Y:S05]  /*2050*/  @!P1 BRA `(.L_x_2237) ;  /* 0x0000000000ac9947 */ /* 0x000fea0003800000 */
[----:B------:R-:W1:Y:S01]  /*2060*/  LDC.64 R54, c[0x0][0x478] ;  /* 0x00011e00ff367b82 */ /* 0x000e620000000a00 */
[--C-:B0-----:R-:W-:Y:S01]  /*2070*/  FFMA.FTZ R49, R65, UR4, R52.reuse ;  /* 0x0000000441317c23 */ /* 0x101fe20008010034 */
[--C-:B------:R-:W-:Y:S01]  /*2080*/  FFMA.FTZ R50, R64, UR4, R52.reuse ;  /* 0x0000000440327c23 */ /* 0x100fe20008010034 */
[--C-:B------:R-:W-:Y:S01]  /*2090*/  FFMA.FTZ R51, R67, UR4, R52.reuse ;  /* 0x0000000443337c23 */ /* 0x100fe20008010034 */
[----:B------:R-:W-:Y:S01]  /*20a0*/  FFMA.FTZ R53, R80, UR4, R52 ;  /* 0x0000000450357c23 */ /* 0x000fe20008010034 */
[----:B------:R-:W-:Y:S01]  /*20b0*/  FADD.FTZ R48, R66, -R49 ;  /* 0x8000003142307221 */ /* 0x000fe20000010000 */
[----:B------:R-:W-:Y:S01]  /*20c0*/  FADD.FTZ R49, R69, -R50 ;  /* 0x8000003245317221 */ /* 0x000fe20000010000 */
[----:B------:R-:W-:Y:S01]  /*20d0*/  FADD.FTZ R50, R82, -R51 ;  /* 0x8000003352327221 */ /* 0x000fe20000010000 */
[----:B------:R-:W-:Y:S01]  /*20e0*/  FADD.FTZ R51, R78, -R53 ;  /* 0x800000354e337221 */ /* 0x000fe20000010000 */
[----:B-----5:R-:W-:Y:S01]  /*20f0*/  LOP3.LUT P0, RZ, R58, 0xff00, RZ, 0xc0, !PT ;  /* 0x0000ff003aff7812 */ /* 0x020fe2000780c0ff */
[----:B------:R-:W-:Y:S01]  /*2100*/  FMUL.FTZ R49, R49, UR11 ;  /* 0x0000000b31317c20 */ /* 0x000fe20008410000 */
[----:B------:R-:W-:Y:S01]  /*2110*/  FMUL.FTZ R50, R50, UR11 ;  /* 0x0000000b32327c20 */ /* 0x000fe20008410000 */
[----:B------:R-:W-:Y:S01]  /*2120*/  FMUL.FTZ R51, R51, UR11 ;  /* 0x0000000b33337c20 */ /* 0x000fe20008410000 */
[----:B------:R-:W-:Y:S01]  /*2130*/  FMUL.FTZ R48, R48, UR11 ;  /* 0x0000000b30307c20 */ /* 0x000fe20008410000 */
[----:B------:R-:W-:Y:S01]  /*2140*/  FMUL.FTZ R53, R49, UR9 ;  /* 0x0000000931357c20 */ /* 0x000fe20008410000 */
[----:B------:R-:W-:Y:S01]  /*2150*/  FMUL.FTZ R74, R50, UR9 ;  /* 0x00000009324a7c20 */ /* 0x000fe20008410000 */
[----:B------:R-:W-:-:S02]  /*2160*/  FMUL.FTZ R75, R51, UR9 ;  /* 0x00000009334b7c20 */ /* 0x000fc40008410000 */
[----:B------:R-:W-:Y:S01]  /*2170*/  FMUL.FTZ R53, R53, UR24 ;  /* 0x0000001835357c20 */ /* 0x000fe20008410000 */
[----:B------:R-:W-:Y:S01]  /*2180*/  FMUL.FTZ R74, R74, UR24 ;  /* 0x000000184a4a7c20 */ /* 0x000fe20008410000 */
[----:B------:R-:W-:-:S03]  /*2190*/  FMUL.FTZ R75, R75, UR24 ;  /* 0x000000184b4b7c20 */ /* 0x000fc60008410000 */
[----:B------:R-:W-:Y:S01]  /*21a0*/  FSEL R53, R53, RZ, P0 ;  /* 0x000000ff35357208 */ /* 0x000fe20000000000 */
[----:B-1----:R-:W-:Y:S01]  /*21b0*/  IMAD.WIDE.U32 R54, R61, 0x10, R54 ;  /* 0x000000103d367825 */ /* 0x002fe200078e0036 */
[----:B------:R-:W-:-:S04]  /*21c0*/  LOP3.LUT P0, RZ, R58, 0xff0000, RZ, 0xc0, !PT ;  /* 0x00ff00003aff7812 */ /* 0x000fc8000780c0ff */
[----:B------:R-:W-:Y:S01]  /*21d0*/  FSEL R74, R74, RZ, P0 ;  /* 0x000000ff4a4a7208 */ /* 0x000fe20000000000 */
[----:B------:R0:W-:Y:S01]  /*21e0*/  STG.E.128 desc[UR16][R54.64], R48 ;  /* 0x0000003036007986 */ /* 0x0001e2000c101d10 */
[C---:B------:R-:W-:Y:S01]  /*21f0*/  ISETP.GE.U32.AND P0, PT, R58.reuse, 0x1000000, PT ;  /* 0x010000003a00780c */ /* 0x040fe20003f06070 */
[----:B------:R-:W1:Y:S03]  /*2200*/  F2F.BF16.F32 R53, R53 ;  /* 0x0000003500357304 */ /* 0x000e660000202000 */
[----:B------:R-:W-:Y:S02]  /*2210*/  FSEL R75, R75, RZ, P0 ;  /* 0x000000ff4b4b7208 */ /* 0x000fe40000000000 */
[----:B------:R-:W-:-:S03]  /*2220*/  LOP3.LUT P0, RZ, R58, 0xff, RZ, 0xc0, !PT ;  /* 0x000000ff3aff7812 */ /* 0x000fc6000780c0ff */
[----:B------:R-:W-:Y:S01]  /*2230*/  F2F.BF16.F32 R74, R74 ;  /* 0x0000004a004a7304 */ /* 0x000fe20000202000 */
[----:B0-----:R-:W-:Y:S01]  /*2240*/  FMUL.FTZ R48, R48, UR9 ;  /* 0x0000000930307c20 */ /* 0x001fe20008410000 */
[----:B------:R-:W0:Y:S06]  /*2250*/  LDC.64 R50, c[0x0][0x468] ;  /* 0x00011a00ff327b82 */ /* 0x000e2c0000000a00 */
[----:B------:R-:W2:Y:S01]  /*2260*/  F2F.BF16.F32 R75, R75 ;  /* 0x0000004b004b7304 */ /* 0x000ea20000202000 */
[----:B------:R-:W-:-:S05]  /*2270*/  FMUL.FTZ R48, R48, UR24 ;  /* 0x0000001830307c20 */ /* 0x000fca0008410000 */
[----:B------:R-:W-:Y:S01]  /*2280*/  FSEL R54, R48, RZ, P0 ;  /* 0x000000ff30367208 */ /* 0x000fe20000000000 */
[----:B-1----:R-:W-:-:S03]  /*2290*/  IMAD.WIDE.U32 R48, R53, 0x10000, RZ ;  /* 0x0001000035307825 */ /* 0x002fc600078e00ff */
[----:B------:R-:W1:Y:S01]  /*22a0*/  F2F.BF16.F32 R55, R54 ;  /* 0x0000003600377304 */ /* 0x000e620000202000 */
[----:B--2---:R-:W-:-:S04]  /*22b0*/  PRMT R91, R74, 0x5410, R75 ;  /* 0x000054104a5b7816 */ /* 0x004fc8000000004b */
[----:B------:R-:W-:Y:S01]  /*22c0*/  LOP3.LUT R49, R91, R49, RZ, 0xfc, !PT ;  /* 0x000000315b317212 */ /* 0x000fe200078efcff */
[C---:B0-----:R-:W-:Y:S01]  /*22d0*/  IMAD.WIDE.U32 R50, R61.reuse, 0x8, R50 ;  /* 0x000000083d327825 */ /* 0x041fe200078e0032 */
[----:B------:R-:W-:Y:S02]  /*22e0*/  IADD3 R61, PT, PT, R61, 0x80, RZ ;  /* 0x000000803d3d7810 */ /* 0x000fe40007ffe0ff */
[----:B-1----:R-:W-:-:S05]  /*22f0*/  LOP3.LUT R48, R48, R55, RZ, 0xfc, !PT ;  /* 0x0000003730307212 */ /* 0x002fca00078efcff */
[----:B------:R1:W-:Y:S02]  /*2300*/  STG.E.64 desc[UR16][R50.64], R48 ;  /* 0x0000003032007986 */ /* 0x0003e4000c101b10 */
.L_x_2237:
[----:B------:R-:W-:Y:S05]  /*2310*/  BSYNC.RECONVERGENT B1 ;  /* 0x0000000000017941 */ /* 0x000fea0003800200 */
.L_x_2236:
[----:B------:R-:W-:Y:S05]  /*2320*/  @!P3 BRA `(.L_x_2233) ;  /* 0x0000001000d4b947 */ /* 0x000fea0003800000 */
[----:B01----:R-:W0:Y:S01]  /*2330*/  LDC.64 R48, c[0x0][0x478] ;  /* 0x00011e00ff307b82 */ /* 0x003e220000000a00 */
        /* <DEDUP_REMOVED lines=9> */
[----:B0-----:R-:W-:-:S04]  /*23d0*/  IMAD.WIDE.U32 R52, R61, 0x10, R48 ;  /* 0x000000103d347825 */ /* 0x001fc800078e0030 */
[----:B------:R-:W-:Y:S01]  /*23e0*/  FMUL.FTZ R49, R51, UR11 ;  /* 0x0000000b33317c20 */ /* 0x000fe20008410000 */
[----:B------:R-:W-:Y:S01]  /*23f0*/  FMUL.FTZ R48, R50, UR11 ;  /* 0x0000000b32307c20 */ /* 0x000fe20008410000 */
[----:B------:R-:W-:Y:S01]  /*2400*/  FMUL.FTZ R50, R54, UR11 ;  /* 0x0000000b36327c20 */ /* 0x000fe20008410000 */
[----:B------:R-:W-:Y:S01]  /*2410*/  FMUL.FTZ R51, R55, UR11 ;  /* 0x0000000b37337c20 */ /* 0x000fe20008410000 */
[----:B------:R-:W-:Y:S02]  /*2420*/  FMUL.FTZ R54, R49, UR9 ;  /* 0x0000000931367c20 */ /* 0x000fe40008410000 */
[----:B------:R-:W-:Y:S01]  /*2430*/  FMUL.FTZ R55, R50, UR9 ;  /* 0x0000000932377c20 */ /* 0x000fe20008410000 */
[----:B------:R-:W-:Y:S01]  /*2440*/  FMUL.FTZ R74, R51, UR9 ;  /* 0x00000009334a7c20 */ /* 0x000fe20008410000 */
[----:B------:R-:W-:Y:S01]  /*2450*/  FMUL.FTZ R54, R54, UR24 ;  /* 0x0000001836367c20 */ /* 0x000fe20008410000 */
[----:B------:R0:W-:Y:S01]  /*2460*/  STG.E.128 desc[UR16][R52.64], R48 ;  /* 0x0000003034007986 */ /* 0x0001e2000c101d10 */
[----:B------:R-:W-:Y:S01]  /*2470*/  FMUL.FTZ R55, R55, UR24 ;  /* 0x0000001837377c20 */ /* 0x000fe20008410000 */
[----:B------:R-:W-:-:S02]  /*2480*/  FMUL.FTZ R74, R74, UR24 ;  /* 0x000000184a4a7c20 */ /* 0x000fc40008410000 */
[----:B------:R-:W-:Y:S02]  /*2490*/  FSEL R54, R54, RZ, P0 ;  /* 0x000000ff36367208 */ /* 0x000fe40000000000 */
[----:B------:R-:W-:-:S04]  /*24a0*/  LOP3.LUT P0, RZ, R11, 0xff0000, RZ, 0xc0, !PT ;  /* 0x00ff00000bff7812 */ /* 0x000fc8000780c0ff */
[----:B------:R-:W-:Y:S01]  /*24b0*/  FSEL R55, R55, RZ, P0 ;  /* 0x000000ff37377208 */ /* 0x000fe20000000000 */
[----:B------:R-:W1:Y:S01]  /*24c0*/  F2F.BF16.F32 R54, R54 ;  /* 0x0000003600367304 */ /* 0x000e620000202000 */
[----:B------:R-:W-:-:S04]  /*24d0*/  ISETP.GE.U32.AND P0, PT, R11, 0x1000000, PT ;  /* 0x010000000b00780c */ /* 0x000fc80003f06070 */
[----:B------:R-:W-:Y:S01]  /*24e0*/  FSEL R74, R74, RZ, P0 ;  /* 0x000000ff4a4a7208 */ /* 0x000fe20000000000 */
[----:B0-----:R-:W-:Y:S01]  /*24f0*/  FMUL.FTZ R48, R48, UR9 ;  /* 0x0000000930307c20 */ /* 0x001fe20008410000 */
[----:B------:R-:W0:Y:S01]  /*2500*/  LDC.64 R50, c[0x0][0x468] ;  /* 0x00011a00ff327b82 */ /* 0x000e220000000a00 */
[----:B------:R-:W-:Y:S01]  /*2510*/  LOP3.LUT P0, RZ, R11, 0xff, RZ, 0xc0, !PT ;  /* 0x000000ff0bff7812 */ /* 0x000fe2000780c0ff */
[----:B------:R-:W-:Y:S01]  /*2520*/  F2F.BF16.F32 R55, R55 ;  /* 0x0000003700377304 */ /* 0x000fe20000202000 */
[----:B------:R-:W-:-:S05]  /*2530*/  FMUL.FTZ R48, R48, UR24 ;  /* 0x0000001830307c20 */ /* 0x000fca0008410000 */
[----:B------:R-:W-:Y:S01]  /*2540*/  FSEL R52, R48, RZ, P0 ;  /* 0x000000ff30347208 */ /* 0x000fe20000000000 */
[----:B-1----:R-:W-:Y:S01]  /*2550*/  IMAD.WIDE.U32 R48, R54, 0x10000, RZ ;  /* 0x0001000036307825 */ /* 0x002fe200078e00ff */
[----:B------:R-:W1:Y:S08]  /*2560*/  F2F.BF16.F32 R74, R74 ;  /* 0x0000004a004a7304 */ /* 0x000e700000202000 */
[----:B------:R-:W2:Y:S01]  /*2570*/  F2F.BF16.F32 R53, R52 ;  /* 0x0000003400357304 */ /* 0x000ea20000202000 */
[----:B0-----:R-:W-:Y:S01]  /*2580*/  IMAD.WIDE.U32 R50, R61, 0x8, R50 ;  /* 0x000000083d327825 */ /* 0x001fe200078e0032 */
[----:B-1----:R-:W-:-:S04]  /*2590*/  PRMT R75, R55, 0x5410, R74 ;  /* 0x00005410374b7816 */ /* 0x002fc8000000004a */
[----:B------:R-:W-:Y:S02]  /*25a0*/  LOP3.LUT R49, R75, R49, RZ, 0xfc, !PT ;  /* 0x000000314b317212 */ /* 0x000fe400078efcff */
[----:B--2---:R-:W-:-:S05]  /*25b0*/  LOP3.LUT R48, R48, R53, RZ, 0xfc, !PT ;  /* 0x0000003530307212 */ /* 0x004fca00078efcff */
[----:B------:R2:W-:Y:S01]  /*25c0*/  STG.E.64 desc[UR16][R50.64], R48 ;  /* 0x0000003032007986 */ /* 0x0005e2000c101b10 */
[----:B------:R-:W-:Y:S05]  /*25d0*/  BRA `(.L_x_2233) ;  /* 0x0000001000287947 */ /* 0x000fea0003800000 */
.L_x_2227:
        /* <DEDUP_REMOVED lines=13> */
[----:B------:R-:W-:Y:S01]  /*26b0*/  FFMA.FTZ R54, R89, UR4, R52 ;  /* 0x0000000459367c23 */ /* 0x000fe20008010034 */
[----:B------:R-:W-:Y:S01]  /*26c0*/  FFMA.FTZ R48, R49, UR11, R38 ;  /* 0x0000000b31307c23 */ /* 0x000fe20008010026 */
[----:B------:R-:W-:Y:S01]  /*26d0*/  FFMA.FTZ R49, R50, UR11, R39 ;  /* 0x0000000b32317c23 */ /* 0x000fe20008010027 */
[----:B------:R-:W-:Y:S01]  /*26e0*/  ISETP.GE.U32.AND P4, PT, R59, 0x1000000, PT ;  /* 0x010000003b00780c */ /* 0x000fe20003f86070 */
[----:B------:R-:W-:Y:S01]  /*26f0*/  FADD.FTZ R53, R87, -R54 ;  /* 0x8000003657357221 */ /* 0x000fe20000010000 */
[----:B------:R-:W-:Y:S01]  /*2700*/  FMUL.FTZ R48, R48, UR9 ;  /* 0x0000000930307c20 */ /* 0x000fe20008410000 */
[----:B------:R-:W-:-:S03]  /*2710*/  FMUL.FTZ R49, R49, UR9 ;  /* 0x0000000931317c20 */ /* 0x000fc60008410000 */
[----:B------:R-:W-:Y:S01]  /*2720*/  FMUL.FTZ R48, R48, UR24 ;  /* 0x0000001830307c20 */ /* 0x000fe20008410000 */
[----:B------:R-:W-:-:S04]  /*2730*/  FMUL.FTZ R51, R49, UR24 ;  /* 0x0000001831337c20 */ /* 0x000fc80008410000 */
[----:B------:R-:W-:Y:S01]  /*2740*/  FSEL R50, R48, RZ, P0 ;  /* 0x000000ff30327208 */ /* 0x000fe20000000000 */
[----:B------:R-:W-:Y:S01]  /*2750*/  FFMA.FTZ R48, R74, UR11, R37 ;  /* 0x0000000b4a307c23 */ /* 0x000fe20008010025 */
[----:B------:R-:W-:Y:S02]  /*2760*/  LOP3.LUT P0, RZ, R59, 0xff00, RZ, 0xc0, !PT ;  /* 0x0000ff003bff7812 */ /* 0x000fe4000780c0ff */
[----:B------:R-:W-:Y:S01]  /*2770*/  FSEL R55, R51, RZ, P4 ;  /* 0x000000ff33377208 */ /* 0x000fe20002000000 */
[----:B------:R-:W-:Y:S01]  /*2780*/  FMUL.FTZ R49, R48, UR9 ;  /* 0x0000000930317c20 */ /* 0x000fe20008410000 */
[----:B------:R-:W-:Y:S01]  /*2790*/  FFMA.FTZ R48, R53, UR11, R36 ;  /* 0x0000000b35307c23 */ /* 0x000fe20008010024 */
[----:B------:R-:W-:Y:S02]  /*27a0*/  F2F.BF16.F32 R50, R50 ;  /* 0x0000003200327304 */ /* 0x000fe40000202000 */
[----:B------:R-:W-:Y:S01]  /*27b0*/  FMUL.FTZ R49, R49, UR24 ;  /* 0x0000001831317c20 */ /* 0x000fe20008410000 */
[----:B------:R-:W-:-:S04]  /*27c0*/  FMUL.FTZ R48, R48, UR9 ;  /* 0x0000000930307c20 */ /* 0x000fc80008410000 */
[----:B------:R-:W-:Y:S01]  /*27d0*/  FSEL R54, R49, RZ, P0 ;  /* 0x000000ff31367208 */ /* 0x000fe20000000000 */
[----:B------:R-:W-:Y:S01]  /*27e0*/  FMUL.FTZ R51, R48, UR24 ;  /* 0x0000001830337c20 */ /* 0x000fe20008410000 */
[----:B------:R-:W-:Y:S01]  /*27f0*/  LOP3.LUT P0, RZ, R59, 0xff, RZ, 0xc0, !PT ;  /* 0x000000ff3bff7812 */ /* 0x000fe2000780c0ff */
[----:B------:R-:W0:Y:S01]  /*2800*/  LDC.64 R48, c[0x0][0x468] ;  /* 0x00011a00ff307b82 */ /* 0x000e220000000a00 */
[----:B------:R-:W1:Y:S02]  /*2810*/  F2F.BF16.F32 R55, R55 ;  /* 0x0000003700377304 */ /* 0x000e640000202000 */
[----:B------:R-:W-:-:S06]  /*2820*/  FSEL R53, R51, RZ, P0 ;  /* 0x000000ff33357208 */ /* 0x000fcc0000000000 */
        /* <DEDUP_REMOVED lines=9> */
.L_x_2240:
[----:B------:R-:W-:Y:S05]  /*28c0*/  BSYNC.RECONVERGENT B1 ;  /* 0x0000000000017941 */ /* 0x000fea0003800200 */
.L_x_2239:
[----:B------:R-:W-:Y:S04]  /*28d0*/  BSSY.RECONVERGENT B1, `(.L_x_2241) ;  /* 0x000002a000017945 */ /* 0x000fe80003800200 */
[----:B------:R-:W-:Y:S05]  /*28e0*/  @!P1 BRA `(.L_x_2242) ;  /* 0x0000000000a09947 */ /* 0x000fea0003800000 */
[--C-:B0-----:R-:W-:Y:S01]  /*28f0*/  FFMA.FTZ R49, R67, UR4, R52.reuse ;  /* 0x0000000443317c23 */ /* 0x101fe20008010034 */
[--C-:B------:R-:W-:Y:S01]  /*2900*/  FFMA.FTZ R51, R80, UR4, R52.reuse ;  /* 0x0000000450337c23 */ /* 0x100fe20008010034 */
[--C-:B------:R-:W-:Y:S01]  /*2910*/  FFMA.FTZ R50, R64, UR4, R52.reuse ;  /* 0x0000000440327c23 */ /* 0x100fe20008010034 */
[----:B-----5:R-:W-:Y:S01]  /*2920*/  LOP3.LUT P0, RZ, R58, 0xff0000, RZ, 0xc0, !PT ;  /* 0x00ff00003aff7812 */ /* 0x020fe2000780c0ff */
[----:B------:R-:W-:Y:S01]  /*2930*/  FADD.FTZ R49, R82, -R49 ;  /* 0x8000003152317221 */ /* 0x000fe20000010000 */
[----:B------:R-:W-:Y:S01]  /*2940*/  FADD.FTZ R54, R78, -R51 ;  /* 0x800000334e367221 */ /* 0x000fe20000010000 */
[----:B------:R-:W-:Y:S01]  /*2950*/  FFMA.FTZ R51, R65, UR4, R52 ;  /* 0x0000000441337c23 */ /* 0x000fe20008010034 */
[----:B------:R-:W-:Y:S01]  /*2960*/  ISETP.GE.U32.AND P4, PT, R58, 0x1000000, PT ;  /* 0x010000003a00780c */ /* 0x000fe20003f86070 */
[----:B------:R-:W-:Y:S01]  /*2970*/  FFMA.FTZ R48, R49, UR11, R42 ;  /* 0x0000000b31307c23 */ /* 0x000fe2000801002a */
[----:B------:R-:W-:Y:S01]  /*2980*/  FFMA.FTZ R49, R54, UR11, R43 ;  /* 0x0000000b36317c23 */ /* 0x000fe2000801002b */
[----:B------:R-:W-:Y:S01]  /*2990*/  FADD.FTZ R54, R69, -R50 ;  /* 0x8000003245367221 */ /* 0x000fe20000010000 */
        /* <DEDUP_REMOVED lines=29> */
.L_x_2242:
[----:B------:R-:W-:Y:S05]  /*2b70*/  BSYNC.RECONVERGENT B1 ;  /* 0x0000000000017941 */ /* 0x000fea0003800200 */
.L_x_2241:
        /* <DEDUP_REMOVED lines=10> */
[----:B------:R-:W-:Y:S01]  /*2c20*/  LOP3.LUT P4, RZ, R11, 0xff0000, RZ, 0xc0, !PT ;  /* 0x00ff00000bff7812 */ /* 0x000fe2000788c0ff */
[----:B------:R-:W-:Y:S01]  /*2c30*/  FFMA.FTZ R49, R49, UR11, R46 ;  /* 0x0000000b31317c23 */ /* 0x000fe2000801002e */
[----:B------:R-:W-:Y:S01]  /*2c40*/  FADD.FTZ R53, R77, -R52 ;  /* 0x800000344d357221 */ /* 0x000fe20000010000 */
[----:B------:R-:W-:-:S02]  /*2c50*/  FMUL.FTZ R48, R48, UR9 ;  /* 0x0000000930307c20 */ /* 0x000fc40008410000 */
[----:B------:R-:W-:Y:S02]  /*2c60*/  FMUL.FTZ R49, R49, UR9 ;  /* 0x0000000931317c20 */ /* 0x000fe40008410000 */
[----:B------:R-:W-:Y:S02]  /*2c70*/  FMUL.FTZ R48, R48, UR24 ;  /* 0x0000001830307c20 */ /* 0x000fe40008410000 */
[----:B------:R-:W-:-:S03]  /*2c80*/  FMUL.FTZ R49, R49, UR24 ;  /* 0x0000001831317c20 */ /* 0x000fc60008410000 */
[----:B------:R-:W-:Y:S01]  /*2c90*/  FSEL R50, R48, RZ, P0 ;  /* 0x000000ff30327208 */ /* 0x000fe20000000000 */
[----:B------:R-:W-:Y:S01]  /*2ca0*/  FFMA.FTZ R48, R54, UR11, R47 ;  /* 0x0000000b36307c23 */ /* 0x000fe2000801002f */
[----:B------:R-:W-:Y:S02]  /*2cb0*/  ISETP.GE.U32.AND P0, PT, R11, 0x1000000, PT ;  /* 0x010000000b00780c */ /* 0x000fe40003f06070 */
[----:B------:R-:W-:Y:S01]  /*2cc0*/  FSEL R54, R49, RZ, P4 ;  /* 0x000000ff31367208 */ /* 0x000fe20002000000 */
[----:B------:R-:W-:Y:S01]  /*2cd0*/  FMUL.FTZ R51, R48, UR9 ;  /* 0x0000000930337c20 */ /* 0x000fe20008410000 */
[----:B------:R-:W-:Y:S01]  /*2ce0*/  FFMA.FTZ R48, R53, UR11, R44 ;  /* 0x0000000b35307c23 */ /* 0x000fe2000801002c */
[----:B------:R-:W0:Y:S02]  /*2cf0*/  F2F.BF16.F32 R50, R50 ;  /* 0x0000003200327304 */ /* 0x000e240000202000 */
[----:B------:R-:W-:Y:S01]  /*2d00*/  FMUL.FTZ R51, R51, UR24 ;  /* 0x0000001833337c20 */ /* 0x000fe20008410000 */
[----:B------:R-:W-:-:S04]  /*2d10*/  FMUL.FTZ R48, R48, UR9 ;  /* 0x0000000930307c20 */ /* 0x000fc80008410000 */
[----:B------:R-:W-:Y:S01]  /*2d20*/  FSEL R55, R51, RZ, P0 ;  /* 0x000000ff33377208 */ /* 0x000fe20000000000 */
[----:B------:R-:W-:Y:S01]  /*2d30*/  FMUL.FTZ R51, R48, UR24 ;  /* 0x0000001830337c20 */ /* 0x000fe20008410000 */
[----:B------:R-:W-:Y:S01]  /*2d40*/  LOP3.LUT P0, RZ, R11, 0xff, RZ, 0xc0, !PT ;  /* 0x000000ff0bff7812 */ /* 0x000fe2000780c0ff */
[----:B------:R-:W1:Y:S01]  /*2d50*/  LDC.64 R48, c[0x0][0x468] ;  /* 0x00011a00ff307b82 */ /* 0x000e620000000a00 */
[----:B------:R-:W-:Y:S02]  /*2d60*/  F2F.BF16.F32 R54, R54 ;  /* 0x0000003600367304 */ /* 0x000fe40000202000 */
[----:B------:R-:W-:Y:S01]  /*2d70*/  FSEL R52, R51, RZ, P0 ;  /* 0x000000ff33347208 */ /* 0x000fe20000000000 */
[----:B0-----:R-:W-:-:S05]  /*2d80*/  IMAD.WIDE.U32 R50, R50, 0x10000, RZ ;  /* 0x0001000032327825 */ /* 0x001fca00078e00ff */
[----:B------:R-:W0:Y:S08]  /*2d90*/  F2F.BF16.F32 R55, R55 ;  /* 0x0000003700377304 */ /* 0x000e300000202000 */
[----:B------:R-:W2:Y:S01]  /*2da0*/  F2F.BF16.F32 R53, R52 ;  /* 0x0000003400357304 */ /* 0x000ea20000202000 */
[----:B0-----:R-:W-:Y:S01]  /*2db0*/  PRMT R75, R54, 0x5410, R55 ;  /* 0x00005410364b7816 */ /* 0x001fe20000000037 */
[----:B-1----:R-:W-:-:S03]  /*2dc0*/  IMAD.WIDE.U32 R48, R61, 0x8, R48 ;  /* 0x000000083d307825 */ /* 0x002fc600078e0030 */
[----:B------:R-:W-:Y:S02]  /*2dd0*/  LOP3.LUT R51, R75, R51, RZ, 0xfc, !PT ;  /* 0x000000334b337212 */ /* 0x000fe400078efcff */
[----:B--2---:R-:W-:-:S05]  /*2de0*/  LOP3.LUT R50, R50, R53, RZ, 0xfc, !PT ;  /* 0x0000003532327212 */ /* 0x004fca00078efcff */
[----:B------:R0:W-:Y:S01]  /*2df0*/  STG.E.64 desc[UR16][R48.64], R50 ;  /* 0x0000003230007986 */ /* 0x0001e2000c101b10 */
[----:B------:R-:W-:Y:S05]  /*2e00*/  BRA `(.L_x_2233) ;  /* 0x00000008001c7947 */ /* 0x000fea0003800000 */
.L_x_2238:
[----:B------:R-:W-:Y:S04]  /*2e10*/  BSSY.RECONVERGENT B1, `(.L_x_2243) ;  /* 0x000002d000017945 */ /* 0x000fe80003800200 */
[----:B------:R-:W-:Y:S05]  /*2e20*/  @!P2 BRA `(.L_x_2244) ;  /* 0x0000000000aca947 */ /* 0x000fea0003800000 */
[--C-:B------:R-:W-:Y:S01]  /*2e30*/  FFMA.FTZ R48, R89, UR4, R52.reuse ;  /* 0x0000000459307c23 */ /* 0x100fe20008010034 */
[----:B------:R-:W0:Y:S01]  /*2e40*/  LDC.64 R54, c[0x0][0x478] ;  /* 0x00011e00ff367b82 */ /* 0x000e220000000a00 */
[--C-:B------:R-:W-:Y:S01]  /*2e50*/  FFMA.FTZ R51, R88, UR4, R52.reuse ;  /* 0x0000000458337c23 */ /* 0x100fe20008010034 */
[----:B------:R-:W-:Y:S01]  /*2e60*/  FFMA.FTZ R74, R84, UR4, R52 ;  /* 0x00000004544a7c23 */ /* 0x000fe20008010034 */
[----:B------:R-:W-:Y:S01]  /*2e70*/  FADD.FTZ R49, R87, -R48 ;  /* 0x8000003057317221 */ /* 0x000fe20000010000 */
[----:B------:R-:W-:Y:S01]  /*2e80*/  FFMA.FTZ R48, R85, UR4, R52 ;  /* 0x0000000455307c23 */ /* 0x000fe20008010034 */
[----:B------:R-:W-:Y:S01]  /*2e90*/  FADD.FTZ R50, R86, -R51 ;  /* 0x8000003356327221 */ /* 0x000fe20000010000 */
[----:B------:R-:W-:Y:S01]  /*2ea0*/  FADD.FTZ R74, R81, -R74 ;  /* 0x8000004a514a7221 */ /* 0x000fe20000010000 */
[----:B-----5:R-:W-:Y:S01]  /*2eb0*/  LOP3.LUT P0, RZ, R59, 0xff00, RZ, 0xc0, !PT ;  /* 0x0000ff003bff7812 */ /* 0x020fe2000780c0ff */
[----:B------:R-:W-:Y:S01]  /*2ec0*/  FADD.FTZ R51, R83, -R48 ;  /* 0x8000003053337221 */ /* 0x000fe20000010000 */
[----:B------:R-:W-:Y:S01]  /*2ed0*/  FFMA.FTZ R48, R49, UR11, R36 ;  /* 0x0000000b31307c23 */ /* 0x000fe20008010024 */
[----:B------:R-:W-:-:S02]  /*2ee0*/  FFMA.FTZ R49, R50, UR11, R37 ;  /* 0x0000000b32317c23 */ /* 0x000fc40008010025 */
[----:B------:R-:W-:Y:S01]  /*2ef0*/  FFMA.FTZ R50, R51, UR11, R38 ;  /* 0x0000000b33327c23 */ /* 0x000fe20008010026 */
[----:B------:R-:W-:Y:S01]  /*2f00*/  FFMA.FTZ R51, R74, UR11, R39 ;  /* 0x0000000b4a337c23 */ /* 0x000fe20008010027 */
[----:B------:R-:W-:Y:S02]  /*2f10*/  FMUL.FTZ R53, R49, UR9 ;  /* 0x0000000931357c20 */ /* 0x000fe40008410000 */
[----:B------:R-:W-:Y:S01]  /*2f20*/  FMUL.FTZ R74, R50, UR9 ;  /* 0x00000009324a7c20 */ /* 0x000fe20008410000 */
[----:B------:R-:W-:Y:S01]  /*2f30*/  FMUL.FTZ R75, R51, UR9 ;  /* 0x00000009334b7c20 */ /* 0x000fe20008410000 */
[----:B------:R-:W-:Y:S02]  /*2f40*/  FMUL.FTZ R53, R53, UR24 ;  /* 0x0000001835357c20 */ /* 0x000fe40008410000 */
[----:B------:R-:W-:Y:S01]  /*2f50*/  FMUL.FTZ R74, R74, UR24 ;  /* 0x000000184a4a7c20 */ /* 0x000fe20008410000 */
[----:B------:R-:W-:Y:S02]  /*2f60*/  FMUL.FTZ R75, R75, UR24 ;  /* 0x000000184b4b7c20 */ /* 0x000fe40008410000 */
[----:B------:R-:W-:Y:S01]  /*2f70*/  FSEL R53, R53, RZ, P0 ;  /* 0x000000ff35357208 */ /* 0x000fe20000000000 */
[----:B0-----:R-:W-:Y:S01]  /*2f80*/  IMAD.WIDE.U32 R54, R61, 0x10, R54 ;  /* 0x000000103d367825 */ /* 0x001fe200078e0036 */
[----:B------:R-:W-:-:S04]  /*2f90*/  LOP3.LUT P0, RZ, R59, 0xff0000, RZ, 0xc0, !PT ;  /* 0x00ff00003bff7812 */ /* 0x000fc8000780c0ff */
[----:B------:R-:W-:Y:S01]  /*2fa0*/  FSEL R74, R74, RZ, P0 ;  /* 0x000000ff4a4a7208 */ /* 0x000fe20000000000 */
[----:B------:R0:W-:Y:S01]  /*2fb0*/  STG.E.128 desc[UR16][R54.64], R48 ;  /* 0x0000003036007986 */ /* 0x0001e2000c101d10 */
[----:B------:R-:W-:Y:S01]  /*2fc0*/  ISETP.GE.U32.AND P0, PT, R59, 0x1000000, PT ;  /* 0x010000003b00780c */ /* 0x000fe20003f06070 */
        /* <DEDUP_REMOVED lines=17> */
.L_x_2244:
[----:B------:R-:W-:Y:S05]  /*30e0*/  BSYNC.RECONVERGENT B1 ;  /* 0x0000000000017941 */ /* 0x000fea0003800200 */
.L_x_2243:
        /* <DEDUP_REMOVED lines=13> */
[----:B------:R-:W-:Y:S01]  /*31c0*/  FFMA.FTZ R50, R51, UR11, R42 ;  /* 0x0000000b33327c23 */ /* 0x000fe2000801002a */
[----:B------:R-:W-:Y:S01]  /*31d0*/  FFMA.FTZ R51, R74, UR11, R43 ;  /* 0x0000000b4a337c23 */ /* 0x000fe2000801002b */
[----:B------:R-:W-:Y:S01]  /*31e0*/  LOP3.LUT P0, RZ, R58, 0xff00, RZ, 0xc0, !PT ;  /* 0x0000ff003aff7812 */ /* 0x000fe2000780c0ff */
        /* <DEDUP_REMOVED lines=29> */
.L_x_2246:
[----:B------:R-:W-:Y:S05]  /*33c0*/  BSYNC.RECONVERGENT B1 ;  /* 0x0000000000017941 */ /* 0x000fea0003800200 */
.L_x_2245:
        /* <DEDUP_REMOVED lines=12> */
[----:B------:R-:W-:Y:S01]  /*3490*/  FFMA.FTZ R49, R50, UR11, R45 ;  /* 0x0000000b32317c23 */ /* 0x000fe2000801002d */
[----:B------:R-:W-:Y:S01]  /*34a0*/  FFMA.FTZ R48, R51, UR11, R44 ;  /* 0x0000000b33307c23 */ /* 0x000fe2000801002c */
[----:B------:R-:W-:Y:S01]  /*34b0*/  FFMA.FTZ R51, R54, UR11, R47 ;  /* 0x0000000b36337c23 */ /* 0x000fe2000801002f */
[----:B------:R-:W-:Y:S01]  /*34c0*/  FFMA.FTZ R50, R55, UR11, R46 ;  /* 0x0000000b37327c23 */ /* 0x000fe2000801002e */
        /* <DEDUP_REMOVED lines=26> */
[----:B------:R4:W-:Y:S02]  /*3670*/  STG.E.64 desc[UR16][R50.64], R48 ;  /* 0x0000003032007986 */ /* 0x0009e4000c101b10 */
.L_x_2233:
[----:B------:R-:W-:Y:S05]  /*3680*/  BSYNC.RECONVERGENT B0 ;  /* 0x0000000000007941 */ /* 0x000fea0003800200 */
.L_x_2226:
[----:B------:R-:W-:Y:S02]  /*3690*/  UIADD3 UR6, UPT, UPT, UR6, UR26, URZ ;  /* 0x0000001a06067290 */ /* 0x000fe4000fffe0ff */
[----:B------:R-:W-:Y:S02]  /*36a0*/  UPLOP3.LUT UP2, UPT, UPT, UPT, UP2, 0x40, 0x4 ;  /* 0x000000000004789c */ /* 0x000fe40003f4e820 */
[----:B------:R-:W-:-:S09]  /*36b0*/  UISETP.GE.AND UP1, UPT, UR6, UR27, UPT ;  /* 0x0000001b0600728c */ /* 0x000fd2000bf26270 */
[----:B------:R-:W-:Y:S05]  /*36c0*/  BRA.U !UP1, `(.L_x_2247) ;  /* 0xffffffcd09847547 */ /* 0x000fea000b83ffff */
.L_x_2219:
[----:B------:R-:W0:Y:S01]  /*36d0*/  LDC.64 R2, c[0x0][0x440] ;  /* 0x00011000ff027b82 */ /* 0x000e220000000a00 */
[----:B------:R-:W-:-:S06]  /*36e0*/  UIMAD UR4, UR7, UR8, URZ ;  /* 0x00000008070472a4 */ /* 0x000fcc000f8e02ff */
[----:B-----5:R-:W-:Y:S01]  /*36f0*/  MOV R11, UR4 ;  /* 0x00000004000b7c02 */ /* 0x020fe20008000f00 */
        /* <DEDUP_REMOVED lines=22> */
.L_x_2248:
        /* <DEDUP_REMOVED lines=10> */
.L_x_6720:


//--------------------- .text._ZN10layer_norm13ln_bwd_kernelINS_13Kernel_traitsI13__nv_bfloat16S2_fS2_fjLj1536ELj1ELj1ELj4ELj8ENS_18Kernel_traits_baseILj1536ES2_S2_fS2_fjLj128EEEEELb1ELb0ELb0ELb1EEEvNS_9BwdParamsE --------------------------
	.section	.text._ZN10layer_norm13ln_bwd_kernelINS_13Kernel_traitsI13__nv_bfloat16S2_fS2_fjLj1536ELj1ELj1ELj4ELj8ENS_18Kernel_traits_baseILj1536ES2_S2_fS2_fjLj128EEEEELb1ELb0ELb0ELb1EEEvNS_9BwdParamsE,"ax",@progbits
	.align	128
        .global         _ZN10layer_norm13ln_bwd_kernelINS_13Kernel_traitsI13__nv_bfloat16S2_fS2_fjLj1536ELj1ELj1ELj4ELj8ENS_18Kernel_traits_baseILj1536ES2_S2_fS2_fjLj128EEEEELb1ELb0ELb0ELb1EEEvNS_9BwdParamsE
        .type           _ZN10layer_norm13ln_bwd_kernelINS_13Kernel_traitsI13__nv_bfloat16S2_fS2_fjLj1536ELj1ELj1ELj4ELj8ENS_18Kernel_traits_baseILj1536ES2_S2_fS2_fjLj128EEEEELb1ELb0ELb0ELb1EEEvNS_9BwdParamsE,@function
        .size           _ZN10layer_norm13ln_bwd_kernelINS_13Kernel_traitsI13__nv_bfloat16S2_fS2_fjLj1536ELj1ELj1ELj4ELj8ENS_18Kernel_traits_baseILj1536ES2_S2_fS2_fjLj128EEEEELb1ELb0ELb0ELb1EEEvNS_9BwdParamsE,(.L_x_6721 - _ZN10layer_norm13ln_bwd_kernelINS_13Kernel_traitsI13__nv_bfloat16S2_fS2_fjLj1536ELj1ELj1ELj4ELj8ENS_18Kernel_traits_baseILj1536ES2_S2_fS2_fjLj128EEEEELb1ELb0ELb0ELb1EEEvNS_9BwdParamsE)
        .other          _ZN10layer_norm13ln_bwd_kernelINS_13Kernel_traitsI13__nv_bfloat16S2_fS2_fjLj1536ELj1ELj1ELj4ELj8ENS_18Kernel_traits_baseILj1536ES2_S2_fS2_fjLj128EEEEELb1ELb0ELb0ELb1EEEvNS_9BwdParamsE,@"STO_CUDA_ENTRY STV_DEFAULT"
_ZN10layer_norm13ln_bwd_kernelINS_13Kernel_traitsI13__nv_bfloat16S2_fS2_fjLj1536ELj1ELj1ELj4ELj8ENS_18Kernel_traits_baseILj1536ES2_S2_fS2_fjLj128EEEEELb1ELb0ELb0ELb1EEEvNS_9BwdParamsE:
.text._ZN10layer_norm13ln_bwd_kernelINS_13Kernel_traitsI13__nv_bfloat16S2_fS2_fjLj1536ELj1ELj1ELj4ELj8ENS_18Kernel_traits_baseILj1536ES2_S2_fS2_fjLj128EEEEELb1ELb0ELb0ELb1EEEvNS_9BwdParamsE:
        /* <DEDUP_REMOVED lines=35> */
[----:B------:R-:W0:Y:S01]  /*0230*/  LDCU UR24, c[0x0][0x400] ;  /* 0x00008000ff1877ac */ /* 0x000e220008000800 */
[----:B------:R-:W0:Y:S02]  /*0240*/  LDCU.64 UR26, c[0x0][0x478] ;  /* 0x00008f00ff1a77ac */ /* 0x000e240008000a00 */
[C---:B0-----:R-:W-:Y:S01]  /*0250*/  IMAD.WIDE.U32 R2, R65.reuse, 0x8, R2 ;  /* 0x0000000841027825 */ /* 0x041fe200078e0002 */
[----:B------:R-:W0:Y:S04]  /*0260*/  LDCU.128 UR12, c[0x0][0x3c0] ;  /* 0x00007800ff0c77ac */ /* 0x000e280008000c00 */
[----:B-1----:R-:W5:Y:S01]  /*0270*/  LDG.E.64 R54, desc[UR18][R2.64+0x800] ;  /* 0x0008001202367981 */ /* 0x002f62000c1e1b00 */
[----:B------:R-:W1:Y:S03]  /*0280*/  LDCU.64 UR22, c[0x0][0x438] ;  /* 0x00008700ff1677ac */ /* 0x000e660008000a00 */
[----:B------:R-:W3:Y:S01]  /*0290*/  LDG.E.64 R56, desc[UR18][R2.64+0x400] ;  /* 0x0004001202387981 */ /* 0x000ee2000c1e1b00 */
[----:B------:R-:W0:Y:S03]  /*02a0*/  LDCU.64 UR28, c[0x0][0x380] ;  /* 0x00007000ff1c77ac */ /* 0x000e260008000a00 */
        /* <DEDUP_REMOVED lines=28> */
.L_x_2254:
[----:B0-----:R-:W0:Y:S01]  /*0470*/  @UP0 LDCU.64 UR4, c[0x0][0x3e0] ;  /* 0x00007c00ff0407ac */ /* 0x001e220008000a00 */
[----:B--23--:R-:W1:Y:S01]  /*0480*/  LDC.64 R66, c[0x0][0x428] ;  /* 0x00010a00ff427b82 */ /* 0x00ce620000000a00 */
[----:B------:R-:W-:Y:S01]  /*0490*/  PLOP3.LUT P0, PT, PT, PT, UP0, 0x80, 0x8 ;  /* 0x000000000008781c */ /* 0x000fe20003f0f008 */
[----:B------:R-:W-:Y:S02]  /*04a0*/  UIMAD UR7, UR6, UR21, URZ ;  /* 0x00000015060772a4 */ /* 0x000fe4000f8e02ff */
[----:B------:R-:W-:Y:S02]  /*04b0*/  UIMAD.WIDE UR16, UR6, 0x4, UR14 ;  /* 0x00000004061078a5 */ /* 0x000fe4000f8e020e */
[----:B------:R-:W-:Y:S02]  /*04c0*/  USHF.R.S32.HI UR8, URZ, 0x1f, UR7 ;  /* 0x0000001fff087899 */ /* 0x000fe40008011407 */
[----:B----4-:R-:W2:Y:S01]  /*04d0*/  LDC.64 R40, c[0x0][0x3a8] ;  /* 0x0000ea00ff287b82 */ /* 0x010ea20000000a00 */
[----:B------:R-:W-:-:S02]  /*04e0*/  UIMAD.WIDE UR10, UR6, 0x4, UR12 ;  /* 0x00000004060a78a5 */ /* 0x000fc4000f8e020c */
[----:B------:R-:W-:Y:S01]  /*04f0*/  ULEA.HI UR8, UR8, UR7, URZ, 0x2 ;  /* 0x0000000708087291 */ /* 0x000fe2000f8f10ff */
[----:B------:R-:W-:Y:S02]  /*0500*/  MOV R72, UR16 ;  /* 0x0000001000487c02 */ /* 0x000fe40008000f00 */
[----:B------:R-:W-:Y:S02]  /*0510*/  MOV R73, UR17 ;  /* 0x0000001100497c02 */ /* 0x000fe40008000f00 */
[----:B------:R-:W-:Y:S01]  /*0520*/  MOV R38, UR10 ;  /* 0x0000000a00267c02 */ /* 0x000fe20008000f00 */
[----:B0-----:R-:W-:Y:S01]  /*0530*/  @UP0 UIMAD.WIDE UR4, UR6, 0x2, UR4 ;  /* 0x00000002060408a5 */ /* 0x001fe2000f8e0204 */
[----:B------:R-:W-:Y:S01]  /*0540*/  MOV R32, UR8 ;  /* 0x0000000800207c02 */ /* 0x000fe20008000f00 */
[----:B------:R-:W3:Y:S01]  /*0550*/  LDG.E R72, desc[UR18][R72.64] ;  /* 0x0000001248487981 */ /* 0x000ee2000c1e1900 */
[----:B------:R-:W-:Y:S02]  /*0560*/  MOV R39, UR11 ;  /* 0x0000000b00277c02 */ /* 0x000fe40008000f00 */
[----:B------:R-:W-:-:S02]  /*0570*/  LEA.HI.SX32 R59, R32, R53, 0x1e ;  /* 0x00000035203b7211 */ /* 0x000fc400078ff2ff */
[----:B------:R-:W-:Y:S01]  /*0580*/  MOV R42, UR4 ;  /* 0x00000004002a7c02 */ /* 0x000fe20008000f00 */
[----:B------:R-:W4:Y:S01]  /*0590*/  LDG.E R74, desc[UR18][R38.64] ;  /* 0x00000012264a7981 */ /* 0x000f22000c1e1900 */
[----:B------:R-:W-:Y:S01]  /*05a0*/  MOV R43, UR5 ;  /* 0x00000005002b7c02 */ /* 0x000fe20008000f00 */
[C---:B-1----:R-:W-:Y:S01]  /*05b0*/  IMAD.WIDE.U32 R70, R59.reuse, 0x8, R66 ;  /* 0x000000083b467825 */ /* 0x042fe200078e0042 */
[C---:B------:R-:W-:Y:S02]  /*05c0*/  IADD3 R60, PT, PT, R59.reuse, 0x80, RZ ;  /* 0x000000803b3c7810 */ /* 0x040fe40007ffe0ff */
[C---:B------:R-:W-:Y:S01]  /*05d0*/  IADD3 R61, PT, PT, R59.reuse, 0x100, RZ ;  /* 0x000001003b3d7810 */ /* 0x040fe20007ffe0ff */
[----:B------:R-:W4:Y:S01]  /*05e0*/  @P0 LDG.E.U16 R75, desc[UR18][R42.64] ;  /* 0x000000122a4b0981 */ /* 0x000f22000c1e1500 */
[----:B--2---:R-:W-:-:S03]  /*05f0*/  IMAD.WIDE.U32 R32, R59, 0x10, R40 ;  /* 0x000000103b207825 */ /* 0x004fc600078e0028 */
[----:B------:R-:W2:Y:S01]  /*0600*/  LDG.E.64 R70, desc[UR18][R70.64] ;  /* 0x0000001246467981 */ /* 0x000ea2000c1e1b00 */
[----:B------:R-:W-:-:S03]  /*0610*/  IMAD.WIDE.U32 R36, R60, 0x10, R40 ;  /* 0x000000103c247825 */ /* 0x000fc600078e0028 */
[----:B------:R-:W2:Y:S01]  /*0620*/  LDG.E.128 R32, desc[UR18][R32.64] ;  /* 0x0000001220207981 */ /* 0x000ea2000c1e1d00 */
[----:B------:R-:W-:-:S03]  /*0630*/  IMAD.WIDE.U32 R40, R61, 0x10, R40 ;  /* 0x000000103d287825 */ /* 0x000fc600078e0028 */
[----:B------:R-:W2:Y:S01]  /*0640*/  LDG.E.128 R36, desc[UR18][R36.64] ;  /* 0x0000001224247981 */ /* 0x000ea2000c1e1d00 */
[----:B------:R-:W-:-:S03]  /*0650*/  IMAD.WIDE.U32 R68, R60, 0x8, R66 ;  /* 0x000000083c447825 */ /* 0x000fc600078e0042 */
[----:B------:R-:W2:Y:S04]  /*0660*/  LDG.E.128 R40, desc[UR18][R40.64] ;  /* 0x0000001228287981 */ /* 0x000ea8000c1e1d00 */
[----:B------:R-:W2:Y:S01]  /*0670*/  LDG.E.64 R68, desc[UR18][R68.64] ;  /* 0x0000001244447981 */ /* 0x000ea2000c1e1b00 */
[----:B------:R-:W-:-:S06]  /*0680*/  IMAD.WIDE.U32 R66, R61, 0x8, R66 ;  /* 0x000000083d427825 */ /* 0x000fcc00078e0042 */
[----:B------:R-:W2:Y:S01]  /*0690*/  LDG.E.64 R66, desc[UR18][R66.64] ;  /* 0x0000001242427981 */ /* 0x000ea2000c1e1b00 */
[----:B------:R-:W-:Y:S01]  /*06a0*/  ISETP.NE.AND P1, PT, RZ, UR20, PT ;  /* 0x00000014ff007c0c */ /* 0x000fe2000bf25270 */
[----:B------:R-:W0:Y:S01]  /*06b0*/  S2UR UR5, SR_CgaCtaId ;  /* 0x00000000000579c3 */ /* 0x000e220000008800 */
[----:B------:R-:W-:Y:S02]  /*06c0*/  ISETP.NE.AND P2, PT, R65, RZ, PT ;  /* 0x000000ff4100720c */ /* 0x000fe40003f45270 */
[----:B------:R-:W-:Y:S01]  /*06d0*/  PLOP3.LUT P3, PT, PT, PT, UP2, 0x80, 0x8 ;  /* 0x000000000008781c */ /* 0x000fe20003f6f028 */
[----:B------:R-:W-:Y:S02]  /*06e0*/  UMOV UR4, 0x400 ;  /* 0x0000040000047882 */ /* 0x000fe40000000000 */
[----:B0-----:R-:W-:-:S04]  /*06f0*/  ULEA UR4, UR5, UR4, 0x18 ;  /* 0x0000000405047291 */ /* 0x001fc8000f8ec0ff */
[----:B------:R-:W-:Y:S01]  /*0700*/  UIADD3 UR5, UPT, UPT, UR4, 0x1820, URZ ;  /* 0x0000182004057890 */ /* 0x000fe2000fffe0ff */
[----:B---3--:R-:W-:Y:S02]  /*0710*/  R2UR UR8, R72 ;  /* 0x00000000480872ca */ /* 0x008fe400000e0000 */
[----:B----4-:R-:W-:Y:S02]  /*0720*/  FSEL R76, R74, RZ, !P1 ;  /* 0x000000ff4a4c7208 */ /* 0x010fe40004800000 */
[----:B------:R-:W-:Y:S02]  /*0730*/  @P0 R2UR UR7, R75 ;  /* 0x000000004b0702ca */ /* 0x000fe400000e0000 */
[----:B--2---:R-:W-:Y:S02]  /*0740*/  MOV R75, R70 ;  /* 0x00000046004b7202 */ /* 0x004fe40000000f00 */
[----:B------:R-:W-:Y:S01]  /*0750*/  SHF.R.U64 R86, R70, 0x10, R71 ;  /* 0x0000001046567819 */ /* 0x000fe20000001247 */
[C---:B------:R-:W-:Y:S01]  /*0760*/  FADD.FTZ R89, -R76.reuse, R33 ;  /* 0x000000214c597221 */ /* 0x040fe20000010100 */
[----:B------:R-:W-:Y:S01]  /*0770*/  SHF.L.U32 R75, R75, 0x10, RZ ;  /* 0x000000104b4b7819 */ /* 0x000fe200000006ff */
[----:B------:R-:W-:Y:S01]  /*0780*/  FADD.FTZ R74, -R76, R32 ;  /* 0x000000204c4a7221 */ /* 0x000fe20000010100 */
[----:B------:R-:W-:Y:S01]  /*0790*/  SHF.L.U32 R86, R86, 0x10, RZ ;  /* 0x0000001056567819 */ /* 0x000fe200000006ff */
[----:B------:R-:W-:Y:S01]  /*07a0*/  FMUL.FTZ R89, R89, UR8 ;  /* 0x0000000859597c20 */ /* 0x000fe20008410000 */
[----:B------:R-:W-:Y:S01]  /*07b0*/  MOV R73, R71 ;  /* 0x0000004700497202 */ /* 0x000fe20000000f00 */
[----:B------:R-:W-:Y:S01]  /*07c0*/  FADD.FTZ R36, -R76, R36 ;  /* 0x000000244c247221 */ /* 0x000fe20000010100 */
[----:B------:R-:W-:Y:S01]  /*07d0*/  FMUL.FTZ R88, R64, R75 ;  /* 0x0000004b40587220 */ /* 0x000fe20000410000 */
[----:B------:R-:W-:Y:S01]  /*07e0*/  FADD.FTZ R32, -R76, R41 ;  /* 0x000000294c207221 */ /* 0x000fe20000010100 */
[----:B------:R-:W-:Y:S01]  /*07f0*/  FMUL.FTZ R41, R74, UR8 ;  /* 0x000000084a297c20 */ /* 0x000fe20008410000 */
[C---:B------:R-:W-:Y:S01]  /*0800*/  FADD.FTZ R87, -R76.reuse, R34 ;  /* 0x000000224c577221 */ /* 0x040fe20000010100 */
[----:B------:R-:W-:Y:S01]  /*0810*/  FADD.FTZ R85, -R76, R35 ;  /* 0x000000234c557221 */ /* 0x000fe20000010100 */
[----:B------:R-:W-:Y:S01]  /*0820*/  SHF.R.U32.HI R81, RZ, 0x10, R71 ;  /* 0x00000010ff517819 */ /* 0x000fe20000011647 */
[-C--:B------:R-:W-:Y:S01]  /*0830*/  FFMA.FTZ R46, R89, R86.reuse, R46 ;  /* 0x00000056592e7223 */ /* 0x080fe2000001002e */
[----:B------:R-:W-:Y:S01]  /*0840*/  SHF.R.U64 R35, R68, 0x10, R69 ;  /* 0x0000001044237819 */ /* 0x000fe20000001245 */
[----:B------:R-:W-:Y:S01]  /*0850*/  FADD.FTZ R45, R86, R45 ;  /* 0x0000002d562d7221 */ /* 0x000fe20000010000 */
[----:B------:R-:W-:Y:S01]  /*0860*/  MOV R34, R69 ;  /* 0x0000004500227202 */ /* 0x000fe20000000f00 */
[----:B------:R-:W-:Y:S01]  /*0870*/  FADD.FTZ R38, -R76, R38 ;  /* 0x000000264c267221 */ /* 0x000fe20000010100 */
[----:B------:R-:W-:Y:S01]  /*0880*/  SHF.R.U32.HI R91, RZ, 0x10, R69 ;  /* 0x00000010ff5b7819 */ /* 0x000fe20000011645 */
[----:B------:R-:W-:Y:S01]  /*0890*/  FMUL.FTZ R86, R63, R86 ;  /* 0x000000563f567220 */ /* 0x000fe20000410000 */
[----:B------:R-:W-:Y:S01]  /*08a0*/  SHF.L.U32 R73, R73, 0x10, RZ ;  /* 0x0000001049497819 */ /* 0x000fe200000006ff */
[----:B------:R-:W-:Y:S01]  /*08b0*/  FMUL.FTZ R83, R36, UR8 ;  /* 0x0000000824537c20 */ /* 0x000fe20008410000 */
[----:B------:R-:W-:Y:S01]  /*08c0*/  FADD.FTZ R69, RZ, R88 ;  /* 0x00000058ff457221 */ /* 0x000fe20000010000 */
[----:B------:R-:W-:Y:S01]  /*08d0*/  FFMA.FTZ R36, R41, R88, RZ ;  /* 0x0000005829247223 */ /* 0x000fe200000100ff */
[----:B------:R-:W-:Y:S01]  /*08e0*/  SHF.L.U32 R81, R81, 0x10, RZ ;  /* 0x0000001051517819 */ /* 0x000fe200000006ff */
[----:B------:R-:W-:Y:S01]  /*08f0*/  FMUL.FTZ R85, R85, UR8 ;  /* 0x0000000855557c20 */ /* 0x000fe20008410000 */
[----:B------:R-:W-:Y:S01]  /*0900*/  MOV R33, R68 ;  /* 0x0000004400217202 */ /* 0x000fe20000000f00 */
[----:B------:R-:W-:Y:S01]  /*0910*/  FMUL.FTZ R84, R62, R73 ;  /* 0x000000493e547220 */ /* 0x000fe20000410000 */
[----:B------:R-:W-:Y:S01]  /*0920*/  FMUL.FTZ R78, R38, UR8 ;  /* 0x00000008264e7c20 */ /* 0x000fe20008410000 */
[----:B------:R-:W-:Y:S01]  /*0930*/  FADD.FTZ R69, R86, R69 ;  /* 0x0000004556457221 */ /* 0x000fe20000010000 */
[----:B------:R-:W-:Y:S01]  /*0940*/  FMUL.FTZ R87, R87, UR8 ;  /* 0x0000000857577c20 */ /* 0x000fe20008410000 */
[----:B------:R-:W-:Y:S01]  /*0950*/  FFMA.FTZ R38, R89, R86, R36 ;  /* 0x0000005659267223 */ /* 0x000fe20000010024 */
[-C--:B------:R-:W-:Y:S01]  /*0960*/  FFMA.FTZ R18, R85, R81.reuse, R18 ;  /* 0x0000005155127223 */ /* 0x080fe20000010012 */
[----:B------:R-:W-:Y:S01]  /*0970*/  FADD.FTZ R17, R81, R17 ;  /* 0x0000001151117221 */ /* 0x000fe20000010000 */
[----:B------:R-:W-:Y:S01]  /*0980*/  SHF.L.U32 R68, R33, 0x10, RZ ;  /* 0x0000001021447819 */ /* 0x000fe200000006ff */
[----:B------:R-:W-:Y:S01]  /*0990*/  FMUL.FTZ R81, R58, R81 ;  /* 0x000000513a517220 */ /* 0x000fe20000410000 */
[----:B------:R-:W-:Y:S01]  /*09a0*/  FADD.FTZ R36, R84, R69 ;  /* 0x0000004554247221 */ /* 0x000fe20000010000 */
[----:B------:R-:W-:Y:S01]  /*09b0*/  FFMA.FTZ R38, R87, R84, R38 ;  /* 0x0000005457267223 */ /* 0x000fe20000010026 */
[----:B------:R-:W-:Y:S01]  /*09c0*/  SHF.L.U32 R35, R35, 0x10, RZ ;  /* 0x0000001023237819 */ /* 0x000fe200000006ff */
[----:B------:R-:W-:Y:S01]  /*09d0*/  FMUL.FTZ R79, R49, R68 ;  /* 0x00000044314f7220 */ /* 0x000fe20000410000 */
[----:B------:R-:W-:Y:S01]  /*09e0*/  FADD.FTZ R36, R81, R36 ;  /* 0x0000002451247221 */ /* 0x000fe20000010000 */
[C---:B------:R-:W-:Y:S01]  /*09f0*/  FADD.FTZ R37, -R76.reuse, R37 ;  /* 0x000000254c257221 */ /* 0x040fe20000010100 */
[----:B------:R-:W-:Y:S01]  /*0a00*/  FFMA.FTZ R38, R85, R81, R38 ;  /* 0x0000005155267223 */ /* 0x000fe20000010026 */
[C---:B------:R-:W-:Y:S01]  /*0a10*/  FADD.FTZ R39, -R76.reuse, R39 ;  /* 0x000000274c277221 */ /* 0x040fe20000010100 */
[C---:B------:R-:W-:Y:S01]  /*0a20*/  FADD.FTZ R40, -R76.reuse, R40 ;  /* 0x000000284c287221 */ /* 0x040fe20000010100 */
[C---:B------:R-:W-:Y:S01]  /*0a30*/  FADD.FTZ R72, -R76.reuse, R42 ;  /* 0x0000002a4c487221 */ /* 0x040fe20000010100 */
[----:B------:R-:W-:Y:S01]  /*0a40*/  FADD.FTZ R71, -R76, R43 ;  /* 0x0000002b4c477221 */ /* 0x000fe20000010100 */
[----:B------:R-:W-:Y:S01]  /*0a50*/  SHF.L.U32 R34, R34, 0x10, RZ ;  /* 0x0000001022227819 */ /* 0x000fe200000006ff */
[----:B------:R-:W-:Y:S01]  /*0a60*/  FADD.FTZ R33, R79, R36 ;  /* 0x000000244f217221 */ /* 0x000fe20000010000 */
[----:B------:R-:W-:Y:S01]  /*0a70*/  FMUL.FTZ R77, R37, UR8 ;  /* 0x00000008254d7c20 */ /* 0x000fe20008410000 */
[----:B------:R-:W-:Y:S01]  /*0a80*/  FMUL.FTZ R76, R56, R35 ;  /* 0x00000023384c7220 */ /* 0x000fe20000410000 */
[----:B------:R-:W-:Y:S01]  /*0a90*/  FFMA.FTZ R36, R83, R79, R38 ;  /* 0x0000004f53247223 */ /* 0x000fe20000010026 */
[----:B------:R-:W-:Y:S01]  /*0aa0*/  MOV R43, R66 ;  /* 0x00000042002b7202 */ /* 0x000fe20000000f00 */
[----:B------:R-:W-:Y:S01]  /*0ab0*/  FMUL.FTZ R74, R48, R34 ;  /* 0x00000022304a7220 */ /* 0x000fe20000410000 */
[----:B------:R-:W-:Y:S01]  /*0ac0*/  SHF.L.U32 R91, R91, 0x10, RZ ;  /* 0x000000105b5b7819 */ /* 0x000fe200000006ff */
[----:B------:R-:W-:Y:S01]  /*0ad0*/  FADD.FTZ R33, R76, R33 ;  /* 0x000000214c217221 */ /* 0x000fe20000010000 */
[----:B------:R-:W-:Y:S01]  /*0ae0*/  FFMA.FTZ R37, R77, R76, R36 ;  /* 0x0000004c4d257223 */ /* 0x000fe20000010024 */
[----:B------:R-:W-:Y:S01]  /*0af0*/  SHF.R.U64 R42, R66, 0x10, R67 ;  /* 0x00000010422a7819 */ /* 0x000fe20000001243 */
[----:B------:R-:W-:Y:S01]  /*0b00*/  FFMA.FTZ R52, R41, R75, R52 ;  /* 0x0000004b29347223 */ /* 0x000fe20000010034 */
[----:B------:R-:W-:Y:S01]  /*0b10*/  FADD.FTZ R47, R75, R47 ;  /* 0x0000002f4b2f7221 */ /* 0x000fe20000010000 */
[----:B------:R-:W-:Y:S01]  /*0b20*/  SHF.L.U32 R38, R43, 0x10, RZ ;  /* 0x000000102b267819 */ /* 0x000fe200000006ff */
[----:B------:R-:W-:Y:S01]  /*0b30*/  FMUL.FTZ R75, R39, UR8 ;  /* 0x00000008274b7c20 */ /* 0x000fe20008410000 */
[----:B------:R-:W-:Y:S01]  /*0b40*/  FMUL.FTZ R70, R57, R91 ;  /* 0x0000005b39467220 */ /* 0x000fe20000410000 */
[----:B------:R-:W-:Y:S01]  /*0b50*/  FADD.FTZ R33, R74, R33 ;  /* 0x000000214a217221 */ /* 0x000fe20000010000 */
[----:B------:R-:W-:Y:S01]  /*0b60*/  FFMA.FTZ R36, R78, R74, R37 ;  /* 0x0000004a4e247223 */ /* 0x000fe20000010025 */
[----:B------:R-:W-:Y:S01]  /*0b70*/  SHF.L.U32 R39, R42, 0x10, RZ ;  /* 0x000000102a277819 */ /* 0x000fe200000006ff */
[----:B------:R-:W-:Y:S01]  /*0b80*/  FMUL.FTZ R40, R40, UR8 ;  /* 0x0000000828287c20 */ /* 0x000fe20008410000 */
[----:B------:R-:W-:Y:S01]  /*0b90*/  FADD.FTZ R33, R70, R33 ;  /* 0x0000002146217221 */ /* 0x000fe20000010000 */
[----:B------:R-:W-:Y:S01]  /*0ba0*/  FMUL.FTZ R42, R51, R38 ;  /* 0x00000026332a7220 */ /* 0x000fe20000410000 */
[----:B------:R-:W-:Y:S01]  /*0bb0*/  FFMA.FTZ R37, R75, R70, R36 ;  /* 0x000000464b257223 */ /* 0x000fe20000010024 */
[----:B------:R-:W-:Y:S01]  /*0bc0*/  FMUL.FTZ R43, R32, UR8 ;  /* 0x00000008202b7c20 */ /* 0x000fe20008410000 */
[----:B------:R-:W-:Y:S01]  /*0bd0*/  MOV R32, R67 ;  /* 0x0000004300207202 */ /* 0x000fe20000000f00 */
[----:B------:R-:W-:Y:S01]  /*0be0*/  FADD.FTZ R33, R42, R33 ;  /* 0x000000212a217221 */ /* 0x000fe20000010000 */
[----:B------:R-:W-:Y:S01]  /*0bf0*/  FFMA.FTZ R36, R40, R42, R37 ;  /* 0x0000002a28247223 */ /* 0x000fe20000010025 */
[----:B------:R-:W-:Y:S01]  /*0c00*/  FMUL.FTZ R42, R54, R39 ;  /* 0x00000027362a7220 */ /* 0x000fe20000410000 */
[----:B------:R-:W-:-:S02]  /*0c10*/  SHF.L.U32 R90, R32, 0x10, RZ ;  /* 0x00000010205a7819 */ /* 0x000fc400000006ff */
[----:B------:R-:W-:Y:S01]  /*0c20*/  SHF.R.U32.HI R80, RZ, 0x10, R67 ;  /* 0x00000010ff507819 */ /* 0x000fe20000011643 */
[----:B------:R-:W-:Y:S01]  /*0c30*/  FADD.FTZ R33, R33, R42 ;  /* 0x0000002a21217221 */ /* 0x000fe20000010000 */
[----:B------:R-:W-:Y:S01]  /*0c40*/  FFMA.FTZ R37, R43, R42, R36 ;  /* 0x0000002a2b257223 */ /* 0x000fe20000010024 */
[----:B------:R-:W-:Y:S01]  /*0c50*/  FMUL.FTZ R42, R50, R90 ;  /* 0x0000005a322a7220 */ /* 0x000fe20000410000 */
[----:B------:R-:W-:-:S03]  /*0c60*/  SHF.L.U32 R80, R80, 0x10, RZ ;  /* 0x0000001050507819 */ /* 0x000fc600000006ff */
[----:B------:R-:W-:Y:S02]  /*0c70*/  FADD.FTZ R32, R33, R42 ;  /* 0x0000002a21207221 */ /* 0x000fe40000010000 */
[----:B------:R-:W-:-:S04]  /*0c80*/  FMUL.FTZ R69, R55, R80 ;  /* 0x0000005037457220 */ /* 0x000fc80000410000 */
[----:B------:R-:W-:Y:S01]  /*0c90*/  FADD.FTZ R32, R32, R69 ;  /* 0x0000004520207221 */ /* 0x000fe20000010000 */
[----:B------:R-:W-:Y:S01]  /*0ca0*/  FFMA.FTZ R44, R87, R73, R44 ;  /* 0x00000049572c7223 */ /* 0x000fe2000001002c */
[----:B------:R-:W-:Y:S01]  /*0cb0*/  FADD.FTZ R19, R73, R19 ;  /* 0x0000001349137221 */ /* 0x000fe20000010000 */
[----:B------:R-:W-:Y:S02]  /*0cc0*/  PLOP3.LUT P0, PT, PT, PT, PT, 0x80, 0x8 ;  /* 0x000000000008781c */ /* 0x000fe40003f0f070 */
[----:B------:R-:W0:Y:S01]  /*0cd0*/  SHFL.DOWN PT, R73, R32, 0x10, 0x1f ;  /* 0x0a001f0020497f89 */ /* 0x000e2200000e0000 */
[----:B------:R-:W-:Y:S01]  /*0ce0*/  @!P2 PLOP3.LUT P0, PT, P3, PT, PT, 0x80, 0x8 ;  /* 0x000000000008a81c */ /* 0x000fe20001f0f070 */
[----:B------:R-:W-:Y:S01]  /*0cf0*/  FMUL.FTZ R72, R72, UR8 ;  /* 0x0000000848487c20 */ /* 0x000fe20008410000 */
[----:B------:R-:W-:Y:S02]  /*0d00*/  MOV R36, UR4 ;  /* 0x0000000400247c02 */ /* 0x000fe40008000f00 */
[----:B------:R-:W-:Y:S01]  /*0d10*/  @!P2 MOV R33, UR5 ;  /* 0x000000050021ac02 */ /* 0x000fe20008000f00 */
[----:B------:R-:W-:-:S08]  /*0d20*/  FMUL.FTZ R71, R71, UR8 ;  /* 0x0000000847477c20 */ /* 0x000fd00008410000 */
[----:B------:R-:W-:Y:S01]  /*0d30*/  @!P0 IADD3 R33, PT, PT, R36, 0x1800, RZ ;  /* 0x0000180024218810 */ /* 0x000fe20007ffe0ff */
[----:B------:R-:W-:-:S04]  /*0d40*/  FFMA.FTZ R36, R72, R42, R37 ;  /* 0x0000002a48247223 */ /* 0x000fc80000010025 */
[----:B------:R-:W-:Y:S01]  /*0d50*/  FFMA.FTZ R36, R71, R69, R36 ;  /* 0x0000004547247223 */ /* 0x000fe20000010024 */
        /* <DEDUP_REMOVED lines=13> */
[----:B------:R-:W0:Y:S01]  /*0e30*/  SHFL.DOWN PT, R32, R93, 0x2, 0x1f ;  /* 0x08401f005d207f89 */ /* 0x000e2200000e0000 */
[----:B------:R-:W1:Y:S01]  /*0e40*/  @!P2 S2R R37, SR_TID.X ;  /* 0x000000000025a919 */ /* 0x000e620000002100 */
[----:B------:R-:W-:Y:S01]  /*0e50*/  ISETP.NE.U32.AND P0, PT, RZ, UR22, PT ;  /* 0x00000016ff007c0c */ /* 0x000fe2000bf05070 */
[----:B0-----:R-:W-:Y:S02]  /*0e60*/  FADD.FTZ R73, R93, R32 ;  /* 0x000000205d497221 */ /* 0x001fe40000010000 */
[----:B------:R-:W0:Y:S04]  /*0e70*/  SHFL.DOWN PT, R32, R36, 0x1, 0x1f ;  /* 0x08201f0024207f89 */ /* 0x000e2800000e0000 */
[----:B------:R-:W2:Y:S01]  /*0e80*/  SHFL.DOWN PT, R82, R73, 0x1, 0x1f ;  /* 0x08201f0049527f89 */ /* 0x000ea200000e0000 */
[----:B------:R-:W-:-:S02]  /*0e90*/  ISETP.NE.AND.EX P0, PT, RZ, UR23, PT, P0 ;  /* 0x00000017ff007c0c */ /* 0x000fc4000bf05300 */
[----:B-1----:R-:W-:-:S04]  /*0ea0*/  @!P2 SHF.R.U32.HI R37, RZ, 0x2, R37 ;  /* 0x00000002ff25a819 */ /* 0x002fc80000011625 */
[----:B------:R-:W-:-:S04]  /*0eb0*/  @!P2 LOP3.LUT R37, R37, 0x18, RZ, 0xc0, !PT ;  /* 0x000000182525a812 */ /* 0x000fc800078ec0ff */
[----:B------:R-:W-:-:S03]  /*0ec0*/  @!P2 IADD3 R37, PT, PT, R37, R33, RZ ;  /* 0x000000212525a210 */ /* 0x000fc60007ffe0ff */
[----:B------:R-:W1:Y:S01]  /*0ed0*/  @P0 LDC.64 R92, c[0x0][0x438] ;  /* 0x00010e00ff5c0b82 */ /* 0x000e620000000a00 */
[----:B0-----:R-:W-:Y:S01]  /*0ee0*/  FADD.FTZ R32, R36, R32 ;  /* 0x0000002024207221 */ /* 0x001fe20000010000 */
[----:B--2---:R-:W-:-:S05]  /*0ef0*/  FADD.FTZ R33, R73, R82 ;  /* 0x0000005249217221 */ /* 0x004fca0000010000 */
[----:B------:R0:W-:Y:S02]  /*0f00*/  @!P2 STS.64 [R37], R32 ;  /* 0x000000202500a388 */ /* 0x0001e40000000a00 */
[----:B0-----:R-:W0:Y:S01]  /*0f10*/  @P0 LDC.64 R36, c[0x0][0x438] ;  /* 0x00010e00ff240b82 */ /* 0x001e220000000a00 */
[----:B-1----:R-:W-:-:S05]  /*0f20*/  @P0 IMAD.WIDE.U32 R92, R59, 0x10, R92 ;  /* 0x000000103b5c0825 */ /* 0x002fca00078e005c */
[----:B------:R1:W5:Y:S02]  /*0f30*/  @P0 LDG.E.128 R20, desc[UR18][R92.64] ;  /* 0x000000125c140981 */ /* 0x000364000c1e1d00 */
[----:B-1----:R-:W1:Y:S01]  /*0f40*/  @P0 LDC.64 R92, c[0x0][0x438] ;  /* 0x00010e00ff5c0b82 */ /* 0x002e620000000a00 */
[----:B0-----:R-:W-:-:S05]  /*0f50*/  @P0 IMAD.WIDE.U32 R36, R60, 0x10, R36 ;  /* 0x000000103c240825 */ /* 0x001fca00078e0024 */
[----:B------:R0:W5:Y:S02]  /*0f60*/  @P0 LDG.E.128 R24, desc[UR18][R36.64] ;  /* 0x0000001224180981 */ /* 0x000164000c1e1d00 */
[----:B0-----:R-:W0:Y:S01]  /*0f70*/  LDC.64 R36, c[0x0][0x3b0] ;  /* 0x0000ec00ff247b82 */ /* 0x001e220000000a00 */
[----:B-1----:R-:W-:-:S05]  /*0f80*/  @P0 IMAD.WIDE.U32 R92, R61, 0x10, R92 ;  /* 0x000000103d5c0825 */ /* 0x002fca00078e005c */
[----:B------:R1:W5:Y:S01]  /*0f90*/  @P0 LDG.E.128 R28, desc[UR18][R92.64] ;  /* 0x000000125c1c0981 */ /* 0x000362000c1e1d00 */
[----:B------:R-:W-:Y:S01]  /*0fa0*/  FFMA.FTZ R0, R83, R68, R0 ;  /* 0x0000004453007223 */ /* 0x000fe20000010000 */
[----:B------:R-:W-:Y:S01]  /*0fb0*/  FADD.FTZ R9, R68, R9 ;  /* 0x0000000944097221 */ /* 0x000fe20000010000 */
[----:B0-----:R-:W-:-:S04]  /*0fc0*/  IMAD.WIDE.U32 R32, R59, 0x4, R36 ;  /* 0x000000043b207825 */ /* 0x001fc800078e0024 */
[--C-:B-1----:R-:W-:Y:S01]  /*0fd0*/  IMAD.WIDE.U32 R92, R60, 0x4, R36.reuse ;  /* 0x000000043c5c7825 */ /* 0x102fe200078e0024 */
[----:B------:R0:W5:Y:S03]  /*0fe0*/  LDG.E R82, desc[UR18][R32.64] ;  /* 0x0000001220527981 */ /* 0x000166000c1e1900 */
[----:B------:R-:W-:Y:S01]  /*0ff0*/  IMAD.WIDE.U32 R36, R61, 0x4, R36 ;  /* 0x000000043d247825 */ /* 0x000fe200078e0024 */
[----:B------:R-:W5:Y:S04]  /*1000*/  LDG.E R73, desc[UR18][R92.64] ;  /* 0x000000125c497981 */ /* 0x000f68000c1e1900 */
[----:B------:R1:W5:Y:S01]  /*1010*/  LDG.E R68, desc[UR18][R36.64] ;  /* 0x0000001224447981 */ /* 0x000362000c1e1900 */
[----:B------:R-:W-:Y:S01]  /*1020*/  @!UP2 UIADD3 UR5, UPT, UPT, UR4, 0x1800, URZ ;  /* 0x000018000405a890 */ /* 0x000fe2000fffe0ff */
[----:B------:R-:W-:Y:S01]  /*1030*/  FFMA.FTZ R2, R77, R35, R2 ;  /* 0x000000234d027223 */ /* 0x000fe20000010002 */
[----:B------:R-:W-:Y:S01]  /*1040*/  FADD.FTZ R10, R35, R10 ;  /* 0x0000000a230a7221 */ /* 0x000fe20000010000 */
[----:B------:R-:W-:Y:S01]  /*1050*/  FFMA.FTZ R3, R78, R34, R3 ;  /* 0x000000224e037223 */ /* 0x000fe20000010003 */
[----:B------:R-:W-:Y:S01]  /*1060*/  FADD.FTZ R11, R34, R11 ;  /* 0x0000000b220b7221 */ /* 0x000fe20000010000 */
[----:B------:R-:W-:Y:S06]  /*1070*/  BAR.SYNC.DEFER_BLOCKING 0x0 ;  /* 0x0000000000007b1d */ /* 0x000fec0000010000 */
[----:B0-----:R-:W1:Y:S01]  /*1080*/  LDS.128 R32, [UR5] ;  /* 0x00000005ff207984 */ /* 0x001e620008000c00 */
[----:B------:R-:W-:-:S02]  /*1090*/  UIADD3 UR5, UPT, UPT, UR4, 0x1830, URZ ;  /* 0x0000183004057890 */ /* 0x000fc4000fffe0ff */
[----:B------:R-:W-:Y:S01]  /*10a0*/  @!UP2 UIADD3 UR5, UPT, UPT, UR4, 0x1810, URZ ;  /* 0x000018100405a890 */ /* 0x000fe2000fffe0ff */
[----:B------:R-:W-:Y:S01]  /*10b0*/  FADD.FTZ R13, R38, R13 ;  /* 0x0000000d260d7221 */ /* 0x000fe20000010000 */
[----:B------:R-:W-:Y:S01]  /*10c0*/  FFMA.FTZ R5, R40, R38, R5 ;  /* 0x0000002628057223 */ /* 0x000fe20000010005 */
[----:B------:R-:W-:Y:S01]  /*10d0*/  FADD.FTZ R14, R39, R14 ;  /* 0x0000000e270e7221 */ /* 0x000fe20000010000 */
[----:B------:R-:W-:Y:S01]  /*10e0*/  FFMA.FTZ R6, R43, R39, R6 ;  /* 0x000000272b067223 */ /* 0x000fe20000010006 */
[----:B-1----:R-:W-:-:S04]  /*10f0*/  FADD.FTZ R36, RZ, R33 ;  /* 0x00000021ff247221 */ /* 0x002fc80000010000 */
[----:B------:R-:W-:Y:S02]  /*1100*/  FADD.FTZ R92, R35, R36 ;  /* 0x00000024235c7221 */ /* 0x000fe40000010000 */
[----:B------:R-:W0:Y:S01]  /*1110*/  LDS.128 R36, [UR5] ;  /* 0x00000005ff247984 */ /* 0x000e220008000c00 */
[----:B------:R-:W-:Y:S01]  /*1120*/  FADD.FTZ R35, RZ, R32 ;  /* 0x00000020ff237221 */ /* 0x000fe20000010000 */
[----:B------:R-:W-:-:S03]  /*1130*/  UISETP.NE.U32.AND UP1, UPT, UR22, URZ, UPT ;  /* 0x000000ff1600728c */ /* 0x000fc6000bf25070 */
[----:B------:R-:W-:Y:S01]  /*1140*/  FADD.FTZ R35, R34, R35 ;  /* 0x0000002322237221 */ /* 0x000fe20000010000 */
[----:B------:R-:W-:Y:S01]  /*1150*/  UISETP.NE.AND.EX UP1, UPT, UR23, URZ, UPT, UP1 ;  /* 0x000000ff1700728c */ /* 0x000fe2000bf25310 */
[----:B------:R-:W-:Y:S02]  /*1160*/  MOV R32, R66 ;  /* 0x0000004200207202 */ /* 0x000fe40000000f00 */
[----:B------:R-:W-:Y:S02]  /*1170*/  SHF.R.U64 R33, R66, 0x10, R67 ;  /* 0x0000001042217819 */ /* 0x000fe40000001243 */
[----:B------:R-:W-:Y:S02]  /*1180*/  SHF.L.U32 R32, R32, 0x10, RZ ;  /* 0x0000001020207819 */ /* 0x000fe400000006ff */
[----:B------:R-:W-:Y:S01]  /*1190*/  SHF.L.U32 R33, R33, 0x10, RZ ;  /* 0x0000001021217819 */ /* 0x000fe200000006ff */
[----:B------:R-:W-:Y:S01]  /*11a0*/  FADD.FTZ R16, R80, R16 ;  /* 0x0000001050107221 */ /* 0x000fe20000010000 */
[----:B------:R-:W-:Y:S01]  /*11b0*/  FFMA.FTZ R8, R71, R80, R8 ;  /* 0x0000005047087223 */ /* 0x000fe20000010008 */
[----:B------:R-:W-:Y:S01]  /*11c0*/  FFMA.FTZ R4, R75, R91, R4 ;  /* 0x0000005b4b047223 */ /* 0x000fe20000010004 */
[----:B------:R-:W-:Y:S01]  /*11d0*/  FADD.FTZ R12, R91, R12 ;  /* 0x0000000c5b0c7221 */ /* 0x000fe20000010000 */
[----:B------:R-:W-:Y:S01]  /*11e0*/  FADD.FTZ R15, R90, R15 ;  /* 0x0000000f5a0f7221 */ /* 0x000fe20000010000 */
[----:B0-----:R-:W-:-:S04]  /*11f0*/  FADD.FTZ R92, R92, R37 ;  /* 0x000000255c5c7221 */ /* 0x001fc80000010000 */
[----:B------:R-:W-:Y:S01]  /*1200*/  FADD.FTZ R39, R39, R92 ;  /* 0x0000005c27277221 */ /* 0x000fe20000010000 */
[----:B------:R-:W-:-:S03]  /*1210*/  FADD.FTZ R35, R35, R36 ;  /* 0x0000002423237221 */ /* 0x000fc60000010000 */
[----:B------:R-:W-:Y:S01]  /*1220*/  FMUL.FTZ R39, R39, UR24 ;  /* 0x0000001827277c20 */ /* 0x000fe20008410000 */
[----:B------:R-:W-:-:S04]  /*1230*/  FADD.FTZ R35, R38, R35 ;  /* 0x0000002326237221 */ /* 0x000fc80000010000 */
[----:B------:R-:W-:Y:S01]  /*1240*/  R2UR UR5, R39 ;  /* 0x00000000270572ca */ /* 0x000fe200000e0000 */
[----:B------:R-:W-:Y:S01]  /*1250*/  FMUL.FTZ R35, R35, UR24 ;  /* 0x0000001823237c20 */ /* 0x000fe20008410000 */
[----:B------:R-:W-:Y:S01]  /*1260*/  FFMA.FTZ R7, R72, R90, R7 ;  /* 0x0000005a48077223 */ /* 0x000fe20000010007 */
[----:B------:R-:W-:Y:S01]  /*1270*/  FMUL.FTZ R66, R51, R32 ;  /* 0x0000002033427220 */ /* 0x000fe20000410000 */
[----:B------:R-:W-:Y:S02]  /*1280*/  FMUL.FTZ R67, R54, R33 ;  /* 0x0000002136437220 */ /* 0x000fe40000410000 */
        /* <DEDUP_REMOVED lines=14> */
[----:B-----5:R-:W-:Y:S01]  /*1370*/  ISETP.GE.U32.AND P2, PT, R82, 0x1000000, PT ;  /* 0x010000005200780c */ /* 0x020fe20003f46070 */
[----:B------:R-:W-:Y:S01]  /*1380*/  FMUL.FTZ R32, R32, UR8 ;  /* 0x0000000820207c20 */ /* 0x000fe20008410000 */
[----:B------:R-:W-:Y:S01]  /*1390*/  FMUL.FTZ R41, R41, UR8 ;  /* 0x0000000829297c20 */ /* 0x000fe20008410000 */
[----:B------:R-:W-:Y:S01]  /*13a0*/  FMUL.FTZ R87, R87, UR8 ;  /* 0x0000000857577c20 */ /* 0x000fe20008410000 */
[----:B------:R-:W-:Y:S01]  /*13b0*/  FADD.FTZ R79, R79, -R34 ;  /* 0x800000224f4f7221 */ /* 0x000fe20000010000 */
[----:B------:R-:W-:Y:S01]  /*13c0*/  FMUL.FTZ R32, R32, UR4 ;  /* 0x0000000420207c20 */ /* 0x000fe20008410000 */
[----:B------:R-:W-:Y:S01]  /*13d0*/  FMUL.FTZ R41, R41, UR4 ;  /* 0x0000000429297c20 */ /* 0x000fe20008410000 */
[--C-:B------:R-:W-:Y:S01]  /*13e0*/  FFMA.FTZ R33, R78, UR5, R80.reuse ;  /* 0x000000054e217c23 */ /* 0x100fe20008010050 */
[----:B------:R-:W-:Y:S01]  /*13f0*/  LOP3.LUT P0, RZ, R82, 0xff, RZ, 0xc0, !PT ;  /* 0x000000ff52ff7812 */ /* 0x000fe2000780c0ff */
[----:B------:R-:W-:Y:S01]  /*1400*/  FMUL.FTZ R32, R32, UR25 ;  /* 0x0000001920207c20 */ /* 0x000fe20008410000 */
[----:B------:R-:W-:Y:S01]  /*1410*/  FMUL.FTZ R41, R41, UR25 ;  /* 0x0000001929297c20 */ /* 0x000fe20008410000 */
[----:B------:R-:W-:Y:S01]  /*1420*/  FMUL.FTZ R87, R87, UR4 ;  /* 0x0000000457577c20 */ /* 0x000fe20008410000 */
[----:B------:R-:W-:Y:S01]  /*1430*/  FMUL.FTZ R79, R79, UR8 ;  /* 0x000000084f4f7c20 */ /* 0x000fe20008410000 */
[----:B------:R-:W-:Y:S01]  /*1440*/  FADD.FTZ R33, R74, -R33 ;  /* 0x800000214a217221 */ /* 0x000fe20000010000 */
[----:B------:R-:W-:Y:S01]  /*1450*/  FSEL R32, R32, RZ, P2 ;  /* 0x000000ff20207208 */ /* 0x000fe20001000000 */
[----:B------:R-:W-:Y:S01]  /*1460*/  FMUL.FTZ R87, R87, UR25 ;  /* 0x0000001957577c20 */ /* 0x000fe20008410000 */
[----:B------:R-:W-:Y:S01]  /*1470*/  FSEL R41, R41, RZ, P0 ;  /* 0x000000ff29297208 */ /* 0x000fe20000000000 */
[----:B------:R-:W-:Y:S01]  /*1480*/  FMUL.FTZ R79, R79, UR4 ;  /* 0x000000044f4f7c20 */ /* 0x000fe20008410000 */
[----:B------:R0:W-:Y:S01]  /*1490*/  F2F.BF16.F32 R35, R32 ;  /* 0x0000002000237304 */ /* 0x0001e20000202000 */
[----:B------:R-:W-:Y:S01]  /*14a0*/  LOP3.LUT P0, RZ, R82, 0xff0000, RZ, 0xc0, !PT ;  /* 0x00ff000052ff7812 */ /* 0x000fe2000780c0ff */
[----:B------:R-:W-:Y:S01]  /*14b0*/  FMUL.FTZ R33, R33, UR8 ;  /* 0x0000000821217c20 */ /* 0x000fe20008410000 */
[--C-:B------:R-:W-:Y:S01]  /*14c0*/  FFMA.FTZ R89, R89, UR5, R80.reuse ;  /* 0x0000000559597c23 */ /* 0x100fe20008010050 */
[----:B------:R-:W-:Y:S01]  /*14d0*/  FMUL.FTZ R79, R79, UR25 ;  /* 0x000000194f4f7c20 */ /* 0x000fe20008410000 */
[----:B------:R-:W-:Y:S01]  /*14e0*/  FSEL R34, R87, RZ, P0 ;  /* 0x000000ff57227208 */ /* 0x000fe20000000000 */
[----:B------:R-:W-:Y:S01]  /*14f0*/  FMUL.FTZ R33, R33, UR4 ;  /* 0x0000000421217c20 */ /* 0x000fe20008410000 */
[----:B------:R-:W-:Y:S01]  /*1500*/  LOP3.LUT P0, RZ, R73, 0xff, RZ, 0xc0, !PT ;  /* 0x000000ff49ff7812 */ /* 0x000fe2000780c0ff */
[----:B------:R-:W-:Y:S01]  /*1510*/  FADD.FTZ R89, R86, -R89 ;  /* 0x8000005956597221 */ /* 0x000fe20000010000 */
[--C-:B0-----:R-:W-:Y:S01]  /*1520*/  FFMA.FTZ R32, R43, UR5, R80.reuse ;  /* 0x000000052b207c23 */ /* 0x101fe20008010050 */
[--C-:B------:R-:W-:Y:S01]  /*1530*/  FFMA.FTZ R77, R77, UR5, R80.reuse ;  /* 0x000000054d4d7c23 */ /* 0x100fe20008010050 */
[--C-:B------:R-:W-:Y:S01]  /*1540*/  FFMA.FTZ R37, R75, UR5, R80.reuse ;  /* 0x000000054b257c23 */ /* 0x100fe20008010050 */
[----:B------:R-:W-:Y:S01]  /*1550*/  FFMA.FTZ R43, R40, UR5, R80 ;  /* 0x00000005282b7c23 */ /* 0x000fe20008010050 */
[----:B------:R-:W-:Y:S01]  /*1560*/  FADD.FTZ R32, R67, -R32 ;  /* 0x8000002043207221 */ /* 0x000fe20000010000 */
[--C-:B------:R-:W-:Y:S01]  /*1570*/  FFMA.FTZ R67, R72, UR5, R80.reuse ;  /* 0x0000000548437c23 */ /* 0x100fe20008010050 */
[----:B------:R-:W-:Y:S01]  /*1580*/  FFMA.FTZ R80, R71, UR5, R80 ;  /* 0x0000000547507c23 */ /* 0x000fe20008010050 */
[----:B------:R-:W-:Y:S01]  /*1590*/  FSEL R75, R79, RZ, P0 ;  /* 0x000000ff4f4b7208 */ /* 0x000fe20000000000 */
[----:B------:R-:W-:Y:S01]  /*15a0*/  FMUL.FTZ R32, R32, UR8 ;  /* 0x0000000820207c20 */ /* 0x000fe20008410000 */
[----:B------:R-:W-:Y:S01]  /*15b0*/  FADD.FTZ R67, R42, -R67 ;  /* 0x800000432a437221 */ /* 0x000fe20000010000 */
[----:B------:R-:W-:Y:S01]  /*15c0*/  FMUL.FTZ R33, R33, UR25 ;  /* 0x0000001921217c20 */ /* 0x000fe20008410000 */
[----:B------:R-:W-:Y:S01]  /*15d0*/  FMUL.FTZ R89, R89, UR8 ;  /* 0x0000000859597c20 */ /* 0x000fe20008410000 */
[----:B------:R-:W-:Y:S01]  /*15e0*/  LOP3.LUT P0, RZ, R73, 0xff0000, RZ, 0xc0, !PT ;  /* 0x00ff000049ff7812 */ /* 0x000fe2000780c0ff */
[----:B------:R-:W-:Y:S01]  /*15f0*/  FMUL.FTZ R32, R32, UR4 ;  /* 0x0000000420207c20 */ /* 0x000fe20008410000 */
[----:B------:R-:W-:Y:S01]  /*1600*/  FADD.FTZ R77, R76, -R77 ;  /* 0x8000004d4c4d7221 */ /* 0x000fe20000010000 */
[----:B------:R-:W-:Y:S01]  /*1610*/  FMUL.FTZ R67, R67, UR8 ;  /* 0x0000000843437c20 */ /* 0x000fe20008410000 */
[----:B------:R-:W-:Y:S01]  /*1620*/  FADD.FTZ R80, R69, -R80 ;  /* 0x8000005045507221 */ /* 0x000fe20000010000 */
[----:B------:R-:W-:Y:S01]  /*1630*/  FADD.FTZ R37, R70, -R37 ;  /* 0x8000002546257221 */ /* 0x000fe20000010000 */
[----:B------:R-:W-:Y:S01]  /*1640*/  FMUL.FTZ R89, R89, UR4 ;  /* 0x0000000459597c20 */ /* 0x000fe20008410000 */
[----:B------:R-:W-:Y:S01]  /*1650*/  FSEL R33, R33, RZ, P0 ;  /* 0x000000ff21217208 */ /* 0x000fe20000000000 */
[----:B------:R-:W-:Y:S01]  /*1660*/  FMUL.FTZ R32, R32, UR25 ;  /* 0x0000001920207c20 */ /* 0x000fe20008410000 */
[----:B------:R-:W-:Y:S01]  /*1670*/  FMUL.FTZ R77, R77, UR8 ;  /* 0x000000084d4d7c20 */ /* 0x000fe20008410000 */
[----:B------:R-:W-:Y:S01]  /*1680*/  LOP3.LUT P0, RZ, R68, 0xff00, RZ, 0xc0, !PT ;  /* 0x0000ff0044ff7812 */ /* 0x000fe2000780c0ff */
[----:B------:R-:W-:Y:S01]  /*1690*/  FMUL.FTZ R67, R67, UR4 ;  /* 0x0000000443437c20 */ /* 0x000fe20008410000 */
[----:B------:R-:W-:Y:S01]  /*16a0*/  FMUL.FTZ R80, R80, UR8 ;  /* 0x0000000850507c20 */ /* 0x000fe20008410000 */
[----:B------:R-:W-:Y:S01]  /*16b0*/  FMUL.FTZ R37, R37, UR8 ;  /* 0x0000000825257c20 */ /* 0x000fe20008410000 */
[----:B------:R-:W-:Y:S01]  /*16c0*/  FADD.FTZ R43, R66, -R43 ;  /* 0x8000002b422b7221 */ /* 0x000fe20000010000 */
[----:B------:R-:W-:Y:S01]  /*16d0*/  FMUL.FTZ R89, R89, UR25 ;  /* 0x0000001959597c20 */ /* 0x000fe20008410000 */
[----:B------:R-:W-:Y:S01]  /*16e0*/  LOP3.LUT P1, RZ, R82, 0xff00, RZ, 0xc0, !PT ;  /* 0x0000ff0052ff7812 */ /* 0x000fe2000782c0ff */
[----:B------:R-:W-:Y:S01]  /*16f0*/  FMUL.FTZ R77, R77, UR4 ;  /* 0x000000044d4d7c20 */ /* 0x000fe20008410000 */
[----:B------:R-:W-:Y:S01]  /*1700*/  FSEL R42, R32, RZ, P0 ;  /* 0x000000ff202a7208 */ /* 0x000fe20000000000 */
[----:B------:R-:W-:Y:S01]  /*1710*/  FMUL.FTZ R67, R67, UR25 ;  /* 0x0000001943437c20 */ /* 0x000fe20008410000 */
[----:B------:R-:W-:Y:S01]  /*1720*/  LOP3.LUT P0, RZ, R68, 0xff0000, RZ, 0xc0, !PT ;  /* 0x00ff000044ff7812 */ /* 0x000fe2000780c0ff */
[----:B------:R-:W-:Y:S01]  /*1730*/  FMUL.FTZ R80, R80, UR4 ;  /* 0x0000000450507c20 */ /* 0x000fe20008410000 */
[----:B------:R-:W-:Y:S01]  /*1740*/  FMUL.FTZ R37, R37, UR4 ;  /* 0x0000000425257c20 */ /* 0x000fe20008410000 */
[----:B------:R-:W-:Y:S01]  /*1750*/  FMUL.FTZ R43, R43, UR8 ;  /* 0x000000082b2b7c20 */ /* 0x000fe20008410000 */
[----:B------:R-:W-:Y:S01]  /*1760*/  FSEL R36, R89, RZ, P1 ;  /* 0x000000ff59247208 */ /* 0x000fe20000800000 */
[----:B------:R-:W-:Y:S01]  /*1770*/  FMUL.FTZ R77, R77, UR25 ;  /* 0x000000194d4d7c20 */ /* 0x000fe20008410000 */
[----:B------:R-:W-:Y:S01]  /*1780*/  LOP3.LUT P1, RZ, R73, 0xff00, RZ, 0xc0, !PT ;  /* 0x0000ff0049ff7812 */ /* 0x000fe2000782c0ff */
[----:B------:R-:W-:Y:S01]  /*1790*/  FMUL.FTZ R80, R80, UR25 ;  /* 0x0000001950507c20 */ /* 0x000fe20008410000 */
[----:B------:R-:W-:Y:S01]  /*17a0*/  FSEL R67, R67, RZ, P0 ;  /* 0x000000ff43437208 */ /* 0x000fe20000000000 */
[----:B------:R-:W-:Y:S01]  /*17b0*/  FMUL.FTZ R37, R37, UR25 ;  /* 0x0000001925257c20 */ /* 0x000fe20008410000 */
[----:B------:R-:W-:Y:S01]  /*17c0*/  ISETP.GE.U32.AND P0, PT, R68, 0x1000000, PT ;  /* 0x010000004400780c */ /* 0x000fe20003f06070 */
[----:B------:R-:W-:Y:S01]  /*17d0*/  FMUL.FTZ R43, R43, UR4 ;  /* 0x000000042b2b7c20 */ /* 0x000fe20008410000 */
[----:B------:R-:W-:Y:S01]  /*17e0*/  ISETP.GE.U32.AND P2, PT, R73, 0x1000000, PT ;  /* 0x010000004900780c */ /* 0x000fe20003f46070 */
[----:B------:R0:W-:Y:S01]  /*17f0*/  F2F.BF16.F32 R39, R33 ;  /* 0x0000002100277304 */ /* 0x0001e20000202000 */
[----:B------:R-:W-:Y:S01]  /*1800*/  FSEL R38, R77, RZ, P1 ;  /* 0x000000ff4d267208 */ /* 0x000fe20000800000 */
[----:B------:R-:W-:Y:S01]  /*1810*/  FMUL.FTZ R43, R43, UR25 ;  /* 0x000000192b2b7c20 */ /* 0x000fe20008410000 */
[----:B------:R-:W-:-:S02]  /*1820*/  FSEL R80, R80, RZ, P0 ;  /* 0x000000ff50507208 */ /* 0x000fc40000000000 */
[----:B------:R-:W-:Y:S02]  /*1830*/  FSEL R37, R37, RZ, P2 ;  /* 0x000000ff25257208 */ /* 0x000fe40001000000 */
[----:B------:R-:W-:Y:S01]  /*1840*/  LOP3.LUT P0, RZ, R68, 0xff, RZ, 0xc0, !PT ;  /* 0x000000ff44ff7812 */ /* 0x000fe2000780c0ff */
[----:B------:R-:W1:Y:S01]  /*1850*/  F2F.BF16.F32 R34, R34 ;  /* 0x0000002200227304 */ /* 0x000e620000202000 */
[----:B0-----:R-:W0:Y:S02]  /*1860*/  LDC.64 R32, c[0x0][0x468] ;  /* 0x00011a00ff207b82 */ /* 0x001e240000000a00 */
[----:B------:R-:W-:-:S05]  /*1870*/  FSEL R43, R43, RZ, P0 ;  /* 0x000000ff2b2b7208 */ /* 0x000fca0000000000 */
[----:B------:R-:W-:Y:S01]  /*1880*/  F2F.BF16.F32 R36, R36 ;  /* 0x0000002400247304 */ /* 0x000fe20000202000 */
[----:B-1----:R-:W-:-:S07]  /*1890*/  PRMT R71, R34, 0x5410, R35 ;  /* 0x0000541022477816 */ /* 0x002fce0000000023 */
[----:B------:R-:W1:Y:S08]  /*18a0*/  F2F.BF16.F32 R38, R38 ;  /* 0x0000002600267304 */ /* 0x000e700000202000 */
[----:B------:R2:W3:Y:S01]  /*18b0*/  F2F.BF16.F32 R40, R37 ;  /* 0x0000002500287304 */ /* 0x0004e20000202000 */
[----:B-1----:R-:W-:-:S07]  /*18c0*/  IMAD.WIDE.U32 R34, R38, 0x10000, RZ ;  /* 0x0001000026227825 */ /* 0x002fce00078e00ff */
[----:B------:R-:W1:Y:S01]  /*18d0*/  F2F.BF16.F32 R42, R42 ;  /* 0x0000002a002a7304 */ /* 0x000e620000202000 */
[----:B--2---:R-:W-:Y:S01]  /*18e0*/  IMAD.WIDE.U32 R36, R36, 0x10000, RZ ;  /* 0x0001000024247825 */ /* 0x004fe200078e00ff */
[----:B---3--:R-:W-:-:S06]  /*18f0*/  PRMT R69, R39, 0x5410, R40 ;  /* 0x0000541027457816 */ /* 0x008fcc0000000028 */
[----:B------:R-:W-:Y:S01]  /*1900*/  F2F.BF16.F32 R67, R67 ;  /* 0x0000004300437304 */ /* 0x000fe20000202000 */
[----:B------:R-:W-:Y:S02]  /*1910*/  LOP3.LUT R37, R71, R37, RZ, 0xfc, !PT ;  /* 0x0000002547257212 */ /* 0x000fe400078efcff */
[----:B------:R-:W-:Y:S01]  /*1920*/  LOP3.LUT R35, R69, R35, RZ, 0xfc, !PT ;  /* 0x0000002345237212 */ /* 0x000fe200078efcff */
[----:B-1----:R-:W-:-:S04]  /*1930*/  IMAD.WIDE.U32 R38, R42, 0x10000, RZ ;  /* 0x000100002a267825 */ /* 0x002fc800078e00ff */
[----:B------:R-:W1:Y:S08]  /*1940*/  F2F.BF16.F32 R80, R80 ;  /* 0x0000005000507304 */ /* 0x000e700000202000 */
[----:B------:R-:W2:Y:S01]  /*1950*/  F2F.BF16.F32 R41, R41 ;  /* 0x0000002900297304 */ /* 0x000ea20000202000 */
[----:B-1----:R-:W-:-:S07]  /*1960*/  PRMT R67, R67, 0x5410, R80 ;  /* 0x0000541043437816 */ /* 0x002fce0000000050 */
[----:B------:R-:W1:Y:S01]  /*1970*/  F2F.BF16.F32 R43, R43 ;  /* 0x0000002b002b7304 */ /* 0x000e620000202000 */
[----:B------:R-:W-:Y:S02]  /*1980*/  LOP3.LUT R39, R67, R39, RZ, 0xfc, !PT ;  /* 0x0000002743277212 */ /* 0x000fe400078efcff */
[----:B--2---:R-:W-:-:S05]  /*1990*/  LOP3.LUT R36, R36, R41, RZ, 0xfc, !PT ;  /* 0x0000002924247212 */ /* 0x004fca00078efcff */
[----:B------:R-:W2:Y:S01]  /*19a0*/  F2F.BF16.F32 R75, R75 ;  /* 0x0000004b004b7304 */ /* 0x000ea20000202000 */
[----:B0-----:R-:W-:-:S05]  /*19b0*/  IMAD.WIDE.U32 R40, R59, 0x8, R32 ;  /* 0x000000083b287825 */ /* 0x001fca00078e0020 */
[----:B------:R0:W-:Y:S01]  /*19c0*/  STG.E.64 desc[UR18][R40.64], R36 ;  /* 0x0000002428007986 */ /* 0x0001e2000c101b12 */
[----:B-1----:R-:W-:Y:S01]  /*19d0*/  LOP3.LUT R38, R38, R43, RZ, 0xfc, !PT ;  /* 0x0000002b26267212 */ /* 0x002fe200078efcff */
[----:B------:R-:W-:-:S04]  /*19e0*/  IMAD.WIDE.U32 R42, R60, 0x8, R32 ;  /* 0x000000083c2a7825 */ /* 0x000fc800078e0020 */
[----:B------:R-:W-:Y:S01]  /*19f0*/  IMAD.WIDE.U32 R32, R61, 0x8, R32 ;  /* 0x000000083d207825 */ /* 0x000fe200078e0020 */
[----:B--2---:R-:W-:-:S05]  /*1a00*/  LOP3.LUT R34, R34, R75, RZ, 0xfc, !PT ;  /* 0x0000004b22227212 */ /* 0x004fca00078efcff */
[----:B------:R0:W-:Y:S04]  /*1a10*/  STG.E.64 desc[UR18][R42.64], R34 ;  /* 0x000000222a007986 */ /* 0x0001e8000c101b12 */
[----:B------:R0:W-:Y:S01]  /*1a20*/  STG.E.64 desc[UR18][R32.64], R38 ;  /* 0x0000002620007986 */ /* 0x0001e2000c101b12 */
[----:B------:R-:W-:Y:S05]  /*1a30*/  BRA `(.L_x_2252) ;  /* 0x0000001400b07947 */ /* 0x000fea0003800000 */
.L_x_2251:
[--C-:B------:R-:W-:Y:S01]  /*1a40*/  FFMA.FTZ R41, R41, UR5, R80.reuse ;  /* 0x0000000529297c23 */ /* 0x100fe20008010050 */
[--C-:B------:R-:W-:Y:S01]  /*1a50*/  FFMA.FTZ R89, R89, UR5, R80.reuse ;  /* 0x0000000559597c23 */ /* 0x100fe20008010050 */
[--C-:B------:R-:W-:Y:S01]  /*1a60*/  FFMA.FTZ R87, R87, UR5, R80.reuse ;  /* 0x0000000557577c23 */ /* 0x100fe20008010050 */
[----:B-----5:R-:W-:Y:S01]  /*1a70*/  LOP3.LUT P0, RZ, R82, 0xff, RZ, 0xc0, !PT ;  /* 0x000000ff52ff7812 */ /* 0x020fe2000780c0ff */
[----:B------:R-:W-:Y:S01]  /*1a80*/  FADD.FTZ R32, R88, -R41 ;  /* 0x8000002958207221 */ /* 0x000fe20000010000 */
[----:B------:R-:W-:Y:S01]  /*1a90*/  FADD.FTZ R33, R86, -R89 ;  /* 0x8000005956217221 */ /* 0x000fe20000010000 */
[----:B------:R-:W-:Y:S01]  /*1aa0*/  FADD.FTZ R87, R84, -R87 ;  /* 0x8000005754577221 */ /* 0x000fe20000010000 */
[--C-:B------:R-:W-:Y:S01]  /*1ab0*/  FFMA.FTZ R36, R85, UR5, R80.reuse ;  /* 0x0000000555247c23 */ /* 0x100fe20008010050 */
[----:B------:R-:W-:Y:S01]  /*1ac0*/  FMUL.FTZ R32, R32, UR8 ;  /* 0x0000000820207c20 */ /* 0x000fe20008410000 */
[----:B------:R-:W-:Y:S01]  /*1ad0*/  FMUL.FTZ R33, R33, UR8 ;  /* 0x0000000821217c20 */ /* 0x000fe20008410000 */
[----:B------:R-:W-:Y:S01]  /*1ae0*/  FFMA.FTZ R38, R83, UR5, R80 ;  /* 0x0000000553267c23 */ /* 0x000fe20008010050 */
[----:B------:R-:W-:Y:S01]  /*1af0*/  FADD.FTZ R37, R81, -R36 ;  /* 0x8000002451257221 */ /* 0x000fe20000010000 */
[----:B------:R-:W-:Y:S01]  /*1b00*/  FMUL.FTZ R34, R32, UR4 ;  /* 0x0000000420227c20 */ /* 0x000fe20008410000 */
[----:B------:R-:W-:Y:S01]  /*1b10*/  FMUL.FTZ R35, R33, UR4 ;  /* 0x0000000421237c20 */ /* 0x000fe20008410000 */
[----:B------:R-:W-:Y:S01]  /*1b20*/  LOP3.LUT P1, RZ, R82, 0xff0000, RZ, 0xc0, !PT ;  /* 0x00ff000052ff7812 */ /* 0x000fe2000782c0ff */
[----:B------:R-:W-:Y:S01]  /*1b30*/  FADD.FTZ R79, R79, -R38 ;  /* 0x800000264f4f7221 */ /* 0x000fe20000010000 */
[----:B------:R-:W-:Y:S01]  /*1b40*/  FMUL.FTZ R34, R34, UR25 ;  /* 0x0000001922227c20 */ /* 0x000fe20008410000 */
[----:B------:R-:W-:Y:S01]  /*1b50*/  FMUL.FTZ R35, R35, UR25 ;  /* 0x0000001923237c20 */ /* 0x000fe20008410000 */
[--C-:B------:R-:W-:Y:S01]  /*1b60*/  FFMA.FTZ R39, R77, UR5, R80.reuse ;  /* 0x000000054d277c23 */ /* 0x100fe20008010050 */
[----:B------:R-:W-:-:S02]  /*1b70*/  FFMA.FTZ R75, R75, UR5, R80 ;  /* 0x000000054b4b7c23 */ /* 0x000fc40008010050 */
[----:B------:R-:W-:Y:S01]  /*1b80*/  FSEL R84, R34, RZ, P0 ;  /* 0x000000ff22547208 */ /* 0x000fe20000000000 */
[----:B------:R-:W-:Y:S01]  /*1b90*/  FMUL.FTZ R34, R87, UR8 ;  /* 0x0000000857227c20 */ /* 0x000fe20008410000 */
[----:B------:R-:W-:Y:S01]  /*1ba0*/  LOP3.LUT P0, RZ, R82, 0xff00, RZ, 0xc0, !PT ;  /* 0x0000ff0052ff7812 */ /* 0x000fe2000780c0ff */
[----:B------:R-:W-:Y:S02]  /*1bb0*/  FADD.FTZ R41, R76, -R39 ;  /* 0x800000274c297221 */ /* 0x000fe40000010000 */
[----:B------:R-:W-:Y:S01]  /*1bc0*/  FMUL.FTZ R36, R34, UR4 ;  /* 0x0000000422247c20 */ /* 0x000fe20008410000 */
[----:B------:R-:W-:Y:S01]  /*1bd0*/  FSEL R81, R35, RZ, P0 ;  /* 0x000000ff23517208 */ /* 0x000fe20000000000 */
[----:B------:R-:W-:Y:S01]  /*1be0*/  FMUL.FTZ R35, R37, UR8 ;  /* 0x0000000825237c20 */ /* 0x000fe20008410000 */
[----:B------:R-:W-:Y:S01]  /*1bf0*/  ISETP.GE.U32.AND P0, PT, R82, 0x1000000, PT ;  /* 0x010000005200780c */ /* 0x000fe20003f06070 */
[----:B------:R-:W-:Y:S01]  /*1c00*/  FMUL.FTZ R36, R36, UR25 ;  /* 0x0000001924247c20 */ /* 0x000fe20008410000 */
[----:B------:R-:W-:Y:S01]  /*1c10*/  F2F.BF16.F32 R84, R84 ;  /* 0x0000005400547304 */ /* 0x000fe20000202000 */
[----:B------:R-:W-:-:S03]  /*1c20*/  FMUL.FTZ R37, R35, UR4 ;  /* 0x0000000423257c20 */ /* 0x000fc60008410000 */
[----:B------:R-:W-:Y:S01]  /*1c30*/  FSEL R38, R36, RZ, P1 ;  /* 0x000000ff24267208 */ /* 0x000fe20000800000 */
[----:B------:R-:W-:Y:S01]  /*1c40*/  FMUL.FTZ R36, R79, UR8 ;  /* 0x000000084f247c20 */ /* 0x000fe20008410000 */
[----:B------:R-:W-:Y:S01]  /*1c50*/  FMUL.FTZ R37, R37, UR25 ;  /* 0x0000001925257c20 */ /* 0x000fe20008410000 */
[--C-:B------:R-:W-:Y:S01]  /*1c60*/  FFMA.FTZ R79, R78, UR5, R80.reuse ;  /* 0x000000054e4f7c23 */ /* 0x100fe20008010050 */
[----:B------:R0:W-:Y:S01]  /*1c70*/  F2F.BF16.F32 R77, R38 ;  /* 0x00000026004d7304 */ /* 0x0001e20000202000 */
[----:B------:R-:W-:Y:S01]  /*1c80*/  FMUL.FTZ R39, R36, UR4 ;  /* 0x0000000424277c20 */ /* 0x000fe20008410000 */
[----:B------:R-:W-:Y:S01]  /*1c90*/  LOP3.LUT P1, RZ, R73, 0xff0000, RZ, 0xc0, !PT ;  /* 0x00ff000049ff7812 */ /* 0x000fe2000782c0ff */
[----:B------:R-:W-:Y:S01]  /*1ca0*/  FADD.FTZ R74, R74, -R79 ;  /* 0x8000004f4a4a7221 */ /* 0x000fe20000010000 */
[----:B------:R-:W-:Y:S01]  /*1cb0*/  FSEL R76, R37, RZ, P0 ;  /* 0x000000ff254c7208 */ /* 0x000fe20000000000 */
[----:B------:R-:W-:Y:S01]  /*1cc0*/  FMUL.FTZ R39, R39, UR25 ;  /* 0x0000001927277c20 */ /* 0x000fe20008410000 */
[----:B------:R-:W-:Y:S01]  /*1cd0*/  LOP3.LUT P0, RZ, R73, 0xff, RZ, 0xc0, !PT ;  /* 0x000000ff49ff7812 */ /* 0x000fe2000780c0ff */
[----:B------:R-:W-:Y:S01]  /*1ce0*/  FMUL.FTZ R37, R41, UR8 ;  /* 0x0000000829257c20 */ /* 0x000fe20008410000 */
[----:B------:R-:W1:Y:S01]  /*1cf0*/  F2F.BF16.F32 R81, R81 ;  /* 0x0000005100517304 */ /* 0x000e620000202000 */
[----:B0-----:R-:W-:Y:S01]  /*1d00*/  FMUL.FTZ R38, R74, UR8 ;  /* 0x000000084a267c20 */ /* 0x001fe20008410000 */
[----:B------:R-:W-:Y:S01]  /*1d10*/  FSEL R79, R39, RZ, P0 ;  /* 0x000000ff274f7208 */ /* 0x000fe20000000000 */
[----:B------:R-:W-:Y:S01]  /*1d20*/  FMUL.FTZ R41, R37, UR4 ;  /* 0x0000000425297c20 */ /* 0x000fe20008410000 */
[----:B------:R-:W-:Y:S01]  /*1d30*/  FADD.FTZ R39, R70, -R75 ;  /* 0x8000004b46277221 */ /* 0x000fe20000010000 */
[--C-:B------:R-:W-:Y:S01]  /*1d40*/  FFMA.FTZ R75, R72, UR5, R80.reuse ;  /* 0x00000005484b7c23 */ /* 0x100fe20008010050 */
[----:B------:R-:W-:Y:S01]  /*1d50*/  LOP3.LUT P0, RZ, R73, 0xff00, RZ, 0xc0, !PT ;  /* 0x0000ff0049ff7812 */ /* 0x000fe2000780c0ff */
[----:B------:R-:W-:Y:S01]  /*1d60*/  FMUL.FTZ R41, R41, UR25 ;  /* 0x0000001929297c20 */ /* 0x000fe20008410000 */
[----:B------:R-:W-:Y:S01]  /*1d70*/  FMUL.FTZ R70, R38, UR4 ;  /* 0x0000000426467c20 */ /* 0x000fe20008410000 */
[----:B------:R-:W-:Y:S01]  /*1d80*/  FADD.FTZ R42, R42, -R75 ;  /* 0x8000004b2a2a7221 */ /* 0x000fe20000010000 */
[----:B------:R-:W-:Y:S01]  /*1d90*/  FMUL.FTZ R39, R39, UR8 ;  /* 0x0000000827277c20 */ /* 0x000fe20008410000 */
[----:B------:R-:W-:Y:S01]  /*1da0*/  FFMA.FTZ R74, R71, UR5, R80 ;  /* 0x00000005474a7c23 */ /* 0x000fe20008010050 */
[----:B------:R-:W-:Y:S01]  /*1db0*/  FSEL R41, R41, RZ, P0 ;  /* 0x000000ff29297208 */ /* 0x000fe20000000000 */
[----:B------:R-:W-:Y:S01]  /*1dc0*/  FMUL.FTZ R42, R42, UR8 ;  /* 0x000000082a2a7c20 */ /* 0x000fe20008410000 */
[----:B------:R-:W-:Y:S01]  /*1dd0*/  ISETP.GE.U32.AND P0, PT, R73, 0x1000000, PT ;  /* 0x010000004900780c */ /* 0x000fe20003f06070 */
[----:B------:R-:W-:Y:S01]  /*1de0*/  FMUL.FTZ R72, R70, UR25 ;  /* 0x0000001946487c20 */ /* 0x000fe20008410000 */
[----:B------:R-:W-:Y:S01]  /*1df0*/  FMUL.FTZ R73, R39, UR4 ;  /* 0x0000000427497c20 */ /* 0x000fe20008410000 */
[----:B------:R0:W-:Y:S01]  /*1e00*/  F2F.BF16.F32 R70, R41 ;  /* 0x0000002900467304 */ /* 0x0001e20000202000 */
[----:B------:R-:W-:Y:S01]  /*1e10*/  FADD.FTZ R69, R69, -R74 ;  /* 0x8000004a45457221 */ /* 0x000fe20000010000 */
[----:B------:R-:W-:Y:S01]  /*1e20*/  FFMA.FTZ R74, R43, UR5, R80 ;  /* 0x000000052b4a7c23 */ /* 0x000fe20008010050 */
[----:B------:R-:W-:Y:S01]  /*1e30*/  FMUL.FTZ R73, R73, UR25 ;  /* 0x0000001949497c20 */ /* 0x000fe20008410000 */
[----:B------:R-:W-:Y:S01]  /*1e40*/  FSEL R72, R72, RZ, P1 ;  /* 0x000000ff48487208 */ /* 0x000fe20000800000 */
[----:B------:R-:W-:-:S03]  /*1e50*/  FMUL.FTZ R43, R69, UR8 ;  /* 0x00000008452b7c20 */ /* 0x000fc60008410000 */
[----:B------:R-:W-:Y:S01]  /*1e60*/  FSEL R73, R73, RZ, P0 ;  /* 0x000000ff49497208 */ /* 0x000fe20000000000 */
[----:B0-----:R-:W-:Y:S01]  /*1e70*/  FMUL.FTZ R41, R42, UR4 ;  /* 0x000000042a297c20 */ /* 0x001fe20008410000 */
[----:B------:R-:W-:Y:S01]  /*1e80*/  LOP3.LUT P0, RZ, R68, 0xff0000, RZ, 0xc0, !PT ;  /* 0x00ff000044ff7812 */ /* 0x000fe2000780c0ff */
[----:B------:R0:W-:Y:S02]  /*1e90*/  F2F.BF16.F32 R71, R72 ;  /* 0x0000004800477304 */ /* 0x0001e40000202000 */
[----:B------:R-:W-:Y:S01]  /*1ea0*/  FMUL.FTZ R69, R41, UR25 ;  /* 0x0000001929457c20 */ /* 0x000fe20008410000 */
[----:B------:R-:W-:Y:S01]  /*1eb0*/  FADD.FTZ R41, R67, -R74 ;  /* 0x8000004a43297221 */ /* 0x000fe20000010000 */
[----:B------:R-:W-:Y:S01]  /*1ec0*/  FFMA.FTZ R67, R40, UR5, R80 ;  /* 0x0000000528437c23 */ /* 0x000fe20008010050 */
[----:B------:R-:W-:Y:S02]  /*1ed0*/  FMUL.FTZ R74, R43, UR4 ;  /* 0x000000042b4a7c20 */ /* 0x000fe40008410000 */
[----:B------:R-:W-:Y:S01]  /*1ee0*/  FMUL.FTZ R41, R41, UR8 ;  /* 0x0000000829297c20 */ /* 0x000fe20008410000 */
[----:B------:R-:W-:Y:S01]  /*1ef0*/  FADD.FTZ R40, R66, -R67 ;  /* 0x8000004342287221 */ /* 0x000fe20000010000 */
[----:B------:R-:W-:Y:S01]  /*1f00*/  FSEL R69, R69, RZ, P0 ;  /* 0x000000ff45457208 */ /* 0x000fe20000000000 */
[----:B------:R-:W-:Y:S01]  /*1f10*/  FMUL.FTZ R74, R74, UR25 ;  /* 0x000000194a4a7c20 */ /* 0x000fe20008410000 */
[----:B------:R-:W-:Y:S01]  /*1f20*/  ISETP.GE.U32.AND P0, PT, R68, 0x1000000, PT ;  /* 0x010000004400780c */ /* 0x000fe20003f06070 */
[----:B------:R-:W-:Y:S01]  /*1f30*/  FMUL.FTZ R66, R41, UR4 ;  /* 0x0000000429427c20 */ /* 0x000fe20008410000 */
[----:B------:R-:W-:Y:S01]  /*1f40*/  FMUL.FTZ R40, R40, UR8 ;  /* 0x0000000828287c20 */ /* 0x000fe20008410000 */
[----:B------:R2:W3:Y:S01]  /*1f50*/  F2F.BF16.F32 R78, R73 ;  /* 0x00000049004e7304 */ /* 0x0004e20000202000 */
[----:B------:R-:W-:-:S02]  /*1f60*/  FSEL R82, R74, RZ, P0 ;  /* 0x000000ff4a527208 */ /* 0x000fc40000000000 */
[----:B------:R-:W-:Y:S01]  /*1f70*/  LOP3.LUT P0, RZ, R68, 0xff00, RZ, 0xc0, !PT ;  /* 0x0000ff0044ff7812 */ /* 0x000fe2000780c0ff */
[----:B0-----:R-:W-:Y:S01]  /*1f80*/  FMUL.FTZ R72, R40, UR4 ;  /* 0x0000000428487c20 */ /* 0x001fe20008410000 */
[----:B------:R-:W0:Y:S03]  /*1f90*/  LDC.64 R74, c[0x0][0x468] ;  /* 0x00011a00ff4a7b82 */ /* 0x000e260000000a00 */
[----:B------:R-:W-:Y:S01]  /*1fa0*/  FMUL.FTZ R72, R72, UR25 ;  /* 0x0000001948487c20 */ /* 0x000fe20008410000 */
[----:B--2---:R-:W-:Y:S01]  /*1fb0*/  FMUL.FTZ R73, R66, UR25 ;  /* 0x0000001942497c20 */ /* 0x004fe20008410000 */
[----:B------:R-:W2:Y:S03]  /*1fc0*/  F2F.BF16.F32 R76, R76 ;  /* 0x0000004c004c7304 */ /* 0x000ea60000202000 */
[----:B------:R-:W4:Y:S01]  /*1fd0*/  LDC.64 R66, c[0x0][0x478] ;  /* 0x00011e00ff427b82 */ /* 0x000f220000000a00 */
[----:B------:R-:W-:-:S02]  /*1fe0*/  FSEL R80, R73, RZ, P0 ;  /* 0x000000ff49507208 */ /* 0x000fc40000000000 */
[----:B------:R-:W-:Y:S02]  /*1ff0*/  LOP3.LUT P0, RZ, R68, 0xff, RZ, 0xc0, !PT ;  /* 0x000000ff44ff7812 */ /* 0x000fe4000780c0ff */
[----:B------:R-:W-:Y:S02]  /*2000*/  F2F.BF16.F32 R69, R69 ;  /* 0x0000004500457304 */ /* 0x000fe40000202000 */
[----:B------:R-:W-:Y:S01]  /*2010*/  FSEL R83, R72, RZ, P0 ;  /* 0x000000ff48537208 */ /* 0x000fe20000000000 */
[----:B-1----:R-:W-:Y:S01]  /*2020*/  IMAD.WIDE.U32 R72, R81, 0x10000, RZ ;  /* 0x0001000051487825 */ /* 0x002fe200078e00ff */
[----:B---3--:R-:W-:Y:S02]  /*2030*/  PRMT R81, R71, 0x5410, R78 ;  /* 0x0000541047517816 */ /* 0x008fe4000000004e */
[----:B--2---:R-:W-:Y:S02]  /*2040*/  PRMT R77, R77, 0x5410, R76 ;  /* 0x000054104d4d7816 */ /* 0x004fe4000000004c */
[----:B------:R-:W1:Y:S01]  /*2050*/  F2F.BF16.F32 R82, R82 ;  /* 0x0000005200527304 */ /* 0x000e620000202000 */
[----:B------:R-:W-:Y:S01]  /*2060*/  IMAD.WIDE.U32 R70, R70, 0x10000, RZ ;  /* 0x0001000046467825 */ /* 0x000fe200078e00ff */
[----:B------:R-:W-:-:S02]  /*2070*/  LOP3.LUT R72, R72, R84, RZ, 0xfc, !PT ;  /* 0x0000005448487212 */ /* 0x000fc400078efcff */
[----:B------:R-:W-:Y:S02]  /*2080*/  LOP3.LUT R73, R77, R73, RZ, 0xfc, !PT ;  /* 0x000000494d497212 */ /* 0x000fe400078efcff */
[----:B------:R-:W-:Y:S02]  /*2090*/  LOP3.LUT R71, R81, R71, RZ, 0xfc, !PT ;  /* 0x0000004751477212 */ /* 0x000fe400078efcff */
[----:B------:R0:W2:Y:S01]  /*20a0*/  F2F.BF16.F32 R68, R80 ;  /* 0x0000005000447304 */ /* 0x0000a20000202000 */
[----:B----4-:R-:W-:Y:S01]  /*20b0*/  IMAD.WIDE.U32 R76, R59, 0x10, R66 ;  /* 0x000000103b4c7825 */ /* 0x010fe200078e0042 */
[----:B-1----:R-:W-:-:S06]  /*20c0*/  PRMT R85, R69, 0x5410, R82 ;  /* 0x0000541045557816 */ /* 0x002fcc0000000052 */
[----:B------:R-:W1:Y:S01]  /*20d0*/  F2F.BF16.F32 R79, R79 ;  /* 0x0000004f004f7304 */ /* 0x000e620000202000 */
[----:B0-----:R-:W-:Y:S01]  /*20e0*/  IMAD.WIDE.U32 R80, R59, 0x8, R74 ;  /* 0x000000083b507825 */ /* 0x001fe200078e004a */
[----:B------:R3:W-:Y:S04]  /*20f0*/  STG.E.128 desc[UR18][R76.64], R32 ;  /* 0x000000204c007986 */ /* 0x0007e8000c101d12 */
[----:B------:R3:W-:Y:S01]  /*2100*/  STG.E.64 desc[UR18][R80.64], R72 ;  /* 0x0000004850007986 */ /* 0x0007e2000c101b12 */
[----:B--2---:R-:W-:Y:S01]  /*2110*/  IMAD.WIDE.U32 R68, R68, 0x10000, RZ ;  /* 0x0001000044447825 */ /* 0x004fe200078e00ff */
[----:B------:R-:W0:Y:S04]  /*2120*/  F2F.BF16.F32 R83, R83 ;  /* 0x0000005300537304 */ /* 0x000e280000202000 */
[----:B------:R-:W-:-:S02]  /*2130*/  LOP3.LUT R69, R85, R69, RZ, 0xfc, !PT ;  /* 0x0000004555457212 */ /* 0x000fc400078efcff */
[----:B-1----:R-:W-:Y:S01]  /*2140*/  LOP3.LUT R70, R70, R79, RZ, 0xfc, !PT ;  /* 0x0000004f46467212 */ /* 0x002fe200078efcff */
[----:B------:R-:W-:-:S04]  /*2150*/  IMAD.WIDE.U32 R78, R60, 0x10, R66 ;  /* 0x000000103c4e7825 */ /* 0x000fc800078e0042 */
[----:B------:R-:W-:Y:S01]  /*2160*/  IMAD.WIDE.U32 R66, R61, 0x10, R66 ;  /* 0x000000103d427825 */ /* 0x000fe200078e0042 */
[----:B------:R3:W-:Y:S01]  /*2170*/  STG.E.128 desc[UR18][R78.64], R36 ;  /* 0x000000244e007986 */ /* 0x0007e2000c101d12 */
[----:B0-----:R-:W-:Y:S02]  /*2180*/  LOP3.LUT R68, R68, R83, RZ, 0xfc, !PT ;  /* 0x0000005344447212 */ /* 0x001fe400078efcff */
[----:B------:R-:W-:-:S04]  /*2190*/  IMAD.WIDE.U32 R82, R60, 0x8, R74 ;  /* 0x000000083c527825 */ /* 0x000fc800078e004a */
[----:B------:R-:W-:Y:S01]  /*21a0*/  IMAD.WIDE.U32 R74, R61, 0x8, R74 ;  /* 0x000000083d4a7825 */ /* 0x000fe200078e004a */
[----:B------:R3:W-:Y:S04]  /*21b0*/  STG.E.64 desc[UR18][R82.64], R70 ;  /* 0x0000004652007986 */ /* 0x0007e8000c101b12 */
[----:B------:R3:W-:Y:S04]  /*21c0*/  STG.E.128 desc[UR18][R66.64], R40 ;  /* 0x0000002842007986 */ /* 0x0007e8000c101d12 */
[----:B------:R3:W-:Y:S01]  /*21d0*/  STG.E.64 desc[UR18][R74.64], R68 ;  /* 0x000000444a007986 */ /* 0x0007e2000c101b12 */
[----:B------:R-:W-:Y:S05]  /*21e0*/  BRA `(.L_x_2252) ;  /* 0x0000000c00c47947 */ /* 0x000fea0003800000 */
.L_x_2250:
        /* <DEDUP_REMOVED lines=11> */
[----:B------:R-:W-:Y:S01]  /*22a0*/  FFMA.FTZ R32, R41, UR8, R20 ;  /* 0x0000000829207c23 */ /* 0x000fe20008010014 */
[----:B------:R-:W-:Y:S01]  /*22b0*/  FFMA.FTZ R33, R86, UR8, R21 ;  /* 0x0000000856217c23 */ /* 0x000fe20008010015 */
[----:B------:R-:W-:Y:S01]  /*22c0*/  LOP3.LUT P1, RZ, R82, 0xff00, RZ, 0xc0, !PT ;  /* 0x0000ff0052ff7812 */ /* 0x000fe2000782c0ff */
[--C-:B------:R-:W-:Y:S01]  /*22d0*/  FFMA.FTZ R38, R83, UR5, R80.reuse ;  /* 0x0000000553267c23 */ /* 0x100fe20008010050 */
[----:B------:R-:W-:Y:S01]  /*22e0*/  FMUL.FTZ R32, R32, UR4 ;  /* 0x0000000420207c20 */ /* 0x000fe20008410000 */
[----:B------:R-:W-:Y:S01]  /*22f0*/  FMUL.FTZ R33, R33, UR4 ;  /* 0x0000000421217c20 */ /* 0x000fe20008410000 */
[----:B------:R-:W-:Y:S01]  /*2300*/  FFMA.FTZ R77, R77, UR5, R80 ;  /* 0x000000054d4d7c23 */ /* 0x000fe20008010050 */
[----:B------:R-:W-:Y:S01]  /*2310*/  FADD.FTZ R36, R81, -R36 ;  /* 0x8000002451247221 */ /* 0x000fe20000010000 */
[----:B------:R-:W-:Y:S01]  /*2320*/  FMUL.FTZ R32, R32, UR25 ;  /* 0x0000001920207c20 */ /* 0x000fe20008410000 */
[----:B------:R-:W-:Y:S01]  /*2330*/  FMUL.FTZ R33, R33, UR25 ;  /* 0x0000001921217c20 */ /* 0x000fe20008410000 */
[----:B------:R-:W-:Y:S01]  /*2340*/  FFMA.FTZ R34, R87, UR8, R22 ;  /* 0x0000000857227c23 */ /* 0x000fe20008010016 */
[----:B------:R-:W-:Y:S01]  /*2350*/  FADD.FTZ R79, R79, -R38 ;  /* 0x800000264f4f7221 */ /* 0x000fe20000010000 */
[--C-:B------:R-:W-:Y:S01]  /*2360*/  FFMA.FTZ R37, R78, UR5, R80.reuse ;  /* 0x000000054e257c23 */ /* 0x100fe20008010050 */
[----:B------:R-:W-:Y:S01]  /*2370*/  FSEL R32, R32, RZ, P0 ;  /* 0x000000ff20207208 */ /* 0x000fe20000000000 */
[----:B------:R-:W-:Y:S01]  /*2380*/  FADD.FTZ R76, R76, -R77 ;  /* 0x8000004d4c4c7221 */ /* 0x000fe20000010000 */
[----:B------:R-:W-:Y:S01]  /*2390*/  FSEL R33, R33, RZ, P1 ;  /* 0x000000ff21217208 */ /* 0x000fe20000800000 */
[----:B------:R-:W-:Y:S01]  /*23a0*/  FMUL.FTZ R34, R34, UR4 ;  /* 0x0000000422227c20 */ /* 0x000fe20008410000 */
[----:B------:R0:W-:Y:S01]  /*23b0*/  F2F.BF16.F32 R41, R32 ;  /* 0x0000002000297304 */ /* 0x0001e20000202000 */
[----:B------:R-:W-:Y:S01]  /*23c0*/  FFMA.FTZ R35, R36, UR8, R23 ;  /* 0x0000000824237c23 */ /* 0x000fe20008010017 */
[----:B------:R-:W-:Y:S01]  /*23d0*/  FADD.FTZ R37, R74, -R37 ;  /* 0x800000254a257221 */ /* 0x000fe20000010000 */
[----:B------:R-:W-:Y:S01]  /*23e0*/  FMUL.FTZ R34, R34, UR25 ;  /* 0x0000001922227c20 */ /* 0x000fe20008410000 */
[--C-:B------:R-:W-:Y:S01]  /*23f0*/  FFMA.FTZ R74, R43, UR5, R80.reuse ;  /* 0x000000052b4a7c23 */ /* 0x100fe20008010050 */
[----:B------:R-:W-:Y:S01]  /*2400*/  LOP3.LUT P0, RZ, R82, 0xff0000, RZ, 0xc0, !PT ;  /* 0x00ff000052ff7812 */ /* 0x000fe2000780c0ff */
[----:B------:R-:W-:Y:S01]  /*2410*/  FFMA.FTZ R39, R75, UR5, R80 ;  /* 0x000000054b277c23 */ /* 0x000fe20008010050 */
[----:B------:R-:W-:Y:S01]  /*2420*/  FFMA.FTZ R37, R37, UR8, R26 ;  /* 0x0000000825257c23 */ /* 0x000fe2000801001a */
[----:B------:R1:W-:Y:S01]  /*2430*/  F2F.BF16.F32 R36, R33 ;  /* 0x0000002100247304 */ /* 0x0003e20000202000 */
[----:B0-----:R-:W-:Y:S01]  /*2440*/  FFMA.FTZ R32, R79, UR8, R24 ;  /* 0x000000084f207c23 */ /* 0x001fe20008010018 */
[----:B------:R-:W-:Y:S01]  /*2450*/  FADD.FTZ R74, R67, -R74 ;  /* 0x8000004a434a7221 */ /* 0x000fe20000010000 */
[----:B------:R-:W-:Y:S01]  /*2460*/  FSEL R34, R34, RZ, P0 ;  /* 0x000000ff22227208 */ /* 0x000fe20000000000 */
[----:B------:R-:W-:Y:S01]  /*2470*/  FADD.FTZ R70, R70, -R39 ;  /* 0x8000002746467221 */ /* 0x000fe20000010000 */
[----:B------:R-:W-:Y:S01]  /*2480*/  FMUL.FTZ R32, R32, UR4 ;  /* 0x0000000420207c20 */ /* 0x000fe20008410000 */
[----:B------:R-:W-:Y:S01]  /*2490*/  LOP3.LUT P0, RZ, R73, 0xff, RZ, 0xc0, !PT ;  /* 0x000000ff49ff7812 */ /* 0x000fe2000780c0ff */
[----:B------:R-:W-:Y:S01]  /*24a0*/  FMUL.FTZ R37, R37, UR4 ;  /* 0x0000000425257c20 */ /* 0x000fe20008410000 */
[----:B------:R-:W-:Y:S01]  /*24b0*/  LOP3.LUT P1, RZ, R73, 0xff00, RZ, 0xc0, !PT ;  /* 0x0000ff0049ff7812 */ /* 0x000fe2000782c0ff */
[----:B-1----:R-:W-:Y:S01]  /*24c0*/  FFMA.FTZ R33, R76, UR8, R25 ;  /* 0x000000084c217c23 */ /* 0x002fe20008010019 */
[----:B------:R-:W-:Y:S01]  /*24d0*/  FMUL.FTZ R32, R32, UR25 ;  /* 0x0000001920207c20 */ /* 0x000fe20008410000 */
[--C-:B------:R-:W-:Y:S01]  /*24e0*/  FFMA.FTZ R43, R40, UR5, R80.reuse ;  /* 0x00000005282b7c23 */ /* 0x100fe20008010050 */
[--C-:B------:R-:W-:Y:S01]  /*24f0*/  FFMA.FTZ R67, R72, UR5, R80.reuse ;  /* 0x0000000548437c23 */ /* 0x100fe20008010050 */
[----:B------:R-:W-:Y:S01]  /*2500*/  FMUL.FTZ R33, R33, UR4 ;  /* 0x0000000421217c20 */ /* 0x000fe20008410000 */
[----:B------:R-:W-:Y:S01]  /*2510*/  FFMA.FTZ R40, R74, UR8, R29 ;  /* 0x000000084a287c23 */ /* 0x000fe2000801001d */
[----:B------:R-:W-:Y:S01]  /*2520*/  FFMA.FTZ R39, R70, UR8, R27 ;  /* 0x0000000846277c23 */ /* 0x000fe2000801001b */
[----:B------:R-:W-:Y:S01]  /*2530*/  FSEL R32, R32, RZ, P0 ;  /* 0x000000ff20207208 */ /* 0x000fe20000000000 */
[----:B------:R-:W-:Y:S01]  /*2540*/  FMUL.FTZ R33, R33, UR25 ;  /* 0x0000001921217c20 */ /* 0x000fe20008410000 */
[----:B------:R-:W-:Y:S01]  /*2550*/  FMUL.FTZ R37, R37, UR25 ;  /* 0x0000001925257c20 */ /* 0x000fe20008410000 */
[----:B------:R-:W-:Y:S01]  /*2560*/  LOP3.LUT P0, RZ, R73, 0xff0000, RZ, 0xc0, !PT ;  /* 0x00ff000049ff7812 */ /* 0x000fe2000780c0ff */
[----:B------:R-:W-:Y:S01]  /*2570*/  FADD.FTZ R67, R42, -R67 ;  /* 0x800000432a437221 */ /* 0x000fe20000010000 */
[----:B------:R-:W-:Y:S01]  /*2580*/  FMUL.FTZ R40, R40, UR4 ;  /* 0x0000000428287c20 */ /* 0x000fe20008410000 */
[----:B------:R-:W-:Y:S01]  /*2590*/  FSEL R33, R33, RZ, P1 ;  /* 0x000000ff21217208 */ /* 0x000fe20000800000 */
[----:B------:R-:W-:Y:S01]  /*25a0*/  FMUL.FTZ R39, R39, UR4 ;  /* 0x0000000427277c20 */ /* 0x000fe20008410000 */
[----:B------:R-:W-:Y:S01]  /*25b0*/  FFMA.FTZ R80, R71, UR5, R80 ;  /* 0x0000000547507c23 */ /* 0x000fe20008010050 */
[----:B------:R-:W-:Y:S01]  /*25c0*/  FMUL.FTZ R35, R35, UR4 ;  /* 0x0000000423237c20 */ /* 0x000fe20008410000 */
[----:B------:R0:W-:Y:S01]  /*25d0*/  F2F.BF16.F32 R38, R33 ;  /* 0x0000002100267304 */ /* 0x0001e20000202000 */
[----:B------:R-:W-:Y:S01]  /*25e0*/  FSEL R37, R37, RZ, P0 ;  /* 0x000000ff25257208 */ /* 0x000fe20000000000 */
[----:B------:R-:W-:Y:S01]  /*25f0*/  FFMA.FTZ R42, R67, UR8, R30 ;  /* 0x00000008432a7c23 */ /* 0x000fe2000801001e */
[----:B------:R-:W-:Y:S01]  /*2600*/  LOP3.LUT P0, RZ, R68, 0xff00, RZ, 0xc0, !PT ;  /* 0x0000ff0044ff7812 */ /* 0x000fe2000780c0ff */
[----:B------:R-:W-:Y:S01]  /*2610*/  FADD.FTZ R80, R69, -R80 ;  /* 0x8000005045507221 */ /* 0x000fe20000010000 */
[----:B------:R-:W-:Y:S01]  /*2620*/  FMUL.FTZ R35, R35, UR25 ;  /* 0x0000001923237c20 */ /* 0x000fe20008410000 */
[----:B------:R-:W-:Y:S01]  /*2630*/  ISETP.GE.U32.AND P2, PT, R82, 0x1000000, PT ;  /* 0x010000005200780c */ /* 0x000fe20003f46070 */
[----:B------:R-:W-:Y:S01]  /*2640*/  FADD.FTZ R67, R66, -R43 ;  /* 0x8000002b42437221 */ /* 0x000fe20000010000 */
[----:B------:R1:W-:Y:S01]  /*2650*/  F2F.BF16.F32 R75, R32 ;  /* 0x00000020004b7304 */ /* 0x0003e20000202000 */
[----:B0-----:R-:W-:Y:S01]  /*2660*/  FMUL.FTZ R33, R40, UR25 ;  /* 0x0000001928217c20 */ /* 0x001fe20008410000 */
[----:B------:R-:W-:-:S02]  /*2670*/  FSEL R35, R35, RZ, P2 ;  /* 0x000000ff23237208 */ /* 0x000fc40001000000 */
[----:B------:R-:W-:-:S04]  /*2680*/  ISETP.GE.U32.AND P2, PT, R73, 0x1000000, PT ;  /* 0x010000004900780c */ /* 0x000fc80003f46070 */
[----:B------:R-:W-:Y:S01]  /*2690*/  F2F.BF16.F32 R34, R34 ;  /* 0x0000002200227304 */ /* 0x000fe20000202000 */
[----:B-1----:R-:W-:-:S05]  /*26a0*/  FMUL.FTZ R32, R39, UR25 ;  /* 0x0000001927207c20 */ /* 0x002fca0008410000 */
[----:B------:R-:W-:Y:S02]  /*26b0*/  FSEL R32, R32, RZ, P2 ;  /* 0x000000ff20207208 */ /* 0x000fe40001000000 */
[----:B------:R0:W-:Y:S08]  /*26c0*/  F2F.BF16.F32 R39, R37 ;  /* 0x0000002500277304 */ /* 0x0001f00000202000 */
[----:B------:R1:W2:Y:S01]  /*26d0*/  F2F.BF16.F32 R40, R32 ;  /* 0x0000002000287304 */ /* 0x0002a20000202000 */
[----:B0-----:R-:W-:Y:S01]  /*26e0*/  FMUL.FTZ R37, R42, UR4 ;  /* 0x000000042a257c20 */ /* 0x001fe20008410000 */
[----:B------:R-:W-:Y:S01]  /*26f0*/  FSEL R42, R33, RZ, P0 ;  /* 0x000000ff212a7208 */ /* 0x000fe20000000000 */
[----:B------:R-:W-:Y:S01]  /*2700*/  FFMA.FTZ R33, R80, UR8, R31 ;  /* 0x0000000850217c23 */ /* 0x000fe2000801001f */
[----:B------:R-:W-:Y:S01]  /*2710*/  LOP3.LUT P0, RZ, R68, 0xff0000, RZ, 0xc0, !PT ;  /* 0x00ff000044ff7812 */ /* 0x000fe2000780c0ff */
[----:B------:R-:W-:-:S02]  /*2720*/  FMUL.FTZ R37, R37, UR25 ;  /* 0x0000001925257c20 */ /* 0x000fc40008410000 */
[----:B------:R-:W-:Y:S01]  /*2730*/  FMUL.FTZ R43, R33, UR4 ;  /* 0x00000004212b7c20 */ /* 0x000fe20008410000 */
[----:B------:R-:W-:Y:S01]  /*2740*/  FFMA.FTZ R33, R67, UR8, R28 ;  /* 0x0000000843217c23 */ /* 0x000fe2000801001c */
[----:B------:R-:W0:Y:S01]  /*2750*/  F2F.BF16.F32 R35, R35 ;  /* 0x0000002300237304 */ /* 0x000e220000202000 */
[----:B------:R-:W-:Y:S01]  /*2760*/  FSEL R67, R37, RZ, P0 ;  /* 0x000000ff25437208 */ /* 0x000fe20000000000 */
[----:B------:R-:W-:Y:S01]  /*2770*/  FMUL.FTZ R43, R43, UR25 ;  /* 0x000000192b2b7c20 */ /* 0x000fe20008410000 */
[C---:B------:R-:W-:Y:S01]  /*2780*/  ISETP.GE.U32.AND P0, PT, R68.reuse, 0x1000000, PT ;  /* 0x010000004400780c */ /* 0x040fe20003f06070 */
[----:B------:R-:W-:Y:S02]  /*2790*/  FMUL.FTZ R37, R33, UR4 ;  /* 0x0000000421257c20 */ /* 0x000fe40008410000 */
[----:B-1----:R-:W1:Y:S01]  /*27a0*/  LDC.64 R32, c[0x0][0x468] ;  /* 0x00011a00ff207b82 */ /* 0x002e620000000a00 */
[----:B------:R-:W-:Y:S01]  /*27b0*/  FSEL R69, R43, RZ, P0 ;  /* 0x000000ff2b457208 */ /* 0x000fe20000000000 */
[----:B------:R-:W-:Y:S01]  /*27c0*/  FMUL.FTZ R37, R37, UR25 ;  /* 0x0000001925257c20 */ /* 0x000fe20008410000 */
[----:B------:R-:W-:Y:S01]  /*27d0*/  LOP3.LUT P0, RZ, R68, 0xff, RZ, 0xc0, !PT ;  /* 0x000000ff44ff7812 */ /* 0x000fe2000780c0ff */
[----:B------:R3:W4:Y:S01]  /*27e0*/  F2F.BF16.F32 R66, R42 ;  /* 0x0000002a00427304 */ /* 0x0007220000202000 */
[----:B--2---:R-:W-:-:S02]  /*27f0*/  PRMT R71, R39, 0x5410, R40 ;  /* 0x0000541027477816 */ /* 0x004fc40000000028 */
[----:B0-----:R-:W-:Y:S01]  /*2800*/  PRMT R73, R34, 0x5410, R35 ;  /* 0x0000541022497816 */ /* 0x001fe20000000023 */
[----:B------:R-:W-:-:S04]  /*2810*/  IMAD.WIDE.U32 R34, R38, 0x10000, RZ ;  /* 0x0001000026227825 */ /* 0x000fc800078e00ff */
[----:B------:R-:W-:Y:S01]  /*2820*/  F2F.BF16.F32 R67, R67 ;  /* 0x0000004300437304 */ /* 0x000fe20000202000 */
[----:B---3--:R-:W-:Y:S01]  /*2830*/  FSEL R42, R37, RZ, P0 ;  /* 0x000000ff252a7208 */ /* 0x008fe20000000000 */
[----:B------:R-:W-:Y:S01]  /*2840*/  IMAD.WIDE.U32 R36, R36, 0x10000, RZ ;  /* 0x0001000024247825 */ /* 0x000fe200078e00ff */
[----:B------:R-:W-:Y:S02]  /*2850*/  LOP3.LUT R35, R71, R35, RZ, 0xfc, !PT ;  /* 0x0000002347237212 */ /* 0x000fe400078efcff */
[----:B------:R-:W-:Y:S01]  /*2860*/  LOP3.LUT R34, R34, R75, RZ, 0xfc, !PT ;  /* 0x0000004b22227212 */ /* 0x000fe200078efcff */
[----:B----4-:R-:W-:Y:S02]  /*2870*/  IMAD.WIDE.U32 R38, R66, 0x10000, RZ ;  /* 0x0001000042267825 */ /* 0x010fe400078e00ff */
[----:B------:R-:W0:Y:S01]  /*2880*/  F2F.BF16.F32 R68, R69 ;  /* 0x0000004500447304 */ /* 0x000e220000202000 */
[----:B------:R-:W-:Y:S02]  /*2890*/  LOP3.LUT R36, R36, R41, RZ, 0xfc, !PT ;  /* 0x0000002924247212 */ /* 0x000fe400078efcff */
[----:B------:R-:W-:Y:S01]  /*28a0*/  LOP3.LUT R37, R73, R37, RZ, 0xfc, !PT ;  /* 0x0000002549257212 */ /* 0x000fe200078efcff */
[----:B-1----:R-:W-:-:S04]  /*28b0*/  IMAD.WIDE.U32 R40, R59, 0x8, R32 ;  /* 0x000000083b287825 */ /* 0x002fc800078e0020 */
[----:B------:R-:W1:Y:S01]  /*28c0*/  F2F.BF16.F32 R43, R42 ;  /* 0x0000002a002b7304 */ /* 0x000e620000202000 */
[----:B------:R4:W-:Y:S01]  /*28d0*/  STG.E.64 desc[UR18][R40.64], R36 ;  /* 0x0000002428007986 */ /* 0x0009e2000c101b12 */
[----:B0-----:R-:W-:-:S04]  /*28e0*/  PRMT R67, R67, 0x5410, R68 ;  /* 0x0000541043437816 */ /* 0x001fc80000000044 */
[----:B------:R-:W-:Y:S02]  /*28f0*/  LOP3.LUT R39, R67, R39, RZ, 0xfc, !PT ;  /* 0x0000002743277212 */ /* 0x000fe400078efcff */
[----:B-1----:R-:W-:Y:S01]  /*2900*/  LOP3.LUT R38, R38, R43, RZ, 0xfc, !PT ;  /* 0x0000002b26267212 */ /* 0x002fe200078efcff */
[----:B------:R-:W-:-:S04]  /*2910*/  IMAD.WIDE.U32 R42, R60, 0x8, R32 ;  /* 0x000000083c2a7825 */ /* 0x000fc800078e0020 */
[----:B------:R-:W-:Y:S01]  /*2920*/  IMAD.WIDE.U32 R32, R61, 0x8, R32 ;  /* 0x000000083d207825 */ /* 0x000fe200078e0020 */
[----:B------:R4:W-:Y:S04]  /*2930*/  STG.E.64 desc[UR18][R42.64], R34 ;  /* 0x000000222a007986 */ /* 0x0009e8000c101b12 */
[----:B------:R4:W-:Y:S01]  /*2940*/  STG.E.64 desc[UR18][R32.64], R38 ;  /* 0x0000002620007986 */ /* 0x0009e2000c101b12 */
[----:B------:R-:W-:Y:S05]  /*2950*/  BRA `(.L_x_2252) ;  /* 0x0000000400e87947 */ /* 0x000fea0003800000 */
.L_x_2253:
[--C-:B------:R-:W-:Y:S01]  /*2960*/  FFMA.FTZ R41, R41, UR5, R80.reuse ;  /* 0x0000000529297c23 */ /* 0x100fe20008010050 */
[--C-:B------:R-:W-:Y:S01]  /*2970*/  FFMA.FTZ R89, R89, UR5, R80.reuse ;  /* 0x0000000559597c23 */ /* 0x100fe20008010050 */
[--C-:B------:R-:W-:Y:S01]  /*2980*/  FFMA.FTZ R87, R87, UR5, R80.reuse ;  /* 0x0000000557577c23 */ /* 0x100fe20008010050 */
[----:B-----5:R-:W-:Y:S01]  /*2990*/  LOP3.LUT P0, RZ, R82, 0xff, RZ, 0xc0, !PT ;  /* 0x000000ff52ff7812 */ /* 0x020fe2000780c0ff */
[----:B------:R-:W-:Y:S01]  /*29a0*/  FADD.FTZ R41, R88, -R41 ;  /* 0x8000002958297221 */ /* 0x000fe20000010000 */
[----:B------:R-:W-:Y:S01]  /*29b0*/  FADD.FTZ R86, R86, -R89 ;  /* 0x8000005956567221 */ /* 0x000fe20000010000 */
[----:B------:R-:W-:Y:S01]  /*29c0*/  FADD.FTZ R87, R84, -R87 ;  /* 0x8000005754577221 */ /* 0x000fe20000010000 */
[----:B------:R-:W-:Y:S01]  /*29d0*/  FFMA.FTZ R36, R85, UR5, R80 ;  /* 0x0000000555247c23 */ /* 0x000fe20008010050 */
[----:B------:R-:W-:Y:S01]  /*29e0*/  FFMA.FTZ R32, R41, UR8, R20 ;  /* 0x0000000829207c23 */ /* 0x000fe20008010014 */
[----:B------:R-:W-:Y:S01]  /*29f0*/  FFMA.FTZ R33, R86, UR8, R21 ;  /* 0x0000000856217c23 */ /* 0x000fe20008010015 */
        /* <DEDUP_REMOVED lines=9> */
[--C-:B------:R-:W-:Y:S01]  /*2a90*/  FFMA.FTZ R41, R78, UR5, R80.reuse ;  /* 0x000000054e297c23 */ /* 0x100fe20008010050 */
[----:B------:R-:W-:Y:S01]  /*2aa0*/  FFMA.FTZ R75, R75, UR5, R80 ;  /* 0x000000054b4b7c23 */ /* 0x000fe20008010050 */
[----:B------:R-:W-:Y:S01]  /*2ab0*/  FSEL R84, R34, RZ, P0 ;  /* 0x000000ff22547208 */ /* 0x000fe20000000000 */
[----:B------:R-:W-:Y:S01]  /*2ac0*/  FFMA.FTZ R34, R87, UR8, R22 ;  /* 0x0000000857227c23 */ /* 0x000fe20008010016 */
[----:B------:R-:W-:Y:S01]  /*2ad0*/  LOP3.LUT P0, RZ, R82, 0xff00, RZ, 0xc0, !PT ;  /* 0x0000ff0052ff7812 */ /* 0x000fe2000780c0ff */
[----:B------:R-:W-:Y:S01]  /*2ae0*/  FADD.FTZ R83, R74, -R41 ;  /* 0x800000294a537221 */ /* 0x000fe20000010000 */
[----:B------:R-:W-:Y:S01]  /*2af0*/  FADD.FTZ R74, R70, -R75 ;  /* 0x8000004b464a7221 */ /* 0x000fe20000010000 */
[----:B------:R-:W-:Y:S01]  /*2b00*/  FMUL.FTZ R36, R34, UR4 ;  /* 0x0000000422247c20 */ /* 0x000fe20008410000 */
[----:B------:R-:W-:Y:S01]  /*2b10*/  FSEL R81, R35, RZ, P0 ;  /* 0x000000ff23517208 */ /* 0x000fe20000000000 */
[----:B------:R-:W-:Y:S01]  /*2b20*/  FFMA.FTZ R35, R38, UR8, R23 ;  /* 0x0000000826237c23 */ /* 0x000fe20008010017 */
[----:B------:R-:W-:Y:S01]  /*2b30*/  ISETP.GE.U32.AND P0, PT, R82, 0x1000000, PT ;  /* 0x010000005200780c */ /* 0x000fe20003f06070 */
[----:B------:R-:W-:Y:S01]  /*2b40*/  FMUL.FTZ R36, R36, UR25 ;  /* 0x0000001924247c20 */ /* 0x000fe20008410000 */
[----:B------:R-:W-:Y:S01]  /*2b50*/  FADD.FTZ R82, R76, -R39 ;  /* 0x800000274c527221 */ /* 0x000fe20000010000 */
[----:B------:R-:W-:Y:S01]  /*2b60*/  FMUL.FTZ R37, R35, UR4 ;  /* 0x0000000423257c20 */ /* 0x000fe20008410000 */
[----:B------:R-:W-:Y:S01]  /*2b70*/  FFMA.FTZ R75, R72, UR5, R80 ;  /* 0x00000005484b7c23 */ /* 0x000fe20008010050 */
[----:B------:R-:W-:Y:S01]  /*2b80*/  F2F.BF16.F32 R81, R81 ;  /* 0x0000005100517304 */ /* 0x000fe20000202000 */
[----:B------:R-:W-:Y:S01]  /*2b90*/  FSEL R38, R36, RZ, P1 ;  /* 0x000000ff24267208 */ /* 0x000fe20000800000 */
[----:B------:R-:W-:Y:S01]  /*2ba0*/  FMUL.FTZ R37, R37, UR25 ;  /* 0x0000001925257c20 */ /* 0x000fe20008410000 */
[----:B------:R-:W-:Y:S01]  /*2bb0*/  FFMA.FTZ R36, R79, UR8, R24 ;  /* 0x000000084f247c23 */ /* 0x000fe20008010018 */
[----:B------:R-:W-:Y:S01]  /*2bc0*/  FADD.FTZ R75, R42, -R75 ;  /* 0x8000004b2a4b7221 */ /* 0x000fe20000010000 */
[----:B------:R-:W-:-:S02]  /*2bd0*/  LOP3.LUT P1, RZ, R73, 0xff0000, RZ, 0xc0, !PT ;  /* 0x00ff000049ff7812 */ /* 0x000fc4000782c0ff */
[----:B------:R-:W-:Y:S01]  /*2be0*/  FMUL.FTZ R39, R36, UR4 ;  /* 0x0000000424277c20 */ /* 0x000fe20008410000 */
[----:B------:R-:W-:Y:S01]  /*2bf0*/  FSEL R76, R37, RZ, P0 ;  /* 0x000000ff254c7208 */ /* 0x000fe20000000000 */
[----:B------:R-:W-:Y:S01]  /*2c00*/  FFMA.FTZ R37, R82, UR8, R25 ;  /* 0x0000000852257c23 */ /* 0x000fe20008010019 */
[----:B------:R-:W-:Y:S01]  /*2c10*/  LOP3.LUT P0, RZ, R73, 0xff, RZ, 0xc0, !PT ;  /* 0x000000ff49ff7812 */ /* 0x000fe2000780c0ff */
[----:B------:R-:W-:Y:S01]  /*2c20*/  FMUL.FTZ R39, R39, UR25 ;  /* 0x0000001927277c20 */ /* 0x000fe20008410000 */
[----:B------:R0:W-:Y:S01]  /*2c30*/  F2F.BF16.F32 R77, R38 ;  /* 0x00000026004d7304 */ /* 0x0001e20000202000 */
[----:B------:R-:W-:Y:S01]  /*2c40*/  FMUL.FTZ R41, R37, UR4 ;  /* 0x0000000425297c20 */ /* 0x000fe20008410000 */
[----:B------:R-:W-:Y:S02]  /*2c50*/  FFMA.FTZ R42, R75, UR8, R30 ;  /* 0x000000084b2a7c23 */ /* 0x000fe4000801001e */
[----:B------:R-:W-:Y:S01]  /*2c60*/  FSEL R79, R39, RZ, P0 ;  /* 0x000000ff274f7208 */ /* 0x000fe20000000000 */
[----:B------:R-:W-:Y:S01]  /*2c70*/  FMUL.FTZ R41, R41, UR25 ;  /* 0x0000001929297c20 */ /* 0x000fe20008410000 */
[----:B------:R-:W-:Y:S01]  /*2c80*/  LOP3.LUT P0, RZ, R73, 0xff00, RZ, 0xc0, !PT ;  /* 0x0000ff0049ff7812 */ /* 0x000fe2000780c0ff */
[----:B------:R-:W-:Y:S01]  /*2c90*/  FFMA.FTZ R39, R74, UR8, R27 ;  /* 0x000000084a277c23 */ /* 0x000fe2000801001b */
[----:B------:R-:W-:Y:S01]  /*2ca0*/  FFMA.FTZ R74, R71, UR5, R80 ;  /* 0x00000005474a7c23 */ /* 0x000fe20008010050 */
[----:B0-----:R-:W-:Y:S01]  /*2cb0*/  FFMA.FTZ R38, R83, UR8, R26 ;  /* 0x0000000853267c23 */ /* 0x001fe2000801001a */
[----:B------:R-:W-:Y:S01]  /*2cc0*/  FSEL R41, R41, RZ, P0 ;  /* 0x000000ff29297208 */ /* 0x000fe20000000000 */
[----:B------:R-:W0:Y:S01]  /*2cd0*/  F2F.BF16.F32 R76, R76 ;  /* 0x0000004c004c7304 */ /* 0x000e220000202000 */
[----:B------:R-:W-:Y:S01]  /*2ce0*/  ISETP.GE.U32.AND P0, PT, R73, 0x1000000, PT ;  /* 0x010000004900780c */ /* 0x000fe20003f06070 */
[----:B------:R-:W-:Y:S01]  /*2cf0*/  FMUL.FTZ R70, R38, UR4 ;  /* 0x0000000426467c20 */ /* 0x000fe20008410000 */
[----:B------:R-:W-:Y:S01]  /*2d00*/  FMUL.FTZ R73, R39, UR4 ;  /* 0x0000000427497c20 */ /* 0x000fe20008410000 */
[----:B------:R-:W-:Y:S01]  /*2d10*/  FADD.FTZ R78, R69, -R74 ;  /* 0x8000004a454e7221 */ /* 0x000fe20000010000 */
[----:B------:R-:W-:Y:S01]  /*2d20*/  FFMA.FTZ R74, R43, UR5, R80 ;  /* 0x000000052b4a7c23 */ /* 0x000fe20008010050 */
[----:B------:R-:W-:Y:S01]  /*2d30*/  FMUL.FTZ R72, R70, UR25 ;  /* 0x0000001946487c20 */ /* 0x000fe20008410000 */
[----:B------:R-:W-:Y:S01]  /*2d40*/  FMUL.FTZ R73, R73, UR25 ;  /* 0x0000001949497c20 */ /* 0x000fe20008410000 */
[----:B------:R1:W-:Y:S01]  /*2d50*/  F2F.BF16.F32 R70, R41 ;  /* 0x0000002900467304 */ /* 0x0003e20000202000 */
[----:B------:R-:W-:Y:S01]  /*2d60*/  FFMA.FTZ R43, R78, UR8, R31 ;  /* 0x000000084e2b7c23 */ /* 0x000fe2000801001f */
[----:B------:R-:W-:Y:S01]  /*2d70*/  FADD.FTZ R74, R67, -R74 ;  /* 0x8000004a434a7221 */ /* 0x000fe20000010000 */
[----:B------:R-:W-:Y:S01]  /*2d80*/  FFMA.FTZ R67, R40, UR5, R80 ;  /* 0x0000000528437c23 */ /* 0x000fe20008010050 */
[----:B------:R-:W-:Y:S01]  /*2d90*/  FSEL R73, R73, RZ, P0 ;  /* 0x000000ff49497208 */ /* 0x000fe20000000000 */
[----:B------:R-:W-:Y:S01]  /*2da0*/  FMUL.FTZ R75, R43, UR4 ;  /* 0x000000042b4b7c20 */ /* 0x000fe20008410000 */
[----:B------:R-:W-:Y:S01]  /*2db0*/  LOP3.LUT P0, RZ, R68, 0xff0000, RZ, 0xc0, !PT ;  /* 0x00ff000044ff7812 */ /* 0x000fe2000780c0ff */
[----:B------:R-:W-:Y:S01]  /*2dc0*/  FADD.FTZ R67, R66, -R67 ;  /* 0x8000004342437221 */ /* 0x000fe20000010000 */
[----:B------:R-:W-:Y:S01]  /*2dd0*/  FSEL R72, R72, RZ, P1 ;  /* 0x000000ff48487208 */ /* 0x000fe20000800000 */
[----:B-1----:R-:W-:Y:S01]  /*2de0*/  FMUL.FTZ R41, R42, UR4 ;  /* 0x000000042a297c20 */ /* 0x002fe20008410000 */
[----:B------:R-:W-:Y:S01]  /*2df0*/  FMUL.FTZ R75, R75, UR25 ;  /* 0x000000194b4b7c20 */ /* 0x000fe20008410000 */
[----:B------:R-:W-:Y:S01]  /*2e00*/  FFMA.FTZ R40, R67, UR8, R28 ;  /* 0x0000000843287c23 */ /* 0x000fe2000801001c */
[----:B------:R1:W-:Y:S01]  /*2e10*/  F2F.BF16.F32 R78, R73 ;  /* 0x00000049004e7304 */ /* 0x0003e20000202000 */
[----:B------:R-:W-:Y:S01]  /*2e20*/  FMUL.FTZ R41, R41, UR25 ;  /* 0x0000001929297c20 */ /* 0x000fe20008410000 */
[----:B0-----:R-:W-:-:S04]  /*2e30*/  PRMT R77, R77, 0x5410, R76 ;  /* 0x000054104d4d7816 */ /* 0x001fc8000000004c */
[----:B------:R-:W-:Y:S01]  /*2e40*/  FSEL R69, R41, RZ, P0 ;  /* 0x000000ff29457208 */ /* 0x000fe20000000000 */
[----:B------:R-:W-:Y:S01]  /*2e50*/  FFMA.FTZ R41, R74, UR8, R29 ;  /* 0x000000084a297c23 */ /* 0x000fe2000801001d */
[C---:B------:R-:W-:Y:S01]  /*2e60*/  ISETP.GE.U32.AND P0, PT, R68.reuse, 0x1000000, PT ;  /* 0x010000004400780c */ /* 0x040fe20003f06070 */
[----:B------:R0:W2:Y:S02]  /*2e70*/  F2F.BF16.F32 R71, R72 ;  /* 0x0000004800477304 */ /* 0x0000a40000202000 */
[----:B------:R-:W-:Y:S01]  /*2e80*/  FMUL.FTZ R66, R41, UR4 ;  /* 0x0000000429427c20 */ /* 0x000fe20008410000 */
[----:B------:R-:W-:Y:S02]  /*2e90*/  FSEL R82, R75, RZ, P0 ;  /* 0x000000ff4b527208 */ /* 0x000fe40000000000 */
[----:B------:R-:W-:Y:S01]  /*2ea0*/  LOP3.LUT P0, RZ, R68, 0xff00, RZ, 0xc0, !PT ;  /* 0x0000ff0044ff7812 */ /* 0x000fe2000780c0ff */
[----:B-1----:R-:W-:Y:S01]  /*2eb0*/  FMUL.FTZ R73, R66, UR25 ;  /* 0x0000001942497c20 */ /* 0x002fe20008410000 */
[----:B------:R-:W1:Y:S01]  /*2ec0*/  LDC.64 R74, c[0x0][0x468] ;  /* 0x00011a00ff4a7b82 */ /* 0x000e620000000a00 */
[----:B------:R-:W-:Y:S01]  /*2ed0*/  F2F.BF16.F32 R69, R69 ;  /* 0x0000004500457304 */ /* 0x000fe20000202000 */
[----:B0-----:R-:W-:-:S02]  /*2ee0*/  FMUL.FTZ R72, R40, UR4 ;  /* 0x0000000428487c20 */ /* 0x001fc40008410000 */
[----:B------:R-:W-:Y:S02]  /*2ef0*/  FSEL R80, R73, RZ, P0 ;  /* 0x000000ff49507208 */ /* 0x000fe40000000000 */
[----:B------:R-:W-:Y:S01]  /*2f00*/  FMUL.FTZ R72, R72, UR25 ;  /* 0x0000001948487c20 */ /* 0x000fe20008410000 */
[----:B------:R-:W-:Y:S01]  /*2f10*/  LOP3.LUT P0, RZ, R68, 0xff, RZ, 0xc0, !PT ;  /* 0x000000ff44ff7812 */ /* 0x000fe2000780c0ff */
[----:B------:R-:W0:Y:S01]  /*2f20*/  LDC.64 R66, c[0x0][0x478] ;  /* 0x00011e00ff427b82 */ /* 0x000e220000000a00 */
[----:B------:R-:W3:Y:S02]  /*2f30*/  F2F.BF16.F32 R82, R82 ;  /* 0x0000005200527304 */ /* 0x000ee40000202000 */
[----:B------:R-:W-:Y:S01]  /*2f40*/  FSEL R83, R72, RZ, P0 ;  /* 0x000000ff48537208 */ /* 0x000fe20000000000 */
[----:B------:R-:W-:Y:S01]  /*2f50*/  IMAD.WIDE.U32 R72, R81, 0x10000, RZ ;  /* 0x0001000051487825 */ /* 0x000fe200078e00ff */
[----:B--2---:R-:W-:-:S03]  /*2f60*/  PRMT R81, R71, 0x5410, R78 ;  /* 0x0000541047517816 */ /* 0x004fc6000000004e */
[----:B------:R-:W-:Y:S01]  /*2f70*/  IMAD.WIDE.U32 R70, R70, 0x10000, RZ ;  /* 0x0001000046467825 */ /* 0x000fe200078e00ff */
[----:B------:R1:W2:Y:S01]  /*2f80*/  F2F.BF16.F32 R68, R80 ;  /* 0x0000005000447304 */ /* 0x0002a20000202000 */
[----:B------:R-:W-:-:S03]  /*2f90*/  LOP3.LUT R73, R77, R73, RZ, 0xfc, !PT ;  /* 0x000000494d497212 */ /* 0x000fc600078efcff */
[----:B------:R-:W-:Y:S02]  /*2fa0*/  LOP3.LUT R71, R81, R71, RZ, 0xfc, !PT ;  /* 0x0000004751477212 */ /* 0x000fe400078efcff */
[----:B---3--:R-:W-:Y:S02]  /*2fb0*/  PRMT R85, R69, 0x5410, R82 ;  /* 0x0000541045557816 */ /* 0x008fe40000000052 */
[----:B------:R-:W3:Y:S01]  /*2fc0*/  F2F.BF16.F32 R84, R84 ;  /* 0x0000005400547304 */ /* 0x000ee20000202000 */
[----:B-1----:R-:W-:-:S04]  /*2fd0*/  IMAD.WIDE.U32 R80, R59, 0x8, R74 ;  /* 0x000000083b507825 */ /* 0x002fc800078e004a */
[----:B--2---:R-:W-:-:S03]  /*2fe0*/  IMAD.WIDE.U32 R68, R68, 0x10000, RZ ;  /* 0x0001000044447825 */ /* 0x004fc600078e00ff */
[----:B------:R-:W1:Y:S01]  /*2ff0*/  F2F.BF16.F32 R79, R79 ;  /* 0x0000004f004f7304 */ /* 0x000e620000202000 */
[----:B0-----:R-:W-:Y:S01]  /*3000*/  IMAD.WIDE.U32 R76, R59, 0x10, R66 ;  /* 0x000000103b4c7825 */ /* 0x001fe200078e0042 */
[----:B------:R-:W-:Y:S02]  /*3010*/  LOP3.LUT R69, R85, R69, RZ, 0xfc, !PT ;  /* 0x0000004555457212 */ /* 0x000fe400078efcff */
[----:B---3--:R-:W-:-:S04]  /*3020*/  LOP3.LUT R72, R72, R84, RZ, 0xfc, !PT ;  /* 0x0000005448487212 */ /* 0x008fc800078efcff */
[----:B------:R-:W0:Y:S01]  /*3030*/  F2F.BF16.F32 R83, R83 ;  /* 0x0000005300537304 */ /* 0x000e220000202000 */
[----:B------:R2:W-:Y:S04]  /*3040*/  STG.E.128 desc[UR18][R76.64], R32 ;  /* 0x000000204c007986 */ /* 0x0005e8000c101d12 */
[----:B------:R2:W-:Y:S01]  /*3050*/  STG.E.64 desc[UR18][R80.64], R72 ;  /* 0x0000004850007986 */ /* 0x0005e2000c101b12 */
        /* <DEDUP_REMOVED lines=9> */
[----:B------:R2:W-:Y:S02]  /*30f0*/  STG.E.64 desc[UR18][R74.64], R68 ;  /* 0x000000444a007986 */ /* 0x0005e4000c101b12 */
.L_x_2252:
        /* <DEDUP_REMOVED lines=28> */
.L_x_2249:
        /* <DEDUP_REMOVED lines=15> */
.L_x_2255:
        /* <DEDUP_REMOVED lines=13> */
.L_x_6721:


//--------------------- .text._ZN10layer_norm22ln_bwd_finalize_kernelINS_22Kernel_traits_finalizeILj1536E13__nv_bfloat16S2_fS2_fjLb0ELj1024ELj4ENS_18Kernel_traits_baseILj1536ES2_S2_fS2_fjLj1024EEEEELb0ELb0EEEvNS_9BwdParamsE --------------------------
	.section	.text._ZN10layer_norm22ln_bwd_finalize_kernelINS_22Kernel_traits_finalizeILj1536E13__nv_bfloat16S2_fS2_fjLb0ELj1024ELj4ENS_18Kernel_traits_baseILj1536ES2_S2_fS2_fjLj1024EEEEELb0ELb0EEEvNS_9BwdParamsE,"ax",@progbits
	.align	128
        .global         _ZN10layer_norm22ln_bwd_finalize_kernelINS_22Kernel_traits_finalizeILj1536E13__nv_bfloat16S2_fS2_fjLb0ELj1024ELj4ENS_18Kernel_traits_baseILj1536ES2_S2_fS2_fjLj1024EEEEELb0ELb0EEEvNS_9BwdParamsE
        .type           _ZN10layer_norm22ln_bwd_finalize_kernelINS_22Kernel_traits_finalizeILj1536E13__nv_bfloat16S2_fS2_fjLb0ELj1024ELj4ENS_18Kernel_traits_baseILj1536ES2_S2_fS2_fjLj1024EEEEELb0ELb0EEEvNS_9BwdParamsE,@function
        .size           _ZN10layer_norm22ln_bwd_finalize_kernelINS_22Kernel_traits_finalizeILj1536E13__nv_bfloat16S2_fS2_fjLb0ELj1024ELj4ENS_18Kernel_traits_baseILj1536ES2_S2_fS2_fjLj1024EEEEELb0ELb0EEEvNS_9BwdParamsE,(.L_x_6722 - _ZN10layer_norm22ln_bwd_finalize_kernelINS_22Kernel_traits_finalizeILj1536E13__nv_bfloat16S2_fS2_fjLb0ELj1024ELj4ENS_18Kernel_traits_baseILj1536ES2_S2_fS2_fjLj1024EEEEELb0ELb0EEEvNS_9BwdParamsE)
        .other          _ZN10layer_norm22ln_bwd_finalize_kernelINS_22Kernel_traits_finalizeILj1536E13__nv_bfloat16S2_fS2_fjLb0ELj1024ELj4ENS_18Kernel_traits_baseILj1536ES2_S2_fS2_fjLj1024EEEEELb0ELb0EEEvNS_9BwdParamsE,@"STO_CUDA_ENTRY STV_DEFAULT"
_ZN10layer_norm22ln_bwd_finalize_kernelINS_22Kernel_traits_finalizeILj1536E13__nv_bfloat16S2_fS2_fjLb0ELj1024ELj4ENS_18Kernel_traits_baseILj1536ES2_S2_fS2_fjLj1024EEEEELb0ELb0EEEvNS_9BwdParamsE:
.text._ZN10layer_norm22ln_bwd_finalize_kernelINS_22Kernel_traits_finalizeILj1536E13__nv_bfloat16S2_fS2_fjLb0ELj1024ELj4ENS_18Kernel_traits_baseILj1536ES2_S2_fS2_fjLj1024EEEEELb0ELb0EEEvNS_9BwdParamsE:
        /* <DEDUP_REMOVED lines=78> */
.L_x_2260:
        /* <DEDUP_REMOVED lines=118> */
.L_x_2259:
[----:B------:R-:W-:Y:S05]  /*0c40*/  BSYNC.RECONVERGENT B1 ;  /* 0x0000000000017941 */ /* 0x000fea0003800200 */
.L_x_2258:
        /* <DEDUP_REMOVED lines=68> */
.L_x_2262:
[----:B------:R-:W-:Y:S05]  /*1090*/  BSYNC.RECONVERGENT B1 ;  /* 0x0000000000017941 */ /* 0x000fea0003800200 */
.L_x_2261:
        /* <DEDUP_REMOVED lines=37> */
.L_x_2264:
[----:B------:R-:W-:Y:S05]  /*12f0*/  BSYNC.RECONVERGENT B1 ;  /* 0x0000000000017941 */ /* 0x000fea0003800200 */
.L_x_2263:
[----:B------:R-:W-:Y:S05]  /*1300*/  @!P1 BRA `(.L_x_2257) ;  /* 0x00000000003c9947 */ /* 0x000fea0003800000 */
[----:B------:R-:W0:Y:S01]  /*1310*/  LDC.64 R8, c[0x0][0x440] ;  /* 0x00011000ff087b82 */ /* 0x000e220000000a00 */
[----:B------:R-:W-:Y:S01]  /*1320*/  IMAD R2, R2, R54, R7 ;  /* 0x0000003602027224 */ /* 0x000fe200078e0207 */
[----:B------:R-:W-:-:S04]  /*1330*/  IADD3 R0, PT, PT, -R0, RZ, RZ ;  /* 0x000000ff00007210 */ /* 0x000fc80007ffe1ff */
[----:B------:R-:W-:Y:S02]  /*1340*/  IADD3 R13, PT, PT, R57, R2, RZ ;  /* 0x00000002390d7210 */ /* 0x000fe40007ffe0ff */
[----:B------:R-:W1:Y:S05]  /*1350*/  LDC.64 R10, c[0x0][0x448] ;  /* 0x00011200ff0a7b82 */ /* 0x000e6a0000000a00 */
.L_x_2265:
        /* <DEDUP_REMOVED lines=10> */
.L_x_2257:
[----:B------:R-:W-:Y:S05]  /*1400*/  BSYNC.RECONVERGENT B0 ;  /* 0x0000000000007941 */ /* 0x000fea0003800200 */
.L_x_2256:
        /* <DEDUP_REMOVED lines=62> */
.L_x_2266:
        /* <DEDUP_REMOVED lines=9> */
.L_x_6722:


//--------------------- .text._ZN10layer_norm13ln_bwd_kernelINS_13Kernel_traitsI13__nv_bfloat16S2_fS2_fjLj1536ELj1ELj1ELj4ELj8ENS_18Kernel_traits_baseILj1536ES2_S2_fS2_fjLj128EEEEELb1ELb0ELb1ELb0EEEvNS_9BwdParamsE --------------------------
	.section	.text._ZN10layer_norm13ln_bwd_kernelINS_13Kernel_traitsI13__nv_bfloat16S2_fS2_fjLj1536ELj1ELj1ELj4ELj8ENS_18Kernel_traits_baseILj1536ES2_S2_fS2_fjLj128EEEEELb1ELb0ELb1ELb0EEEvNS_9BwdParamsE,"ax",@progbits
	.align	128
        .global         _ZN10layer_norm13ln_bwd_kernelINS_13Kernel_traitsI13__nv_bfloat16S2_fS2_fjLj1536ELj1ELj1ELj4ELj8ENS_18Kernel_traits_baseILj1536ES2_S2_fS2_fjLj128EEEEELb1ELb0ELb1ELb0EEEvNS_9BwdParamsE
        .type           _ZN10layer_norm13ln_bwd_kernelINS_13Kernel_traitsI13__nv_bfloat16S2_fS2_fjLj1536ELj1ELj1ELj4ELj8ENS_18Kernel_traits_baseILj1536ES2_S2_fS2_fjLj128EEEEELb1ELb0ELb1ELb0EEEvNS_9BwdParamsE,@function
        .size           _ZN10layer_norm13ln_bwd_kernelINS_13Kernel_traitsI13__nv_bfloat16S2_fS2_fjLj1536ELj1ELj1ELj4ELj8ENS_18Kernel_traits_baseILj1536ES2_S2_fS2_fjLj128EEEEELb1ELb0ELb1ELb0EEEvNS_9BwdParamsE,(.L_x_6723 - _ZN10layer_norm13ln_bwd_kernelINS_13Kernel_traitsI13__nv_bfloat16S2_fS2_fjLj1536ELj1ELj1ELj4ELj8ENS_18Kernel_traits_baseILj1536ES2_S2_fS2_fjLj128EEEEELb1ELb0ELb1ELb0EEEvNS_9BwdParamsE)
        .other          _ZN10layer_norm13ln_bwd_kernelINS_13Kernel_traitsI13__nv_bfloat16S2_fS2_fjLj1536ELj1ELj1ELj4ELj8ENS_18Kernel_traits_baseILj1536ES2_S2_fS2_fjLj128EEEEELb1ELb0ELb1ELb0EEEvNS_9BwdParamsE,@"STO_CUDA_ENTRY STV_DEFAULT"
_ZN10layer_norm13ln_bwd_kernelINS_13Kernel_traitsI13__nv_bfloat16S2_fS2_fjLj1536ELj1ELj1ELj4ELj8ENS_18Kernel_traits_baseILj1536ES2_S2_fS2_fjLj128EEEEELb1ELb0ELb1ELb0EEEvNS_9BwdParamsE:
.text._ZN10layer_norm13ln_bwd_kernelINS_13Kernel_traitsI13__nv_bfloat16S2_fS2_fjLj1536ELj1ELj1ELj4ELj8ENS_18Kernel_traits_baseILj1536ES2_S2_fS2_fjLj128EEEEELb1ELb0ELb1ELb0EEEvNS_9BwdParamsE:
        /* <DEDUP_REMOVED lines=8> */
[----:B------:R-:W0:Y:S03]  /*0080*/  S2UR UR9, SR_CTAID.X ;  /* 0x00000000000979c3 */ /* 0x000e260000002500 */
[----:B------:R-:W0:Y:S01]  /*0090*/  LDCU UR4, c[0x0][0x384] ;  /* 0x00007080ff0477ac */ /* 0x000e220008000800 */
[----:B------:R-:W-:Y:S01]  /*00a0*/  LEA.HI.SX32 R2, R3, R2, 0x1e ;  /* 0x0000000203027211 */ /* 0x000fe200078ff2ff */
[----:B------:R-:W-:-:S03]  /*00b0*/  IMAD.MOV.U32 R3, RZ, RZ, R0 ;  /* 0x000000ffff037224 */ /* 0x000fc600078e0000 */
        /* <DEDUP_REMOVED lines=29> */
[--C-:B------:R-:W-:Y:S01]  /*0290*/  SHF.R.U64 R4, R8, 0x10, R9.reuse ;  /* 0x0000001008047819 */ /* 0x100fe20000001209 */
[--C-:B------:R-:W-:Y:S01]  /*02a0*/  IMAD.MOV.U32 R5, RZ, RZ, R9.reuse ;  /* 0x000000ffff057224 */ /* 0x100fe200078e0009 */
[----:B------:R-:W-:Y:S01]  /*02b0*/  SHF.R.U32.HI R6, RZ, 0x10, R9 ;  /* 0x00000010ff067819 */ /* 0x000fe20000011609 */
[--C-:B------:R-:W-:Y:S01]  /*02c0*/  IMAD.MOV.U32 R9, RZ, RZ, R13.reuse ;  /* 0x000000ffff097224 */ /* 0x100fe200078e000d */
[----:B------:R-:W-:Y:S02]  /*02d0*/  MOV R7, R12 ;  /* 0x0000000c00077202 */ /* 0x000fe40000000f00 */
[----:B------:R-:W-:Y:S02]  /*02e0*/  CS2R R52, SRZ ;  /* 0x0000000000347805 */ /* 0x000fe4000001ff00 */
[----:B------:R-:W-:Y:S02]  /*02f0*/  SHF.R.U64 R8, R12, 0x10, R13 ;  /* 0x000000100c087819 */ /* 0x000fe4000000120d */
[----:B------:R-:W-:-:S02]  /*0300*/  CS2R R54, SRZ ;  /* 0x0000000000367805 */ /* 0x000fc4000001ff00 */
[----:B------:R-:W-:Y:S02]  /*0310*/  SHF.R.U32.HI R10, RZ, 0x10, R13 ;  /* 0x00000010ff0a7819 */ /* 0x000fe4000001160d */
[----:B------:R-:W-:Y:S02]  /*0320*/  CS2R R48, SRZ ;  /* 0x0000000000307805 */ /* 0x000fe4000001ff00 */
[--C-:B------:R-:W-:Y:S02]  /*0330*/  SHF.R.U64 R11, R80, 0x10, R81.reuse ;  /* 0x00000010500b7819 */ /* 0x100fe40000001251 */
[----:B------:R-:W-:Y:S02]  /*0340*/  CS2R R50, SRZ ;  /* 0x0000000000327805 */ /* 0x000fe4000001ff00 */
[----:B------:R-:W-:Y:S02]  /*0350*/  SHF.R.U32.HI R12, RZ, 0x10, R81 ;  /* 0x00000010ff0c7819 */ /* 0x000fe40000011651 */
        /* <DEDUP_REMOVED lines=19> */
.L_x_2307:
[----:B0-----:R-:W-:-:S06]  /*0490*/  UIMAD.WIDE UR28, UR6, 0x4, UR18 ;  /* 0x00000004061c78a5 */ /* 0x001fcc000f8e0212 */
[----:B-1-3--:R-:W-:Y:S01]  /*04a0*/  MOV R62, UR28 ;  /* 0x0000001c003e7c02 */ /* 0x00afe20008000f00 */
[----:B------:R-:W-:Y:S01]  /*04b0*/  IMAD.U32 R63, RZ, RZ, UR29 ;  /* 0x0000001dff3f7e24 */ /* 0x000fe2000f8e00ff */
[----:B------:R-:W-:-:S04]  /*04c0*/  UIMAD.WIDE UR28, UR6, 0x4, UR14 ;  /* 0x00000004061c78a5 */ /* 0x000fc8000f8e020e */
[----:B--2---:R-:W2:Y:S02]  /*04d0*/  LDG.E R62, desc[UR20][R62.64] ;  /* 0x000000143e3e7981 */ /* 0x004ea4000c1e1900 */
[----:B------:R-:W-:Y:S01]  /*04e0*/  MOV R64, UR28 ;  /* 0x0000001c00407c02 */ /* 0x000fe20008000f00 */
[----:B------:R-:W-:Y:S01]  /*04f0*/  IMAD.U32 R65, RZ, RZ, UR29 ;  /* 0x0000001dff417e24 */ /* 0x000fe2000f8e00ff */
[----:B------:R-:W-:-:S04]  /*0500*/  UIMAD.WIDE UR28, UR6, 0x4, UR16 ;  /* 0x00000004061c78a5 */ /* 0x000fc8000f8e0210 */
[----:B------:R-:W3:Y:S02]  /*0510*/  LDG.E R64, desc[UR20][R64.64] ;  /* 0x0000001440407981 */ /* 0x000ee4000c1e1900 */
[----:B------:R-:W-:Y:S01]  /*0520*/  MOV R60, UR28 ;  /* 0x0000001c003c7c02 */ /* 0x000fe20008000f00 */
[----:B------:R-:W-:-:S05]  /*0530*/  IMAD.U32 R61, RZ, RZ, UR29 ;  /* 0x0000001dff3d7e24 */ /* 0x000fca000f8e00ff */
[----:B-----5:R0:W5:Y:S01]  /*0540*/  LDG.E R99, desc[UR20][R60.64] ;  /* 0x000000143c637981 */ /* 0x020162000c1e1900 */
[----:B------:R-:W-:Y:S01]  /*0550*/  BSSY.RECONVERGENT B0, `(.L_x_2268) ;  /* 0x000010d000007945 */ /* 0x000fe20003800200 */
[----:B--2---:R-:W-:Y:S02]  /*0560*/  R2UR UR33, R62 ;  /* 0x000000003e2172ca */ /* 0x004fe400000e0000 */
[----:B---3--:R-:W-:-:S11]  /*0570*/  R2UR UR32, R64 ;  /* 0x00000000402072ca */ /* 0x008fd600000e0000 */
[----:B------:R-:W-:-:S09]  /*0580*/  UISETP.GE.AND UP2, UPT, UR33, 0x1, UPT ;  /* 0x000000012100788c */ /* 0x000fd2000bf46270 */
[----:B0-----:R-:W-:Y:S05]  /*0590*/  BRA.U !UP2, `(.L_x_2269) ;  /* 0x0000000d0a347547 */ /* 0x001fea000b800000 */
[----:B------:R-:W-:-:S06]  /*05a0*/  UIMAD.WIDE UR28, UR6, 0x4, UR12 ;  /* 0x00000004061c78a5 */ /* 0x000fcc000f8e020c */
[----:B------:R-:W-:Y:S01]  /*05b0*/  MOV R60, UR28 ;  /* 0x0000001c003c7c02 */ /* 0x000fe20008000f00 */
[----:B------:R-:W-:-:S05]  /*05c0*/  IMAD.U32 R61, RZ, RZ, UR29 ;  /* 0x0000001dff3d7e24 */ /* 0x000fca000f8e00ff */
[----:B------:R0:W2:Y:S01]  /*05d0*/  LDG.E R60, desc[UR20][R60.64] ;  /* 0x000000143c3c7981 */ /* 0x0000a2000c1e1900 */
[----:B-----5:R-:W-:Y:S01]  /*05e0*/  ISETP.GE.AND P4, PT, R99, 0x1, PT ;  /* 0x000000016300780c */ /* 0x020fe20003f86270 */
[----:B------:R-:W-:Y:S01]  /*05f0*/  UIADD3 UR7, UPT, UPT, UR33, -0x1, URZ ;  /* 0xffffffff21077890 */ /* 0x000fe2000fffe0ff */
[----:B------:R-:W-:Y:S01]  /*0600*/  HFMA2 R95, -RZ, RZ, 0, 0 ;  /* 0x00000000ff5f7431 */ /* 0x000fe200000001ff */
[C---:B------:R-:W-:Y:S01]  /*0610*/  ISETP.GE.U32.AND P2, PT, R2.reuse, 0x80, PT ;  /* 0x000000800200780c */ /* 0x040fe20003f46070 */
[----:B------:R-:W-:Y:S01]  /*0620*/  BSSY.RECONVERGENT B1, `(.L_x_2270) ;  /* 0x0000050000017945 */ /* 0x000fe20003800200 */
[----:B------:R-:W-:Y:S02]  /*0630*/  ISETP.NE.AND P0, PT, RZ, UR30, PT ;  /* 0x0000001eff007c0c */ /* 0x000fe4000bf05270 */
[----:B------:R-:W-:Y:S01]  /*0640*/  CS2R R100, SRZ ;  /* 0x0000000000647805 */ /* 0x000fe2000001ff00 */
[----:B------:R-:W-:Y:S01]  /*0650*/  IMAD.U32 R64, RZ, RZ, UR7 ;  /* 0x00000007ff407e24 */ /* 0x000fe2000f8e00ff */
[----:B-1----:R-:W-:Y:S01]  /*0660*/  UIMAD UR7, UR6, UR10, URZ ;  /* 0x0000000a060772a4 */ /* 0x002fe2000f8e02ff */
[----:B------:R-:W-:-:S02]  /*0670*/  ISETP.GE.U32.AND P1, PT, R2, 0x100, PT ;  /* 0x000001000200780c */ /* 0x000fc40003f26070 */
[----:B------:R-:W-:Y:S01]  /*0680*/  ISETP.GE.U32.AND P3, PT, R2, 0x180, PT ;  /* 0x000001800200780c */ /* 0x000fe20003f66070 */
[----:B------:R-:W-:Y:S01]  /*0690*/  USHF.R.S32.HI UR8, URZ, 0x1f, UR7 ;  /* 0x0000001fff087899 */ /* 0x000fe20008011407 */
[----:B------:R-:W-:-:S03]  /*06a0*/  @P4 IADD3 R62, PT, PT, R99, -0x1, RZ ;  /* 0xffffffff633e4810 */ /* 0x000fc60007ffe0ff */
[----:B------:R-:W-:Y:S02]  /*06b0*/  ULEA.HI UR8, UR8, UR7, URZ, 0x2 ;  /* 0x0000000708087291 */ /* 0x000fe4000f8f10ff */
[----:B------:R-:W-:Y:S02]  /*06c0*/  @P4 IMAD R63, R62, UR10, RZ ;  /* 0x0000000a3e3f4c24 */ /* 0x000fe4000f8e02ff */
[----:B------:R-:W-:-:S03]  /*06d0*/  IMAD R62, R64, UR10, RZ ;  /* 0x0000000a403e7c24 */ /* 0x000fc6000f8e02ff */
[----:B------:R-:W-:Y:S02]  /*06e0*/  @P4 SHF.R.S32.HI R64, RZ, 0x1f, R63 ;  /* 0x0000001fff404819 */ /* 0x000fe4000001143f */
[----:B0-----:R-:W-:Y:S02]  /*06f0*/  SHF.R.S32.HI R61, RZ, 0x1f, R62 ;  /* 0x0000001fff3d7819 */ /* 0x001fe4000001143e */
[----:B------:R-:W-:Y:S02]  /*0700*/  @P4 LEA.HI R63, R64, R63, RZ, 0x2 ;  /* 0x0000003f403f4211 */ /* 0x000fe400078f10ff */
[----:B------:R-:W-:Y:S02]  /*0710*/  LEA.HI R61, R61, R62, RZ, 0x2 ;  /* 0x0000003e3d3d7211 */ /* 0x000fe400078f10ff */
[-C--:B------:R-:W-:Y:S01]  /*0720*/  @P4 LEA.HI.SX32 R95, R63, R0.reuse, 0x1e ;  /* 0x000000003f5f4211 */ /* 0x080fe200078ff2ff */
[----:B------:R-:W-:Y:S01]  /*0730*/  IMAD.U32 R63, RZ, RZ, UR8 ;  /* 0x00000008ff3f7e24 */ /* 0x000fe2000f8e00ff */
[----:B------:R-:W-:-:S04]  /*0740*/  LEA.HI.SX32 R103, R61, R0, 0x1e ;  /* 0x000000003d677211 */ /* 0x000fc800078ff2ff */
[----:B------:R-:W-:-:S04]  /*0750*/  LEA.HI.SX32 R98, R63, R0, 0x1e ;  /* 0x000000003f627211 */ /* 0x000fc800078ff2ff */
[----:B------:R-:W-:Y:S02]  /*0760*/  MOV R97, R98 ;  /* 0x0000006200617202 */ /* 0x000fe40000000f00 */
[----:B--2---:R-:W-:Y:S01]  /*0770*/  FSEL R94, R60, RZ, !P0 ;  /* 0x000000ff3c5e7208 */ /* 0x004fe20004000000 */
[----:B------:R-:W-:Y:S06]  /*0780*/  @!P2 BRA `(.L_x_2271) ;  /* 0x0000000000e4a947 */ /* 0x000fec0003800000 */
[----:B------:R-:W0:Y:S08]  /*0790*/  LDC.64 R64, c[0x0][0x428] ;  /* 0x00010a00ff407b82 */ /* 0x000e300000000a00 */
[----:B------:R-:W1:Y:S01]  /*07a0*/  LDC.64 R60, c[0x0][0x3a8] ;  /* 0x0000ea00ff3c7b82 */ /* 0x000e620000000a00 */
[----:B----4-:R-:W-:-:S04]  /*07b0*/  ISETP.NE.U32.AND P0, PT, RZ, UR24, PT ;  /* 0x00000018ff007c0c */ /* 0x010fc8000bf05070 */
[----:B------:R-:W-:-:S03]  /*07c0*/  ISETP.NE.AND.EX P0, PT, RZ, UR25, PT, P0 ;  /* 0x00000019ff007c0c */ /* 0x000fc6000bf05300 */
[----:B------:R-:W2:Y:S01]  /*07d0*/  LDC.64 R68, c[0x0][0x3b0] ;  /* 0x0000ec00ff447b82 */ /* 0x000ea20000000a00 */
[----:B0-----:R-:W-:-:S09]  /*07e0*/  IMAD.WIDE.U32 R64, R103, 0x8, R64 ;  /* 0x0000000867407825 */ /* 0x001fd200078e0040 */
[----:B------:R-:W0:Y:S01]  /*07f0*/  @P0 LDC.64 R66, c[0x0][0x438] ;  /* 0x00010e00ff420b82 */ /* 0x000e220000000a00 */
[----:B------:R-:W3:Y:S01]  /*0800*/  LDG.E.64 R64, desc[UR20][R64.64] ;  /* 0x0000001440407981 */ /* 0x000ee2000c1e1b00 */
[----:B-1----:R-:W-:-:S06]  /*0810*/  IMAD.WIDE.U32 R60, R97, 0x10, R60 ;  /* 0x00000010613c7825 */ /* 0x002fcc00078e003c */
[----:B------:R-:W4:Y:S01]  /*0820*/  LDG.E.128 R60, desc[UR20][R60.64] ;  /* 0x000000143c3c7981 */ /* 0x000f22000c1e1d00 */
[----:B0-----:R-:W-:-:S05]  /*0830*/  @P0 IMAD.WIDE.U32 R66, R97, 0x10, R66 ;  /* 0x0000001061420825 */ /* 0x001fca00078e0042 */
[----:B------:R-:W5:Y:S01]  /*0840*/  @P0 LDG.E.128 R28, desc[UR20][R66.64] ;  /* 0x00000014421c0981 */ /* 0x000f62000c1e1d00 */
[----:B--2---:R-:W-:-:S04]  /*0850*/  IMAD.WIDE.U32 R68, R95, 0x4, R68 ;  /* 0x000000045f447825 */ /* 0x004fc800078e0044 */
[----:B------:R-:W-:Y:S01]  /*0860*/  IMAD.U32 R91, R80, 0x10000, RZ ;  /* 0x00010000505b7824 */ /* 0x000fe200078e00ff */
[----:B------:R0:W5:Y:S01]  /*0870*/  LDG.E R13, desc[UR20][R68.64] ;  /* 0x00000014440d7981 */ /* 0x000162000c1e1900 */
[----:B------:R-:W-:Y:S02]  /*0880*/  IMAD.U32 R90, R11, 0x10000, RZ ;  /* 0x000100000b5a7824 */ /* 0x000fe400078e00ff */
[----:B0-----:R-:W-:Y:S02]  /*0890*/  IMAD.U32 R68, R81, 0x10000, RZ ;  /* 0x0001000051447824 */ /* 0x001fe400078e00ff */
[----:B------:R-:W-:Y:S01]  /*08a0*/  IMAD.U32 R69, R12, 0x10000, RZ ;  /* 0x000100000c457824 */ /* 0x000fe200078e00ff */
[----:B------:R-:W-:Y:S01]  /*08b0*/  IADD3 R103, PT, PT, R103, 0x80, RZ ;  /* 0x0000008067677810 */ /* 0x000fe20007ffe0ff */
[----:B------:R-:W-:Y:S02]  /*08c0*/  VIADD R95, R95, 0x80 ;  /* 0x000000805f5f7836 */ /* 0x000fe40000000000 */
[----:B------:R-:W-:-:S02]  /*08d0*/  VIADD R97, R97, 0x80 ;  /* 0x0000008061617836 */ /* 0x000fc40000000000 */
[----:B---3--:R-:W-:Y:S01]  /*08e0*/  IMAD.MOV.U32 R70, RZ, RZ, R64 ;  /* 0x000000ffff467224 */ /* 0x008fe200078e0040 */
[----:B------:R-:W-:Y:S02]  /*08f0*/  SHF.R.U64 R92, R64, 0x10, R65 ;  /* 0x00000010405c7819 */ /* 0x000fe40000001241 */
[----:B------:R-:W-:Y:S01]  /*0900*/  MOV R89, R65 ;  /* 0x0000004100597202 */ /* 0x000fe20000000f00 */
[C---:B----4-:R-:W-:Y:S01]  /*0910*/  FADD.FTZ R60, -R94.reuse, R60 ;  /* 0x0000003c5e3c7221 */ /* 0x050fe20000010100 */
[C---:B------:R-:W-:Y:S01]  /*0920*/  FADD.FTZ R61, -R94.reuse, R61 ;  /* 0x0000003d5e3d7221 */ /* 0x040fe20000010100 */
[----:B------:R-:W-:Y:S01]  /*0930*/  FADD.FTZ R62, -R94, R62 ;  /* 0x0000003e5e3e7221 */ /* 0x000fe20000010100 */
[----:B------:R-:W-:Y:S01]  /*0940*/  SHF.L.U32 R70, R70, 0x10, RZ ;  /* 0x0000001046467819 */ /* 0x000fe200000006ff */
[----:B------:R-:W-:Y:S01]  /*0950*/  FMUL.FTZ R93, R60, UR32 ;  /* 0x000000203c5d7c20 */ /* 0x000fe20008410000 */
[----:B------:R-:W-:Y:S01]  /*0960*/  SHF.L.U32 R60, R92, 0x10, RZ ;  /* 0x000000105c3c7819 */ /* 0x000fe200000006ff */
[----:B------:R-:W-:Y:S01]  /*0970*/  FMUL.FTZ R92, R61, UR32 ;  /* 0x000000203d5c7c20 */ /* 0x000fe20008410000 */
[----:B------:R-:W-:Y:S01]  /*0980*/  SHF.L.U32 R61, R89, 0x10, RZ ;  /* 0x00000010593d7819 */ /* 0x000fe200000006ff */
[----:B------:R-:W-:Y:S01]  /*0990*/  FMUL.FTZ R89, R62, UR32 ;  /* 0x000000203e597c20 */ /* 0x000fe20008410000 */
[----:B------:R-:W-:Y:S01]  /*09a0*/  FADD.FTZ R63, -R94, R63 ;  /* 0x0000003f5e3f7221 */ /* 0x000fe20000010100 */
[-C--:B------:R-:W-:Y:S01]  /*09b0*/  FMUL.FTZ R91, R91, R70.reuse ;  /* 0x000000465b5b7220 */ /* 0x080fe20000410000 */
[----:B------:R-:W-:Y:S01]  /*09c0*/  SHF.R.U32.HI R64, RZ, 0x10, R65 ;  /* 0x00000010ff407819 */ /* 0x000fe20000011641 */
[----:B------:R-:W-:Y:S01]  /*09d0*/  FADD.FTZ R40, R40, R70 ;  /* 0x0000004628287221 */ /* 0x000fe20000010000 */
[----:B------:R-:W-:Y:S01]  /*09e0*/  FFMA.FTZ R52, R93, R70, R52 ;  /* 0x000000465d347223 */ /* 0x000fe20000010034 */
[-C--:B------:R-:W-:Y:S01]  /*09f0*/  FMUL.FTZ R68, R68, R61.reuse ;  /* 0x0000003d44447220 */ /* 0x080fe20000410000 */
[----:B------:R-:W-:Y:S01]  /*0a00*/  FADD.FTZ R42, R42, R61 ;  /* 0x0000003d2a2a7221 */ /* 0x000fe20000010000 */
[----:B------:R-:W-:Y:S01]  /*0a10*/  FFMA.FTZ R54, R89, R61, R54 ;  /* 0x0000003d59367223 */ /* 0x000fe20000010036 */
[-C--:B------:R-:W-:Y:S01]  /*0a20*/  FMUL.FTZ R90, R90, R60.reuse ;  /* 0x0000003c5a5a7220 */ /* 0x080fe20000410000 */
[----:B------:R-:W-:Y:S01]  /*0a30*/  FMUL.FTZ R70, R63, UR32 ;  /* 0x000000203f467c20 */ /* 0x000fe20008410000 */
[----:B------:R-:W-:Y:S01]  /*0a40*/  FADD.FTZ R61, RZ, R91 ;  /* 0x0000005bff3d7221 */ /* 0x000fe20000010000 */
[----:B------:R-:W-:Y:S01]  /*0a50*/  FFMA.FTZ R63, R93, R91, RZ ;  /* 0x0000005b5d3f7223 */ /* 0x000fe200000100ff */
[----:B------:R-:W-:Y:S01]  /*0a60*/  SHF.L.U32 R62, R64, 0x10, RZ ;  /* 0x00000010403e7819 */ /* 0x000fe200000006ff */
[----:B------:R-:W-:Y:S01]  /*0a70*/  FADD.FTZ R41, R41, R60 ;  /* 0x0000003c29297221 */ /* 0x000fe20000010000 */
[C---:B------:R-:W-:Y:S01]  /*0a80*/  FFMA.FTZ R53, R92.reuse, R60, R53 ;  /* 0x0000003c5c357223 */ /* 0x040fe20000010035 */
[----:B------:R-:W-:Y:S01]  /*0a90*/  FADD.FTZ R61, R61, R90 ;  /* 0x0000005a3d3d7221 */ /* 0x000fe20000010000 */
[----:B------:R-:W-:Y:S01]  /*0aa0*/  FFMA.FTZ R60, R92, R90, R63 ;  /* 0x0000005a5c3c7223 */ /* 0x000fe2000001003f */
[-C--:B------:R-:W-:Y:S01]  /*0ab0*/  FMUL.FTZ R69, R69, R62.reuse ;  /* 0x0000003e45457220 */ /* 0x080fe20000410000 */
[----:B------:R-:W-:Y:S01]  /*0ac0*/  FADD.FTZ R43, R43, R62 ;  /* 0x0000003e2b2b7221 */ /* 0x000fe20000010000 */
[----:B------:R-:W-:Y:S01]  /*0ad0*/  FFMA.FTZ R55, R70, R62, R55 ;  /* 0x0000003e46377223 */ /* 0x000fe20000010037 */
[----:B------:R-:W-:Y:S01]  /*0ae0*/  FADD.FTZ R62, R61, R68 ;  /* 0x000000443d3e7221 */ /* 0x000fe20000010000 */
[----:B------:R-:W-:-:S03]  /*0af0*/  FFMA.FTZ R61, R89, R68, R60 ;  /* 0x00000044593d7223 */ /* 0x000fc6000001003c */
[----:B------:R-:W-:Y:S01]  /*0b00*/  FADD.FTZ R101, R62, R69 ;  /* 0x000000453e657221 */ /* 0x000fe20000010000 */
[----:B------:R-:W-:-:S07]  /*0b10*/  FFMA.FTZ R100, R70, R69, R61 ;  /* 0x0000004546647223 */ /* 0x000fce000001003d */
.L_x_2271:
[----:B----4-:R-:W-:Y:S05]  /*0b20*/  BSYNC.RECONVERGENT B1 ;  /* 0x0000000000017941 */ /* 0x010fea0003800200 */
.L_x_2270:
[----:B------:R-:W-:Y:S04]  /*0b30*/  BSSY.RECONVERGENT B1, `(.L_x_2272) ;  /* 0x000003b000017945 */ /* 0x000fe80003800200 */
        /* <DEDUP_REMOVED lines=13> */
[----:B--2---:R-:W-:Y:S01]  /*0c10*/  IMAD.WIDE.U32 R72, R95, 0x4, R72 ;  /* 0x000000045f487825 */ /* 0x004fe200078e0048 */
[----:B------:R-:W-:-:S04]  /*0c20*/  SHF.L.U32 R76, R5, 0x10, RZ ;  /* 0x00000010054c7819 */ /* 0x000fc800000006ff */
[----:B------:R0:W5:Y:S02]  /*0c30*/  LDG.E R14, desc[UR20][R72.64] ;  /* 0x00000014480e7981 */ /* 0x000164000c1e1900 */
[----:B0-----:R-:W-:Y:S01]  /*0c40*/  SHF.L.U32 R73, R4, 0x10, RZ ;  /* 0x0000001004497819 */ /* 0x001fe200000006ff */
[----:B------:R-:W-:Y:S01]  /*0c50*/  VIADD R103, R103, 0x80 ;  /* 0x0000008067677836 */ /* 0x000fe20000000000 */
[----:B------:R-:W-:Y:S02]  /*0c60*/  IADD3 R95, PT, PT, R95, 0x80, RZ ;  /* 0x000000805f5f7810 */ /* 0x000fe40007ffe0ff */
[----:B------:R-:W-:Y:S02]  /*0c70*/  IADD3 R97, PT, PT, R97, 0x80, RZ ;  /* 0x0000008061617810 */ /* 0x000fe40007ffe0ff */
[----:B---3--:R-:W-:Y:S02]  /*0c80*/  MOV R71, R64 ;  /* 0x0000004000477202 */ /* 0x008fe40000000f00 */
[----:B------:R-:W-:-:S02]  /*0c90*/  SHF.R.U64 R74, R64, 0x10, R65 ;  /* 0x00000010404a7819 */ /* 0x000fc40000001241 */
[----:B------:R-:W-:Y:S01]  /*0ca0*/  SHF.L.U32 R64, R3, 0x10, RZ ;  /* 0x0000001003407819 */ /* 0x000fe200000006ff */
[C---:B----4-:R-:W-:Y:S01]  /*0cb0*/  FADD.FTZ R60, -R94.reuse, R60 ;  /* 0x0000003c5e3c7221 */ /* 0x050fe20000010100 */
[----:B------:R-:W-:Y:S01]  /*0cc0*/  FADD.FTZ R77, -R94, R61 ;  /* 0x0000003d5e4d7221 */ /* 0x000fe20000010100 */
[----:B------:R-:W-:Y:S02]  /*0cd0*/  IMAD.U32 R61, R71, 0x10000, RZ ;  /* 0x00010000473d7824 */ /* 0x000fe400078e00ff */
[----:B------:R-:W-:Y:S01]  /*0ce0*/  FMUL.FTZ R71, R60, UR32 ;  /* 0x000000203c477c20 */ /* 0x000fe20008410000 */
[----:B------:R-:W-:Y:S02]  /*0cf0*/  IMAD.MOV.U32 R75, RZ, RZ, R65 ;  /* 0x000000ffff4b7224 */ /* 0x000fe400078e0041 */
[----:B------:R-:W-:Y:S01]  /*0d00*/  FADD.FTZ R62, -R94, R62 ;  /* 0x0000003e5e3e7221 */ /* 0x000fe20000010100 */
[----:B------:R-:W-:Y:S02]  /*0d10*/  IMAD.U32 R60, R74, 0x10000, RZ ;  /* 0x000100004a3c7824 */ /* 0x000fe400078e00ff */
[-C--:B------:R-:W-:Y:S01]  /*0d20*/  FMUL.FTZ R72, R64, R61.reuse ;  /* 0x0000003d40487220 */ /* 0x080fe20000410000 */
[----:B------:R-:W-:Y:S01]  /*0d30*/  FADD.FTZ R36, R36, R61 ;  /* 0x0000003d24247221 */ /* 0x000fe20000010000 */
[----:B------:R-:W-:Y:S01]  /*0d40*/  FFMA.FTZ R48, R71, R61, R48 ;  /* 0x0000003d47307223 */ /* 0x000fe20000010030 */
[----:B------:R-:W-:Y:S01]  /*0d50*/  FMUL.FTZ R74, R77, UR32 ;  /* 0x000000204d4a7c20 */ /* 0x000fe20008410000 */
[----:B------:R-:W-:-:S02]  /*0d60*/  IMAD.U32 R61, R75, 0x10000, RZ ;  /* 0x000100004b3d7824 */ /* 0x000fc400078e00ff */
[----:B------:R-:W-:Y:S01]  /*0d70*/  FMUL.FTZ R75, R62, UR32 ;  /* 0x000000203e4b7c20 */ /* 0x000fe20008410000 */
[----:B------:R-:W-:Y:S01]  /*0d80*/  SHF.R.U32.HI R65, RZ, 0x10, R65 ;  /* 0x00000010ff417819 */ /* 0x000fe20000011641 */
[----:B------:R-:W-:Y:S01]  /*0d90*/  FADD.FTZ R63, -R94, R63 ;  /* 0x0000003f5e3f7221 */ /* 0x000fe20000010100 */
[-C--:B------:R-:W-:Y:S01]  /*0da0*/  FMUL.FTZ R73, R73, R60.reuse ;  /* 0x0000003c49497220 */ /* 0x080fe20000410000 */
        /* <DEDUP_REMOVED lines=8> */
[----:B------:R-:W-:Y:S01]  /*0e30*/  FMUL.FTZ R78, R63, UR32 ;  /* 0x000000203f4e7c20 */ /* 0x000fe20008410000 */
[----:B------:R-:W-:-:S02]  /*0e40*/  IMAD.U32 R62, R65, 0x10000, RZ ;  /* 0x00010000413e7824 */ /* 0x000fc400078e00ff */
        /* <DEDUP_REMOVED lines=9> */
.L_x_2273:
[----:B------:R-:W-:Y:S05]  /*0ee0*/  BSYNC.RECONVERGENT B1 ;  /* 0x0000000000017941 */ /* 0x000fea0003800200 */
.L_x_2272:
        /* <DEDUP_REMOVED lines=11> */
[----:B------:R-:W-:-:S13]  /*0fa0*/  ISETP.NE.AND.EX P0, PT, RZ, UR25, PT, P0 ;  /* 0x00000019ff007c0c */ /* 0x000fda000bf05300 */
[----:B------:R-:W0:Y:S01]  /*0fb0*/  @P0 LDC.64 R82, c[0x0][0x438] ;  /* 0x00010e00ff520b82 */ /* 0x000e220000000a00 */
[----:B------:R-:W-:Y:S02]  /*0fc0*/  IMAD.U32 R87, R10, 0x10000, RZ ;  /* 0x000100000a577824 */ /* 0x000fe400078e00ff */
[----:B0-----:R-:W-:-:S05]  /*0fd0*/  @P0 IMAD.WIDE.U32 R82, R97, 0x10, R82 ;  /* 0x0000001061520825 */ /* 0x001fca00078e0052 */
[----:B------:R0:W5:Y:S02]  /*0fe0*/  @P0 LDG.E.128 R20, desc[UR20][R82.64] ;  /* 0x0000001452140981 */ /* 0x000164000c1e1d00 */
[----:B0-----:R-:W-:Y:S02]  /*0ff0*/  IMAD.U32 R83, R8, 0x10000, RZ ;  /* 0x0001000008537824 */ /* 0x001fe400078e00ff */
[----:B---3--:R-:W-:Y:S01]  /*1000*/  IMAD.MOV.U32 R79, RZ, RZ, R64 ;  /* 0x000000ffff4f7224 */ /* 0x008fe200078e0040 */
[----:B------:R-:W-:Y:S01]  /*1010*/  SHF.R.U64 R86, R64, 0x10, R65 ;  /* 0x0000001040567819 */ /* 0x000fe20000001241 */
[----:B------:R-:W-:Y:S01]  /*1020*/  IMAD.U32 R64, R7, 0x10000, RZ ;  /* 0x0001000007407824 */ /* 0x000fe200078e00ff */
[----:B------:R-:W-:Y:S01]  /*1030*/  MOV R85, R65 ;  /* 0x0000004100557202 */ /* 0x000fe20000000f00 */
[C---:B----4-:R-:W-:Y:S01]  /*1040*/  FADD.FTZ R60, -R94.reuse, R60 ;  /* 0x0000003c5e3c7221 */ /* 0x050fe20000010100 */
[----:B------:R-:W-:Y:S01]  /*1050*/  FADD.FTZ R84, -R94, R61 ;  /* 0x0000003d5e547221 */ /* 0x000fe20000010100 */
[----:B------:R-:W-:-:S02]  /*1060*/  SHF.L.U32 R61, R79, 0x10, RZ ;  /* 0x000000104f3d7819 */ /* 0x000fc400000006ff */
[----:B------:R-:W-:Y:S01]  /*1070*/  FMUL.FTZ R79, R60, UR32 ;  /* 0x000000203c4f7c20 */ /* 0x000fe20008410000 */
[----:B------:R-:W-:Y:S01]  /*1080*/  SHF.L.U32 R60, R86, 0x10, RZ ;  /* 0x00000010563c7819 */ /* 0x000fe200000006ff */
[----:B------:R-:W-:Y:S01]  /*1090*/  FADD.FTZ R62, -R94, R62 ;  /* 0x0000003e5e3e7221 */ /* 0x000fe20000010100 */
[----:B------:R-:W-:Y:S01]  /*10a0*/  FMUL.FTZ R84, R84, UR32 ;  /* 0x0000002054547c20 */ /* 0x000fe20008410000 */
[-C--:B------:R-:W-:Y:S01]  /*10b0*/  FMUL.FTZ R82, R64, R61.reuse ;  /* 0x0000003d40527220 */ /* 0x080fe20000410000 */
[----:B------:R-:W-:Y:S01]  /*10c0*/  FADD.FTZ R88, -R94, R63 ;  /* 0x0000003f5e587221 */ /* 0x000fe20000010100 */
[----:B------:R-:W-:Y:S01]  /*10d0*/  SHF.L.U32 R63, R85, 0x10, RZ ;  /* 0x00000010553f7819 */ /* 0x000fe200000006ff */
[----:B------:R-:W-:Y:S02]  /*10e0*/  IMAD.U32 R86, R9, 0x10000, RZ ;  /* 0x0001000009567824 */ /* 0x000fe400078e00ff */
[-C--:B------:R-:W-:Y:S01]  /*10f0*/  FMUL.FTZ R83, R83, R60.reuse ;  /* 0x0000003c53537220 */ /* 0x080fe20000410000 */
        /* <DEDUP_REMOVED lines=23> */
.L_x_2269:
[----:B-----5:R-:W-:Y:S01]  /*1270*/  ISETP.GE.AND P4, PT, R99, 0x1, PT ;  /* 0x000000016300780c */ /* 0x020fe20003f86270 */
[----:B-1----:R-:W-:Y:S01]  /*1280*/  UIMAD UR7, UR6, UR10, URZ ;  /* 0x0000000a060772a4 */ /* 0x002fe2000f8e02ff */
[----:B------:R-:W-:Y:S01]  /*1290*/  IMAD.MOV.U32 R103, RZ, RZ, RZ ;  /* 0x000000ffff677224 */ /* 0x000fe200078e00ff */
[----:B----4-:R-:W-:Y:S02]  /*12a0*/  UISETP.NE.U32.AND UP0, UPT, UR24, URZ, UPT ;  /* 0x000000ff1800728c */ /* 0x010fe4000bf05070 */
[----:B------:R-:W-:Y:S02]  /*12b0*/  USHF.R.S32.HI UR8, URZ, 0x1f, UR7 ;  /* 0x0000001fff087899 */ /* 0x000fe40008011407 */
[----:B------:R-:W-:Y:S02]  /*12c0*/  UISETP.NE.AND.EX UP0, UPT, UR25, URZ, UPT, UP0 ;  /* 0x000000ff1900728c */ /* 0x000fe4000bf05300 */
[----:B------:R-:W-:-:S04]  /*12d0*/  ULEA.HI UR8, UR8, UR7, URZ, 0x2 ;  /* 0x0000000708087291 */ /* 0x000fc8000f8f10ff */
[----:B------:R-:W-:Y:S02]  /*12e0*/  @P4 VIADD R60, R99, 0xffffffff ;  /* 0xffffffff633c4836 */ /* 0x000fe40000000000 */
[----:B------:R-:W-:Y:S02]  /*12f0*/  MOV R63, UR8 ;  /* 0x00000008003f7c02 */ /* 0x000fe40008000f00 */
[----:B------:R-:W-:Y:S02]  /*1300*/  @P4 IMAD R60, R60, UR10, RZ ;  /* 0x0000000a3c3c4c24 */ /* 0x000fe4000f8e02ff */
[----:B------:R-:W-:-:S03]  /*1310*/  LEA.HI.SX32 R98, R63, R0, 0x1e ;  /* 0x000000003f627211 */ /* 0x000fc600078ff2ff */
[----:B------:R-:W-:Y:S02]  /*1320*/  @P4 SHF.R.S32.HI R61, RZ, 0x1f, R60 ;  /* 0x0000001fff3d4819 */ /* 0x000fe4000001143c */
[----:B------:R-:W-:Y:S02]  /*1330*/  MOV R101, R98 ;  /* 0x0000006200657202 */ /* 0x000fe40000000f00 */
[----:B------:R-:W-:-:S04]  /*1340*/  @P4 LEA.HI R61, R61, R60, RZ, 0x2 ;  /* 0x0000003c3d3d4211 */ /* 0x000fc800078f10ff */
[----:B------:R-:W-:Y:S01]  /*1350*/  @P4 LEA.HI.SX32 R103, R61, R0, 0x1e ;  /* 0x000000003d674211 */ /* 0x000fe200078ff2ff */
        /* <DEDUP_REMOVED lines=13> */
[----:B--2---:R-:W-:Y:S05]  /*1430*/  @!P3 BRA `(.L_x_2274) ;  /* 0x000000000078b947 */ /* 0x004fea0003800000 */
[----:B------:R-:W0:Y:S02]  /*1440*/  LDC.64 R60, c[0x0][0x3b0] ;  /* 0x0000ec00ff3c7b82 */ /* 0x000e240000000a00 */
[----:B0-----:R-:W-:-:S05]  /*1450*/  IMAD.WIDE.U32 R60, R103, 0x4, R60 ;  /* 0x00000004673c7825 */ /* 0x001fca00078e003c */
[----:B------:R1:W5:Y:S01]  /*1460*/  LDG.E R15, desc[UR20][R60.64] ;  /* 0x000000143c0f7981 */ /* 0x000362000c1e1900 */
[----:B------:R-:W-:Y:S05]  /*1470*/  BRA `(.L_x_2274) ;  /* 0x0000000000687947 */ /* 0x000fea0003800000 */
.L_x_2275:
        /* <DEDUP_REMOVED lines=9> */
[----:B------:R0:W5:Y:S02]  /*1510*/  @P2 LDG.E.128 R28, desc[UR20][R96.64] ;  /* 0x00000014601c2981 */ /* 0x000164000c1e1d00 */
[----:B------:R-:W4:Y:S01]  /*1520*/  @P3 LDC.64 R60, c[0x0][0x3b0] ;  /* 0x0000ec00ff3c3b82 */ /* 0x000f220000000a00 */
[----:B-1----:R-:W-:-:S04]  /*1530*/  @P2 IMAD.WIDE.U32 R94, R103, 0x4, R94 ;  /* 0x00000004675e2825 */ /* 0x002fc800078e005e */
[----:B------:R-:W-:Y:S01]  /*1540*/  @P2 VIADD R103, R103, 0x80 ;  /* 0x0000008067672836 */ /* 0x000fe20000000000 */
[----:B------:R0:W5:Y:S02]  /*1550*/  @P2 LDG.E R13, desc[UR20][R94.64] ;  /* 0x000000145e0d2981 */ /* 0x000164000c1e1900 */
[----:B------:R-:W1:Y:S01]  /*1560*/  @P3 LDC.64 R62, c[0x0][0x438] ;  /* 0x00010e00ff3e3b82 */ /* 0x000e620000000a00 */
[C---:B--2---:R-:W-:Y:S01]  /*1570*/  @P1 IMAD.WIDE.U32 R66, R101.reuse, 0x10, R66 ;  /* 0x0000001065421825 */ /* 0x044fe200078e0042 */
[----:B------:R-:W-:-:S04]  /*1580*/  @P1 IADD3 R101, PT, PT, R101, 0x80, RZ ;  /* 0x0000008065651810 */ /* 0x000fc80007ffe0ff */
[----:B------:R0:W5:Y:S01]  /*1590*/  @P1 LDG.E.128 R24, desc[UR20][R66.64] ;  /* 0x0000001442181981 */ /* 0x000162000c1e1d00 */
[----:B---3--:R-:W-:-:S04]  /*15a0*/  @P1 IMAD.WIDE.U32 R64, R103, 0x4, R64 ;  /* 0x0000000467401825 */ /* 0x008fc800078e0040 */
[----:B------:R-:W-:Y:S01]  /*15b0*/  @P1 VIADD R103, R103, 0x80 ;  /* 0x0000008067671836 */ /* 0x000fe20000000000 */
[----:B------:R0:W5:Y:S03]  /*15c0*/  @P1 LDG.E R14, desc[UR20][R64.64] ;  /* 0x00000014400e1981 */ /* 0x000166000c1e1900 */
[----:B----4-:R-:W-:-:S05]  /*15d0*/  @P3 IMAD.WIDE.U32 R60, R103, 0x4, R60 ;  /* 0x00000004673c3825 */ /* 0x010fca00078e003c */
[----:B------:R0:W5:Y:S01]  /*15e0*/  @P3 LDG.E R15, desc[UR20][R60.64] ;  /* 0x000000143c0f3981 */ /* 0x000162000c1e1900 */
[----:B-1----:R-:W-:-:S05]  /*15f0*/  @P3 IMAD.WIDE.U32 R62, R101, 0x10, R62 ;  /* 0x00000010653e3825 */ /* 0x002fca00078e003e */
[----:B------:R0:W5:Y:S01]  /*1600*/  @P3 LDG.E.128 R20, desc[UR20][R62.64] ;  /* 0x000000143e143981 */ /* 0x000162000c1e1d00 */
[----:B------:R-:W-:-:S07]  /*1610*/  CS2R R100, SRZ ;  /* 0x0000000000647805 */ /* 0x000fce000001ff00 */
.L_x_2274:
[----:B------:R-:W-:Y:S05]  /*1620*/  BSYNC.RECONVERGENT B0 ;  /* 0x0000000000007941 */ /* 0x000fea0003800200 */
.L_x_2268:
        /* <DEDUP_REMOVED lines=32> */
.L_x_2277:
[----:B------:R-:W-:Y:S05]  /*1830*/  BSYNC.RECONVERGENT B0 ;  /* 0x0000000000007941 */ /* 0x000fea0003800200 */
.L_x_2276:
[----:B------:R-:W1:Y:S08]  /*1840*/  S2UR UR8, SR_CgaCtaId ;  /* 0x00000000000879c3 */ /* 0x000e700000008800 */
[----:B------:R-:W-:Y:S01]  /*1850*/  BAR.SYNC.DEFER_BLOCKING 0x0 ;  /* 0x0000000000007b1d */ /* 0x000fe20000010000 */
[----:B------:R-:W-:Y:S02]  /*1860*/  @P4 VIADD R99, R99, 0xffffffff ;  /* 0xffffffff63634836 */ /* 0x000fe40000000000 */
[----:B------:R-:W-:Y:S01]  /*1870*/  HFMA2 R95, -RZ, RZ, 0, 0 ;  /* 0x00000000ff5f7431 */ /* 0x000fe200000001ff */
[----:B------:R-:W-:Y:S01]  /*1880*/  ISETP.NE.AND P0, PT, RZ, UR30, PT ;  /* 0x0000001eff007c0c */ /* 0x000fe2000bf05270 */
[----:B------:R-:W-:Y:S01]  /*1890*/  IMAD.MOV.U32 R96, RZ, RZ, R98 ;  /* 0x000000ffff607224 */ /* 0x000fe200078e0062 */
[----:B------:R-:W-:Y:S01]  /*18a0*/  UMOV UR7, 0x400 ;  /* 0x0000040000077882 */ /* 0x000fe20000000000 */
[----:B------:R-:W-:Y:S01]  /*18b0*/  @P4 IMAD R99, R99, UR10, RZ ;  /* 0x0000000a63634c24 */ /* 0x000fe2000f8e02ff */
[----:B------:R-:W-:Y:S01]  /*18c0*/  BSSY.RECONVERGENT B0, `(.L_x_2278) ;  /* 0x00000fb000007945 */ /* 0x000fe20003800200 */
        /* <DEDUP_REMOVED lines=8> */
[----:B------:R-:W-:Y:S01]  /*1950*/  FADD.FTZ R61, RZ, R60 ;  /* 0x0000003cff3d7221 */ /* 0x000fe20000010000 */
[----:B------:R-:W-:Y:S02]  /*1960*/  @P4 SHF.R.S32.HI R60, RZ, 0x1f, R99 ;  /* 0x0000001fff3c4819 */ /* 0x000fe40000011463 */
[----:B------:R-:W-:Y:S01]  /*1970*/  FADD.FTZ R94, R63, R94 ;  /* 0x0000005e3f5e7221 */ /* 0x000fe20000010000 */
[----:B------:R-:W-:Y:S01]  /*1980*/  FADD.FTZ R61, R62, R61 ;  /* 0x0000003d3e3d7221 */ /* 0x000fe20000010000 */
[----:B------:R-:W-:-:S02]  /*1990*/  @P4 LEA.HI R99, R60, R99, RZ, 0x2 ;  /* 0x000000633c634211 */ /* 0x000fc400078f10ff */
[----:B-1----:R-:W-:Y:S01]  /*19a0*/  FADD.FTZ R94, R94, R65 ;  /* 0x000000415e5e7221 */ /* 0x002fe20000010000 */
[----:B------:R-:W-:Y:S01]  /*19b0*/  FADD.FTZ R61, R61, R64 ;  /* 0x000000403d3d7221 */ /* 0x000fe20000010000 */
[----:B------:R-:W-:Y:S02]  /*19c0*/  @P4 LEA.HI.SX32 R95, R99, R0, 0x1e ;  /* 0x00000000635f4211 */ /* 0x000fe400078ff2ff */
        /* <DEDUP_REMOVED lines=13> */
[----:B------:R-:W-:Y:S05]  /*1aa0*/  @!P4 BRA `(.L_x_2282) ;  /* 0x000000000028c947 */ /* 0x000fea0003800000 */
        /* <DEDUP_REMOVED lines=10> */
.L_x_2282:
        /* <DEDUP_REMOVED lines=11> */
.L_x_2283:
        /* <DEDUP_REMOVED lines=11> */
.L_x_2284:
[----:B------:R-:W-:Y:S05]  /*1cb0*/  @!P4 BRA `(.L_x_2285) ;  /* 0x0000000800acc947 */ /* 0x000fea0003800000 */
        /* <DEDUP_REMOVED lines=11> */
.L_x_2281:
[----:B------:R-:W0:Y:S01]  /*1d70*/  @P4 LDC.64 R60, c[0x0][0x408] ;  /* 0x00010200ff3c4b82 */ /* 0x000e220000000a00 */
[--C-:B------:R-:W-:Y:S01]  /*1d80*/  FFMA.FTZ R56, R93, UR7, R94.reuse ;  /* 0x000000075d387c23 */ /* 0x100fe2000801005e */
[--C-:B------:R-:W-:Y:S01]  /*1d90*/  FFMA.FTZ R57, R92, UR7, R94.reuse ;  /* 0x000000075c397c23 */ /* 0x100fe2000801005e */
[----:B------:R-:W-:Y:S01]  /*1da0*/  FFMA.FTZ R59, R89, UR7, R94 ;  /* 0x00000007593b7c23 */ /* 0x000fe2000801005e */
[----:B------:R-:W-:Y:S01]  /*1db0*/  ISETP.LT.AND P0, PT, RZ, UR33, PT ;  /* 0x00000021ff007c0c */ /* 0x000fe2000bf01270 */
[----:B------:R-:W-:Y:S01]  /*1dc0*/  FADD.FTZ R56, R91, -R56 ;  /* 0x800000385b387221 */ /* 0x000fe20000010000 */
[----:B------:R-:W-:Y:S01]  /*1dd0*/  FADD.FTZ R57, R90, -R57 ;  /* 0x800000395a397221 */ /* 0x000fe20000010000 */
[----:B------:R-:W-:Y:S01]  /*1de0*/  FADD.FTZ R58, R68, -R59 ;  /* 0x8000003b443a7221 */ /* 0x000fe20000010000 */
[----:B------:R-:W1:Y:S01]  /*1df0*/  @P4 LDC.64 R62, c[0x0][0x408] ;  /* 0x00010200ff3e4b82 */ /* 0x000e620000000a00 */
[----:B------:R-:W-:Y:S01]  /*1e00*/  FMUL.FTZ R56, R56, UR32 ;  /* 0x0000002038387c20 */ /* 0x000fe20008410000 */
[----:B------:R-:W-:Y:S01]  /*1e10*/  FMUL.FTZ R57, R57, UR32 ;  /* 0x0000002039397c20 */ /* 0x000fe20008410000 */
[----:B------:R-:W-:Y:S01]  /*1e20*/  FMUL.FTZ R58, R58, UR32 ;  /* 0x000000203a3a7c20 */ /* 0x000fe20008410000 */
[----:B-----5:R-:W-:Y:S01]  /*1e30*/  @P4 LOP3.LUT P6, RZ, R13, 0xff, RZ, 0xc0, !PT ;  /* 0x000000ff0dff4812 */ /* 0x020fe200078cc0ff */
[----:B------:R-:W-:Y:S01]  /*1e40*/  FFMA.FTZ R66, R70, UR7, R94 ;  /* 0x0000000746427c23 */ /* 0x000fe2000801005e */
[----:B------:R-:W-:-:S02]  /*1e50*/  FSEL R56, R56, RZ, P0 ;  /* 0x000000ff38387208 */ /* 0x000fc40000000000 */
[----:B------:R-:W2:Y:S01]  /*1e60*/  @P4 LDC.64 R64, c[0x0][0x408] ;  /* 0x00010200ff404b82 */ /* 0x000ea20000000a00 */
[----:B------:R-:W-:Y:S01]  /*1e70*/  FSEL R57, R57, RZ, P0 ;  /* 0x000000ff39397208 */ /* 0x000fe20000000000 */
[----:B------:R-:W-:Y:S01]  /*1e80*/  FADD.FTZ R59, R69, -R66 ;  /* 0x80000042453b7221 */ /* 0x000fe20000010000 */
[----:B------:R-:W-:Y:S02]  /*1e90*/  FSEL R58, R58, RZ, P0 ;  /* 0x000000ff3a3a7208 */ /* 0x000fe40000000000 */
[----:B------:R-:W-:Y:S01]  /*1ea0*/  @P4 LOP3.LUT P5, RZ, R13, 0xff00, RZ, 0xc0, !PT ;  /* 0x0000ff000dff4812 */ /* 0x000fe200078ac0ff */
[----:B------:R-:W-:Y:S01]  /*1eb0*/  FMUL.FTZ R59, R59, UR32 ;  /* 0x000000203b3b7c20 */ /* 0x000fe20008410000 */
[----:B0-----:R-:W-:-:S04]  /*1ec0*/  @P4 FMUL.FTZ R61, R56, R61 ;  /* 0x0000003d383d4220 */ /* 0x001fc80000410000 */
[----:B------:R-:W-:Y:S01]  /*1ed0*/  FSEL R59, R59, RZ, P0 ;  /* 0x000000ff3b3b7208 */ /* 0x000fe20000000000 */
[----:B------:R-:W-:Y:S01]  /*1ee0*/  @P4 FMUL.FTZ R60, R61, R60 ;  /* 0x0000003c3d3c4220 */ /* 0x000fe20000410000 */
[----:B-1----:R-:W-:-:S04]  /*1ef0*/  @P4 FMUL.FTZ R63, R57, R63 ;  /* 0x0000003f393f4220 */ /* 0x002fc80000410000 */
[----:B------:R-:W-:Y:S02]  /*1f00*/  @P4 FSEL R60, R60, RZ, P6 ;  /* 0x000000ff3c3c4208 */ /* 0x000fe40003000000 */
[----:B------:R-:W-:Y:S01]  /*1f10*/  @P4 LOP3.LUT P6, RZ, R13, 0xff0000, RZ, 0xc0, !PT ;  /* 0x00ff00000dff4812 */ /* 0x000fe200078cc0ff */
[----:B------:R-:W-:Y:S01]  /*1f20*/  @P4 FMUL.FTZ R62, R63, R62 ;  /* 0x0000003e3f3e4220 */ /* 0x000fe20000410000 */
[----:B------:R-:W-:Y:S01]  /*1f30*/  @P4 F2FP.BF16.F32.PACK_AB R60, RZ, R60 ;  /* 0x0000003cff3c423e */ /* 0x000fe200000010ff */
[----:B--2---:R-:W-:-:S03]  /*1f40*/  @P4 FMUL.FTZ R65, R58, R65 ;  /* 0x000000413a414220 */ /* 0x004fc60000410000 */
[----:B------:R-:W-:Y:S02]  /*1f50*/  @P4 FSEL R62, R62, RZ, P5 ;  /* 0x000000ff3e3e4208 */ /* 0x000fe40002800000 */
[----:B------:R-:W-:Y:S01]  /*1f60*/  @P4 PRMT R16, R60, 0x7610, R16 ;  /* 0x000076103c104816 */ /* 0x000fe20000000010 */
[----:B------:R-:W-:Y:S01]  /*1f70*/  @P4 FMUL.FTZ R64, R65, R64 ;  /* 0x0000004041404220 */ /* 0x000fe20000410000 */
[----:B------:R-:W-:-:S04]  /*1f80*/  @P4 F2FP.BF16.F32.PACK_AB R62, RZ, R62 ;  /* 0x0000003eff3e423e */ /* 0x000fc800000010ff */
[----:B------:R-:W-:Y:S02]  /*1f90*/  @P4 FSEL R64, R64, RZ, P6 ;  /* 0x000000ff40404208 */ /* 0x000fe40003000000 */
[----:B------:R-:W-:Y:S02]  /*1fa0*/  @P4 PRMT R17, R62, 0x7610, R17 ;  /* 0x000076103e114816 */ /* 0x000fe40000000011 */
[----:B------:R-:W-:-:S04]  /*1fb0*/  @P4 F2FP.BF16.F32.PACK_AB R64, RZ, R64 ;  /* 0x00000040ff40423e */ /* 0x000fc800000010ff */
[----:B------:R-:W-:Y:S01]  /*1fc0*/  @P4 PRMT R18, R64, 0x7610, R18 ;  /* 0x0000761040124816 */ /* 0x000fe20000000012 */
[----:B------:R-:W-:Y:S06]  /*1fd0*/  @!P4 BRA `(.L_x_2285) ;  /* 0x0000000400e4c947 */ /* 0x000fec0003800000 */
[----:B------:R-:W-:Y:S01]  /*1fe0*/  FMUL.FTZ R19, R59, UR23 ;  /* 0x000000173b137c20 */ /* 0x000fe20008410000 */
[----:B------:R-:W-:-:S03]  /*1ff0*/  ISETP.GE.U32.AND P0, PT, R13, 0x1000000, PT ;  /* 0x010000000d00780c */ /* 0x000fc60003f06070 */
[----:B------:R-:W-:-:S05]  /*2000*/  FMUL.FTZ R19, R19, UR22 ;  /* 0x0000001613137c20 */ /* 0x000fca0008410000 */
[----:B------:R-:W-:-:S04]  /*2010*/  FSEL R19, R19, RZ, P0 ;  /* 0x000000ff13137208 */ /* 0x000fc80000000000 */
[----:B------:R-:W-:Y:S01]  /*2020*/  F2FP.BF16.F32.PACK_AB R19, RZ, R19 ;  /* 0x00000013ff13723e */ /* 0x000fe200000010ff */
[----:B------:R-:W-:Y:S06]  /*2030*/  BRA `(.L_x_2285) ;  /* 0x0000000400cc7947 */ /* 0x000fec0003800000 */
.L_x_2280:
[----:B------:R-:W-:-:S04]  /*2040*/  UISETP.NE.U32.AND UP0, UPT, UR4, URZ, UPT ;  /* 0x000000ff0400728c */ /* 0x000fc8000bf05070 */
[----:B------:R-:W-:-:S09]  /*2050*/  UISETP.NE.AND.EX UP0, UPT, UR5, URZ, UPT, UP0 ;  /* 0x000000ff0500728c */ /* 0x000fd2000bf05300 */
[----:B------:R-:W-:Y:S05]  /*2060*/  BRA.U UP0, `(.L_x_2286) ;  /* 0x0000000100e07547 */ /* 0x000fea000b800000 */
[----:B------:R-:W-:Y:S01]  /*2070*/  PLOP3.LUT P6, PT, PT, PT, UP2, 0x80, 0x8 ;  /* 0x000000000008781c */ /* 0x000fe20003fcf028 */
[----:B------:R-:W0:Y:S01]  /*2080*/  @P4 LDC.64 R62, c[0x0][0x408] ;  /* 0x00010200ff3e4b82 */ /* 0x000e220000000a00 */
[----:B------:R-:W-:Y:S01]  /*2090*/  PLOP3.LUT P5, PT, PT, PT, UP2, 0x80, 0x8 ;  /* 0x000000000008781c */ /* 0x000fe20003faf028 */
[----:B-----5:R-:W-:Y:S01]  /*20a0*/  IMAD.MOV.U32 R100, RZ, RZ, R30 ;  /* 0x000000ffff647224 */ /* 0x020fe200078e001e */
[----:B------:R-:W-:Y:S02]  /*20b0*/  PLOP3.LUT P0, PT, PT, PT, UP2, 0x80, 0x8 ;  /* 0x000000000008781c */ /* 0x000fe40003f0f028 */
[----:B------:R-:W-:Y:S02]  /*20c0*/  MOV R98, R29 ;  /* 0x0000001d00627202 */ /* 0x000fe40000000f00 */
[----:B------:R-:W-:Y:S01]  /*20d0*/  MOV R66, R28 ;  /* 0x0000001c00427202 */ /* 0x000fe20000000f00 */
[----:B------:R-:W1:Y:S04]  /*20e0*/  @P4 LDC.64 R64, c[0x0][0x408] ;  /* 0x00010200ff404b82 */ /* 0x000e680000000a00 */
[----:B------:R-:W-:Y:S01]  /*20f0*/  @P6 FFMA.FTZ R61, R92, UR7, R94 ;  /* 0x000000075c3d6c23 */ /* 0x000fe2000801005e */
[----:B------:R-:W-:-:S03]  /*2100*/  PLOP3.LUT P6, PT, PT, PT, UP2, 0x80, 0x8 ;  /* 0x000000000008781c */ /* 0x000fc60003fcf028 */
[----:B------:R-:W-:Y:S01]  /*2110*/  @P5 FADD.FTZ R60, R90, -R61 ;  /* 0x8000003d5a3c5221 */ /* 0x000fe20000010000 */
[----:B------:R-:W-:-:S03]  /*2120*/  PLOP3.LUT P5, PT, PT, PT, UP2, 0x80, 0x8 ;  /* 0x000000000008781c */ /* 0x000fc60003faf028 */
[----:B------:R-:W-:Y:S01]  /*2130*/  @P0 FFMA.FTZ R98, R60, UR32, R29 ;  /* 0x000000203c620c23 */ /* 0x000fe2000801001d */
[----:B------:R-:W-:Y:S01]  /*2140*/  PLOP3.LUT P0, PT, PT, PT, UP2, 0x80, 0x8 ;  /* 0x000000000008781c */ /* 0x000fe20003f0f028 */
[----:B------:R-:W2:Y:S04]  /*2150*/  @P4 LDC.64 R60, c[0x0][0x408] ;  /* 0x00010200ff3c4b82 */ /* 0x000ea80000000a00 */
[----:B------:R-:W-:Y:S01]  /*2160*/  @P6 FFMA.FTZ R67, R89, UR7, R94 ;  /* 0x0000000759436c23 */ /* 0x000fe2000801005e */
[----:B------:R-:W-:-:S03]  /*2170*/  PLOP3.LUT P6, PT, PT, PT, UP2, 0x80, 0x8 ;  /* 0x000000000008781c */ /* 0x000fc60003fcf028 */
[----:B------:R-:W-:Y:S01]  /*2180*/  @P5 FADD.FTZ R97, R68, -R67 ;  /* 0x8000004344615221 */ /* 0x000fe20000010000 */
[----:B------:R-:W-:-:S03]  /*2190*/  PLOP3.LUT P5, PT, PT, PT, UP2, 0x80, 0x8 ;  /* 0x000000000008781c */ /* 0x000fc60003faf028 */
[----:B------:R-:W-:Y:S01]  /*21a0*/  @P0 FFMA.FTZ R102, R93, UR7, R94 ;  /* 0x000000075d660c23 */ /* 0x000fe2000801005e */
[----:B------:R-:W-:-:S05]  /*21b0*/  PLOP3.LUT P0, PT, PT, PT, UP2, 0x80, 0x8 ;  /* 0x000000000008781c */ /* 0x000fca0003f0f028 */
[----:B------:R-:W-:Y:S01]  /*21c0*/  @P6 FADD.FTZ R67, R91, -R102 ;  /* 0x800000665b436221 */ /* 0x000fe20000010000 */
[----:B------:R-:W-:-:S03]  /*21d0*/  @P4 LOP3.LUT P6, RZ, R13, 0xff0000, RZ, 0xc0, !PT ;  /* 0x00ff00000dff4812 */ /* 0x000fc600078cc0ff */
[----:B------:R-:W-:Y:S01]  /*21e0*/  @P5 FFMA.FTZ R100, R97, UR32, R30 ;  /* 0x0000002061645c23 */ /* 0x000fe2000801001e */
[----:B------:R-:W-:Y:S01]  /*21f0*/  @P4 LOP3.LUT P5, RZ, R13, 0xff00, RZ, 0xc0, !PT ;  /* 0x0000ff000dff4812 */ /* 0x000fe200078ac0ff */
[----:B--2---:R-:W-:Y:S02]  /*2200*/  @P4 FMUL.FTZ R61, R98, R61 ;  /* 0x0000003d623d4220 */ /* 0x004fe40000410000 */
[----:B------:R-:W-:Y:S01]  /*2210*/  @P0 FFMA.FTZ R66, R67, UR32, R28 ;  /* 0x0000002043420c23 */ /* 0x000fe2000801001c */
[----:B0-----:R-:W-:Y:S01]  /*2220*/  @P4 FMUL.FTZ R63, R100, R63 ;  /* 0x0000003f643f4220 */ /* 0x001fe20000410000 */
[----:B------:R-:W-:Y:S01]  /*2230*/  @P4 FMUL.FTZ R60, R61, R60 ;  /* 0x0000003c3d3c4220 */ /* 0x000fe20000410000 */
[----:B------:R-:W-:Y:S01]  /*2240*/  @P4 LOP3.LUT P0, RZ, R13, 0xff, RZ, 0xc0, !PT ;  /* 0x000000ff0dff4812 */ /* 0x000fe2000780c0ff */
[----:B-1----:R-:W-:Y:S01]  /*2250*/  @P4 FMUL.FTZ R65, R66, R65 ;  /* 0x0000004142414220 */ /* 0x002fe20000410000 */
[----:B------:R-:W-:Y:S02]  /*2260*/  @P4 FMUL.FTZ R62, R63, R62 ;  /* 0x0000003e3f3e4220 */ /* 0x000fe40000410000 */
[----:B------:R-:W-:Y:S01]  /*2270*/  @P4 FSEL R60, R60, RZ, P5 ;  /* 0x000000ff3c3c4208 */ /* 0x000fe20002800000 */
[----:B------:R-:W-:-:S02]  /*2280*/  @P4 FMUL.FTZ R64, R65, R64 ;  /* 0x0000004041404220 */ /* 0x000fc40000410000 */
[----:B------:R-:W-:Y:S02]  /*2290*/  @P4 FSEL R62, R62, RZ, P6 ;  /* 0x000000ff3e3e4208 */ /* 0x000fe40003000000 */
[----:B------:R-:W-:Y:S02]  /*22a0*/  @P4 F2FP.BF16.F32.PACK_AB R60, RZ, R60 ;  /* 0x0000003cff3c423e */ /* 0x000fe400000010ff */
[----:B------:R-:W-:Y:S02]  /*22b0*/  @P4 FSEL R64, R64, RZ, P0 ;  /* 0x000000ff40404208 */ /* 0x000fe40000000000 */
[----:B------:R-:W-:Y:S02]  /*22c0*/  @P4 F2FP.BF16.F32.PACK_AB R62, RZ, R62 ;  /* 0x0000003eff3e423e */ /* 0x000fe400000010ff */
[----:B------:R-:W-:Y:S02]  /*22d0*/  @P4 F2FP.BF16.F32.PACK_AB R64, RZ, R64 ;  /* 0x00000040ff40423e */ /* 0x000fe400000010ff */
[----:B------:R-:W-:-:S02]  /*22e0*/  @P4 PRMT R17, R60, 0x7610, R17 ;  /* 0x000076103c114816 */ /* 0x000fc40000000011 */
[----:B------:R-:W-:Y:S02]  /*22f0*/  @P4 PRMT R18, R62, 0x7610, R18 ;  /* 0x000076103e124816 */ /* 0x000fe40000000012 */
[----:B------:R-:W-:Y:S01]  /*2300*/  @P4 PRMT R16, R64, 0x7610, R16 ;  /* 0x0000761040104816 */ /* 0x000fe20000000010 */
[----:B------:R-:W-:Y:S06]  /*2310*/  @!P4 BRA `(.L_x_2285) ;  /* 0x000000040014c947 */ /* 0x000fec0003800000 */
[----:B------:R-:W-:Y:S01]  /*2320*/  PLOP3.LUT P0, PT, PT, PT, UP2, 0x80, 0x8 ;  /* 0x000000000008781c */ /* 0x000fe20003f0f028 */
[----:B------:R-:W-:Y:S01]  /*2330*/  IMAD.MOV.U32 R19, RZ, RZ, R31 ;  /* 0x000000ffff137224 */ /* 0x000fe200078e001f */
[----:B------:R-:W-:Y:S02]  /*2340*/  PLOP3.LUT P5, PT, PT, PT, UP2, 0x80, 0x8 ;  /* 0x000000000008781c */ /* 0x000fe40003faf028 */
[----:B------:R-:W-:-:S09]  /*2350*/  PLOP3.LUT P6, PT, PT, PT, UP2, 0x80, 0x8 ;  /* 0x000000000008781c */ /* 0x000fd20003fcf028 */
[----:B------:R-:W-:Y:S01]  /*2360*/  @P0 FFMA.FTZ R60, R70, UR7, R94 ;  /* 0x00000007463c0c23 */ /* 0x000fe2000801005e */
[----:B------:R-:W-:-:S03]  /*2370*/  ISETP.GE.U32.AND P0, PT, R13, 0x1000000, PT ;  /* 0x010000000d00780c */ /* 0x000fc60003f06070 */
[----:B------:R-:W-:-:S04]  /*2380*/  @P5 FADD.FTZ R60, R69, -R60 ;  /* 0x8000003c453c5221 */ /* 0x000fc80000010000 */
[----:B------:R-:W-:-:S04]  /*2390*/  @P6 FFMA.FTZ R19, R60, UR32, R31 ;  /* 0x000000203c136c23 */ /* 0x000fc8000801001f */
[----:B------:R-:W-:-:S04]  /*23a0*/  FMUL.FTZ R19, R19, UR23 ;  /* 0x0000001713137c20 */ /* 0x000fc80008410000 */
[----:B------:R-:W-:-:S05]  /*23b0*/  FMUL.FTZ R19, R19, UR22 ;  /* 0x0000001613137c20 */ /* 0x000fca0008410000 */
[----:B------:R-:W-:-:S04]  /*23c0*/  FSEL R19, R19, RZ, P0 ;  /* 0x000000ff13137208 */ /* 0x000fc80000000000 */
[----:B------:R-:W-:Y:S01]  /*23d0*/  F2FP.BF16.F32.PACK_AB R19, RZ, R19 ;  /* 0x00000013ff13723e */ /* 0x000fe200000010ff */
[----:B------:R-:W-:Y:S06]  /*23e0*/  BRA `(.L_x_2285) ;  /* 0x0000000000e07947 */ /* 0x000fec0003800000 */
.L_x_2286:
[----:B------:R-:W-:Y:S01]  /*23f0*/  PLOP3.LUT P5, PT, PT, PT, UP2, 0x80, 0x8 ;  /* 0x000000000008781c */ /* 0x000fe20003faf028 */
[----:B-----5:R-:W-:Y:S01]  /*2400*/  IMAD.MOV.U32 R58, RZ, RZ, R30 ;  /* 0x000000ffff3a7224 */ /* 0x020fe200078e001e */
[----:B------:R-:W-:Y:S01]  /*2410*/  PLOP3.LUT P6, PT, PT, PT, UP2, 0x80, 0x8 ;  /* 0x000000000008781c */ /* 0x000fe20003fcf028 */
[----:B------:R-:W0:Y:S01]  /*2420*/  @P4 LDC.64 R60, c[0x0][0x408] ;  /* 0x00010200ff3c4b82 */ /* 0x000e220000000a00 */
[----:B------:R-:W-:Y:S02]  /*2430*/  PLOP3.LUT P0, PT, PT, PT, UP2, 0x80, 0x8 ;  /* 0x000000000008781c */ /* 0x000fe40003f0f028 */
[----:B------:R-:W-:-:S05]  /*2440*/  MOV R57, R29 ;  /* 0x0000001d00397202 */ /* 0x000fca0000000f00 */
[----:B------:R-:W1:Y:S02]  /*2450*/  @P4 LDC.64 R62, c[0x0][0x408] ;  /* 0x00010200ff3e4b82 */ /* 0x000e640000000a00 */
[----:B------:R-:W-:Y:S01]  /*2460*/  @P5 FFMA.FTZ R59, R92, UR7, R94 ;  /* 0x000000075c3b5c23 */ /* 0x000fe2000801005e */
[----:B------:R-:W-:-:S03]  /*2470*/  PLOP3.LUT P5, PT, PT, PT, UP2, 0x80, 0x8 ;  /* 0x000000000008781c */ /* 0x000fc60003faf028 */
[----:B------:R-:W-:Y:S01]  /*2480*/  @P6 FADD.FTZ R56, R90, -R59 ;  /* 0x8000003b5a386221 */ /* 0x000fe20000010000 */
[----:B------:R-:W-:Y:S01]  /*2490*/  PLOP3.LUT P6, PT, PT, PT, UP2, 0x80, 0x8 ;  /* 0x000000000008781c */ /* 0x000fe20003fcf028 */
[----:B------:R-:W2:Y:S02]  /*24a0*/  @P4 LDC.64 R64, c[0x0][0x408] ;  /* 0x00010200ff404b82 */ /* 0x000ea40000000a00 */
[----:B------:R-:W-:Y:S01]  /*24b0*/  @P0 FFMA.FTZ R57, R56, UR32, R29 ;  /* 0x0000002038390c23 */ /* 0x000fe2000801001d */
[----:B------:R-:W-:-:S05]  /*24c0*/  PLOP3.LUT P0, PT, PT, PT, UP2, 0x80, 0x8 ;  /* 0x000000000008781c */ /* 0x000fca0003f0f028 */
[----:B------:R-:W-:Y:S01]  /*24d0*/  @P5 FFMA.FTZ R59, R89, UR7, R94 ;  /* 0x00000007593b5c23 */ /* 0x000fe2000801005e */
[----:B------:R-:W-:Y:S01]  /*24e0*/  PLOP3.LUT P5, PT, PT, PT, UP2, 0x80, 0x8 ;  /* 0x000000000008781c */ /* 0x000fe20003faf028 */
[----:B------:R-:W3:Y:S01]  /*24f0*/  @P4 LDC.64 R66, c[0x0][0x408] ;  /* 0x00010200ff424b82 */ /* 0x000ee20000000a00 */
[----:B0-----:R-:W-:Y:S01]  /*2500*/  @P4 FMUL.FTZ R61, R57, R61 ;  /* 0x0000003d393d4220 */ /* 0x001fe20000410000 */
[----:B------:R-:W-:Y:S01]  /*2510*/  @P6 FADD.FTZ R59, R68, -R59 ;  /* 0x8000003b443b6221 */ /* 0x000fe20000010000 */
[----:B------:R-:W-:Y:S02]  /*2520*/  PLOP3.LUT P6, PT, PT, PT, UP2, 0x80, 0x8 ;  /* 0x000000000008781c */ /* 0x000fe40003fcf028 */
[----:B------:R-:W-:Y:S01]  /*2530*/  @P4 FMUL.FTZ R60, R61, R60 ;  /* 0x0000003c3d3c4220 */ /* 0x000fe20000410000 */
[----:B------:R-:W-:Y:S01]  /*2540*/  @P0 FFMA.FTZ R58, R59, UR32, R30 ;  /* 0x000000203b3a0c23 */ /* 0x000fe2000801001e */
[----:B------:R-:W-:Y:S02]  /*2550*/  PLOP3.LUT P0, PT, PT, PT, UP2, 0x80, 0x8 ;  /* 0x000000000008781c */ /* 0x000fe40003f0f028 */
[----:B------:R-:W-:Y:S01]  /*2560*/  MOV R59, R31 ;  /* 0x0000001f003b7202 */ /* 0x000fe20000000f00 */
[----:B-1----:R-:W-:-:S02]  /*2570*/  @P4 FMUL.FTZ R63, R58, R63 ;  /* 0x0000003f3a3f4220 */ /* 0x002fc40000410000 */
[----:B------:R-:W-:Y:S01]  /*2580*/  @P5 FFMA.FTZ R56, R70, UR7, R94 ;  /* 0x0000000746385c23 */ /* 0x000fe2000801005e */
[----:B------:R-:W-:Y:S01]  /*2590*/  PLOP3.LUT P5, PT, PT, PT, UP2, 0x80, 0x8 ;  /* 0x000000000008781c */ /* 0x000fe20003faf028 */
[----:B------:R-:W-:Y:S02]  /*25a0*/  @P4 FMUL.FTZ R62, R63, R62 ;  /* 0x0000003e3f3e4220 */ /* 0x000fe40000410000 */
[----:B------:R-:W-:Y:S01]  /*25b0*/  @P6 FADD.FTZ R100, R69, -R56 ;  /* 0x8000003845646221 */ /* 0x000fe20000010000 */
[----:B------:R-:W-:Y:S01]  /*25c0*/  PLOP3.LUT P6, PT, PT, PT, UP2, 0x80, 0x8 ;  /* 0x000000000008781c */ /* 0x000fe20003fcf028 */
[----:B------:R-:W-:Y:S02]  /*25d0*/  IMAD.MOV.U32 R56, RZ, RZ, R28 ;  /* 0x000000ffff387224 */ /* 0x000fe400078e001c */
[----:B------:R-:W-:Y:S01]  /*25e0*/  @P0 FFMA.FTZ R98, R93, UR7, R94 ;  /* 0x000000075d620c23 */ /* 0x000fe2000801005e */
[----:B------:R-:W-:-:S05]  /*25f0*/  PLOP3.LUT P0, PT, PT, PT, UP2, 0x80, 0x8 ;  /* 0x000000000008781c */ /* 0x000fca0003f0f028 */
[----:B------:R-:W-:Y:S01]  /*2600*/  @P5 FADD.FTZ R97, R91, -R98 ;  /* 0x800000625b615221 */ /* 0x000fe20000010000 */
[----:B------:R-:W-:-:S03]  /*2610*/  @P4 ISETP.GE.U32.AND P5, PT, R13, 0x1000000, PT ;  /* 0x010000000d00480c */ /* 0x000fc60003fa6070 */
[----:B------:R-:W-:Y:S01]  /*2620*/  @P6 FFMA.FTZ R59, R100, UR32, R31 ;  /* 0x00000020643b6c23 */ /* 0x000fe2000801001f */
[----:B------:R-:W-:-:S03]  /*2630*/  @P4 LOP3.LUT P6, RZ, R13, 0xff00, RZ, 0xc0, !PT ;  /* 0x0000ff000dff4812 */ /* 0x000fc600078cc0ff */
[----:B------:R-:W-:Y:S01]  /*2640*/  @P0 FFMA.FTZ R56, R97, UR32, R28 ;  /* 0x0000002061380c23 */ /* 0x000fe2000801001c */
[----:B--2---:R-:W-:Y:S01]  /*2650*/  @P4 FMUL.FTZ R65, R59, R65 ;  /* 0x000000413b414220 */ /* 0x004fe20000410000 */
[----:B------:R-:W-:Y:S02]  /*2660*/  @P4 FSEL R60, R60, RZ, P6 ;  /* 0x000000ff3c3c4208 */ /* 0x000fe40003000000 */
[----:B---3--:R-:W-:Y:S01]  /*2670*/  @P4 FMUL.FTZ R67, R56, R67 ;  /* 0x0000004338434220 */ /* 0x008fe20000410000 */
[----:B------:R-:W-:Y:S01]  /*2680*/  @P4 FMUL.FTZ R64, R65, R64 ;  /* 0x0000004041404220 */ /* 0x000fe20000410000 */
[----:B------:R-:W-:Y:S02]  /*2690*/  @P4 LOP3.LUT P0, RZ, R13, 0xff0000, RZ, 0xc0, !PT ;  /* 0x00ff00000dff4812 */ /* 0x000fe4000780c0ff */
[----:B------:R-:W-:Y:S01]  /*26a0*/  @P4 FMUL.FTZ R66, R67, R66 ;  /* 0x0000004243424220 */ /* 0x000fe20000410000 */
[----:B------:R-:W-:Y:S02]  /*26b0*/  @P4 LOP3.LUT P6, RZ, R13, 0xff, RZ, 0xc0, !PT ;  /* 0x000000ff0dff4812 */ /* 0x000fe400078cc0ff */
[----:B------:R-:W-:-:S02]  /*26c0*/  @P4 FSEL R62, R62, RZ, P0 ;  /* 0x000000ff3e3e4208 */ /* 0x000fc40000000000 */
[----:B------:R-:W-:Y:S02]  /*26d0*/  @P4 FSEL R64, R64, RZ, P5 ;  /* 0x000000ff40404208 */ /* 0x000fe40002800000 */
[----:B------:R-:W-:Y:S02]  /*26e0*/  @P4 FSEL R66, R66, RZ, P6 ;  /* 0x000000ff42424208 */ /* 0x000fe40003000000 */
[----:B------:R-:W-:Y:S02]  /*26f0*/  @P4 F2FP.BF16.F32.PACK_AB R60, RZ, R60 ;  /* 0x0000003cff3c423e */ /* 0x000fe400000010ff */
[----:B------:R-:W-:Y:S02]  /*2700*/  @P4 F2FP.BF16.F32.PACK_AB R62, RZ, R62 ;  /* 0x0000003eff3e423e */ /* 0x000fe400000010ff */
[----:B------:R-:W-:Y:S02]  /*2710*/  @P4 F2FP.BF16.F32.PACK_AB R64, RZ, R64 ;  /* 0x00000040ff40423e */ /* 0x000fe400000010ff */
[----:B------:R-:W-:-:S02]  /*2720*/  @P4 F2FP.BF16.F32.PACK_AB R66, RZ, R66 ;  /* 0x00000042ff42423e */ /* 0x000fc400000010ff */
[----:B------:R-:W-:Y:S02]  /*2730*/  @P4 PRMT R17, R60, 0x7610, R17 ;  /* 0x000076103c114816 */ /* 0x000fe40000000011 */
[----:B------:R-:W-:Y:S02]  /*2740*/  @P4 PRMT R18, R62, 0x7610, R18 ;  /* 0x000076103e124816 */ /* 0x000fe40000000012 */
[----:B------:R-:W-:Y:S02]  /*2750*/  @P4 PRMT R19, R64, 0x7610, R19 ;  /* 0x0000761040134816 */ /* 0x000fe40000000013 */
[----:B------:R-:W-:-:S07]  /*2760*/  @P4 PRMT R16, R66, 0x7610, R16 ;  /* 0x0000761042104816 */ /* 0x000fce0000000010 */
.L_x_2285:
[----:B------:R-:W-:-:S04]  /*2770*/  ISETP.NE.U32.AND P0, PT, RZ, UR4, PT ;  /* 0x00000004ff007c0c */ /* 0x000fc8000bf05070 */
[----:B------:R-:W-:-:S13]  /*2780*/  ISETP.NE.AND.EX P0, PT, RZ, UR5, PT, P0 ;  /* 0x00000005ff007c0c */ /* 0x000fda000bf05300 */
[----:B------:R-:W0:Y:S02]  /*2790*/  @P0 LDC.64 R60, c[0x0][0x478] ;  /* 0x00011e00ff3c0b82 */ /* 0x000e240000000a00 */
[----:B0-----:R-:W-:-:S05]  /*27a0*/  @P0 IMAD.WIDE.U32 R60, R96, 0x10, R60 ;  /* 0x00000010603c0825 */ /* 0x001fca00078e003c */
[----:B------:R0:W-:Y:S01]  /*27b0*/  @P0 STG.E.128 desc[UR20][R60.64], R56 ;  /* 0x000000383c000986 */ /* 0x0001e2000c101d14 */
[----:B------:R-:W-:Y:S05]  /*27c0*/  @!P4 BRA `(.L_x_2287) ;  /* 0x000000000020c947 */ /* 0x000fea0003800000 */
        /* <DEDUP_REMOVED lines=8> */
.L_x_2287:
[----:B------:R-:W-:Y:S01]  /*2850*/  IADD3 R96, PT, PT, R96, 0x80, RZ ;  /* 0x0000008060607810 */ /* 0x000fe20007ffe0ff */
[----:B------:R-:W-:-:S07]  /*2860*/  VIADD R95, R95, 0x80 ;  /* 0x000000805f5f7836 */ /* 0x000fce0000000000 */
.L_x_2279:
[----:B------:R-:W-:Y:S05]  /*2870*/  BSYNC.RECONVERGENT B0 ;  /* 0x0000000000007941 */ /* 0x000fea0003800200 */
.L_x_2278:
[----:B------:R-:W-:Y:S04]  /*2880*/  BSSY.RECONVERGENT B0, `(.L_x_2288) ;  /* 0x00000e4000007945 */ /* 0x000fe80003800200 */
        /* <DEDUP_REMOVED lines=9> */
[----:B01----:R-:W0:Y:S01]  /*2920*/  @P4 LDC.64 R60, c[0x0][0x408] ;  /* 0x00010200ff3c4b82 */ /* 0x003e220000000a00 */
[----:B------:R-:W-:Y:S01]  /*2930*/  PLOP3.LUT P6, PT, PT, PT, UP2, 0x80, 0x8 ;  /* 0x000000000008781c */ /* 0x000fe20003fcf028 */
[----:B-----5:R-:W-:Y:S01]  /*2940*/  IMAD.MOV.U32 R58, RZ, RZ, R26 ;  /* 0x000000ffff3a7224 */ /* 0x020fe200078e001a */
[----:B------:R-:W-:-:S05]  /*2950*/  MOV R57, R25 ;  /* 0x0000001900397202 */ /* 0x000fca0000000f00 */
[----:B------:R-:W1:Y:S04]  /*2960*/  @P4 LDC.64 R62, c[0x0][0x408] ;  /* 0x00010200ff3e4b82 */ /* 0x000e680000000a00 */
[----:B------:R-:W-:Y:S01]  /*2970*/  @P5 FFMA.FTZ R56, R74, UR7, R94 ;  /* 0x000000074a385c23 */ /* 0x000fe2000801005e */
[----:B------:R-:W-:-:S03]  /*2980*/  PLOP3.LUT P5, PT, PT, PT, UP2, 0x80, 0x8 ;  /* 0x000000000008781c */ /* 0x000fc60003faf028 */
[----:B------:R-:W-:Y:S01]  /*2990*/  @P6 FADD.FTZ R56, R73, -R56 ;  /* 0x8000003849386221 */ /* 0x000fe20000010000 */
[----:B------:R-:W-:-:S09]  /*29a0*/  PLOP3.LUT P6, PT, PT, PT, UP2, 0x80, 0x8 ;  /* 0x000000000008781c */ /* 0x000fd20003fcf028 */
[----:B------:R-:W-:Y:S01]  /*29b0*/  @P5 FFMA.FTZ R57, R56, UR32, R25 ;  /* 0x0000002038395c23 */ /* 0x000fe20008010019 */
[----:B------:R-:W-:Y:S02]  /*29c0*/  PLOP3.LUT P5, PT, PT, PT, UP2, 0x80, 0x8 ;  /* 0x000000000008781c */ /* 0x000fe40003faf028 */
[----:B------:R-:W-:Y:S01]  /*29d0*/  MOV R56, R24 ;  /* 0x0000001800387202 */ /* 0x000fe20000000f00 */
[----:B------:R-:W-:Y:S01]  /*29e0*/  @P6 FFMA.FTZ R59, R75, UR7, R94 ;  /* 0x000000074b3b6c23 */ /* 0x000fe2000801005e */
[----:B------:R-:W-:Y:S01]  /*29f0*/  PLOP3.LUT P6, PT, PT, PT, UP2, 0x80, 0x8 ;  /* 0x000000000008781c */ /* 0x000fe20003fcf028 */
[----:B0-----:R-:W-:-:S04]  /*2a00*/  @P4 FMUL.FTZ R61, R57, R61 ;  /* 0x0000003d393d4220 */ /* 0x001fc80000410000 */
[----:B------:R-:W-:-:S04]  /*2a10*/  @P4 FMUL.FTZ R60, R61, R60 ;  /* 0x0000003c3d3c4220 */ /* 0x000fc80000410000 */
[----:B------:R-:W-:Y:S01]  /*2a20*/  @P5 FADD.FTZ R59, R76, -R59 ;  /* 0x8000003b4c3b5221 */ /* 0x000fe20000010000 */
[----:B------:R-:W-:-:S03]  /*2a30*/  @P4 LOP3.LUT P5, RZ, R14, 0xff00, RZ, 0xc0, !PT ;  /* 0x0000ff000eff4812 */ /* 0x000fc600078ac0ff */
[----:B------:R-:W-:Y:S01]  /*2a40*/  @P6 FFMA.FTZ R58, R59, UR32, R26 ;  /* 0x000000203b3a6c23 */ /* 0x000fe2000801001a */
[----:B------:R-:W-:-:S03]  /*2a50*/  @P4 LOP3.LUT P6, RZ, R14, 0xff0000, RZ, 0xc0, !PT ;  /* 0x00ff00000eff4812 */ /* 0x000fc600078cc0ff */
[----:B-1----:R-:W-:-:S04]  /*2a60*/  @P4 FMUL.FTZ R63, R58, R63 ;  /* 0x0000003f3a3f4220 */ /* 0x002fc80000410000 */
[----:B------:R-:W-:Y:S01]  /*2a70*/  @P4 FMUL.FTZ R63, R63, R62 ;  /* 0x0000003e3f3f4220 */ /* 0x000fe20000410000 */
[----:B------:R-:W-:Y:S02]  /*2a80*/  @P4 FSEL R62, R60, RZ, P5 ;  /* 0x000000ff3c3e4208 */ /* 0x000fe40002800000 */
[----:B------:R-:W-:Y:S01]  /*2a90*/  PLOP3.LUT P5, PT, PT, PT, UP2, 0x80, 0x8 ;  /* 0x000000000008781c */ /* 0x000fe20003faf028 */
[----:B------:R-:W0:Y:S01]  /*2aa0*/  @P4 LDC.64 R60, c[0x0][0x408] ;  /* 0x00010200ff3c4b82 */ /* 0x000e220000000a00 */
[----:B------:R-:W-:Y:S02]  /*2ab0*/  @P4 FSEL R63, R63, RZ, P6 ;  /* 0x000000ff3f3f4208 */ /* 0x000fe40003000000 */
[----:B------:R-:W-:Y:S02]  /*2ac0*/  PLOP3.LUT P6, PT, PT, PT, UP2, 0x80, 0x8 ;  /* 0x000000000008781c */ /* 0x000fe40003fcf028 */
[----:B------:R-:W-:Y:S02]  /*2ad0*/  @P4 F2FP.BF16.F32.PACK_AB R62, RZ, R62 ;  /* 0x0000003eff3e423e */ /* 0x000fe400000010ff */
[----:B------:R-:W-:-:S02]  /*2ae0*/  @P4 F2FP.BF16.F32.PACK_AB R63, RZ, R63 ;  /* 0x0000003fff3f423e */ /* 0x000fc400000010ff */
[----:B------:R-:W-:Y:S02]  /*2af0*/  @P4 PRMT R17, R62, 0x7610, R17 ;  /* 0x000076103e114816 */ /* 0x000fe40000000011 */
[----:B------:R-:W-:Y:S01]  /*2b00*/  @P4 PRMT R18, R63, 0x7610, R18 ;  /* 0x000076103f124816 */ /* 0x000fe20000000012 */
[----:B------:R-:W-:Y:S01]  /*2b10*/  @P5 FFMA.FTZ R64, R78, UR7, R94 ;  /* 0x000000074e405c23 */ /* 0x000fe2000801005e */
[----:B------:R-:W-:-:S03]  /*2b20*/  PLOP3.LUT P5, PT, PT, PT, UP2, 0x80, 0x8 ;  /* 0x000000000008781c */ /* 0x000fc60003faf028 */
[----:B------:R-:W-:Y:S01]  /*2b30*/  @P6 FFMA.FTZ R59, R71, UR7, R94 ;  /* 0x00000007473b6c23 */ /* 0x000fe2000801005e */
[----:B------:R-:W-:-:S09]  /*2b40*/  PLOP3.LUT P6, PT, PT, PT, UP2, 0x80, 0x8 ;  /* 0x000000000008781c */ /* 0x000fd20003fcf028 */
[----:B------:R-:W-:Y:S01]  /*2b50*/  @P5 FADD.FTZ R59, R72, -R59 ;  /* 0x8000003b483b5221 */ /* 0x000fe20000010000 */
[----:B------:R-:W-:-:S03]  /*2b60*/  PLOP3.LUT P5, PT, PT, PT, UP2, 0x80, 0x8 ;  /* 0x000000000008781c */ /* 0x000fc60003faf028 */
[----:B------:R-:W-:Y:S01]  /*2b70*/  @P6 FFMA.FTZ R56, R59, UR32, R24 ;  /* 0x000000203b386c23 */ /* 0x000fe20008010018 */
[----:B------:R-:W-:Y:S01]  /*2b80*/  PLOP3.LUT P6, PT, PT, PT, UP2, 0x80, 0x8 ;  /* 0x000000000008781c */ /* 0x000fe20003fcf028 */
[----:B------:R-:W-:Y:S02]  /*2b90*/  IMAD.MOV.U32 R59, RZ, RZ, R27 ;  /* 0x000000ffff3b7224 */ /* 0x000fe400078e001b */
[----:B0-----:R-:W-:-:S04]  /*2ba0*/  @P4 FMUL.FTZ R61, R56, R61 ;  /* 0x0000003d383d4220 */ /* 0x001fc80000410000 */
[----:B------:R-:W-:Y:S02]  /*2bb0*/  @P4 FMUL.FTZ R60, R61, R60 ;  /* 0x0000003c3d3c4220 */ /* 0x000fe40000410000 */
[----:B------:R-:W-:Y:S01]  /*2bc0*/  @P5 FADD.FTZ R64, R77, -R64 ;  /* 0x800000404d405221 */ /* 0x000fe20000010000 */
[----:B------:R-:W-:-:S03]  /*2bd0*/  @P4 LOP3.LUT P5, RZ, R14, 0xff, RZ, 0xc0, !PT ;  /* 0x000000ff0eff4812 */ /* 0x000fc600078ac0ff */
[----:B------:R-:W-:Y:S01]  /*2be0*/  @P6 FFMA.FTZ R59, R64, UR32, R27 ;  /* 0x00000020403b6c23 */ /* 0x000fe2000801001b */
[----:B------:R-:W-:-:S04]  /*2bf0*/  @P4 FSEL R60, R60, RZ, P5 ;  /* 0x000000ff3c3c4208 */ /* 0x000fc80002800000 */
        /* <DEDUP_REMOVED lines=9> */
.L_x_2291:
[----:B------:R-:W-:Y:S01]  /*2c90*/  PLOP3.LUT P5, PT, PT, PT, UP2, 0x80, 0x8 ;  /* 0x000000000008781c */ /* 0x000fe20003faf028 */
[----:B-1----:R-:W1:Y:S01]  /*2ca0*/  @P4 LDC.64 R62, c[0x0][0x408] ;  /* 0x00010200ff3e4b82 */ /* 0x002e620000000a00 */
[----:B------:R-:W-:Y:S01]  /*2cb0*/  PLOP3.LUT P6, PT, PT, PT, UP2, 0x80, 0x8 ;  /* 0x000000000008781c */ /* 0x000fe20003fcf028 */
[----:B-----5:R-:W-:Y:S01]  /*2cc0*/  IMAD.MOV.U32 R100, RZ, RZ, R26 ;  /* 0x000000ffff647224 */ /* 0x020fe200078e001a */
[----:B------:R-:W-:Y:S02]  /*2cd0*/  MOV R98, R25 ;  /* 0x0000001900627202 */ /* 0x000fe40000000f00 */
[----:B------:R-:W-:-:S03]  /*2ce0*/  MOV R66, R24 ;  /* 0x0000001800427202 */ /* 0x000fc60000000f00 */
[----:B------:R-:W2:Y:S04]  /*2cf0*/  @P4 LDC.64 R64, c[0x0][0x408] ;  /* 0x00010200ff404b82 */ /* 0x000ea80000000a00 */
[----:B0-----:R-:W-:Y:S01]  /*2d00*/  @P5 FFMA.FTZ R60, R74, UR7, R94 ;  /* 0x000000074a3c5c23 */ /* 0x001fe2000801005e */
[----:B------:R-:W-:-:S03]  /*2d10*/  PLOP3.LUT P5, PT, PT, PT, UP2, 0x80, 0x8 ;  /* 0x000000000008781c */ /* 0x000fc60003faf028 */
[----:B------:R-:W-:Y:S01]  /*2d20*/  @P6 FADD.FTZ R60, R73, -R60 ;  /* 0x8000003c493c6221 */ /* 0x000fe20000010000 */
[----:B------:R-:W-:-:S09]  /*2d30*/  PLOP3.LUT P6, PT, PT, PT, UP2, 0x80, 0x8 ;  /* 0x000000000008781c */ /* 0x000fd20003fcf028 */
[----:B------:R-:W-:Y:S01]  /*2d40*/  @P5 FFMA.FTZ R98, R60, UR32, R25 ;  /* 0x000000203c625c23 */ /* 0x000fe20008010019 */
[----:B------:R-:W-:-:S03]  /*2d50*/  PLOP3.LUT P5, PT, PT, PT, UP2, 0x80, 0x8 ;  /* 0x000000000008781c */ /* 0x000fc60003faf028 */
[----:B------:R-:W-:Y:S01]  /*2d60*/  @P6 FFMA.FTZ R61, R75, UR7, R94 ;  /* 0x000000074b3d6c23 */ /* 0x000fe2000801005e */
[----:B------:R-:W-:-:S09]  /*2d70*/  PLOP3.LUT P6, PT, PT, PT, UP2, 0x80, 0x8 ;  /* 0x000000000008781c */ /* 0x000fd20003fcf028 */
[----:B------:R-:W-:Y:S01]  /*2d80*/  @P5 FADD.FTZ R67, R76, -R61 ;  /* 0x8000003d4c435221 */ /* 0x000fe20000010000 */
[----:B------:R-:W-:Y:S01]  /*2d90*/  PLOP3.LUT P5, PT, PT, PT, UP2, 0x80, 0x8 ;  /* 0x000000000008781c */ /* 0x000fe20003faf028 */
[----:B------:R-:W0:Y:S02]  /*2da0*/  @P4 LDC.64 R60, c[0x0][0x408] ;  /* 0x00010200ff3c4b82 */ /* 0x000e240000000a00 */
[----:B------:R-:W-:Y:S01]  /*2db0*/  @P6 FFMA.FTZ R100, R67, UR32, R26 ;  /* 0x0000002043646c23 */ /* 0x000fe2000801001a */
[----:B------:R-:W-:-:S03]  /*2dc0*/  PLOP3.LUT P6, PT, PT, PT, UP2, 0x80, 0x8 ;  /* 0x000000000008781c */ /* 0x000fc60003fcf028 */
[----:B-1----:R-:W-:-:S04]  /*2dd0*/  @P4 FMUL.FTZ R63, R100, R63 ;  /* 0x0000003f643f4220 */ /* 0x002fc80000410000 */
[----:B------:R-:W-:Y:S02]  /*2de0*/  @P4 FMUL.FTZ R62, R63, R62 ;  /* 0x0000003e3f3e4220 */ /* 0x000fe40000410000 */
[----:B------:R-:W-:Y:S01]  /*2df0*/  @P5 FFMA.FTZ R67, R71, UR7, R94 ;  /* 0x0000000747435c23 */ /* 0x000fe2000801005e */
[----:B------:R-:W-:-:S03]  /*2e00*/  PLOP3.LUT P5, PT, PT, PT, UP2, 0x80, 0x8 ;  /* 0x000000000008781c */ /* 0x000fc60003faf028 */
[----:B------:R-:W-:Y:S01]  /*2e10*/  @P6 FADD.FTZ R67, R72, -R67 ;  /* 0x8000004348436221 */ /* 0x000fe20000010000 */
[----:B------:R-:W-:Y:S01]  /*2e20*/  @P4 LOP3.LUT P6, RZ, R14, 0xff00, RZ, 0xc0, !PT ;  /* 0x0000ff000eff4812 */ /* 0x000fe200078cc0ff */
[----:B0-----:R-:W-:-:S08]  /*2e30*/  @P4 FMUL.FTZ R61, R98, R61 ;  /* 0x0000003d623d4220 */ /* 0x001fd00000410000 */
[----:B------:R-:W-:Y:S01]  /*2e40*/  @P5 FFMA.FTZ R66, R67, UR32, R24 ;  /* 0x0000002043425c23 */ /* 0x000fe20008010018 */
[----:B------:R-:W-:Y:S01]  /*2e50*/  @P4 LOP3.LUT P5, RZ, R14, 0xff0000, RZ, 0xc0, !PT ;  /* 0x00ff00000eff4812 */ /* 0x000fe200078ac0ff */
[----:B------:R-:W-:Y:S02]  /*2e60*/  @P4 FMUL.FTZ R60, R61, R60 ;  /* 0x0000003c3d3c4220 */ /* 0x000fe40000410000 */
[----:B--2---:R-:W-:Y:S01]  /*2e70*/  @P4 FMUL.FTZ R65, R66, R65 ;  /* 0x0000004142414220 */ /* 0x004fe20000410000 */
[----:B------:R-:W-:Y:S02]  /*2e80*/  @P4 FSEL R62, R62, RZ, P5 ;  /* 0x000000ff3e3e4208 */ /* 0x000fe40002800000 */
[----:B------:R-:W-:Y:S01]  /*2e90*/  @P4 FSEL R60, R60, RZ, P6 ;  /* 0x000000ff3c3c4208 */ /* 0x000fe20003000000 */
[----:B------:R-:W-:Y:S01]  /*2ea0*/  @P4 FMUL.FTZ R64, R65, R64 ;  /* 0x0000004041404220 */ /* 0x000fe20000410000 */
[----:B------:R-:W-:Y:S02]  /*2eb0*/  @P4 LOP3.LUT P6, RZ, R14, 0xff, RZ, 0xc0, !PT ;  /* 0x000000ff0eff4812 */ /* 0x000fe400078cc0ff */
[----:B------:R-:W-:-:S02]  /*2ec0*/  @P4 F2FP.BF16.F32.PACK_AB R60, RZ, R60 ;  /* 0x0000003cff3c423e */ /* 0x000fc400000010ff */
[----:B------:R-:W-:Y:S02]  /*2ed0*/  @P4 FSEL R64, R64, RZ, P6 ;  /* 0x000000ff40404208 */ /* 0x000fe40003000000 */
[----:B------:R-:W-:Y:S02]  /*2ee0*/  @P4 F2FP.BF16.F32.PACK_AB R62, RZ, R62 ;  /* 0x0000003eff3e423e */ /* 0x000fe400000010ff */
[----:B------:R-:W-:Y:S02]  /*2ef0*/  @P4 F2FP.BF16.F32.PACK_AB R64, RZ, R64 ;  /* 0x00000040ff40423e */ /* 0x000fe400000010ff */
[----:B------:R-:W-:Y:S02]  /*2f00*/  @P4 PRMT R17, R60, 0x7610, R17 ;  /* 0x000076103c114816 */ /* 0x000fe40000000011 */
[----:B------:R-:W-:Y:S02]  /*2f10*/  @P4 PRMT R18, R62, 0x7610, R18 ;  /* 0x000076103e124816 */ /* 0x000fe40000000012 */
[----:B------:R-:W-:Y:S01]  /*2f20*/  @P4 PRMT R16, R64, 0x7610, R16 ;  /* 0x0000761040104816 */ /* 0x000fe20000000010 */
[----:B------:R-:W-:Y:S06]  /*2f30*/  @!P4 BRA `(.L_x_2292) ;  /* 0x0000000400a8c947 */ /* 0x000fec0003800000 */
[----:B------:R-:W-:Y:S01]  /*2f40*/  PLOP3.LUT P6, PT, PT, PT, UP2, 0x80, 0x8 ;  /* 0x000000000008781c */ /* 0x000fe20003fcf028 */
[----:B------:R-:W-:Y:S01]  /*2f50*/  IMAD.MOV.U32 R19, RZ, RZ, R27 ;  /* 0x000000ffff137224 */ /* 0x000fe200078e001b */
[----:B------:R-:W-:-:S11]  /*2f60*/  PLOP3.LUT P5, PT, PT, PT, UP2, 0x80, 0x8 ;  /* 0x000000000008781c */ /* 0x000fd60003faf028 */
[----:B------:R-:W-:Y:S01]  /*2f70*/  @P6 FFMA.FTZ R60, R78, UR7, R94 ;  /* 0x000000074e3c6c23 */ /* 0x000fe2000801005e */
[----:B------:R-:W-:-:S03]  /*2f80*/  PLOP3.LUT P6, PT, PT, PT, UP2, 0x80, 0x8 ;  /* 0x000000000008781c */ /* 0x000fc60003fcf028 */
[----:B------:R-:W-:Y:S01]  /*2f90*/  @P5 FADD.FTZ R60, R77, -R60 ;  /* 0x8000003c4d3c5221 */ /* 0x000fe20000010000 */
[----:B------:R-:W-:-:S09]  /*2fa0*/  ISETP.GE.U32.AND P5, PT, R14, 0x1000000, PT ;  /* 0x010000000e00780c */ /* 0x000fd20003fa6070 */
[----:B------:R-:W-:-:S04]  /*2fb0*/  @P6 FFMA.FTZ R19, R60, UR32, R27 ;  /* 0x000000203c136c23 */ /* 0x000fc8000801001b */
[----:B------:R-:W-:-:S04]  /*2fc0*/  FMUL.FTZ R19, R19, UR23 ;  /* 0x0000001713137c20 */ /* 0x000fc80008410000 */
[----:B------:R-:W-:-:S05]  /*2fd0*/  FMUL.FTZ R19, R19, UR22 ;  /* 0x0000001613137c20 */ /* 0x000fca0008410000 */
[----:B------:R-:W-:-:S04]  /*2fe0*/  FSEL R19, R19, RZ, P5 ;  /* 0x000000ff13137208 */ /* 0x000fc80002800000 */
[----:B------:R-:W-:Y:S01]  /*2ff0*/  F2FP.BF16.F32.PACK_AB R19, RZ, R19 ;  /* 0x00000013ff13723e */ /* 0x000fe200000010ff */
[----:B------:R-:W-:Y:S06]  /*3000*/  BRA `(.L_x_2292) ;  /* 0x0000000400747947 */ /* 0x000fec0003800000 */
.L_x_2290:
[----:B01----:R-:W0:Y:S02]  /*3010*/  LDC.64 R60, c[0x0][0x478] ;  /* 0x00011e00ff3c7b82 */ /* 0x003e240000000a00 */
[----:B0-----:R-:W-:-:S04]  /*3020*/  ISETP.NE.U32.AND P0, PT, R60, RZ, PT ;  /* 0x000000ff3c00720c */ /* 0x001fc80003f05070 */
[----:B------:R-:W-:-:S13]  /*3030*/  ISETP.NE.AND.EX P0, PT, R61, RZ, PT, P0 ;  /* 0x000000ff3d00720c */ /* 0x000fda0003f05300 */
[----:B------:R-:W-:Y:S05]  /*3040*/  @!P0 BRA `(.L_x_2293) ;  /* 0x0000000000b48947 */ /* 0x000fea0003800000 */
[----:B------:R-:W0:Y:S01]  /*3050*/  @P4 LDC.64 R60, c[0x0][0x408] ;  /* 0x00010200ff3c4b82 */ /* 0x000e220000000a00 */
[--C-:B------:R-:W-:Y:S01]  /*3060*/  FFMA.FTZ R57, R71, UR7, R94.reuse ;  /* 0x0000000747397c23 */ /* 0x100fe2000801005e */
[--C-:B------:R-:W-:Y:S01]  /*3070*/  FFMA.FTZ R58, R74, UR7, R94.reuse ;  /* 0x000000074a3a7c23 */ /* 0x100fe2000801005e */
[----:B------:R-:W-:Y:S01]  /*3080*/  ISETP.LT.AND P5, PT, RZ, UR33, PT ;  /* 0x00000021ff007c0c */ /* 0x000fe2000bfa1270 */
[----:B------:R-:W-:Y:S01]  /*3090*/  FFMA.FTZ R59, R75, UR7, R94 ;  /* 0x000000074b3b7c23 */ /* 0x000fe2000801005e */
[----:B------:R-:W-:Y:S01]  /*30a0*/  FADD.FTZ R56, R72, -R57 ;  /* 0x8000003948387221 */ /* 0x000fe20000010000 */
[----:B------:R-:W-:Y:S01]  /*30b0*/  FADD.FTZ R57, R73, -R58 ;  /* 0x8000003a49397221 */ /* 0x000fe20000010000 */
[----:B-----5:R-:W-:Y:S01]  /*30c0*/  @P4 LOP3.LUT P6, RZ, R14, 0xff, RZ, 0xc0, !PT ;  /* 0x000000ff0eff4812 */ /* 0x020fe200078cc0ff */
[----:B------:R-:W1:Y:S01]  /*30d0*/  @P4 LDC.64 R62, c[0x0][0x408] ;  /* 0x00010200ff3e4b82 */ /* 0x000e620000000a00 */
[----:B------:R-:W-:Y:S01]  /*30e0*/  FMUL.FTZ R56, R56, UR32 ;  /* 0x0000002038387c20 */ /* 0x000fe20008410000 */
[----:B------:R-:W-:Y:S01]  /*30f0*/  FMUL.FTZ R57, R57, UR32 ;  /* 0x0000002039397c20 */ /* 0x000fe20008410000 */
[----:B------:R-:W-:Y:S01]  /*3100*/  FADD.FTZ R58, R76, -R59 ;  /* 0x8000003b4c3a7221 */ /* 0x000fe20000010000 */
[----:B------:R-:W-:-:S02]  /*3110*/  FFMA.FTZ R66, R78, UR7, R94 ;  /* 0x000000074e427c23 */ /* 0x000fc4000801005e */
[----:B------:R-:W-:Y:S01]  /*3120*/  FSEL R56, R56, RZ, P5 ;  /* 0x000000ff38387208 */ /* 0x000fe20002800000 */
[----:B------:R-:W-:Y:S01]  /*3130*/  FMUL.FTZ R58, R58, UR32 ;  /* 0x000000203a3a7c20 */ /* 0x000fe20008410000 */
[----:B------:R-:W2:Y:S01]  /*3140*/  @P4 LDC.64 R64, c[0x0][0x408] ;  /* 0x00010200ff404b82 */ /* 0x000ea20000000a00 */
[----:B------:R-:W-:Y:S01]  /*3150*/  FSEL R57, R57, RZ, P5 ;  /* 0x000000ff39397208 */ /* 0x000fe20002800000 */
[----:B------:R-:W-:Y:S02]  /*3160*/  FADD.FTZ R59, R77, -R66 ;  /* 0x800000424d3b7221 */ /* 0x000fe40000010000 */
[----:B------:R-:W-:Y:S02]  /*3170*/  FSEL R58, R58, RZ, P5 ;  /* 0x000000ff3a3a7208 */ /* 0x000fe40002800000 */
        /* <DEDUP_REMOVED lines=11> */
[----:B------:R-:W-:Y:S01]  /*3230*/  @P4 LOP3.LUT P6, RZ, R14, 0xff0000, RZ, 0xc0, !PT ;  /* 0x00ff00000eff4812 */ /* 0x000fe200078cc0ff */
[----:B------:R-:W-:Y:S01]  /*3240*/  @P4 FMUL.FTZ R64, R65, R64 ;  /* 0x0000004041404220 */ /* 0x000fe20000410000 */
[----:B------:R-:W-:Y:S02]  /*3250*/  @P4 F2FP.BF16.F32.PACK_AB R62, RZ, R62 ;  /* 0x0000003eff3e423e */ /* 0x000fe400000010ff */
[----:B------:R-:W-:Y:S02]  /*3260*/  @P4 PRMT R16, R60, 0x7610, R16 ;  /* 0x000076103c104816 */ /* 0x000fe40000000010 */
[----:B------:R-:W-:Y:S02]  /*3270*/  @P4 FSEL R64, R64, RZ, P6 ;  /* 0x000000ff40404208 */ /* 0x000fe40003000000 */
[----:B------:R-:W-:-:S02]  /*3280*/  @P4 PRMT R17, R62, 0x7610, R17 ;  /* 0x000076103e114816 */ /* 0x000fc40000000011 */
        /* <DEDUP_REMOVED lines=9> */
.L_x_2293:
        /* <DEDUP_REMOVED lines=11> */
.L_x_2294:
        /* <DEDUP_REMOVED lines=11> */
.L_x_2295:
        /* <DEDUP_REMOVED lines=11> */
.L_x_2296:
        /* <DEDUP_REMOVED lines=11> */
.L_x_2292:
[----:B------:R-:W0:Y:S02]  /*35e0*/  @P0 LDC.64 R60, c[0x0][0x478] ;  /* 0x00011e00ff3c0b82 */ /* 0x000e240000000a00 */
[----:B0-----:R-:W-:-:S05]  /*35f0*/  @P0 IMAD.WIDE.U32 R60, R96, 0x10, R60 ;  /* 0x00000010603c0825 */ /* 0x001fca00078e003c */
[----:B------:R0:W-:Y:S01]  /*3600*/  @P0 STG.E.128 desc[UR20][R60.64], R56 ;  /* 0x000000383c000986 */ /* 0x0001e2000c101d14 */
[----:B------:R-:W-:Y:S05]  /*3610*/  @!P4 BRA `(.L_x_2297) ;  /* 0x000000000020c947 */ /* 0x000fea0003800000 */
        /* <DEDUP_REMOVED lines=8> */
.L_x_2297:
[----:B------:R-:W-:Y:S01]  /*36a0*/  IADD3 R96, PT, PT, R96, 0x80, RZ ;  /* 0x0000008060607810 */ /* 0x000fe20007ffe0ff */
[----:B------:R-:W-:-:S07]  /*36b0*/  VIADD R95, R95, 0x80 ;  /* 0x000000805f5f7836 */ /* 0x000fce0000000000 */
.L_x_2289:
[----:B------:R-:W-:Y:S05]  /*36c0*/  BSYNC.RECONVERGENT B0 ;  /* 0x0000000000007941 */ /* 0x000fea0003800200 */
.L_x_2288:
        /* <DEDUP_REMOVED lines=65> */
.L_x_2301:
        /* <DEDUP_REMOVED lines=56> */
.L_x_2300:
        /* <DEDUP_REMOVED lines=49> */
.L_x_2303:
[----:B------:R-:W0:Y:S01]  /*4170*/  @P4 LDC.64 R60, c[0x0][0x408] ;  /* 0x00010200ff3c4b82 */ /* 0x000e220000000a00 */
[----:B------:R-:W-:Y:S01]  /*4180*/  FFMA.FTZ R62, R88, UR7, R94 ;  /* 0x00000007583e7c23 */ /* 0x000fe2000801005e */
[----:B------:R-:W-:-:S03]  /*4190*/  ISETP.LT.AND P5, PT, RZ, UR33, PT ;  /* 0x00000021ff007c0c */ /* 0x000fc6000bfa1270 */
[----:B------:R-:W-:-:S04]  /*41a0*/  FADD.FTZ R62, R87, -R62 ;  /* 0x8000003e573e7221 */ /* 0x000fc80000010000 */
[----:B------:R-:W-:-:S05]  /*41b0*/  FMUL.FTZ R62, R62, UR32 ;  /* 0x000000203e3e7c20 */ /* 0x000fca0008410000 */
[----:B------:R-:W-:Y:S02]  /*41c0*/  FSEL R62, R62, RZ, P5 ;  /* 0x000000ff3e3e7208 */ /* 0x000fe40002800000 */
[----:B-----5:R-:W-:-:S03]  /*41d0*/  @P4 ISETP.GE.U32.AND P5, PT, R15, 0x1000000, PT ;  /* 0x010000000f00480c */ /* 0x020fc60003fa6070 */
[----:B0-----:R-:W-:-:S04]  /*41e0*/  @P4 FMUL.FTZ R61, R62, R61 ;  /* 0x0000003d3e3d4220 */ /* 0x001fc80000410000 */
[----:B------:R-:W-:-:S05]  /*41f0*/  @P4 FMUL.FTZ R60, R61, R60 ;  /* 0x0000003c3d3c4220 */ /* 0x000fca0000410000 */
[----:B------:R-:W-:-:S04]  /*4200*/  @P4 FSEL R60, R60, RZ, P5 ;  /* 0x000000ff3c3c4208 */ /* 0x000fc80002800000 */
[----:B------:R-:W-:Y:S01]  /*4210*/  @P4 F2FP.BF16.F32.PACK_AB R62, RZ, R60 ;  /* 0x0000003cff3e423e */ /* 0x000fe200000010ff */
[----:B------:R-:W-:Y:S06]  /*4220*/  @!P4 BRA `(.L_x_2304) ;  /* 0x000000000028c947 */ /* 0x000fec0003800000 */
        /* <DEDUP_REMOVED lines=10> */
.L_x_2304:
[----:B------:R-:W-:Y:S05]  /*42d0*/  @!P4 BRA `(.L_x_2305) ;  /* 0x000000000028c947 */ /* 0x000fea0003800000 */
        /* <DEDUP_REMOVED lines=10> */
.L_x_2305:
        /* <DEDUP_REMOVED lines=11> */
.L_x_2306:
[----:B------:R-:W-:-:S07]  /*4430*/  @P4 PRMT R19, R62, 0x7610, R19 ;  /* 0x000076103e134816 */ /* 0x000fce0000000013 */
.L_x_2302:
[----:B------:R-:W0:Y:S02]  /*4440*/  @P0 LDC.64 R60, c[0x0][0x478] ;  /* 0x00011e00ff3c0b82 */ /* 0x000e240000000a00 */
[----:B0-----:R-:W-:-:S05]  /*4450*/  @P0 IMAD.WIDE.U32 R60, R96, 0x10, R60 ;  /* 0x00000010603c0825 */ /* 0x001fca00078e003c */
[----:B------:R2:W-:Y:S01]  /*4460*/  @P0 STG.E.128 desc[UR20][R60.64], R56 ;  /* 0x000000383c000986 */ /* 0x0005e2000c101d14 */
[----:B------:R-:W-:Y:S05]  /*4470*/  @!P4 BRA `(.L_x_2299) ;  /* 0x000000000020c947 */ /* 0x000fea0003800000 */
        /* <DEDUP_REMOVED lines=8> */
.L_x_2299:
[----:B------:R-:W-:Y:S05]  /*4500*/  BSYNC.RECONVERGENT B0 ;  /* 0x0000000000007941 */ /* 0x000fea0003800200 */
.L_x_2298:
[----:B------:R-:W-:Y:S02]  /*4510*/  UIADD3 UR6, UPT, UPT, UR6, UR26, URZ ;  /* 0x0000001a06067290 */ /* 0x000fe4000fffe0ff */
[----:B------:R-:W-:Y:S02]  /*4520*/  UPLOP3.LUT UP1, UPT, UPT, UPT, UP1, 0x40, 0x4 ;  /* 0x000000000004789c */ /* 0x000fe40003f2e810 */
[----:B------:R-:W-:-:S09]  /*4530*/  UISETP.GE.AND UP0, UPT, UR6, UR27, UPT ;  /* 0x0000001b0600728c */ /* 0x000fd2000bf06270 */
[----:B------:R-:W-:Y:S05]  /*4540*/  BRA.U !UP0, `(.L_x_2307) ;  /* 0xffffffbd08d07547 */ /* 0x000fea000b83ffff */
.L_x_2267:
[----:B------:R-:W4:Y:S01]  /*4550*/  LDC.64 R2, c[0x0][0x440] ;  /* 0x00011000ff027b82 */ /* 0x000f220000000a00 */
[----:B------:R-:W-:-:S06]  /*4560*/  UIMAD UR7, UR9, UR10, URZ ;  /* 0x0000000a090772a4 */ /* 0x000fcc000f8e02ff */
[----:B------:R-:W-:Y:S01]  /*4570*/  MOV R11, UR7 ;  /* 0x00000007000b7c02 */ /* 0x000fe20008000f00 */
[----:B------:R-:W0:Y:S03]  /*4580*/  LDC.64 R4, c[0x0][0x448] ;  /* 0x00011200ff047b82 */ /* 0x000e260000000a00 */
[----:B------:R-:W-:-:S05]  /*4590*/  LEA.HI R11, R11, R0, RZ, 0x1e ;  /* 0x000000000b0b7211 */ /* 0x000fca00078ff0ff */
[----:B------:R-:W1:Y:S08]  /*45a0*/  LDC.64 R6, c[0x0][0x440] ;  /* 0x00011000ff067b82 */ /* 0x000e700000000a00 */
[----:B-----5:R-:W2:Y:S01]  /*45b0*/  LDC.64 R8, c[0x0][0x448] ;  /* 0x00011200ff087b82 */ /* 0x020ea20000000a00 */
[----:B----4-:R-:W-:-:S05]  /*45c0*/  @P2 IMAD.WIDE.U32 R2, R11, 0x10, R2 ;  /* 0x000000100b022825 */ /* 0x010fca00078e0002 */
[----:B------:R4:W-:Y:S01]  /*45d0*/  @P2 STG.E.128 desc[UR20][R2.64], R40 ;  /* 0x0000002802002986 */ /* 0x0009e2000c101d14 */
[----:B0-----:R-:W-:-:S04]  /*45e0*/  @P2 IMAD.WIDE.U32 R4, R11, 0x10, R4 ;  /* 0x000000100b042825 */ /* 0x001fc800078e0004 */
[----:B------:R-:W-:Y:S01]  /*45f0*/  @P2 VIADD R11, R11, 0x80 ;  /* 0x000000800b0b2836 */ /* 0x000fe20000000000 */
[----:B------:R4:W-:Y:S03]  /*4600*/  @P2 STG.E.128 desc[UR20][R4.64], R52 ;  /* 0x0000003404002986 */ /* 0x0009e6000c101d14 */
        /* <DEDUP_REMOVED lines=13> */
.L_x_2308:
        /* <DEDUP_REMOVED lines=10> */
.L_x_6723:


//--------------------- .text._ZN10layer_norm22ln_bwd_finalize_kernelINS_22Kernel_traits_finalizeILj1536E13__nv_bfloat16S2_fS2_fjLb0ELj1024ELj4ENS_18Kernel_traits_baseILj1536ES2_S2_fS2_fjLj1024EEEEELb0ELb1EEEvNS_9BwdParamsE --------------------------
	.section	.text._ZN10layer_norm22ln_bwd_finalize_kernelINS_22Kernel_traits_finalizeILj1536E13__nv_bfloat16S2_fS2_fjLb0ELj1024ELj4ENS_18Kernel_traits_baseILj1536ES2_S2_fS2_fjLj1024EEEEELb0ELb1EEEvNS_9BwdParamsE,"ax",@progbits
	.align	128
        .global         _ZN10layer_norm22ln_bwd_finalize_kernelINS_22Kernel_traits_finalizeILj1536E13__nv_bfloat16S2_fS2_fjLb0ELj1024ELj4ENS_18Kernel_traits_baseILj1536ES2_S2_fS2_fjLj1024EEEEELb0ELb1EEEvNS_9BwdParamsE
        .type           _ZN10layer_norm22ln_bwd_finalize_kernelINS_22Kernel_traits_finalizeILj1536E13__nv_bfloat16S2_fS2_fjLb0ELj1024ELj4ENS_18Kernel_traits_baseILj1536ES2_S2_fS2_fjLj1024EEEEELb0ELb1EEEvNS_9BwdParamsE,@function
        .size           _ZN10layer_norm22ln_bwd_finalize_kernelINS_22Kernel_traits_finalizeILj1536E13__nv_bfloat16S2_fS2_fjLb0ELj1024ELj4ENS_18Kernel_traits_baseILj1536ES2_S2_fS2_fjLj1024EEEEELb0ELb1EEEvNS_9BwdParamsE,(.L_x_6724 - _ZN10layer_norm22ln_bwd_finalize_kernelINS_22Kernel_traits_finalizeILj1536E13__nv_bfloat16S2_fS2_fjLb0ELj1024ELj4ENS_18Kernel_traits_baseILj1536ES2_S2_fS2_fjLj1024EEEEELb0ELb1EEEvNS_9BwdParamsE)
        .other          _ZN10layer_norm22ln_bwd_finalize_kernelINS_22Kernel_traits_finalizeILj1536E13__nv_bfloat16S2_fS2_fjLb0ELj1024ELj4ENS_18Kernel_traits_baseILj1536ES2_S2_fS2_fjLj1024EEEEELb0ELb1EEEvNS_9BwdParamsE,@"STO_CUDA_ENTRY STV_DEFAULT"
_ZN10layer_norm22ln_bwd_finalize_kernelINS_22Kernel_traits_finalizeILj1536E13__nv_bfloat16S2_fS2_fjLb0ELj1024ELj4ENS_18Kernel_traits_baseILj1536ES2_S2_fS2_fjLj1024EEEEELb0ELb1EEEvNS_9BwdParamsE:
.text._ZN10layer_norm22ln_bwd_finalize_kernelINS_22Kernel_traits_finalizeILj1536E13__nv_bfloat16S2_fS2_fjLb0ELj1024ELj4ENS_18Kernel_traits_baseILj1536ES2_S2_fS2_fjLj1024EEEEELb0ELb1EEEvNS_9BwdParamsE:
        /* <DEDUP_REMOVED lines=77> */
.L_x_2313:
        /* <DEDUP_REMOVED lines=118> */
.L_x_2312:
[----:B------:R-:W-:Y:S05]  /*0c30*/  BSYNC.RECONVERGENT B1 ;  /* 0x0000000000017941 */ /* 0x000fea0003800200 */
.L_x_2311:
        /* <DEDUP_REMOVED lines=69> */
.L_x_2315:
[----:B------:R-:W-:Y:S05]  /*1090*/  BSYNC.RECONVERGENT B1 ;  /* 0x0000000000017941 */ /* 0x000fea0003800200 */
.L_x_2314:
        /* <DEDUP_REMOVED lines=38> */
.L_x_2317:
[----:B------:R-:W-:Y:S05]  /*1300*/  BSYNC.RECONVERGENT B1 ;  /* 0x0000000000017941 */ /* 0x000fea0003800200 */
.L_x_2316:
[----:B------:R-:W-:Y:S05]  /*1310*/  @!P1 BRA `(.L_x_2310) ;  /* 0x0000000000409947 */ /* 0x000fea0003800000 */
[----:B------:R-:W0:Y:S01]  /*1320*/  LDC R12, c[0x0][0x388] ;  /* 0x0000e200ff0c7b82 */ /* 0x000e220000000800 */
[----:B------:R-:W-:-:S07]  /*1330*/  IADD3 R0, PT, PT, -R0, RZ, RZ ;  /* 0x000000ff00007210 */ /* 0x000fce0007ffe1ff */
[----:B------:R-:W1:Y:S08]  /*1340*/  LDC.64 R8, c[0x0][0x440] ;  /* 0x00011000ff087b82 */ /* 0x000e700000000a00 */
[----:B------:R-:W2:Y:S01]  /*1350*/  LDC.64 R10, c[0x0][0x448] ;  /* 0x00011200ff0a7b82 */ /* 0x000ea20000000a00 */
[----:B0-----:R-:W-:-:S05]  /*1360*/  IMAD R2, R2, R12, R5 ;  /* 0x0000000c02027224 */ /* 0x001fca00078e0205 */
[----:B------:R-:W-:-:S07]  /*1370*/  IADD3 R13, PT, PT, R57, R2, RZ ;  /* 0x00000002390d7210 */ /* 0x000fce0007ffe0ff */
.L_x_2318:
        /* <DEDUP_REMOVED lines=10> */
.L_x_2310:
[----:B------:R-:W-:Y:S05]  /*1420*/  BSYNC.RECONVERGENT B0 ;  /* 0x0000000000007941 */ /* 0x000fea0003800200 */
.L_x_2309:
        /* <DEDUP_REMOVED lines=59> */
.L_x_2319:
        /* <DEDUP_REMOVED lines=10> */
.L_x_6724:


//--------------------- .text._ZN10layer_norm13ln_bwd_kernelINS_13Kernel_traitsI13__nv_bfloat16S2_fS2_fjLj1536ELj1ELj1ELj4ELj8ENS_18Kernel_traits_baseILj1536ES2_S2_fS2_fjLj128EEEEELb1ELb0ELb1ELb1EEEvNS_9BwdParamsE --------------------------
	.section	.text._ZN10layer_norm13ln_bwd_kernelINS_13Kernel_traitsI13__nv_bfloat16S2_fS2_fjLj1536ELj1ELj1ELj4ELj8ENS_18Kernel_traits_baseILj1536ES2_S2_fS2_fjLj128EEEEELb1ELb0ELb1ELb1EEEvNS_9BwdParamsE,"ax",@progbits
	.align	128
        .global         _ZN10layer_norm13ln_bwd_kernelINS_13Kernel_traitsI13__nv_bfloat16S2_fS2_fjLj1536ELj1ELj1ELj4ELj8ENS_18Kernel_traits_baseILj1536ES2_S2_fS2_fjLj128EEEEELb1ELb0ELb1ELb1EEEvNS_9BwdParamsE
        .type           _ZN10layer_norm13ln_bwd_kernelINS_13Kernel_traitsI13__nv_bfloat16S2_fS2_fjLj1536ELj1ELj1ELj4ELj8ENS_18Kernel_traits_baseILj1536ES2_S2_fS2_fjLj128EEEEELb1ELb0ELb1ELb1EEEvNS_9BwdParamsE,@function
        .size           _ZN10layer_norm13ln_bwd_kernelINS_13Kernel_traitsI13__nv_bfloat16S2_fS2_fjLj1536ELj1ELj1ELj4ELj8ENS_18Kernel_traits_baseILj1536ES2_S2_fS2_fjLj128EEEEELb1ELb0ELb1ELb1EEEvNS_9BwdParamsE,(.L_x_6725 - _ZN10layer_norm13ln_bwd_kernelINS_13Kernel_traitsI13__nv_bfloat16S2_fS2_fjLj1536ELj1ELj1ELj4ELj8ENS_18Kernel_traits_baseILj1536ES2_S2_fS2_fjLj128EEEEELb1ELb0ELb1ELb1EEEvNS_9BwdParamsE)
        .other          _ZN10layer_norm13ln_bwd_kernelINS_13Kernel_traitsI13__nv_bfloat16S2_fS2_fjLj1536ELj1ELj1ELj4ELj8ENS_18Kernel_traits_baseILj1536ES2_S2_fS2_fjLj128EEEEELb1ELb0ELb1ELb1EEEvNS_9BwdParamsE,@"STO_CUDA_ENTRY STV_DEFAULT"
_ZN10layer_norm13ln_bwd_kernelINS_13Kernel_traitsI13__nv_bfloat16S2_fS2_fjLj1536ELj1ELj1ELj4ELj8ENS_18Kernel_traits_baseILj1536ES2_S2_fS2_fjLj128EEEEELb1ELb0ELb1ELb1EEEvNS_9BwdParamsE:
.text._ZN10layer_norm13ln_bwd_kernelINS_13Kernel_traitsI13__nv_bfloat16S2_fS2_fjLj1536ELj1ELj1ELj4ELj8ENS_18Kernel_traits_baseILj1536ES2_S2_fS2_fjLj128EEEEELb1ELb0ELb1ELb1EEEvNS_9BwdParamsE:
        /* <DEDUP_REMOVED lines=20> */
[----:B------:R-:W1:Y:S01]  /*0140*/  LDCU.U8 UR21, c[0x0][0x410] ;  /* 0x00008200ff1577ac */ /* 0x000e620008000000 */
[----:B------:R-:W-:Y:S01]  /*0150*/  UPLOP3.LUT UP1, UPT, UPT, UPT, UPT, 0x40, 0x4 ;  /* 0x000000000004789c */ /* 0x000fe20003f2e870 */
[----:B------:R-:W3:Y:S01]  /*0160*/  LDCU UR28, c[0x0][0x388] ;  /* 0x00007100ff1c77ac */ /* 0x000ee20008000800 */
        /* <DEDUP_REMOVED lines=11> */
[----:B------:R-:W-:Y:S01]  /*0220*/  HFMA2 R43, -RZ, RZ, 0, 0 ;  /* 0x00000000ff2b7431 */ /* 0x000fe200000001ff */
[----:B------:R-:W-:Y:S01]  /*0230*/  UMOV UR9, UR8 ;  /* 0x0000000800097c82 */ /* 0x000fe20008000000 */
[----:B--2---:R-:W-:-:S02]  /*0240*/  SHF.R.U64 R2, R66, 0x10, R67 ;  /* 0x0000001042027819 */ /* 0x004fc40000001243 */
[----:B------:R-:W-:Y:S02]  /*0250*/  SHF.R.U32.HI R4, RZ, 0x10, R67 ;  /* 0x00000010ff047819 */ /* 0x000fe40000011643 */
[--C-:B-----5:R-:W-:Y:S02]  /*0260*/  SHF.R.U64 R5, R68, 0x10, R69.reuse ;  /* 0x0000001044057819 */ /* 0x120fe40000001245 */
[----:B------:R-:W-:Y:S02]  /*0270*/  SHF.R.U32.HI R6, RZ, 0x10, R69 ;  /* 0x00000010ff067819 */ /* 0x000fe40000011645 */
[--C-:B---3--:R-:W-:Y:S02]  /*0280*/  SHF.R.U64 R7, R70, 0x10, R71.reuse ;  /* 0x0000001046077819 */ /* 0x108fe40000001247 */
[----:B01--4-:R-:W-:-:S07]  /*0290*/  SHF.R.U32.HI R8, RZ, 0x10, R71 ;  /* 0x00000010ff087819 */ /* 0x013fce0000011647 */
.L_x_2349:
[----:B------:R-:W-:Y:S02]  /*02a0*/  UIMAD.WIDE UR30, UR9, 0x4, UR18 ;  /* 0x00000004091e78a5 */ /* 0x000fe4000f8e0212 */
[----:B------:R-:W-:-:S04]  /*02b0*/  UIMAD.WIDE UR10, UR9, 0x4, UR14 ;  /* 0x00000004090a78a5 */ /* 0x000fc8000f8e020e */
[----:B01-3--:R-:W-:Y:S02]  /*02c0*/  MOV R52, UR30 ;  /* 0x0000001e00347c02 */ /* 0x00bfe40008000f00 */
[----:B------:R-:W-:Y:S01]  /*02d0*/  MOV R53, UR31 ;  /* 0x0000001f00357c02 */ /* 0x000fe20008000f00 */
[----:B------:R-:W-:-:S04]  /*02e0*/  UIMAD.WIDE UR30, UR9, 0x4, UR16 ;  /* 0x00000004091e78a5 */ /* 0x000fc8000f8e0210 */
[----:B--2---:R-:W2:Y:S01]  /*02f0*/  LDG.E R52, desc[UR22][R52.64] ;  /* 0x0000001634347981 */ /* 0x004ea2000c1e1900 */
[----:B------:R-:W-:Y:S01]  /*0300*/  MOV R54, UR10 ;  /* 0x0000000a00367c02 */ /* 0x000fe20008000f00 */
[----:B------:R-:W-:Y:S01]  /*0310*/  IMAD.U32 R11, RZ, RZ, UR31 ;  /* 0x0000001fff0b7e24 */ /* 0x000fe2000f8e00ff */
[----:B------:R-:W-:Y:S02]  /*0320*/  MOV R10, UR30 ;  /* 0x0000001e000a7c02 */ /* 0x000fe40008000f00 */
[----:B------:R-:W-:-:S04]  /*0330*/  MOV R55, UR11 ;  /* 0x0000000b00377c02 */ /* 0x000fc80008000f00 */
[----:B------:R-:W3:Y:S04]  /*0340*/  LDG.E R10, desc[UR22][R10.64] ;  /* 0x000000160a0a7981 */ /* 0x000ee8000c1e1900 */
[----:B------:R-:W4:Y:S01]  /*0350*/  LDG.E R54, desc[UR22][R54.64] ;  /* 0x0000001636367981 */ /* 0x000f22000c1e1900 */
[----:B--2---:R-:W-:Y:S02]  /*0360*/  R2UR UR30, R52 ;  /* 0x00000000341e72ca */ /* 0x004fe400000e0000 */
[----:B---3--:R-:W-:-:S11]  /*0370*/  R2UR UR20, R10 ;  /* 0x000000000a1472ca */ /* 0x008fd600000e0000 */
[----:B------:R-:W-:Y:S01]  /*0380*/  UISETP.GE.AND UP2, UPT, UR30, 0x1, UPT ;  /* 0x000000011e00788c */ /* 0x000fe2000bf46270 */
[----:B----4-:R-:W-:-:S08]  /*0390*/  R2UR UR31, R54 ;  /* 0x00000000361f72ca */ /* 0x010fd000000e0000 */
[----:B------:R-:W-:Y:S07]  /*03a0*/  BRA.U !UP2, `(.L_x_2321) ;  /* 0x000000090ae47547 */ /* 0x000fee000b800000 */
[----:B------:R-:W-:Y:S01]  /*03b0*/  UIADD3 UR10, UPT, UPT, UR30, -0x1, URZ ;  /* 0xffffffff1e0a7890 */ /* 0x000fe2000fffe0ff */
[----:B------:R-:W0:Y:S01]  /*03c0*/  LDC.64 R88, c[0x0][0x428] ;  /* 0x00010a00ff587b82 */ /* 0x000e220000000a00 */
[----:B------:R-:W-:Y:S02]  /*03d0*/  UIMAD.WIDE UR32, UR9, 0x4, UR12 ;  /* 0x00000004092078a5 */ /* 0x000fe4000f8e020c */
[----:B------:R-:W-:-:S04]  /*03e0*/  UIMAD UR10, UR10, UR28, URZ ;  /* 0x0000001c0a0a72a4 */ /* 0x000fc8000f8e02ff */
[----:B------:R-:W-:Y:S01]  /*03f0*/  USHF.R.S32.HI UR11, URZ, 0x1f, UR10 ;  /* 0x0000001fff0b7899 */ /* 0x000fe2000801140a */
[----:B------:R-:W1:Y:S03]  /*0400*/  LDC.64 R60, c[0x0][0x3a8] ;  /* 0x0000ea00ff3c7b82 */ /* 0x000e660000000a00 */
[----:B------:R-:W-:Y:S02]  /*0410*/  ULEA.HI UR11, UR11, UR10, URZ, 0x2 ;  /* 0x0000000a0b0b7291 */ /* 0x000fe4000f8f10ff */
[----:B------:R-:W-:Y:S01]  /*0420*/  UIMAD UR10, UR9, UR28, URZ ;  /* 0x0000001c090a72a4 */ /* 0x000fe2000f8e02ff */
[----:B------:R-:W-:Y:S01]  /*0430*/  ISETP.NE.U32.AND P0, PT, RZ, UR4, PT ;  /* 0x00000004ff007c0c */ /* 0x000fe2000bf05070 */
[----:B------:R-:W-:Y:S01]  /*0440*/  UISETP.GE.AND UP3, UPT, UR20, 0x1, UPT ;  /* 0x000000011400788c */ /* 0x000fe2000bf66270 */
[----:B------:R-:W2:Y:S01]  /*0450*/  LDC.64 R82, c[0x0][0x3b0] ;  /* 0x0000ec00ff527b82 */ /* 0x000ea20000000a00 */
[----:B------:R-:W-:Y:S01]  /*0460*/  MOV R3, UR11 ;  /* 0x0000000b00037c02 */ /* 0x000fe20008000f00 */
[----:B------:R-:W-:-:S03]  /*0470*/  USHF.R.S32.HI UR11, URZ, 0x1f, UR10 ;  /* 0x0000001fff0b7899 */ /* 0x000fc6000801140a */
[-C--:B------:R-:W-:Y:S01]  /*0480*/  LEA.HI.SX32 R3, R3, R0.reuse, 0x1e ;  /* 0x0000000003037211 */ /* 0x080fe200078ff2ff */
[----:B------:R-:W-:Y:S01]  /*0490*/  ULEA.HI UR11, UR11, UR10, URZ, 0x2 ;  /* 0x0000000a0b0b7291 */ /* 0x000fe2000f8f10ff */
[----:B------:R-:W-:Y:S02]  /*04a0*/  MOV R10, UR32 ;  /* 0x00000020000a7c02 */ /* 0x000fe40008000f00 */
[C---:B------:R-:W-:Y:S01]  /*04b0*/  IADD3 R75, PT, PT, R3.reuse, 0x80, RZ ;  /* 0x00000080034b7810 */ /* 0x040fe20007ffe0ff */
[C-C-:B0-----:R-:W-:Y:S01]  /*04c0*/  IMAD.WIDE.U32 R78, R3.reuse, 0x8, R88.reuse ;  /* 0x00000008034e7825 */ /* 0x141fe200078e0058 */
[----:B------:R-:W-:Y:S02]  /*04d0*/  IADD3 R3, PT, PT, R3, 0x100, RZ ;  /* 0x0000010003037810 */ /* 0x000fe40007ffe0ff */
[----:B------:R-:W-:Y:S02]  /*04e0*/  MOV R87, UR11 ;  /* 0x0000000b00577c02 */ /* 0x000fe40008000f00 */
[----:B------:R-:W-:Y:S01]  /*04f0*/  MOV R11, UR33 ;  /* 0x00000021000b7c02 */ /* 0x000fe20008000f00 */
[--C-:B------:R-:W-:Y:S01]  /*0500*/  IMAD.WIDE.U32 R74, R75, 0x8, R88.reuse ;  /* 0x000000084b4a7825 */ /* 0x100fe200078e0058 */
[----:B------:R-:W-:Y:S01]  /*0510*/  LEA.HI.SX32 R87, R87, R0, 0x1e ;  /* 0x0000000057577211 */ /* 0x000fe200078ff2ff */
[----:B------:R-:W3:Y:S02]  /*0520*/  LDG.E.64 R78, desc[UR22][R78.64] ;  /* 0x000000164e4e7981 */ /* 0x000ee4000c1e1b00 */
[----:B------:R-:W-:Y:S01]  /*0530*/  IMAD.WIDE.U32 R88, R3, 0x8, R88 ;  /* 0x0000000803587825 */ /* 0x000fe200078e0058 */
[C---:B------:R-:W-:Y:S01]  /*0540*/  IADD3 R9, PT, PT, R87.reuse, 0x100, RZ ;  /* 0x0000010057097810 */ /* 0x040fe20007ffe0ff */
[----:B------:R0:W4:Y:S02]  /*0550*/  LDG.E R3, desc[UR22][R10.64] ;  /* 0x000000160a037981 */ /* 0x000124000c1e1900 */
[----:B------:R-:W-:-:S02]  /*0560*/  VIADD R77, R87, 0x80 ;  /* 0x00000080574d7836 */ /* 0x000fc40000000000 */
[--C-:B-1----:R-:W-:Y:S01]  /*0570*/  IMAD.WIDE.U32 R52, R87, 0x10, R60.reuse ;  /* 0x0000001057347825 */ /* 0x102fe200078e003c */
[----:B------:R-:W4:Y:S03]  /*0580*/  LDG.E.64 R88, desc[UR22][R88.64] ;  /* 0x0000001658587981 */ /* 0x000f26000c1e1b00 */
[--C-:B------:R-:W-:Y:S01]  /*0590*/  IMAD.WIDE.U32 R56, R77, 0x10, R60.reuse ;  /* 0x000000104d387825 */ /* 0x100fe200078e003c */
[----:B------:R-:W4:Y:S03]  /*05a0*/  LDG.E.64 R74, desc[UR22][R74.64] ;  /* 0x000000164a4a7981 */ /* 0x000f26000c1e1b00 */
[----:B------:R-:W-:Y:S01]  /*05b0*/  IMAD.WIDE.U32 R60, R9, 0x10, R60 ;  /* 0x00000010093c7825 */ /* 0x000fe200078e003c */
[----:B------:R-:W4:Y:S04]  /*05c0*/  LDG.E.128 R52, desc[UR22][R52.64] ;  /* 0x0000001634347981 */ /* 0x000f28000c1e1d00 */
[----:B------:R-:W4:Y:S04]  /*05d0*/  LDG.E.128 R56, desc[UR22][R56.64] ;  /* 0x0000001638387981 */ /* 0x000f28000c1e1d00 */
[----:B------:R-:W4:Y:S01]  /*05e0*/  LDG.E.128 R60, desc[UR22][R60.64] ;  /* 0x000000163c3c7981 */ /* 0x000f22000c1e1d00 */
[----:B------:R-:W-:Y:S01]  /*05f0*/  ISETP.NE.AND.EX P0, PT, RZ, UR5, PT, P0 ;  /* 0x00000005ff007c0c */ /* 0x000fe2000bf05300 */
[----:B------:R-:W-:-:S12]  /*0600*/  @UP3 UIADD3 UR10, UPT, UPT, UR20, -0x1, URZ ;  /* 0xffffffff140a3890 */ /* 0x000fd8000fffe0ff */
[----:B0-----:R-:W0:Y:S01]  /*0610*/  @P0 LDC.64 R10, c[0x0][0x438] ;  /* 0x00010e00ff0a0b82 */ /* 0x001e220000000a00 */
[----:B------:R-:W-:-:S07]  /*0620*/  @UP3 UIMAD UR10, UR10, UR28, URZ ;  /* 0x0000001c0a0a32a4 */ /* 0x000fce000f8e02ff */
[----:B------:R-:W1:Y:S08]  /*0630*/  @P0 LDC.64 R90, c[0x0][0x438] ;  /* 0x00010e00ff5a0b82 */ /* 0x000e700000000a00 */
[----:B------:R-:W2:Y:S01]  /*0640*/  @P0 LDC.64 R84, c[0x0][0x438] ;  /* 0x00010e00ff540b82 */ /* 0x000ea20000000a00 */
[----:B------:R-:W-:Y:S01]  /*0650*/  @UP3 USHF.R.S32.HI UR11, URZ, 0x1f, UR10 ;  /* 0x0000001fff0b3899 */ /* 0x000fe2000801140a */
[----:B------:R-:W-:-:S03]  /*0660*/  PLOP3.LUT P1, PT, PT, PT, UP3, 0x80, 0x8 ;  /* 0x000000000008781c */ /* 0x000fc60003f2f038 */
[----:B------:R-:W-:Y:S01]  /*0670*/  @UP3 ULEA.HI UR11, UR11, UR10, URZ, 0x2 ;  /* 0x0000000a0b0b3291 */ /* 0x000fe2000f8f10ff */
[----:B------:R-:W-:Y:S02]  /*0680*/  HFMA2 R81, -RZ, RZ, 0, 0 ;  /* 0x00000000ff517431 */ /* 0x000fe400000001ff */
[----:B0-----:R-:W-:-:S03]  /*0690*/  @P0 IMAD.WIDE.U32 R86, R87, 0x10, R10 ;  /* 0x0000001057560825 */ /* 0x001fc600078e000a */
[----:B------:R-:W-:Y:S02]  /*06a0*/  MOV R11, UR11 ;  /* 0x0000000b000b7c02 */ /* 0x000fe40008000f00 */
[----:B------:R3:W5:Y:S02]  /*06b0*/  @P0 LDG.E.128 R20, desc[UR22][R86.64] ;  /* 0x0000001656140981 */ /* 0x000764000c1e1d00 */
[----:B------:R-:W-:Y:S01]  /*06c0*/  @P1 LEA.HI.SX32 R81, R11, R0, 0x1e ;  /* 0x000000000b511211 */ /* 0x000fe200078ff2ff */
[----:B-1----:R-:W-:-:S03]  /*06d0*/  @P0 IMAD.WIDE.U32 R90, R77, 0x10, R90 ;  /* 0x000000104d5a0825 */ /* 0x002fc600078e005a */
[----:B------:R-:W-:Y:S02]  /*06e0*/  IADD3 R93, PT, PT, R81, 0x80, RZ ;  /* 0x00000080515d7810 */ /* 0x000fe40007ffe0ff */
[----:B------:R-:W5:Y:S01]  /*06f0*/  @P0 LDG.E.128 R16, desc[UR22][R90.64] ;  /* 0x000000165a100981 */ /* 0x000f62000c1e1d00 */
[----:B--2---:R-:W-:Y:S01]  /*0700*/  @P0 IMAD.WIDE.U32 R84, R9, 0x10, R84 ;  /* 0x0000001009540825 */ /* 0x004fe200078e0054 */
[----:B------:R-:W-:-:S04]  /*0710*/  IADD3 R11, PT, PT, R81, 0x100, RZ ;  /* 0x00000100510b7810 */ /* 0x000fc80007ffe0ff */
[----:B------:R0:W5:Y:S01]  /*0720*/  @P0 LDG.E.128 R12, desc[UR22][R84.64] ;  /* 0x00000016540c0981 */ /* 0x000162000c1e1d00 */
[----:B------:R-:W-:Y:S01]  /*0730*/  ISETP.NE.AND P0, PT, RZ, UR21, PT ;  /* 0x00000015ff007c0c */ /* 0x000fe2000bf05270 */
[----:B------:R-:W-:-:S04]  /*0740*/  IMAD.WIDE.U32 R80, R81, 0x4, R82 ;  /* 0x0000000451507825 */ /* 0x000fc800078e0052 */
[--C-:B------:R-:W-:Y:S01]  /*0750*/  IMAD.WIDE.U32 R92, R93, 0x4, R82.reuse ;  /* 0x000000045d5c7825 */ /* 0x100fe200078e0052 */
[----:B------:R-:W5:Y:S03]  /*0760*/  LDG.E R9, desc[UR22][R80.64] ;  /* 0x0000001650097981 */ /* 0x000f66000c1e1900 */
[----:B------:R-:W-:Y:S01]  /*0770*/  IMAD.WIDE.U32 R82, R11, 0x4, R82 ;  /* 0x000000040b527825 */ /* 0x000fe200078e0052 */
[----:B------:R-:W5:Y:S04]  /*0780*/  LDG.E R10, desc[UR22][R92.64] ;  /* 0x000000165c0a7981 */ /* 0x000f68000c1e1900 */
[----:B------:R1:W5:Y:S01]  /*0790*/  LDG.E R11, desc[UR22][R82.64] ;  /* 0x00000016520b7981 */ /* 0x000362000c1e1900 */
[----:B---3--:R-:W-:-:S02]  /*07a0*/  MOV R86, R78 ;  /* 0x0000004e00567202 */ /* 0x008fc40000000f00 */
[----:B----4-:R-:W-:Y:S01]  /*07b0*/  FSEL R3, R3, RZ, !P0 ;  /* 0x000000ff03037208 */ /* 0x010fe20004000000 */
[--C-:B------:R-:W-:Y:S01]  /*07c0*/  IMAD.MOV.U32 R77, RZ, RZ, R79.reuse ;  /* 0x000000ffff4d7224 */ /* 0x100fe200078e004f */
[----:B------:R-:W-:Y:S02]  /*07d0*/  SHF.R.U64 R76, R78, 0x10, R79 ;  /* 0x000000104e4c7819 */ /* 0x000fe4000000124f */
[----:B0-----:R-:W-:Y:S02]  /*07e0*/  MOV R84, R88 ;  /* 0x0000005800547202 */ /* 0x001fe40000000f00 */
[----:B-1----:R-:W-:Y:S01]  /*07f0*/  SHF.R.U64 R83, R88, 0x10, R89 ;  /* 0x0000001058537819 */ /* 0x002fe20000001259 */
        /* <DEDUP_REMOVED lines=15> */
[----:B------:R-:W-:Y:S01]  /*08f0*/  IMAD.U32 R76, R76, 0x10000, RZ ;  /* 0x000100004c4c7824 */ /* 0x000fe200078e00ff */
[----:B------:R-:W-:Y:S01]  /*0900*/  SHF.L.U32 R60, R7, 0x10, RZ ;  /* 0x00000010073c7819 */ /* 0x000fe200000006ff */
[-C--:B------:R-:W-:Y:S01]  /*0910*/  FFMA.FTZ R40, R3, R63.reuse, R40 ;  /* 0x0000003f03287223 */ /* 0x080fe20000010028 */
[----:B------:R-:W-:Y:S01]  /*0920*/  FADD.FTZ R36, R36, R63 ;  /* 0x0000003f24247221 */ /* 0x000fe20000010000 */
[----:B------:R-:W-:Y:S01]  /*0930*/  FMUL.FTZ R58, R58, R63 ;  /* 0x0000003f3a3a7220 */ /* 0x000fe20000410000 */
[----:B------:R-:W-:Y:S01]  /*0940*/  SHF.L.U32 R52, R77, 0x10, RZ ;  /* 0x000000104d347819 */ /* 0x000fe200000006ff */
[----:B------:R-:W-:Y:S01]  /*0950*/  FMUL.FTZ R62, R53, UR31 ;  /* 0x0000001f353e7c20 */ /* 0x000fe20008410000 */
[----:B------:R-:W-:Y:S01]  /*0960*/  SHF.L.U32 R63, R71, 0x10, RZ ;  /* 0x00000010473f7819 */ /* 0x000fe200000006ff */
[----:B------:R-:W-:Y:S01]  /*0970*/  FMUL.FTZ R77, R54, UR31 ;  /* 0x0000001f364d7c20 */ /* 0x000fe20008410000 */
[----:B------:R-:W-:Y:S01]  /*0980*/  SHF.R.U32.HI R78, RZ, 0x10, R79 ;  /* 0x00000010ff4e7819 */ /* 0x000fe2000001164f */
[----:B------:R-:W-:Y:S01]  /*0990*/  FFMA.FTZ R41, R62, R76, R41 ;  /* 0x0000004c3e297223 */ /* 0x000fe20000010029 */
[----:B------:R-:W-:Y:S01]  /*09a0*/  MOV R80, R74 ;  /* 0x0000004a00507202 */ /* 0x000fe20000000f00 */
[----:B------:R-:W-:Y:S01]  /*09b0*/  FADD.FTZ R37, R37, R76 ;  /* 0x0000004c25257221 */ /* 0x000fe20000010000 */
[----:B------:R-:W-:Y:S01]  /*09c0*/  FMUL.FTZ R60, R60, R76 ;  /* 0x0000004c3c3c7220 */ /* 0x000fe20000410000 */
[-C--:B------:R-:W-:Y:S01]  /*09d0*/  FFMA.FTZ R42, R77, R52.reuse, R42 ;  /* 0x000000344d2a7223 */ /* 0x080fe2000001002a */
[----:B------:R-:W-:Y:S01]  /*09e0*/  FADD.FTZ R38, R38, R52 ;  /* 0x0000003426267221 */ /* 0x000fe20000010000 */
[----:B------:R-:W-:Y:S01]  /*09f0*/  FMUL.FTZ R63, R63, R52 ;  /* 0x000000343f3f7220 */ /* 0x000fe20000410000 */
[----:B------:R-:W-:Y:S01]  /*0a00*/  SHF.L.U32 R52, R78, 0x10, RZ ;  /* 0x000000104e347819 */ /* 0x000fe200000006ff */
[----:B------:R-:W-:Y:S01]  /*0a10*/  FMUL.FTZ R78, R55, UR31 ;  /* 0x0000001f374e7c20 */ /* 0x000fe20008410000 */
[----:B------:R-:W-:-:S02]  /*0a20*/  SHF.L.U32 R76, R8, 0x10, RZ ;  /* 0x00000010084c7819 */ /* 0x000fc400000006ff */
[--C-:B------:R-:W-:Y:S02]  /*0a30*/  SHF.R.U64 R79, R74, 0x10, R75.reuse ;  /* 0x000000104a4f7819 */ /* 0x100fe4000000124b */
[----:B------:R-:W-:Y:S02]  /*0a40*/  MOV R81, R75 ;  /* 0x0000004b00517202 */ /* 0x000fe40000000f00 */
[----:B------:R-:W-:Y:S02]  /*0a50*/  SHF.R.U32.HI R82, RZ, 0x10, R75 ;  /* 0x00000010ff527819 */ /* 0x000fe4000001164b */
[----:B------:R-:W-:Y:S02]  /*0a60*/  MOV R75, R89 ;  /* 0x00000059004b7202 */ /* 0x000fe40000000f00 */
[----:B------:R-:W-:Y:S01]  /*0a70*/  SHF.R.U32.HI R74, RZ, 0x10, R89 ;  /* 0x00000010ff4a7819 */ /* 0x000fe20000011659 */
[----:B------:R-:W-:Y:S01]  /*0a80*/  FMUL.FTZ R89, R56, UR31 ;  /* 0x0000001f38597c20 */ /* 0x000fe20008410000 */
[----:B------:R-:W-:Y:S01]  /*0a90*/  SHF.L.U32 R53, R80, 0x10, RZ ;  /* 0x0000001050357819 */ /* 0x000fe200000006ff */
[----:B------:R-:W-:-:S02]  /*0aa0*/  IMAD.U32 R56, R68, 0x10000, RZ ;  /* 0x0001000044387824 */ /* 0x000fc400078e00ff */
[-C--:B------:R-:W-:Y:S01]  /*0ab0*/  FFMA.FTZ R43, R78, R52.reuse, R43 ;  /* 0x000000344e2b7223 */ /* 0x080fe2000001002b */
[----:B------:R-:W-:Y:S01]  /*0ac0*/  FADD.FTZ R39, R39, R52 ;  /* 0x0000003427277221 */ /* 0x000fe20000010000 */
[----:B------:R-:W-:Y:S01]  /*0ad0*/  FMUL.FTZ R76, R76, R52 ;  /* 0x000000344c4c7220 */ /* 0x000fe20000410000 */
[----:B------:R-:W-:Y:S01]  /*0ae0*/  FMUL.FTZ R80, R57, UR31 ;  /* 0x0000001f39507c20 */ /* 0x000fe20008410000 */
[----:B------:R-:W-:Y:S02]  /*0af0*/  SHF.L.U32 R52, R79, 0x10, RZ ;  /* 0x000000104f347819 */ /* 0x000fe400000006ff */
[----:B------:R-:W-:Y:S01]  /*0b00*/  SHF.L.U32 R57, R5, 0x10, RZ ;  /* 0x0000001005397819 */ /* 0x000fe200000006ff */
[----:B------:R-:W-:Y:S01]  /*0b10*/  FADD.FTZ R44, R44, R53 ;  /* 0x000000352c2c7221 */ /* 0x000fe20000010000 */
[-C--:B------:R-:W-:Y:S01]  /*0b20*/  FFMA.FTZ R28, R89, R53.reuse, R28 ;  /* 0x00000035591c7223 */ /* 0x080fe2000001001c */
[----:B------:R-:W-:Y:S01]  /*0b30*/  FMUL.FTZ R56, R56, R53 ;  /* 0x0000003538387220 */ /* 0x000fe20000410000 */
[----:B------:R-:W-:Y:S01]  /*0b40*/  IMAD.U32 R53, R84, 0x10000, RZ ;  /* 0x0001000054357824 */ /* 0x000fe200078e00ff */
[----:B------:R-:W-:Y:S01]  /*0b50*/  SHF.L.U32 R84, R66, 0x10, RZ ;  /* 0x0000001042547819 */ /* 0x000fe200000006ff */
[----:B------:R-:W-:Y:S01]  /*0b60*/  FADD.FTZ R45, R45, R52 ;  /* 0x000000342d2d7221 */ /* 0x000fe20000010000 */
[-C--:B------:R-:W-:Y:S01]  /*0b70*/  FFMA.FTZ R29, R80, R52.reuse, R29 ;  /* 0x00000034501d7223 */ /* 0x080fe2000001001d */
[----:B------:R-:W-:Y:S01]  /*0b80*/  FMUL.FTZ R57, R57, R52 ;  /* 0x0000003439397220 */ /* 0x000fe20000410000 */
[----:B------:R-:W-:Y:S01]  /*0b90*/  FMUL.FTZ R87, R87, UR31 ;  /* 0x0000001f57577c20 */ /* 0x000fe20008410000 */
[----:B------:R-:W-:Y:S01]  /*0ba0*/  SHF.L.U32 R52, R82, 0x10, RZ ;  /* 0x0000001052347819 */ /* 0x000fe200000006ff */
[----:B------:R-:W-:Y:S01]  /*0bb0*/  FMUL.FTZ R82, R59, UR31 ;  /* 0x0000001f3b527c20 */ /* 0x000fe20008410000 */
[----:B------:R-:W-:Y:S01]  /*0bc0*/  SHF.L.U32 R59, R6, 0x10, RZ ;  /* 0x00000010063b7819 */ /* 0x000fe200000006ff */
[----:B------:R-:W-:Y:S01]  /*0bd0*/  FADD.FTZ R24, R24, R53 ;  /* 0x0000003518187221 */ /* 0x000fe20000010000 */
[-C--:B------:R-:W-:Y:S01]  /*0be0*/  FFMA.FTZ R32, R87, R53.reuse, R32 ;  /* 0x0000003557207223 */ /* 0x080fe20000010020 */
[----:B------:R-:W-:Y:S01]  /*0bf0*/  FMUL.FTZ R84, R84, R53 ;  /* 0x0000003554547220 */ /* 0x000fe20000410000 */
[----:B------:R-:W-:Y:S01]  /*0c00*/  FADD.FTZ R53, RZ, R58 ;  /* 0x0000003aff357221 */ /* 0x000fe20000010000 */
[----:B------:R-:W-:Y:S01]  /*0c10*/  FFMA.FTZ R55, R3, R58, RZ ;  /* 0x0000003a03377223 */ /* 0x000fe200000100ff */
        /* <DEDUP_REMOVED lines=9> */
[----:B------:R-:W-:Y:S02]  /*0cb0*/  SHF.L.U32 R81, R81, 0x10, RZ ;  /* 0x0000001051517819 */ /* 0x000fe400000006ff */
[----:B------:R-:W-:Y:S01]  /*0cc0*/  SHF.L.U32 R79, R69, 0x10, RZ ;  /* 0x00000010454f7819 */ /* 0x000fe200000006ff */
[----:B------:R-:W-:Y:S01]  /*0cd0*/  FADD.FTZ R52, R53, R56 ;  /* 0x0000003835347221 */ /* 0x000fe20000010000 */
[----:B------:R-:W-:Y:S01]  /*0ce0*/  FFMA.FTZ R53, R89, R56, R54 ;  /* 0x0000003859357223 */ /* 0x000fe20000010036 */
[----:B------:R-:W-:Y:S02]  /*0cf0*/  FMUL.FTZ R85, R85, UR31 ;  /* 0x0000001f55557c20 */ /* 0x000fe40008410000 */
[----:B------:R-:W-:Y:S01]  /*0d00*/  FMUL.FTZ R79, R79, R81 ;  /* 0x000000514f4f7220 */ /* 0x000fe20000410000 */
[----:B------:R-:W-:Y:S01]  /*0d10*/  FADD.FTZ R52, R52, R57 ;  /* 0x0000003934347221 */ /* 0x000fe20000010000 */
[----:B------:R-:W-:Y:S01]  /*0d20*/  FFMA.FTZ R54, R80, R57, R53 ;  /* 0x0000003950367223 */ /* 0x000fe20000010035 */
[----:B------:R-:W-:-:S02]  /*0d30*/  FMUL.FTZ R86, R61, UR31 ;  /* 0x0000001f3d567c20 */ /* 0x000fc40008410000 */
[----:B------:R-:W-:Y:S01]  /*0d40*/  FADD.FTZ R52, R52, R79 ;  /* 0x0000004f34347221 */ /* 0x000fe20000010000 */
[----:B------:R-:W-:Y:S01]  /*0d50*/  FFMA.FTZ R53, R85, R79, R54 ;  /* 0x0000004f55357223 */ /* 0x000fe20000010036 */
[----:B------:R-:W-:Y:S02]  /*0d60*/  SHF.L.U32 R92, R83, 0x10, RZ ;  /* 0x00000010535c7819 */ /* 0x000fe400000006ff */
[----:B------:R-:W-:Y:S01]  /*0d70*/  SHF.L.U32 R61, R2, 0x10, RZ ;  /* 0x00000010023d7819 */ /* 0x000fe200000006ff */
[----:B------:R-:W-:Y:S01]  /*0d80*/  FADD.FTZ R55, R52, R59 ;  /* 0x0000003b34377221 */ /* 0x000fe20000010000 */
[----:B------:R-:W-:Y:S01]  /*0d90*/  FFMA.FTZ R54, R82, R59, R53 ;  /* 0x0000003b52367223 */ /* 0x000fe20000010035 */
        /* <DEDUP_REMOVED lines=8> */
[----:B------:R-:W-:Y:S01]  /*0e20*/  SHF.L.U32 R74, R74, 0x10, RZ ;  /* 0x000000104a4a7819 */ /* 0x000fe200000006ff */
[----:B------:R-:W-:Y:S01]  /*0e30*/  FADD.FTZ R26, R26, R75 ;  /* 0x0000004b1a1a7221 */ /* 0x000fe20000010000 */
[-C--:B------:R-:W-:Y:S01]  /*0e40*/  FFMA.FTZ R34, R81, R75.reuse, R34 ;  /* 0x0000004b51227223 */ /* 0x080fe20000010022 */
[----:B------:R-:W-:Y:S01]  /*0e50*/  FMUL.FTZ R90, R90, UR31 ;  /* 0x0000001f5a5a7c20 */ /* 0x000fe20008410000 */
[----:B------:R-:W-:Y:S01]  /*0e60*/  FMUL.FTZ R75, R88, R75 ;  /* 0x0000004b584b7220 */ /* 0x000fe20000410000 */
[----:B------:R-:W-:-:S02]  /*0e70*/  IMAD.U32 R55, R4, 0x10000, RZ ;  /* 0x0001000004377824 */ /* 0x000fc400078e00ff */
        /* <DEDUP_REMOVED lines=12> */
.L_x_2321:
        /* <DEDUP_REMOVED lines=16> */
[----:B------:R-:W-:-:S04]  /*1040*/  @!P0 IMAD.WIDE.U32 R54, R55, 0x4, R52 ;  /* 0x0000000437368825 */ /* 0x000fc800078e0034 */
[----:B------:R-:W-:Y:S01]  /*1050*/  @!P0 IMAD.WIDE.U32 R52, R9, 0x4, R52 ;  /* 0x0000000409348825 */ /* 0x000fe200078e0034 */
[----:B------:R0:W5:Y:S04]  /*1060*/  @!P0 LDG.E R10, desc[UR22][R54.64] ;  /* 0x00000016360a8981 */ /* 0x000168000c1e1900 */
[----:B------:R0:W5:Y:S04]  /*1070*/  @!P0 LDG.E R9, desc[UR22][R92.64] ;  /* 0x000000165c098981 */ /* 0x000168000c1e1900 */
[----:B------:R0:W5:Y:S01]  /*1080*/  @!P0 LDG.E R11, desc[UR22][R52.64] ;  /* 0x00000016340b8981 */ /* 0x000162000c1e1900 */
[----:B------:R-:W-:Y:S01]  /*1090*/  HFMA2 R88, -RZ, RZ, 0, 0 ;  /* 0x00000000ff587431 */ /* 0x000fe200000001ff */
[----:B------:R-:W-:Y:S01]  /*10a0*/  MOV R91, RZ ;  /* 0x000000ff005b7202 */ /* 0x000fe20000000f00 */
[----:B------:R-:W-:Y:S06]  /*10b0*/  @!P0 BRA `(.L_x_2322) ;  /* 0x00000000005c8947 */ /* 0x000fec0003800000 */
[----:B------:R-:W-:Y:S01]  /*10c0*/  UIMAD UR10, UR9, UR28, URZ ;  /* 0x0000001c090a72a4 */ /* 0x000fe2000f8e02ff */
[----:B------:R-:W1:Y:S01]  /*10d0*/  LDC.64 R12, c[0x0][0x438] ;  /* 0x00010e00ff0c7b82 */ /* 0x000e620000000a00 */
[C---:B0-----:R-:W-:Y:S02]  /*10e0*/  IADD3 R93, PT, PT, R83.reuse, 0x80, RZ ;  /* 0x00000080535d7810 */ /* 0x041fe40007ffe0ff */
[----:B------:R-:W-:Y:S01]  /*10f0*/  USHF.R.S32.HI UR11, URZ, 0x1f, UR10 ;  /* 0x0000001fff0b7899 */ /* 0x000fe2000801140a */
[----:B-----5:R-:W-:-:S03]  /*1100*/  IADD3 R11, PT, PT, R83, 0x100, RZ ;  /* 0x00000100530b7810 */ /* 0x020fc60007ffe0ff */
[----:B------:R-:W-:Y:S01]  /*1110*/  ULEA.HI UR11, UR11, UR10, URZ, 0x2 ;  /* 0x0000000a0b0b7291 */ /* 0x000fe2000f8f10ff */
[----:B------:R-:W0:Y:S05]  /*1120*/  LDC.64 R52, c[0x0][0x3b0] ;  /* 0x0000ec00ff347b82 */ /* 0x000e2a0000000a00 */
[----:B------:R-:W-:-:S05]  /*1130*/  IMAD.U32 R21, RZ, RZ, UR11 ;  /* 0x0000000bff157e24 */ /* 0x000fca000f8e00ff */
[----:B------:R-:W-:-:S04]  /*1140*/  LEA.HI.SX32 R21, R21, R0, 0x1e ;  /* 0x0000000015157211 */ /* 0x000fc800078ff2ff */
[C---:B------:R-:W-:Y:S02]  /*1150*/  IADD3 R17, PT, PT, R21.reuse, 0x80, RZ ;  /* 0x0000008015117810 */ /* 0x040fe40007ffe0ff */
[C---:B------:R-:W-:Y:S01]  /*1160*/  IADD3 R9, PT, PT, R21.reuse, 0x100, RZ ;  /* 0x0000010015097810 */ /* 0x040fe20007ffe0ff */
[----:B-1----:R-:W-:-:S04]  /*1170*/  IMAD.WIDE.U32 R20, R21, 0x10, R12 ;  /* 0x0000001015147825 */ /* 0x002fc800078e000c */
[----:B------:R-:W-:Y:S02]  /*1180*/  IMAD.WIDE.U32 R16, R17, 0x10, R12 ;  /* 0x0000001011107825 */ /* 0x000fe400078e000c */
[----:B------:R-:W5:Y:S02]  /*1190*/  LDG.E.128 R20, desc[UR22][R20.64] ;  /* 0x0000001614147981 */ /* 0x000f64000c1e1d00 */
[--C-:B0-----:R-:W-:Y:S02]  /*11a0*/  IMAD.WIDE.U32 R92, R93, 0x4, R52.reuse ;  /* 0x000000045d5c7825 */ /* 0x101fe400078e0034 */
[----:B------:R-:W5:Y:S02]  /*11b0*/  LDG.E.128 R16, desc[UR22][R16.64] ;  /* 0x0000001610107981 */ /* 0x000f64000c1e1d00 */
[----:B------:R-:W-:Y:S02]  /*11c0*/  IMAD.WIDE.U32 R54, R83, 0x4, R52 ;  /* 0x0000000453367825 */ /* 0x000fe400078e0034 */
[----:B------:R1:W5:Y:S02]  /*11d0*/  LDG.E R10, desc[UR22][R92.64] ;  /* 0x000000165c0a7981 */ /* 0x000364000c1e1900 */
[----:B------:R-:W-:-:S02]  /*11e0*/  IMAD.WIDE.U32 R12, R9, 0x10, R12 ;  /* 0x00000010090c7825 */ /* 0x000fc400078e000c */
[----:B------:R1:W5:Y:S02]  /*11f0*/  LDG.E R9, desc[UR22][R54.64] ;  /* 0x0000001636097981 */ /* 0x000364000c1e1900 */
[----:B------:R-:W-:Y:S02]  /*1200*/  IMAD.WIDE.U32 R52, R11, 0x4, R52 ;  /* 0x000000040b347825 */ /* 0x000fe400078e0034 */
[----:B------:R-:W5:Y:S04]  /*1210*/  LDG.E.128 R12, desc[UR22][R12.64] ;  /* 0x000000160c0c7981 */ /* 0x000f68000c1e1d00 */
[----:B------:R1:W5:Y:S02]  /*1220*/  LDG.E R11, desc[UR22][R52.64] ;  /* 0x00000016340b7981 */ /* 0x000364000c1e1900 */
.L_x_2322:
        /* <DEDUP_REMOVED lines=32> */
.L_x_2324:
[----:B------:R-:W-:Y:S05]  /*1430*/  BSYNC.RECONVERGENT B0 ;  /* 0x0000000000007941 */ /* 0x000fea0003800200 */
.L_x_2323:
[----:B------:R-:W1:Y:S08]  /*1440*/  S2UR UR11, SR_CgaCtaId ;  /* 0x00000000000b79c3 */ /* 0x000e700000008800 */
[----:B------:R-:W-:Y:S01]  /*1450*/  BAR.SYNC.DEFER_BLOCKING 0x0 ;  /* 0x0000000000007b1d */ /* 0x000fe20000010000 */
[----:B------:R-:W-:Y:S01]  /*1460*/  @UP3 UIADD3 UR20, UPT, UPT, UR20, -0x1, URZ ;  /* 0xffffffff14143890 */ /* 0x000fe2000fffe0ff */
[----:B------:R-:W-:Y:S01]  /*1470*/  PLOP3.LUT P0, PT, PT, PT, UP3, 0x80, 0x8 ;  /* 0x000000000008781c */ /* 0x000fe20003f0f038 */
[----:B------:R-:W-:-:S02]  /*1480*/  UISETP.NE.U32.AND UP0, UPT, UR4, URZ, UPT ;  /* 0x000000ff0400728c */ /* 0x000fc4000bf05070 */
[----:B------:R-:W-:Y:S01]  /*1490*/  @UP3 UIMAD UR20, UR20, UR28, URZ ;  /* 0x0000001c141432a4 */ /* 0x000fe2000f8e02ff */
[----:B------:R-:W-:Y:S01]  /*14a0*/  UMOV UR10, 0x400 ;  /* 0x00000400000a7882 */ /* 0x000fe20000000000 */
[----:B------:R-:W-:Y:S02]  /*14b0*/  UISETP.NE.AND.EX UP0, UPT, UR5, URZ, UPT, UP0 ;  /* 0x000000ff0500728c */ /* 0x000fe4000bf05300 */
[----:B-1----:R-:W-:-:S04]  /*14c0*/  ULEA UR10, UR11, UR10, 0x18 ;  /* 0x0000000a0b0a7291 */ /* 0x002fc8000f8ec0ff */
[----:B------:R-:W-:Y:S02]  /*14d0*/  UIADD3 UR11, UPT, UPT, UR10, 0x1820, URZ ;  /* 0x000018200a0b7890 */ /* 0x000fe4000fffe0ff */
[----:B------:R-:W-:-:S09]  /*14e0*/  @!UP1 UIADD3 UR11, UPT, UPT, UR10, 0x1800, URZ ;  /* 0x000018000a0b9890 */ /* 0x000fd2000fffe0ff */
[----:B0-----:R-:W0:Y:S01]  /*14f0*/  LDS.128 R52, [UR11] ;  /* 0x0000000bff347984 */ /* 0x001e220008000c00 */
[----:B------:R-:W-:Y:S02]  /*1500*/  UIADD3 UR11, UPT, UPT, UR10, 0x1830, URZ ;  /* 0x000018300a0b7890 */ /* 0x000fe4000fffe0ff */
[----:B------:R-:W-:Y:S02]  /*1510*/  @!UP1 UIADD3 UR11, UPT, UPT, UR10, 0x1810, URZ ;  /* 0x000018100a0b9890 */ /* 0x000fe4000fffe0ff */
[----:B------:R-:W-:Y:S01]  /*1520*/  UIMAD UR10, UR9, UR28, URZ ;  /* 0x0000001c090a72a4 */ /* 0x000fe2000f8e02ff */
[----:B0-----:R-:W-:Y:S01]  /*1530*/  FADD.FTZ R83, RZ, R52 ;  /* 0x00000034ff537221 */ /* 0x001fe20000010000 */
[----:B------:R-:W-:-:S03]  /*1540*/  FADD.FTZ R52, RZ, R53 ;  /* 0x00000035ff347221 */ /* 0x000fc60000010000 */
[----:B------:R-:W-:Y:S01]  /*1550*/  FADD.FTZ R83, R54, R83 ;  /* 0x0000005336537221 */ /* 0x000fe20000010000 */
[----:B------:R-:W-:Y:S02]  /*1560*/  FADD.FTZ R88, R55, R52 ;  /* 0x0000003437587221 */ /* 0x000fe40000010000 */
[----:B------:R-:W0:Y:S01]  /*1570*/  LDS.128 R52, [UR11] ;  /* 0x0000000bff347984 */ /* 0x000e220008000c00 */
[----:B------:R-:W-:-:S04]  /*1580*/  @UP3 USHF.R.S32.HI UR11, URZ, 0x1f, UR20 ;  /* 0x0000001fff0b3899 */ /* 0x000fc80008011414 */
[----:B------:R-:W-:Y:S02]  /*1590*/  @UP3 ULEA.HI UR20, UR11, UR20, URZ, 0x2 ;  /* 0x000000140b143291 */ /* 0x000fe4000f8f10ff */
[----:B------:R-:W-:-:S04]  /*15a0*/  USHF.R.S32.HI UR11, URZ, 0x1f, UR10 ;  /* 0x0000001fff0b7899 */ /* 0x000fc8000801140a */
[----:B------:R-:W-:Y:S01]  /*15b0*/  ULEA.HI UR11, UR11, UR10, URZ, 0x2 ;  /* 0x0000000a0b0b7291 */ /* 0x000fe2000f8f10ff */
[----:B0-----:R-:W-:Y:S01]  /*15c0*/  FADD.FTZ R88, R88, R53 ;  /* 0x0000003558587221 */ /* 0x001fe20000010000 */
[----:B------:R-:W-:Y:S01]  /*15d0*/  FADD.FTZ R83, R83, R52 ;  /* 0x0000003453537221 */ /* 0x000fe20000010000 */
[----:B------:R-:W-:Y:S02]  /*15e0*/  MOV R53, UR20 ;  /* 0x0000001400357c02 */ /* 0x000fe40008000f00 */
[----:B------:R-:W-:Y:S01]  /*15f0*/  FADD.FTZ R55, R55, R88 ;  /* 0x0000005837377221 */ /* 0x000fe20000010000 */
[----:B------:R-:W-:Y:S01]  /*1600*/  FADD.FTZ R54, R54, R83 ;  /* 0x0000005336367221 */ /* 0x000fe20000010000 */
[----:B------:R-:W-:Y:S02]  /*1610*/  MOV R83, RZ ;  /* 0x000000ff00537202 */ /* 0x000fe40000000f00 */
[----:B------:R-:W-:Y:S01]  /*1620*/  FMUL.FTZ R55, R55, UR29 ;  /* 0x0000001d37377c20 */ /* 0x000fe20008410000 */
[----:B------:R-:W-:Y:S01]  /*1630*/  @P0 LEA.HI.SX32 R83, R53, R0, 0x1e ;  /* 0x0000000035530211 */ /* 0x000fe200078ff2ff */
[----:B------:R-:W-:Y:S01]  /*1640*/  FMUL.FTZ R91, R54, UR29 ;  /* 0x0000001d365b7c20 */ /* 0x000fe20008410000 */
[----:B------:R-:W-:Y:S01]  /*1650*/  IMAD.U32 R53, RZ, RZ, UR11 ;  /* 0x0000000bff357e24 */ /* 0x000fe2000f8e00ff */
[----:B------:R-:W-:-:S02]  /*1660*/  ISETP.NE.AND P0, PT, RZ, UR21, PT ;  /* 0x00000015ff007c0c */ /* 0x000fc4000bf05270 */
[----:B------:R-:W-:Y:S02]  /*1670*/  R2UR UR32, R55 ;  /* 0x00000000372072ca */ /* 0x000fe400000e0000 */
[----:B------:R-:W-:Y:S02]  /*1680*/  LEA.HI.SX32 R88, R53, R0, 0x1e ;  /* 0x0000000035587211 */ /* 0x000fe400078ff2ff */
[----:B------:R-:W-:Y:S01]  /*1690*/  FSEL R91, R91, RZ, !P0 ;  /* 0x000000ff5b5b7208 */ /* 0x000fe20004000000 */
[----:B------:R-:W-:Y:S10]  /*16a0*/  BRA.U UP0, `(.L_x_2325) ;  /* 0x00000005008c7547 */ /* 0x000ff4000b800000 */
        /* <DEDUP_REMOVED lines=15> */
.L_x_2327:
        /* <DEDUP_REMOVED lines=12> */
.L_x_2328:
        /* <DEDUP_REMOVED lines=12> */
.L_x_2329:
        /* <DEDUP_REMOVED lines=13> */
.L_x_2326:
[----:B------:R-:W0:Y:S01]  /*19f0*/  @UP3 LDCU.64 UR10, c[0x0][0x408] ;  /* 0x00008100ff0a37ac */ /* 0x000e220008000a00 */
[--C-:B------:R-:W-:Y:S01]  /*1a00*/  FFMA.FTZ R49, R3, UR32, R91.reuse ;  /* 0x0000002003317c23 */ /* 0x100fe2000801005b */
[----:B------:R-:W-:Y:S01]  /*1a10*/  PLOP3.LUT P3, PT, PT, PT, UP3, 0x80, 0x8 ;  /* 0x000000000008781c */ /* 0x000fe20003f6f038 */
[----:B------:R-:W-:Y:S01]  /*1a20*/  FFMA.FTZ R51, R62, UR32, R91 ;  /* 0x000000203e337c23 */ /* 0x000fe2000801005b */
[----:B------:R-:W-:Y:S01]  /*1a30*/  ISETP.LT.AND P0, PT, RZ, UR30, PT ;  /* 0x0000001eff007c0c */ /* 0x000fe2000bf01270 */
[----:B------:R-:W-:Y:S01]  /*1a40*/  FADD.FTZ R49, R58, -R49 ;  /* 0x800000313a317221 */ /* 0x000fe20000010000 */
[----:B------:R-:W1:Y:S01]  /*1a50*/  @UP3 LDCU.64 UR34, c[0x0][0x408] ;  /* 0x00008100ff2237ac */ /* 0x000e620008000a00 */
[----:B------:R-:W-:Y:S01]  /*1a60*/  FFMA.FTZ R50, R77, UR32, R91 ;  /* 0x000000204d327c23 */ /* 0x000fe2000801005b */
[----:B------:R-:W-:Y:S01]  /*1a70*/  FADD.FTZ R51, R60, -R51 ;  /* 0x800000333c337221 */ /* 0x000fe20000010000 */
[----:B------:R-:W-:Y:S01]  /*1a80*/  FMUL.FTZ R49, R49, UR31 ;  /* 0x0000001f31317c20 */ /* 0x000fe20008410000 */
[----:B------:R-:W2:Y:S01]  /*1a90*/  @UP3 LDCU.64 UR36, c[0x0][0x408] ;  /* 0x00008100ff2437ac */ /* 0x000ea20008000a00 */
[----:B------:R-:W-:Y:S01]  /*1aa0*/  FADD.FTZ R50, R63, -R50 ;  /* 0x800000323f327221 */ /* 0x000fe20000010000 */
[----:B------:R-:W-:Y:S01]  /*1ab0*/  FMUL.FTZ R51, R51, UR31 ;  /* 0x0000001f33337c20 */ /* 0x000fe20008410000 */
[----:B------:R-:W-:Y:S01]  /*1ac0*/  FFMA.FTZ R53, R78, UR32, R91 ;  /* 0x000000204e357c23 */ /* 0x000fe2000801005b */
[----:B------:R-:W-:Y:S01]  /*1ad0*/  FSEL R48, R49, RZ, P0 ;  /* 0x000000ff31307208 */ /* 0x000fe20000000000 */
[----:B------:R-:W-:Y:S01]  /*1ae0*/  FMUL.FTZ R50, R50, UR31 ;  /* 0x0000001f32327c20 */ /* 0x000fe20008410000 */
[C---:B-----5:R-:W-:Y:S01]  /*1af0*/  @P3 LOP3.LUT P1, RZ, R9.reuse, 0xff, RZ, 0xc0, !PT ;  /* 0x000000ff09ff3812 */ /* 0x060fe2000782c0ff */
[----:B------:R-:W-:Y:S01]  /*1b00*/  FADD.FTZ R53, R76, -R53 ;  /* 0x800000354c357221 */ /* 0x000fe20000010000 */
[----:B------:R-:W-:Y:S01]  /*1b10*/  @P3 LOP3.LUT P2, RZ, R9, 0xff0000, RZ, 0xc0, !PT ;  /* 0x00ff000009ff3812 */ /* 0x000fe2000784c0ff */
[----:B0-----:R-:W-:Y:S01]  /*1b20*/  @P3 FMUL.FTZ R49, R48, UR11 ;  /* 0x0000000b30313c20 */ /* 0x001fe20008410000 */
[----:B------:R-:W-:Y:S01]  /*1b30*/  FSEL R50, R50, RZ, P0 ;  /* 0x000000ff32327208 */ /* 0x000fe20000000000 */
[----:B------:R-:W-:-:S02]  /*1b40*/  FMUL.FTZ R53, R53, UR31 ;  /* 0x0000001f35357c20 */ /* 0x000fc40008410000 */
[----:B------:R-:W-:-:S05]  /*1b50*/  @P3 FMUL.FTZ R49, R49, UR10 ;  /* 0x0000000a31313c20 */ /* 0x000fca0008410000 */
[----:B------:R-:W-:Y:S02]  /*1b60*/  @P3 FSEL R49, R49, RZ, P1 ;  /* 0x000000ff31313208 */ /* 0x000fe40000800000 */
[----:B------:R-:W-:Y:S02]  /*1b70*/  @P3 LOP3.LUT P1, RZ, R9, 0xff00, RZ, 0xc0, !PT ;  /* 0x0000ff0009ff3812 */ /* 0x000fe4000782c0ff */
[----:B------:R-:W-:Y:S02]  /*1b80*/  @P3 F2FP.BF16.F32.PACK_AB R52, RZ, R49 ;  /* 0x00000031ff34323e */ /* 0x000fe400000010ff */
[----:B------:R-:W-:Y:S02]  /*1b90*/  FSEL R49, R51, RZ, P0 ;  /* 0x000000ff33317208 */ /* 0x000fe40000000000 */
[----:B------:R-:W-:Y:S01]  /*1ba0*/  @P3 PRMT R64, R52, 0x7610, R64 ;  /* 0x0000761034403816 */ /* 0x000fe20000000040 */
[----:B--2---:R-:W-:Y:S02]  /*1bb0*/  @P3 FMUL.FTZ R52, R50, UR37 ;  /* 0x0000002532343c20 */ /* 0x004fe40008410000 */
[----:B-1----:R-:W-:-:S02]  /*1bc0*/  @P3 FMUL.FTZ R51, R49, UR35 ;  /* 0x0000002331333c20 */ /* 0x002fc40008410000 */
[----:B------:R-:W-:Y:S02]  /*1bd0*/  @P3 FMUL.FTZ R52, R52, UR36 ;  /* 0x0000002434343c20 */ /* 0x000fe40008410000 */
[----:B------:R-:W-:-:S03]  /*1be0*/  @P3 FMUL.FTZ R51, R51, UR34 ;  /* 0x0000002233333c20 */ /* 0x000fc60008410000 */
[----:B------:R-:W-:Y:S02]  /*1bf0*/  @P3 FSEL R52, R52, RZ, P2 ;  /* 0x000000ff34343208 */ /* 0x000fe40001000000 */
[----:B------:R-:W-:Y:S02]  /*1c00*/  @P3 FSEL R51, R51, RZ, P1 ;  /* 0x000000ff33333208 */ /* 0x000fe40000800000 */
[----:B------:R-:W-:Y:S02]  /*1c10*/  @P3 F2FP.BF16.F32.PACK_AB R52, RZ, R52 ;  /* 0x00000034ff34323e */ /* 0x000fe400000010ff */
[----:B------:R-:W-:Y:S02]  /*1c20*/  @P3 F2FP.BF16.F32.PACK_AB R54, RZ, R51 ;  /* 0x00000033ff36323e */ /* 0x000fe400000010ff */
[----:B------:R-:W-:Y:S02]  /*1c30*/  FSEL R51, R53, RZ, P0 ;  /* 0x000000ff35337208 */ /* 0x000fe40000000000 */
[----:B------:R-:W-:-:S02]  /*1c40*/  @P3 PRMT R65, R54, 0x7610, R65 ;  /* 0x0000761036413816 */ /* 0x000fc40000000041 */
[----:B------:R-:W-:Y:S01]  /*1c50*/  @P3 PRMT R72, R52, 0x7610, R72 ;  /* 0x0000761034483816 */ /* 0x000fe20000000048 */
        /* <DEDUP_REMOVED lines=8> */
.L_x_2325:
[----:B------:R-:W-:-:S04]  /*1ce0*/  UISETP.NE.U32.AND UP0, UPT, UR6, URZ, UPT ;  /* 0x000000ff0600728c */ /* 0x000fc8000bf05070 */
[----:B------:R-:W-:-:S09]  /*1cf0*/  UISETP.NE.AND.EX UP0, UPT, UR7, URZ, UPT, UP0 ;  /* 0x000000ff0700728c */ /* 0x000fd2000bf05300 */
[----:B------:R-:W-:Y:S05]  /*1d00*/  BRA.U UP0, `(.L_x_2331) ;  /* 0x0000000100bc7547 */ /* 0x000fea000b800000 */
[----:B------:R-:W-:Y:S01]  /*1d10*/  PLOP3.LUT P1, PT, PT, PT, UP2, 0x80, 0x8 ;  /* 0x000000000008781c */ /* 0x000fe20003f2f028 */
[----:B------:R-:W0:Y:S01]  /*1d20*/  @UP3 LDCU.64 UR10, c[0x0][0x408] ;  /* 0x00008100ff0a37ac */ /* 0x000e220008000a00 */
[----:B------:R-:W-:Y:S02]  /*1d30*/  PLOP3.LUT P2, PT, PT, PT, UP3, 0x80, 0x8 ;  /* 0x000000000008781c */ /* 0x000fe40003f4f038 */
[----:B-----5:R-:W-:-:S09]  /*1d40*/  MOV R52, R20 ;  /* 0x0000001400347202 */ /* 0x020fd20000000f00 */
[----:B------:R-:W-:Y:S02]  /*1d50*/  @P1 FFMA.FTZ R53, R3, UR32, R91 ;  /* 0x0000002003351c23 */ /* 0x000fe4000801005b */
[----:B------:R-:W-:Y:S02]  /*1d60*/  @P2 LOP3.LUT P0, RZ, R9, 0xff, RZ, 0xc0, !PT ;  /* 0x000000ff09ff2812 */ /* 0x000fe4000780c0ff */
[----:B------:R-:W-:-:S04]  /*1d70*/  @P1 FADD.FTZ R53, R58, -R53 ;  /* 0x800000353a351221 */ /* 0x000fc80000010000 */
[----:B------:R-:W-:Y:S01]  /*1d80*/  @P1 FFMA.FTZ R52, R53, UR31, R20 ;  /* 0x0000001f35341c23 */ /* 0x000fe20008010014 */
[----:B------:R-:W-:-:S03]  /*1d90*/  @P1 FFMA.FTZ R53, R62, UR32, R91 ;  /* 0x000000203e351c23 */ /* 0x000fc6000801005b */
[----:B0-----:R-:W-:Y:S01]  /*1da0*/  @P2 FMUL.FTZ R52, R52, UR11 ;  /* 0x0000000b34342c20 */ /* 0x001fe20008410000 */
[----:B------:R-:W-:-:S03]  /*1db0*/  @P1 FADD.FTZ R54, R60, -R53 ;  /* 0x800000353c361221 */ /* 0x000fc60000010000 */
[----:B------:R-:W-:Y:S01]  /*1dc0*/  @P2 FMUL.FTZ R52, R52, UR10 ;  /* 0x0000000a34342c20 */ /* 0x000fe20008410000 */
[----:B------:R-:W0:Y:S04]  /*1dd0*/  @UP3 LDCU.64 UR10, c[0x0][0x408] ;  /* 0x00008100ff0a37ac */ /* 0x000e280008000a00 */
[----:B------:R-:W-:Y:S02]  /*1de0*/  @P2 FSEL R52, R52, RZ, P0 ;  /* 0x000000ff34342208 */ /* 0x000fe40000000000 */
[----:B------:R-:W-:Y:S02]  /*1df0*/  @P2 LOP3.LUT P0, RZ, R9, 0xff00, RZ, 0xc0, !PT ;  /* 0x0000ff0009ff2812 */ /* 0x000fe4000780c0ff */
[----:B------:R-:W-:-:S04]  /*1e00*/  @P2 F2FP.BF16.F32.PACK_AB R52, RZ, R52 ;  /* 0x00000034ff34223e */ /* 0x000fc800000010ff */
[----:B------:R-:W-:Y:S02]  /*1e10*/  @P2 PRMT R64, R52, 0x7610, R64 ;  /* 0x0000761034402816 */ /* 0x000fe40000000040 */
[----:B------:R-:W-:Y:S01]  /*1e20*/  MOV R52, R21 ;  /* 0x0000001500347202 */ /* 0x000fe20000000f00 */
[----:B------:R-:W-:-:S04]  /*1e30*/  @P1 FFMA.FTZ R52, R54, UR31, R21 ;  /* 0x0000001f36341c23 */ /* 0x000fc80008010015 */
[----:B0-----:R-:W-:-:S04]  /*1e40*/  @P2 FMUL.FTZ R52, R52, UR11 ;  /* 0x0000000b34342c20 */ /* 0x001fc80008410000 */
[----:B------:R-:W-:Y:S01]  /*1e50*/  @P2 FMUL.FTZ R52, R52, UR10 ;  /* 0x0000000a34342c20 */ /* 0x000fe20008410000 */
[----:B------:R-:W0:Y:S04]  /*1e60*/  @UP3 LDCU.64 UR10, c[0x0][0x408] ;  /* 0x00008100ff0a37ac */ /* 0x000e280008000a00 */
[----:B------:R-:W-:Y:S02]  /*1e70*/  @P2 FSEL R52, R52, RZ, P0 ;  /* 0x000000ff34342208 */ /* 0x000fe40000000000 */
[----:B------:R-:W-:Y:S02]  /*1e80*/  @P2 LOP3.LUT P0, RZ, R9, 0xff0000, RZ, 0xc0, !PT ;  /* 0x00ff000009ff2812 */ /* 0x000fe4000780c0ff */
[----:B------:R-:W-:-:S04]  /*1e90*/  @P2 F2FP.BF16.F32.PACK_AB R52, RZ, R52 ;  /* 0x00000034ff34223e */ /* 0x000fc800000010ff */
[----:B------:R-:W-:Y:S01]  /*1ea0*/  @P2 PRMT R65, R52, 0x7610, R65 ;  /* 0x0000761034412816 */ /* 0x000fe20000000041 */
[----:B------:R-:W-:-:S04]  /*1eb0*/  @P1 FFMA.FTZ R52, R77, UR32, R91 ;  /* 0x000000204d341c23 */ /* 0x000fc8000801005b */
[----:B------:R-:W-:Y:S01]  /*1ec0*/  @P1 FADD.FTZ R53, R63, -R52 ;  /* 0x800000343f351221 */ /* 0x000fe20000010000 */
[----:B------:R-:W-:-:S03]  /*1ed0*/  MOV R52, R22 ;  /* 0x0000001600347202 */ /* 0x000fc60000000f00 */
[----:B------:R-:W-:-:S04]  /*1ee0*/  @P1 FFMA.FTZ R52, R53, UR31, R22 ;  /* 0x0000001f35341c23 */ /* 0x000fc80008010016 */
[----:B0-----:R-:W-:-:S04]  /*1ef0*/  @P2 FMUL.FTZ R52, R52, UR11 ;  /* 0x0000000b34342c20 */ /* 0x001fc80008410000 */
[----:B------:R-:W-:-:S05]  /*1f00*/  @P2 FMUL.FTZ R52, R52, UR10 ;  /* 0x0000000a34342c20 */ /* 0x000fca0008410000 */
[----:B------:R-:W-:-:S04]  /*1f10*/  @P2 FSEL R52, R52, RZ, P0 ;  /* 0x000000ff34342208 */ /* 0x000fc80000000000 */
[----:B------:R-:W-:-:S04]  /*1f20*/  @P2 F2FP.BF16.F32.PACK_AB R52, RZ, R52 ;  /* 0x00000034ff34223e */ /* 0x000fc800000010ff */
[----:B------:R-:W-:Y:S01]  /*1f30*/  @P2 PRMT R72, R52, 0x7610, R72 ;  /* 0x0000761034482816 */ /* 0x000fe20000000048 */
[----:B------:R-:W-:Y:S06]  /*1f40*/  BRA.U !UP3, `(.L_x_2330) ;  /* 0x000000010be47547 */ /* 0x000fec000b800000 */
[----:B------:R-:W-:Y:S01]  /*1f50*/  @P1 FFMA.FTZ R53, R78, UR32, R91 ;  /* 0x000000204e351c23 */ /* 0x000fe2000801005b */
[----:B------:R-:W-:Y:S02]  /*1f60*/  MOV R52, R23 ;  /* 0x0000001700347202 */ /* 0x000fe40000000f00 */
[----:B------:R-:W-:Y:S01]  /*1f70*/  ISETP.GE.U32.AND P0, PT, R9, 0x1000000, PT ;  /* 0x010000000900780c */ /* 0x000fe20003f06070 */
[----:B------:R-:W-:-:S04]  /*1f80*/  @P1 FADD.FTZ R54, R76, -R53 ;  /* 0x800000354c361221 */ /* 0x000fc80000010000 */
[----:B------:R-:W-:-:S04]  /*1f90*/  @P1 FFMA.FTZ R52, R54, UR31, R23 ;  /* 0x0000001f36341c23 */ /* 0x000fc80008010017 */
[----:B------:R-:W-:-:S04]  /*1fa0*/  FMUL.FTZ R52, R52, UR25 ;  /* 0x0000001934347c20 */ /* 0x000fc80008410000 */
[----:B------:R-:W-:-:S05]  /*1fb0*/  FMUL.FTZ R52, R52, UR24 ;  /* 0x0000001834347c20 */ /* 0x000fca0008410000 */
[----:B------:R-:W-:-:S04]  /*1fc0*/  FSEL R52, R52, RZ, P0 ;  /* 0x000000ff34347208 */ /* 0x000fc80000000000 */
[----:B------:R-:W-:-:S04]  /*1fd0*/  F2FP.BF16.F32.PACK_AB R52, RZ, R52 ;  /* 0x00000034ff34723e */ /* 0x000fc800000010ff */
[----:B------:R-:W-:Y:S01]  /*1fe0*/  PRMT R73, R52, 0x7610, R73 ;  /* 0x0000761034497816 */ /* 0x000fe20000000049 */
[----:B------:R-:W-:Y:S06]  /*1ff0*/  BRA `(.L_x_2330) ;  /* 0x0000000000b87947 */ /* 0x000fec0003800000 */
.L_x_2331:
[----:B------:R-:W-:Y:S01]  /*2000*/  PLOP3.LUT P4, PT, PT, PT, UP2, 0x80, 0x8 ;  /* 0x000000000008781c */ /* 0x000fe20003f8f028 */
[----:B------:R-:W0:Y:S01]  /*2010*/  @UP3 LDCU.64 UR10, c[0x0][0x408] ;  /* 0x00008100ff0a37ac */ /* 0x000e220008000a00 */
[----:B------:R-:W-:Y:S02]  /*2020*/  PLOP3.LUT P5, PT, PT, PT, UP3, 0x80, 0x8 ;  /* 0x000000000008781c */ /* 0x000fe40003faf038 */
[----:B-----5:R-:W-:Y:S01]  /*2030*/  MOV R48, R20 ;  /* 0x0000001400307202 */ /* 0x020fe20000000f00 */
[----:B------:R-:W1:Y:S01]  /*2040*/  @UP3 LDCU.64 UR34, c[0x0][0x408] ;  /* 0x00008100ff2237ac */ /* 0x000e620008000a00 */
[----:B------:R-:W2:Y:S07]  /*2050*/  @UP3 LDCU.64 UR36, c[0x0][0x408] ;  /* 0x00008100ff2437ac */ /* 0x000eae0008000a00 */
[--C-:B------:R-:W-:Y:S01]  /*2060*/  @P4 FFMA.FTZ R49, R3, UR32, R91.reuse ;  /* 0x0000002003314c23 */ /* 0x100fe2000801005b */
[----:B------:R-:W3:Y:S01]  /*2070*/  @UP3 LDCU.64 UR38, c[0x0][0x408] ;  /* 0x00008100ff2637ac */ /* 0x000ee20008000a00 */
[C---:B------:R-:W-:Y:S01]  /*2080*/  @P5 LOP3.LUT P0, RZ, R9.reuse, 0xff, RZ, 0xc0, !PT ;  /* 0x000000ff09ff5812 */ /* 0x040fe2000780c0ff */
[----:B------:R-:W-:Y:S01]  /*2090*/  @P4 FFMA.FTZ R51, R78, UR32, R91 ;  /* 0x000000204e334c23 */ /* 0x000fe2000801005b */
[C---:B------:R-:W-:Y:S01]  /*20a0*/  @P5 LOP3.LUT P1, RZ, R9.reuse, 0xff00, RZ, 0xc0, !PT ;  /* 0x0000ff0009ff5812 */ /* 0x040fe2000782c0ff */
[----:B------:R-:W-:Y:S01]  /*20b0*/  @P4 FADD.FTZ R49, R58, -R49 ;  /* 0x800000313a314221 */ /* 0x000fe20000010000 */
[C---:B------:R-:W-:Y:S01]  /*20c0*/  @P5 LOP3.LUT P2, RZ, R9.reuse, 0xff0000, RZ, 0xc0, !PT ;  /* 0x00ff000009ff5812 */ /* 0x040fe2000784c0ff */
[----:B------:R-:W-:Y:S01]  /*20d0*/  @P4 FADD.FTZ R54, R76, -R51 ;  /* 0x800000334c364221 */ /* 0x000fe20000010000 */
[----:B------:R-:W-:Y:S01]  /*20e0*/  @P5 ISETP.GE.U32.AND P3, PT, R9, 0x1000000, PT ;  /* 0x010000000900580c */ /* 0x000fe20003f66070 */
[----:B------:R-:W-:Y:S01]  /*20f0*/  @P4 FFMA.FTZ R9, R62, UR32, R91 ;  /* 0x000000203e094c23 */ /* 0x000fe2000801005b */
[----:B------:R-:W-:Y:S01]  /*2100*/  @P4 FFMA.FTZ R48, R49, UR31, R20 ;  /* 0x0000001f31304c23 */ /* 0x000fe20008010014 */
[----:B------:R-:W-:-:S02]  /*2110*/  MOV R49, R21 ;  /* 0x0000001500317202 */ /* 0x000fc40000000f00 */
[----:B------:R-:W-:Y:S01]  /*2120*/  @P4 FADD.FTZ R50, R60, -R9 ;  /* 0x800000093c324221 */ /* 0x000fe20000010000 */
[----:B------:R-:W-:Y:S01]  /*2130*/  MOV R51, R23 ;  /* 0x0000001700337202 */ /* 0x000fe20000000f00 */
[----:B------:R-:W-:Y:S02]  /*2140*/  @P4 FFMA.FTZ R51, R54, UR31, R23 ;  /* 0x0000001f36334c23 */ /* 0x000fe40008010017 */
[----:B------:R-:W-:Y:S01]  /*2150*/  @P4 FFMA.FTZ R49, R50, UR31, R21 ;  /* 0x0000001f32314c23 */ /* 0x000fe20008010015 */
[----:B------:R-:W-:Y:S01]  /*2160*/  @P4 FFMA.FTZ R50, R77, UR32, R91 ;  /* 0x000000204d324c23 */ /* 0x000fe2000801005b */
[----:B---3--:R-:W-:Y:S02]  /*2170*/  @P5 FMUL.FTZ R54, R51, UR39 ;  /* 0x0000002733365c20 */ /* 0x008fe40008410000 */
[----:B-1----:R-:W-:Y:S01]  /*2180*/  @P5 FMUL.FTZ R52, R49, UR35 ;  /* 0x0000002331345c20 */ /* 0x002fe20008410000 */
[----:B------:R-:W-:Y:S01]  /*2190*/  @P4 FADD.FTZ R9, R63, -R50 ;  /* 0x800000323f094221 */ /* 0x000fe20000010000 */
[----:B------:R-:W-:-:S02]  /*21a0*/  IMAD.MOV.U32 R50, RZ, RZ, R22 ;  /* 0x000000ffff327224 */ /* 0x000fc400078e0016 */
[----:B------:R-:W-:Y:S01]  /*21b0*/  @P5 FMUL.FTZ R54, R54, UR38 ;  /* 0x0000002636365c20 */ /* 0x000fe20008410000 */
[----:B------:R-:W-:Y:S01]  /*21c0*/  @P5 FMUL.FTZ R52, R52, UR34 ;  /* 0x0000002234345c20 */ /* 0x000fe20008410000 */
[----:B------:R-:W-:Y:S01]  /*21d0*/  @P4 FFMA.FTZ R50, R9, UR31, R22 ;  /* 0x0000001f09324c23 */ /* 0x000fe20008010016 */
[----:B0-----:R-:W-:Y:S02]  /*21e0*/  @P5 FMUL.FTZ R9, R48, UR11 ;  /* 0x0000000b30095c20 */ /* 0x001fe40008410000 */
[----:B------:R-:W-:Y:S01]  /*21f0*/  @P5 FSEL R54, R54, RZ, P3 ;  /* 0x000000ff36365208 */ /* 0x000fe20001800000 */
[----:B--2---:R-:W-:Y:S01]  /*2200*/  @P5 FMUL.FTZ R53, R50, UR37 ;  /* 0x0000002532355c20 */ /* 0x004fe20008410000 */
[----:B------:R-:W-:Y:S01]  /*2210*/  @P5 FMUL.FTZ R9, R9, UR10 ;  /* 0x0000000a09095c20 */ /* 0x000fe20008410000 */
[----:B------:R-:W-:Y:S02]  /*2220*/  @P5 FSEL R52, R52, RZ, P1 ;  /* 0x000000ff34345208 */ /* 0x000fe40000800000 */
[----:B------:R-:W-:Y:S01]  /*2230*/  @P5 FMUL.FTZ R53, R53, UR36 ;  /* 0x0000002435355c20 */ /* 0x000fe20008410000 */
[----:B------:R-:W-:-:S02]  /*2240*/  @P5 F2FP.BF16.F32.PACK_AB R54, RZ, R54 ;  /* 0x00000036ff36523e */ /* 0x000fc400000010ff */
[----:B------:R-:W-:Y:S02]  /*2250*/  @P5 FSEL R9, R9, RZ, P0 ;  /* 0x000000ff09095208 */ /* 0x000fe40000000000 */
[----:B------:R-:W-:Y:S02]  /*2260*/  @P5 FSEL R53, R53, RZ, P2 ;  /* 0x000000ff35355208 */ /* 0x000fe40001000000 */
[----:B------:R-:W-:Y:S02]  /*2270*/  @P5 F2FP.BF16.F32.PACK_AB R9, RZ, R9 ;  /* 0x00000009ff09523e */ /* 0x000fe400000010ff */
[----:B------:R-:W-:Y:S02]  /*2280*/  @P5 F2FP.BF16.F32.PACK_AB R52, RZ, R52 ;  /* 0x00000034ff34523e */ /* 0x000fe400000010ff */
[----:B------:R-:W-:Y:S02]  /*2290*/  @P5 F2FP.BF16.F32.PACK_AB R53, RZ, R53 ;  /* 0x00000035ff35523e */ /* 0x000fe400000010ff */
[----:B------:R-:W-:-:S02]  /*22a0*/  @P5 PRMT R64, R9, 0x7610, R64 ;  /* 0x0000761009405816 */ /* 0x000fc40000000040 */
[----:B------:R-:W-:Y:S02]  /*22b0*/  @P5 PRMT R65, R52, 0x7610, R65 ;  /* 0x0000761034415816 */ /* 0x000fe40000000041 */
[----:B------:R-:W-:Y:S02]  /*22c0*/  @P5 PRMT R72, R53, 0x7610, R72 ;  /* 0x0000761035485816 */ /* 0x000fe40000000048 */
[----:B------:R-:W-:-:S07]  /*22d0*/  @P5 PRMT R73, R54, 0x7610, R73 ;  /* 0x0000761036495816 */ /* 0x000fce0000000049 */
.L_x_2330:
[----:B------:R-:W-:Y:S01]  /*22e0*/  ISETP.NE.U32.AND P0, PT, RZ, UR6, PT ;  /* 0x00000006ff007c0c */ /* 0x000fe2000bf05070 */
[----:B------:R-:W-:-:S03]  /*22f0*/  UISETP.NE.U32.AND UP0, UPT, UR4, URZ, UPT ;  /* 0x000000ff0400728c */ /* 0x000fc6000bf05070 */
[----:B------:R-:W-:Y:S01]  /*2300*/  ISETP.NE.AND.EX P0, PT, RZ, UR7, PT, P0 ;  /* 0x00000007ff007c0c */ /* 0x000fe2000bf05300 */
[----:B------:R-:W-:-:S12]  /*2310*/  UISETP.NE.AND.EX UP0, UPT, UR5, URZ, UPT, UP0 ;  /* 0x000000ff0500728c */ /* 0x000fd8000bf05300 */
        /* <DEDUP_REMOVED lines=12> */
.L_x_2332:
[----:B------:R-:W-:Y:S05]  /*23e0*/  BRA.U !UP0, `(.L_x_2333) ;  /* 0x0000000508807547 */ /* 0x000fea000b800000 */
[----:B------:R-:W-:Y:S05]  /*23f0*/  @!P0 BRA `(.L_x_2334) ;  /* 0x0000000000c08947 */ /* 0x000fea0003800000 */
[----:B------:R-:W-:Y:S01]  /*2400*/  PLOP3.LUT P3, PT, PT, PT, UP2, 0x80, 0x8 ;  /* 0x000000000008781c */ /* 0x000fe20003f6f028 */
[----:B------:R-:W2:Y:S01]  /*2410*/  @UP3 LDCU.64 UR10, c[0x0][0x408] ;  /* 0x00008100ff0a37ac */ /* 0x000ea20008000a00 */
[----:B------:R-:W-:Y:S02]  /*2420*/  PLOP3.LUT P4, PT, PT, PT, UP3, 0x80, 0x8 ;  /* 0x000000000008781c */ /* 0x000fe40003f8f038 */
[----:B0----5:R-:W-:Y:S01]  /*2430*/  MOV R49, R17 ;  /* 0x0000001100317202 */ /* 0x021fe20000000f00 */
[----:B------:R-:W0:Y:S01]  /*2440*/  @UP3 LDCU.64 UR34, c[0x0][0x408] ;  /* 0x00008100ff2237ac */ /* 0x000e220008000a00 */
[----:B------:R-:W-:Y:S02]  /*2450*/  MOV R48, R16 ;  /* 0x0000001000307202 */ /* 0x000fe40000000f00 */
[----:B-1----:R-:W-:Y:S01]  /*2460*/  MOV R53, R19 ;  /* 0x0000001300357202 */ /* 0x002fe20000000f00 */
[----:B------:R-:W1:Y:S04]  /*2470*/  @UP3 LDCU.64 UR36, c[0x0][0x408] ;  /* 0x00008100ff2437ac */ /* 0x000e680008000a00 */
[--C-:B------:R-:W-:Y:S01]  /*2480*/  @P3 FFMA.FTZ R50, R80, UR32, R91.reuse ;  /* 0x0000002050323c23 */ /* 0x100fe2000801005b */
[--C-:B------:R-:W-:Y:S01]  /*2490*/  @P3 FFMA.FTZ R9, R89, UR32, R91.reuse ;  /* 0x0000002059093c23 */ /* 0x100fe2000801005b */
[----:B------:R-:W-:Y:S01]  /*24a0*/  @P4 LOP3.LUT P1, RZ, R10, 0xff, RZ, 0xc0, !PT ;  /* 0x000000ff0aff4812 */ /* 0x000fe2000782c0ff */
[----:B------:R-:W-:Y:S01]  /*24b0*/  @P3 FFMA.FTZ R54, R82, UR32, R91 ;  /* 0x0000002052363c23 */ /* 0x000fe2000801005b */
[----:B------:R-:W-:Y:S01]  /*24c0*/  @P3 FADD.FTZ R50, R57, -R50 ;  /* 0x8000003239323221 */ /* 0x000fe20000010000 */
[----:B------:R-:W-:Y:S01]  /*24d0*/  @P3 FADD.FTZ R9, R56, -R9 ;  /* 0x8000000938093221 */ /* 0x000fe20000010000 */
[----:B------:R-:W-:Y:S01]  /*24e0*/  @P4 LOP3.LUT P2, RZ, R10, 0xff00, RZ, 0xc0, !PT ;  /* 0x0000ff000aff4812 */ /* 0x000fe2000784c0ff */
[----:B------:R-:W-:Y:S01]  /*24f0*/  @P3 FADD.FTZ R54, R59, -R54 ;  /* 0x800000363b363221 */ /* 0x000fe20000010000 */
[----:B------:R-:W-:Y:S01]  /*2500*/  @P3 FFMA.FTZ R49, R50, UR31, R17 ;  /* 0x0000001f32313c23 */ /* 0x000fe20008010011 */
[----:B------:R-:W-:Y:S01]  /*2510*/  @P3 FFMA.FTZ R50, R85, UR32, R91 ;  /* 0x0000002055323c23 */ /* 0x000fe2000801005b */
[----:B------:R-:W-:Y:S01]  /*2520*/  @P3 FFMA.FTZ R48, R9, UR31, R16 ;  /* 0x0000001f09303c23 */ /* 0x000fe20008010010 */
[----:B------:R-:W-:Y:S01]  /*2530*/  @P3 FFMA.FTZ R53, R54, UR31, R19 ;  /* 0x0000001f36353c23 */ /* 0x000fe20008010013 */
[----:B0-----:R-:W-:Y:S01]  /*2540*/  @P4 FMUL.FTZ R51, R49, UR35 ;  /* 0x0000002331334c20 */ /* 0x001fe20008410000 */
[----:B------:R-:W-:Y:S01]  /*2550*/  @P3 FADD.FTZ R9, R79, -R50 ;  /* 0x800000324f093221 */ /* 0x000fe20000010000 */
[----:B------:R-:W-:-:S02]  /*2560*/  MOV R50, R18 ;  /* 0x0000001200327202 */ /* 0x000fc40000000f00 */
[----:B------:R-:W-:Y:S01]  /*2570*/  @P4 FMUL.FTZ R51, R51, UR34 ;  /* 0x0000002233334c20 */ /* 0x000fe20008410000 */
[----:B------:R-:W-:Y:S01]  /*2580*/  @P3 FFMA.FTZ R50, R9, UR31, R18 ;  /* 0x0000001f09323c23 */ /* 0x000fe20008010012 */
[----:B--2---:R-:W-:-:S03]  /*2590*/  @P4 FMUL.FTZ R9, R48, UR11 ;  /* 0x0000000b30094c20 */ /* 0x004fc60008410000 */
[----:B-1----:R-:W-:Y:S01]  /*25a0*/  @P4 FMUL.FTZ R52, R50, UR37 ;  /* 0x0000002532344c20 */ /* 0x002fe20008410000 */
[----:B------:R-:W-:Y:S01]  /*25b0*/  @P4 FMUL.FTZ R9, R9, UR10 ;  /* 0x0000000a09094c20 */ /* 0x000fe20008410000 */
[----:B------:R-:W-:Y:S02]  /*25c0*/  @P4 FSEL R51, R51, RZ, P2 ;  /* 0x000000ff33334208 */ /* 0x000fe40001000000 */
[----:B------:R-:W-:Y:S02]  /*25d0*/  @P4 FMUL.FTZ R52, R52, UR36 ;  /* 0x0000002434344c20 */ /* 0x000fe40008410000 */
[----:B------:R-:W-:Y:S02]  /*25e0*/  @P4 FSEL R9, R9, RZ, P1 ;  /* 0x000000ff09094208 */ /* 0x000fe40000800000 */
[----:B------:R-:W-:Y:S02]  /*25f0*/  @P4 LOP3.LUT P1, RZ, R10, 0xff0000, RZ, 0xc0, !PT ;  /* 0x00ff00000aff4812 */ /* 0x000fe4000782c0ff */
[----:B------:R-:W-:-:S02]  /*2600*/  @P4 F2FP.BF16.F32.PACK_AB R51, RZ, R51 ;  /* 0x00000033ff33423e */ /* 0x000fc400000010ff */
[----:B------:R-:W-:Y:S02]  /*2610*/  @P4 FSEL R52, R52, RZ, P1 ;  /* 0x000000ff34344208 */ /* 0x000fe40000800000 */
[----:B------:R-:W-:Y:S02]  /*2620*/  @P4 F2FP.BF16.F32.PACK_AB R9, RZ, R9 ;  /* 0x00000009ff09423e */ /* 0x000fe400000010ff */
[----:B------:R-:W-:Y:S02]  /*2630*/  @P4 F2FP.BF16.F32.PACK_AB R52, RZ, R52 ;  /* 0x00000034ff34423e */ /* 0x000fe400000010ff */
[----:B------:R-:W-:Y:S02]  /*2640*/  @P4 PRMT R65, R51, 0x7610, R65 ;  /* 0x0000761033414816 */ /* 0x000fe40000000041 */
[----:B------:R-:W-:Y:S02]  /*2650*/  @P4 PRMT R64, R9, 0x7610, R64 ;  /* 0x0000761009404816 */ /* 0x000fe40000000040 */
[----:B------:R-:W-:-:S02]  /*2660*/  @P4 PRMT R72, R52, 0x7610, R72 ;  /* 0x0000761034484816 */ /* 0x000fc40000000048 */
[----:B------:R-:W-:Y:S01]  /*2670*/  MOV R51, R53 ;  /* 0x0000003500337202 */ /* 0x000fe20000000f00 */
        /* <DEDUP_REMOVED lines=8> */
.L_x_2334:
[----:B------:R-:W-:Y:S01]  /*2700*/  PLOP3.LUT P3, PT, PT, PT, UP2, 0x80, 0x8 ;  /* 0x000000000008781c */ /* 0x000fe20003f6f028 */
[----:B------:R-:W2:Y:S01]  /*2710*/  @UP3 LDCU.64 UR10, c[0x0][0x408] ;  /* 0x00008100ff0a37ac */ /* 0x000ea20008000a00 */
[----:B------:R-:W-:Y:S01]  /*2720*/  PLOP3.LUT P4, PT, PT, PT, UP3, 0x80, 0x8 ;  /* 0x000000000008781c */ /* 0x000fe20003f8f038 */
[----:B------:R-:W3:Y:S10]  /*2730*/  @UP3 LDCU.64 UR34, c[0x0][0x408] ;  /* 0x00008100ff2237ac */ /* 0x000ef40008000a00 */
[--C-:B-----5:R-:W-:Y:S01]  /*2740*/  @P3 FFMA.FTZ R9, R89, UR32, R91.reuse ;  /* 0x0000002059093c23 */ /* 0x120fe2000801005b */
[----:B01----:R-:W-:Y:S01]  /*2750*/  @P3 FFMA.FTZ R52, R80, UR32, R91 ;  /* 0x0000002050343c23 */ /* 0x003fe2000801005b */
[----:B------:R-:W-:-:S02]  /*2760*/  @P4 LOP3.LUT P1, RZ, R10, 0xff, RZ, 0xc0, !PT ;  /* 0x000000ff0aff4812 */ /* 0x000fc4000782c0ff */
[----:B------:R-:W-:Y:S01]  /*2770*/  @P3 FADD.FTZ R53, R56, -R9 ;  /* 0x8000000938353221 */ /* 0x000fe20000010000 */
[----:B------:R-:W-:Y:S02]  /*2780*/  IMAD.MOV.U32 R9, RZ, RZ, R16 ;  /* 0x000000ffff097224 */ /* 0x000fe400078e0010 */
[----:B------:R-:W-:Y:S01]  /*2790*/  @P3 FADD.FTZ R54, R57, -R52 ;  /* 0x8000003439363221 */ /* 0x000fe20000010000 */
[----:B------:R-:W-:Y:S01]  /*27a0*/  MOV R52, R17 ;  /* 0x0000001100347202 */ /* 0x000fe20000000f00 */
[----:B------:R-:W-:Y:S01]  /*27b0*/  @P3 FFMA.FTZ R9, R53, UR31, R16 ;  /* 0x0000001f35093c23 */ /* 0x000fe20008010010 */
[----:B------:R-:W-:Y:S01]  /*27c0*/  MOV R53, R18 ;  /* 0x0000001200357202 */ /* 0x000fe20000000f00 */
[----:B------:R-:W-:Y:S01]  /*27d0*/  @P3 FFMA.FTZ R52, R54, UR31, R17 ;  /* 0x0000001f36343c23 */ /* 0x000fe20008010011 */
[----:B------:R-:W-:Y:S01]  /*27e0*/  @P3 FFMA.FTZ R54, R85, UR32, R91 ;  /* 0x0000002055363c23 */ /* 0x000fe2000801005b */
[----:B--2---:R-:W-:Y:S01]  /*27f0*/  @P4 FMUL.FTZ R9, R9, UR11 ;  /* 0x0000000b09094c20 */ /* 0x004fe20008410000 */
[----:B------:R-:W-:Y:S01]  /*2800*/  @P4 LOP3.LUT P2, RZ, R10, 0xff00, RZ, 0xc0, !PT ;  /* 0x0000ff000aff4812 */ /* 0x000fe2000784c0ff */
[----:B---3--:R-:W-:Y:S01]  /*2810*/  @P4 FMUL.FTZ R52, R52, UR35 ;  /* 0x0000002334344c20 */ /* 0x008fe20008410000 */
[----:B------:R-:W-:Y:S01]  /*2820*/  @P3 FADD.FTZ R55, R79, -R54 ;  /* 0x800000364f373221 */ /* 0x000fe20000010000 */
[----:B------:R-:W-:Y:S01]  /*2830*/  @P4 FMUL.FTZ R9, R9, UR10 ;  /* 0x0000000a09094c20 */ /* 0x000fe20008410000 */
[----:B------:R-:W0:Y:S01]  /*2840*/  @UP3 LDCU.64 UR10, c[0x0][0x408] ;  /* 0x00008100ff0a37ac */ /* 0x000e220008000a00 */
[----:B------:R-:W-:Y:S01]  /*2850*/  @P4 FMUL.FTZ R52, R52, UR34 ;  /* 0x0000002234344c20 */ /* 0x000fe20008410000 */
[----:B------:R-:W-:-:S02]  /*2860*/  @P3 FFMA.FTZ R53, R55, UR31, R18 ;  /* 0x0000001f37353c23 */ /* 0x000fc40008010012 */
[----:B------:R-:W-:Y:S02]  /*2870*/  @P4 FSEL R9, R9, RZ, P1 ;  /* 0x000000ff09094208 */ /* 0x000fe40000800000 */
[----:B------:R-:W-:Y:S02]  /*2880*/  @P4 LOP3.LUT P1, RZ, R10, 0xff0000, RZ, 0xc0, !PT ;  /* 0x00ff00000aff4812 */ /* 0x000fe4000782c0ff */
[----:B------:R-:W-:Y:S02]  /*2890*/  @P4 FSEL R52, R52, RZ, P2 ;  /* 0x000000ff34344208 */ /* 0x000fe40001000000 */
[----:B------:R-:W-:Y:S02]  /*28a0*/  @P4 F2FP.BF16.F32.PACK_AB R9, RZ, R9 ;  /* 0x00000009ff09423e */ /* 0x000fe400000010ff */
[----:B------:R-:W-:Y:S02]  /*28b0*/  @P4 F2FP.BF16.F32.PACK_AB R52, RZ, R52 ;  /* 0x00000034ff34423e */ /* 0x000fe400000010ff */
[----:B------:R-:W-:-:S02]  /*28c0*/  @P4 PRMT R64, R9, 0x7610, R64 ;  /* 0x0000761009404816 */ /* 0x000fc40000000040 */
[----:B------:R-:W-:Y:S01]  /*28d0*/  @P4 PRMT R65, R52, 0x7610, R65 ;  /* 0x0000761034414816 */ /* 0x000fe20000000041 */
        /* <DEDUP_REMOVED lines=17> */
.L_x_2333:
[----:B------:R-:W-:Y:S05]  /*29f0*/  @!P0 BRA `(.L_x_2336) ;  /* 0x0000000000bc8947 */ /* 0x000fea0003800000 */
[--C-:B-----5:R-:W-:Y:S01]  /*2a00*/  FFMA.FTZ R9, R89, UR32, R91.reuse ;  /* 0x0000002059097c23 */ /* 0x120fe2000801005b */
[----:B------:R-:W2:Y:S01]  /*2a10*/  @UP3 LDCU.64 UR10, c[0x0][0x408] ;  /* 0x00008100ff0a37ac */ /* 0x000ea20008000a00 */
[----:B------:R-:W-:Y:S01]  /*2a20*/  PLOP3.LUT P4, PT, PT, PT, UP3, 0x80, 0x8 ;  /* 0x000000000008781c */ /* 0x000fe20003f8f038 */
[----:B0-----:R-:W-:Y:S01]  /*2a30*/  FFMA.FTZ R50, R80, UR32, R91 ;  /* 0x0000002050327c23 */ /* 0x001fe2000801005b */
[----:B------:R-:W-:Y:S01]  /*2a40*/  FADD.FTZ R9, R56, -R9 ;  /* 0x8000000938097221 */ /* 0x000fe20000010000 */
[----:B------:R-:W-:Y:S01]  /*2a50*/  ISETP.LT.AND P1, PT, RZ, UR30, PT ;  /* 0x0000001eff007c0c */ /* 0x000fe2000bf21270 */
[----:B------:R-:W0:Y:S01]  /*2a60*/  @UP3 LDCU.64 UR34, c[0x0][0x408] ;  /* 0x00008100ff2237ac */ /* 0x000e220008000a00 */
[--C-:B-1----:R-:W-:Y:S01]  /*2a70*/  FFMA.FTZ R52, R85, UR32, R91.reuse ;  /* 0x0000002055347c23 */ /* 0x102fe2000801005b */
[----:B------:R-:W-:Y:S01]  /*2a80*/  FMUL.FTZ R48, R9, UR31 ;  /* 0x0000001f09307c20 */ /* 0x000fe20008410000 */
[----:B------:R-:W-:Y:S01]  /*2a90*/  FADD.FTZ R49, R57, -R50 ;  /* 0x8000003239317221 */ /* 0x000fe20000010000 */
[----:B------:R-:W1:Y:S01]  /*2aa0*/  @UP3 LDCU.64 UR36, c[0x0][0x408] ;  /* 0x00008100ff2437ac */ /* 0x000e620008000a00 */
[----:B------:R-:W-:Y:S01]  /*2ab0*/  FADD.FTZ R50, R79, -R52 ;  /* 0x800000344f327221 */ /* 0x000fe20000010000 */
[----:B------:R-:W-:Y:S01]  /*2ac0*/  FFMA.FTZ R52, R82, UR32, R91 ;  /* 0x0000002052347c23 */ /* 0x000fe2000801005b */
[----:B------:R-:W-:Y:S01]  /*2ad0*/  FSEL R48, R48, RZ, P1 ;  /* 0x000000ff30307208 */ /* 0x000fe20000800000 */
[----:B------:R-:W-:Y:S01]  /*2ae0*/  FMUL.FTZ R49, R49, UR31 ;  /* 0x0000001f31317c20 */ /* 0x000fe20008410000 */
[----:B------:R-:W-:Y:S01]  /*2af0*/  @P4 LOP3.LUT P2, RZ, R10, 0xff, RZ, 0xc0, !PT ;  /* 0x000000ff0aff4812 */ /* 0x000fe2000784c0ff */
[----:B------:R-:W-:Y:S01]  /*2b00*/  FMUL.FTZ R50, R50, UR31 ;  /* 0x0000001f32327c20 */ /* 0x000fe20008410000 */
[----:B------:R-:W-:Y:S01]  /*2b10*/  @P4 LOP3.LUT P3, RZ, R10, 0xff0000, RZ, 0xc0, !PT ;  /* 0x00ff00000aff4812 */ /* 0x000fe2000786c0ff */
[----:B------:R-:W-:Y:S01]  /*2b20*/  FADD.FTZ R52, R59, -R52 ;  /* 0x800000343b347221 */ /* 0x000fe20000010000 */
[----:B--2---:R-:W-:Y:S01]  /*2b30*/  @P4 FMUL.FTZ R9, R48, UR11 ;  /* 0x0000000b30094c20 */ /* 0x004fe20008410000 */
[----:B------:R-:W-:-:S02]  /*2b40*/  FSEL R49, R49, RZ, P1 ;  /* 0x000000ff31317208 */ /* 0x000fc40000800000 */
[----:B------:R-:W-:Y:S01]  /*2b50*/  FSEL R50, R50, RZ, P1 ;  /* 0x000000ff32327208 */ /* 0x000fe20000800000 */
[----:B------:R-:W-:Y:S01]  /*2b60*/  @P4 FMUL.FTZ R9, R9, UR10 ;  /* 0x0000000a09094c20 */ /* 0x000fe20008410000 */
[----:B------:R-:W-:-:S04]  /*2b70*/  FMUL.FTZ R52, R52, UR31 ;  /* 0x0000001f34347c20 */ /* 0x000fc80008410000 */
[----:B------:R-:W-:Y:S01]  /*2b80*/  @P4 FSEL R9, R9, RZ, P2 ;  /* 0x000000ff09094208 */ /* 0x000fe20001000000 */
[----:B-1----:R-:W-:Y:S01]  /*2b90*/  @P4 FMUL.FTZ R51, R50, UR37 ;  /* 0x0000002532334c20 */ /* 0x002fe20008410000 */
[----:B------:R-:W-:Y:S02]  /*2ba0*/  @P4 LOP3.LUT P2, RZ, R10, 0xff00, RZ, 0xc0, !PT ;  /* 0x0000ff000aff4812 */ /* 0x000fe4000784c0ff */
[----:B------:R-:W-:Y:S01]  /*2bb0*/  @P4 F2FP.BF16.F32.PACK_AB R9, RZ, R9 ;  /* 0x00000009ff09423e */ /* 0x000fe200000010ff */
[----:B------:R-:W-:-:S03]  /*2bc0*/  @P4 FMUL.FTZ R51, R51, UR36 ;  /* 0x0000002433334c20 */ /* 0x000fc60008410000 */
[----:B------:R-:W-:Y:S01]  /*2bd0*/  @P4 PRMT R64, R9, 0x7610, R64 ;  /* 0x0000761009404816 */ /* 0x000fe20000000040 */
[----:B0-----:R-:W-:Y:S01]  /*2be0*/  @P4 FMUL.FTZ R9, R49, UR35 ;  /* 0x0000002331094c20 */ /* 0x001fe20008410000 */
[----:B------:R-:W-:-:S03]  /*2bf0*/  @P4 FSEL R51, R51, RZ, P3 ;  /* 0x000000ff33334208 */ /* 0x000fc60001800000 */
[----:B------:R-:W-:Y:S01]  /*2c00*/  @P4 FMUL.FTZ R9, R9, UR34 ;  /* 0x0000002209094c20 */ /* 0x000fe20008410000 */
[----:B------:R-:W-:Y:S02]  /*2c10*/  @P4 F2FP.BF16.F32.PACK_AB R53, RZ, R51 ;  /* 0x00000033ff35423e */ /* 0x000fe400000010ff */
[----:B------:R-:W-:Y:S02]  /*2c20*/  FSEL R51, R52, RZ, P1 ;  /* 0x000000ff34337208 */ /* 0x000fe40000800000 */
[----:B------:R-:W-:Y:S02]  /*2c30*/  @P4 FSEL R9, R9, RZ, P2 ;  /* 0x000000ff09094208 */ /* 0x000fe40001000000 */
[----:B------:R-:W-:Y:S02]  /*2c40*/  @P4 PRMT R72, R53, 0x7610, R72 ;  /* 0x0000761035484816 */ /* 0x000fe40000000048 */
[----:B------:R-:W-:-:S04]  /*2c50*/  @P4 F2FP.BF16.F32.PACK_AB R9, RZ, R9 ;  /* 0x00000009ff09423e */ /* 0x000fc800000010ff */
        /* <DEDUP_REMOVED lines=9> */
.L_x_2336:
[----:B------:R-:W-:Y:S05]  /*2cf0*/  BRA.U !UP3, `(.L_x_2337) ;  /* 0x000000010b2c7547 */ /* 0x000fea000b800000 */
[----:B-----5:R-:W-:Y:S01]  /*2d00*/  FFMA.FTZ R9, R89, UR32, R91 ;  /* 0x0000002059097c23 */ /* 0x020fe2000801005b */
        /* <DEDUP_REMOVED lines=10> */
.L_x_2337:
[----:B------:R-:W-:Y:S05]  /*2db0*/  BRA.U !UP3, `(.L_x_2338) ;  /* 0x000000010b2c7547 */ /* 0x000fea000b800000 */
[----:B01----:R-:W-:Y:S01]  /*2dc0*/  FFMA.FTZ R52, R80, UR32, R91 ;  /* 0x0000002050347c23 */ /* 0x003fe2000801005b */
[----:B------:R-:W-:-:S03]  /*2dd0*/  ISETP.LT.AND P1, PT, RZ, UR30, PT ;  /* 0x0000001eff007c0c */ /* 0x000fc6000bf21270 */
[----:B-----5:R-:W-:-:S04]  /*2de0*/  FADD.FTZ R9, R57, -R52 ;  /* 0x8000003439097221 */ /* 0x020fc80000010000 */
        /* <DEDUP_REMOVED lines=8> */
.L_x_2338:
        /* <DEDUP_REMOVED lines=12> */
.L_x_2339:
[----:B------:R-:W-:Y:S05]  /*2f30*/  BRA.U !UP3, `(.L_x_2335) ;  /* 0x000000010b2c7547 */ /* 0x000fea000b800000 */
[----:B01----:R-:W-:Y:S01]  /*2f40*/  FFMA.FTZ R52, R82, UR32, R91 ;  /* 0x0000002052347c23 */ /* 0x003fe2000801005b */
[----:B------:R-:W-:-:S03]  /*2f50*/  ISETP.LT.AND P1, PT, RZ, UR30, PT ;  /* 0x0000001eff007c0c */ /* 0x000fc6000bf21270 */
[----:B-----5:R-:W-:-:S04]  /*2f60*/  FADD.FTZ R9, R59, -R52 ;  /* 0x800000343b097221 */ /* 0x020fc80000010000 */
[----:B------:R-:W-:-:S05]  /*2f70*/  FMUL.FTZ R9, R9, UR31 ;  /* 0x0000001f09097c20 */ /* 0x000fca0008410000 */
[----:B------:R-:W-:Y:S02]  /*2f80*/  FSEL R9, R9, RZ, P1 ;  /* 0x000000ff09097208 */ /* 0x000fe40000800000 */
[----:B------:R-:W-:-:S03]  /*2f90*/  ISETP.GE.U32.AND P1, PT, R10, 0x1000000, PT ;  /* 0x010000000a00780c */ /* 0x000fc60003f26070 */
[----:B------:R-:W-:-:S04]  /*2fa0*/  FMUL.FTZ R9, R9, UR25 ;  /* 0x0000001909097c20 */ /* 0x000fc80008410000 */
[----:B------:R-:W-:-:S05]  /*2fb0*/  FMUL.FTZ R9, R9, UR24 ;  /* 0x0000001809097c20 */ /* 0x000fca0008410000 */
[----:B------:R-:W-:-:S04]  /*2fc0*/  FSEL R9, R9, RZ, P1 ;  /* 0x000000ff09097208 */ /* 0x000fc80000800000 */
[----:B------:R-:W-:-:S04]  /*2fd0*/  F2FP.BF16.F32.PACK_AB R9, RZ, R9 ;  /* 0x00000009ff09723e */ /* 0x000fc800000010ff */
[----:B------:R-:W-:-:S07]  /*2fe0*/  PRMT R73, R9, 0x7610, R73 ;  /* 0x0000761009497816 */ /* 0x000fce0000000049 */
.L_x_2335:
[----:B01----:R-:W0:Y:S01]  /*2ff0*/  @P0 LDC.64 R52, c[0x0][0x478] ;  /* 0x00011e00ff340b82 */ /* 0x003e220000000a00 */
[----:B-----5:R-:W-:-:S05]  /*3000*/  @P0 IADD3 R9, PT, PT, R88, 0x80, RZ ;  /* 0x0000008058090810 */ /* 0x020fca0007ffe0ff */
        /* <DEDUP_REMOVED lines=8> */
[----:B------:R-:W-:Y:S02]  /*3090*/  IADD3 R9, PT, PT, R83, 0x80, RZ ;  /* 0x0000008053097810 */ /* 0x000fe40007ffe0ff */
[----:B------:R-:W-:-:S03]  /*30a0*/  LOP3.LUT R52, R52, 0xffff, R64, 0xf8, !PT ;  /* 0x0000ffff34347812 */ /* 0x000fc600078ef840 */
[----:B-1----:R-:W-:-:S05]  /*30b0*/  IMAD.WIDE.U32 R54, R9, 0x8, R54 ;  /* 0x0000000809367825 */ /* 0x002fca00078e0036 */
[----:B------:R1:W-:Y:S02]  /*30c0*/  STG.E.64 desc[UR22][R54.64], R52 ;  /* 0x0000003436007986 */ /* 0x0003e4000c101b16 */
.L_x_2340:
[----:B------:R-:W-:Y:S05]  /*30d0*/  BRA.U !UP0, `(.L_x_2341) ;  /* 0x00000005087c7547 */ /* 0x000fea000b800000 */
[----:B------:R-:W-:Y:S05]  /*30e0*/  @!P0 BRA `(.L_x_2342) ;  /* 0x0000000000bc8947 */ /* 0x000fea0003800000 */
[----:B------:R-:W-:Y:S01]  /*30f0*/  PLOP3.LUT P1, PT, PT, PT, UP2, 0x80, 0x8 ;  /* 0x000000000008781c */ /* 0x000fe20003f2f028 */
[----:B------:R-:W2:Y:S01]  /*3100*/  @UP3 LDCU.64 UR10, c[0x0][0x408] ;  /* 0x00008100ff0a37ac */ /* 0x000ea20008000a00 */
[----:B0-----:R-:W-:Y:S01]  /*3110*/  MOV R49, R13 ;  /* 0x0000000d00317202 */ /* 0x001fe20000000f00 */
[----:B------:R-:W-:Y:S01]  /*3120*/  IMAD.MOV.U32 R50, RZ, RZ, R14 ;  /* 0x000000ffff327224 */ /* 0x000fe200078e000e */
[----:B------:R-:W-:Y:S01]  /*3130*/  PLOP3.LUT P4, PT, PT, PT, UP3, 0x80, 0x8 ;  /* 0x000000000008781c */ /* 0x000fe20003f8f038 */
[----:B------:R-:W0:Y:S01]  /*3140*/  @UP3 LDCU.64 UR34, c[0x0][0x408] ;  /* 0x00008100ff2237ac */ /* 0x000e220008000a00 */
[----:B------:R-:W-:Y:S02]  /*3150*/  MOV R48, R12 ;  /* 0x0000000c00307202 */ /* 0x000fe40000000f00 */
[----:B------:R-:W-:Y:S01]  /*3160*/  MOV R51, R15 ;  /* 0x0000000f00337202 */ /* 0x000fe20000000f00 */
[----:B------:R-:W1:Y:S04]  /*3170*/  @UP3 LDCU.64 UR36, c[0x0][0x408] ;  /* 0x00008100ff2437ac */ /* 0x000e680008000a00 */
[--C-:B------:R-:W-:Y:S01]  /*3180*/  @P1 FFMA.FTZ R10, R86, UR32, R91.reuse ;  /* 0x00000020560a1c23 */ /* 0x100fe2000801005b */
[----:B------:R-:W-:-:S03]  /*3190*/  @P1 FFMA.FTZ R9, R87, UR32, R91 ;  /* 0x0000002057091c23 */ /* 0x000fc6000801005b */
[----:B------:R-:W-:Y:S01]  /*31a0*/  @P1 FADD.FTZ R10, R61, -R10 ;  /* 0x8000000a3d0a1221 */ /* 0x000fe20000010000 */
[----:B------:R-:W-:Y:S01]  /*31b0*/  @P1 FADD.FTZ R9, R84, -R9 ;  /* 0x8000000954091221 */ /* 0x000fe20000010000 */
[----:B------:R-:W-:Y:S02]  /*31c0*/  @P4 LOP3.LUT P2, RZ, R11, 0xff00, RZ, 0xc0, !PT ;  /* 0x0000ff000bff4812 */ /* 0x000fe4000784c0ff */
[----:B------:R-:W-:Y:S01]  /*31d0*/  @P1 FFMA.FTZ R49, R10, UR31, R13 ;  /* 0x0000001f0a311c23 */ /* 0x000fe2000801000d */
[--C-:B------:R-:W-:Y:S01]  /*31e0*/  @P1 FFMA.FTZ R10, R81, UR32, R91.reuse ;  /* 0x00000020510a1c23 */ /* 0x100fe2000801005b */
[----:B------:R-:W-:Y:S01]  /*31f0*/  @P1 FFMA.FTZ R48, R9, UR31, R12 ;  /* 0x0000001f09301c23 */ /* 0x000fe2000801000c */
[----:B------:R-:W-:Y:S01]  /*3200*/  @P1 FFMA.FTZ R91, R90, UR32, R91 ;  /* 0x000000205a5b1c23 */ /* 0x000fe2000801005b */
[----:B------:R-:W-:Y:S01]  /*3210*/  @P4 LOP3.LUT P3, RZ, R11, 0xff0000, RZ, 0xc0, !PT ;  /* 0x00ff00000bff4812 */ /* 0x000fe2000786c0ff */
[----:B------:R-:W-:Y:S02]  /*3220*/  @P1 FADD.FTZ R9, R75, -R10 ;  /* 0x8000000a4b091221 */ /* 0x000fe40000010000 */
[----:B------:R-:W-:-:S02]  /*3230*/  @P1 FADD.FTZ R10, R74, -R91 ;  /* 0x8000005b4a0a1221 */ /* 0x000fc40000010000 */
[----:B------:R-:W-:Y:S01]  /*3240*/  @P1 FFMA.FTZ R50, R9, UR31, R14 ;  /* 0x0000001f09321c23 */ /* 0x000fe2000801000e */
[----:B--2---:R-:W-:Y:S01]  /*3250*/  @P4 FMUL.FTZ R9, R48, UR11 ;  /* 0x0000000b30094c20 */ /* 0x004fe20008410000 */
[----:B------:R-:W-:Y:S01]  /*3260*/  @P1 FFMA.FTZ R51, R10, UR31, R15 ;  /* 0x0000001f0a331c23 */ /* 0x000fe2000801000f */
[----:B0-----:R-:W-:Y:S01]  /*3270*/  @P4 FMUL.FTZ R10, R49, UR35 ;  /* 0x00000023310a4c20 */ /* 0x001fe20008410000 */
[----:B-1----:R-:W-:Y:S01]  /*3280*/  @P4 FMUL.FTZ R52, R50, UR37 ;  /* 0x0000002532344c20 */ /* 0x002fe20008410000 */
[----:B------:R-:W-:Y:S01]  /*3290*/  @P4 FMUL.FTZ R9, R9, UR10 ;  /* 0x0000000a09094c20 */ /* 0x000fe20008410000 */
[----:B------:R-:W-:Y:S01]  /*32a0*/  @P4 LOP3.LUT P1, RZ, R11, 0xff, RZ, 0xc0, !PT ;  /* 0x000000ff0bff4812 */ /* 0x000fe2000782c0ff */
[----:B------:R-:W-:Y:S01]  /*32b0*/  @P4 FMUL.FTZ R10, R10, UR34 ;  /* 0x000000220a0a4c20 */ /* 0x000fe20008410000 */
[----:B------:R-:W-:Y:S02]  /*32c0*/  @P4 FMUL.FTZ R52, R52, UR36 ;  /* 0x0000002434344c20 */ /* 0x000fe40008410000 */
[----:B------:R-:W-:-:S02]  /*32d0*/  @P4 FSEL R9, R9, RZ, P1 ;  /* 0x000000ff09094208 */ /* 0x000fc40000800000 */
        /* <DEDUP_REMOVED lines=16> */
.L_x_2342:
[----:B------:R-:W-:Y:S01]  /*33e0*/  PLOP3.LUT P4, PT, PT, PT, UP2, 0x80, 0x8 ;  /* 0x000000000008781c */ /* 0x000fe20003f8f028 */
[----:B------:R-:W2:Y:S01]  /*33f0*/  @UP3 LDCU.64 UR10, c[0x0][0x408] ;  /* 0x00008100ff0a37ac */ /* 0x000ea20008000a00 */
[----:B------:R-:W-:Y:S01]  /*3400*/  PLOP3.LUT P5, PT, PT, PT, UP3, 0x80, 0x8 ;  /* 0x000000000008781c */ /* 0x000fe20003faf038 */
[----:B------:R-:W3:Y:S01]  /*3410*/  @UP3 LDCU.64 UR34, c[0x0][0x408] ;  /* 0x00008100ff2237ac */ /* 0x000ee20008000a00 */
[----:B------:R-:W4:Y:S09]  /*3420*/  @UP3 LDCU.64 UR36, c[0x0][0x408] ;  /* 0x00008100ff2437ac */ /* 0x000f320008000a00 */
[--C-:B------:R-:W-:Y:S01]  /*3430*/  @P4 FFMA.FTZ R10, R86, UR32, R91.reuse ;  /* 0x00000020560a4c23 */ /* 0x100fe2000801005b */
[----:B------:R-:W-:Y:S01]  /*3440*/  @P4 FFMA.FTZ R9, R87, UR32, R91 ;  /* 0x0000002057094c23 */ /* 0x000fe2000801005b */
[----:B------:R-:W-:-:S02]  /*3450*/  @P5 LOP3.LUT P1, RZ, R11, 0xff, RZ, 0xc0, !PT ;  /* 0x000000ff0bff5812 */ /* 0x000fc4000782c0ff */
[----:B01----:R-:W-:Y:S01]  /*3460*/  @P4 FADD.FTZ R52, R61, -R10 ;  /* 0x8000000a3d344221 */ /* 0x003fe20000010000 */
[----:B------:R-:W-:Y:S01]  /*3470*/  MOV R10, R13 ;  /* 0x0000000d000a7202 */ /* 0x000fe20000000f00 */
[----:B------:R-:W-:Y:S01]  /*3480*/  @P4 FADD.FTZ R53, R84, -R9 ;  /* 0x8000000954354221 */ /* 0x000fe20000010000 */
[----:B------:R-:W-:Y:S01]  /*3490*/  MOV R9, R12 ;  /* 0x0000000c00097202 */ /* 0x000fe20000000f00 */
[----:B------:R-:W-:Y:S01]  /*34a0*/  @P4 FFMA.FTZ R10, R52, UR31, R13 ;  /* 0x0000001f340a4c23 */ /* 0x000fe2000801000d */
[----:B------:R-:W-:Y:S01]  /*34b0*/  @P4 FFMA.FTZ R52, R81, UR32, R91 ;  /* 0x0000002051344c23 */ /* 0x000fe2000801005b */
[----:B------:R-:W-:Y:S01]  /*34c0*/  @P4 FFMA.FTZ R9, R53, UR31, R12 ;  /* 0x0000001f35094c23 */ /* 0x000fe2000801000c */
[----:B------:R-:W-:Y:S01]  /*34d0*/  @P5 LOP3.LUT P2, RZ, R11, 0xff00, RZ, 0xc0, !PT ;  /* 0x0000ff000bff5812 */ /* 0x000fe2000784c0ff */
[----:B---3--:R-:W-:Y:S01]  /*34e0*/  @P5 FMUL.FTZ R10, R10, UR35 ;  /* 0x000000230a0a5c20 */ /* 0x008fe20008410000 */
[----:B------:R-:W-:Y:S01]  /*34f0*/  @P4 FADD.FTZ R53, R75, -R52 ;  /* 0x800000344b354221 */ /* 0x000fe20000010000 */
[----:B------:R-:W-:Y:S01]  /*3500*/  MOV R52, R14 ;  /* 0x0000000e00347202 */ /* 0x000fe20000000f00 */
[----:B--2---:R-:W-:Y:S01]  /*3510*/  @P5 FMUL.FTZ R9, R9, UR11 ;  /* 0x0000000b09095c20 */ /* 0x004fe20008410000 */
[----:B------:R-:W-:Y:S01]  /*3520*/  @P5 FMUL.FTZ R10, R10, UR34 ;  /* 0x000000220a0a5c20 */ /* 0x000fe20008410000 */
[----:B------:R-:W-:Y:S01]  /*3530*/  @P4 FFMA.FTZ R52, R53, UR31, R14 ;  /* 0x0000001f35344c23 */ /* 0x000fe2000801000e */
[----:B------:R-:W-:Y:S01]  /*3540*/  @P5 LOP3.LUT P3, RZ, R11, 0xff0000, RZ, 0xc0, !PT ;  /* 0x00ff00000bff5812 */ /* 0x000fe2000786c0ff */
[----:B------:R-:W-:-:S02]  /*3550*/  @P5 FMUL.FTZ R9, R9, UR10 ;  /* 0x0000000a09095c20 */ /* 0x000fc40008410000 */
[----:B----4-:R-:W-:Y:S01]  /*3560*/  @P5 FMUL.FTZ R52, R52, UR37 ;  /* 0x0000002534345c20 */ /* 0x010fe20008410000 */
        /* <DEDUP_REMOVED lines=22> */
.L_x_2341:
[----:B------:R-:W-:Y:S05]  /*36d0*/  @!P0 BRA `(.L_x_2344) ;  /* 0x0000000000bc8947 */ /* 0x000fea0003800000 */
[--C-:B------:R-:W-:Y:S01]  /*36e0*/  FFMA.FTZ R9, R87, UR32, R91.reuse ;  /* 0x0000002057097c23 */ /* 0x100fe2000801005b */
[----:B------:R-:W2:Y:S01]  /*36f0*/  @UP3 LDCU.64 UR10, c[0x0][0x408] ;  /* 0x00008100ff0a37ac */ /* 0x000ea20008000a00 */
[----:B------:R-:W-:Y:S01]  /*3700*/  PLOP3.LUT P4, PT, PT, PT, UP3, 0x80, 0x8 ;  /* 0x000000000008781c */ /* 0x000fe20003f8f038 */
[----:B------:R-:W-:Y:S01]  /*3710*/  FFMA.FTZ R10, R86, UR32, R91 ;  /* 0x00000020560a7c23 */ /* 0x000fe2000801005b */
[----:B------:R-:W-:Y:S01]  /*3720*/  FADD.FTZ R9, R84, -R9 ;  /* 0x8000000954097221 */ /* 0x000fe20000010000 */
[----:B------:R-:W-:Y:S01]  /*3730*/  ISETP.LT.AND P1, PT, RZ, UR30, PT ;  /* 0x0000001eff007c0c */ /* 0x000fe2000bf21270 */
[----:B------:R-:W3:Y:S01]  /*3740*/  @UP3 LDCU.64 UR34, c[0x0][0x408] ;  /* 0x00008100ff2237ac */ /* 0x000ee20008000a00 */
[--C-:B0-----:R-:W-:Y:S01]  /*3750*/  FFMA.FTZ R50, R81, UR32, R91.reuse ;  /* 0x0000002051327c23 */ /* 0x101fe2000801005b */
[----:B------:R-:W-:Y:S01]  /*3760*/  FMUL.FTZ R48, R9, UR31 ;  /* 0x0000001f09307c20 */ /* 0x000fe20008410000 */
[----:B------:R-:W-:Y:S01]  /*3770*/  FADD.FTZ R10, R61, -R10 ;  /* 0x8000000a3d0a7221 */ /* 0x000fe20000010000 */
[----:B------:R-:W0:Y:S01]  /*3780*/  @UP3 LDCU.64 UR36, c[0x0][0x408] ;  /* 0x00008100ff2437ac */ /* 0x000e220008000a00 */
[----:B------:R-:W-:Y:S01]  /*3790*/  FADD.FTZ R50, R75, -R50 ;  /* 0x800000324b327221 */ /* 0x000fe20000010000 */
[----:B------:R-:W-:Y:S01]  /*37a0*/  FFMA.FTZ R91, R90, UR32, R91 ;  /* 0x000000205a5b7c23 */ /* 0x000fe2000801005b */
[----:B------:R-:W-:Y:S01]  /*37b0*/  FSEL R48, R48, RZ, P1 ;  /* 0x000000ff30307208 */ /* 0x000fe20000800000 */
[----:B------:R-:W-:Y:S01]  /*37c0*/  FMUL.FTZ R49, R10, UR31 ;  /* 0x0000001f0a317c20 */ /* 0x000fe20008410000 */
[C---:B------:R-:W-:Y:S01]  /*37d0*/  @P4 LOP3.LUT P2, RZ, R11.reuse, 0xff, RZ, 0xc0, !PT ;  /* 0x000000ff0bff4812 */ /* 0x040fe2000784c0ff */
        /* <DEDUP_REMOVED lines=9> */
[----:B0-----:R-:W-:Y:S01]  /*3870*/  @P4 FMUL.FTZ R10, R50, UR37 ;  /* 0x00000025320a4c20 */ /* 0x001fe20008410000 */
[----:B------:R-:W-:Y:S02]  /*3880*/  @P4 LOP3.LUT P2, RZ, R11, 0xff00, RZ, 0xc0, !PT ;  /* 0x0000ff000bff4812 */ /* 0x000fe4000784c0ff */
[----:B------:R-:W-:Y:S01]  /*3890*/  @P4 F2FP.BF16.F32.PACK_AB R9, RZ, R9 ;  /* 0x00000009ff09423e */ /* 0x000fe200000010ff */
[----:B------:R-:W-:Y:S01]  /*38a0*/  @P4 FMUL.FTZ R10, R10, UR36 ;  /* 0x000000240a0a4c20 */ /* 0x000fe20008410000 */
[----:B------:R-:W-:Y:S02]  /*38b0*/  FSEL R51, R51, RZ, P1 ;  /* 0x000000ff33337208 */ /* 0x000fe40000800000 */
[----:B------:R-:W-:Y:S01]  /*38c0*/  @P4 PRMT R64, R9, 0x7610, R64 ;  /* 0x0000761009404816 */ /* 0x000fe20000000040 */
[----:B---3--:R-:W-:Y:S01]  /*38d0*/  @P4 FMUL.FTZ R9, R49, UR35 ;  /* 0x0000002331094c20 */ /* 0x008fe20008410000 */
[----:B------:R-:W-:-:S03]  /*38e0*/  @P4 FSEL R10, R10, RZ, P3 ;  /* 0x000000ff0a0a4208 */ /* 0x000fc60001800000 */
[----:B------:R-:W-:Y:S01]  /*38f0*/  @P4 FMUL.FTZ R9, R9, UR34 ;  /* 0x0000002209094c20 */ /* 0x000fe20008410000 */
[----:B------:R-:W-:-:S04]  /*3900*/  @P4 F2FP.BF16.F32.PACK_AB R10, RZ, R10 ;  /* 0x0000000aff0a423e */ /* 0x000fc800000010ff */
        /* <DEDUP_REMOVED lines=12> */
.L_x_2344:
[----:B------:R-:W-:Y:S01]  /*39d0*/  FFMA.FTZ R9, R90, UR32, R91 ;  /* 0x000000205a097c23 */ /* 0x000fe2000801005b */
[----:B------:R-:W-:Y:S01]  /*39e0*/  ISETP.LT.AND P2, PT, RZ, UR30, PT ;  /* 0x0000001eff007c0c */ /* 0x000fe2000bf41270 */
[----:B------:R-:W2:Y:S01]  /*39f0*/  @UP3 LDCU.64 UR10, c[0x0][0x408] ;  /* 0x00008100ff0a37ac */ /* 0x000ea20008000a00 */
[----:B------:R-:W-:Y:S01]  /*3a00*/  PLOP3.LUT P1, PT, PT, PT, UP3, 0x80, 0x8 ;  /* 0x000000000008781c */ /* 0x000fe20003f2f038 */
[----:B------:R-:W-:-:S04]  /*3a10*/  FADD.FTZ R9, R74, -R9 ;  /* 0x800000094a097221 */ /* 0x000fc80000010000 */
[----:B------:R-:W-:-:S05]  /*3a20*/  FMUL.FTZ R9, R9, UR31 ;  /* 0x0000001f09097c20 */ /* 0x000fca0008410000 */
[----:B------:R-:W-:Y:S01]  /*3a30*/  FSEL R9, R9, RZ, P2 ;  /* 0x000000ff09097208 */ /* 0x000fe20001000000 */
[----:B------:R-:W-:Y:S06]  /*3a40*/  BRA.U !UP3, `(.L_x_2345) ;  /* 0x000000010b2c7547 */ /* 0x000fec000b800000 */
[----:B01----:R-:W-:Y:S01]  /*3a50*/  FFMA.FTZ R53, R87, UR32, R91 ;  /* 0x0000002057357c23 */ /* 0x003fe2000801005b */
        /* <DEDUP_REMOVED lines=10> */
.L_x_2345:
        /* <DEDUP_REMOVED lines=12> */
.L_x_2346:
        /* <DEDUP_REMOVED lines=12> */
.L_x_2347:
[----:B--2---:R-:W-:Y:S01]  /*3c80*/  @P1 FMUL.FTZ R9, R9, UR11 ;  /* 0x0000000b09091c20 */ /* 0x004fe20008410000 */
[----:B------:R-:W-:-:S03]  /*3c90*/  @P1 ISETP.GE.U32.AND P2, PT, R11, 0x1000000, PT ;  /* 0x010000000b00180c */ /* 0x000fc60003f46070 */
[----:B------:R-:W-:-:S05]  /*3ca0*/  @P1 FMUL.FTZ R9, R9, UR10 ;  /* 0x0000000a09091c20 */ /* 0x000fca0008410000 */
[----:B------:R-:W-:-:S04]  /*3cb0*/  @P1 FSEL R9, R9, RZ, P2 ;  /* 0x000000ff09091208 */ /* 0x000fc80001000000 */
[----:B------:R-:W-:-:S04]  /*3cc0*/  @P1 F2FP.BF16.F32.PACK_AB R9, RZ, R9 ;  /* 0x00000009ff09123e */ /* 0x000fc800000010ff */
[----:B------:R-:W-:-:S07]  /*3cd0*/  @P1 PRMT R73, R9, 0x7610, R73 ;  /* 0x0000761009491816 */ /* 0x000fce0000000049 */
.L_x_2343:
[----:B------:R-:W2:Y:S01]  /*3ce0*/  @P0 LDC.64 R10, c[0x0][0x478] ;  /* 0x00011e00ff0a0b82 */ /* 0x000ea20000000a00 */
[----:B------:R-:W-:-:S05]  /*3cf0*/  @P0 IADD3 R9, PT, PT, R88, 0x100, RZ ;  /* 0x0000010058090810 */ /* 0x000fca0007ffe0ff */
[----:B--2---:R-:W-:-:S05]  /*3d00*/  @P0 IMAD.WIDE.U32 R10, R9, 0x10, R10 ;  /* 0x00000010090a0825 */ /* 0x004fca00078e000a */
[----:B------:R2:W-:Y:S01]  /*3d10*/  @P0 STG.E.128 desc[UR22][R10.64], R48 ;  /* 0x000000300a000986 */ /* 0x0005e2000c101d16 */
[----:B------:R-:W-:Y:S05]  /*3d20*/  BRA.U !UP3, `(.L_x_2348) ;  /* 0x000000010b247547 */ /* 0x000fea000b800000 */
[----:B--2---:R-:W2:Y:S01]  /*3d30*/  LDC.64 R10, c[0x0][0x468] ;  /* 0x00011a00ff0a7b82 */ /* 0x004ea20000000a00 */
[----:B01----:R-:W-:Y:S02]  /*3d40*/  LOP3.LUT R52, R65, 0xffff, RZ, 0xc0, !PT ;  /* 0x0000ffff41347812 */ /* 0x003fe400078ec0ff */
[----:B------:R-:W-:Y:S02]  /*3d50*/  IADD3 R83, PT, PT, R83, 0x100, RZ ;  /* 0x0000010053537810 */ /* 0x000fe40007ffe0ff */
[----:B------:R-:W-:Y:S01]  /*3d60*/  PRMT R9, R72, 0x5410, R73 ;  /* 0x0000541048097816 */ /* 0x000fe20000000049 */
[----:B------:R-:W-:-:S05]  /*3d70*/  IMAD.WIDE.U32 R52, R52, 0x10000, RZ ;  /* 0x0001000034347825 */ /* 0x000fca00078e00ff */
[----:B------:R-:W-:Y:S02]  /*3d80*/  LOP3.LUT R53, R9, R53, RZ, 0xfc, !PT ;  /* 0x0000003509357212 */ /* 0x000fe400078efcff */
[----:B------:R-:W-:Y:S01]  /*3d90*/  LOP3.LUT R52, R52, 0xffff, R64, 0xf8, !PT ;  /* 0x0000ffff34347812 */ /* 0x000fe200078ef840 */
[----:B--2---:R-:W-:-:S05]  /*3da0*/  IMAD.WIDE.U32 R10, R83, 0x8, R10 ;  /* 0x00000008530a7825 */ /* 0x004fca00078e000a */
[----:B------:R3:W-:Y:S02]  /*3db0*/  STG.E.64 desc[UR22][R10.64], R52 ;  /* 0x000000340a007986 */ /* 0x0007e4000c101b16 */
.L_x_2348:
[----:B------:R-:W-:Y:S02]  /*3dc0*/  UIADD3 UR9, UPT, UPT, UR9, UR26, URZ ;  /* 0x0000001a09097290 */ /* 0x000fe4000fffe0ff */
[----:B------:R-:W-:Y:S02]  /*3dd0*/  UPLOP3.LUT UP1, UPT, UPT, UPT, UP1, 0x40, 0x4 ;  /* 0x000000000004789c */ /* 0x000fe40003f2e810 */
[----:B------:R-:W-:-:S09]  /*3de0*/  UISETP.GE.AND UP0, UPT, UR9, UR27, UPT ;  /* 0x0000001b0900728c */ /* 0x000fd2000bf06270 */
[----:B------:R-:W-:Y:S05]  /*3df0*/  BRA.U !UP0, `(.L_x_2349) ;  /* 0xffffffc508287547 */ /* 0x000fea000b83ffff */
.L_x_2320:
[----:B------:R-:W4:Y:S08]  /*3e00*/  LDC R7, c[0x0][0x388] ;  /* 0x0000e200ff077b82 */ /* 0x000f300000000800 */
[----:B------:R-:W5:Y:S08]  /*3e10*/  LDC.64 R2, c[0x0][0x440] ;  /* 0x00011000ff027b82 */ /* 0x000f700000000a00 */
[----:B------:R-:W0:Y:S01]  /*3e20*/  LDC.64 R4, c[0x0][0x448] ;  /* 0x00011200ff047b82 */ /* 0x000e220000000a00 */
[----:B----4-:R-:W-:-:S05]  /*3e30*/  IMAD R7, R7, UR8, RZ ;  /* 0x0000000807077c24 */ /* 0x010fca000f8e02ff */
[----:B------:R-:W-:-:S05]  /*3e40*/  LEA.HI R7, R7, R0, RZ, 0x1e ;  /* 0x0000000007077211 */ /* 0x000fca00078ff0ff */
[----:B-----5:R-:W-:-:S05]  /*3e50*/  IMAD.WIDE.U32 R2, R7, 0x10, R2 ;  /* 0x0000001007027825 */ /* 0x020fca00078e0002 */
        /* <DEDUP_REMOVED lines=8> */
.L_x_2350:
        /* <DEDUP_REMOVED lines=10> */
.L_x_6725:


//--------------------- .text._ZN10layer_norm13ln_bwd_kernelINS_13Kernel_traitsI13__nv_bfloat16S2_fS2_fjLj1536ELj1ELj1ELj4ELj8ENS_18Kernel_traits_baseILj1536ES2_S2_fS2_fjLj128EEEEELb1ELb1ELb0ELb0EEEvNS_9BwdParamsE --------------------------
	.section	.text._ZN10layer_norm13ln_bwd_kernelINS_13Kernel_traitsI13__nv_bfloat16S2_fS2_fjLj1536ELj1ELj1ELj4ELj8ENS_18Kernel_traits_baseILj1536ES2_S2_fS2_fjLj128EEEEELb1ELb1ELb0ELb0EEEvNS_9BwdParamsE,"ax",@progbits
	.align	128
        .global         _ZN10layer_norm13ln_bwd_kernelINS_13Kernel_traitsI13__nv_bfloat16S2_fS2_fjLj1536ELj1ELj1ELj4ELj8ENS_18Kernel_traits_baseILj1536ES2_S2_fS2_fjLj128EEEEELb1ELb1ELb0ELb0EEEvNS_9BwdParamsE
        .type           _ZN10layer_norm13ln_bwd_kernelINS_13Kernel_traitsI13__nv_bfloat16S2_fS2_fjLj1536ELj1ELj1ELj4ELj8ENS_18Kernel_traits_baseILj1536ES2_S2_fS2_fjLj128EEEEELb1ELb1ELb0ELb0EEEvNS_9BwdParamsE,@function
        .size           _ZN10layer_norm13ln_bwd_kernelINS_13Kernel_traitsI13__nv_bfloat16S2_fS2_fjLj1536ELj1ELj1ELj4ELj8ENS_18Kernel_traits_baseILj1536ES2_S2_fS2_fjLj128EEEEELb1ELb1ELb0ELb0EEEvNS_9BwdParamsE,(.L_x_6726 - _ZN10layer_norm13ln_bwd_kernelINS_13Kernel_traitsI13__nv_bfloat16S2_fS2_fjLj1536ELj1ELj1ELj4ELj8ENS_18Kernel_traits_baseILj1536ES2_S2_fS2_fjLj128EEEEELb1ELb1ELb0ELb0EEEvNS_9BwdParamsE)
        .other          _ZN10layer_norm13ln_bwd_kernelINS_13Kernel_traitsI13__nv_bfloat16S2_fS2_fjLj1536ELj1ELj1ELj4ELj8ENS_18Kernel_traits_baseILj1536ES2_S2_fS2_fjLj128EEEEELb1ELb1ELb0ELb0EEEvNS_9BwdParamsE,@"STO_CUDA_ENTRY STV_DEFAULT"
_ZN10layer_norm13ln_bwd_kernelINS_13Kernel_traitsI13__nv_bfloat16S2_fS2_fjLj1536ELj1ELj1ELj4ELj8ENS_18Kernel_traits_baseILj1536ES2_S2_fS2_fjLj128EEEEELb1ELb1ELb0ELb0EEEvNS_9BwdParamsE:
.text._ZN10layer_norm13ln_bwd_kernelINS_13Kernel_traitsI13__nv_bfloat16S2_fS2_fjLj1536ELj1ELj1ELj4ELj8ENS_18Kernel_traits_baseILj1536ES2_S2_fS2_fjLj128EEEEELb1ELb1ELb0ELb0EEEvNS_9BwdParamsE:
        /* <DEDUP_REMOVED lines=55> */
[----:B------:R-:W0:Y:S01]  /*0370*/  LDCU.64 UR4, c[0x0][0x3e0] ;  /* 0x00007c00ff0477ac */ /* 0x000e220008000a00 */
[----:B-----5:R-:W-:Y:S02]  /*0380*/  SHF.R.U64 R0, R10, 0x10, R11 ;  /* 0x000000100a007819 */ /* 0x020fe4000000120b */
        /* <DEDUP_REMOVED lines=37> */
[----:B------:R-:W-:Y:S01]  /*05e0*/  SHF.R.U32.HI R77, RZ, 0x10, R53 ;  /* 0x00000010ff4d7819 */ /* 0x000fe20000011635 */
[----:B------:R-:W-:Y:S01]  /*05f0*/  UPLOP3.LUT UP2, UPT, UPT, UPT, UPT, 0x40, 0x4 ;  /* 0x000000000004789c */ /* 0x000fe20003f4e870 */
[----:B------:R-:W-:Y:S01]  /*0600*/  MOV R8, R2 ;  /* 0x0000000200087202 */ /* 0x000fe20000000f00 */
[----:B------:R-:W0:Y:S01]  /*0610*/  LDCU UR25, c[0x0][0x408] ;  /* 0x00008100ff1977ac */ /* 0x000e220008000800 */
[--C-:B------:R-:W-:Y:S02]  /*0620*/  SHF.R.U64 R7, R2, 0x10, R3.reuse ;  /* 0x0000001002077819 */ /* 0x100fe40000001203 */
[----:B------:R-:W-:Y:S01]  /*0630*/  MOV R6, R3 ;  /* 0x0000000300067202 */ /* 0x000fe20000000f00 */
[----:B------:R-:W-:Y:S01]  /*0640*/  UISETP.NE.AND.EX UP0, UPT, UR5, URZ, UPT, UP0 ;  /* 0x000000ff0500728c */ /* 0x000fe2000bf05300 */
[----:B------:R-:W-:Y:S01]  /*0650*/  SHF.R.U32.HI R5, RZ, 0x10, R3 ;  /* 0x00000010ff057819 */ /* 0x000fe20000011603 */
[----:B------:R-:W1:Y:S01]  /*0660*/  LDCU UR6, c[0x0][0x388] ;  /* 0x00007100ff0677ac */ /* 0x000e620008000800 */
[----:B------:R-:W-:-:S02]  /*0670*/  PRMT R15, R0, 0x7610, R15 ;  /* 0x00007610000f7816 */ /* 0x000fc4000000000f */
[----:B------:R-:W-:Y:S01]  /*0680*/  PRMT R14, R4, 0x7610, R14 ;  /* 0x00007610040e7816 */ /* 0x000fe2000000000e */
[----:B------:R-:W2:Y:S01]  /*0690*/  LDCU.U8 UR16, c[0x0][0x410] ;  /* 0x00008200ff1077ac */ /* 0x000ea20008000000 */
[----:B------:R-:W3:Y:S01]  /*06a0*/  LDCU UR17, c[0x0][0x400] ;  /* 0x00008000ff1177ac */ /* 0x000ee20008000800 */
[----:B------:R-:W4:Y:S01]  /*06b0*/  LDCU.64 UR18, c[0x0][0x438] ;  /* 0x00008700ff1277ac */ /* 0x000f220008000a00 */
[----:B------:R-:W0:Y:S01]  /*06c0*/  LDCU.64 UR20, c[0x0][0x478] ;  /* 0x00008f00ff1477ac */ /* 0x000e220008000a00 */
[----:B------:R-:W0:Y:S01]  /*06d0*/  LDCU.128 UR8, c[0x0][0x3c0] ;  /* 0x00007800ff0877ac */ /* 0x000e220008000c00 */
[----:B------:R-:W0:Y:S02]  /*06e0*/  LDCU.64 UR22, c[0x0][0x380] ;  /* 0x00007000ff1677ac */ /* 0x000e240008000a00 */
.L_x_2392:
[----:B-----5:R-:W5:Y:S01]  /*06f0*/  @UP0 LDCU.64 UR4, c[0x0][0x3e0] ;  /* 0x00007c00ff0407ac */ /* 0x020f620008000a00 */
[----:B------:R-:W-:Y:S01]  /*0700*/  PLOP3.LUT P0, PT, PT, PT, UP0, 0x80, 0x8 ;  /* 0x000000000008781c */ /* 0x000fe20003f0f008 */
[----:B0-----:R-:W-:-:S06]  /*0710*/  UIMAD.WIDE UR12, UR7, 0x4, UR10 ;  /* 0x00000004070c78a5 */ /* 0x001fcc000f8e020a */
[----:B--23--:R-:W-:Y:S02]  /*0720*/  MOV R70, UR12 ;  /* 0x0000000c00467c02 */ /* 0x00cfe40008000f00 */
[----:B------:R-:W-:-:S05]  /*0730*/  MOV R71, UR13 ;  /* 0x0000000d00477c02 */ /* 0x000fca0008000f00 */
[----:B------:R-:W3:Y:S01]  /*0740*/  LDG.E R70, desc[UR14][R70.64] ;  /* 0x0000000e46467981 */ /* 0x000ee2000c1e1900 */
[----:B-----5:R-:W-:-:S06]  /*0750*/  @UP0 UIMAD.WIDE UR4, UR7, 0x2, UR4 ;  /* 0x00000002070408a5 */ /* 0x020fcc000f8e0204 */
[----:B------:R-:W-:Y:S02]  /*0760*/  MOV R68, UR4 ;  /* 0x0000000400447c02 */ /* 0x000fe40008000f00 */
[----:B------:R-:W-:Y:S01]  /*0770*/  MOV R69, UR5 ;  /* 0x0000000500457c02 */ /* 0x000fe20008000f00 */
[----:B------:R-:W-:-:S04]  /*0780*/  UIMAD.WIDE UR4, UR7, 0x4, UR8 ;  /* 0x00000004070478a5 */ /* 0x000fc8000f8e0208 */
[----:B------:R0:W5:Y:S02]  /*0790*/  @P0 LDG.E.U16 R68, desc[UR14][R68.64] ;  /* 0x0000000e44440981 */ /* 0x000164000c1e1500 */
        /* <DEDUP_REMOVED lines=9> */
[----:B------:R-:W-:-:S04]  /*0830*/  UMOV UR12, 0x3f800000 ;  /* 0x3f800000000c7882 */ /* 0x000fc80000000000 */
[----:B0-----:R-:W-:Y:S01]  /*0840*/  MOV R69, UR5 ;  /* 0x0000000500457c02 */ /* 0x001fe20008000f00 */
[----:B------:R-:W-:Y:S01]  /*0850*/  BSSY.RECONVERGENT B0, `(.L_x_2352) ;  /* 0x0000043000007945 */ /* 0x000fe20003800200 */
[----:B------:R-:W-:Y:S01]  /*0860*/  HFMA2 R119, -RZ, RZ, 0, 0 ;  /* 0x00000000ff777431 */ /* 0x000fe200000001ff */
[C---:B------:R-:W-:Y:S02]  /*0870*/  ISETP.GE.U32.AND P2, PT, R89.reuse, 0x100, PT ;  /* 0x000001005900780c */ /* 0x040fe40003f46070 */
[----:B------:R-:W-:Y:S02]  /*0880*/  ISETP.GE.U32.AND P3, PT, R89, 0x180, PT ;  /* 0x000001805900780c */ /* 0x000fe40003f66070 */
[----:B------:R-:W-:Y:S02]  /*0890*/  MOV R116, RZ ;  /* 0x000000ff00747202 */ /* 0x000fe40000000f00 */
[----:B------:R-:W-:-:S04]  /*08a0*/  LEA.HI.SX32 R4, R69, R90, 0x1e ;  /* 0x0000005a45047211 */ /* 0x000fc800078ff2ff */
[----:B------:R-:W-:Y:S02]  /*08b0*/  MOV R117, R4 ;  /* 0x0000000400757202 */ /* 0x000fe40000000f00 */
[----:B---3--:R-:W-:Y:S02]  /*08c0*/  R2UR UR24, R70 ;  /* 0x00000000461872ca */ /* 0x008fe400000e0000 */
[----:B-----5:R-:W-:Y:S02]  /*08d0*/  @P0 R2UR UR13, R68 ;  /* 0x00000000440d02ca */ /* 0x020fe400000e0000 */
[----:B----4-:R-:W-:-:S11]  /*08e0*/  FSEL R114, R72, RZ, !P4 ;  /* 0x000000ff48727208 */ /* 0x010fd60006000000 */
[----:B------:R-:W-:Y:S01]  /*08f0*/  @UP0 USHF.L.U32 UR12, UR13, 0x10, URZ ;  /* 0x000000100d0c0899 */ /* 0x000fe200080006ff */
[----:B------:R-:W-:Y:S11]  /*0900*/  @!P1 BRA `(.L_x_2353) ;  /* 0x0000000000dc9947 */ /* 0x000ff60003800000 */
        /* <DEDUP_REMOVED lines=10> */
[----:B------:R-:W-:Y:S01]  /*09b0*/  SHF.L.U32 R113, R88, 0x10, RZ ;  /* 0x0000001058717819 */ /* 0x000fe200000006ff */
[----:B--2---:R-:W-:Y:S01]  /*09c0*/  IMAD.WIDE.U32 R92, R4, 0x4, R92 ;  /* 0x00000004045c7825 */ /* 0x004fe200078e005c */
[----:B------:R-:W-:-:S04]  /*09d0*/  SHF.L.U32 R110, R87, 0x10, RZ ;  /* 0x00000010576e7819 */ /* 0x000fc800000006ff */
[----:B------:R1:W5:Y:S01]  /*09e0*/  LDG.E R3, desc[UR14][R92.64] ;  /* 0x0000000e5c037981 */ /* 0x000362000c1e1900 */
[C---:B------:R-:W-:Y:S02]  /*09f0*/  IADD3 R117, PT, PT, R4.reuse, 0x80, RZ ;  /* 0x0000008004757810 */ /* 0x040fe40007ffe0ff */
[----:B-1----:R-:W-:Y:S01]  /*0a00*/  SHF.L.U32 R93, R85, 0x10, RZ ;  /* 0x00000010555d7819 */ /* 0x002fe200000006ff */
[----:B0-----:R-:W-:-:S05]  /*0a10*/  @P0 IMAD.WIDE.U32 R74, R4, 0x10, R74 ;  /* 0x00000010044a0825 */ /* 0x001fca00078e004a */
[----:B------:R0:W5:Y:S01]  /*0a20*/  @P0 LDG.E.128 R52, desc[UR14][R74.64] ;  /* 0x0000000e4a340981 */ /* 0x000162000c1e1d00 */
[----:B---3--:R-:W-:Y:S02]  /*0a30*/  MOV R91, R72 ;  /* 0x00000048005b7202 */ /* 0x008fe40000000f00 */
[----:B------:R-:W-:Y:S02]  /*0a40*/  SHF.R.U64 R112, R72, 0x10, R73 ;  /* 0x0000001048707819 */ /* 0x000fe40000001249 */
[----:B------:R-:W-:Y:S01]  /*0a50*/  SHF.L.U32 R91, R91, 0x10, RZ ;  /* 0x000000105b5b7819 */ /* 0x000fe200000006ff */
[C---:B----4-:R-:W-:Y:S01]  /*0a60*/  FADD.FTZ R68, -R114.reuse, R68 ;  /* 0x0000004472447221 */ /* 0x050fe20000010100 */
[----:B------:R-:W-:Y:S01]  /*0a70*/  MOV R111, R73 ;  /* 0x00000049006f7202 */ /* 0x000fe20000000f00 */
[----:B------:R-:W-:Y:S02]  /*0a80*/  FADD.FTZ R69, -R114, R69 ;  /* 0x0000004572457221 */ /* 0x000fe40000010100 */
[----:B------:R-:W-:Y:S01]  /*0a90*/  FMUL.FTZ R115, R68, UR24 ;  /* 0x0000001844737c20 */ /* 0x000fe20008410000 */
[----:B------:R-:W-:Y:S01]  /*0aa0*/  SHF.L.U32 R68, R112, 0x10, RZ ;  /* 0x0000001070447819 */ /* 0x000fe200000006ff */
[-C--:B------:R-:W-:Y:S01]  /*0ab0*/  FMUL.FTZ R113, R113, R91.reuse ;  /* 0x0000005b71717220 */ /* 0x080fe20000410000 */
[----:B------:R-:W-:Y:S01]  /*0ac0*/  FADD.FTZ R36, R36, R91 ;  /* 0x0000005b24247221 */ /* 0x000fe20000010000 */
[----:B------:R-:W-:Y:S01]  /*0ad0*/  FFMA.FTZ R48, R115, R91, R48 ;  /* 0x0000005b73307223 */ /* 0x000fe20000010030 */
[----:B------:R-:W-:Y:S01]  /*0ae0*/  SHF.R.U32.HI R73, RZ, 0x10, R73 ;  /* 0x00000010ff497819 */ /* 0x000fe20000011649 */
[C---:B------:R-:W-:Y:S01]  /*0af0*/  FADD.FTZ R70, -R114.reuse, R70 ;  /* 0x0000004672467221 */ /* 0x040fe20000010100 */
[----:B------:R-:W-:Y:S01]  /*0b00*/  FADD.FTZ R92, -R114, R71 ;  /* 0x00000047725c7221 */ /* 0x000fe20000010100 */
[----:B------:R-:W-:Y:S01]  /*0b10*/  SHF.L.U32 R91, R86, 0x10, RZ ;  /* 0x00000010565b7819 */ /* 0x000fe200000006ff */
[----:B------:R-:W-:Y:S01]  /*0b20*/  FMUL.FTZ R112, R69, UR24 ;  /* 0x0000001845707c20 */ /* 0x000fe20008410000 */
[----:B------:R-:W-:Y:S01]  /*0b30*/  SHF.L.U32 R72, R111, 0x10, RZ ;  /* 0x000000106f487819 */ /* 0x000fe200000006ff */
[-C--:B------:R-:W-:Y:S01]  /*0b40*/  FMUL.FTZ R110, R110, R68.reuse ;  /* 0x000000446e6e7220 */ /* 0x080fe20000410000 */
[----:B------:R-:W-:Y:S01]  /*0b50*/  FADD.FTZ R69, RZ, R113 ;  /* 0x00000071ff457221 */ /* 0x000fe20000010000 */
[----:B------:R-:W-:Y:S01]  /*0b60*/  FFMA.FTZ R71, R115, R113, RZ ;  /* 0x0000007173477223 */ /* 0x000fe200000100ff */
[----:B------:R-:W-:Y:S01]  /*0b70*/  FADD.FTZ R37, R37, R68 ;  /* 0x0000004425257221 */ /* 0x000fe20000010000 */
[----:B------:R-:W-:Y:S01]  /*0b80*/  FFMA.FTZ R49, R112, R68, R49 ;  /* 0x0000004470317223 */ /* 0x000fe20000010031 */
[----:B0-----:R-:W-:Y:S01]  /*0b90*/  SHF.L.U32 R74, R73, 0x10, RZ ;  /* 0x00000010494a7819 */ /* 0x001fe200000006ff */
[----:B------:R-:W-:Y:S01]  /*0ba0*/  FMUL.FTZ R111, R70, UR24 ;  /* 0x00000018466f7c20 */ /* 0x000fe20008410000 */
[----:B------:R-:W-:Y:S01]  /*0bb0*/  FMUL.FTZ R91, R91, R72 ;  /* 0x000000485b5b7220 */ /* 0x000fe20000410000 */
        /* <DEDUP_REMOVED lines=12> */
.L_x_2353:
[----:B------:R-:W-:Y:S05]  /*0c80*/  BSYNC.RECONVERGENT B0 ;  /* 0x0000000000007941 */ /* 0x000fea0003800200 */
.L_x_2352:
[----:B------:R-:W-:Y:S04]  /*0c90*/  BSSY.RECONVERGENT B0, `(.L_x_2354) ;  /* 0x0000039000007945 */ /* 0x000fe80003800200 */
[----:B------:R-:W-:Y:S05]  /*0ca0*/  @!P2 BRA `(.L_x_2355) ;  /* 0x0000000000dca947 */ /* 0x000fea0003800000 */
[----:B------:R-:W0:Y:S01]  /*0cb0*/  LDC.64 R72, c[0x0][0x428] ;  /* 0x00010a00ff487b82 */ /* 0x000e220000000a00 */
[----:B------:R-:W-:-:S07]  /*0cc0*/  ISETP.NE.U32.AND P0, PT, RZ, UR18, PT ;  /* 0x00000012ff007c0c */ /* 0x000fce000bf05070 */
[----:B------:R-:W1:Y:S01]  /*0cd0*/  LDC.64 R68, c[0x0][0x3a8] ;  /* 0x0000ea00ff447b82 */ /* 0x000e620000000a00 */
[----:B------:R-:W-:-:S07]  /*0ce0*/  ISETP.NE.AND.EX P0, PT, RZ, UR19, PT, P0 ;  /* 0x00000013ff007c0c */ /* 0x000fce000bf05300 */
[----:B------:R-:W2:Y:S01]  /*0cf0*/  LDC.64 R94, c[0x0][0x3b0] ;  /* 0x0000ec00ff5e7b82 */ /* 0x000ea20000000a00 */
[----:B0-----:R-:W-:-:S07]  /*0d00*/  IMAD.WIDE.U32 R72, R117, 0x8, R72 ;  /* 0x0000000875487825 */ /* 0x001fce00078e0048 */
        /* <DEDUP_REMOVED lines=8> */
[----:B------:R0:W5:Y:S01]  /*0d90*/  LDG.E R2, desc[UR14][R94.64] ;  /* 0x0000000e5e027981 */ /* 0x000162000c1e1900 */
[----:B------:R-:W-:Y:S02]  /*0da0*/  SHF.L.U32 R101, R81, 0x10, RZ ;  /* 0x0000001051657819 */ /* 0x000fe400000006ff */
[----:B------:R-:W-:Y:S02]  /*0db0*/  IADD3 R117, PT, PT, R117, 0x80, RZ ;  /* 0x0000008075757810 */ /* 0x000fe40007ffe0ff */
[----:B---3--:R-:W-:Y:S02]  /*0dc0*/  MOV R96, R72 ;  /* 0x0000004800607202 */ /* 0x008fe40000000f00 */
[--C-:B------:R-:W-:Y:S02]  /*0dd0*/  SHF.R.U64 R98, R72, 0x10, R73.reuse ;  /* 0x0000001048627819 */ /* 0x100fe40000001249 */
[----:B------:R-:W-:Y:S02]  /*0de0*/  MOV R99, R73 ;  /* 0x0000004900637202 */ /* 0x000fe40000000f00 */
[----:B------:R-:W-:Y:S01]  /*0df0*/  SHF.R.U32.HI R118, RZ, 0x10, R73 ;  /* 0x00000010ff767819 */ /* 0x000fe20000011649 */
[C---:B----4-:R-:W-:Y:S01]  /*0e00*/  FADD.FTZ R68, -R114.reuse, R68 ;  /* 0x0000004472447221 */ /* 0x050fe20000010100 */
[----:B------:R-:W-:Y:S01]  /*0e10*/  FADD.FTZ R73, -R114, R69 ;  /* 0x0000004572497221 */ /* 0x000fe20000010100 */
[----:B------:R-:W-:-:S02]  /*0e20*/  SHF.L.U32 R72, R84, 0x10, RZ ;  /* 0x0000001054487819 */ /* 0x000fc400000006ff */
[----:B------:R-:W-:Y:S01]  /*0e30*/  SHF.L.U32 R69, R96, 0x10, RZ ;  /* 0x0000001060457819 */ /* 0x000fe200000006ff */
[----:B0-----:R-:W-:Y:S01]  /*0e40*/  FMUL.FTZ R95, R68, UR24 ;  /* 0x00000018445f7c20 */ /* 0x001fe20008410000 */
[----:B------:R-:W-:Y:S01]  /*0e50*/  SHF.L.U32 R68, R98, 0x10, RZ ;  /* 0x0000001062447819 */ /* 0x000fe200000006ff */
[----:B------:R-:W-:Y:S01]  /*0e60*/  FADD.FTZ R70, -R114, R70 ;  /* 0x0000004672467221 */ /* 0x000fe20000010100 */
        /* <DEDUP_REMOVED lines=27> */
.L_x_2355:
[----:B------:R-:W-:Y:S05]  /*1020*/  BSYNC.RECONVERGENT B0 ;  /* 0x0000000000007941 */ /* 0x000fea0003800200 */
.L_x_2354:
        /* <DEDUP_REMOVED lines=14> */
[----:B------:R-:W-:Y:S02]  /*1110*/  SHF.L.U32 R105, R79, 0x10, RZ ;  /* 0x000000104f697819 */ /* 0x000fe400000006ff */
[----:B------:R-:W-:Y:S01]  /*1120*/  SHF.L.U32 R109, R77, 0x10, RZ ;  /* 0x000000104d6d7819 */ /* 0x000fe200000006ff */
[----:B0-----:R-:W-:-:S05]  /*1130*/  @P0 IMAD.WIDE.U32 R102, R117, 0x10, R102 ;  /* 0x0000001075660825 */ /* 0x001fca00078e0066 */
[----:B------:R0:W5:Y:S01]  /*1140*/  @P0 LDG.E.128 R60, desc[UR14][R102.64] ;  /* 0x0000000e663c0981 */ /* 0x000162000c1e1d00 */
        /* <DEDUP_REMOVED lines=38> */
.L_x_2357:
[----:B------:R-:W-:Y:S05]  /*13b0*/  BSYNC.RECONVERGENT B0 ;  /* 0x0000000000007941 */ /* 0x000fea0003800200 */
.L_x_2356:
        /* <DEDUP_REMOVED lines=31> */
.L_x_2359:
[----:B------:R-:W-:Y:S05]  /*15b0*/  BSYNC.RECONVERGENT B0 ;  /* 0x0000000000007941 */ /* 0x000fea0003800200 */
.L_x_2358:
        /* <DEDUP_REMOVED lines=36> */
[C---:B-----5:R-:W-:Y:S01]  /*1800*/  LOP3.LUT P4, RZ, R3.reuse, 0xff, RZ, 0xc0, !PT ;  /* 0x000000ff03ff7812 */ /* 0x060fe2000788c0ff */
[----:B------:R-:W-:Y:S01]  /*1810*/  HFMA2 R71, -RZ, RZ, 0, 0 ;  /* 0x00000000ff477431 */ /* 0x000fe200000001ff */
[----:B------:R-:W-:-:S11]  /*1820*/  LOP3.LUT P5, RZ, R3, 0xff00, RZ, 0xc0, !PT ;  /* 0x0000ff0003ff7812 */ /* 0x000fd600078ac0ff */
[----:B------:R-:W0:Y:S01]  /*1830*/  @P4 LDC R73, c[0x0][0x408] ;  /* 0x00010200ff494b82 */ /* 0x000e220000000800 */
[----:B------:R-:W-:Y:S01]  /*1840*/  @P4 FFMA.FTZ R74, R115, UR4, R114 ;  /* 0x00000004734a4c23 */ /* 0x000fe20008010072 */
[----:B------:R-:W-:Y:S02]  /*1850*/  @P4 SHF.L.U32 R68, R68, 0x10, RZ ;  /* 0x0000001044444819 */ /* 0x000fe400000006ff */
[----:B------:R-:W-:Y:S01]  /*1860*/  @P5 SHF.L.U32 R72, R72, 0x10, RZ ;  /* 0x0000001048485819 */ /* 0x000fe200000006ff */
[----:B------:R-:W-:-:S03]  /*1870*/  @P4 FADD.FTZ R74, R113, -R74 ;  /* 0x8000004a714a4221 */ /* 0x000fc60000010000 */
[----:B------:R-:W1:Y:S01]  /*1880*/  @P4 LDC R75, c[0x0][0x408] ;  /* 0x00010200ff4b4b82 */ /* 0x000e620000000800 */
[----:B------:R-:W-:-:S04]  /*1890*/  @P4 FMUL.FTZ R74, R74, UR24 ;  /* 0x000000184a4a4c20 */ /* 0x000fc80008410000 */
[----:B------:R-:W-:-:S03]  /*18a0*/  @P4 FMUL.FTZ R74, R74, UR12 ;  /* 0x0000000c4a4a4c20 */ /* 0x000fc60008410000 */
[----:B------:R-:W2:Y:S01]  /*18b0*/  @P5 LDC R116, c[0x0][0x408] ;  /* 0x00010200ff745b82 */ /* 0x000ea20000000800 */
[----:B0-----:R-:W-:-:S04]  /*18c0*/  @P4 FMUL.FTZ R73, R74, R73 ;  /* 0x000000494a494220 */ /* 0x001fc80000410000 */
[----:B------:R-:W-:Y:S01]  /*18d0*/  @P4 FMUL.FTZ R71, R68, R73 ;  /* 0x0000004944474220 */ /* 0x000fe20000410000 */
[----:B------:R-:W-:Y:S01]  /*18e0*/  @P4 FFMA.FTZ R68, R115, UR4, R114 ;  /* 0x0000000473444c23 */ /* 0x000fe20008010072 */
[----:B------:R-:W-:-:S03]  /*18f0*/  @P4 SHF.L.U32 R73, R76, 0x10, RZ ;  /* 0x000000104c494819 */ /* 0x000fc600000006ff */
[----:B------:R-:W-:-:S04]  /*1900*/  @P4 FADD.FTZ R68, R113, -R68 ;  /* 0x8000004471444221 */ /* 0x000fc80000010000 */
[----:B------:R-:W-:-:S04]  /*1910*/  @P4 FMUL.FTZ R68, R68, UR24 ;  /* 0x0000001844444c20 */ /* 0x000fc80008410000 */
[----:B------:R-:W-:-:S04]  /*1920*/  @P4 FMUL.FTZ R68, R68, UR12 ;  /* 0x0000000c44444c20 */ /* 0x000fc80008410000 */
[----:B-1----:R-:W-:Y:S01]  /*1930*/  @P4 FMUL.FTZ R74, R68, R75 ;  /* 0x0000004b444a4220 */ /* 0x002fe20000410000 */
[----:B------:R-:W-:-:S03]  /*1940*/  MOV R68, RZ ;  /* 0x000000ff00447202 */ /* 0x000fc60000000f00 */
[----:B------:R-:W-:Y:S01]  /*1950*/  @P4 FMUL.FTZ R68, R74, R73 ;  /* 0x000000494a444220 */ /* 0x000fe20000410000 */
[----:B------:R-:W-:Y:S01]  /*1960*/  @P5 FFMA.FTZ R73, R112, UR4, R114 ;  /* 0x0000000470495c23 */ /* 0x000fe20008010072 */
[----:B------:R-:W0:Y:S01]  /*1970*/  @P5 LDC R74, c[0x0][0x408] ;  /* 0x00010200ff4a5b82 */ /* 0x000e220000000800 */
[----:B------:R-:W-:Y:S02]  /*1980*/  LOP3.LUT P4, RZ, R3, 0xff0000, RZ, 0xc0, !PT ;  /* 0x00ff000003ff7812 */ /* 0x000fe4000788c0ff */
[----:B------:R-:W-:Y:S01]  /*1990*/  @P5 FADD.FTZ R73, R110, -R73 ;  /* 0x800000496e495221 */ /* 0x000fe20000010000 */
[----:B------:R-:W-:-:S03]  /*19a0*/  F2FP.BF16.F32.PACK_AB R68, RZ, R68 ;  /* 0x00000044ff44723e */ /* 0x000fc600000010ff */
[----:B------:R-:W-:-:S04]  /*19b0*/  @P5 FMUL.FTZ R73, R73, UR24 ;  /* 0x0000001849495c20 */ /* 0x000fc80008410000 */
[----:B------:R-:W-:-:S03]  /*19c0*/  @P5 FMUL.FTZ R73, R73, UR12 ;  /* 0x0000000c49495c20 */ /* 0x000fc60008410000 */
[----:B------:R-:W1:Y:S01]  /*19d0*/  @P4 LDC R75, c[0x0][0x408] ;  /* 0x00010200ff4b4b82 */ /* 0x000e620000000800 */
[----:B--2---:R-:W-:Y:S01]  /*19e0*/  @P5 FMUL.FTZ R73, R73, R116 ;  /* 0x0000007449495220 */ /* 0x004fe20000410000 */
[----:B------:R-:W-:Y:S02]  /*19f0*/  CS2R R116, SRZ ;  /* 0x0000000000747805 */ /* 0x000fe4000001ff00 */
[----:B------:R-:W-:Y:S01]  /*1a00*/  @P4 SHF.L.U32 R69, R69, 0x10, RZ ;  /* 0x0000001045454819 */ /* 0x000fe200000006ff */
[----:B------:R-:W-:Y:S01]  /*1a10*/  @P5 FMUL.FTZ R116, R72, R73 ;  /* 0x0000004948745220 */ /* 0x000fe20000410000 */
[----:B------:R-:W-:Y:S01]  /*1a20*/  @P5 FFMA.FTZ R73, R112, UR4, R114 ;  /* 0x0000000470495c23 */ /* 0x000fe20008010072 */
[----:B------:R-:W-:-:S03]  /*1a30*/  HFMA2 R72, -RZ, RZ, 0, 0 ;  /* 0x00000000ff487431 */ /* 0x000fc600000001ff */
[----:B------:R-:W-:-:S04]  /*1a40*/  @P5 FADD.FTZ R73, R110, -R73 ;  /* 0x800000496e495221 */ /* 0x000fc80000010000 */
[----:B------:R-:W-:-:S04]  /*1a50*/  @P5 FMUL.FTZ R73, R73, UR24 ;  /* 0x0000001849495c20 */ /* 0x000fc80008410000 */
[----:B------:R-:W-:-:S04]  /*1a60*/  @P5 FMUL.FTZ R73, R73, UR12 ;  /* 0x0000000c49495c20 */ /* 0x000fc80008410000 */
[----:B0-----:R-:W-:Y:S01]  /*1a70*/  @P5 FMUL.FTZ R74, R73, R74 ;  /* 0x0000004a494a5220 */ /* 0x001fe20000410000 */
[----:B------:R-:W-:-:S05]  /*1a80*/  @P5 SHF.L.U32 R73, R15, 0x10, RZ ;  /* 0x000000100f495819 */ /* 0x000fca00000006ff */
[----:B------:R-:W-:Y:S01]  /*1a90*/  @P5 FMUL.FTZ R72, R74, R73 ;  /* 0x000000494a485220 */ /* 0x000fe20000410000 */
[----:B------:R-:W-:Y:S01]  /*1aa0*/  @P4 FFMA.FTZ R74, R111, UR4, R114 ;  /* 0x000000046f4a4c23 */ /* 0x000fe20008010072 */
[----:B------:R-:W0:Y:S01]  /*1ab0*/  @P4 LDC R73, c[0x0][0x408] ;  /* 0x00010200ff494b82 */ /* 0x000e220000000800 */
[----:B------:R-:W-:Y:S02]  /*1ac0*/  ISETP.GE.U32.AND P5, PT, R3, 0x1000000, PT ;  /* 0x010000000300780c */ /* 0x000fe40003fa6070 */
[----:B------:R-:W-:Y:S01]  /*1ad0*/  @P4 FADD.FTZ R74, R91, -R74 ;  /* 0x8000004a5b4a4221 */ /* 0x000fe20000010000 */
[----:B------:R-:W-:-:S03]  /*1ae0*/  F2FP.BF16.F32.PACK_AB R72, RZ, R72 ;  /* 0x00000048ff48723e */ /* 0x000fc600000010ff */
[----:B------:R-:W-:-:S04]  /*1af0*/  @P4 FMUL.FTZ R74, R74, UR24 ;  /* 0x000000184a4a4c20 */ /* 0x000fc80008410000 */
[----:B------:R-:W-:-:S04]  /*1b00*/  @P4 FMUL.FTZ R74, R74, UR12 ;  /* 0x0000000c4a4a4c20 */ /* 0x000fc80008410000 */
[----:B-1----:R-:W-:Y:S02]  /*1b10*/  @P4 FMUL.FTZ R74, R74, R75 ;  /* 0x0000004b4a4a4220 */ /* 0x002fe40000410000 */
[----:B------:R-:W1:Y:S02]  /*1b20*/  @P5 LDC R75, c[0x0][0x408] ;  /* 0x00010200ff4b5b82 */ /* 0x000e640000000800 */
[----:B------:R-:W-:Y:S01]  /*1b30*/  @P4 FMUL.FTZ R117, R69, R74 ;  /* 0x0000004a45754220 */ /* 0x000fe20000410000 */
[----:B------:R-:W-:Y:S01]  /*1b40*/  @P4 FFMA.FTZ R74, R111, UR4, R114 ;  /* 0x000000046f4a4c23 */ /* 0x000fe20008010072 */
[----:B------:R-:W-:Y:S02]  /*1b50*/  MOV R69, RZ ;  /* 0x000000ff00457202 */ /* 0x000fe40000000f00 */
[----:B------:R-:W-:Y:S01]  /*1b60*/  FADD.FTZ R117, R26, R117 ;  /* 0x000000751a757221 */ /* 0x000fe20000010000 */
[----:B------:R-:W-:-:S04]  /*1b70*/  @P4 FADD.FTZ R74, R91, -R74 ;  /* 0x8000004a5b4a4221 */ /* 0x000fc80000010000 */
[----:B------:R-:W-:-:S04]  /*1b80*/  @P4 FMUL.FTZ R74, R74, UR24 ;  /* 0x000000184a4a4c20 */ /* 0x000fc80008410000 */
[----:B------:R-:W-:-:S04]  /*1b90*/  @P4 FMUL.FTZ R74, R74, UR12 ;  /* 0x0000000c4a4a4c20 */ /* 0x000fc80008410000 */
[----:B0-----:R-:W-:Y:S01]  /*1ba0*/  @P4 FMUL.FTZ R74, R74, R73 ;  /* 0x000000494a4a4220 */ /* 0x001fe20000410000 */
[----:B------:R-:W-:-:S05]  /*1bb0*/  @P4 SHF.L.U32 R73, R14, 0x10, RZ ;  /* 0x000000100e494819 */ /* 0x000fca00000006ff */
[----:B------:R-:W-:Y:S01]  /*1bc0*/  @P4 FMUL.FTZ R69, R74, R73 ;  /* 0x000000494a454220 */ /* 0x000fe20000410000 */
[----:B------:R-:W-:Y:S01]  /*1bd0*/  @P5 FFMA.FTZ R74, R92, UR4, R114 ;  /* 0x000000045c4a5c23 */ /* 0x000fe20008010072 */
[----:B------:R-:W-:Y:S01]  /*1be0*/  @P5 SHF.L.U32 R73, R70, 0x10, RZ ;  /* 0x0000001046495819 */ /* 0x000fe200000006ff */
[----:B------:R-:W-:Y:S02]  /*1bf0*/  HFMA2 R70, -RZ, RZ, 0, 0 ;  /* 0x00000000ff467431 */ /* 0x000fe400000001ff */
[----:B------:R-:W-:Y:S01]  /*1c00*/  @P5 FADD.FTZ R74, R93, -R74 ;  /* 0x8000004a5d4a5221 */ /* 0x000fe20000010000 */
[----:B------:R-:W-:-:S03]  /*1c10*/  F2FP.BF16.F32.PACK_AB R69, RZ, R69 ;  /* 0x00000045ff45723e */ /* 0x000fc600000010ff */
[----:B------:R-:W-:-:S04]  /*1c20*/  @P5 FMUL.FTZ R74, R74, UR24 ;  /* 0x000000184a4a5c20 */ /* 0x000fc80008410000 */
[----:B------:R-:W-:-:S04]  /*1c30*/  @P5 FMUL.FTZ R74, R74, UR12 ;  /* 0x0000000c4a4a5c20 */ /* 0x000fc80008410000 */
[----:B-1----:R-:W-:Y:S02]  /*1c40*/  @P5 FMUL.FTZ R74, R74, R75 ;  /* 0x0000004b4a4a5220 */ /* 0x002fe40000410000 */
[----:B------:R-:W0:Y:S02]  /*1c50*/  @P5 LDC R75, c[0x0][0x408] ;  /* 0x00010200ff4b5b82 */ /* 0x000e240000000800 */
[----:B------:R-:W-:Y:S01]  /*1c60*/  @P5 FMUL.FTZ R70, R73, R74 ;  /* 0x0000004a49465220 */ /* 0x000fe20000410000 */
[----:B------:R-:W-:Y:S01]  /*1c70*/  @P5 FFMA.FTZ R74, R92, UR4, R114 ;  /* 0x000000045c4a5c23 */ /* 0x000fe20008010072 */
[----:B------:R-:W-:-:S03]  /*1c80*/  MOV R73, RZ ;  /* 0x000000ff00497202 */ /* 0x000fc60000000f00 */
[----:B------:R-:W-:-:S04]  /*1c90*/  @P5 FADD.FTZ R74, R93, -R74 ;  /* 0x8000004a5d4a5221 */ /* 0x000fc80000010000 */
[----:B------:R-:W-:-:S04]  /*1ca0*/  @P5 FMUL.FTZ R74, R74, UR24 ;  /* 0x000000184a4a5c20 */ /* 0x000fc80008410000 */
[----:B------:R-:W-:-:S04]  /*1cb0*/  @P5 FMUL.FTZ R74, R74, UR12 ;  /* 0x0000000c4a4a5c20 */ /* 0x000fc80008410000 */
[----:B0-----:R-:W-:Y:S01]  /*1cc0*/  @P5 FMUL.FTZ R75, R74, R75 ;  /* 0x0000004b4a4b5220 */ /* 0x001fe20000410000 */
[----:B------:R-:W-:-:S05]  /*1cd0*/  @P5 SHF.L.U32 R74, R13, 0x10, RZ ;  /* 0x000000100d4a5819 */ /* 0x000fca00000006ff */
[----:B------:R-:W-:Y:S01]  /*1ce0*/  @P5 FMUL.FTZ R73, R75, R74 ;  /* 0x0000004a4b495220 */ /* 0x000fe20000410000 */
[--C-:B------:R-:W-:Y:S01]  /*1cf0*/  FADD.FTZ R74, R24, R71.reuse ;  /* 0x00000047184a7221 */ /* 0x100fe20000010000 */
[----:B------:R-:W-:Y:S01]  /*1d00*/  FADD.FTZ R75, R25, R116 ;  /* 0x00000074194b7221 */ /* 0x000fe20000010000 */
[----:B------:R-:W-:Y:S01]  /*1d10*/  FADD.FTZ R116, R27, R70 ;  /* 0x000000461b747221 */ /* 0x000fe20000010000 */
[----:B------:R-:W-:Y:S02]  /*1d20*/  PRMT R71, R68, 0x7610, R71 ;  /* 0x0000761044477816 */ /* 0x000fe40000000047 */
[----:B------:R-:W-:Y:S02]  /*1d30*/  F2FP.BF16.F32.PACK_AB R73, RZ, R73 ;  /* 0x00000049ff49723e */ /* 0x000fe400000010ff */
[----:B------:R-:W-:Y:S02]  /*1d40*/  PRMT R68, R72, 0x7610, R68 ;  /* 0x0000761048447816 */ /* 0x000fe40000000044 */
[----:B------:R-:W-:Y:S01]  /*1d50*/  PRMT R70, R73, 0x7610, R70 ;  /* 0x0000761049467816 */ /* 0x000fe20000000046 */
[----:B------:R-:W-:Y:S06]  /*1d60*/  BRA `(.L_x_2365) ;  /* 0x0000000400307947 */ /* 0x000fec0003800000 */
.L_x_2364:
[----:B-----5:R-:W-:Y:S01]  /*1d70*/  LOP3.LUT P6, RZ, R3, 0xff, RZ, 0xc0, !PT ;  /* 0x000000ff03ff7812 */ /* 0x020fe200078cc0ff */
[----:B------:R-:W-:Y:S01]  /*1d80*/  FFMA.FTZ R64, R115, UR4, R114 ;  /* 0x0000000473407c23 */ /* 0x000fe20008010072 */
[C---:B------:R-:W-:Y:S01]  /*1d90*/  LOP3.LUT P5, RZ, R3.reuse, 0xff00, RZ, 0xc0, !PT ;  /* 0x0000ff0003ff7812 */ /* 0x040fe200078ac0ff */
[----:B------:R-:W-:Y:S01]  /*1da0*/  HFMA2 R71, -RZ, RZ, 0, 0 ;  /* 0x00000000ff477431 */ /* 0x000fe200000001ff */
[----:B------:R-:W-:Y:S01]  /*1db0*/  LOP3.LUT P4, RZ, R3, 0xff0000, RZ, 0xc0, !PT ;  /* 0x00ff000003ff7812 */ /* 0x000fe2000788c0ff */
[----:B------:R-:W-:Y:S01]  /*1dc0*/  FADD.FTZ R64, R113, -R64 ;  /* 0x8000004071407221 */ /* 0x000fe20000010000 */
[----:B------:R-:W-:Y:S01]  /*1dd0*/  FFMA.FTZ R74, R111, UR4, R114 ;  /* 0x000000046f4a7c23 */ /* 0x000fe20008010072 */
[----:B------:R-:W-:Y:S02]  /*1de0*/  MOV R117, RZ ;  /* 0x000000ff00757202 */ /* 0x000fe40000000f00 */
[----:B------:R-:W-:-:S04]  /*1df0*/  FMUL.FTZ R64, R64, UR24 ;  /* 0x0000001840407c20 */ /* 0x000fc80008410000 */
[----:B------:R-:W0:Y:S01]  /*1e00*/  @P6 LDC R66, c[0x0][0x408] ;  /* 0x00010200ff426b82 */ /* 0x000e220000000800 */
[----:B------:R-:W-:Y:S01]  /*1e10*/  @P6 FMUL.FTZ R65, R64, UR12 ;  /* 0x0000000c40416c20 */ /* 0x000fe20008410000 */
[----:B------:R-:W-:-:S06]  /*1e20*/  @P6 SHF.L.U32 R68, R68, 0x10, RZ ;  /* 0x0000001044446819 */ /* 0x000fcc00000006ff */
[----:B------:R-:W1:Y:S08]  /*1e30*/  @P6 LDC R67, c[0x0][0x408] ;  /* 0x00010200ff436b82 */ /* 0x000e700000000800 */
[----:B------:R-:W2:Y:S01]  /*1e40*/  @P5 LDC R73, c[0x0][0x408] ;  /* 0x00010200ff495b82 */ /* 0x000ea20000000800 */
[----:B0-----:R-:W-:Y:S01]  /*1e50*/  @P6 FMUL.FTZ R65, R65, R66 ;  /* 0x0000004241416220 */ /* 0x001fe20000410000 */
[----:B------:R-:W-:-:S06]  /*1e60*/  @P6 FMUL.FTZ R66, R64, UR12 ;  /* 0x0000000c40426c20 */ /* 0x000fcc0008410000 */
[----:B------:R-:W0:Y:S01]  /*1e70*/  @P4 LDC R116, c[0x0][0x408] ;  /* 0x00010200ff744b82 */ /* 0x000e220000000800 */
[----:B------:R-:W-:Y:S01]  /*1e80*/  @P6 FMUL.FTZ R71, R65, R68 ;  /* 0x0000004441476220 */ /* 0x000fe20000410000 */
[----:B------:R-:W-:Y:S01]  /*1e90*/  FFMA.FTZ R65, R112, UR4, R114 ;  /* 0x0000000470417c23 */ /* 0x000fe20008010072 */
[----:B------:R-:W-:Y:S01]  /*1ea0*/  MOV R68, RZ ;  /* 0x000000ff00447202 */ /* 0x000fe20000000f00 */
[----:B-1----:R-:W-:Y:S02]  /*1eb0*/  @P6 FMUL.FTZ R67, R66, R67 ;  /* 0x0000004342436220 */ /* 0x002fe40000410000 */
[----:B------:R-:W-:Y:S01]  /*1ec0*/  FADD.FTZ R65, R110, -R65 ;  /* 0x800000416e417221 */ /* 0x000fe20000010000 */
[----:B------:R-:W-:Y:S01]  /*1ed0*/  @P6 SHF.L.U32 R66, R76, 0x10, RZ ;  /* 0x000000104c426819 */ /* 0x000fe200000006ff */
[----:B------:R-:W1:Y:S02]  /*1ee0*/  @P4 LDC R75, c[0x0][0x408] ;  /* 0x00010200ff4b4b82 */ /* 0x000e640000000800 */
[----:B------:R-:W-:-:S02]  /*1ef0*/  FMUL.FTZ R65, R65, UR24 ;  /* 0x0000001841417c20 */ /* 0x000fc40008410000 */
[----:B------:R-:W-:Y:S01]  /*1f00*/  @P6 FMUL.FTZ R68, R67, R66 ;  /* 0x0000004243446220 */ /* 0x000fe20000410000 */
[----:B------:R-:W-:Y:S01]  /*1f10*/  ISETP.GE.U32.AND P6, PT, R3, 0x1000000, PT ;  /* 0x010000000300780c */ /* 0x000fe20003fc6070 */
[----:B------:R-:W-:-:S03]  /*1f20*/  @P5 FMUL.FTZ R66, R65, UR12 ;  /* 0x0000000c41425c20 */ /* 0x000fc60008410000 */
[----:B------:R-:W-:Y:S01]  /*1f30*/  F2FP.BF16.F32.PACK_AB R68, RZ, R68 ;  /* 0x00000044ff44723e */ /* 0x000fe200000010ff */
[----:B--2---:R-:W-:Y:S01]  /*1f40*/  @P5 FMUL.FTZ R67, R66, R73 ;  /* 0x0000004942435220 */ /* 0x004fe20000410000 */
[----:B------:R-:W-:Y:S01]  /*1f50*/  FADD.FTZ R66, R91, -R74 ;  /* 0x8000004a5b427221 */ /* 0x000fe20000010000 */
[----:B------:R-:W-:Y:S01]  /*1f60*/  @P5 SHF.L.U32 R74, R72, 0x10, RZ ;  /* 0x00000010484a5819 */ /* 0x000fe200000006ff */
[----:B------:R-:W-:Y:S02]  /*1f70*/  HFMA2 R72, -RZ, RZ, 0, 0 ;  /* 0x00000000ff487431 */ /* 0x000fe400000001ff */
[----:B------:R-:W-:-:S03]  /*1f80*/  FMUL.FTZ R66, R66, UR24 ;  /* 0x0000001842427c20 */ /* 0x000fc60008410000 */
[----:B------:R-:W-:Y:S01]  /*1f90*/  @P6 SHF.L.U32 R70, R70, 0x10, RZ ;  /* 0x0000001046466819 */ /* 0x000fe200000006ff */
[----:B------:R-:W-:Y:S01]  /*1fa0*/  @P5 FMUL.FTZ R72, R67, R74 ;  /* 0x0000004a43485220 */ /* 0x000fe20000410000 */
[----:B------:R-:W-:Y:S01]  /*1fb0*/  @P4 FMUL.FTZ R67, R66, UR12 ;  /* 0x0000000c42434c20 */ /* 0x000fe20008410000 */
[----:B------:R-:W-:Y:S01]  /*1fc0*/  @P4 SHF.L.U32 R74, R69, 0x10, RZ ;  /* 0x00000010454a4819 */ /* 0x000fe200000006ff */
[----:B------:R-:W2:Y:S02]  /*1fd0*/  @P6 LDC R118, c[0x0][0x408] ;  /* 0x00010200ff766b82 */ /* 0x000ea40000000800 */
[----:B0-----:R-:W-:-:S04]  /*1fe0*/  @P4 FMUL.FTZ R67, R67, R116 ;  /* 0x0000007443434220 */ /* 0x001fc80000410000 */
[----:B------:R-:W-:Y:S01]  /*1ff0*/  @P4 FMUL.FTZ R117, R67, R74 ;  /* 0x0000004a43754220 */ /* 0x000fe20000410000 */
[----:B------:R-:W-:Y:S01]  /*2000*/  FFMA.FTZ R74, R92, UR4, R114 ;  /* 0x000000045c4a7c23 */ /* 0x000fe20008010072 */
[----:B------:R-:W0:Y:S02]  /*2010*/  @P6 LDC R116, c[0x0][0x408] ;  /* 0x00010200ff746b82 */ /* 0x000e240000000800 */
[----:B------:R-:W-:Y:S01]  /*2020*/  FADD.FTZ R117, R26, R117 ;  /* 0x000000751a757221 */ /* 0x000fe20000010000 */
[----:B------:R-:W-:-:S04]  /*2030*/  FADD.FTZ R67, R93, -R74 ;  /* 0x8000004a5d437221 */ /* 0x000fc80000010000 */
[----:B------:R-:W-:Y:S01]  /*2040*/  FMUL.FTZ R67, R67, UR24 ;  /* 0x0000001843437c20 */ /* 0x000fe20008410000 */
[----:B------:R-:W3:Y:S03]  /*2050*/  @P5 LDC R74, c[0x0][0x408] ;  /* 0x00010200ff4a5b82 */ /* 0x000ee60000000800 */
[----:B------:R-:W-:-:S04]  /*2060*/  @P6 FMUL.FTZ R69, R67, UR12 ;  /* 0x0000000c43456c20 */ /* 0x000fc80008410000 */
[----:B0-----:R-:W-:Y:S01]  /*2070*/  @P6 FMUL.FTZ R69, R69, R116 ;  /* 0x0000007445456220 */ /* 0x001fe20000410000 */
[----:B------:R-:W-:-:S03]  /*2080*/  HFMA2 R116, -RZ, RZ, 0, 0 ;  /* 0x00000000ff747431 */ /* 0x000fc600000001ff */
[----:B------:R-:W-:Y:S01]  /*2090*/  @P6 FMUL.FTZ R116, R69, R70 ;  /* 0x0000004645746220 */ /* 0x000fe20000410000 */
[----:B------:R-:W-:Y:S01]  /*20a0*/  @P5 FMUL.FTZ R69, R65, UR12 ;  /* 0x0000000c41455c20 */ /* 0x000fe20008410000 */
[----:B------:R-:W-:Y:S02]  /*20b0*/  @P5 SHF.L.U32 R70, R15, 0x10, RZ ;  /* 0x000000100f465819 */ /* 0x000fe400000006ff */
[----:B------:R-:W-:Y:S01]  /*20c0*/  FADD.FTZ R116, R27, R116 ;  /* 0x000000741b747221 */ /* 0x000fe20000010000 */
[----:B---3--:R-:W-:Y:S01]  /*20d0*/  @P5 FMUL.FTZ R73, R69, R74 ;  /* 0x0000004a45495220 */ /* 0x008fe20000410000 */
[----:B------:R-:W-:-:S03]  /*20e0*/  MOV R69, RZ ;  /* 0x000000ff00457202 */ /* 0x000fc60000000f00 */
[----:B------:R-:W-:Y:S01]  /*20f0*/  @P5 FMUL.FTZ R69, R73, R70 ;  /* 0x0000004649455220 */ /* 0x000fe20000410000 */
[----:B------:R-:W-:Y:S01]  /*2100*/  @P4 FMUL.FTZ R70, R66, UR12 ;  /* 0x0000000c42464c20 */ /* 0x000fe20008410000 */
[----:B------:R-:W-:-:S03]  /*2110*/  @P4 SHF.L.U32 R73, R14, 0x10, RZ ;  /* 0x000000100e494819 */ /* 0x000fc600000006ff */
[----:B-1----:R-:W-:Y:S01]  /*2120*/  @P4 FMUL.FTZ R74, R70, R75 ;  /* 0x0000004b464a4220 */ /* 0x002fe20000410000 */
[----:B------:R-:W-:Y:S01]  /*2130*/  HFMA2 R70, -RZ, RZ, 0, 0 ;  /* 0x00000000ff467431 */ /* 0x000fe200000001ff */
[----:B------:R-:W-:Y:S02]  /*2140*/  F2FP.BF16.F32.PACK_AB R69, RZ, R69 ;  /* 0x00000045ff45723e */ /* 0x000fe400000010ff */
[----:B------:R-:W-:Y:S01]  /*2150*/  @P4 FMUL.FTZ R70, R74, R73 ;  /* 0x000000494a464220 */ /* 0x000fe20000410000 */
[----:B------:R-:W-:Y:S01]  /*2160*/  @P6 FMUL.FTZ R73, R67, UR12 ;  /* 0x0000000c43496c20 */ /* 0x000fe20008410000 */
[----:B------:R-:W-:-:S03]  /*2170*/  @P6 SHF.L.U32 R74, R13, 0x10, RZ ;  /* 0x000000100d4a6819 */ /* 0x000fc600000006ff */
[----:B--2---:R-:W-:Y:S01]  /*2180*/  @P6 FMUL.FTZ R75, R73, R118 ;  /* 0x00000076494b6220 */ /* 0x004fe20000410000 */
[----:B------:R-:W-:Y:S02]  /*2190*/  MOV R73, RZ ;  /* 0x000000ff00497202 */ /* 0x000fe40000000f00 */
[----:B------:R-:W-:Y:S01]  /*21a0*/  F2FP.BF16.F32.PACK_AB R70, RZ, R70 ;  /* 0x00000046ff46723e */ /* 0x000fe200000010ff */
[----:B------:R-:W-:Y:S01]  /*21b0*/  @P6 FMUL.FTZ R73, R75, R74 ;  /* 0x0000004a4b496220 */ /* 0x000fe20000410000 */
[--C-:B------:R-:W-:Y:S01]  /*21c0*/  FADD.FTZ R74, R24, R71.reuse ;  /* 0x00000047184a7221 */ /* 0x100fe20000010000 */
[----:B------:R-:W-:Y:S01]  /*21d0*/  PRMT R71, R68, 0x7610, R71 ;  /* 0x0000761044477816 */ /* 0x000fe20000000047 */
[----:B------:R-:W-:Y:S01]  /*21e0*/  FADD.FTZ R75, R25, R72 ;  /* 0x00000048194b7221 */ /* 0x000fe20000010000 */
[----:B------:R-:W-:Y:S02]  /*21f0*/  PRMT R68, R69, 0x7610, R68 ;  /* 0x0000761045447816 */ /* 0x000fe40000000044 */
[----:B------:R-:W-:-:S02]  /*2200*/  F2FP.BF16.F32.PACK_AB R73, RZ, R73 ;  /* 0x00000049ff49723e */ /* 0x000fc400000010ff */
[----:B------:R-:W-:Y:S02]  /*2210*/  PRMT R69, R70, 0x7610, R69 ;  /* 0x0000761046457816 */ /* 0x000fe40000000045 */
[----:B------:R-:W-:-:S07]  /*2220*/  PRMT R70, R73, 0x7610, R70 ;  /* 0x0000761049467816 */ /* 0x000fce0000000046 */
.L_x_2365:
        /* <DEDUP_REMOVED lines=16> */
.L_x_2363:
[----:B------:R-:W-:Y:S05]  /*2330*/  BSYNC.RECONVERGENT B1 ;  /* 0x0000000000017941 */ /* 0x000fea0003800200 */
.L_x_2362:
        /* <DEDUP_REMOVED lines=10> */
[C---:B-----5:R-:W-:Y:S01]  /*23e0*/  LOP3.LUT P6, RZ, R2.reuse, 0xff, RZ, 0xc0, !PT ;  /* 0x000000ff02ff7812 */ /* 0x060fe200078cc0ff */
[----:B------:R-:W-:Y:S01]  /*23f0*/  FFMA.FTZ R65, R95, UR4, R114 ;  /* 0x000000045f417c23 */ /* 0x000fe20008010072 */
[C---:B------:R-:W-:Y:S01]  /*2400*/  LOP3.LUT P5, RZ, R2.reuse, 0xff00, RZ, 0xc0, !PT ;  /* 0x0000ff0002ff7812 */ /* 0x040fe200078ac0ff */
[----:B------:R-:W-:Y:S01]  /*2410*/  HFMA2 R71, -RZ, RZ, 0, 0 ;  /* 0x00000000ff477431 */ /* 0x000fe200000001ff */
[----:B------:R-:W-:Y:S01]  /*2420*/  LOP3.LUT P4, RZ, R2, 0xff0000, RZ, 0xc0, !PT ;  /* 0x00ff000002ff7812 */ /* 0x000fe2000788c0ff */
[----:B------:R-:W-:-:S04]  /*2430*/  FADD.FTZ R65, R94, -R65 ;  /* 0x800000415e417221 */ /* 0x000fc80000010000 */
[----:B------:R-:W-:-:S04]  /*2440*/  FMUL.FTZ R64, R65, UR24 ;  /* 0x0000001841407c20 */ /* 0x000fc80008410000 */
[----:B------:R-:W0:Y:S01]  /*2450*/  @P6 LDC R66, c[0x0][0x408] ;  /* 0x00010200ff426b82 */ /* 0x000e220000000800 */
[----:B------:R-:W-:Y:S01]  /*2460*/  @P6 FMUL.FTZ R65, R64, UR12 ;  /* 0x0000000c40416c20 */ /* 0x000fe20008410000 */
[----:B------:R-:W-:Y:S01]  /*2470*/  @P6 SHF.L.U32 R68, R68, 0x10, RZ ;  /* 0x0000001044446819 */ /* 0x000fe200000006ff */
[----:B------:R-:W-:-:S05]  /*2480*/  @P6 FMUL.FTZ R67, R64, UR12 ;  /* 0x0000000c40436c20 */ /* 0x000fca0008410000 */
[----:B------:R-:W1:Y:S08]  /*2490*/  @P6 LDC R74, c[0x0][0x408] ;  /* 0x00010200ff4a6b82 */ /* 0x000e700000000800 */
[----:B------:R-:W2:Y:S01]  /*24a0*/  @P5 LDC R73, c[0x0][0x408] ;  /* 0x00010200ff495b82 */ /* 0x000ea20000000800 */
[----:B0-----:R-:W-:Y:S01]  /*24b0*/  @P6 FMUL.FTZ R65, R65, R66 ;  /* 0x0000004241416220 */ /* 0x001fe20000410000 */
[----:B------:R-:W-:-:S06]  /*24c0*/  FFMA.FTZ R66, R96, UR4, R114 ;  /* 0x0000000460427c23 */ /* 0x000fcc0008010072 */
[----:B------:R-:W0:Y:S01]  /*24d0*/  @P4 LDC R116, c[0x0][0x408] ;  /* 0x00010200ff744b82 */ /* 0x000e220000000800 */
[----:B------:R-:W-:Y:S01]  /*24e0*/  @P6 FMUL.FTZ R71, R68, R65 ;  /* 0x0000004144476220 */ /* 0x000fe20000410000 */
[----:B------:R-:W-:Y:S01]  /*24f0*/  FADD.FTZ R65, R97, -R66 ;  /* 0x8000004261417221 */ /* 0x000fe20000010000 */
[----:B------:R-:W-:Y:S01]  /*2500*/  @P6 SHF.L.U32 R66, R12, 0x10, RZ ;  /* 0x000000100c426819 */ /* 0x000fe200000006ff */
[----:B-1----:R-:W-:Y:S02]  /*2510*/  @P6 FMUL.FTZ R67, R67, R74 ;  /* 0x0000004a43436220 */ /* 0x002fe40000410000 */
[----:B------:R-:W-:Y:S01]  /*2520*/  FMUL.FTZ R65, R65, UR24 ;  /* 0x0000001841417c20 */ /* 0x000fe20008410000 */
[----:B------:R-:W-:Y:S01]  /*2530*/  MOV R68, RZ ;  /* 0x000000ff00447202 */ /* 0x000fe20000000f00 */
[----:B------:R-:W1:Y:S01]  /*2540*/  @P4 LDC R117, c[0x0][0x408] ;  /* 0x00010200ff754b82 */ /* 0x000e620000000800 */
[----:B------:R-:W-:Y:S01]  /*2550*/  @P6 FMUL.FTZ R68, R67, R66 ;  /* 0x0000004243446220 */ /* 0x000fe20000410000 */
[----:B------:R-:W-:Y:S01]  /*2560*/  @P5 FMUL.FTZ R66, R65, UR12 ;  /* 0x0000000c41425c20 */ /* 0x000fe20008410000 */
[----:B------:R-:W-:Y:S01]  /*2570*/  FFMA.FTZ R67, R99, UR4, R114 ;  /* 0x0000000463437c23 */ /* 0x000fe20008010072 */
[----:B------:R-:W-:-:S02]  /*2580*/  ISETP.GE.U32.AND P6, PT, R2, 0x1000000, PT ;  /* 0x010000000200780c */ /* 0x000fc40003fc6070 */
[----:B--2---:R-:W-:Y:S01]  /*2590*/  @P5 FMUL.FTZ R74, R66, R73 ;  /* 0x00000049424a5220 */ /* 0x004fe20000410000 */
[----:B------:R-:W-:Y:S01]  /*25a0*/  FADD.FTZ R66, R98, -R67 ;  /* 0x8000004362427221 */ /* 0x000fe20000010000 */
[----:B------:R-:W-:Y:S01]  /*25b0*/  @P5 SHF.L.U32 R67, R72, 0x10, RZ ;  /* 0x0000001048435819 */ /* 0x000fe200000006ff */
[----:B------:R-:W-:Y:S01]  /*25c0*/  HFMA2 R72, -RZ, RZ, 0, 0 ;  /* 0x00000000ff487431 */ /* 0x000fe200000001ff */
[----:B------:R-:W-:Y:S01]  /*25d0*/  F2FP.BF16.F32.PACK_AB R68, RZ, R68 ;  /* 0x00000044ff44723e */ /* 0x000fe200000010ff */
[----:B------:R-:W-:Y:S02]  /*25e0*/  FMUL.FTZ R66, R66, UR24 ;  /* 0x0000001842427c20 */ /* 0x000fe40008410000 */
[----:B------:R-:W-:Y:S02]  /*25f0*/  @P5 FMUL.FTZ R72, R67, R74 ;  /* 0x0000004a43485220 */ /* 0x000fe40000410000 */
[----:B------:R-:W-:Y:S02]  /*2600*/  @P4 FMUL.FTZ R67, R66, UR12 ;  /* 0x0000000c42434c20 */ /* 0x000fe40008410000 */
[----:B------:R-:W2:Y:S02]  /*2610*/  @P6 LDC R118, c[0x0][0x408] ;  /* 0x00010200ff766b82 */ /* 0x000ea40000000800 */
[----:B0-----:R-:W-:Y:S01]  /*2620*/  @P4 FMUL.FTZ R74, R67, R116 ;  /* 0x00000074434a4220 */ /* 0x001fe20000410000 */
[----:B------:R-:W-:-:S02]  /*2630*/  @P4 SHF.L.U32 R67, R69, 0x10, RZ ;  /* 0x0000001045434819 */ /* 0x000fc400000006ff */
[----:B------:R-:W-:-:S03]  /*2640*/  MOV R69, RZ ;  /* 0x000000ff00457202 */ /* 0x000fc60000000f00 */
[----:B------:R-:W0:Y:S01]  /*2650*/  @P5 LDC R116, c[0x0][0x408] ;  /* 0x00010200ff745b82 */ /* 0x000e220000000800 */
[----:B------:R-:W-:Y:S01]  /*2660*/  @P4 FMUL.FTZ R69, R67, R74 ;  /* 0x0000004a43454220 */ /* 0x000fe20000410000 */
[----:B------:R-:W-:-:S03]  /*2670*/  FFMA.FTZ R74, R100, UR4, R114 ;  /* 0x00000004644a7c23 */ /* 0x000fc60008010072 */
[----:B------:R-:W-:Y:S01]  /*2680*/  FADD.FTZ R22, R22, R69 ;  /* 0x0000004516167221 */ /* 0x000fe20000010000 */
[----:B------:R-:W-:Y:S02]  /*2690*/  FADD.FTZ R74, R101, -R74 ;  /* 0x8000004a654a7221 */ /* 0x000fe40000010000 */
[----:B------:R-:W3:Y:S02]  /*26a0*/  @P6 LDC R119, c[0x0][0x408] ;  /* 0x00010200ff776b82 */ /* 0x000ee40000000800 */
[----:B------:R-:W-:-:S04]  /*26b0*/  FMUL.FTZ R67, R74, UR24 ;  /* 0x000000184a437c20 */ /* 0x000fc80008410000 */
[----:B------:R-:W-:-:S04]  /*26c0*/  @P6 FMUL.FTZ R73, R67, UR12 ;  /* 0x0000000c43496c20 */ /* 0x000fc80008410000 */
[----:B--2---:R-:W-:Y:S01]  /*26d0*/  @P6 FMUL.FTZ R74, R73, R118 ;  /* 0x00000076494a6220 */ /* 0x004fe20000410000 */
[----:B------:R-:W-:Y:S01]  /*26e0*/  @P6 SHF.L.U32 R73, R70, 0x10, RZ ;  /* 0x0000001046496819 */ /* 0x000fe200000006ff */
[----:B------:R-:W-:-:S04]  /*26f0*/  HFMA2 R70, -RZ, RZ, 0, 0 ;  /* 0x00000000ff467431 */ /* 0x000fc800000001ff */
[----:B------:R-:W-:Y:S01]  /*2700*/  @P6 FMUL.FTZ R70, R73, R74 ;  /* 0x0000004a49466220 */ /* 0x000fe20000410000 */
[----:B------:R-:W-:Y:S01]  /*2710*/  @P5 FMUL.FTZ R73, R65, UR12 ;  /* 0x0000000c41495c20 */ /* 0x000fe20008410000 */
[----:B------:R-:W-:Y:S02]  /*2720*/  @P5 SHF.L.U32 R74, R11, 0x10, RZ ;  /* 0x000000100b4a5819 */ /* 0x000fe400000006ff */
[----:B------:R-:W-:Y:S01]  /*2730*/  FADD.FTZ R23, R23, R70 ;  /* 0x0000004617177221 */ /* 0x000fe20000010000 */
[----:B0-----:R-:W-:Y:S01]  /*2740*/  @P5 FMUL.FTZ R75, R73, R116 ;  /* 0x00000074494b5220 */ /* 0x001fe20000410000 */
[----:B------:R-:W-:Y:S01]  /*2750*/  MOV R73, RZ ;  /* 0x000000ff00497202 */ /* 0x000fe20000000f00 */
[----:B------:R-:W-:Y:S02]  /*2760*/  HFMA2 R116, -RZ, RZ, 0, 0 ;  /* 0x00000000ff747431 */ /* 0x000fe400000001ff */
[----:B------:R-:W-:Y:S01]  /*2770*/  @P5 FMUL.FTZ R73, R75, R74 ;  /* 0x0000004a4b495220 */ /* 0x000fe20000410000 */
[----:B------:R-:W-:Y:S01]  /*2780*/  @P4 FMUL.FTZ R74, R66, UR12 ;  /* 0x0000000c424a4c20 */ /* 0x000fe20008410000 */
[----:B------:R-:W-:-:S03]  /*2790*/  FADD.FTZ R75, R21, R72 ;  /* 0x00000048154b7221 */ /* 0x000fc60000010000 */
[----:B-1----:R-:W-:Y:S01]  /*27a0*/  @P4 FMUL.FTZ R117, R74, R117 ;  /* 0x000000754a754220 */ /* 0x002fe20000410000 */
[----:B------:R-:W-:Y:S02]  /*27b0*/  @P4 SHF.L.U32 R74, R10, 0x10, RZ ;  /* 0x000000100a4a4819 */ /* 0x000fe400000006ff */
[----:B------:R-:W-:-:S03]  /*27c0*/  F2FP.BF16.F32.PACK_AB R73, RZ, R73 ;  /* 0x00000049ff49723e */ /* 0x000fc600000010ff */
[----:B------:R-:W-:Y:S01]  /*27d0*/  @P4 FMUL.FTZ R116, R117, R74 ;  /* 0x0000004a75744220 */ /* 0x000fe20000410000 */
[----:B------:R-:W-:Y:S01]  /*27e0*/  @P6 FMUL.FTZ R74, R67, UR12 ;  /* 0x0000000c434a6c20 */ /* 0x000fe20008410000 */
[----:B------:R-:W-:-:S03]  /*27f0*/  MOV R117, RZ ;  /* 0x000000ff00757202 */ /* 0x000fc60000000f00 */
[----:B---3--:R-:W-:Y:S01]  /*2800*/  @P6 FMUL.FTZ R119, R74, R119 ;  /* 0x000000774a776220 */ /* 0x008fe20000410000 */
[----:B------:R-:W-:Y:S02]  /*2810*/  @P6 SHF.L.U32 R74, R9, 0x10, RZ ;  /* 0x00000010094a6819 */ /* 0x000fe400000006ff */
[----:B------:R-:W-:-:S03]  /*2820*/  F2FP.BF16.F32.PACK_AB R116, RZ, R116 ;  /* 0x00000074ff74723e */ /* 0x000fc600000010ff */
[----:B------:R-:W-:Y:S01]  /*2830*/  @P6 FMUL.FTZ R117, R119, R74 ;  /* 0x0000004a77756220 */ /* 0x000fe20000410000 */
[----:B------:R-:W-:Y:S01]  /*2840*/  FADD.FTZ R74, R20, R71 ;  /* 0x00000047144a7221 */ /* 0x000fe20000010000 */
[----:B------:R-:W-:Y:S02]  /*2850*/  PRMT R20, R73, 0x7610, R20 ;  /* 0x0000761049147816 */ /* 0x000fe40000000014 */
[----:B------:R-:W-:Y:S02]  /*2860*/  PRMT R21, R116, 0x7610, R21 ;  /* 0x0000761074157816 */ /* 0x000fe40000000015 */
[----:B------:R-:W-:Y:S02]  /*2870*/  F2FP.BF16.F32.PACK_AB R72, RZ, R117 ;  /* 0x00000075ff48723e */ /* 0x000fe400000010ff */
[----:B------:R-:W-:Y:S01]  /*2880*/  PRMT R117, R68, 0x7610, R117 ;  /* 0x0000761044757816 */ /* 0x000fe20000000075 */
[----:B------:R-:W-:Y:S06]  /*2890*/  BRA `(.L_x_2369) ;  /* 0x0000000400607947 */ /* 0x000fec0003800000 */
.L_x_2368:
[C---:B-----5:R-:W-:Y:S02]  /*28a0*/  LOP3.LUT P4, RZ, R2.reuse, 0xff, RZ, 0xc0, !PT ;  /* 0x000000ff02ff7812 */ /* 0x060fe4000788c0ff */
        /* <DEDUP_REMOVED lines=10> */
[----:B0-----:R-:W-:Y:S01]  /*2950*/  @P4 FMUL.FTZ R73, R71, R74 ;  /* 0x0000004a47494220 */ /* 0x001fe20000410000 */
[----:B------:R-:W-:-:S06]  /*2960*/  HFMA2 R71, -RZ, RZ, 0, 0 ;  /* 0x00000000ff477431 */ /* 0x000fcc00000001ff */
[----:B------:R-:W0:Y:S01]  /*2970*/  @P4 LDC R74, c[0x0][0x408] ;  /* 0x00010200ff4a4b82 */ /* 0x000e220000000800 */
        /* <DEDUP_REMOVED lines=9> */
[----:B------:R-:W-:Y:S01]  /*2a10*/  @P5 FFMA.FTZ R74, R96, UR4, R114 ;  /* 0x00000004604a5c23 */ /* 0x000fe20008010072 */
[----:B------:R-:W-:-:S03]  /*2a20*/  LOP3.LUT P4, RZ, R2, 0xff0000, RZ, 0xc0, !PT ;  /* 0x00ff000002ff7812 */ /* 0x000fc6000788c0ff */
[----:B------:R-:W-:Y:S01]  /*2a30*/  @P5 FADD.FTZ R74, R97, -R74 ;  /* 0x8000004a614a5221 */ /* 0x000fe20000010000 */
[----:B------:R-:W-:-:S03]  /*2a40*/  F2FP.BF16.F32.PACK_AB R68, RZ, R68 ;  /* 0x00000044ff44723e */ /* 0x000fc600000010ff */
[----:B------:R-:W-:-:S04]  /*2a50*/  @P5 FMUL.FTZ R73, R74, UR24 ;  /* 0x000000184a495c20 */ /* 0x000fc80008410000 */
[----:B------:R-:W-:Y:S02]  /*2a60*/  @P5 FMUL.FTZ R73, R73, UR12 ;  /* 0x0000000c49495c20 */ /* 0x000fe40008410000 */
[----:B------:R-:W0:Y:S02]  /*2a70*/  @P4 LDC R118, c[0x0][0x408] ;  /* 0x00010200ff764b82 */ /* 0x000e240000000800 */
[----:B-1----:R-:W-:Y:S01]  /*2a80*/  @P5 FMUL.FTZ R73, R73, R116 ;  /* 0x0000007449495220 */ /* 0x002fe20000410000 */
[----:B------:R-:W-:-:S03]  /*2a90*/  HFMA2 R116, -RZ, RZ, 0, 0 ;  /* 0x00000000ff747431 */ /* 0x000fc600000001ff */
[----:B------:R-:W-:Y:S01]  /*2aa0*/  @P5 FMUL.FTZ R116, R72, R73 ;  /* 0x0000004948745220 */ /* 0x000fe20000410000 */
[----:B------:R-:W-:Y:S01]  /*2ab0*/  @P5 FFMA.FTZ R72, R96, UR4, R114 ;  /* 0x0000000460485c23 */ /* 0x000fe20008010072 */
[----:B------:R-:W-:-:S03]  /*2ac0*/  @P5 SHF.L.U32 R73, R11, 0x10, RZ ;  /* 0x000000100b495819 */ /* 0x000fc600000006ff */
[----:B------:R-:W-:-:S04]  /*2ad0*/  @P5 FADD.FTZ R72, R97, -R72 ;  /* 0x8000004861485221 */ /* 0x000fc80000010000 */
[----:B------:R-:W-:-:S04]  /*2ae0*/  @P5 FMUL.FTZ R72, R72, UR24 ;  /* 0x0000001848485c20 */ /* 0x000fc80008410000 */
[----:B------:R-:W-:-:S04]  /*2af0*/  @P5 FMUL.FTZ R72, R72, UR12 ;  /* 0x0000000c48485c20 */ /* 0x000fc80008410000 */
[----:B--2---:R-:W-:Y:S01]  /*2b00*/  @P5 FMUL.FTZ R74, R72, R75 ;  /* 0x0000004b484a5220 */ /* 0x004fe20000410000 */
[----:B------:R-:W-:-:S03]  /*2b10*/  MOV R72, RZ ;  /* 0x000000ff00487202 */ /* 0x000fc60000000f00 */
[----:B------:R-:W-:Y:S01]  /*2b20*/  @P5 FMUL.FTZ R72, R73, R74 ;  /* 0x0000004a49485220 */ /* 0x000fe20000410000 */
[----:B------:R-:W-:Y:S01]  /*2b30*/  @P4 FFMA.FTZ R73, R99, UR4, R114 ;  /* 0x0000000463494c23 */ /* 0x000fe20008010072 */
[----:B------:R-:W-:Y:S01]  /*2b40*/  @P4 SHF.L.U32 R74, R69, 0x10, RZ ;  /* 0x00000010454a4819 */ /* 0x000fe200000006ff */
[----:B------:R-:W-:Y:S01]  /*2b50*/  HFMA2 R69, -RZ, RZ, 0, 0 ;  /* 0x00000000ff457431 */ /* 0x000fe200000001ff */
[----:B------:R-:W-:Y:S01]  /*2b60*/  ISETP.GE.U32.AND P5, PT, R2, 0x1000000, PT ;  /* 0x010000000200780c */ /* 0x000fe20003fa6070 */
[----:B------:R-:W-:Y:S01]  /*2b70*/  @P4 FADD.FTZ R73, R98, -R73 ;  /* 0x8000004962494221 */ /* 0x000fe20000010000 */
[----:B------:R-:W-:-:S03]  /*2b80*/  F2FP.BF16.F32.PACK_AB R72, RZ, R72 ;  /* 0x00000048ff48723e */ /* 0x000fc600000010ff */
[----:B------:R-:W-:-:S04]  /*2b90*/  @P4 FMUL.FTZ R73, R73, UR24 ;  /* 0x0000001849494c20 */ /* 0x000fc80008410000 */
[----:B------:R-:W-:-:S04]  /*2ba0*/  @P4 FMUL.FTZ R73, R73, UR12 ;  /* 0x0000000c49494c20 */ /* 0x000fc80008410000 */
[----:B0-----:R-:W-:Y:S01]  /*2bb0*/  @P4 FMUL.FTZ R73, R73, R118 ;  /* 0x0000007649494220 */ /* 0x001fe20000410000 */
[----:B------:R-:W0:Y:S03]  /*2bc0*/  @P5 LDC R117, c[0x0][0x408] ;  /* 0x00010200ff755b82 */ /* 0x000e260000000800 */
[----:B------:R-:W-:Y:S01]  /*2bd0*/  @P4 FMUL.FTZ R69, R74, R73 ;  /* 0x000000494a454220 */ /* 0x000fe20000410000 */
[----:B------:R-:W-:Y:S01]  /*2be0*/  @P4 FFMA.FTZ R73, R99, UR4, R114 ;  /* 0x0000000463494c23 */ /* 0x000fe20008010072 */
[----:B------:R-:W-:Y:S02]  /*2bf0*/  @P4 SHF.L.U32 R74, R10, 0x10, RZ ;  /* 0x000000100a4a4819 */ /* 0x000fe400000006ff */
[----:B------:R-:W-:Y:S01]  /*2c00*/  FADD.FTZ R22, R22, R69 ;  /* 0x0000004516167221 */ /* 0x000fe20000010000 */
[----:B------:R-:W1:Y:S01]  /*2c10*/  @P4 LDC R118, c[0x0][0x408] ;  /* 0x00010200ff764b82 */ /* 0x000e620000000800 */
[----:B------:R-:W-:-:S04]  /*2c20*/  @P4 FADD.FTZ R73, R98, -R73 ;  /* 0x8000004962494221 */ /* 0x000fc80000010000 */
[----:B------:R-:W-:-:S04]  /*2c30*/  @P4 FMUL.FTZ R73, R73, UR24 ;  /* 0x0000001849494c20 */ /* 0x000fc80008410000 */
[----:B------:R-:W-:-:S04]  /*2c40*/  @P4 FMUL.FTZ R73, R73, UR12 ;  /* 0x0000000c49494c20 */ /* 0x000fc80008410000 */
[----:B-1----:R-:W-:Y:S01]  /*2c50*/  @P4 FMUL.FTZ R75, R73, R118 ;  /* 0x00000076494b4220 */ /* 0x002fe20000410000 */
[----:B------:R-:W-:-:S03]  /*2c60*/  MOV R73, RZ ;  /* 0x000000ff00497202 */ /* 0x000fc60000000f00 */
        /* <DEDUP_REMOVED lines=8> */
[----:B0-----:R-:W-:Y:S02]  /*2cf0*/  @P5 FMUL.FTZ R74, R74, R117 ;  /* 0x000000754a4a5220 */ /* 0x001fe40000410000 */
[----:B------:R-:W0:Y:S02]  /*2d00*/  @P5 LDC R117, c[0x0][0x408] ;  /* 0x00010200ff755b82 */ /* 0x000e240000000800 */
[----:B------:R-:W-:Y:S01]  /*2d10*/  @P5 FMUL.FTZ R70, R75, R74 ;  /* 0x0000004a4b465220 */ /* 0x000fe20000410000 */
[----:B------:R-:W-:-:S03]  /*2d20*/  @P5 FFMA.FTZ R74, R100, UR4, R114 ;  /* 0x00000004644a5c23 */ /* 0x000fc60008010072 */
[----:B------:R-:W-:Y:S01]  /*2d30*/  FADD.FTZ R23, R23, R70 ;  /* 0x0000004617177221 */ /* 0x000fe20000010000 */
[----:B------:R-:W-:-:S04]  /*2d40*/  @P5 FADD.FTZ R74, R101, -R74 ;  /* 0x8000004a654a5221 */ /* 0x000fc80000010000 */
[----:B------:R-:W-:-:S04]  /*2d50*/  @P5 FMUL.FTZ R74, R74, UR24 ;  /* 0x000000184a4a5c20 */ /* 0x000fc80008410000 */
[----:B------:R-:W-:-:S04]  /*2d60*/  @P5 FMUL.FTZ R74, R74, UR12 ;  /* 0x0000000c4a4a5c20 */ /* 0x000fc80008410000 */
[----:B0-----:R-:W-:Y:S01]  /*2d70*/  @P5 FMUL.FTZ R75, R74, R117 ;  /* 0x000000754a4b5220 */ /* 0x001fe20000410000 */
[----:B------:R-:W-:Y:S02]  /*2d80*/  @P5 SHF.L.U32 R74, R9, 0x10, RZ ;  /* 0x00000010094a5819 */ /* 0x000fe400000006ff */
[----:B------:R-:W-:-:S03]  /*2d90*/  MOV R117, RZ ;  /* 0x000000ff00757202 */ /* 0x000fc60000000f00 */
[----:B------:R-:W-:Y:S01]  /*2da0*/  @P5 FMUL.FTZ R117, R74, R75 ;  /* 0x0000004b4a755220 */ /* 0x000fe20000410000 */
[----:B------:R-:W-:Y:S01]  /*2db0*/  FADD.FTZ R74, R20, R71 ;  /* 0x00000047144a7221 */ /* 0x000fe20000010000 */
[----:B------:R-:W-:Y:S01]  /*2dc0*/  FADD.FTZ R75, R21, R116 ;  /* 0x00000074154b7221 */ /* 0x000fe20000010000 */
[----:B------:R-:W-:Y:S02]  /*2dd0*/  PRMT R20, R72, 0x7610, R20 ;  /* 0x0000761048147816 */ /* 0x000fe40000000014 */
[----:B------:R-:W-:Y:S02]  /*2de0*/  F2FP.BF16.F32.PACK_AB R69, RZ, R117 ;  /* 0x00000075ff45723e */ /* 0x000fe400000010ff */
[----:B------:R-:W-:Y:S02]  /*2df0*/  PRMT R117, R68, 0x7610, R117 ;  /* 0x0000761044757816 */ /* 0x000fe40000000075 */
[----:B------:R-:W-:Y:S02]  /*2e00*/  PRMT R21, R73, 0x7610, R21 ;  /* 0x0000761049157816 */ /* 0x000fe40000000015 */
[----:B------:R-:W-:-:S07]  /*2e10*/  PRMT R72, R69, 0x7610, R72 ;  /* 0x0000761045487816 */ /* 0x000fce0000000048 */
.L_x_2369:
        /* <DEDUP_REMOVED lines=14> */
.L_x_2367:
[----:B------:R-:W-:Y:S05]  /*2f00*/  BSYNC.RECONVERGENT B1 ;  /* 0x0000000000017941 */ /* 0x000fea0003800200 */
.L_x_2366:
        /* <DEDUP_REMOVED lines=10> */
[C---:B-----5:R-:W-:Y:S02]  /*2fb0*/  ISETP.GE.U32.AND P6, PT, R0.reuse, 0x1000000, PT ;  /* 0x010000000000780c */ /* 0x060fe40003fc6070 */
[----:B------:R-:W-:Y:S02]  /*2fc0*/  CS2R R72, SRZ ;  /* 0x0000000000487805 */ /* 0x000fe4000001ff00 */
[C---:B------:R-:W-:Y:S01]  /*2fd0*/  LOP3.LUT P4, RZ, R0.reuse, 0xff00, RZ, 0xc0, !PT ;  /* 0x0000ff0000ff7812 */ /* 0x040fe2000788c0ff */
[----:B------:R-:W-:Y:S01]  /*2fe0*/  FADD.FTZ R64, R109, -R64 ;  /* 0x800000406d407221 */ /* 0x000fe20000010000 */
[----:B------:R-:W-:-:S03]  /*2ff0*/  LOP3.LUT P5, RZ, R0, 0xff, RZ, 0xc0, !PT ;  /* 0x000000ff00ff7812 */ /* 0x000fc600078ac0ff */
[----:B------:R-:W-:-:S04]  /*3000*/  FMUL.FTZ R67, R64, UR24 ;  /* 0x0000001840437c20 */ /* 0x000fc80008410000 */
[----:B------:R-:W-:Y:S01]  /*3010*/  FMUL.FTZ R64, R67, UR12 ;  /* 0x0000000c43407c20 */ /* 0x000fe20008410000 */
[----:B------:R-:W-:Y:S01]  /*3020*/  @P6 SHF.L.U32 R65, R70, 0x10, RZ ;  /* 0x0000001046416819 */ /* 0x000fe200000006ff */
[----:B------:R-:W-:Y:S02]  /*3030*/  HFMA2 R70, -RZ, RZ, 0, 0 ;  /* 0x00000000ff467431 */ /* 0x000fe400000001ff */
[----:B------:R-:W-:Y:S01]  /*3040*/  FMUL.FTZ R66, R64, UR25 ;  /* 0x0000001940427c20 */ /* 0x000fe20008410000 */
[----:B------:R-:W-:Y:S01]  /*3050*/  @P6 SHF.L.U32 R64, R5, 0x10, RZ ;  /* 0x0000001005406819 */ /* 0x000fe200000006ff */
[----:B------:R-:W0:Y:S01]  /*3060*/  @P4 LDC R117, c[0x0][0x408] ;  /* 0x00010200ff754b82 */ /* 0x000e220000000800 */
[----:B------:R-:W-:Y:S01]  /*3070*/  @P5 SHF.L.U32 R68, R68, 0x10, RZ ;  /* 0x0000001044445819 */ /* 0x000fe200000006ff */
[C---:B------:R-:W-:Y:S01]  /*3080*/  @P6 FMUL.FTZ R72, R66.reuse, R65 ;  /* 0x0000004142486220 */ /* 0x040fe20000410000 */
[--C-:B------:R-:W-:Y:S01]  /*3090*/  FFMA.FTZ R65, R103, UR4, R114.reuse ;  /* 0x0000000467417c23 */ /* 0x100fe20008010072 */
[----:B------:R-:W-:Y:S01]  /*30a0*/  @P6 FMUL.FTZ R70, R66, R64 ;  /* 0x0000004042466220 */ /* 0x000fe20000410000 */
[----:B------:R-:W-:Y:S01]  /*30b0*/  LOP3.LUT P6, RZ, R0, 0xff0000, RZ, 0xc0, !PT ;  /* 0x00ff000000ff7812 */ /* 0x000fe200078cc0ff */
[----:B------:R-:W-:Y:S01]  /*30c0*/  FFMA.FTZ R66, R104, UR4, R114 ;  /* 0x0000000468427c23 */ /* 0x000fe20008010072 */
[----:B------:R-:W-:Y:S01]  /*30d0*/  FADD.FTZ R65, R102, -R65 ;  /* 0x8000004166417221 */ /* 0x000fe20000010000 */
[----:B------:R-:W-:-:S02]  /*30e0*/  @P4 SHF.L.U32 R71, R71, 0x10, RZ ;  /* 0x0000001047474819 */ /* 0x000fc400000006ff */
[----:B------:R-:W-:Y:S01]  /*30f0*/  FADD.FTZ R66, R105, -R66 ;  /* 0x8000004269427221 */ /* 0x000fe20000010000 */
[----:B------:R-:W-:Y:S01]  /*3100*/  FMUL.FTZ R64, R65, UR24 ;  /* 0x0000001841407c20 */ /* 0x000fe20008410000 */
[----:B------:R-:W-:-:S03]  /*3110*/  F2FP.BF16.F32.PACK_AB R70, RZ, R70 ;  /* 0x00000046ff46723e */ /* 0x000fc600000010ff */
[----:B------:R-:W-:-:S03]  /*3120*/  @P5 FMUL.FTZ R65, R64, UR12 ;  /* 0x0000000c40415c20 */ /* 0x000fc60008410000 */
[----:B------:R-:W1:Y:S01]  /*3130*/  @P6 LDC R74, c[0x0][0x408] ;  /* 0x00010200ff4a6b82 */ /* 0x000e620000000800 */
[----:B------:R-:W-:Y:S01]  /*3140*/  @P5 FMUL.FTZ R75, R65, UR25 ;  /* 0x00000019414b5c20 */ /* 0x000fe20008410000 */
[----:B------:R-:W-:-:S03]  /*3150*/  FMUL.FTZ R65, R66, UR24 ;  /* 0x0000001842417c20 */ /* 0x000fc60008410000 */
[----:B------:R-:W-:Y:S01]  /*3160*/  @P5 FMUL.FTZ R73, R68, R75 ;  /* 0x0000004b44495220 */ /* 0x000fe20000410000 */
[----:B------:R-:W-:Y:S01]  /*3170*/  @P4 FMUL.FTZ R66, R65, UR12 ;  /* 0x0000000c41424c20 */ /* 0x000fe20008410000 */
[----:B------:R-:W-:Y:S01]  /*3180*/  FFMA.FTZ R75, R107, UR4, R114 ;  /* 0x000000046b4b7c23 */ /* 0x000fe20008010072 */
[----:B------:R-:W-:Y:S01]  /*3190*/  MOV R68, RZ ;  /* 0x000000ff00447202 */ /* 0x000fe20000000f00 */
[----:B------:R-:W2:Y:S01]  /*31a0*/  @P5 LDC R114, c[0x0][0x408] ;  /* 0x00010200ff725b82 */ /* 0x000ea20000000800 */
[----:B0-----:R-:W-:Y:S01]  /*31b0*/  @P4 FMUL.FTZ R66, R66, R117 ;  /* 0x0000007542424220 */ /* 0x001fe20000410000 */
[----:B------:R-:W-:-:S03]  /*31c0*/  FADD.FTZ R75, R106, -R75 ;  /* 0x8000004b6a4b7221 */ /* 0x000fc60000010000 */
[----:B------:R-:W-:Y:S01]  /*31d0*/  @P4 FMUL.FTZ R68, R71, R66 ;  /* 0x0000004247444220 */ /* 0x000fe20000410000 */
[----:B------:R-:W-:Y:S02]  /*31e0*/  FMUL.FTZ R66, R75, UR24 ;  /* 0x000000184b427c20 */ /* 0x000fe40008410000 */
[----:B------:R-:W0:Y:S02]  /*31f0*/  @P4 LDC R117, c[0x0][0x408] ;  /* 0x00010200ff754b82 */ /* 0x000e240000000800 */
[----:B------:R-:W-:-:S04]  /*3200*/  @P6 FMUL.FTZ R71, R66, UR12 ;  /* 0x0000000c42476c20 */ /* 0x000fc80008410000 */
[----:B-1----:R-:W-:Y:S01]  /*3210*/  @P6 FMUL.FTZ R74, R71, R74 ;  /* 0x0000004a474a6220 */ /* 0x002fe20000410000 */
[----:B------:R-:W-:Y:S01]  /*3220*/  @P6 SHF.L.U32 R71, R69, 0x10, RZ ;  /* 0x0000001045476819 */ /* 0x000fe200000006ff */
[----:B------:R-:W-:Y:S01]  /*3230*/  HFMA2 R69, -RZ, RZ, 0, 0 ;  /* 0x00000000ff457431 */ /* 0x000fe200000001ff */
[----:B------:R-:W1:Y:S03]  /*3240*/  @P6 LDC R119, c[0x0][0x408] ;  /* 0x00010200ff776b82 */ /* 0x000e660000000800 */
[----:B------:R-:W-:Y:S01]  /*3250*/  @P6 FMUL.FTZ R69, R71, R74 ;  /* 0x0000004a47456220 */ /* 0x000fe20000410000 */
[----:B------:R-:W-:Y:S01]  /*3260*/  @P5 FMUL.FTZ R71, R64, UR12 ;  /* 0x0000000c40475c20 */ /* 0x000fe20008410000 */
[----:B------:R-:W-:Y:S02]  /*3270*/  @P5 SHF.L.U32 R74, R8, 0x10, RZ ;  /* 0x00000010084a5819 */ /* 0x000fe400000006ff */
[----:B------:R-:W-:Y:S01]  /*3280*/  FADD.FTZ R116, R18, R69 ;  /* 0x0000004512747221 */ /* 0x000fe20000010000 */
[----:B--2---:R-:W-:Y:S01]  /*3290*/  @P5 FMUL.FTZ R75, R71, R114 ;  /* 0x00000072474b5220 */ /* 0x004fe20000410000 */
[----:B------:R-:W-:Y:S01]  /*32a0*/  MOV R71, RZ ;  /* 0x000000ff00477202 */ /* 0x000fe20000000f00 */
[----:B------:R-:W-:-:S02]  /*32b0*/  FADD.FTZ R114, R17, R68 ;  /* 0x0000004411727221 */ /* 0x000fc40000010000 */
[----:B------:R-:W-:Y:S01]  /*32c0*/  @P5 FMUL.FTZ R71, R75, R74 ;  /* 0x0000004a4b475220 */ /* 0x000fe20000410000 */
[----:B------:R-:W-:-:S04]  /*32d0*/  @P4 FMUL.FTZ R74, R65, UR12 ;  /* 0x0000000c414a4c20 */ /* 0x000fc80008410000 */
[----:B0-----:R-:W-:Y:S01]  /*32e0*/  @P4 FMUL.FTZ R75, R74, R117 ;  /* 0x000000754a4b4220 */ /* 0x001fe20000410000 */
[----:B------:R-:W-:Y:S01]  /*32f0*/  HFMA2 R117, -RZ, RZ, 0, 0 ;  /* 0x00000000ff757431 */ /* 0x000fe200000001ff */
[----:B------:R-:W-:Y:S02]  /*3300*/  @P4 SHF.L.U32 R74, R7, 0x10, RZ ;  /* 0x00000010074a4819 */ /* 0x000fe400000006ff */
[----:B------:R-:W-:-:S03]  /*3310*/  F2FP.BF16.F32.PACK_AB R71, RZ, R71 ;  /* 0x00000047ff47723e */ /* 0x000fc600000010ff */
[----:B------:R-:W-:Y:S01]  /*3320*/  @P4 FMUL.FTZ R117, R75, R74 ;  /* 0x0000004a4b754220 */ /* 0x000fe20000410000 */
[----:B------:R-:W-:Y:S01]  /*3330*/  FADD.FTZ R74, R16, R73 ;  /* 0x00000049104a7221 */ /* 0x000fe20000010000 */
[----:B------:R-:W-:Y:S01]  /*3340*/  @P6 FMUL.FTZ R16, R66, UR12 ;  /* 0x0000000c42106c20 */ /* 0x000fe20008410000 */
[----:B------:R-:W-:Y:S01]  /*3350*/  FADD.FTZ R75, R19, R72 ;  /* 0x00000048134b7221 */ /* 0x000fe20000010000 */
[----:B------:R-:W-:Y:S02]  /*3360*/  @P6 SHF.L.U32 R19, R6, 0x10, RZ ;  /* 0x0000001006136819 */ /* 0x000fe400000006ff */
[----:B-1----:R-:W-:Y:S01]  /*3370*/  @P6 FMUL.FTZ R72, R16, R119 ;  /* 0x0000007710486220 */ /* 0x002fe20000410000 */
[----:B------:R-:W-:Y:S02]  /*3380*/  MOV R16, RZ ;  /* 0x000000ff00107202 */ /* 0x000fe40000000f00 */
[----:B------:R-:W-:Y:S01]  /*3390*/  F2FP.BF16.F32.PACK_AB R117, RZ, R117 ;  /* 0x00000075ff75723e */ /* 0x000fe200000010ff */
[----:B------:R-:W-:-:S03]  /*33a0*/  @P6 FMUL.FTZ R16, R72, R19 ;  /* 0x0000001348106220 */ /* 0x000fc60000410000 */
[----:B------:R-:W-:Y:S02]  /*33b0*/  PRMT R68, R117, 0x7610, R68 ;  /* 0x0000761075447816 */ /* 0x000fe40000000044 */
[----:B------:R-:W-:-:S04]  /*33c0*/  F2FP.BF16.F32.PACK_AB R16, RZ, R16 ;  /* 0x00000010ff10723e */ /* 0x000fc800000010ff */
[----:B------:R-:W-:Y:S01]  /*33d0*/  PRMT R69, R16, 0x7610, R69 ;  /* 0x0000761010457816 */ /* 0x000fe20000000045 */
[----:B------:R-:W-:Y:S06]  /*33e0*/  BRA `(.L_x_2372) ;  /* 0x0000000400407947 */ /* 0x000fec0003800000 */
.L_x_2371:
[----:B------:R-:W-:Y:S01]  /*33f0*/  FFMA.FTZ R70, R108, UR4, R114 ;  /* 0x000000046c467c23 */ /* 0x000fe20008010072 */
[C---:B-----5:R-:W-:Y:S01]  /*3400*/  ISETP.GE.U32.AND P5, PT, R0.reuse, 0x1000000, PT ;  /* 0x010000000000780c */ /* 0x060fe20003fa6070 */
[----:B------:R-:W-:Y:S01]  /*3410*/  HFMA2 R72, -RZ, RZ, 0, 0 ;  /* 0x00000000ff487431 */ /* 0x000fe200000001ff */
[----:B------:R-:W-:Y:S01]  /*3420*/  LOP3.LUT P4, RZ, R0, 0xff, RZ, 0xc0, !PT ;  /* 0x000000ff00ff7812 */ /* 0x000fe2000788c0ff */
[----:B------:R-:W-:Y:S01]  /*3430*/  FADD.FTZ R70, R109, -R70 ;  /* 0x800000466d467221 */ /* 0x000fe20000010000 */
[----:B------:R-:W-:-:S03]  /*3440*/  SHF.R.U32.HI R74, RZ, 0x10, R69 ;  /* 0x00000010ff4a7819 */ /* 0x000fc60000011645 */
[----:B------:R-:W-:-:S04]  /*3450*/  FMUL.FTZ R70, R70, UR24 ;  /* 0x0000001846467c20 */ /* 0x000fc80008410000 */
[----:B------:R-:W-:Y:S02]  /*3460*/  FMUL.FTZ R70, R70, UR12 ;  /* 0x0000000c46467c20 */ /* 0x000fe40008410000 */
[----:B------:R-:W-:Y:S02]  /*3470*/  @P5 SHF.L.U32 R74, R74, 0x10, RZ ;  /* 0x000000104a4a5819 */ /* 0x000fe400000006ff */
[----:B------:R-:W-:Y:S01]  /*3480*/  @P5 SHF.L.U32 R116, R5, 0x10, RZ ;  /* 0x0000001005745819 */ /* 0x000fe200000006ff */
[----:B------:R-:W-:Y:S01]  /*3490*/  FMUL.FTZ R73, R70, UR25 ;  /* 0x0000001946497c20 */ /* 0x000fe20008410000 */
[----:B------:R-:W-:Y:S02]  /*34a0*/  MOV R70, RZ ;  /* 0x000000ff00467202 */ /* 0x000fe40000000f00 */
[----:B------:R-:W-:Y:S01]  /*34b0*/  @P4 SHF.L.U32 R75, R68, 0x10, RZ ;  /* 0x00000010444b4819 */ /* 0x000fe200000006ff */
[-C--:B------:R-:W-:Y:S01]  /*34c0*/  @P5 FMUL.FTZ R72, R74, R73.reuse ;  /* 0x000000494a485220 */ /* 0x080fe20000410000 */
[----:B------:R-:W-:Y:S01]  /*34d0*/  @P5 FMUL.FTZ R70, R116, R73 ;  /* 0x0000004974465220 */ /* 0x000fe20000410000 */
[----:B------:R-:W-:Y:S01]  /*34e0*/  @P4 FFMA.FTZ R73, R103, UR4, R114 ;  /* 0x0000000467494c23 */ /* 0x000fe20008010072 */
[----:B------:R-:W0:Y:S01]  /*34f0*/  @P4 LDC R74, c[0x0][0x408] ;  /* 0x00010200ff4a4b82 */ /* 0x000e220000000800 */
[----:B------:R-:W-:Y:S01]  /*3500*/  LOP3.LUT P5, RZ, R0, 0xff00, RZ, 0xc0, !PT ;  /* 0x0000ff0000ff7812 */ /* 0x000fe200078ac0ff */
[----:B------:R-:W-:-:S02]  /*3510*/  HFMA2 R116, -RZ, RZ, 0, 0 ;  /* 0x00000000ff747431 */ /* 0x000fc400000001ff */
[----:B------:R-:W-:Y:S01]  /*3520*/  @P4 FADD.FTZ R73, R102, -R73 ;  /* 0x8000004966494221 */ /* 0x000fe20000010000 */
[----:B------:R-:W-:-:S03]  /*3530*/  F2FP.BF16.F32.PACK_AB R70, RZ, R70 ;  /* 0x00000046ff46723e */ /* 0x000fc600000010ff */
[----:B------:R-:W-:-:S04]  /*3540*/  @P4 FMUL.FTZ R73, R73, UR24 ;  /* 0x0000001849494c20 */ /* 0x000fc80008410000 */
[----:B------:R-:W-:Y:S02]  /*3550*/  @P4 FMUL.FTZ R73, R73, UR12 ;  /* 0x0000000c49494c20 */ /* 0x000fe40008410000 */
[----:B------:R-:W1:Y:S02]  /*3560*/  @P5 LDC R117, c[0x0][0x408] ;  /* 0x00010200ff755b82 */ /* 0x000e640000000800 */
[----:B------:R-:W-:Y:S01]  /*3570*/  @P4 FMUL.FTZ R68, R73, UR25 ;  /* 0x0000001949444c20 */ /* 0x000fe20008410000 */
[----:B------:R-:W-:Y:S01]  /*3580*/  HFMA2 R73, -RZ, RZ, 0, 0 ;  /* 0x00000000ff497431 */ /* 0x000fe200000001ff */
[----:B------:R-:W-:Y:S02]  /*3590*/  @P5 SHF.L.U32 R71, R71, 0x10, RZ ;  /* 0x0000001047475819 */ /* 0x000fe400000006ff */
        /* <DEDUP_REMOVED lines=16> */
[----:B------:R-:W2:Y:S01]  /*36a0*/  @P4 LDC R118, c[0x0][0x408] ;  /* 0x00010200ff764b82 */ /* 0x000ea20000000800 */
[----:B-1----:R-:W-:-:S04]  /*36b0*/  @P5 FMUL.FTZ R74, R74, R117 ;  /* 0x000000754a4a5220 */ /* 0x002fc80000410000 */
[----:B------:R-:W-:Y:S01]  /*36c0*/  @P5 FMUL.FTZ R116, R71, R74 ;  /* 0x0000004a47745220 */ /* 0x000fe20000410000 */
[----:B------:R-:W-:Y:S01]  /*36d0*/  @P5 FFMA.FTZ R74, R104, UR4, R114 ;  /* 0x00000004684a5c23 */ /* 0x000fe20008010072 */
[----:B------:R-:W-:Y:S01]  /*36e0*/  MOV R71, RZ ;  /* 0x000000ff00477202 */ /* 0x000fe20000000f00 */
[----:B------:R-:W1:Y:S02]  /*36f0*/  @P4 LDC R117, c[0x0][0x408] ;  /* 0x00010200ff754b82 */ /* 0x000e640000000800 */
[----:B------:R-:W-:-:S04]  /*3700*/  @P5 FADD.FTZ R74, R105, -R74 ;  /* 0x8000004a694a5221 */ /* 0x000fc80000010000 */
[----:B------:R-:W-:-:S04]  /*3710*/  @P5 FMUL.FTZ R74, R74, UR24 ;  /* 0x000000184a4a5c20 */ /* 0x000fc80008410000 */
[----:B------:R-:W-:-:S04]  /*3720*/  @P5 FMUL.FTZ R74, R74, UR12 ;  /* 0x0000000c4a4a5c20 */ /* 0x000fc80008410000 */
[----:B0-----:R-:W-:Y:S01]  /*3730*/  @P5 FMUL.FTZ R75, R74, R75 ;  /* 0x0000004b4a4b5220 */ /* 0x001fe20000410000 */
[----:B------:R-:W-:-:S05]  /*3740*/  @P5 SHF.L.U32 R74, R7, 0x10, RZ ;  /* 0x00000010074a5819 */ /* 0x000fca00000006ff */
[----:B------:R-:W-:Y:S01]  /*3750*/  @P5 FMUL.FTZ R71, R74, R75 ;  /* 0x0000004b4a475220 */ /* 0x000fe20000410000 */
[----:B------:R-:W-:-:S04]  /*3760*/  @P4 FFMA.FTZ R75, R107, UR4, R114 ;  /* 0x000000046b4b4c23 */ /* 0x000fc80008010072 */
[----:B------:R-:W-:-:S04]  /*3770*/  @P4 FADD.FTZ R75, R106, -R75 ;  /* 0x8000004b6a4b4221 */ /* 0x000fc80000010000 */
[----:B------:R-:W-:Y:S01]  /*3780*/  @P4 FMUL.FTZ R74, R75, UR24 ;  /* 0x000000184b4a4c20 */ /* 0x000fe20008410000 */
[----:B------:R-:W-:Y:S01]  /*3790*/  @P4 SHF.L.U32 R75, R69, 0x10, RZ ;  /* 0x00000010454b4819 */ /* 0x000fe200000006ff */
[----:B------:R-:W-:Y:S02]  /*37a0*/  HFMA2 R69, -RZ, RZ, 0, 0 ;  /* 0x00000000ff457431 */ /* 0x000fe400000001ff */
[----:B------:R-:W-:-:S04]  /*37b0*/  @P4 FMUL.FTZ R74, R74, UR12 ;  /* 0x0000000c4a4a4c20 */ /* 0x000fc80008410000 */
[----:B-1----:R-:W-:-:S04]  /*37c0*/  @P4 FMUL.FTZ R74, R74, R117 ;  /* 0x000000754a4a4220 */ /* 0x002fc80000410000 */
[----:B------:R-:W-:Y:S01]  /*37d0*/  @P4 FMUL.FTZ R69, R75, R74 ;  /* 0x0000004a4b454220 */ /* 0x000fe20000410000 */
[----:B------:R-:W-:Y:S01]  /*37e0*/  @P4 FFMA.FTZ R75, R107, UR4, R114 ;  /* 0x000000046b4b4c23 */ /* 0x000fe20008010072 */
[----:B------:R-:W-:Y:S01]  /*37f0*/  FADD.FTZ R114, R17, R116 ;  /* 0x0000007411727221 */ /* 0x000fe20000010000 */
[----:B------:R-:W-:Y:S01]  /*3800*/  F2FP.BF16.F32.PACK_AB R17, RZ, R71 ;  /* 0x00000047ff11723e */ /* 0x000fe200000010ff */
[----:B------:R-:W-:Y:S01]  /*3810*/  FADD.FTZ R116, R18, R69 ;  /* 0x0000004512747221 */ /* 0x000fe20000010000 */
[----:B------:R-:W-:Y:S01]  /*3820*/  @P4 FADD.FTZ R75, R106, -R75 ;  /* 0x8000004b6a4b4221 */ /* 0x000fe20000010000 */
[----:B------:R-:W-:Y:S02]  /*3830*/  PRMT R71, R68, 0x7610, R71 ;  /* 0x0000761044477816 */ /* 0x000fe40000000047 */
[----:B------:R-:W-:Y:S01]  /*3840*/  PRMT R68, R17, 0x7610, R68 ;  /* 0x0000761011447816 */ /* 0x000fe20000000044 */
[----:B------:R-:W-:Y:S01]  /*3850*/  @P4 FMUL.FTZ R74, R75, UR24 ;  /* 0x000000184b4a4c20 */ /* 0x000fe20008410000 */
[----:B------:R-:W-:-:S03]  /*3860*/  FADD.FTZ R75, R19, R72 ;  /* 0x00000048134b7221 */ /* 0x000fc60000010000 */
[----:B------:R-:W-:Y:S01]  /*3870*/  @P4 FMUL.FTZ R19, R74, UR12 ;  /* 0x0000000c4a134c20 */ /* 0x000fe20008410000 */
[----:B------:R-:W-:Y:S01]  /*3880*/  FADD.FTZ R74, R16, R73 ;  /* 0x00000049104a7221 */ /* 0x000fe20000010000 */
[----:B------:R-:W-:Y:S02]  /*3890*/  MOV R16, RZ ;  /* 0x000000ff00107202 */ /* 0x000fe40000000f00 */
[----:B--2---:R-:W-:Y:S01]  /*38a0*/  @P4 FMUL.FTZ R118, R19, R118 ;  /* 0x0000007613764220 */ /* 0x004fe20000410000 */
[----:B------:R-:W-:-:S05]  /*38b0*/  @P4 SHF.L.U32 R19, R6, 0x10, RZ ;  /* 0x0000001006134819 */ /* 0x000fca00000006ff */
[----:B------:R-:W-:-:S05]  /*38c0*/  @P4 FMUL.FTZ R16, R19, R118 ;  /* 0x0000007613104220 */ /* 0x000fca0000410000 */
[----:B------:R-:W-:-:S04]  /*38d0*/  F2FP.BF16.F32.PACK_AB R16, RZ, R16 ;  /* 0x00000010ff10723e */ /* 0x000fc800000010ff */
[----:B------:R-:W-:-:S07]  /*38e0*/  PRMT R69, R16, 0x7610, R69 ;  /* 0x0000761010457816 */ /* 0x000fce0000000045 */
.L_x_2372:
        /* <DEDUP_REMOVED lines=16> */
.L_x_2361:
        /* <DEDUP_REMOVED lines=8> */
[C---:B-----5:R-:W-:Y:S01]  /*3a70*/  LOP3.LUT P4, RZ, R3.reuse, 0xff00, RZ, 0xc0, !PT ;  /* 0x0000ff0003ff7812 */ /* 0x060fe2000788c0ff */
[----:B------:R-:W-:Y:S01]  /*3a80*/  BSSY.RECONVERGENT B2, `(.L_x_2376) ;  /* 0x000004f000027945 */ /* 0x000fe20003800200 */
[C---:B------:R-:W-:Y:S02]  /*3a90*/  LOP3.LUT P5, RZ, R3.reuse, 0xff0000, RZ, 0xc0, !PT ;  /* 0x00ff000003ff7812 */ /* 0x040fe400078ac0ff */
[C---:B------:R-:W-:Y:S02]  /*3aa0*/  ISETP.GE.U32.AND P6, PT, R3.reuse, 0x1000000, PT ;  /* 0x010000000300780c */ /* 0x040fe40003fc6070 */
[----:B------:R-:W-:Y:S02]  /*3ab0*/  LOP3.LUT P0, RZ, R3, 0xff, RZ, 0xc0, !PT ;  /* 0x000000ff03ff7812 */ /* 0x000fe4000780c0ff */
[----:B------:R-:W-:-:S05]  /*3ac0*/  MOV R116, RZ ;  /* 0x000000ff00747202 */ /* 0x000fca0000000f00 */
[----:B------:R-:W0:Y:S01]  /*3ad0*/  @P4 LDC R73, c[0x0][0x408] ;  /* 0x00010200ff494b82 */ /* 0x000e220000000800 */
[--C-:B------:R-:W-:Y:S01]  /*3ae0*/  @P4 FFMA.FTZ R69, R112, UR4, R114.reuse ;  /* 0x0000000470454c23 */ /* 0x100fe20008010072 */
[----:B------:R-:W-:-:S03]  /*3af0*/  @P5 FFMA.FTZ R72, R111, UR4, R114 ;  /* 0x000000046f485c23 */ /* 0x000fc60008010072 */
[----:B------:R-:W-:Y:S01]  /*3b00*/  @P4 FADD.FTZ R68, R110, -R69 ;  /* 0x800000456e444221 */ /* 0x000fe20000010000 */
[----:B------:R-:W-:Y:S01]  /*3b10*/  @P5 FADD.FTZ R69, R91, -R72 ;  /* 0x800000485b455221 */ /* 0x000fe20000010000 */
[----:B------:R-:W-:Y:S01]  /*3b20*/  HFMA2 R72, -RZ, RZ, 0, 0 ;  /* 0x00000000ff487431 */ /* 0x000fe200000001ff */
[----:B------:R-:W1:Y:S01]  /*3b30*/  @P5 LDC R74, c[0x0][0x408] ;  /* 0x00010200ff4a5b82 */ /* 0x000e620000000800 */
[----:B------:R-:W-:Y:S01]  /*3b40*/  @P4 FFMA.FTZ R68, R68, UR24, R53 ;  /* 0x0000001844444c23 */ /* 0x000fe20008010035 */
[----:B------:R-:W-:-:S03]  /*3b50*/  @P5 FFMA.FTZ R69, R69, UR24, R54 ;  /* 0x0000001845455c23 */ /* 0x000fc60008010036 */
[----:B------:R-:W-:Y:S01]  /*3b60*/  @P4 FMUL.FTZ R68, R68, UR12 ;  /* 0x0000000c44444c20 */ /* 0x000fe20008410000 */
[----:B------:R-:W-:Y:S02]  /*3b70*/  @P5 FMUL.FTZ R69, R69, UR12 ;  /* 0x0000000c45455c20 */ /* 0x000fe40008410000 */
[----:B------:R-:W3:Y:S01]  /*3b80*/  @P0 LDC R118, c[0x0][0x408] ;  /* 0x00010200ff760b82 */ /* 0x000ee20000000800 */
[----:B0-----:R-:W-:Y:S01]  /*3b90*/  @P4 FMUL.FTZ R73, R68, R73 ;  /* 0x0000004944494220 */ /* 0x001fe20000410000 */
[----:B------:R-:W-:-:S06]  /*3ba0*/  @P4 SHF.L.U32 R68, R15, 0x10, RZ ;  /* 0x000000100f444819 */ /* 0x000fcc00000006ff */
[----:B------:R-:W0:Y:S01]  /*3bb0*/  @P5 LDC R119, c[0x0][0x408] ;  /* 0x00010200ff775b82 */ /* 0x000e220000000800 */
[----:B------:R-:W-:Y:S01]  /*3bc0*/  @P4 FMUL.FTZ R72, R68, R73 ;  /* 0x0000004944484220 */ /* 0x000fe20000410000 */
[----:B------:R-:W-:Y:S01]  /*3bd0*/  @P5 SHF.L.U32 R68, R14, 0x10, RZ ;  /* 0x000000100e445819 */ /* 0x000fe200000006ff */
[----:B-1----:R-:W-:Y:S01]  /*3be0*/  @P5 FMUL.FTZ R69, R69, R74 ;  /* 0x0000004a45455220 */ /* 0x002fe20000410000 */
[----:B------:R-:W-:-:S04]  /*3bf0*/  CS2R R74, SRZ ;  /* 0x00000000004a7805 */ /* 0x000fc8000001ff00 */
[----:B------:R-:W1:Y:S01]  /*3c00*/  @P6 LDC R73, c[0x0][0x408] ;  /* 0x00010200ff496b82 */ /* 0x000e620000000800 */
[----:B------:R-:W-:Y:S01]  /*3c10*/  @P5 FMUL.FTZ R74, R68, R69 ;  /* 0x00000045444a5220 */ /* 0x000fe20000410000 */
[----:B------:R-:W-:Y:S01]  /*3c20*/  @P6 FFMA.FTZ R68, R92, UR4, R114 ;  /* 0x000000045c446c23 */ /* 0x000fe20008010072 */
[----:B------:R-:W4:Y:S03]  /*3c30*/  F2F.BF16.F32 R72, R72 ;  /* 0x0000004800487304 */ /* 0x000f260000202000 */
[----:B------:R-:W-:-:S04]  /*3c40*/  @P6 FADD.FTZ R68, R93, -R68 ;  /* 0x800000445d446221 */ /* 0x000fc80000010000 */
[----:B------:R-:W-:Y:S01]  /*3c50*/  @P6 FFMA.FTZ R68, R68, UR24, R55 ;  /* 0x0000001844446c23 */ /* 0x000fe20008010037 */
[----:B------:R-:W-:Y:S03]  /*3c60*/  F2F.BF16.F32 R74, R74 ;  /* 0x0000004a004a7304 */ /* 0x000fe60000202000 */
[----:B------:R-:W-:-:S04]  /*3c70*/  @P6 FMUL.FTZ R68, R68, UR12 ;  /* 0x0000000c44446c20 */ /* 0x000fc80008410000 */
[----:B-1----:R-:W-:Y:S01]  /*3c80*/  @P6 FMUL.FTZ R73, R68, R73 ;  /* 0x0000004944496220 */ /* 0x002fe20000410000 */
[----:B------:R-:W-:-:S05]  /*3c90*/  @P6 SHF.L.U32 R68, R13, 0x10, RZ ;  /* 0x000000100d446819 */ /* 0x000fca00000006ff */
[----:B------:R-:W-:Y:S01]  /*3ca0*/  @P6 FMUL.FTZ R116, R68, R73 ;  /* 0x0000004944746220 */ /* 0x000fe20000410000 */
[----:B------:R-:W-:Y:S01]  /*3cb0*/  @P0 FFMA.FTZ R68, R115, UR4, R114 ;  /* 0x0000000473440c23 */ /* 0x000fe20008010072 */
[----:B----4-:R-:W-:-:S04]  /*3cc0*/  IMAD.WIDE.U32 R72, R72, 0x10000, RZ ;  /* 0x0001000048487825 */ /* 0x010fc800078e00ff */
[----:B------:R-:W-:Y:S01]  /*3cd0*/  @P0 FADD.FTZ R69, R113, -R68 ;  /* 0x8000004471450221 */ /* 0x000fe20000010000 */
[----:B------:R-:W-:Y:S01]  /*3ce0*/  @P0 SHF.L.U32 R68, R76, 0x10, RZ ;  /* 0x000000104c440819 */ /* 0x000fe200000006ff */
[----:B------:R-:W1:Y:S02]  /*3cf0*/  F2F.BF16.F32 R116, R116 ;  /* 0x0000007400747304 */ /* 0x000e640000202000 */
[----:B------:R-:W-:-:S04]  /*3d00*/  @P0 FFMA.FTZ R69, R69, UR24, R52 ;  /* 0x0000001845450c23 */ /* 0x000fc80008010034 */
[----:B------:R-:W-:-:S04]  /*3d10*/  @P0 FMUL.FTZ R69, R69, UR12 ;  /* 0x0000000c45450c20 */ /* 0x000fc80008410000 */
[----:B---3--:R-:W-:Y:S02]  /*3d20*/  @P0 FMUL.FTZ R69, R69, R118 ;  /* 0x0000007645450220 */ /* 0x008fe40000410000 */
[----:B------:R-:W3:Y:S02]  /*3d30*/  @P0 LDC R118, c[0x0][0x408] ;  /* 0x00010200ff760b82 */ /* 0x000ee40000000800 */
[----:B------:R-:W-:Y:S01]  /*3d40*/  @P0 FMUL.FTZ R75, R68, R69 ;  /* 0x00000045444b0220 */ /* 0x000fe20000410000 */
[----:B-1----:R-:W-:Y:S01]  /*3d50*/  SHF.L.U32 R117, R116, 0x10, RZ ;  /* 0x0000001074757819 */ /* 0x002fe200000006ff */
[----:B------:R-:W-:-:S03]  /*3d60*/  @P5 FFMA.FTZ R116, R111, UR4, R114 ;  /* 0x000000046f745c23 */ /* 0x000fc60008010072 */
[----:B------:R-:W-:Y:S01]  /*3d70*/  LOP3.LUT R73, R73, R117, R74, 0xfe, !PT ;  /* 0x0000007549497212 */ /* 0x000fe200078efe4a */
[----:B------:R-:W1:Y:S01]  /*3d80*/  LDC.64 R68, c[0x0][0x468] ;  /* 0x00011a00ff447b82 */ /* 0x000e620000000a00 */
[----:B------:R-:W4:Y:S01]  /*3d90*/  F2F.BF16.F32 R75, R75 ;  /* 0x0000004b004b7304 */ /* 0x000f220000202000 */
[----:B------:R-:W-:-:S04]  /*3da0*/  @P0 FFMA.FTZ R74, R115, UR4, R114 ;  /* 0x00000004734a0c23 */ /* 0x000fc80008010072 */
[----:B------:R-:W-:-:S04]  /*3db0*/  @P0 FADD.FTZ R117, R113, -R74 ;  /* 0x8000004a71750221 */ /* 0x000fc80000010000 */
[----:B------:R-:W-:Y:S01]  /*3dc0*/  @P0 FFMA.FTZ R74, R117, UR24, R52 ;  /* 0x00000018754a0c23 */ /* 0x000fe20008010034 */
[----:B------:R-:W-:Y:S01]  /*3dd0*/  @P5 FADD.FTZ R117, R91, -R116 ;  /* 0x800000745b755221 */ /* 0x000fe20000010000 */
[----:B----4-:R-:W-:Y:S02]  /*3de0*/  LOP3.LUT R72, R72, R75, RZ, 0xfc, !PT ;  /* 0x0000004b48487212 */ /* 0x010fe400078efcff */
[----:B------:R-:W-:-:S04]  /*3df0*/  @P0 FMUL.FTZ R75, R74, UR12 ;  /* 0x0000000c4a4b0c20 */ /* 0x000fc80008410000 */
[----:B---3--:R-:W-:Y:S01]  /*3e00*/  @P0 FMUL.FTZ R75, R75, R118 ;  /* 0x000000764b4b0220 */ /* 0x008fe20000410000 */
[----:B-1----:R-:W-:-:S05]  /*3e10*/  IMAD.WIDE.U32 R68, R4, 0x8, R68 ;  /* 0x0000000804447825 */ /* 0x002fca00078e0044 */
[----:B------:R1:W-:Y:S02]  /*3e20*/  STG.E.64 desc[UR14][R68.64], R72 ;  /* 0x0000004844007986 */ /* 0x0003e4000c101b0e */
[----:B-1----:R-:W-:Y:S01]  /*3e30*/  @P5 FFMA.FTZ R68, R117, UR24, R54 ;  /* 0x0000001875445c23 */ /* 0x002fe20008010036 */
[----:B------:R-:W-:Y:S02]  /*3e40*/  HFMA2 R69, -RZ, RZ, 0, 0 ;  /* 0x00000000ff457431 */ /* 0x000fe400000001ff */
[----:B------:R-:W-:Y:S02]  /*3e50*/  HFMA2 R73, -RZ, RZ, 0, 0 ;  /* 0x00000000ff497431 */ /* 0x000fe400000001ff */
[----:B------:R-:W-:-:S04]  /*3e60*/  @P5 FMUL.FTZ R72, R68, UR12 ;  /* 0x0000000c44485c20 */ /* 0x000fc80008410000 */
[----:B0-----:R-:W-:Y:S01]  /*3e70*/  @P5 FMUL.FTZ R117, R72, R119 ;  /* 0x0000007748755220 */ /* 0x001fe20000410000 */
[----:B--2---:R-:W-:Y:S02]  /*3e80*/  @P0 MOV R74, R70 ;  /* 0x00000046004a0202 */ /* 0x004fe40000000f00 */
[----:B------:R-:W-:Y:S02]  /*3e90*/  @P5 MOV R68, R71 ;  /* 0x0000004700445202 */ /* 0x000fe40000000f00 */
[----:B------:R-:W-:-:S05]  /*3ea0*/  @P0 SHF.L.U32 R74, R74, 0x10, RZ ;  /* 0x000000104a4a0819 */ /* 0x000fca00000006ff */
[----:B------:R-:W-:Y:S01]  /*3eb0*/  @P0 FMUL.FTZ R69, R74, R75 ;  /* 0x0000004b4a450220 */ /* 0x000fe20000410000 */
[----:B------:R-:W-:Y:S02]  /*3ec0*/  @P5 SHF.L.U32 R74, R68, 0x10, RZ ;  /* 0x00000010444a5819 */ /* 0x000fe400000006ff */
[----:B------:R-:W-:Y:S01]  /*3ed0*/  MOV R68, RZ ;  /* 0x000000ff00447202 */ /* 0x000fe20000000f00 */
[----:B------:R-:W-:Y:S06]  /*3ee0*/  @!P4 BRA `(.L_x_2377) ;  /* 0x000000000020c947 */ /* 0x000fec0003800000 */
[----:B------:R-:W-:-:S04]  /*3ef0*/  FFMA.FTZ R75, R112, UR4, R114 ;  /* 0x00000004704b7c23 */ /* 0x000fc80008010072 */
[----:B------:R-:W-:-:S04]  /*3f00*/  FADD.FTZ R68, R110, -R75 ;  /* 0x8000004b6e447221 */ /* 0x000fc80000010000 */
[----:B------:R-:W-:-:S04]  /*3f10*/  FFMA.FTZ R68, R68, UR24, R53 ;  /* 0x0000001844447c23 */ /* 0x000fc80008010035 */
[----:B------:R-:W-:Y:S01]  /*3f20*/  FMUL.FTZ R72, R68, UR12 ;  /* 0x0000000c44487c20 */ /* 0x000fe20008410000 */
[----:B------:R-:W-:-:S03]  /*3f30*/  SHF.R.U64 R68, R70, 0x10, R71 ;  /* 0x0000001046447819 */ /* 0x000fc60000001247 */
[----:B------:R-:W-:Y:S01]  /*3f40*/  FMUL.FTZ R75, R72, UR25 ;  /* 0x00000019484b7c20 */ /* 0x000fe20008410000 */
[----:B------:R-:W-:-:S05]  /*3f50*/  SHF.L.U32 R68, R68, 0x10, RZ ;  /* 0x0000001044447819 */ /* 0x000fca00000006ff */
[----:B------:R-:W-:-:S07]  /*3f60*/  FMUL.FTZ R68, R68, R75 ;  /* 0x0000004b44447220 */ /* 0x000fce0000410000 */
.L_x_2377:
[----:B------:R-:W-:Y:S05]  /*3f70*/  BSYNC.RECONVERGENT B2 ;  /* 0x0000000000027941 */ /* 0x000fea0003800200 */
.L_x_2376:
[----:B------:R-:W-:Y:S01]  /*3f80*/  FADD.FTZ R72, R25, R68 ;  /* 0x0000004419487221 */ /* 0x000fe20000010000 */
[----:B------:R-:W-:Y:S01]  /*3f90*/  BSSY.RECONVERGENT B2, `(.L_x_2378) ;  /* 0x000000c000027945 */ /* 0x000fe20003800200 */
[----:B------:R-:W-:Y:S02]  /*3fa0*/  HFMA2 R68, -RZ, RZ, 0, 0 ;  /* 0x00000000ff447431 */ /* 0x000fe400000001ff */
[----:B------:R-:W-:Y:S01]  /*3fb0*/  @P5 FMUL.FTZ R73, R74, R117 ;  /* 0x000000754a495220 */ /* 0x000fe20000410000 */
[----:B------:R-:W-:Y:S06]  /*3fc0*/  @!P6 BRA `(.L_x_2379) ;  /* 0x000000000020e947 */ /* 0x000fec0003800000 */
[----:B------:R-:W-:-:S04]  /*3fd0*/  FFMA.FTZ R68, R92, UR4, R114 ;  /* 0x000000045c447c23 */ /* 0x000fc80008010072 */
[----:B------:R-:W-:-:S04]  /*3fe0*/  FADD.FTZ R68, R93, -R68 ;  /* 0x800000445d447221 */ /* 0x000fc80000010000 */
[----:B------:R-:W-:Y:S01]  /*3ff0*/  FFMA.FTZ R25, R68, UR24, R55 ;  /* 0x0000001844197c23 */ /* 0x000fe20008010037 */
[----:B------:R-:W-:-:S03]  /*4000*/  SHF.R.U32.HI R68, RZ, 0x10, R71 ;  /* 0x00000010ff447819 */ /* 0x000fc60000011647 */
[----:B------:R-:W-:Y:S01]  /*4010*/  FMUL.FTZ R25, R25, UR12 ;  /* 0x0000000c19197c20 */ /* 0x000fe20008410000 */
[----:B------:R-:W-:-:S03]  /*4020*/  SHF.L.U32 R68, R68, 0x10, RZ ;  /* 0x0000001044447819 */ /* 0x000fc600000006ff */
[----:B------:R-:W-:-:S04]  /*4030*/  FMUL.FTZ R25, R25, UR25 ;  /* 0x0000001919197c20 */ /* 0x000fc80008410000 */
[----:B------:R-:W-:-:S07]  /*4040*/  FMUL.FTZ R68, R68, R25 ;  /* 0x0000001944447220 */ /* 0x000fce0000410000 */
.L_x_2379:
[----:B------:R-:W-:Y:S05]  /*4050*/  BSYNC.RECONVERGENT B2 ;  /* 0x0000000000027941 */ /* 0x000fea0003800200 */
.L_x_2378:
[----:B------:R-:W-:Y:S01]  /*4060*/  FADD.FTZ R24, R24, R69 ;  /* 0x0000004518187221 */ /* 0x000fe20000010000 */
[----:B------:R-:W-:Y:S01]  /*4070*/  FADD.FTZ R26, R26, R73 ;  /* 0x000000491a1a7221 */ /* 0x000fe20000010000 */
[----:B------:R-:W-:Y:S01]  /*4080*/  FADD.FTZ R27, R27, R68 ;  /* 0x000000441b1b7221 */ /* 0x000fe20000010000 */
[----:B------:R-:W-:Y:S02]  /*4090*/  IADD3 R4, PT, PT, R4, 0x80, RZ ;  /* 0x0000008004047810 */ /* 0x000fe40007ffe0ff */
[----:B------:R-:W-:-:S07]  /*40a0*/  MOV R25, R72 ;  /* 0x0000004800197202 */ /* 0x000fce0000000f00 */
.L_x_2375:
[----:B------:R-:W-:Y:S05]  /*40b0*/  BSYNC.RECONVERGENT B1 ;  /* 0x0000000000017941 */ /* 0x000fea0003800200 */
.L_x_2374:
[----:B------:R-:W-:Y:S04]  /*40c0*/  BSSY.RECONVERGENT B1, `(.L_x_2380) ;  /* 0x0000069000017945 */ /* 0x000fe80003800200 */
[----:B------:R-:W-:Y:S05]  /*40d0*/  @!P2 BRA `(.L_x_2381) ;  /* 0x00000004009ca947 */ /* 0x000fea0003800000 */
[----:B------:R-:W0:Y:S02]  /*40e0*/  LDC.64 R70, c[0x0][0x390] ;  /* 0x0000e400ff467b82 */ /* 0x000e240000000a00 */
[----:B0-----:R-:W-:-:S06]  /*40f0*/  IMAD.WIDE.U32 R70, R4, 0x8, R70 ;  /* 0x0000000804467825 */ /* 0x001fcc00078e0046 */
[----:B------:R-:W2:Y:S01]  /*4100*/  LDG.E.64 R70, desc[UR14][R70.64] ;  /* 0x0000000e46467981 */ /* 0x000ea2000c1e1b00 */
[C---:B-----5:R-:W-:Y:S01]  /*4110*/  LOP3.LUT P4, RZ, R2.reuse, 0xff00, RZ, 0xc0, !PT ;  /* 0x0000ff0002ff7812 */ /* 0x060fe2000788c0ff */
[----:B------:R-:W-:Y:S01]  /*4120*/  HFMA2 R72, -RZ, RZ, 0, 0 ;  /* 0x00000000ff487431 */ /* 0x000fe200000001ff */
[C---:B------:R-:W-:Y:S01]  /*4130*/  LOP3.LUT P5, RZ, R2.reuse, 0xff0000, RZ, 0xc0, !PT ;  /* 0x00ff000002ff7812 */ /* 0x040fe200078ac0ff */
[----:B------:R-:W-:Y:S01]  /*4140*/  BSSY.RECONVERGENT B2, `(.L_x_2382) ;  /* 0x000004d000027945 */ /* 0x000fe20003800200 */
[C---:B------:R-:W-:Y:S02]  /*4150*/  ISETP.GE.U32.AND P6, PT, R2.reuse, 0x1000000, PT ;  /* 0x010000000200780c */ /* 0x040fe40003fc6070 */
[----:B------:R-:W-:Y:S02]  /*4160*/  LOP3.LUT P0, RZ, R2, 0xff, RZ, 0xc0, !PT ;  /* 0x000000ff02ff7812 */ /* 0x000fe4000780c0ff */
[----:B------:R-:W-:-:S05]  /*4170*/  MOV R116, RZ ;  /* 0x000000ff00747202 */ /* 0x000fca0000000f00 */
[----:B------:R-:W0:Y:S01]  /*4180*/  @P4 LDC R69, c[0x0][0x408] ;  /* 0x00010200ff454b82 */ /* 0x000e220000000800 */
[--C-:B------:R-:W-:Y:S01]  /*4190*/  @P4 FFMA.FTZ R68, R96, UR4, R114.reuse ;  /* 0x0000000460444c23 */ /* 0x100fe20008010072 */
[----:B------:R-:W-:-:S03]  /*41a0*/  @P5 FFMA.FTZ R73, R99, UR4, R114 ;  /* 0x0000000463495c23 */ /* 0x000fc60008010072 */
[----:B------:R-:W-:Y:S01]  /*41b0*/  @P4 FADD.FTZ R68, R97, -R68 ;  /* 0x8000004461444221 */ /* 0x000fe20000010000 */
[----:B------:R-:W-:Y:S02]  /*41c0*/  @P5 FADD.FTZ R73, R98, -R73 ;  /* 0x8000004962495221 */ /* 0x000fe40000010000 */
[----:B------:R-:W1:Y:S01]  /*41d0*/  @P5 LDC R74, c[0x0][0x408] ;  /* 0x00010200ff4a5b82 */ /* 0x000e620000000800 */
[----:B------:R-:W-:Y:S01]  /*41e0*/  @P4 FFMA.FTZ R68, R68, UR24, R57 ;  /* 0x0000001844444c23 */ /* 0x000fe20008010039 */
[----:B------:R-:W-:-:S03]  /*41f0*/  @P5 FFMA.FTZ R73, R73, UR24, R58 ;  /* 0x0000001849495c23 */ /* 0x000fc6000801003a */
[----:B------:R-:W-:Y:S01]  /*4200*/  @P4 FMUL.FTZ R68, R68, UR12 ;  /* 0x0000000c44444c20 */ /* 0x000fe20008410000 */
[----:B------:R-:W-:Y:S02]  /*4210*/  @P5 FMUL.FTZ R73, R73, UR12 ;  /* 0x0000000c49495c20 */ /* 0x000fe40008410000 */
[----:B------:R-:W3:Y:S01]  /*4220*/  @P5 LDC R119, c[0x0][0x408] ;  /* 0x00010200ff775b82 */ /* 0x000ee20000000800 */
[----:B0-----:R-:W-:Y:S01]  /*4230*/  @P4 FMUL.FTZ R69, R68, R69 ;  /* 0x0000004544454220 */ /* 0x001fe20000410000 */
[----:B------:R-:W-:-:S05]  /*4240*/  @P4 SHF.L.U32 R68, R11, 0x10, RZ ;  /* 0x000000100b444819 */ /* 0x000fca00000006ff */
[----:B------:R-:W-:Y:S01]  /*4250*/  @P4 FMUL.FTZ R72, R68, R69 ;  /* 0x0000004544484220 */ /* 0x000fe20000410000 */
[----:B------:R-:W-:Y:S01]  /*4260*/  @P5 SHF.L.U32 R68, R10, 0x10, RZ ;  /* 0x000000100a445819 */ /* 0x000fe200000006ff */
[----:B------:R-:W0:Y:S01]  /*4270*/  @P6 LDC R69, c[0x0][0x408] ;  /* 0x00010200ff456b82 */ /* 0x000e220000000800 */
[----:B-1----:R-:W-:Y:S01]  /*4280*/  @P5 FMUL.FTZ R73, R73, R74 ;  /* 0x0000004a49495220 */ /* 0x002fe20000410000 */
[----:B------:R-:W-:Y:S02]  /*4290*/  CS2R R74, SRZ ;  /* 0x00000000004a7805 */ /* 0x000fe4000001ff00 */
[----:B------:R-:W1:Y:S01]  /*42a0*/  F2F.BF16.F32 R72, R72 ;  /* 0x0000004800487304 */ /* 0x000e620000202000 */
[----:B------:R-:W-:Y:S01]  /*42b0*/  @P5 FMUL.FTZ R74, R68, R73 ;  /* 0x00000049444a5220 */ /* 0x000fe20000410000 */
[----:B------:R-:W-:-:S04]  /*42c0*/  @P6 FFMA.FTZ R68, R100, UR4, R114 ;  /* 0x0000000464446c23 */ /* 0x000fc80008010072 */
[----:B------:R-:W-:Y:S02]  /*42d0*/  @P6 FADD.FTZ R68, R101, -R68 ;  /* 0x8000004465446221 */ /* 0x000fe40000010000 */
[----:B------:R-:W-:Y:S02]  /*42e0*/  F2F.BF16.F32 R74, R74 ;  /* 0x0000004a004a7304 */ /* 0x000fe40000202000 */
[----:B------:R-:W-:-:S04]  /*42f0*/  @P6 FFMA.FTZ R68, R68, UR24, R59 ;  /* 0x0000001844446c23 */ /* 0x000fc8000801003b */
[----:B------:R-:W-:Y:S01]  /*4300*/  @P6 FMUL.FTZ R68, R68, UR12 ;  /* 0x0000000c44446c20 */ /* 0x000fe20008410000 */
[----:B-1----:R-:W-:-:S04]  /*4310*/  IMAD.WIDE.U32 R72, R72, 0x10000, RZ ;  /* 0x0001000048487825 */ /* 0x002fc800078e00ff */
[----:B0-----:R-:W-:Y:S01]  /*4320*/  @P6 FMUL.FTZ R118, R68, R69 ;  /* 0x0000004544766220 */ /* 0x001fe20000410000 */
[----:B------:R-:W-:Y:S01]  /*4330*/  @P6 SHF.L.U32 R69, R9, 0x10, RZ ;  /* 0x0000001009456819 */ /* 0x000fe200000006ff */
[----:B------:R-:W0:Y:S04]  /*4340*/  @P0 LDC R68, c[0x0][0x408] ;  /* 0x00010200ff440b82 */ /* 0x000e280000000800 */
[----:B------:R-:W-:Y:S01]  /*4350*/  @P6 FMUL.FTZ R116, R69, R118 ;  /* 0x0000007645746220 */ /* 0x000fe20000410000 */
[----:B------:R-:W-:-:S03]  /*4360*/  @P0 FFMA.FTZ R69, R95, UR4, R114 ;  /* 0x000000045f450c23 */ /* 0x000fc60008010072 */
[----:B------:R-:W1:Y:S01]  /*4370*/  @P0 LDC R118, c[0x0][0x408] ;  /* 0x00010200ff760b82 */ /* 0x000e620000000800 */
[----:B------:R-:W-:Y:S01]  /*4380*/  @P0 FADD.FTZ R69, R94, -R69 ;  /* 0x800000455e450221 */ /* 0x000fe20000010000 */
[----:B------:R-:W4:Y:S03]  /*4390*/  F2F.BF16.F32 R116, R116 ;  /* 0x0000007400747304 */ /* 0x000f260000202000 */
[----:B------:R-:W-:-:S04]  /*43a0*/  @P0 FFMA.FTZ R69, R69, UR24, R56 ;  /* 0x0000001845450c23 */ /* 0x000fc80008010038 */
[----:B------:R-:W-:-:S04]  /*43b0*/  @P0 FMUL.FTZ R69, R69, UR12 ;  /* 0x0000000c45450c20 */ /* 0x000fc80008410000 */
[----:B0-----:R-:W-:Y:S01]  /*43c0*/  @P0 FMUL.FTZ R69, R69, R68 ;  /* 0x0000004445450220 */ /* 0x001fe20000410000 */
[----:B------:R-:W-:Y:S02]  /*43d0*/  @P0 SHF.L.U32 R68, R12, 0x10, RZ ;  /* 0x000000100c440819 */ /* 0x000fe400000006ff */
[----:B----4-:R-:W-:-:S03]  /*43e0*/  SHF.L.U32 R117, R116, 0x10, RZ ;  /* 0x0000001074757819 */ /* 0x010fc600000006ff */
[----:B------:R-:W-:Y:S01]  /*43f0*/  @P0 FMUL.FTZ R75, R68, R69 ;  /* 0x00000045444b0220 */ /* 0x000fe20000410000 */
[----:B------:R-:W-:Y:S01]  /*4400*/  LOP3.LUT R73, R73, R117, R74, 0xfe, !PT ;  /* 0x0000007549497212 */ /* 0x000fe200078efe4a */
[----:B------:R-:W0:Y:S01]  /*4410*/  LDC.64 R68, c[0x0][0x468] ;  /* 0x00011a00ff447b82 */ /* 0x000e220000000a00 */
[----:B------:R-:W-:-:S03]  /*4420*/  @P0 FFMA.FTZ R117, R95, UR4, R114 ;  /* 0x000000045f750c23 */ /* 0x000fc60008010072 */
[----:B------:R-:W4:Y:S01]  /*4430*/  F2F.BF16.F32 R75, R75 ;  /* 0x0000004b004b7304 */ /* 0x000f220000202000 */
[----:B------:R-:W-:-:S04]  /*4440*/  @P0 FADD.FTZ R117, R94, -R117 ;  /* 0x800000755e750221 */ /* 0x000fc80000010000 */
[----:B------:R-:W-:Y:S01]  /*4450*/  @P0 FFMA.FTZ R74, R117, UR24, R56 ;  /* 0x00000018754a0c23 */ /* 0x000fe20008010038 */
[----:B------:R-:W-:-:S04]  /*4460*/  @P5 FFMA.FTZ R117, R99, UR4, R114 ;  /* 0x0000000463755c23 */ /* 0x000fc80008010072 */
[----:B------:R-:W-:Y:S01]  /*4470*/  @P5 FADD.FTZ R117, R98, -R117 ;  /* 0x8000007562755221 */ /* 0x000fe20000010000 */
[----:B----4-:R-:W-:Y:S01]  /*4480*/  LOP3.LUT R72, R72, R75, RZ, 0xfc, !PT ;  /* 0x0000004b48487212 */ /* 0x010fe200078efcff */
[----:B------:R-:W-:Y:S01]  /*4490*/  @P0 FMUL.FTZ R75, R74, UR12 ;  /* 0x0000000c4a4b0c20 */ /* 0x000fe20008410000 */
[----:B0-----:R-:W-:-:S04]  /*44a0*/  IMAD.WIDE.U32 R68, R4, 0x8, R68 ;  /* 0x0000000804447825 */ /* 0x001fc800078e0044 */
[----:B-1----:R-:W-:Y:S01]  /*44b0*/  @P0 FMUL.FTZ R75, R75, R118 ;  /* 0x000000764b4b0220 */ /* 0x002fe20000410000 */
[----:B------:R0:W-:Y:S02]  /*44c0*/  STG.E.64 desc[UR14][R68.64], R72 ;  /* 0x0000004844007986 */ /* 0x0001e4000c101b0e */
[----:B0-----:R-:W-:Y:S01]  /*44d0*/  @P5 FFMA.FTZ R68, R117, UR24, R58 ;  /* 0x0000001875445c23 */ /* 0x001fe2000801003a */
[----:B------:R-:W-:Y:S02]  /*44e0*/  HFMA2 R69, -RZ, RZ, 0, 0 ;  /* 0x00000000ff457431 */ /* 0x000fe400000001ff */
[----:B------:R-:W-:Y:S02]  /*44f0*/  HFMA2 R73, -RZ, RZ, 0, 0 ;  /* 0x00000000ff497431 */ /* 0x000fe400000001ff */
[----:B------:R-:W-:-:S04]  /*4500*/  @P5 FMUL.FTZ R72, R68, UR12 ;  /* 0x0000000c44485c20 */ /* 0x000fc80008410000 */
[----:B---3--:R-:W-:Y:S01]  /*4510*/  @P5 FMUL.FTZ R117, R72, R119 ;  /* 0x0000007748755220 */ /* 0x008fe20000410000 */
        /* <DEDUP_REMOVED lines=15> */
.L_x_2383:
[----:B------:R-:W-:Y:S05]  /*4610*/  BSYNC.RECONVERGENT B2 ;  /* 0x0000000000027941 */ /* 0x000fea0003800200 */
.L_x_2382:
        /* <DEDUP_REMOVED lines=13> */
.L_x_2385:
[----:B------:R-:W-:Y:S05]  /*46f0*/  BSYNC.RECONVERGENT B2 ;  /* 0x0000000000027941 */ /* 0x000fea0003800200 */
.L_x_2384:
[----:B------:R-:W-:Y:S01]  /*4700*/  FADD.FTZ R20, R20, R69 ;  /* 0x0000004514147221 */ /* 0x000fe20000010000 */
[----:B------:R-:W-:Y:S01]  /*4710*/  FADD.FTZ R22, R22, R73 ;  /* 0x0000004916167221 */ /* 0x000fe20000010000 */
[----:B------:R-:W-:Y:S01]  /*4720*/  FADD.FTZ R23, R23, R68 ;  /* 0x0000004417177221 */ /* 0x000fe20000010000 */
[----:B------:R-:W-:Y:S02]  /*4730*/  IADD3 R4, PT, PT, R4, 0x80, RZ ;  /* 0x0000008004047810 */ /* 0x000fe40007ffe0ff */
[----:B------:R-:W-:-:S07]  /*4740*/  MOV R21, R72 ;  /* 0x0000004800157202 */ /* 0x000fce0000000f00 */
.L_x_2381:
[----:B------:R-:W-:Y:S05]  /*4750*/  BSYNC.RECONVERGENT B1 ;  /* 0x0000000000017941 */ /* 0x000fea0003800200 */
.L_x_2380:
[----:B------:R-:W-:Y:S05]  /*4760*/  @!P3 BRA `(.L_x_2370) ;  /* 0x0000001400a4b947 */ /* 0x000fea0003800000 */
[----:B------:R-:W0:Y:S02]  /*4770*/  LDC.64 R68, c[0x0][0x390] ;  /* 0x0000e400ff447b82 */ /* 0x000e240000000a00 */
[----:B0-----:R-:W-:-:S05]  /*4780*/  IMAD.WIDE.U32 R68, R4, 0x8, R68 ;  /* 0x0000000804447825 */ /* 0x001fca00078e0044 */
[----:B------:R0:W2:Y:S01]  /*4790*/  LDG.E.64 R70, desc[UR14][R68.64] ;  /* 0x0000000e44467981 */ /* 0x0000a2000c1e1b00 */
[C---:B-----5:R-:W-:Y:S02]  /*47a0*/  LOP3.LUT P5, RZ, R0.reuse, 0xff0000, RZ, 0xc0, !PT ;  /* 0x00ff000000ff7812 */ /* 0x060fe400078ac0ff */
[----:B------:R-:W-:Y:S02]  /*47b0*/  CS2R R116, SRZ ;  /* 0x0000000000747805 */ /* 0x000fe4000001ff00 */
[C---:B------:R-:W-:Y:S01]  /*47c0*/  LOP3.LUT P4, RZ, R0.reuse, 0xff00, RZ, 0xc0, !PT ;  /* 0x0000ff0000ff7812 */ /* 0x040fe2000788c0ff */
[----:B------:R-:W-:Y:S01]  /*47d0*/  HFMA2 R75, -RZ, RZ, 0, 0 ;  /* 0x00000000ff4b7431 */ /* 0x000fe200000001ff */
[C---:B------:R-:W-:Y:S01]  /*47e0*/  LOP3.LUT P0, RZ, R0.reuse, 0xff, RZ, 0xc0, !PT ;  /* 0x000000ff00ff7812 */ /* 0x040fe2000780c0ff */
[----:B------:R-:W-:Y:S01]  /*47f0*/  BSSY.RECONVERGENT B1, `(.L_x_2386) ;  /* 0x000004f000017945 */ /* 0x000fe20003800200 */
[----:B------:R-:W-:-:S05]  /*4800*/  ISETP.GE.U32.AND P6, PT, R0, 0x1000000, PT ;  /* 0x010000000000780c */ /* 0x000fca0003fc6070 */
[----:B------:R-:W1:Y:S01]  /*4810*/  @P5 LDC R74, c[0x0][0x408] ;  /* 0x00010200ff4a5b82 */ /* 0x000e620000000800 */
[----:B------:R-:W-:-:S03]  /*4820*/  @P5 FFMA.FTZ R73, R107, UR4, R114 ;  /* 0x000000046b495c23 */ /* 0x000fc60008010072 */
[----:B------:R-:W-:Y:S01]  /*4830*/  @P4 FFMA.FTZ R72, R104, UR4, R114 ;  /* 0x0000000468484c23 */ /* 0x000fe20008010072 */
[----:B0-----:R-:W-:Y:S01]  /*4840*/  @P4 SHF.L.U32 R68, R7, 0x10, RZ ;  /* 0x0000001007444819 */ /* 0x001fe200000006ff */
[----:B------:R-:W-:Y:S02]  /*4850*/  @P5 FADD.FTZ R73, R106, -R73 ;  /* 0x800000496a495221 */ /* 0x000fe40000010000 */
[----:B------:R-:W-:Y:S01]  /*4860*/  @P4 FADD.FTZ R72, R105, -R72 ;  /* 0x8000004869484221 */ /* 0x000fe20000010000 */
[----:B------:R-:W0:Y:S01]  /*4870*/  @P0 LDC R118, c[0x0][0x408] ;  /* 0x00010200ff760b82 */ /* 0x000e220000000800 */
[----:B------:R-:W-:Y:S02]  /*4880*/  @P5 FFMA.FTZ R73, R73, UR24, R62 ;  /* 0x0000001849495c23 */ /* 0x000fe4000801003e */
[----:B------:R-:W-:Y:S02]  /*4890*/  @P4 FFMA.FTZ R72, R72, UR24, R61 ;  /* 0x0000001848484c23 */ /* 0x000fe4000801003d */
[----:B------:R-:W-:-:S02]  /*48a0*/  @P5 FMUL.FTZ R73, R73, UR12 ;  /* 0x0000000c49495c20 */ /* 0x000fc40008410000 */
[----:B------:R-:W-:Y:S01]  /*48b0*/  @P4 FMUL.FTZ R72, R72, UR12 ;  /* 0x0000000c48484c20 */ /* 0x000fe20008410000 */
[----:B------:R-:W3:Y:S03]  /*48c0*/  @P0 LDC R121, c[0x0][0x408] ;  /* 0x00010200ff790b82 */ /* 0x000ee60000000800 */
[----:B------:R-:W-:Y:S01]  /*48d0*/  @P4 FMUL.FTZ R69, R72, UR25 ;  /* 0x0000001948454c20 */ /* 0x000fe20008410000 */
[----:B------:R-:W-:-:S03]  /*48e0*/  FFMA.FTZ R72, R108, UR4, R114 ;  /* 0x000000046c487c23 */ /* 0x000fc60008010072 */
[----:B------:R-:W-:Y:S01]  /*48f0*/  @P4 FMUL.FTZ R116, R68, R69 ;  /* 0x0000004544744220 */ /* 0x000fe20000410000 */
[----:B------:R-:W-:Y:S01]  /*4900*/  @P5 SHF.L.U32 R68, R6, 0x10, RZ ;  /* 0x0000001006445819 */ /* 0x000fe200000006ff */
[----:B-1----:R-:W-:Y:S01]  /*4910*/  @P5 FMUL.FTZ R73, R73, R74 ;  /* 0x0000004a49495220 */ /* 0x002fe20000410000 */
[----:B------:R-:W-:-:S03]  /*4920*/  @P0 FFMA.FTZ R69, R103, UR4, R114 ;  /* 0x0000000467450c23 */ /* 0x000fc60008010072 */
[----:B------:R-:W-:Y:S01]  /*4930*/  @P5 FMUL.FTZ R75, R68, R73 ;  /* 0x00000049444b5220 */ /* 0x000fe20000410000 */
[----:B------:R-:W-:Y:S01]  /*4940*/  FADD.FTZ R68, R109, -R72 ;  /* 0x800000486d447221 */ /* 0x000fe20000010000 */
[----:B------:R-:W-:Y:S01]  /*4950*/  @P0 FADD.FTZ R69, R102, -R69 ;  /* 0x8000004566450221 */ /* 0x000fe20000010000 */
[----:B------:R-:W-:Y:S02]  /*4960*/  @P6 SHF.L.U32 R73, R5, 0x10, RZ ;  /* 0x0000001005496819 */ /* 0x000fe400000006ff */
[----:B------:R-:W-:Y:S01]  /*4970*/  FFMA.FTZ R68, R68, UR24, R63 ;  /* 0x0000001844447c23 */ /* 0x000fe2000801003f */
[----:B------:R-:W-:Y:S01]  /*4980*/  @P0 FFMA.FTZ R69, R69, UR24, R60 ;  /* 0x0000001845450c23 */ /* 0x000fe2000801003c */
[----:B------:R-:W-:Y:S01]  /*4990*/  MOV R72, RZ ;  /* 0x000000ff00487202 */ /* 0x000fe20000000f00 */
[----:B------:R-:W-:Y:S01]  /*49a0*/  F2F.BF16.F32 R75, R75 ;  /* 0x0000004b004b7304 */ /* 0x000fe20000202000 */
[----:B------:R-:W-:Y:S01]  /*49b0*/  FMUL.FTZ R68, R68, UR12 ;  /* 0x0000000c44447c20 */ /* 0x000fe20008410000 */
[----:B------:R-:W-:-:S03]  /*49c0*/  @P0 FMUL.FTZ R69, R69, UR12 ;  /* 0x0000000c45450c20 */ /* 0x000fc60008410000 */
[----:B------:R-:W-:Y:S01]  /*49d0*/  FMUL.FTZ R74, R68, UR25 ;  /* 0x00000019444a7c20 */ /* 0x000fe20008410000 */
[----:B0-----:R-:W-:Y:S01]  /*49e0*/  @P0 FMUL.FTZ R69, R69, R118 ;  /* 0x0000007645450220 */ /* 0x001fe20000410000 */
[----:B------:R-:W-:Y:S02]  /*49f0*/  @P0 SHF.L.U32 R68, R8, 0x10, RZ ;  /* 0x0000001008440819 */ /* 0x000fe400000006ff */
[----:B------:R-:W-:Y:S02]  /*4a00*/  @P6 FMUL.FTZ R72, R73, R74 ;  /* 0x0000004a49486220 */ /* 0x000fe40000410000 */
[----:B------:R-:W-:Y:S01]  /*4a10*/  F2F.BF16.F32 R73, R116 ;  /* 0x0000007400497304 */ /* 0x000fe20000202000 */
[----:B------:R-:W-:Y:S02]  /*4a20*/  @P0 FMUL.FTZ R117, R68, R69 ;  /* 0x0000004544750220 */ /* 0x000fe40000410000 */
[----:B------:R-:W0:Y:S05]  /*4a30*/  LDC.64 R68, c[0x0][0x468] ;  /* 0x00011a00ff447b82 */ /* 0x000e2a0000000a00 */
[----:B------:R-:W1:Y:S08]  /*4a40*/  F2F.BF16.F32 R72, R72 ;  /* 0x0000004800487304 */ /* 0x000e700000202000 */
[----:B------:R-:W4:Y:S01]  /*4a50*/  F2F.BF16.F32 R117, R117 ;  /* 0x0000007500757304 */ /* 0x000f220000202000 */
[----:B-1----:R-:W-:Y:S01]  /*4a60*/  SHF.L.U32 R119, R72, 0x10, RZ ;  /* 0x0000001048777819 */ /* 0x002fe200000006ff */
[----:B------:R-:W-:-:S04]  /*4a70*/  IMAD.WIDE.U32 R72, R73, 0x10000, RZ ;  /* 0x0001000049487825 */ /* 0x000fc800078e00ff */
[----:B0-----:R-:W-:Y:S01]  /*4a80*/  IMAD.WIDE.U32 R68, R4, 0x8, R68 ;  /* 0x0000000804447825 */ /* 0x001fe200078e0044 */
[----:B------:R-:W-:-:S03]  /*4a90*/  LOP3.LUT R73, R73, R119, R75, 0xfe, !PT ;  /* 0x0000007749497212 */ /* 0x000fc600078efe4b */
[----:B------:R-:W-:Y:S01]  /*4aa0*/  @P0 FFMA.FTZ R119, R103, UR4, R114 ;  /* 0x0000000467770c23 */ /* 0x000fe20008010072 */
[----:B----4-:R-:W-:Y:S01]  /*4ab0*/  LOP3.LUT R72, R72, R117, RZ, 0xfc, !PT ;  /* 0x0000007548487212 */ /* 0x010fe200078efcff */
[----:B------:R-:W-:Y:S02]  /*4ac0*/  HFMA2 R4, -RZ, RZ, 0, 0 ;  /* 0x00000000ff047431 */ /* 0x000fe400000001ff */
[----:B------:R-:W-:Y:S02]  /*4ad0*/  @P0 FADD.FTZ R119, R102, -R119 ;  /* 0x8000007766770221 */ /* 0x000fe40000010000 */
[----:B------:R0:W-:Y:S02]  /*4ae0*/  STG.E.64 desc[UR14][R68.64], R72 ;  /* 0x0000004844007986 */ /* 0x0001e4000c101b0e */
[----:B------:R-:W-:-:S04]  /*4af0*/  @P0 FFMA.FTZ R116, R119, UR24, R60 ;  /* 0x0000001877740c23 */ /* 0x000fc8000801003c */
[----:B------:R-:W-:Y:S01]  /*4b00*/  @P0 FMUL.FTZ R116, R116, UR12 ;  /* 0x0000000c74740c20 */ /* 0x000fe20008410000 */
[----:B0-----:R-:W-:-:S03]  /*4b10*/  HFMA2 R69, -RZ, RZ, 0, 0 ;  /* 0x00000000ff457431 */ /* 0x001fc600000001ff */
[----:B---3--:R-:W-:Y:S01]  /*4b20*/  @P0 FMUL.FTZ R73, R116, R121 ;  /* 0x0000007974490220 */ /* 0x008fe20000410000 */
[----:B--2---:R-:W-:-:S04]  /*4b30*/  @P6 SHF.R.U32.HI R75, RZ, 0x10, R71 ;  /* 0x00000010ff4b6819 */ /* 0x004fc80000011647 */
[----:B------:R-:W-:Y:S02]  /*4b40*/  @P6 SHF.L.U32 R117, R75, 0x10, RZ ;  /* 0x000000104b756819 */ /* 0x000fe400000006ff */
[----:B------:R-:W0:Y:S03]  /*4b50*/  @P5 LDC R75, c[0x0][0x408] ;  /* 0x00010200ff4b5b82 */ /* 0x000e260000000800 */
[----:B------:R-:W-:Y:S01]  /*4b60*/  @P6 FMUL.FTZ R4, R74, R117 ;  /* 0x000000754a046220 */ /* 0x000fe20000410000 */
[----:B------:R-:W-:Y:S01]  /*4b70*/  @P5 FFMA.FTZ R117, R107, UR4, R114 ;  /* 0x000000046b755c23 */ /* 0x000fe20008010072 */
[----:B------:R-:W-:-:S03]  /*4b80*/  @P0 MOV R74, R70 ;  /* 0x00000046004a0202 */ /* 0x000fc60000000f00 */
[----:B------:R-:W-:Y:S01]  /*4b90*/  @P5 FADD.FTZ R117, R106, -R117 ;  /* 0x800000756a755221 */ /* 0x000fe20000010000 */
[----:B------:R-:W-:-:S03]  /*4ba0*/  @P0 SHF.L.U32 R68, R74, 0x10, RZ ;  /* 0x000000104a440819 */ /* 0x000fc600000006ff */
[----:B------:R-:W-:Y:S02]  /*4bb0*/  @P5 FFMA.FTZ R72, R117, UR24, R62 ;  /* 0x0000001875485c23 */ /* 0x000fe4000801003e */
[----:B------:R-:W-:Y:S01]  /*4bc0*/  @P0 FMUL.FTZ R69, R68, R73 ;  /* 0x0000004944450220 */ /* 0x000fe20000410000 */
[----:B------:R-:W-:Y:S01]  /*4bd0*/  @P5 MOV R68, R71 ;  /* 0x0000004700445202 */ /* 0x000fe20000000f00 */
[----:B------:R-:W-:Y:S01]  /*4be0*/  @P5 FMUL.FTZ R72, R72, UR12 ;  /* 0x0000000c48485c20 */ /* 0x000fe20008410000 */
[----:B------:R-:W-:Y:S02]  /*4bf0*/  HFMA2 R73, -RZ, RZ, 0, 0 ;  /* 0x00000000ff497431 */ /* 0x000fe400000001ff */
[----:B------:R-:W-:Y:S01]  /*4c00*/  @P5 SHF.L.U32 R68, R68, 0x10, RZ ;  /* 0x0000001044445819 */ /* 0x000fe200000006ff */
[----:B0-----:R-:W-:Y:S01]  /*4c10*/  @P5 FMUL.FTZ R75, R72, R75 ;  /* 0x0000004b484b5220 */ /* 0x001fe20000410000 */
[----:B------:R-:W-:Y:S01]  /*4c20*/  FADD.FTZ R72, R16, R69 ;  /* 0x0000004510487221 */ /* 0x000fe20000010000 */
[----:B------:R-:W-:-:S02]  /*4c30*/  MOV R16, RZ ;  /* 0x000000ff00107202 */ /* 0x000fc40000000f00 */
[----:B------:R-:W-:Y:S01]  /*4c40*/  @P5 FMUL.FTZ R73, R68, R75 ;  /* 0x0000004b44495220 */ /* 0x000fe20000410000 */
[----:B------:R-:W-:Y:S06]  /*4c50*/  @!P4 BRA `(.L_x_2387) ;  /* 0x000000000020c947 */ /* 0x000fec0003800000 */
[----:B------:R-:W-:Y:S01]  /*4c60*/  FFMA.FTZ R114, R104, UR4, R114 ;  /* 0x0000000468727c23 */ /* 0x000fe20008010072 */
[----:B------:R-:W-:-:S03]  /*4c70*/  SHF.R.U64 R70, R70, 0x10, R71 ;  /* 0x0000001046467819 */ /* 0x000fc60000001247 */
[----:B------:R-:W-:-:S04]  /*4c80*/  FADD.FTZ R16, R105, -R114 ;  /* 0x8000007269107221 */ /* 0x000fc80000010000 */
[----:B------:R-:W-:-:S04]  /*4c90*/  FFMA.FTZ R16, R16, UR24, R61 ;  /* 0x0000001810107c23 */ /* 0x000fc8000801003d */
[----:B------:R-:W-:Y:S01]  /*4ca0*/  FMUL.FTZ R68, R16, UR12 ;  /* 0x0000000c10447c20 */ /* 0x000fe20008410000 */
[----:B------:R-:W-:-:S03]  /*4cb0*/  SHF.L.U32 R16, R70, 0x10, RZ ;  /* 0x0000001046107819 */ /* 0x000fc600000006ff */
[----:B------:R-:W-:-:S04]  /*4cc0*/  FMUL.FTZ R69, R68, UR25 ;  /* 0x0000001944457c20 */ /* 0x000fc80008410000 */
[----:B------:R-:W-:-:S07]  /*4cd0*/  FMUL.FTZ R16, R16, R69 ;  /* 0x0000004510107220 */ /* 0x000fce0000410000 */
.L_x_2387:
[----:B------:R-:W-:Y:S05]  /*4ce0*/  BSYNC.RECONVERGENT B1 ;  /* 0x0000000000017941 */ /* 0x000fea0003800200 */
.L_x_2386:
[----:B------:R-:W-:Y:S01]  /*4cf0*/  FADD.FTZ R17, R17, R16 ;  /* 0x0000001011117221 */ /* 0x000fe20000010000 */
[----:B------:R-:W-:Y:S01]  /*4d00*/  FADD.FTZ R19, R19, R4 ;  /* 0x0000000413137221 */ /* 0x000fe20000010000 */
[----:B------:R-:W-:Y:S01]  /*4d10*/  FADD.FTZ R18, R18, R73 ;  /* 0x0000004912127221 */ /* 0x000fe20000010000 */
[----:B------:R-:W-:Y:S01]  /*4d20*/  MOV R16, R72 ;  /* 0x0000004800107202 */ /* 0x000fe20000000f00 */
[----:B------:R-:W-:Y:S06]  /*4d30*/  BRA `(.L_x_2370) ;  /* 0x0000001000307947 */ /* 0x000fec0003800000 */
.L_x_2373:
[----:B------:R-:W-:Y:S04]  /*4d40*/  BSSY.RECONVERGENT B1, `(.L_x_2388) ;  /* 0x000005b000017945 */ /* 0x000fe80003800200 */
[----:B------:R-:W-:Y:S05]  /*4d50*/  @!P1 BRA `(.L_x_2389) ;  /* 0x0000000400649947 */ /* 0x000fea0003800000 */
[----:B------:R-:W0:Y:S02]  /*4d60*/  LDC.64 R72, c[0x0][0x390] ;  /* 0x0000e400ff487b82 */ /* 0x000e240000000a00 */
[----:B0-----:R-:W-:-:S06]  /*4d70*/  IMAD.WIDE.U32 R72, R4, 0x8, R72 ;  /* 0x0000000804487825 */ /* 0x001fcc00078e0048 */
[----:B------:R-:W2:Y:S01]  /*4d80*/  LDG.E.64 R72, desc[UR14][R72.64] ;  /* 0x0000000e48487981 */ /* 0x000ea2000c1e1b00 */
[----:B-----5:R-:W-:Y:S01]  /*4d90*/  LOP3.LUT P0, RZ, R3, 0xff, RZ, 0xc0, !PT ;  /* 0x000000ff03ff7812 */ /* 0x020fe2000780c0ff */
[--C-:B------:R-:W-:Y:S01]  /*4da0*/  FFMA.FTZ R64, R115, UR4, R114.reuse ;  /* 0x0000000473407c23 */ /* 0x100fe20008010072 */
[C---:B------:R-:W-:Y:S01]  /*4db0*/  LOP3.LUT P4, RZ, R3.reuse, 0xff00, RZ, 0xc0, !PT ;  /* 0x0000ff0003ff7812 */ /* 0x040fe2000788c0ff */
[----:B------:R-:W-:Y:S01]  /*4dc0*/  FFMA.FTZ R69, R112, UR4, R114 ;  /* 0x0000000470457c23 */ /* 0x000fe20008010072 */
[----:B------:R-:W-:Y:S01]  /*4dd0*/  ISETP.GE.U32.AND P6, PT, R3, 0x1000000, PT ;  /* 0x010000000300780c */ /* 0x000fe20003fc6070 */
[----:B------:R-:W-:Y:S01]  /*4de0*/  FADD.FTZ R65, R113, -R64 ;  /* 0x8000004071417221 */ /* 0x000fe20000010000 */
[----:B------:R-:W-:Y:S01]  /*4df0*/  FFMA.FTZ R70, R92, UR4, R114 ;  /* 0x000000045c467c23 */ /* 0x000fe20008010072 */
[----:B------:R-:W-:Y:S01]  /*4e00*/  FADD.FTZ R68, R110, -R69 ;  /* 0x800000456e447221 */ /* 0x000fe20000010000 */
[----:B------:R-:W-:Y:S01]  /*4e10*/  LOP3.LUT P5, RZ, R3, 0xff0000, RZ, 0xc0, !PT ;  /* 0x00ff000003ff7812 */ /* 0x000fe200078ac0ff */
[----:B------:R-:W-:Y:S01]  /*4e20*/  FFMA.FTZ R64, R65, UR24, R52 ;  /* 0x0000001841407c23 */ /* 0x000fe20008010034 */
[----:B------:R-:W-:Y:S01]  /*4e30*/  CS2R R116, SRZ ;  /* 0x0000000000747805 */ /* 0x000fe2000001ff00 */
[----:B------:R-:W-:Y:S01]  /*4e40*/  FADD.FTZ R70, R93, -R70 ;  /* 0x800000465d467221 */ /* 0x000fe20000010000 */
[----:B------:R-:W-:Y:S01]  /*4e50*/  HFMA2 R74, -RZ, RZ, 0, 0 ;  /* 0x00000000ff4a7431 */ /* 0x000fe200000001ff */
[----:B------:R-:W0:Y:S01]  /*4e60*/  @P0 LDC R66, c[0x0][0x408] ;  /* 0x00010200ff420b82 */ /* 0x000e220000000800 */
[----:B------:R-:W-:Y:S01]  /*4e70*/  @P0 FMUL.FTZ R65, R64, UR12 ;  /* 0x0000000c40410c20 */ /* 0x000fe20008410000 */
[----:B------:R-:W-:-:S06]  /*4e80*/  MOV R118, RZ ;  /* 0x000000ff00767202 */ /* 0x000fcc0000000f00 */
[----:B------:R-:W1:Y:S08]  /*4e90*/  @P4 LDC R71, c[0x0][0x408] ;  /* 0x00010200ff474b82 */ /* 0x000e700000000800 */
[----:B------:R-:W3:Y:S01]  /*4ea0*/  @P6 LDC R75, c[0x0][0x408] ;  /* 0x00010200ff4b6b82 */ /* 0x000ee20000000800 */
[----:B0-----:R-:W-:Y:S01]  /*4eb0*/  @P0 FMUL.FTZ R67, R65, R66 ;  /* 0x0000004241430220 */ /* 0x001fe20000410000 */
[----:B------:R-:W-:Y:S01]  /*4ec0*/  FFMA.FTZ R65, R68, UR24, R53 ;  /* 0x0000001844417c23 */ /* 0x000fe20008010035 */
[----:B------:R-:W-:-:S05]  /*4ed0*/  @P0 SHF.L.U32 R66, R76, 0x10, RZ ;  /* 0x000000104c420819 */ /* 0x000fca00000006ff */
[----:B------:R-:W0:Y:S01]  /*4ee0*/  @P4 LDC R121, c[0x0][0x408] ;  /* 0x00010200ff794b82 */ /* 0x000e220000000800 */
[----:B------:R-:W-:Y:S01]  /*4ef0*/  @P4 FMUL.FTZ R68, R65, UR12 ;  /* 0x0000000c41444c20 */ /* 0x000fe20008410000 */
[----:B------:R-:W-:Y:S01]  /*4f00*/  @P0 FMUL.FTZ R117, R66, R67 ;  /* 0x0000004342750220 */ /* 0x000fe20000410000 */
[----:B------:R-:W-:Y:S02]  /*4f10*/  @P4 SHF.L.U32 R66, R15, 0x10, RZ ;  /* 0x000000100f424819 */ /* 0x000fe400000006ff */
[----:B-1----:R-:W-:Y:S01]  /*4f20*/  @P4 FMUL.FTZ R71, R68, R71 ;  /* 0x0000004744474220 */ /* 0x002fe20000410000 */
[----:B------:R-:W-:Y:S02]  /*4f30*/  FFMA.FTZ R67, R70, UR24, R55 ;  /* 0x0000001846437c23 */ /* 0x000fe40008010037 */
[----:B------:R-:W1:Y:S01]  /*4f40*/  @P5 LDC R123, c[0x0][0x408] ;  /* 0x00010200ff7b5b82 */ /* 0x000e620000000800 */
[----:B------:R-:W-:Y:S01]  /*4f50*/  @P4 FMUL.FTZ R74, R66, R71 ;  /* 0x00000047424a4220 */ /* 0x000fe20000410000 */
[----:B------:R-:W-:Y:S01]  /*4f60*/  @P6 FMUL.FTZ R68, R67, UR12 ;  /* 0x0000000c43446c20 */ /* 0x000fe20008410000 */
[----:B------:R-:W-:Y:S01]  /*4f70*/  @P6 SHF.L.U32 R66, R13, 0x10, RZ ;  /* 0x000000100d426819 */ /* 0x000fe200000006ff */
[----:B------:R-:W-:Y:S02]  /*4f80*/  F2F.BF16.F32 R117, R117 ;  /* 0x0000007500757304 */ /* 0x000fe40000202000 */
[----:B---3--:R-:W-:-:S02]  /*4f90*/  @P6 FMUL.FTZ R75, R68, R75 ;  /* 0x0000004b444b6220 */ /* 0x008fc40000410000 */
[----:B------:R-:W3:Y:S02]  /*4fa0*/  @P5 LDC R71, c[0x0][0x408] ;  /* 0x00010200ff475b82 */ /* 0x000ee40000000800 */
[----:B------:R-:W-:Y:S01]  /*4fb0*/  @P6 FMUL.FTZ R118, R66, R75 ;  /* 0x0000004b42766220 */ /* 0x000fe20000410000 */
[----:B------:R-:W-:Y:S01]  /*4fc0*/  FFMA.FTZ R66, R111, UR4, R114 ;  /* 0x000000046f427c23 */ /* 0x000fe20008010072 */
[----:B------:R-:W4:Y:S03]  /*4fd0*/  F2F.BF16.F32 R74, R74 ;  /* 0x0000004a004a7304 */ /* 0x000f260000202000 */
[----:B------:R-:W-:Y:S01]  /*4fe0*/  FADD.FTZ R69, R91, -R66 ;  /* 0x800000425b457221 */ /* 0x000fe20000010000 */
[----:B------:R-:W1:Y:S03]  /*4ff0*/  @P6 LDC R125, c[0x0][0x408] ;  /* 0x00010200ff7d6b82 */ /* 0x000e660000000800 */
[----:B------:R-:W-:Y:S01]  /*5000*/  FFMA.FTZ R66, R69, UR24, R54 ;  /* 0x0000001845427c23 */ /* 0x000fe20008010036 */
[----:B------:R-:W0:Y:S03]  /*5010*/  F2F.BF16.F32 R118, R118 ;  /* 0x0000007600767304 */ /* 0x000e260000202000 */
[----:B------:R-:W-:Y:S01]  /*5020*/  @P5 FMUL.FTZ R68, R66, UR12 ;  /* 0x0000000c42445c20 */ /* 0x000fe20008410000 */
[----:B----4-:R-:W-:-:S04]  /*5030*/  IMAD.WIDE.U32 R74, R74, 0x10000, RZ ;  /* 0x000100004a4a7825 */ /* 0x010fc800078e00ff */
[----:B---3--:R-:W-:Y:S01]  /*5040*/  @P5 FMUL.FTZ R71, R68, R71 ;  /* 0x0000004744475220 */ /* 0x008fe20000410000 */
[----:B------:R-:W-:Y:S02]  /*5050*/  @P5 SHF.L.U32 R68, R14, 0x10, RZ ;  /* 0x000000100e445819 */ /* 0x000fe400000006ff */
[----:B------:R-:W-:Y:S01]  /*5060*/  LOP3.LUT R74, R74, R117, RZ, 0xfc, !PT ;  /* 0x000000754a4a7212 */ /* 0x000fe200078efcff */
[----:B------:R-:W-:Y:S01]  /*5070*/  @P0 FMUL.FTZ R117, R64, UR12 ;  /* 0x0000000c40750c20 */ /* 0x000fe20008410000 */
[----:B0-----:R-:W-:Y:S01]  /*5080*/  SHF.L.U32 R119, R118, 0x10, RZ ;  /* 0x0000001076777819 */ /* 0x001fe200000006ff */
[----:B------:R-:W-:Y:S01]  /*5090*/  @P5 FMUL.FTZ R116, R68, R71 ;  /* 0x0000004744745220 */ /* 0x000fe20000410000 */
[----:B------:R-:W0:Y:S05]  /*50a0*/  @P0 LDC R118, c[0x0][0x408] ;  /* 0x00010200ff760b82 */ /* 0x000e2a0000000800 */
[----:B------:R-:W3:Y:S03]  /*50b0*/  F2F.BF16.F32 R116, R116 ;  /* 0x0000007400747304 */ /* 0x000ee60000202000 */
[----:B------:R-:W4:Y:S08]  /*50c0*/  LDC.64 R70, c[0x0][0x478] ;  /* 0x00011e00ff467b82 */ /* 0x000f300000000a00 */
[----:B------:R-:W1:Y:S01]  /*50d0*/  LDC.64 R68, c[0x0][0x468] ;  /* 0x00011a00ff447b82 */ /* 0x000e620000000a00 */
[----:B---3--:R-:W-:Y:S01]  /*50e0*/  LOP3.LUT R75, R75, R119, R116, 0xfe, !PT ;  /* 0x000000774b4b7212 */ /* 0x008fe200078efe74 */
[----:B0-----:R-:W-:Y:S01]  /*50f0*/  @P0 FMUL.FTZ R119, R117, R118 ;  /* 0x0000007675770220 */ /* 0x001fe20000410000 */
[----:B------:R-:W-:-:S02]  /*5100*/  HFMA2 R117, -RZ, RZ, 0, 0 ;  /* 0x00000000ff757431 */ /* 0x000fc400000001ff */
[----:B----4-:R-:W-:-:S05]  /*5110*/  IMAD.WIDE.U32 R70, R4, 0x10, R70 ;  /* 0x0000001004467825 */ /* 0x010fca00078e0046 */
[----:B------:R0:W-:Y:S01]  /*5120*/  STG.E.128 desc[UR14][R70.64], R64 ;  /* 0x0000004046007986 */ /* 0x0001e2000c101d0e */
[C---:B-1----:R-:W-:Y:S01]  /*5130*/  IMAD.WIDE.U32 R68, R4.reuse, 0x8, R68 ;  /* 0x0000000804447825 */ /* 0x042fe200078e0044 */
[----:B------:R-:W-:-:S04]  /*5140*/  IADD3 R4, PT, PT, R4, 0x80, RZ ;  /* 0x0000008004047810 */ /* 0x000fc80007ffe0ff */
[----:B------:R1:W-:Y:S01]  /*5150*/  STG.E.64 desc[UR14][R68.64], R74 ;  /* 0x0000004a44007986 */ /* 0x0003e2000c101b0e */
[----:B0-----:R-:W-:-:S04]  /*5160*/  @P4 FMUL.FTZ R70, R65, UR12 ;  /* 0x0000000c41464c20 */ /* 0x001fc80008410000 */
[----:B------:R-:W-:Y:S01]  /*5170*/  @P4 FMUL.FTZ R70, R70, R121 ;  /* 0x0000007946464220 */ /* 0x000fe20000410000 */
[----:B-1----:R-:W-:Y:S02]  /*5180*/  MOV R68, RZ ;  /* 0x000000ff00447202 */ /* 0x002fe40000000f00 */
[--C-:B--2---:R-:W-:Y:S02]  /*5190*/  @P4 SHF.R.U64 R71, R72, 0x10, R73.reuse ;  /* 0x0000001048474819 */ /* 0x104fe40000001249 */
[----:B------:R-:W-:Y:S01]  /*51a0*/  @P0 MOV R116, R72 ;  /* 0x0000004800740202 */ /* 0x000fe20000000f00 */
[----:B------:R-:W-:Y:S01]  /*51b0*/  @P6 FMUL.FTZ R72, R67, UR12 ;  /* 0x0000000c43486c20 */ /* 0x000fe20008410000 */
[----:B------:R-:W-:Y:S02]  /*51c0*/  @P4 SHF.L.U32 R69, R71, 0x10, RZ ;  /* 0x0000001047454819 */ /* 0x000fe400000006ff */
[----:B------:R-:W-:Y:S01]  /*51d0*/  @P0 SHF.L.U32 R116, R116, 0x10, RZ ;  /* 0x0000001074740819 */ /* 0x000fe200000006ff */
[----:B------:R-:W-:Y:S01]  /*51e0*/  @P6 FMUL.FTZ R74, R72, R125 ;  /* 0x0000007d484a6220 */ /* 0x000fe20000410000 */
[----:B------:R-:W-:Y:S01]  /*51f0*/  MOV R72, RZ ;  /* 0x000000ff00487202 */ /* 0x000fe20000000f00 */
[----:B------:R-:W-:Y:S01]  /*5200*/  @P4 FMUL.FTZ R68, R69, R70 ;  /* 0x0000004645444220 */ /* 0x000fe20000410000 */
[----:B------:R-:W-:Y:S01]  /*5210*/  @P5 FMUL.FTZ R70, R66, UR12 ;  /* 0x0000000c42465c20 */ /* 0x000fe20008410000 */
[----:B------:R-:W-:Y:S01]  /*5220*/  @P5 MOV R69, R73 ;  /* 0x0000004900455202 */ /* 0x000fe20000000f00 */
[----:B------:R-:W-:Y:S01]  /*5230*/  @P0 FMUL.FTZ R117, R116, R119 ;  /* 0x0000007774750220 */ /* 0x000fe20000410000 */
[----:B------:R-:W-:Y:S01]  /*5240*/  @P6 SHF.R.U32.HI R73, RZ, 0x10, R73 ;  /* 0x00000010ff496819 */ /* 0x000fe20000011649 */
[----:B------:R-:W-:Y:S01]  /*5250*/  @P5 FMUL.FTZ R71, R70, R123 ;  /* 0x0000007b46475220 */ /* 0x000fe20000410000 */
[----:B------:R-:W-:Y:S01]  /*5260*/  @P5 SHF.L.U32 R70, R69, 0x10, RZ ;  /* 0x0000001045465819 */ /* 0x000fe200000006ff */
[----:B------:R-:W-:Y:S01]  /*5270*/  HFMA2 R69, -RZ, RZ, 0, 0 ;  /* 0x00000000ff457431 */ /* 0x000fe200000001ff */
[----:B------:R-:W-:Y:S01]  /*5280*/  @P6 SHF.L.U32 R73, R73, 0x10, RZ ;  /* 0x0000001049496819 */ /* 0x000fe200000006ff */
[----:B------:R-:W-:Y:S01]  /*5290*/  FADD.FTZ R24, R24, R117 ;  /* 0x0000007518187221 */ /* 0x000fe20000010000 */
[----:B------:R-:W-:Y:S01]  /*52a0*/  FADD.FTZ R25, R25, R68 ;  /* 0x0000004419197221 */ /* 0x000fe20000010000 */
[----:B------:R-:W-:-:S02]  /*52b0*/  @P5 FMUL.FTZ R69, R70, R71 ;  /* 0x0000004746455220 */ /* 0x000fc40000410000 */
[----:B------:R-:W-:Y:S02]  /*52c0*/  @P6 FMUL.FTZ R72, R73, R74 ;  /* 0x0000004a49486220 */ /* 0x000fe40000410000 */
[----:B------:R-:W-:Y:S02]  /*52d0*/  FADD.FTZ R26, R26, R69 ;  /* 0x000000451a1a7221 */ /* 0x000fe40000010000 */
[----:B------:R-:W-:-:S07]  /*52e0*/  FADD.FTZ R27, R27, R72 ;  /* 0x000000481b1b7221 */ /* 0x000fce0000010000 */
.L_x_2389:
[----:B------:R-:W-:Y:S05]  /*52f0*/  BSYNC.RECONVERGENT B1 ;  /* 0x0000000000017941 */ /* 0x000fea0003800200 */
.L_x_2388:
[----:B------:R-:W-:Y:S04]  /*5300*/  BSSY.RECONVERGENT B1, `(.L_x_2390) ;  /* 0x000005b000017945 */ /* 0x000fe80003800200 */
[----:B------:R-:W-:Y:S05]  /*5310*/  @!P2 BRA `(.L_x_2391) ;  /* 0x000000040064a947 */ /* 0x000fea0003800000 */
[----:B------:R-:W0:Y:S02]  /*5320*/  LDC.64 R72, c[0x0][0x390] ;  /* 0x0000e400ff487b82 */ /* 0x000e240000000a00 */
[----:B0-----:R-:W-:-:S06]  /*5330*/  IMAD.WIDE.U32 R72, R4, 0x8, R72 ;  /* 0x0000000804487825 */ /* 0x001fcc00078e0048 */
[----:B------:R-:W2:Y:S01]  /*5340*/  LDG.E.64 R72, desc[UR14][R72.64] ;  /* 0x0000000e48487981 */ /* 0x000ea2000c1e1b00 */
[C---:B-----5:R-:W-:Y:S01]  /*5350*/  LOP3.LUT P0, RZ, R2.reuse, 0xff, RZ, 0xc0, !PT ;  /* 0x000000ff02ff7812 */ /* 0x060fe2000780c0ff */
[--C-:B------:R-:W-:Y:S01]  /*5360*/  FFMA.FTZ R65, R95, UR4, R114.reuse ;  /* 0x000000045f417c23 */ /* 0x100fe20008010072 */
[----:B------:R-:W-:Y:S01]  /*5370*/  LOP3.LUT P4, RZ, R2, 0xff00, RZ, 0xc0, !PT ;  /* 0x0000ff0002ff7812 */ /* 0x000fe2000788c0ff */
[--C-:B------:R-:W-:Y:S01]  /*5380*/  FFMA.FTZ R68, R96, UR4, R114.reuse ;  /* 0x0000000460447c23 */ /* 0x100fe20008010072 */
[----:B------:R-:W-:Y:S01]  /*5390*/  ISETP.GE.U32.AND P6, PT, R2, 0x1000000, PT ;  /* 0x010000000200780c */ /* 0x000fe20003fc6070 */
[----:B------:R-:W-:Y:S01]  /*53a0*/  FADD.FTZ R65, R94, -R65 ;  /* 0x800000415e417221 */ /* 0x000fe20000010000 */
[----:B------:R-:W-:Y:S01]  /*53b0*/  FFMA.FTZ R70, R100, UR4, R114 ;  /* 0x0000000464467c23 */ /* 0x000fe20008010072 */
[----:B------:R-:W-:Y:S01]  /*53c0*/  FADD.FTZ R68, R97, -R68 ;  /* 0x8000004461447221 */ /* 0x000fe20000010000 */
[----:B------:R-:W-:Y:S01]  /*53d0*/  LOP3.LUT P5, RZ, R2, 0xff0000, RZ, 0xc0, !PT ;  /* 0x00ff000002ff7812 */ /* 0x000fe200078ac0ff */
[----:B------:R-:W-:Y:S01]  /*53e0*/  FFMA.FTZ R64, R65, UR24, R56 ;  /* 0x0000001841407c23 */ /* 0x000fe20008010038 */
[----:B------:R-:W-:Y:S01]  /*53f0*/  FADD.FTZ R70, R101, -R70 ;  /* 0x8000004665467221 */ /* 0x000fe20000010000 */
[----:B------:R-:W-:Y:S01]  /*5400*/  CS2R R116, SRZ ;  /* 0x0000000000747805 */ /* 0x000fe2000001ff00 */
[----:B------:R-:W-:Y:S01]  /*5410*/  HFMA2 R74, -RZ, RZ, 0, 0 ;  /* 0x00000000ff4a7431 */ /* 0x000fe200000001ff */
[----:B------:R-:W0:Y:S01]  /*5420*/  @P0 LDC R66, c[0x0][0x408] ;  /* 0x00010200ff420b82 */ /* 0x000e220000000800 */
[----:B------:R-:W-:Y:S01]  /*5430*/  @P0 FMUL.FTZ R65, R64, UR12 ;  /* 0x0000000c40410c20 */ /* 0x000fe20008410000 */
[----:B------:R-:W-:-:S06]  /*5440*/  MOV R118, RZ ;  /* 0x000000ff00767202 */ /* 0x000fcc0000000f00 */
[----:B------:R-:W1:Y:S08]  /*5450*/  @P4 LDC R69, c[0x0][0x408] ;  /* 0x00010200ff454b82 */ /* 0x000e700000000800 */
[----:B------:R-:W3:Y:S01]  /*5460*/  @P6 LDC R71, c[0x0][0x408] ;  /* 0x00010200ff476b82 */ /* 0x000ee20000000800 */
[----:B0-----:R-:W-:Y:S01]  /*5470*/  @P0 FMUL.FTZ R67, R65, R66 ;  /* 0x0000004241430220 */ /* 0x001fe20000410000 */
[----:B------:R-:W-:Y:S01]  /*5480*/  @P0 SHF.L.U32 R66, R12, 0x10, RZ ;  /* 0x000000100c420819 */ /* 0x000fe200000006ff */
[----:B------:R-:W-:-:S05]  /*5490*/  FFMA.FTZ R65, R68, UR24, R57 ;  /* 0x0000001844417c23 */ /* 0x000fca0008010039 */
[----:B------:R-:W0:Y:S01]  /*54a0*/  @P4 LDC R121, c[0x0][0x408] ;  /* 0x00010200ff794b82 */ /* 0x000e220000000800 */
[----:B------:R-:W-:Y:S01]  /*54b0*/  @P0 FMUL.FTZ R117, R66, R67 ;  /* 0x0000004342750220 */ /* 0x000fe20000410000 */
[----:B------:R-:W-:Y:S01]  /*54c0*/  @P4 FMUL.FTZ R68, R65, UR12 ;  /* 0x0000000c41444c20 */ /* 0x000fe20008410000 */
[----:B------:R-:W-:Y:S01]  /*54d0*/  FFMA.FTZ R67, R70, UR24, R59 ;  /* 0x0000001846437c23 */ /* 0x000fe2000801003b */
[----:B------:R-:W-:Y:S02]  /*54e0*/  @P4 SHF.L.U32 R66, R11, 0x10, RZ ;  /* 0x000000100b424819 */ /* 0x000fe400000006ff */
[----:B-1----:R-:W-:Y:S01]  /*54f0*/  @P4 FMUL.FTZ R69, R68, R69 ;  /* 0x0000004544454220 */ /* 0x002fe20000410000 */
[----:B------:R-:W-:Y:S01]  /*5500*/  @P6 FMUL.FTZ R68, R67, UR12 ;  /* 0x0000000c43446c20 */ /* 0x000fe20008410000 */
[----:B------:R-:W-:Y:S01]  /*5510*/  F2F.BF16.F32 R117, R117 ;  /* 0x0000007500757304 */ /* 0x000fe20000202000 */
[----:B------:R-:W1:Y:S01]  /*5520*/  @P5 LDC R123, c[0x0][0x408] ;  /* 0x00010200ff7b5b82 */ /* 0x000e620000000800 */
[----:B------:R-:W-:Y:S01]  /*5530*/  @P4 FMUL.FTZ R74, R66, R69 ;  /* 0x00000045424a4220 */ /* 0x000fe20000410000 */
[----:B---3--:R-:W-:Y:S01]  /*5540*/  @P6 FMUL.FTZ R69, R68, R71 ;  /* 0x0000004744456220 */ /* 0x008fe20000410000 */
[----:B------:R-:W-:-:S04]  /*5550*/  @P6 SHF.L.U32 R66, R9, 0x10, RZ ;  /* 0x0000001009426819 */ /* 0x000fc800000006ff */
[----:B------:R-:W3:Y:S01]  /*5560*/  F2F.BF16.F32 R74, R74 ;  /* 0x0000004a004a7304 */ /* 0x000ee20000202000 */
[----:B------:R-:W4:Y:S01]  /*5570*/  @P5 LDC R71, c[0x0][0x408] ;  /* 0x00010200ff475b82 */ /* 0x000f220000000800 */
[----:B------:R-:W-:Y:S01]  /*5580*/  @P6 FMUL.FTZ R118, R66, R69 ;  /* 0x0000004542766220 */ /* 0x000fe20000410000 */
[----:B------:R-:W-:-:S04]  /*5590*/  FFMA.FTZ R69, R99, UR4, R114 ;  /* 0x0000000463457c23 */ /* 0x000fc80008010072 */
[----:B------:R-:W-:Y:S01]  /*55a0*/  FADD.FTZ R69, R98, -R69 ;  /* 0x8000004562457221 */ /* 0x000fe20000010000 */
[----:B------:R-:W3:Y:S01]  /*55b0*/  F2F.BF16.F32 R118, R118 ;  /* 0x0000007600767304 */ /* 0x000ee20000202000 */
[----:B------:R-:W1:Y:S02]  /*55c0*/  @P6 LDC R125, c[0x0][0x408] ;  /* 0x00010200ff7d6b82 */ /* 0x000e640000000800 */
[----:B------:R-:W-:-:S04]  /*55d0*/  FFMA.FTZ R66, R69, UR24, R58 ;  /* 0x0000001845427c23 */ /* 0x000fc8000801003a */
[----:B------:R-:W-:Y:S01]  /*55e0*/  @P5 FMUL.FTZ R68, R66, UR12 ;  /* 0x0000000c42445c20 */ /* 0x000fe20008410000 */
[----:B---3--:R-:W-:-:S03]  /*55f0*/  IMAD.WIDE.U32 R74, R74, 0x10000, RZ ;  /* 0x000100004a4a7825 */ /* 0x008fc600078e00ff */
[----:B------:R-:W-:Y:S01]  /*5600*/  LOP3.LUT R74, R74, R117, RZ, 0xfc, !PT ;  /* 0x000000754a4a7212 */ /* 0x000fe200078efcff */
[----:B------:R-:W-:Y:S01]  /*5610*/  @P0 FMUL.FTZ R117, R64, UR12 ;  /* 0x0000000c40750c20 */ /* 0x000fe20008410000 */
[----:B------:R-:W-:Y:S01]  /*5620*/  SHF.L.U32 R119, R118, 0x10, RZ ;  /* 0x0000001076777819 */ /* 0x000fe200000006ff */
[----:B----4-:R-:W-:Y:S01]  /*5630*/  @P5 FMUL.FTZ R71, R68, R71 ;  /* 0x0000004744475220 */ /* 0x010fe20000410000 */
[----:B------:R-:W-:Y:S01]  /*5640*/  @P5 SHF.L.U32 R68, R10, 0x10, RZ ;  /* 0x000000100a445819 */ /* 0x000fe200000006ff */
[----:B------:R-:W3:Y:S04]  /*5650*/  @P0 LDC R118, c[0x0][0x408] ;  /* 0x00010200ff760b82 */ /* 0x000ee80000000800 */
[----:B------:R-:W-:-:S04]  /*5660*/  @P5 FMUL.FTZ R116, R68, R71 ;  /* 0x0000004744745220 */ /* 0x000fc80000410000 */
[----:B------:R-:W4:Y:S02]  /*5670*/  LDC.64 R70, c[0x0][0x478] ;  /* 0x00011e00ff467b82 */ /* 0x000f240000000a00 */
[----:B------:R-:W0:Y:S06]  /*5680*/  F2F.BF16.F32 R116, R116 ;  /* 0x0000007400747304 */ /* 0x000e2c0000202000 */
[----:B------:R-:W1:Y:S01]  /*5690*/  LDC.64 R68, c[0x0][0x468] ;  /* 0x00011a00ff447b82 */ /* 0x000e620000000a00 */
[----:B0-----:R-:W-:Y:S01]  /*56a0*/  LOP3.LUT R75, R75, R119, R116, 0xfe, !PT ;  /* 0x000000774b4b7212 */ /* 0x001fe200078efe74 */
[----:B---3--:R-:W-:Y:S01]  /*56b0*/  @P0 FMUL.FTZ R119, R117, R118 ;  /* 0x0000007675770220 */ /* 0x008fe20000410000 */
        /* <DEDUP_REMOVED lines=31> */
.L_x_2391:
[----:B------:R-:W-:Y:S05]  /*58b0*/  BSYNC.RECONVERGENT B1 ;  /* 0x0000000000017941 */ /* 0x000fea0003800200 */
.L_x_2390:
[----:B------:R-:W-:Y:S05]  /*58c0*/  @!P3 BRA `(.L_x_2370) ;  /* 0x00000004004cb947 */ /* 0x000fea0003800000 */
[----:B------:R-:W0:Y:S02]  /*58d0*/  LDC.64 R64, c[0x0][0x390] ;  /* 0x0000e400ff407b82 */ /* 0x000e240000000a00 */
[----:B0-----:R-:W-:-:S06]  /*58e0*/  IMAD.WIDE.U32 R68, R4, 0x8, R64 ;  /* 0x0000000804447825 */ /* 0x001fcc00078e0040 */
[----:B------:R-:W2:Y:S01]  /*58f0*/  LDG.E.64 R68, desc[UR14][R68.64] ;  /* 0x0000000e44447981 */ /* 0x000ea2000c1e1b00 */
[C---:B-----5:R-:W-:Y:S01]  /*5900*/  LOP3.LUT P0, RZ, R0.reuse, 0xff, RZ, 0xc0, !PT ;  /* 0x000000ff00ff7812 */ /* 0x060fe2000780c0ff */
[--C-:B------:R-:W-:Y:S01]  /*5910*/  FFMA.FTZ R65, R103, UR4, R114.reuse ;  /* 0x0000000467417c23 */ /* 0x100fe20008010072 */
[----:B------:R-:W-:Y:S01]  /*5920*/  LOP3.LUT P4, RZ, R0, 0xff00, RZ, 0xc0, !PT ;  /* 0x0000ff0000ff7812 */ /* 0x000fe2000788c0ff */
[----:B------:R-:W-:Y:S01]  /*5930*/  FFMA.FTZ R70, R104, UR4, R114 ;  /* 0x0000000468467c23 */ /* 0x000fe20008010072 */
[----:B------:R-:W-:Y:S01]  /*5940*/  LOP3.LUT P5, RZ, R0, 0xff0000, RZ, 0xc0, !PT ;  /* 0x00ff000000ff7812 */ /* 0x000fe200078ac0ff */
[----:B------:R-:W-:Y:S01]  /*5950*/  FADD.FTZ R65, R102, -R65 ;  /* 0x8000004166417221 */ /* 0x000fe20000010000 */
[----:B------:R-:W-:Y:S01]  /*5960*/  CS2R R116, SRZ ;  /* 0x0000000000747805 */ /* 0x000fe2000001ff00 */
[----:B------:R-:W-:Y:S01]  /*5970*/  FADD.FTZ R70, R105, -R70 ;  /* 0x8000004669467221 */ /* 0x000fe20000010000 */
[----:B------:R-:W-:Y:S01]  /*5980*/  ISETP.GE.U32.AND P6, PT, R0, 0x1000000, PT ;  /* 0x010000000000780c */ /* 0x000fe20003fc6070 */
[----:B------:R-:W-:Y:S01]  /*5990*/  FFMA.FTZ R64, R65, UR24, R60 ;  /* 0x0000001841407c23 */ /* 0x000fe2000801003c */
[----:B------:R-:W-:Y:S01]  /*59a0*/  HFMA2 R74, -RZ, RZ, 0, 0 ;  /* 0x00000000ff4a7431 */ /* 0x000fe200000001ff */
[----:B------:R-:W-:-:S02]  /*59b0*/  MOV R118, RZ ;  /* 0x000000ff00767202 */ /* 0x000fc40000000f00 */
[----:B------:R-:W0:Y:S01]  /*59c0*/  @P0 LDC R67, c[0x0][0x408] ;  /* 0x00010200ff430b82 */ /* 0x000e220000000800 */
[----:B------:R-:W-:Y:S01]  /*59d0*/  @P0 FMUL.FTZ R66, R64, UR12 ;  /* 0x0000000c40420c20 */ /* 0x000fe20008410000 */
[----:B------:R-:W-:-:S06]  /*59e0*/  @P0 SHF.L.U32 R65, R8, 0x10, RZ ;  /* 0x0000001008410819 */ /* 0x000fcc00000006ff */
[----:B------:R-:W1:Y:S01]  /*59f0*/  @P4 LDC R72, c[0x0][0x408] ;  /* 0x00010200ff484b82 */ /* 0x000e620000000800 */
[----:B------:R-:W-:-:S07]  /*5a00*/  @P6 SHF.L.U32 R75, R5, 0x10, RZ ;  /* 0x00000010054b6819 */ /* 0x000fce00000006ff */
[----:B------:R-:W3:Y:S01]  /*5a10*/  @P5 LDC R73, c[0x0][0x408] ;  /* 0x00010200ff495b82 */ /* 0x000ee20000000800 */
[----:B0-----:R-:W-:-:S04]  /*5a20*/  @P0 FMUL.FTZ R66, R66, R67 ;  /* 0x0000004342420220 */ /* 0x001fc80000410000 */
[----:B------:R-:W-:Y:S01]  /*5a30*/  @P0 FMUL.FTZ R116, R65, R66 ;  /* 0x0000004241740220 */ /* 0x000fe20000410000 */
[----:B------:R-:W-:Y:S01]  /*5a40*/  FFMA.FTZ R65, R70, UR24, R61 ;  /* 0x0000001846417c23 */ /* 0x000fe2000801003d */
[----:B------:R-:W-:Y:S02]  /*5a50*/  FFMA.FTZ R66, R108, UR4, R114 ;  /* 0x000000046c427c23 */ /* 0x000fe40008010072 */
[----:B------:R-:W-:Y:S01]  /*5a60*/  F2F.BF16.F32 R119, R116 ;  /* 0x0000007400777304 */ /* 0x000fe20000202000 */
[----:B------:R-:W-:Y:S01]  /*5a70*/  @P4 FMUL.FTZ R67, R65, UR12 ;  /* 0x0000000c41434c20 */ /* 0x000fe20008410000 */
[----:B------:R-:W-:Y:S01]  /*5a80*/  FADD.FTZ R70, R109, -R66 ;  /* 0x800000426d467221 */ /* 0x000fe20000010000 */
[----:B------:R-:W-:Y:S02]  /*5a90*/  @P4 SHF.L.U32 R66, R7, 0x10, RZ ;  /* 0x0000001007424819 */ /* 0x000fe400000006ff */
[----:B-1----:R-:W-:Y:S01]  /*5aa0*/  @P4 FMUL.FTZ R71, R67, R72 ;  /* 0x0000004843474220 */ /* 0x002fe20000410000 */
[----:B------:R-:W-:-:S03]  /*5ab0*/  FFMA.FTZ R67, R70, UR24, R63 ;  /* 0x0000001846437c23 */ /* 0x000fc6000801003f */
[----:B------:R-:W-:Y:S01]  /*5ac0*/  @P4 FMUL.FTZ R117, R66, R71 ;  /* 0x0000004742754220 */ /* 0x000fe20000410000 */
[----:B------:R-:W-:Y:S01]  /*5ad0*/  FFMA.FTZ R71, R107, UR4, R114 ;  /* 0x000000046b477c23 */ /* 0x000fe20008010072 */
[----:B------:R-:W-:-:S03]  /*5ae0*/  FMUL.FTZ R66, R67, UR12 ;  /* 0x0000000c43427c20 */ /* 0x000fc60008410000 */
[----:B------:R-:W-:Y:S01]  /*5af0*/  FADD.FTZ R71, R106, -R71 ;  /* 0x800000476a477221 */ /* 0x000fe20000010000 */
[----:B------:R-:W-:-:S03]  /*5b00*/  FMUL.FTZ R114, R66, UR25 ;  /* 0x0000001942727c20 */ /* 0x000fc60008410000 */
[----:B------:R-:W-:Y:S01]  /*5b10*/  FFMA.FTZ R66, R71, UR24, R62 ;  /* 0x0000001847427c23 */ /* 0x000fe2000801003e */
[----:B------:R-:W-:Y:S02]  /*5b20*/  @P6 FMUL.FTZ R74, R75, R114 ;  /* 0x000000724b4a6220 */ /* 0x000fe40000410000 */
[----:B------:R0:W-:Y:S01]  /*5b30*/  F2F.BF16.F32 R75, R117 ;  /* 0x00000075004b7304 */ /* 0x0001e20000202000 */
[----:B------:R-:W-:-:S04]  /*5b40*/  @P5 FMUL.FTZ R70, R66, UR12 ;  /* 0x0000000c42465c20 */ /* 0x000fc80008410000 */
[----:B---3--:R-:W-:Y:S01]  /*5b50*/  @P5 FMUL.FTZ R73, R70, R73 ;  /* 0x0000004946495220 */ /* 0x008fe20000410000 */
[----:B------:R-:W-:Y:S02]  /*5b60*/  @P5 SHF.L.U32 R70, R6, 0x10, RZ ;  /* 0x0000001006465819 */ /* 0x000fe400000006ff */
[----:B------:R-:W1:Y:S01]  /*5b70*/  F2F.BF16.F32 R74, R74 ;  /* 0x0000004a004a7304 */ /* 0x000e620000202000 */
[----:B0-----:R-:W-:Y:S02]  /*5b80*/  @P0 FMUL.FTZ R117, R64, UR12 ;  /* 0x0000000c40750c20 */ /* 0x001fe40008410000 */
[----:B------:R-:W-:Y:S02]  /*5b90*/  @P5 FMUL.FTZ R118, R70, R73 ;  /* 0x0000004946765220 */ /* 0x000fe40000410000 */
[----:B------:R-:W0:Y:S01]  /*5ba0*/  LDC.64 R72, c[0x0][0x478] ;  /* 0x00011e00ff487b82 */ /* 0x000e220000000a00 */
[----:B------:R-:W-:-:S03]  /*5bb0*/  @P0 FMUL.FTZ R117, R117, UR25 ;  /* 0x0000001975750c20 */ /* 0x000fc60008410000 */
[----:B------:R-:W3:Y:S04]  /*5bc0*/  F2F.BF16.F32 R118, R118 ;  /* 0x0000007600767304 */ /* 0x000ee80000202000 */
[----:B------:R-:W4:Y:S01]  /*5bd0*/  LDC.64 R70, c[0x0][0x468] ;  /* 0x00011a00ff467b82 */ /* 0x000f220000000a00 */
[----:B-1----:R-:W-:Y:S01]  /*5be0*/  SHF.L.U32 R121, R74, 0x10, RZ ;  /* 0x000000104a797819 */ /* 0x002fe200000006ff */
[----:B------:R-:W-:-:S03]  /*5bf0*/  IMAD.WIDE.U32 R74, R75, 0x10000, RZ ;  /* 0x000100004b4a7825 */ /* 0x000fc600078e00ff */
[----:B------:R-:W-:Y:S02]  /*5c00*/  LOP3.LUT R74, R74, R119, RZ, 0xfc, !PT ;  /* 0x000000774a4a7212 */ /* 0x000fe400078efcff */
[----:B---3--:R-:W-:Y:S02]  /*5c10*/  LOP3.LUT R75, R75, R121, R118, 0xfe, !PT ;  /* 0x000000794b4b7212 */ /* 0x008fe400078efe76 */
[----:B------:R-:W1:Y:S01]  /*5c20*/  @P4 LDC R121, c[0x0][0x408] ;  /* 0x00010200ff794b82 */ /* 0x000e620000000800 */
[----:B------:R-:W-:Y:S01]  /*5c30*/  MOV R118, RZ ;  /* 0x000000ff00767202 */ /* 0x000fe20000000f00 */
[----:B0-----:R-:W-:-:S05]  /*5c40*/  IMAD.WIDE.U32 R72, R4, 0x10, R72 ;  /* 0x0000001004487825 */ /* 0x001fca00078e0048 */
[----:B------:R0:W-:Y:S01]  /*5c50*/  STG.E.128 desc[UR14][R72.64], R64 ;  /* 0x0000004048007986 */ /* 0x0001e2000c101d0e */
[----:B----4-:R-:W-:Y:S02]  /*5c60*/  IMAD.WIDE.U32 R70, R4, 0x8, R70 ;  /* 0x0000000804467825 */ /* 0x010fe400078e0046 */
[----:B------:R-:W3:Y:S03]  /*5c70*/  @P5 LDC R4, c[0x0][0x408] ;  /* 0x00010200ff045b82 */ /* 0x000ee60000000800 */
[----:B------:R4:W-:Y:S01]  /*5c80*/  STG.E.64 desc[UR14][R70.64], R74 ;  /* 0x0000004a46007986 */ /* 0x0009e2000c101b0e */
[----:B0-----:R-:W-:Y:S02]  /*5c90*/  HFMA2 R73, -RZ, RZ, 0, 0 ;  /* 0x00000000ff497431 */ /* 0x001fe400000001ff */
[----:B----4-:R-:W-:Y:S01]  /*5ca0*/  @P4 FMUL.FTZ R70, R65, UR12 ;  /* 0x0000000c41464c20 */ /* 0x010fe20008410000 */
[----:B------:R-:W-:-:S03]  /*5cb0*/  @P5 FMUL.FTZ R75, R66, UR12 ;  /* 0x0000000c424b5c20 */ /* 0x000fc60008410000 */
[----:B-1----:R-:W-:Y:S01]  /*5cc0*/  @P4 FMUL.FTZ R70, R70, R121 ;  /* 0x0000007946464220 */ /* 0x002fe20000410000 */
[----:B---3--:R-:W-:Y:S01]  /*5cd0*/  @P5 FMUL.FTZ R75, R75, R4 ;  /* 0x000000044b4b5220 */ /* 0x008fe20000410000 */
[--C-:B--2---:R-:W-:Y:S02]  /*5ce0*/  @P4 SHF.R.U64 R72, R68, 0x10, R69.reuse ;  /* 0x0000001044484819 */ /* 0x104fe40000001245 */
[----:B------:R-:W-:Y:S01]  /*5cf0*/  @P0 MOV R116, R68 ;  /* 0x0000004400740202 */ /* 0x000fe20000000f00 */
[----:B------:R-:W-:Y:S01]  /*5d00*/  HFMA2 R68, -RZ, RZ, 0, 0 ;  /* 0x00000000ff447431 */ /* 0x000fe200000001ff */
[----:B------:R-:W-:Y:S02]  /*5d10*/  @P6 SHF.R.U32.HI R119, RZ, 0x10, R69 ;  /* 0x00000010ff776819 */ /* 0x000fe40000011645 */
[----:B------:R-:W-:Y:S02]  /*5d20*/  @P5 MOV R71, R69 ;  /* 0x0000004500475202 */ /* 0x000fe40000000f00 */
[----:B------:R-:W-:-:S02]  /*5d30*/  @P4 SHF.L.U32 R69, R72, 0x10, RZ ;  /* 0x0000001048454819 */ /* 0x000fc400000006ff */
[----:B------:R-:W-:Y:S02]  /*5d40*/  @P0 SHF.L.U32 R116, R116, 0x10, RZ ;  /* 0x0000001074740819 */ /* 0x000fe400000006ff */
[----:B------:R-:W-:Y:S01]  /*5d50*/  @P6 SHF.L.U32 R119, R119, 0x10, RZ ;  /* 0x0000001077776819 */ /* 0x000fe200000006ff */
[----:B------:R-:W-:Y:S01]  /*5d60*/  @P4 FMUL.FTZ R68, R69, R70 ;  /* 0x0000004645444220 */ /* 0x000fe20000410000 */
[----:B------:R-:W-:Y:S01]  /*5d70*/  @P5 SHF.L.U32 R72, R71, 0x10, RZ ;  /* 0x0000001047485819 */ /* 0x000fe200000006ff */
[----:B------:R-:W-:Y:S01]  /*5d80*/  @P0 FMUL.FTZ R73, R116, R117 ;  /* 0x0000007574490220 */ /* 0x000fe20000410000 */
[----:B------:R-:W-:Y:S01]  /*5d90*/  MOV R71, RZ ;  /* 0x000000ff00477202 */ /* 0x000fe20000000f00 */
[----:B------:R-:W-:Y:S01]  /*5da0*/  @P6 FMUL.FTZ R118, R114, R119 ;  /* 0x0000007772766220 */ /* 0x000fe20000410000 */
[----:B------:R-:W-:Y:S01]  /*5db0*/  FADD.FTZ R17, R17, R68 ;  /* 0x0000004411117221 */ /* 0x000fe20000010000 */
[----:B------:R-:W-:Y:S01]  /*5dc0*/  @P5 FMUL.FTZ R71, R72, R75 ;  /* 0x0000004b48475220 */ /* 0x000fe20000410000 */
[----:B------:R-:W-:Y:S01]  /*5dd0*/  FADD.FTZ R16, R16, R73 ;  /* 0x0000004910107221 */ /* 0x000fe20000010000 */
[----:B------:R-:W-:-:S02]  /*5de0*/  FADD.FTZ R19, R19, R118 ;  /* 0x0000007613137221 */ /* 0x000fc40000010000 */
[----:B------:R-:W-:-:S07]  /*5df0*/  FADD.FTZ R18, R18, R71 ;  /* 0x0000004712127221 */ /* 0x000fce0000010000 */
.L_x_2370:
[----:B------:R-:W-:Y:S05]  /*5e00*/  BSYNC.RECONVERGENT B0 ;  /* 0x0000000000007941 */ /* 0x000fea0003800200 */
.L_x_2360:
[----:B------:R-:W-:Y:S02]  /*5e10*/  UIADD3 UR7, UPT, UPT, UR7, UR22, URZ ;  /* 0x0000001607077290 */ /* 0x000fe4000fffe0ff */
[----:B------:R-:W-:Y:S02]  /*5e20*/  UPLOP3.LUT UP2, UPT, UPT, UPT, UP2, 0x40, 0x4 ;  /* 0x000000000004789c */ /* 0x000fe40003f4e820 */
[----:B------:R-:W-:-:S09]  /*5e30*/  UISETP.GE.AND UP1, UPT, UR7, UR23, UPT ;  /* 0x000000170700728c */ /* 0x000fd2000bf26270 */
[----:B------:R-:W-:Y:S05]  /*5e40*/  BRA.U !UP1, `(.L_x_2392) ;  /* 0xffffffa909287547 */ /* 0x000fea000b83ffff */
.L_x_2351:
[----:B------:R-:W1:Y:S01]  /*5e50*/  S2UR UR4, SR_CTAID.X ;  /* 0x00000000000479c3 */ /* 0x000e620000002500 */
[----:B------:R-:W-:Y:S01]  /*5e60*/  BSSY.RECONVERGENT B0, `(.L_x_2393) ;  /* 0x000000f000007945 */ /* 0x000fe20003800200 */
[----:B-1----:R-:W-:-:S06]  /*5e70*/  UIMAD UR4, UR4, UR6, URZ ;  /* 0x00000006040472a4 */ /* 0x002fcc000f8e02ff */
[----:B------:R-:W-:-:S04]  /*5e80*/  MOV R9, UR4 ;  /* 0x0000000400097c02 */ /* 0x000fc80008000f00 */
[----:B------:R-:W-:Y:S01]  /*5e90*/  LEA.HI R9, R9, R90, RZ, 0x1e ;  /* 0x0000005a09097211 */ /* 0x000fe200078ff0ff */
[----:B------:R-:W-:Y:S06]  /*5ea0*/  @!P1 BRA `(.L_x_2394) ;  /* 0x0000000000289947 */ /* 0x000fec0003800000 */
[----:B-----5:R-:W1:Y:S08]  /*5eb0*/  LDC.64 R2, c[0x0][0x440] ;  /* 0x00011000ff027b82 */ /* 0x020e700000000a00 */
[----:B------:R-:W4:Y:S08]  /*5ec0*/  LDC.64 R4, c[0x0][0x448] ;  /* 0x00011200ff047b82 */ /* 0x000f300000000a00 */
[----:B------:R-:W0:Y:S01]  /*5ed0*/  LDC.64 R6, c[0x0][0x460] ;  /* 0x00011800ff067b82 */ /* 0x000e220000000a00 */
[----:B-1----:R-:W-:-:S05]  /*5ee0*/  IMAD.WIDE.U32 R2, R9, 0x10, R2 ;  /* 0x0000001009027825 */ /* 0x002fca00078e0002 */
[----:B------:R1:W-:Y:S01]  /*5ef0*/  STG.E.128 desc[UR14][R2.64], R36 ;  /* 0x0000002402007986 */ /* 0x0003e2000c101d0e */
[----:B----4-:R-:W-:-:S05]  /*5f00*/  IMAD.WIDE.U32 R4, R9, 0x10, R4 ;  /* 0x0000001009047825 */ /* 0x010fca00078e0004 */
[----:B------:R1:W-:Y:S01]  /*5f10*/  STG.E.128 desc[UR14][R4.64], R48 ;  /* 0x0000003004007986 */ /* 0x0003e2000c101d0e */
[C---:B0-----:R-:W-:Y:S01]  /*5f20*/  IMAD.WIDE.U32 R6, R9.reuse, 0x10, R6 ;  /* 0x0000001009067825 */ /* 0x041fe200078e0006 */
[----:B------:R-:W-:-:S04]  /*5f30*/  IADD3 R9, PT, PT, R9, 0x80, RZ ;  /* 0x0000008009097810 */ /* 0x000fc80007ffe0ff */
[----:B------:R1:W-:Y:S03]  /*5f40*/  STG.E.128 desc[UR14][R6.64], R24 ;  /* 0x0000001806007986 */ /* 0x0003e6000c101d0e */
.L_x_2394:
[----:B------:R-:W-:Y:S05]  /*5f50*/  BSYNC.RECONVERGENT B0 ;  /* 0x0000000000007941 */ /* 0x000fea0003800200 */
.L_x_2393:
[----:B------:R-:W-:Y:S04]  /*5f60*/  BSSY.RECONVERGENT B0, `(.L_x_2395) ;  /* 0x000000c000007945 */ /* 0x000fe80003800200 */
[----:B------:R-:W-:Y:S05]  /*5f70*/  @!P2 BRA `(.L_x_2396) ;  /* 0x000000000028a947 */ /* 0x000fea0003800000 */
[----:B-1---5:R-:W1:Y:S08]  /*5f80*/  LDC.64 R2, c[0x0][0x440] ;  /* 0x00011000ff027b82 */ /* 0x022e700000000a00 */
        /* <DEDUP_REMOVED lines=9> */
.L_x_2396:
[----:B------:R-:W-:Y:S05]  /*6020*/  BSYNC.RECONVERGENT B0 ;  /* 0x0000000000007941 */ /* 0x000fea0003800200 */
.L_x_2395:
[----:B------:R-:W-:Y:S05]  /*6030*/  @!P3 EXIT ;  /* 0x000000000000b94d */ /* 0x000fea0003800000 */
[----:B-1---5:R-:W1:Y:S08]  /*6040*/  LDC.64 R2, c[0x0][0x440] ;  /* 0x00011000ff027b82 */ /* 0x022e700000000a00 */
[----:B------:R-:W4:Y:S08]  /*6050*/  LDC.64 R4, c[0x0][0x448] ;  /* 0x00011200ff047b82 */ /* 0x000f300000000a00 */
[----:B------:R-:W0:Y:S01]  /*6060*/  LDC.64 R6, c[0x0][0x460] ;  /* 0x00011800ff067b82 */ /* 0x000e220000000a00 */
[----:B-1----:R-:W-:-:S05]  /*6070*/  IMAD.WIDE.U32 R2, R9, 0x10, R2 ;  /* 0x0000001009027825 */ /* 0x002fca00078e0002 */
[----:B------:R-:W-:Y:S01]  /*6080*/  STG.E.128 desc[UR14][R2.64], R28 ;  /* 0x0000001c02007986 */ /* 0x000fe2000c101d0e */
[----:B----4-:R-:W-:-:S05]  /*6090*/  IMAD.WIDE.U32 R4, R9, 0x10, R4 ;  /* 0x0000001009047825 */ /* 0x010fca00078e0004 */
[----:B------:R-:W-:Y:S01]  /*60a0*/  STG.E.128 desc[UR14][R4.64], R40 ;  /* 0x0000002804007986 */ /* 0x000fe2000c101d0e */
[----:B0-----:R-:W-:-:S05]  /*60b0*/  IMAD.WIDE.U32 R6, R9, 0x10, R6 ;  /* 0x0000001009067825 */ /* 0x001fca00078e0006 */
[----:B------:R-:W-:Y:S01]  /*60c0*/  STG.E.128 desc[UR14][R6.64], R16 ;  /* 0x0000001006007986 */ /* 0x000fe2000c101d0e */
[----:B------:R-:W-:Y:S05]  /*60d0*/  EXIT ;  /* 0x000000000000794d */ /* 0x000fea0003800000 */
.L_x_2397:
        /* <DEDUP_REMOVED lines=10> */
.L_x_6726:


//--------------------- .text._ZN10layer_norm13ln_bwd_kernelINS_13Kernel_traitsI13__nv_bfloat16S2_fS2_fjLj1536ELj1ELj1ELj4ELj8ENS_18Kernel_traits_baseILj1536ES2_S2_fS2_fjLj128EEEEELb1ELb1ELb0ELb1EEEvNS_9BwdParamsE --------------------------
	.section	.text._ZN10layer_norm13ln_bwd_kernelINS_13Kernel_traitsI13__nv_bfloat16S2_fS2_fjLj1536ELj1ELj1ELj4ELj8ENS_18Kernel_traits_baseILj1536ES2_S2_fS2_fjLj128EEEEELb1ELb1ELb0ELb1EEEvNS_9BwdParamsE,"ax",@progbits
	.align	128
        .global         _ZN10layer_norm13ln_bwd_kernelINS_13Kernel_traitsI13__nv_bfloat16S2_fS2_fjLj1536ELj1ELj1ELj4ELj8ENS_18Kernel_traits_baseILj1536ES2_S2_fS2_fjLj128EEEEELb1ELb1ELb0ELb1EEEvNS_9BwdParamsE
        .type           _ZN10layer_norm13ln_bwd_kernelINS_13Kernel_traitsI13__nv_bfloat16S2_fS2_fjLj1536ELj1ELj1ELj4ELj8ENS_18Kernel_traits_baseILj1536ES2_S2_fS2_fjLj128EEEEELb1ELb1ELb0ELb1EEEvNS_9BwdParamsE,@function
        .size           _ZN10layer_norm13ln_bwd_kernelINS_13Kernel_traitsI13__nv_bfloat16S2_fS2_fjLj1536ELj1ELj1ELj4ELj8ENS_18Kernel_traits_baseILj1536ES2_S2_fS2_fjLj128EEEEELb1ELb1ELb0ELb1EEEvNS_9BwdParamsE,(.L_x_6727 - _ZN10layer_norm13ln_bwd_kernelINS_13Kernel_traitsI13__nv_bfloat16S2_fS2_fjLj1536ELj1ELj1ELj4ELj8ENS_18Kernel_traits_baseILj1536ES2_S2_fS2_fjLj128EEEEELb1ELb1ELb0ELb1EEEvNS_9BwdParamsE)
        .other          _ZN10layer_norm13ln_bwd_kernelINS_13Kernel_traitsI13__nv_bfloat16S2_fS2_fjLj1536ELj1ELj1ELj4ELj8ENS_18Kernel_traits_baseILj1536ES2_S2_fS2_fjLj128EEEEELb1ELb1ELb0ELb1EEEvNS_9BwdParamsE,@"STO_CUDA_ENTRY STV_DEFAULT"
_ZN10layer_norm13ln_bwd_kernelINS_13Kernel_traitsI13__nv_bfloat16S2_fS2_fjLj1536ELj1ELj1ELj4ELj8ENS_18Kernel_traits_baseILj1536ES2_S2_fS2_fjLj128EEEEELb1ELb1ELb0ELb1EEEvNS_9BwdParamsE:
.text._ZN10layer_norm13ln_bwd_kernelINS_13Kernel_traitsI13__nv_bfloat16S2_fS2_fjLj1536ELj1ELj1ELj4ELj8ENS_18Kernel_traits_baseILj1536ES2_S2_fS2_fjLj128EEEEELb1ELb1ELb0ELb1EEEvNS_9BwdParamsE:
        /* <DEDUP_REMOVED lines=26> */
[----:B------:R-:W1:Y:S07]  /*01a0*/  LDCU.64 UR4, c[0x0][0x3e0] ;  /* 0x00007c00ff0477ac */ /* 0x000e6e0008000a00 */
[----:B------:R-:W3:Y:S01]  /*01b0*/  LDC.64 R4, c[0x0][0x3e8] ;  /* 0x0000fa00ff047b82 */ /* 0x000ee20000000a00 */
[----:B------:R-:W-:Y:S01]  /*01c0*/  HFMA2 R79, -RZ, RZ, 0, 0 ;  /* 0x00000000ff4f7431 */ /* 0x000fe200000001ff */
[----:B------:R-:W-:-:S02]  /*01d0*/  PLOP3.LUT P2, PT, PT, PT, PT, 0x8, 0x80 ;  /* 0x000000000080781c */ /* 0x000fc40003f4e170 */
        /* <DEDUP_REMOVED lines=13> */
[C---:B0-----:R-:W-:Y:S01]  /*02b0*/  IMAD.WIDE.U32 R2, R48.reuse, 0x8, R2 ;  /* 0x0000000830027825 */ /* 0x041fe200078e0002 */
[----:B------:R-:W-:Y:S02]  /*02c0*/  CS2R R26, SRZ ;  /* 0x00000000001a7805 */ /* 0x000fe4000001ff00 */
[----:B------:R-:W-:Y:S01]  /*02d0*/  CS2R R52, SRZ ;  /* 0x0000000000347805 */ /* 0x000fe2000001ff00 */
[----:B------:R-:W0:Y:S01]  /*02e0*/  LDCU UR26, c[0x0][0x408] ;  /* 0x00008100ff1a77ac */ /* 0x000e220008000800 */
[----:B--2---:R-:W2:Y:S01]  /*02f0*/  LDG.E.64 R70, desc[UR16][R2.64+0x800] ;  /* 0x0008001002467981 */ /* 0x004ea2000c1e1b00 */
[----:B------:R-:W4:Y:S01]  /*0300*/  LDCU UR20, c[0x0][0x388] ;  /* 0x00007100ff1477ac */ /* 0x000f220008000800 */
[----:B---3--:R-:W-:Y:S02]  /*0310*/  IMAD.WIDE.U32 R4, R48, 0x8, R4 ;  /* 0x0000000830047825 */ /* 0x008fe400078e0004 */
[----:B------:R-:W3:Y:S01]  /*0320*/  LDG.E.64 R68, desc[UR16][R2.64+0x400] ;  /* 0x0004001002447981 */ /* 0x000ee2000c1e1b00 */
[----:B------:R-:W0:Y:S03]  /*0330*/  LDCU.U8 UR7, c[0x0][0x410] ;  /* 0x00008200ff0777ac */ /* 0x000e260008000000 */
[----:B------:R5:W4:Y:S01]  /*0340*/  LDG.E.64 R66, desc[UR16][R2.64] ;  /* 0x0000001002427981 */ /* 0x000b22000c1e1b00 */
[----:B------:R-:W0:Y:S03]  /*0350*/  LDCU UR21, c[0x0][0x400] ;  /* 0x00008000ff1577ac */ /* 0x000e260008000800 */
[----:B------:R-:W4:Y:S01]  /*0360*/  LDG.E.64 R60, desc[UR16][R4.64+0x800] ;  /* 0x00080010043c7981 */ /* 0x000f22000c1e1b00 */
[----:B------:R-:W0:Y:S03]  /*0370*/  LDCU.64 UR22, c[0x0][0x478] ;  /* 0x00008f00ff1677ac */ /* 0x000e260008000a00 */
[----:B------:R-:W4:Y:S01]  /*0380*/  LDG.E.64 R58, desc[UR16][R4.64+0x400] ;  /* 0x00040010043a7981 */ /* 0x000f22000c1e1b00 */
[----:B------:R-:W0:Y:S03]  /*0390*/  LDCU.128 UR8, c[0x0][0x3c0] ;  /* 0x00007800ff0877ac */ /* 0x000e260008000c00 */
[----:B------:R0:W4:Y:S01]  /*03a0*/  LDG.E.64 R56, desc[UR16][R4.64] ;  /* 0x0000001004387981 */ /* 0x000122000c1e1b00 */
[----:B-----5:R-:W-:Y:S01]  /*03b0*/  CS2R R2, SRZ ;  /* 0x0000000000027805 */ /* 0x020fe2000001ff00 */
[----:B-1----:R-:W-:Y:S01]  /*03c0*/  UISETP.NE.U32.AND UP0, UPT, UR4, URZ, UPT ;  /* 0x000000ff0400728c */ /* 0x002fe2000bf05070 */
[----:B------:R-:W1:Y:S03]  /*03d0*/  LDCU.64 UR18, c[0x0][0x438] ;  /* 0x00008700ff1277ac */ /* 0x000e660008000a00 */
[----:B------:R-:W-:Y:S01]  /*03e0*/  UISETP.NE.AND.EX UP0, UPT, UR5, URZ, UPT, UP0 ;  /* 0x000000ff0500728c */ /* 0x000fe2000bf05300 */
[----:B0-----:R-:W-:Y:S01]  /*03f0*/  CS2R R4, SRZ ;  /* 0x0000000000047805 */ /* 0x001fe2000001ff00 */
[----:B------:R-:W0:Y:S01]  /*0400*/  LDCU.64 UR24, c[0x0][0x380] ;  /* 0x00007000ff1877ac */ /* 0x000e220008000a00 */
[----:B--2---:R-:W-:-:S02]  /*0410*/  SHF.L.U32 R85, R70, 0x10, RZ ;  /* 0x0000001046557819 */ /* 0x004fc400000006ff */
[----:B------:R-:W-:Y:S02]  /*0420*/  SHF.R.U64 R72, R70, 0x10, R71 ;  /* 0x0000001046487819 */ /* 0x000fe40000001247 */
[C---:B---3--:R-:W-:Y:S02]  /*0430*/  SHF.L.U32 R83, R68.reuse, 0x10, RZ ;  /* 0x0000001044537819 */ /* 0x048fe400000006ff */
[----:B------:R-:W-:Y:S02]  /*0440*/  SHF.R.U64 R70, R68, 0x10, R69 ;  /* 0x0000001044467819 */ /* 0x000fe40000001245 */
[----:B------:R-:W-:Y:S02]  /*0450*/  SHF.L.U32 R84, R71, 0x10, RZ ;  /* 0x0000001047547819 */ /* 0x000fe400000006ff */
[----:B------:R-:W-:Y:S02]  /*0460*/  SHF.L.U32 R82, R69, 0x10, RZ ;  /* 0x0000001045527819 */ /* 0x000fe400000006ff */
[----:B----4-:R-:W-:-:S02]  /*0470*/  SHF.R.U64 R68, R66, 0x10, R67 ;  /* 0x0000001042447819 */ /* 0x010fc40000001243 */
[----:B------:R-:W-:Y:S02]  /*0480*/  SHF.L.U32 R80, R67, 0x10, RZ ;  /* 0x0000001043507819 */ /* 0x000fe400000006ff */
[----:B------:R-:W-:Y:S02]  /*0490*/  SHF.R.U32.HI R71, RZ, 0x10, R71 ;  /* 0x00000010ff477819 */ /* 0x000fe40000011647 */
[----:B------:R-:W-:Y:S02]  /*04a0*/  SHF.R.U32.HI R69, RZ, 0x10, R69 ;  /* 0x00000010ff457819 */ /* 0x000fe40000011645 */
[----:B------:R-:W-:Y:S02]  /*04b0*/  SHF.R.U32.HI R67, RZ, 0x10, R67 ;  /* 0x00000010ff437819 */ /* 0x000fe40000011643 */
[----:B------:R-:W-:Y:S02]  /*04c0*/  SHF.L.U32 R81, R66, 0x10, RZ ;  /* 0x0000001042517819 */ /* 0x000fe400000006ff */
[----:B------:R-:W-:-:S02]  /*04d0*/  MOV R66, RZ ;  /* 0x000000ff00427202 */ /* 0x000fc40000000f00 */
[--C-:B------:R-:W-:Y:S02]  /*04e0*/  SHF.R.U64 R78, R60, 0x10, R61.reuse ;  /* 0x000000103c4e7819 */ /* 0x100fe4000000123d */
[----:B------:R-:W-:Y:S02]  /*04f0*/  SHF.R.U32.HI R77, RZ, 0x10, R61 ;  /* 0x00000010ff4d7819 */ /* 0x000fe4000001163d */
[--C-:B------:R-:W-:Y:S02]  /*0500*/  SHF.R.U64 R76, R58, 0x10, R59.reuse ;  /* 0x000000103a4c7819 */ /* 0x100fe4000000123b */
[----:B------:R-:W-:Y:S02]  /*0510*/  SHF.R.U32.HI R75, RZ, 0x10, R59 ;  /* 0x00000010ff4b7819 */ /* 0x000fe4000001163b */
[--C-:B------:R-:W-:Y:S02]  /*0520*/  SHF.R.U64 R74, R56, 0x10, R57.reuse ;  /* 0x00000010384a7819 */ /* 0x100fe40000001239 */
[----:B------:R-:W-:-:S02]  /*0530*/  SHF.R.U32.HI R73, RZ, 0x10, R57 ;  /* 0x00000010ff497819 */ /* 0x000fc40000011639 */
[----:B------:R-:W-:Y:S02]  /*0540*/  SHF.L.U32 R72, R72, 0x10, RZ ;  /* 0x0000001048487819 */ /* 0x000fe400000006ff */
[----:B------:R-:W-:Y:S02]  /*0550*/  SHF.L.U32 R71, R71, 0x10, RZ ;  /* 0x0000001047477819 */ /* 0x000fe400000006ff */
[----:B------:R-:W-:Y:S02]  /*0560*/  SHF.L.U32 R70, R70, 0x10, RZ ;  /* 0x0000001046467819 */ /* 0x000fe400000006ff */
[----:B------:R-:W-:Y:S02]  /*0570*/  SHF.L.U32 R69, R69, 0x10, RZ ;  /* 0x0000001045457819 */ /* 0x000fe400000006ff */
[----:B------:R-:W-:Y:S02]  /*0580*/  SHF.L.U32 R68, R68, 0x10, RZ ;  /* 0x0000001044447819 */ /* 0x000fe400000006ff */
[----:B01----:R-:W-:-:S07]  /*0590*/  SHF.L.U32 R67, R67, 0x10, RZ ;  /* 0x0000001043437819 */ /* 0x003fce00000006ff */
.L_x_2403:
        /* <DEDUP_REMOVED lines=11> */
[----:B------:R-:W2:Y:S03]  /*0650*/  LDG.E R98, desc[UR16][R98.64] ;  /* 0x0000001062627981 */ /* 0x000ea6000c1e1900 */
[----:B------:R-:W-:Y:S02]  /*0660*/  LEA.HI.SX32 R91, R91, R48, 0x1e ;  /* 0x000000305b5b7211 */ /* 0x000fe400078ff2ff */
[----:B------:R-:W-:Y:S01]  /*0670*/  ISETP.NE.AND P4, PT, RZ, UR7, PT ;  /* 0x00000007ff007c0c */ /* 0x000fe2000bf85270 */
[----:B------:R-:W3:Y:S01]  /*0680*/  S2R R123, SR_CgaCtaId ;  /* 0x00000000007b7919 */ /* 0x000ee20000008800 */
[----:B------:R-:W-:Y:S01]  /*0690*/  MOV R48, UR14 ;  /* 0x0000000e00307c02 */ /* 0x000fe20008000f00 */
[C---:B0-----:R-:W-:Y:S01]  /*06a0*/  IMAD.WIDE.U32 R40, R91.reuse, 0x10, R50 ;  /* 0x000000105b287825 */ /* 0x041fe200078e0032 */
[C---:B------:R-:W-:Y:S01]  /*06b0*/  IADD3 R89, PT, PT, R91.reuse, 0x80, RZ ;  /* 0x000000805b597810 */ /* 0x040fe20007ffe0ff */
[----:B------:R-:W0:Y:S02]  /*06c0*/  @UP0 LDCU.64 UR4, c[0x0][0x3e0] ;  /* 0x00007c00ff0407ac */ /* 0x000e240008000a00 */
[----:B------:R-:W4:Y:S01]  /*06d0*/  LDG.E R0, desc[UR16][R48.64] ;  /* 0x0000001030007981 */ /* 0x000f22000c1e1900 */
[----:B-1----:R-:W-:-:S03]  /*06e0*/  IMAD.WIDE.U32 R96, R91, 0x8, R92 ;  /* 0x000000085b607825 */ /* 0x002fc600078e005c */
[----:B------:R-:W3:Y:S01]  /*06f0*/  LDG.E.128 R40, desc[UR16][R40.64] ;  /* 0x0000001028287981 */ /* 0x000ee2000c1e1d00 */
[----:B------:R-:W-:-:S03]  /*0700*/  IMAD.WIDE.U32 R44, R89, 0x10, R50 ;  /* 0x00000010592c7825 */ /* 0x000fc600078e0032 */
[----:B------:R-:W3:Y:S04]  /*0710*/  LDG.E.64 R96, desc[UR16][R96.64] ;  /* 0x0000001060607981 */ /* 0x000ee8000c1e1b00 */
[----:B------:R-:W3:Y:S01]  /*0720*/  LDG.E.128 R44, desc[UR16][R44.64] ;  /* 0x000000102c2c7981 */ /* 0x000ee2000c1e1d00 */
[----:B------:R-:W-:Y:S01]  /*0730*/  IMAD.WIDE.U32 R94, R89, 0x8, R92 ;  /* 0x00000008595e7825 */ /* 0x000fe200078e005c */
[----:B------:R-:W-:-:S05]  /*0740*/  IADD3 R87, PT, PT, R91, 0x100, RZ ;  /* 0x000001005b577810 */ /* 0x000fca0007ffe0ff */
[----:B------:R-:W3:Y:S01]  /*0750*/  LDG.E.64 R94, desc[UR16][R94.64] ;  /* 0x000000105e5e7981 */ /* 0x000ee2000c1e1b00 */
[----:B------:R-:W-:-:S04]  /*0760*/  IMAD.WIDE.U32 R50, R87, 0x10, R50 ;  /* 0x0000001057327825 */ /* 0x000fc800078e0032 */
[----:B------:R-:W-:Y:S02]  /*0770*/  IMAD.WIDE.U32 R92, R87, 0x8, R92 ;  /* 0x00000008575c7825 */ /* 0x000fe400078e005c */
[----:B------:R-:W3:Y:S04]  /*0780*/  LDG.E.128 R48, desc[UR16][R50.64] ;  /* 0x0000001032307981 */ /* 0x000ee8000c1e1d00 */
[----:B------:R-:W3:Y:S01]  /*0790*/  LDG.E.64 R92, desc[UR16][R92.64] ;  /* 0x000000105c5c7981 */ /* 0x000ee2000c1e1b00 */
[----:B------:R-:W-:Y:S02]  /*07a0*/  PLOP3.LUT P0, PT, PT, PT, PT, 0x80, 0x8 ;  /* 0x000000000008781c */ /* 0x000fe40003f0f070 */
[----:B------:R-:W-:Y:S01]  /*07b0*/  ISETP.NE.U32.AND P1, PT, RZ, UR18, PT ;  /* 0x00000012ff007c0c */ /* 0x000fe2000bf25070 */
[----:B0-----:R-:W-:Y:S01]  /*07c0*/  @UP0 UIMAD.WIDE UR4, UR6, 0x2, UR4 ;  /* 0x00000002060408a5 */ /* 0x001fe2000f8e0204 */
[----:B--2---:R-:W-:-:S02]  /*07d0*/  FSEL R98, R98, RZ, !P4 ;  /* 0x000000ff62627208 */ /* 0x004fc40006000000 */
[----:B----4-:R-:W-:-:S03]  /*07e0*/  R2UR UR12, R0 ;  /* 0x00000000000c72ca */ /* 0x010fc600000e0000 */
[----:B---3--:R-:W-:Y:S01]  /*07f0*/  FADD.FTZ R109, -R98, R41 ;  /* 0x00000029626d7221 */ /* 0x008fe20000010100 */
[----:B------:R-:W-:Y:S02]  /*0800*/  MOV R41, R96 ;  /* 0x0000006000297202 */ /* 0x000fe40000000f00 */
[----:B------:R-:W-:Y:S01]  /*0810*/  SHF.R.U64 R86, R96, 0x10, R97 ;  /* 0x0000001060567819 */ /* 0x000fe20000001261 */
[C---:B------:R-:W-:Y:S01]  /*0820*/  FADD.FTZ R96, -R98.reuse, R46 ;  /* 0x0000002e62607221 */ /* 0x040fe20000010100 */
[----:B------:R-:W-:Y:S01]  /*0830*/  SHF.L.U32 R46, R41, 0x10, RZ ;  /* 0x00000010292e7819 */ /* 0x000fe200000006ff */
[C---:B------:R-:W-:Y:S01]  /*0840*/  FADD.FTZ R0, -R98.reuse, R40 ;  /* 0x0000002862007221 */ /* 0x040fe20000010100 */
[C---:B------:R-:W-:Y:S01]  /*0850*/  FADD.FTZ R105, -R98.reuse, R43 ;  /* 0x0000002b62697221 */ /* 0x040fe20000010100 */
[C---:B------:R-:W-:Y:S01]  /*0860*/  FADD.FTZ R101, -R98.reuse, R47 ;  /* 0x0000002f62657221 */ /* 0x040fe20000010100 */
[----:B------:R-:W-:Y:S01]  /*0870*/  MOV R43, R97 ;  /* 0x00000061002b7202 */ /* 0x000fe20000000f00 */
[----:B------:R-:W-:Y:S01]  /*0880*/  FADD.FTZ R42, -R98, R42 ;  /* 0x0000002a622a7221 */ /* 0x000fe20000010100 */
[----:B------:R-:W-:Y:S01]  /*0890*/  SHF.L.U32 R47, R86, 0x10, RZ ;  /* 0x00000010562f7819 */ /* 0x000fe200000006ff */
[----:B------:R-:W-:Y:S01]  /*08a0*/  FMUL.FTZ R107, R81, R46 ;  /* 0x0000002e516b7220 */ /* 0x000fe20000410000 */
[----:B------:R-:W-:Y:S01]  /*08b0*/  FMUL.FTZ R0, R0, UR12 ;  /* 0x0000000c00007c20 */ /* 0x000fe20008410000 */
[----:B------:R-:W-:Y:S01]  /*08c0*/  FADD.FTZ R99, -R98, R45 ;  /* 0x0000002d62637221 */ /* 0x000fe20000010100 */
[----:B------:R-:W-:Y:S01]  /*08d0*/  SHF.R.U32.HI R111, RZ, 0x10, R97 ;  /* 0x00000010ff6f7819 */ /* 0x000fe20000011661 */
[----:B------:R-:W-:Y:S01]  /*08e0*/  FMUL.FTZ R110, R42, UR12 ;  /* 0x0000000c2a6e7c20 */ /* 0x000fe20008410000 */
[----:B------:R-:W-:Y:S01]  /*08f0*/  SHF.L.U32 R45, R43, 0x10, RZ ;  /* 0x000000102b2d7819 */ /* 0x000fe200000006ff */
[----:B------:R-:W-:Y:S01]  /*0900*/  FMUL.FTZ R108, R68, R47 ;  /* 0x0000002f446c7220 */ /* 0x000fe20000410000 */
[----:B------:R-:W-:Y:S01]  /*0910*/  FADD.FTZ R41, RZ, R107 ;  /* 0x0000006bff297221 */ /* 0x000fe20000010000 */
[----:B------:R-:W-:Y:S01]  /*0920*/  FMUL.FTZ R109, R109, UR12 ;  /* 0x0000000c6d6d7c20 */ /* 0x000fe20008410000 */
[----:B------:R-:W-:Y:S01]  /*0930*/  FFMA.FTZ R42, R0, R107, RZ ;  /* 0x0000006b002a7223 */ /* 0x000fe200000100ff */
[----:B------:R-:W-:Y:S01]  /*0940*/  MOV R112, R94 ;  /* 0x0000005e00707202 */ /* 0x000fe20000000f00 */
[----:B------:R-:W-:Y:S01]  /*0950*/  FMUL.FTZ R104, R80, R45 ;  /* 0x0000002d50687220 */ /* 0x000fe20000410000 */
[----:B------:R-:W-:Y:S01]  /*0960*/  SHF.L.U32 R111, R111, 0x10, RZ ;  /* 0x000000106f6f7819 */ /* 0x000fe200000006ff */
[----:B------:R-:W-:Y:S01]  /*0970*/  FADD.FTZ R43, R108, R41 ;  /* 0x000000296c2b7221 */ /* 0x000fe20000010000 */
[----:B------:R-:W-:Y:S01]  /*0980*/  FFMA.FTZ R41, R109, R108, R42 ;  /* 0x0000006c6d297223 */ /* 0x000fe2000001002a */
[----:B------:R-:W-:-:S02]  /*0990*/  SHF.R.U64 R113, R94, 0x10, R95 ;  /* 0x000000105e717819 */ /* 0x000fc4000000125f */
[----:B------:R-:W-:Y:S01]  /*09a0*/  SHF.L.U32 R112, R112, 0x10, RZ ;  /* 0x0000001070707819 */ /* 0x000fe200000006ff */
[----:B------:R-:W-:Y:S01]  /*09b0*/  FMUL.FTZ R106, R67, R111 ;  /* 0x0000006f436a7220 */ /* 0x000fe20000410000 */
[----:B------:R-:W-:Y:S01]  /*09c0*/  FADD.FTZ R43, R104, R43 ;  /* 0x0000002b682b7221 */ /* 0x000fe20000010000 */
[----:B------:R-:W-:Y:S01]  /*09d0*/  FADD.FTZ R44, -R98, R44 ;  /* 0x0000002c622c7221 */ /* 0x000fe20000010100 */
        /* <DEDUP_REMOVED lines=9> */
[C---:B------:R-:W-:Y:S01]  /*0a70*/  FADD.FTZ R48, -R98.reuse, R48 ;  /* 0x0000003062307221 */ /* 0x040fe20000010100 */
[C---:B------:R-:W-:Y:S01]  /*0a80*/  FADD.FTZ R40, -R98.reuse, R49 ;  /* 0x0000003162287221 */ /* 0x040fe20000010100 */
[C---:B------:R-:W-:Y:S01]  /*0a90*/  FADD.FTZ R50, -R98.reuse, R50 ;  /* 0x0000003262327221 */ /* 0x040fe20000010100 */
[----:B------:R-:W-:Y:S01]  /*0aa0*/  FADD.FTZ R95, -R98, R51 ;  /* 0x00000033625f7221 */ /* 0x000fe20000010100 */
[----:B------:R-:W-:Y:S01]  /*0ab0*/  SHF.L.U32 R114, R114, 0x10, RZ ;  /* 0x0000001072727819 */ /* 0x000fe200000006ff */
[----:B------:R-:W-:Y:S01]  /*0ac0*/  FMUL.FTZ R98, R70, R113 ;  /* 0x0000007146627220 */ /* 0x000fe20000410000 */
[----:B------:R-:W-:Y:S01]  /*0ad0*/  FADD.FTZ R43, R100, R43 ;  /* 0x0000002b642b7221 */ /* 0x000fe20000010000 */
[----:B------:R-:W-:Y:S01]  /*0ae0*/  FMUL.FTZ R99, R99, UR12 ;  /* 0x0000000c63637c20 */ /* 0x000fe20008410000 */
[----:B------:R-:W-:Y:S01]  /*0af0*/  FFMA.FTZ R42, R102, R100, R41 ;  /* 0x00000064662a7223 */ /* 0x000fe20000010029 */
[----:B------:R-:W-:Y:S01]  /*0b00*/  MOV R116, R92 ;  /* 0x0000005c00747202 */ /* 0x000fe20000000f00 */
[----:B------:R-:W-:Y:S01]  /*0b10*/  FADD.FTZ R43, R43, R98 ;  /* 0x000000622b2b7221 */ /* 0x000fe20000010000 */
[----:B------:R-:W-:Y:S01]  /*0b20*/  SHF.R.U64 R117, R92, 0x10, R93 ;  /* 0x000000105c757819 */ /* 0x000fe2000000125d */
[----:B------:R-:W-:Y:S01]  /*0b30*/  FMUL.FTZ R92, R82, R114 ;  /* 0x00000072525c7220 */ /* 0x000fe20000410000 */
[----:B------:R-:W-:Y:S01]  /*0b40*/  SHF.L.U32 R115, R115, 0x10, RZ ;  /* 0x0000001073737819 */ /* 0x000fe200000006ff */
[----:B------:R-:W-:Y:S01]  /*0b50*/  FMUL.FTZ R96, R96, UR12 ;  /* 0x0000000c60607c20 */ /* 0x000fe20008410000 */
[----:B------:R-:W-:Y:S01]  /*0b60*/  FFMA.FTZ R41, R99, R98, R42 ;  /* 0x0000006263297223 */ /* 0x000fe2000001002a */
[----:B------:R-:W-:Y:S01]  /*0b70*/  SHF.L.U32 R116, R116, 0x10, RZ ;  /* 0x0000001074747819 */ /* 0x000fe200000006ff */
[----:B------:R-:W-:Y:S01]  /*0b80*/  FADD.FTZ R42, R43, R92 ;  /* 0x0000005c2b2a7221 */ /* 0x000fe20000010000 */
[----:B------:R-:W-:Y:S01]  /*0b90*/  FMUL.FTZ R97, R69, R115 ;  /* 0x0000007345617220 */ /* 0x000fe20000410000 */
        /* <DEDUP_REMOVED lines=9> */
[----:B------:R-:W-:Y:S01]  /*0c30*/  FMUL.FTZ R51, R40, UR12 ;  /* 0x0000000c28337c20 */ /* 0x000fe20008410000 */
        /* <DEDUP_REMOVED lines=30> */
[----:B--2---:R-:W-:-:S13]  /*0e20*/  LOP3.LUT P3, RZ, R48, 0x1f, RZ, 0xc0, !PT ;  /* 0x0000001f30ff7812 */ /* 0x004fda000786c0ff */
[----:B------:R-:W-:Y:S01]  /*0e30*/  @!P3 PLOP3.LUT P0, PT, P2, PT, PT, 0x80, 0x8 ;  /* 0x000000000008b81c */ /* 0x000fe2000170f070 */
[----:B0-----:R-:W-:Y:S01]  /*0e40*/  FADD.FTZ R42, R94, R43 ;  /* 0x0000002b5e2a7221 */ /* 0x001fe20000010000 */
[----:B-1----:R-:W-:Y:S01]  /*0e50*/  FADD.FTZ R43, R121, R40 ;  /* 0x00000028792b7221 */ /* 0x002fe20000010000 */
[----:B------:R-:W-:-:S04]  /*0e60*/  MOV R40, 0x400 ;  /* 0x0000040000287802 */ /* 0x000fc80000000f00 */
[----:B------:R-:W-:-:S04]  /*0e70*/  LEA R44, R123, R40, 0x18 ;  /* 0x000000287b2c7211 */ /* 0x000fc800078ec0ff */
[----:B------:R-:W-:-:S04]  /*0e80*/  IADD3 R122, PT, PT, R44, 0x1820, RZ ;  /* 0x000018202c7a7810 */ /* 0x000fc80007ffe0ff */
[----:B------:R-:W-:Y:S02]  /*0e90*/  @!P3 MOV R94, R122 ;  /* 0x0000007a005eb202 */ /* 0x000fe40000000f00 */
[----:B------:R-:W-:Y:S02]  /*0ea0*/  @!P0 IADD3 R94, PT, PT, R44, 0x1800, RZ ;  /* 0x000018002c5e8810 */ /* 0x000fe40007ffe0ff */
[----:B------:R-:W-:-:S13]  /*0eb0*/  ISETP.NE.AND.EX P0, PT, RZ, UR19, PT, P1 ;  /* 0x00000013ff007c0c */ /* 0x000fda000bf05310 */
[----:B------:R-:W0:Y:S01]  /*0ec0*/  @P0 LDC.64 R120, c[0x0][0x438] ;  /* 0x00010e00ff780b82 */ /* 0x000e220000000a00 */
[----:B------:R-:W-:Y:S01]  /*0ed0*/  PLOP3.LUT P1, PT, PT, PT, UP0, 0x80, 0x8 ;  /* 0x000000000008781c */ /* 0x000fe20003f2f008 */
[----:B------:R-:W1:Y:S04]  /*0ee0*/  SHFL.DOWN PT, R41, R42, 0x1, 0x1f ;  /* 0x08201f002a297f89 */ /* 0x000e6800000e0000 */
[----:B------:R-:W2:Y:S01]  /*0ef0*/  SHFL.DOWN PT, R40, R43, 0x1, 0x1f ;  /* 0x08201f002b287f89 */ /* 0x000ea200000e0000 */
[----:B------:R-:W-:Y:S01]  /*0f00*/  @!P3 SHF.R.U32.HI R103, RZ, 0x2, R48 ;  /* 0x00000002ff67b819 */ /* 0x000fe20000011630 */
[----:B------:R-:W3:Y:S01]  /*0f10*/  @P0 LDC.64 R124, c[0x0][0x438] ;  /* 0x00010e00ff7c0b82 */ /* 0x000ee20000000a00 */
[----:B0-----:R-:W-:-:S05]  /*0f20*/  @P0 IMAD.WIDE.U32 R120, R89, 0x10, R120 ;  /* 0x0000001059780825 */ /* 0x001fca00078e0078 */
[----:B------:R0:W5:Y:S02]  /*0f30*/  @P0 LDG.E.128 R28, desc[UR16][R120.64] ;  /* 0x00000010781c0981 */ /* 0x000164000c1e1d00 */
[----:B0-----:R-:W-:Y:S02]  /*0f40*/  MOV R121, UR5 ;  /* 0x0000000500797c02 */ /* 0x001fe40008000f00 */
[----:B------:R-:W-:-:S05]  /*0f50*/  MOV R120, UR4 ;  /* 0x0000000400787c02 */ /* 0x000fca0008000f00 */
[----:B------:R-:W4:Y:S01]  /*0f60*/  @P1 LDG.E.U16 R121, desc[UR16][R120.64] ;  /* 0x0000001078791981 */ /* 0x000f22000c1e1500 */
[----:B------:R-:W-:Y:S01]  /*0f70*/  @!P3 LOP3.LUT R103, R103, 0x18, RZ, 0xc0, !PT ;  /* 0x000000186767b812 */ /* 0x000fe200078ec0ff */
[----:B-1----:R-:W-:Y:S01]  /*0f80*/  FADD.FTZ R42, R42, R41 ;  /* 0x000000292a2a7221 */ /* 0x002fe20000010000 */
[----:B--2---:R-:W-:Y:S02]  /*0f90*/  FADD.FTZ R43, R43, R40 ;  /* 0x000000282b2b7221 */ /* 0x004fe40000010000 */
[----:B------:R-:W0:Y:S01]  /*0fa0*/  LDC.64 R40, c[0x0][0x3b0] ;  /* 0x0000ec00ff287b82 */ /* 0x000e220000000a00 */
[----:B------:R-:W-:-:S05]  /*0fb0*/  @!P3 IADD3 R103, PT, PT, R103, R94, RZ ;  /* 0x0000005e6767b210 */ /* 0x000fca0007ffe0ff */
[----:B------:R1:W-:Y:S01]  /*0fc0*/  @!P3 STS.64 [R103], R42 ;  /* 0x0000002a6700b388 */ /* 0x0003e20000000a00 */
[----:B---3--:R-:W-:-:S05]  /*0fd0*/  @P0 IMAD.WIDE.U32 R124, R91, 0x10, R124 ;  /* 0x000000105b7c0825 */ /* 0x008fca00078e007c */
[----:B------:R0:W5:Y:S01]  /*0fe0*/  @P0 LDG.E.128 R36, desc[UR16][R124.64] ;  /* 0x000000107c240981 */ /* 0x000162000c1e1d00 */
[----:B-1----:R-:W1:Y:S01]  /*0ff0*/  @P0 LDC.64 R42, c[0x0][0x438] ;  /* 0x00010e00ff2a0b82 */ /* 0x002e620000000a00 */
[----:B0-----:R-:W-:-:S05]  /*1000*/  IMAD.WIDE.U32 R124, R91, 0x4, R40 ;  /* 0x000000045b7c7825 */ /* 0x001fca00078e0028 */
[----:B------:R0:W5:Y:S02]  /*1010*/  LDG.E R120, desc[UR16][R124.64] ;  /* 0x000000107c787981 */ /* 0x000164000c1e1900 */
[----:B0-----:R-:W-:-:S04]  /*1020*/  IMAD.WIDE.U32 R124, R89, 0x4, R40 ;  /* 0x00000004597c7825 */ /* 0x001fc800078e0028 */
[C---:B-1----:R-:W-:Y:S01]  /*1030*/  @P0 IMAD.WIDE.U32 R42, R87.reuse, 0x10, R42 ;  /* 0x00000010572a0825 */ /* 0x042fe200078e002a */
[----:B------:R-:W5:Y:S03]  /*1040*/  LDG.E R103, desc[UR16][R124.64] ;  /* 0x000000107c677981 */ /* 0x000f66000c1e1900 */
[----:B------:R-:W-:Y:S01]  /*1050*/  IMAD.WIDE.U32 R40, R87, 0x4, R40 ;  /* 0x0000000457287825 */ /* 0x000fe200078e0028 */
[----:B------:R-:W5:Y:S04]  /*1060*/  @P0 LDG.E.128 R32, desc[UR16][R42.64] ;  /* 0x000000102a200981 */ /* 0x000f68000c1e1d00 */
[----:B------:R0:W5:Y:S01]  /*1070*/  LDG.E R94, desc[UR16][R40.64] ;  /* 0x00000010285e7981 */ /* 0x000162000c1e1900 */
[C---:B------:R-:W-:Y:S01]  /*1080*/  @!P2 IADD3 R122, PT, PT, R44.reuse, 0x1800, RZ ;  /* 0x000018002c7aa810 */ /* 0x040fe20007ffe0ff */
[----:B------:R-:W-:Y:S01]  /*1090*/  BAR.SYNC.DEFER_BLOCKING 0x0 ;  /* 0x0000000000007b1d */ /* 0x000fe20000010000 */
[----:B------:R-:W-:-:S02]  /*10a0*/  IADD3 R123, PT, PT, R44, 0x1830, RZ ;  /* 0x000018302c7b7810 */ /* 0x000fc40007ffe0ff */
[----:B------:R-:W-:Y:S01]  /*10b0*/  @!P2 IADD3 R123, PT, PT, R44, 0x1810, RZ ;  /* 0x000018102c7ba810 */ /* 0x000fe20007ffe0ff */
[----:B------:R-:W-:Y:S01]  /*10c0*/  FFMA.FTZ R53, R0, R46, R53 ;  /* 0x0000002e00357223 */ /* 0x000fe20000010035 */
[----:B------:R-:W-:Y:S01]  /*10d0*/  FADD.FTZ R17, R46, R17 ;  /* 0x000000112e117221 */ /* 0x000fe20000010000 */
[----:B------:R-:W-:Y:S01]  /*10e0*/  FFMA.FTZ R52, R109, R47, R52 ;  /* 0x0000002f6d347223 */ /* 0x000fe20000010034 */
[----:B------:R-:W-:Y:S01]  /*10f0*/  FADD.FTZ R16, R47, R16 ;  /* 0x000000102f107221 */ /* 0x000fe20000010000 */
[----:B------:R-:W-:Y:S01]  /*1100*/  FFMA.FTZ R27, R110, R45, R27 ;  /* 0x0000002d6e1b7223 */ /* 0x000fe2000001001b */
[----:B------:R-:W-:Y:S01]  /*1110*/  FADD.FTZ R15, R45, R15 ;  /* 0x0000000f2d0f7221 */ /* 0x000fe20000010000 */
[----:B0-----:R-:W0:Y:S04]  /*1120*/  LDS.128 R40, [R122] ;  /* 0x000000007a287984 */ /* 0x001e280000000c00 */
[----:B------:R-:W1:Y:S01]  /*1130*/  LDS.128 R44, [R123] ;  /* 0x000000007b2c7984 */ /* 0x000e620000000c00 */
[----:B------:R-:W-:-:S04]  /*1140*/  UISETP.NE.U32.AND UP1, UPT, UR18, URZ, UPT ;  /* 0x000000ff1200728c */ /* 0x000fc8000bf25070 */
[----:B------:R-:W-:Y:S01]  /*1150*/  UISETP.NE.AND.EX UP1, UPT, UR19, URZ, UPT, UP1 ;  /* 0x000000ff1300728c */ /* 0x000fe2000bf25310 */
[----:B------:R-:W-:Y:S01]  /*1160*/  FFMA.FTZ R26, R105, R111, R26 ;  /* 0x0000006f691a7223 */ /* 0x000fe2000001001a */
[----:B------:R-:W-:Y:S01]  /*1170*/  FADD.FTZ R14, R111, R14 ;  /* 0x0000000e6f0e7221 */ /* 0x000fe20000010000 */
[----:B0-----:R-:W-:-:S04]  /*1180*/  FADD.FTZ R124, RZ, R41 ;  /* 0x00000029ff7c7221 */ /* 0x001fc80000010000 */
[----:B------:R-:W-:Y:S01]  /*1190*/  FADD.FTZ R124, R43, R124 ;  /* 0x0000007c2b7c7221 */ /* 0x000fe20000010000 */
[----:B------:R-:W-:-:S03]  /*11a0*/  FADD.FTZ R41, RZ, R40 ;  /* 0x00000028ff297221 */ /* 0x000fc60000010000 */
[----:B-1----:R-:W-:Y:S01]  /*11b0*/  FADD.FTZ R124, R124, R45 ;  /* 0x0000002d7c7c7221 */ /* 0x002fe20000010000 */
[----:B------:R-:W-:-:S03]  /*11c0*/  FADD.FTZ R41, R42, R41 ;  /* 0x000000292a297221 */ /* 0x000fc60000010000 */
[----:B------:R-:W-:Y:S01]  /*11d0*/  FADD.FTZ R47, R47, R124 ;  /* 0x0000007c2f2f7221 */ /* 0x000fe20000010000 */
[----:B------:R-:W-:-:S03]  /*11e0*/  FADD.FTZ R41, R41, R44 ;  /* 0x0000002c29297221 */ /* 0x000fc60000010000 */
[----:B------:R-:W-:Y:S01]  /*11f0*/  FMUL.FTZ R47, R47, UR21 ;  /* 0x000000152f2f7c20 */ /* 0x000fe20008410000 */
[----:B------:R-:W-:-:S04]  /*1200*/  FADD.FTZ R41, R46, R41 ;  /* 0x000000292e297221 */ /* 0x000fc80000010000 */
[----:B------:R-:W-:Y:S01]  /*1210*/  R2UR UR13, R47 ;  /* 0x000000002f0d72ca */ /* 0x000fe200000e0000 */
[----:B------:R-:W-:Y:S01]  /*1220*/  FMUL.FTZ R41, R41, UR21 ;  /* 0x0000001529297c20 */ /* 0x000fe20008410000 */
        /* <DEDUP_REMOVED lines=18> */
[----:B----4-:R-:W-:-:S13]  /*1350*/  @P1 R2UR UR5, R121 ;  /* 0x00000000790512ca */ /* 0x010fda00000e0000 */
[----:B------:R-:W-:Y:S01]  /*1360*/  @UP0 USHF.L.U32 UR4, UR5, 0x10, URZ ;  /* 0x0000001005040899 */ /* 0x000fe200080006ff */
[----:B------:R-:W-:Y:S11]  /*1370*/  BRA.U UP1, `(.L_x_2399) ;  /* 0x0000001901c07547 */ /* 0x000ff6000b800000 */
[----:B------:R-:W-:-:S04]  /*1380*/  UISETP.NE.U32.AND UP1, UPT, UR22, URZ, UPT ;  /* 0x000000ff1600728c */ /* 0x000fc8000bf25070 */
[----:B------:R-:W-:-:S09]  /*1390*/  UISETP.NE.AND.EX UP1, UPT, UR23, URZ, UPT, UP1 ;  /* 0x000000ff1700728c */ /* 0x000fd2000bf25310 */
[----:B------:R-:W-:Y:S05]  /*13a0*/  BRA.U !UP1, `(.L_x_2400) ;  /* 0x0000000d09ac7547 */ /* 0x000fea000b800000 */
[----:B------:R-:W0:Y:S02]  /*13b0*/  LDC.64 R114, c[0x0][0x390] ;  /* 0x0000e400ff727b82 */ /* 0x000e240000000a00 */
[----:B0-----:R-:W-:-:S06]  /*13c0*/  IMAD.WIDE.U32 R112, R91, 0x8, R114 ;  /* 0x000000085b707825 */ /* 0x001fcc00078e0072 */
[----:B------:R-:W2:Y:S01]  /*13d0*/  LDG.E.64 R112, desc[UR16][R112.64] ;  /* 0x0000001070707981 */ /* 0x000ea2000c1e1b00 */
[C---:B-----5:R-:W-:Y:S01]  /*13e0*/  LOP3.LUT P4, RZ, R120.reuse, 0xff00, RZ, 0xc0, !PT ;  /* 0x0000ff0078ff7812 */ /* 0x060fe2000788c0ff */
[--C-:B------:R-:W-:Y:S01]  /*13f0*/  FFMA.FTZ R109, R109, UR13, R111.reuse ;  /* 0x0000000d6d6d7c23 */ /* 0x100fe2000801006f */
[----:B------:R-:W-:Y:S01]  /*1400*/  LOP3.LUT P6, RZ, R120, 0xff0000, RZ, 0xc0, !PT ;  /* 0x00ff000078ff7812 */ /* 0x000fe200078cc0ff */
[----:B------:R-:W-:Y:S01]  /*1410*/  FFMA.FTZ R43, R110, UR13, R111 ;  /* 0x0000000d6e2b7c23 */ /* 0x000fe2000801006f */
[----:B------:R-:W-:Y:S01]  /*1420*/  ISETP.GE.U32.AND P1, PT, R120, 0x1000000, PT ;  /* 0x010000007800780c */ /* 0x000fe20003f26070 */
[----:B------:R-:W-:Y:S01]  /*1430*/  FADD.FTZ R41, R108, -R109 ;  /* 0x8000006d6c297221 */ /* 0x000fe20000010000 */
[----:B------:R-:W-:Y:S01]  /*1440*/  LOP3.LUT P0, RZ, R120, 0xff, RZ, 0xc0, !PT ;  /* 0x000000ff78ff7812 */ /* 0x000fe2000780c0ff */
[----:B------:R-:W-:Y:S01]  /*1450*/  FADD.FTZ R42, R104, -R43 ;  /* 0x8000002b682a7221 */ /* 0x000fe20000010000 */
[--C-:B------:R-:W-:Y:S01]  /*1460*/  FFMA.FTZ R40, R0, UR13, R111.reuse ;  /* 0x0000000d00287c23 */ /* 0x100fe2000801006f */
[----:B------:R-:W-:Y:S01]  /*1470*/  FMUL.FTZ R41, R41, UR12 ;  /* 0x0000000c29297c20 */ /* 0x000fe20008410000 */
[----:B------:R-:W-:Y:S01]  /*1480*/  FFMA.FTZ R105, R105, UR13, R111 ;  /* 0x0000000d69697c23 */ /* 0x000fe2000801006f */
[----:B------:R-:W-:-:S02]  /*1490*/  HFMA2 R0, -RZ, RZ, 0, 0 ;  /* 0x00000000ff007431 */ /* 0x000fc400000001ff */
[----:B------:R-:W-:Y:S01]  /*14a0*/  FMUL.FTZ R42, R42, UR12 ;  /* 0x0000000c2a2a7c20 */ /* 0x000fe20008410000 */
[----:B------:R-:W0:Y:S01]  /*14b0*/  @P4 LDC R116, c[0x0][0x408] ;  /* 0x00010200ff744b82 */ /* 0x000e220000000800 */
[----:B------:R-:W-:Y:S01]  /*14c0*/  @P4 FMUL.FTZ R47, R41, UR4 ;  /* 0x00000004292f4c20 */ /* 0x000fe20008410000 */
[----:B------:R-:W-:Y:S01]  /*14d0*/  @P4 SHF.L.U32 R43, R74, 0x10, RZ ;  /* 0x000000104a2b4819 */ /* 0x000fe200000006ff */
[----:B------:R-:W-:Y:S01]  /*14e0*/  FADD.FTZ R106, R106, -R105 ;  /* 0x800000696a6a7221 */ /* 0x000fe20000010000 */
[----:B------:R-:W-:Y:S01]  /*14f0*/  FADD.FTZ R40, R107, -R40 ;  /* 0x800000286b287221 */ /* 0x000fe20000010000 */
[----:B------:R-:W-:Y:S01]  /*1500*/  @P6 FMUL.FTZ R107, R42, UR4 ;  /* 0x000000042a6b6c20 */ /* 0x000fe20008410000 */
[----:B------:R-:W-:Y:S01]  /*1510*/  MOV R105, RZ ;  /* 0x000000ff00697202 */ /* 0x000fe20000000f00 */
[----:B------:R-:W-:Y:S01]  /*1520*/  HFMA2 R110, -RZ, RZ, 0, 0 ;  /* 0x00000000ff6e7431 */ /* 0x000fe200000001ff */
[----:B------:R-:W1:Y:S01]  /*1530*/  @P6 LDC R44, c[0x0][0x408] ;  /* 0x00010200ff2c6b82 */ /* 0x000e620000000800 */
[----:B------:R-:W-:Y:S01]  /*1540*/  FMUL.FTZ R40, R40, UR12 ;  /* 0x0000000c28287c20 */ /* 0x000fe20008410000 */
[C---:B------:R-:W-:Y:S01]  /*1550*/  LOP3.LUT P3, RZ, R103.reuse, 0xff, RZ, 0xc0, !PT ;  /* 0x000000ff67ff7812 */ /* 0x040fe2000786c0ff */
[----:B------:R-:W-:Y:S01]  /*1560*/  FFMA.FTZ R121, R102, UR13, R111 ;  /* 0x0000000d66797c23 */ /* 0x000fe2000801006f */
[----:B------:R-:W-:Y:S01]  /*1570*/  ISETP.GE.U32.AND P5, PT, R103, 0x1000000, PT ;  /* 0x010000006700780c */ /* 0x000fe20003fa6070 */
[----:B------:R-:W-:-:S03]  /*1580*/  @P0 FMUL.FTZ R104, R40, UR4 ;  /* 0x0000000428680c20 */ /* 0x000fc60008410000 */
[----:B------:R-:W3:Y:S01]  /*1590*/  @P1 LDC R46, c[0x0][0x408] ;  /* 0x00010200ff2e1b82 */ /* 0x000ee20000000800 */
[----:B0-----:R-:W-:-:S07]  /*15a0*/  @P4 FMUL.FTZ R116, R47, R116 ;  /* 0x000000742f744220 */ /* 0x001fce0000410000 */
[----:B------:R-:W0:Y:S01]  /*15b0*/  @P0 LDC R45, c[0x0][0x408] ;  /* 0x00010200ff2d0b82 */ /* 0x000e220000000800 */
[----:B------:R-:W-:Y:S01]  /*15c0*/  @P6 SHF.L.U32 R47, R57, 0x10, RZ ;  /* 0x00000010392f6819 */ /* 0x000fe200000006ff */
[----:B------:R-:W-:Y:S01]  /*15d0*/  @P4 FMUL.FTZ R0, R116, R43 ;  /* 0x0000002b74004220 */ /* 0x000fe20000410000 */
[----:B------:R-:W-:Y:S01]  /*15e0*/  FMUL.FTZ R43, R106, UR12 ;  /* 0x0000000c6a2b7c20 */ /* 0x000fe20008410000 */
[----:B------:R-:W-:Y:S01]  /*15f0*/  MOV R116, RZ ;  /* 0x000000ff00747202 */ /* 0x000fe20000000f00 */
[----:B-1----:R-:W-:Y:S02]  /*1600*/  @P6 FMUL.FTZ R106, R107, R44 ;  /* 0x0000002c6b6a6220 */ /* 0x002fe40000410000 */
[----:B------:R-:W-:Y:S01]  /*1610*/  @P1 FMUL.FTZ R107, R43, UR4 ;  /* 0x000000042b6b1c20 */ /* 0x000fe20008410000 */
[----:B------:R-:W1:Y:S01]  /*1620*/  @P4 LDC R117, c[0x0][0x408] ;  /* 0x00010200ff754b82 */ /* 0x000e620000000800 */
[----:B------:R4:W0:Y:S01]  /*1630*/  F2F.BF16.F32 R44, R0 ;  /* 0x00000000002c7304 */ /* 0x0008220000202000 */
[----:B------:R-:W-:Y:S01]  /*1640*/  @P6 FMUL.FTZ R105, R106, R47 ;  /* 0x0000002f6a696220 */ /* 0x000fe20000410000 */
[----:B---3--:R-:W-:Y:S01]  /*1650*/  @P1 FMUL.FTZ R107, R107, R46 ;  /* 0x0000002e6b6b1220 */ /* 0x008fe20000410000 */
[----:B------:R-:W-:-:S04]  /*1660*/  @P1 SHF.L.U32 R46, R73, 0x10, RZ ;  /* 0x00000010492e1819 */ /* 0x000fc800000006ff */
[----:B------:R-:W3:Y:S01]  /*1670*/  LDC.64 R108, c[0x0][0x478] ;  /* 0x00011e00ff6c7b82 */ /* 0x000ee20000000a00 */
[----:B------:R-:W-:Y:S01]  /*1680*/  F2F.BF16.F32 R105, R105 ;  /* 0x0000006900697304 */ /* 0x000fe20000202000 */
[----:B----4-:R-:W-:Y:S01]  /*1690*/  @P4 FMUL.FTZ R0, R41, UR4 ;  /* 0x0000000429004c20 */ /* 0x010fe20008410000 */
[----:B------:R-:W-:Y:S01]  /*16a0*/  @P1 FMUL.FTZ R116, R107, R46 ;  /* 0x0000002e6b741220 */ /* 0x000fe20000410000 */
[----:B0-----:R-:W-:Y:S01]  /*16b0*/  @P0 FMUL.FTZ R104, R104, R45 ;  /* 0x0000002d68680220 */ /* 0x001fe20000410000 */
[----:B------:R-:W-:-:S03]  /*16c0*/  @P0 SHF.L.U32 R45, R56, 0x10, RZ ;  /* 0x00000010382d0819 */ /* 0x000fc600000006ff */
[----:B------:R-:W0:Y:S01]  /*16d0*/  LDC.64 R106, c[0x0][0x468] ;  /* 0x00011a00ff6a7b82 */ /* 0x000e220000000a00 */
[----:B------:R-:W4:Y:S01]  /*16e0*/  F2F.BF16.F32 R116, R116 ;  /* 0x0000007400747304 */ /* 0x000f220000202000 */
[----:B------:R-:W-:Y:S01]  /*16f0*/  @P0 FMUL.FTZ R110, R104, R45 ;  /* 0x0000002d686e0220 */ /* 0x000fe20000410000 */
[----:B------:R-:W-:-:S04]  /*1700*/  IMAD.WIDE.U32 R44, R44, 0x10000, RZ ;  /* 0x000100002c2c7825 */ /* 0x000fc800078e00ff */
[----:B-1----:R-:W-:Y:S01]  /*1710*/  @P4 FMUL.FTZ R117, R0, R117 ;  /* 0x0000007500754220 */ /* 0x002fe20000410000 */
[----:B------:R-:W1:Y:S01]  /*1720*/  @P6 LDC R104, c[0x0][0x408] ;  /* 0x00010200ff686b82 */ /* 0x000e620000000800 */
[----:B------:R-:W4:Y:S01]  /*1730*/  F2F.BF16.F32 R119, R110 ;  /* 0x0000006e00777304 */ /* 0x000f220000202000 */
[----:B---3--:R-:W-:Y:S01]  /*1740*/  IMAD.WIDE.U32 R46, R91, 0x10, R108 ;  /* 0x000000105b2e7825 */ /* 0x008fe200078e006c */
[----:B----4-:R-:W-:-:S04]  /*1750*/  SHF.L.U32 R0, R116, 0x10, RZ ;  /* 0x0000001074007819 */ /* 0x010fc800000006ff */
[----:B------:R-:W-:Y:S01]  /*1760*/  LOP3.LUT R45, R45, R0, R105, 0xfe, !PT ;  /* 0x000000002d2d7212 */ /* 0x000fe200078efe69 */
[----:B------:R-:W-:Y:S01]  /*1770*/  HFMA2 R105, -RZ, RZ, 0, 0 ;  /* 0x00000000ff697431 */ /* 0x000fe200000001ff */
[----:B------:R3:W-:Y:S01]  /*1780*/  STG.E.128 desc[UR16][R46.64], R40 ;  /* 0x000000282e007986 */ /* 0x0007e2000c101d10 */
[----:B------:R-:W-:Y:S01]  /*1790*/  LOP3.LUT R44, R44, R119, RZ, 0xfc, !PT ;  /* 0x000000772c2c7212 */ /* 0x000fe200078efcff */
[----:B------:R-:W-:Y:S01]  /*17a0*/  @P6 FMUL.FTZ R119, R42, UR4 ;  /* 0x000000042a776c20 */ /* 0x000fe20008410000 */
[----:B------:R-:W-:-:S03]  /*17b0*/  FADD.FTZ R121, R100, -R121 ;  /* 0x8000007964797221 */ /* 0x000fc60000010000 */
[----:B-1----:R-:W-:Y:S01]  /*17c0*/  @P6 FMUL.FTZ R119, R119, R104 ;  /* 0x0000006877776220 */ /* 0x002fe20000410000 */
[----:B---3--:R-:W1:Y:S01]  /*17d0*/  @P3 LDC R41, c[0x0][0x408] ;  /* 0x00010200ff293b82 */ /* 0x008e620000000800 */
[----:B0-----:R-:W-:-:S05]  /*17e0*/  IMAD.WIDE.U32 R46, R91, 0x8, R106 ;  /* 0x000000085b2e7825 */ /* 0x001fca00078e006a */
[----:B------:R0:W-:Y:S01]  /*17f0*/  STG.E.64 desc[UR16][R46.64], R44 ;  /* 0x0000002c2e007986 */ /* 0x0001e2000c101b10 */
[----:B------:R-:W-:Y:S01]  /*1800*/  FFMA.FTZ R99, R99, UR13, R111 ;  /* 0x0000000d63637c23 */ /* 0x000fe2000801006f */
[----:B0-----:R-:W-:-:S03]  /*1810*/  FMUL.FTZ R44, R121, UR12 ;  /* 0x0000000c792c7c20 */ /* 0x001fc60008410000 */
[----:B------:R-:W-:Y:S01]  /*1820*/  FADD.FTZ R45, R98, -R99 ;  /* 0x80000063622d7221 */ /* 0x000fe20000010000 */
[----:B------:R-:W-:Y:S01]  /*1830*/  @P3 FMUL.FTZ R100, R44, UR4 ;  /* 0x000000042c643c20 */ /* 0x000fe20008410000 */
[----:B------:R-:W-:Y:S02]  /*1840*/  @P3 SHF.L.U32 R47, R58, 0x10, RZ ;  /* 0x000000103a2f3819 */ /* 0x000fe400000006ff */
[----:B------:R-:W-:Y:S01]  /*1850*/  FMUL.FTZ R45, R45, UR12 ;  /* 0x0000000c2d2d7c20 */ /* 0x000fe20008410000 */
[----:B-1----:R-:W-:Y:S01]  /*1860*/  @P3 FMUL.FTZ R100, R100, R41 ;  /* 0x0000002964643220 */ /* 0x002fe20000410000 */
[----:B------:R-:W-:-:S04]  /*1870*/  FFMA.FTZ R98, R101, UR13, R111 ;  /* 0x0000000d65627c23 */ /* 0x000fc8000801006f */
[----:B------:R-:W-:Y:S01]  /*1880*/  FADD.FTZ R99, R97, -R98 ;  /* 0x8000006261637221 */ /* 0x000fe20000010000 */
[----:B------:R-:W-:Y:S01]  /*1890*/  FFMA.FTZ R97, R96, UR13, R111 ;  /* 0x0000000d60617c23 */ /* 0x000fe2000801006f */
[----:B------:R-:W-:Y:S01]  /*18a0*/  HFMA2 R98, -RZ, RZ, 0, 0 ;  /* 0x00000000ff627431 */ /* 0x000fe200000001ff */
[----:B------:R-:W-:Y:S02]  /*18b0*/  MOV R104, RZ ;  /* 0x000000ff00687202 */ /* 0x000fe40000000f00 */
[----:B--2---:R-:W-:Y:S02]  /*18c0*/  @P4 SHF.R.U64 R118, R112, 0x10, R113 ;  /* 0x0000001070764819 */ /* 0x004fe40000001271 */
[----:B------:R-:W-:Y:S02]  /*18d0*/  @P6 MOV R91, R113 ;  /* 0x00000071005b6202 */ /* 0x000fe40000000f00 */
[----:B------:R-:W-:-:S05]  /*18e0*/  @P4 SHF.L.U32 R0, R118, 0x10, RZ ;  /* 0x0000001076004819 */ /* 0x000fca00000006ff */
[----:B------:R-:W-:Y:S01]  /*18f0*/  @P4 FMUL.FTZ R105, R0, R117 ;  /* 0x0000007500694220 */ /* 0x000fe20000410000 */
[----:B------:R-:W-:Y:S01]  /*1900*/  LOP3.LUT P4, RZ, R103, 0xff00, RZ, 0xc0, !PT ;  /* 0x0000ff0067ff7812 */ /* 0x000fe2000788c0ff */
[----:B------:R-:W-:Y:S01]  /*1910*/  HFMA2 R0, -RZ, RZ, 0, 0 ;  /* 0x00000000ff007431 */ /* 0x000fe200000001ff */
[----:B------:R-:W-:Y:S01]  /*1920*/  @P6 SHF.L.U32 R42, R91, 0x10, RZ ;  /* 0x000000105b2a6819 */ /* 0x000fe200000006ff */
[----:B------:R-:W-:-:S04]  /*1930*/  IMAD.WIDE.U32 R116, R89, 0x8, R114 ;  /* 0x0000000859747825 */ /* 0x000fc800078e0072 */
[----:B------:R-:W-:Y:S01]  /*1940*/  @P6 FMUL.FTZ R0, R42, R119 ;  /* 0x000000772a006220 */ /* 0x000fe20000410000 */
[----:B------:R-:W-:Y:S01]  /*1950*/  LOP3.LUT P6, RZ, R103, 0xff0000, RZ, 0xc0, !PT ;  /* 0x00ff000067ff7812 */ /* 0x000fe200078cc0ff */
[----:B------:R-:W0:Y:S01]  /*1960*/  @P5 LDC R42, c[0x0][0x408] ;  /* 0x00010200ff2a5b82 */ /* 0x000e220000000800 */
[----:B------:R-:W2:Y:S01]  /*1970*/  LDG.E.64 R116, desc[UR16][R116.64] ;  /* 0x0000001074747981 */ /* 0x000ea2000c1e1b00 */
[----:B------:R-:W-:Y:S01]  /*1980*/  MOV R91, RZ ;  /* 0x000000ff005b7202 */ /* 0x000fe20000000f00 */
[----:B------:R-:W-:Y:S01]  /*1990*/  @P3 FMUL.FTZ R91, R100, R47 ;  /* 0x0000002f645b3220 */ /* 0x000fe20000410000 */
[----:B------:R-:W-:Y:S01]  /*19a0*/  @P4 FMUL.FTZ R47, R45, UR4 ;  /* 0x000000042d2f4c20 */ /* 0x000fe20008410000 */
[----:B------:R-:W-:Y:S01]  /*19b0*/  @P4 SHF.L.U32 R96, R76, 0x10, RZ ;  /* 0x000000104c604819 */ /* 0x000fe200000006ff */
[----:B------:R-:W-:Y:S02]  /*19c0*/  IMAD.WIDE.U32 R102, R89, 0x8, R106 ;  /* 0x0000000859667825 */ /* 0x000fe400078e006a */
[----:B------:R-:W1:Y:S01]  /*19d0*/  @P4 LDC R46, c[0x0][0x408] ;  /* 0x00010200ff2e4b82 */ /* 0x000e620000000800 */
[----:B------:R-:W-:Y:S07]  /*19e0*/  F2F.BF16.F32 R91, R91 ;  /* 0x0000005b005b7304 */ /* 0x000fee0000202000 */
[----:B------:R-:W3:Y:S01]  /*19f0*/  @P6 LDC R41, c[0x0][0x408] ;  /* 0x00010200ff296b82 */ /* 0x000ee20000000800 */
[----:B-1----:R-:W-:Y:S01]  /*1a00*/  @P4 FMUL.FTZ R101, R47, R46 ;  /* 0x0000002e2f654220 */ /* 0x002fe20000410000 */
[----:B------:R-:W-:Y:S01]  /*1a10*/  FMUL.FTZ R47, R99, UR12 ;  /* 0x0000000c632f7c20 */ /* 0x000fe20008410000 */
[----:B------:R-:W-:Y:S01]  /*1a20*/  FADD.FTZ R46, R92, -R97 ;  /* 0x800000615c2e7221 */ /* 0x000fe20000010000 */
[----:B------:R-:W-:Y:S01]  /*1a30*/  @P5 SHF.L.U32 R92, R75, 0x10, RZ ;  /* 0x000000104b5c5819 */ /* 0x000fe200000006ff */
[----:B------:R-:W-:Y:S01]  /*1a40*/  @P4 FMUL.FTZ R98, R101, R96 ;  /* 0x0000006065624220 */ /* 0x000fe20000410000 */
[----:B------:R-:W-:Y:S01]  /*1a50*/  @P5 FMUL.FTZ R97, R47, UR4 ;  /* 0x000000042f615c20 */ /* 0x000fe20008410000 */
[----:B------:R-:W-:-:S02]  /*1a60*/  FMUL.FTZ R46, R46, UR12 ;  /* 0x0000000c2e2e7c20 */ /* 0x000fc40008410000 */
[----:B------:R1:W4:Y:S01]  /*1a70*/  F2F.BF16.F32 R96, R98 ;  /* 0x0000006200607304 */ /* 0x0003220000202000 */
[----:B0-----:R-:W-:Y:S01]  /*1a80*/  @P5 FMUL.FTZ R97, R97, R42 ;  /* 0x0000002a61615220 */ /* 0x001fe20000410000 */
[----:B------:R-:W-:Y:S01]  /*1a90*/  @P6 FMUL.FTZ R100, R46, UR4 ;  /* 0x000000042e646c20 */ /* 0x000fe20008410000 */
[----:B------:R-:W-:Y:S02]  /*1aa0*/  HFMA2 R42, -RZ, RZ, 0, 0 ;  /* 0x00000000ff2a7431 */ /* 0x000fe400000001ff */
[----:B------:R-:W-:Y:S01]  /*1ab0*/  @P5 FMUL.FTZ R104, R97, R92 ;  /* 0x0000005c61685220 */ /* 0x000fe20000410000 */
[----:B------:R-:W-:Y:S01]  /*1ac0*/  @P6 SHF.L.U32 R92, R59, 0x10, RZ ;  /* 0x000000103b5c6819 */ /* 0x000fe200000006ff */
[----:B---3--:R-:W-:Y:S01]  /*1ad0*/  @P6 FMUL.FTZ R41, R100, R41 ;  /* 0x0000002964296220 */ /* 0x008fe20000410000 */
[----:B------:R-:W-:Y:S02]  /*1ae0*/  IMAD.WIDE.U32 R100, R89, 0x10, R108 ;  /* 0x0000001059647825 */ /* 0x000fe400078e006c */
[----:B------:R-:W0:Y:S02]  /*1af0*/  @P1 LDC R89, c[0x0][0x408] ;  /* 0x00010200ff591b82 */ /* 0x000e240000000800 */
[----:B------:R-:W-:Y:S01]  /*1b00*/  @P6 FMUL.FTZ R42, R41, R92 ;  /* 0x0000005c292a6220 */ /* 0x000fe20000410000 */
[----:B------:R-:W3:Y:S01]  /*1b10*/  F2F.BF16.F32 R104, R104 ;  /* 0x0000006800687304 */ /* 0x000ee20000202000 */
[----:B-1----:R-:W-:Y:S01]  /*1b20*/  IMAD.WIDE.U32 R98, R87, 0x8, R114 ;  /* 0x0000000857627825 */ /* 0x002fe200078e0072 */
[----:B------:R1:W-:Y:S03]  /*1b30*/  STG.E.128 desc[UR16][R100.64], R44 ;  /* 0x0000002c64007986 */ /* 0x0003e6000c101d10 */
[----:B----4-:R-:W-:-:S03]  /*1b40*/  IMAD.WIDE.U32 R96, R96, 0x10000, RZ ;  /* 0x0001000060607825 */ /* 0x010fc600078e00ff */
[----:B------:R-:W4:Y:S01]  /*1b50*/  F2F.BF16.F32 R42, R42 ;  /* 0x0000002a002a7304 */ /* 0x000f220000202000 */
[----:B------:R-:W-:Y:S02]  /*1b60*/  LOP3.LUT R96, R96, R91, RZ, 0xfc, !PT ;  /* 0x0000005b60607212 */ /* 0x000fe400078efcff */
[----:B------:R-:W1:Y:S01]  /*1b70*/  @P3 LDC R91, c[0x0][0x408] ;  /* 0x00010200ff5b3b82 */ /* 0x000e620000000800 */
[----:B---3--:R-:W-:Y:S01]  /*1b80*/  SHF.L.U32 R41, R104, 0x10, RZ ;  /* 0x0000001068297819 */ /* 0x008fe200000006ff */
[--C-:B------:R-:W-:Y:S01]  /*1b90*/  FFMA.FTZ R51, R51, UR13, R111.reuse ;  /* 0x0000000d33337c23 */ /* 0x100fe2000801006f */
[----:B------:R-:W-:Y:S01]  /*1ba0*/  FFMA.FTZ R92, R86, UR13, R111 ;  /* 0x0000000d565c7c23 */ /* 0x000fe2000801006f */
[----:B------:R-:W-:-:S04]  /*1bb0*/  @P0 FMUL.FTZ R40, R40, UR4 ;  /* 0x0000000428280c20 */ /* 0x000fc80008410000 */
[----:B------:R-:W3:Y:S01]  /*1bc0*/  @P4 LDC R104, c[0x0][0x408] ;  /* 0x00010200ff684b82 */ /* 0x000ee20000000800 */
[----:B----4-:R-:W-:-:S05]  /*1bd0*/  LOP3.LUT R97, R97, R41, R42, 0xfe, !PT ;  /* 0x0000002961617212 */ /* 0x010fca00078efe2a */
[----:B------:R4:W-:Y:S04]  /*1be0*/  STG.E.64 desc[UR16][R102.64], R96 ;  /* 0x0000006066007986 */ /* 0x0009e8000c101b10 */
[----:B------:R-:W2:Y:S01]  /*1bf0*/  LDG.E.64 R98, desc[UR16][R98.64] ;  /* 0x0000001062627981 */ /* 0x000ea2000c1e1b00 */
[----:B------:R-:W-:Y:S01]  /*1c00*/  @P1 SHF.R.U32.HI R86, RZ, 0x10, R113 ;  /* 0x00000010ff561819 */ /* 0x000fe20000011671 */
[----:B------:R-:W-:Y:S01]  /*1c10*/  @P1 FMUL.FTZ R42, R43, UR4 ;  /* 0x000000042b2a1c20 */ /* 0x000fe20008410000 */
[----:B------:R-:W-:Y:S01]  /*1c20*/  FADD.FTZ R41, R88, -R51 ;  /* 0x8000003358297221 */ /* 0x000fe20000010000 */
[----:B------:R-:W-:Y:S02]  /*1c30*/  HFMA2 R51, -RZ, RZ, 0, 0 ;  /* 0x00000000ff337431 */ /* 0x000fe400000001ff */
[----:B------:R-:W-:Y:S01]  /*1c40*/  @P0 FMUL.FTZ R43, R40, UR26 ;  /* 0x0000001a282b0c20 */ /* 0x000fe20008410000 */
[----:B------:R-:W-:Y:S01]  /*1c50*/  @P1 SHF.L.U32 R40, R86, 0x10, RZ ;  /* 0x0000001056281819 */ /* 0x000fe200000006ff */
[----:B0-----:R-:W-:Y:S01]  /*1c60*/  @P1 FMUL.FTZ R89, R42, R89 ;  /* 0x000000592a591220 */ /* 0x001fe20000410000 */
[----:B------:R-:W-:Y:S01]  /*1c70*/  @P0 SHF.L.U32 R112, R112, 0x10, RZ ;  /* 0x0000001070700819 */ /* 0x000fe200000006ff */
[----:B-1----:R-:W-:Y:S01]  /*1c80*/  @P3 FMUL.FTZ R44, R44, UR4 ;  /* 0x000000042c2c3c20 */ /* 0x002fe20008410000 */
[----:B----4-:R-:W-:Y:S01]  /*1c90*/  MOV R96, RZ ;  /* 0x000000ff00607202 */ /* 0x010fe20000000f00 */
[----:B------:R-:W-:Y:S01]  /*1ca0*/  @P1 FMUL.FTZ R51, R40, R89 ;  /* 0x0000005928331220 */ /* 0x000fe20000410000 */
[----:B------:R-:W-:Y:S01]  /*1cb0*/  LOP3.LUT P1, RZ, R94, 0xff00, RZ, 0xc0, !PT ;  /* 0x0000ff005eff7812 */ /* 0x000fe2000782c0ff */
[----:B------:R-:W-:Y:S01]  /*1cc0*/  @P4 FMUL.FTZ R45, R45, UR4 ;  /* 0x000000042d2d4c20 */ /* 0x000fe20008410000 */
[----:B------:R-:W-:Y:S01]  /*1cd0*/  @P0 FMUL.FTZ R96, R112, R43 ;  /* 0x0000002b70600220 */ /* 0x000fe20000410000 */
[----:B------:R-:W-:Y:S01]  /*1ce0*/  @P3 FMUL.FTZ R43, R44, R91 ;  /* 0x0000005b2c2b3220 */ /* 0x000fe20000410000 */
[----:B------:R-:W-:Y:S01]  /*1cf0*/  LOP3.LUT P0, RZ, R94, 0xff0000, RZ, 0xc0, !PT ;  /* 0x00ff00005eff7812 */ /* 0x000fe2000780c0ff */
[----:B------:R-:W-:Y:S01]  /*1d00*/  FFMA.FTZ R90, R90, UR13, R111 ;  /* 0x0000000d5a5a7c23 */ /* 0x000fe2000801006f */
[----:B------:R-:W-:-:S02]  /*1d10*/  HFMA2 R86, -RZ, RZ, 0, 0 ;  /* 0x00000000ff567431 */ /* 0x000fc400000001ff */
[----:B------:R-:W-:Y:S01]  /*1d20*/  FMUL.FTZ R41, R41, UR12 ;  /* 0x0000000c29297c20 */ /* 0x000fe20008410000 */
[----:B------:R-:W-:Y:S01]  /*1d30*/  CS2R R88, SRZ ;  /* 0x0000000000587805 */ /* 0x000fe2000001ff00 */
[----:B---3--:R-:W-:Y:S01]  /*1d40*/  @P4 FMUL.FTZ R45, R45, R104 ;  /* 0x000000682d2d4220 */ /* 0x008fe20000410000 */
[----:B------:R-:W-:Y:S01]  /*1d50*/  FADD.FTZ R90, R93, -R90 ;  /* 0x8000005a5d5a7221 */ /* 0x000fe20000010000 */
[----:B------:R-:W-:Y:S01]  /*1d60*/  FFMA.FTZ R95, R95, UR13, R111 ;  /* 0x0000000d5f5f7c23 */ /* 0x000fe2000801006f */
[----:B------:R-:W-:Y:S01]  /*1d70*/  MOV R44, RZ ;  /* 0x000000ff002c7202 */ /* 0x000fe20000000f00 */
[----:B------:R-:W0:Y:S01]  /*1d80*/  @P5 LDC R97, c[0x0][0x408] ;  /* 0x00010200ff615b82 */ /* 0x000e220000000800 */
[----:B------:R-:W-:Y:S01]  /*1d90*/  MOV R91, RZ ;  /* 0x000000ff005b7202 */ /* 0x000fe20000000f00 */
[----:B------:R-:W-:-:S04]  /*1da0*/  IMAD.WIDE.U32 R108, R87, 0x10, R108 ;  /* 0x00000010576c7825 */ /* 0x000fc800078e006c */
[----:B------:R-:W-:Y:S01]  /*1db0*/  IMAD.WIDE.U32 R106, R87, 0x8, R106 ;  /* 0x00000008576a7825 */ /* 0x000fe200078e006a */
[----:B--2---:R-:W-:Y:S02]  /*1dc0*/  @P3 MOV R40, R116 ;  /* 0x0000007400283202 */ /* 0x004fe40000000f00 */
[--C-:B------:R-:W-:Y:S02]  /*1dd0*/  @P4 SHF.R.U64 R42, R116, 0x10, R117.reuse ;  /* 0x00000010742a4819 */ /* 0x100fe40000001275 */
[----:B------:R-:W-:Y:S02]  /*1de0*/  @P3 SHF.L.U32 R40, R40, 0x10, RZ ;  /* 0x0000001028283819 */ /* 0x000fe400000006ff */
[----:B------:R-:W-:Y:S02]  /*1df0*/  @P4 SHF.L.U32 R42, R42, 0x10, RZ ;  /* 0x000000102a2a4819 */ /* 0x000fe400000006ff */
[----:B------:R-:W-:Y:S01]  /*1e00*/  @P5 SHF.R.U32.HI R116, RZ, 0x10, R117 ;  /* 0x00000010ff745819 */ /* 0x000fe20000011675 */
[----:B------:R-:W-:Y:S01]  /*1e10*/  @P3 FMUL.FTZ R89, R40, R43 ;  /* 0x0000002b28593220 */ /* 0x000fe20000410000 */
[----:B------:R-:W-:Y:S01]  /*1e20*/  @P1 FMUL.FTZ R43, R41, UR4 ;  /* 0x00000004292b1c20 */ /* 0x000fe20008410000 */
[----:B------:R-:W-:Y:S01]  /*1e30*/  @P4 FMUL.FTZ R86, R42, R45 ;  /* 0x0000002d2a564220 */ /* 0x000fe20000410000 */
[----:B------:R-:W-:Y:S01]  /*1e40*/  @P1 SHF.L.U32 R40, R78, 0x10, RZ ;  /* 0x000000104e281819 */ /* 0x000fe200000006ff */
[----:B------:R-:W-:Y:S01]  /*1e50*/  FMUL.FTZ R42, R90, UR12 ;  /* 0x0000000c5a2a7c20 */ /* 0x000fe20008410000 */
[----:B------:R-:W-:Y:S01]  /*1e60*/  ISETP.GE.U32.AND P4, PT, R94, 0x1000000, PT ;  /* 0x010000005e00780c */ /* 0x000fe20003f86070 */
[----:B------:R-:W-:Y:S01]  /*1e70*/  @P1 FMUL.FTZ R45, R43, UR26 ;  /* 0x0000001a2b2d1c20 */ /* 0x000fe20008410000 */
[----:B------:R-:W-:Y:S01]  /*1e80*/  FADD.FTZ R43, R50, -R95 ;  /* 0x8000005f322b7221 */ /* 0x000fe20000010000 */
[----:B------:R-:W-:Y:S01]  /*1e90*/  LOP3.LUT P3, RZ, R94, 0xff, RZ, 0xc0, !PT ;  /* 0x000000ff5eff7812 */ /* 0x000fe2000786c0ff */
[----:B------:R-:W-:Y:S01]  /*1ea0*/  @P0 FMUL.FTZ R50, R42, UR4 ;  /* 0x000000042a320c20 */ /* 0x000fe20008410000 */
[----:B------:R-:W-:Y:S01]  /*1eb0*/  @P1 FMUL.FTZ R44, R45, R40 ;  /* 0x000000282d2c1220 */ /* 0x000fe20000410000 */
[----:B------:R-:W-:Y:S01]  /*1ec0*/  FMUL.FTZ R43, R43, UR12 ;  /* 0x0000000c2b2b7c20 */ /* 0x000fe20008410000 */
[----:B------:R-:W-:Y:S01]  /*1ed0*/  FADD.FTZ R40, R49, -R92 ;  /* 0x8000005c31287221 */ /* 0x000fe20000010000 */
[----:B------:R-:W-:Y:S01]  /*1ee0*/  @P0 SHF.L.U32 R45, R61, 0x10, RZ ;  /* 0x000000103d2d0819 */ /* 0x000fe200000006ff */
[----:B------:R-:W-:Y:S01]  /*1ef0*/  @P0 FMUL.FTZ R50, R50, UR26 ;  /* 0x0000001a32320c20 */ /* 0x000fe20008410000 */
[----:B------:R-:W-:Y:S01]  /*1f00*/  FMUL.FTZ R49, R43, UR4 ;  /* 0x000000042b317c20 */ /* 0x000fe20008410000 */
[----:B------:R-:W-:Y:S01]  /*1f10*/  FMUL.FTZ R40, R40, UR12 ;  /* 0x0000000c28287c20 */ /* 0x000fe20008410000 */
[----:B------:R-:W-:-:S02]  /*1f20*/  HFMA2 R92, -RZ, RZ, 0, 0 ;  /* 0x00000000ff5c7431 */ /* 0x000fc400000001ff */
[----:B------:R-:W-:Y:S01]  /*1f30*/  @P0 FMUL.FTZ R88, R50, R45 ;  /* 0x0000002d32580220 */ /* 0x000fe20000410000 */
[----:B------:R-:W-:Y:S01]  /*1f40*/  @P4 SHF.L.U32 R90, R77, 0x10, RZ ;  /* 0x000000104d5a4819 */ /* 0x000fe200000006ff */
[----:B------:R-:W-:Y:S01]  /*1f50*/  FMUL.FTZ R49, R49, UR26 ;  /* 0x0000001a31317c20 */ /* 0x000fe20008410000 */
[----:B------:R-:W-:Y:S01]  /*1f60*/  FMUL.FTZ R50, R40, UR4 ;  /* 0x0000000428327c20 */ /* 0x000fe20008410000 */
[----:B------:R-:W1:Y:S01]  /*1f70*/  @P6 LDC R95, c[0x0][0x408] ;  /* 0x00010200ff5f6b82 */ /* 0x000e620000000800 */
[----:B------:R-:W-:Y:S01]  /*1f80*/  @P3 SHF.L.U32 R45, R60, 0x10, RZ ;  /* 0x000000103c2d3819 */ /* 0x000fe200000006ff */
[----:B------:R-:W-:Y:S01]  /*1f90*/  @P4 FMUL.FTZ R92, R49, R90 ;  /* 0x0000005a315c4220 */ /* 0x000fe20000410000 */
[----:B------:R-:W-:Y:S01]  /*1fa0*/  FMUL.FTZ R50, R50, UR26 ;  /* 0x0000001a32327c20 */ /* 0x000fe20008410000 */
[----:B------:R-:W2:Y:S01]  /*1fb0*/  F2F.BF16.F32 R44, R44 ;  /* 0x0000002c002c7304 */ /* 0x000ea20000202000 */
[----:B------:R-:W-:Y:S01]  /*1fc0*/  @P5 FMUL.FTZ R90, R47, UR4 ;  /* 0x000000042f5a5c20 */ /* 0x000fe20008410000 */
[----:B------:R-:W-:-:S02]  /*1fd0*/  HFMA2 R47, -RZ, RZ, 0, 0 ;  /* 0x00000000ff2f7431 */ /* 0x000fc400000001ff */
[----:B------:R-:W-:Y:S01]  /*1fe0*/  @P3 FMUL.FTZ R91, R50, R45 ;  /* 0x0000002d325b3220 */ /* 0x000fe20000410000 */
[----:B------:R3:W-:Y:S03]  /*1ff0*/  STG.E.128 desc[UR16][R108.64], R40 ;  /* 0x000000286c007986 */ /* 0x0007e6000c101d10 */
[----:B------:R-:W4:Y:S01]  /*2000*/  F2F.BF16.F32 R92, R92 ;  /* 0x0000005c005c7304 */ /* 0x000f220000202000 */
[----:B--2---:R-:W-:-:S07]  /*2010*/  IMAD.WIDE.U32 R44, R44, 0x10000, RZ ;  /* 0x000100002c2c7825 */ /* 0x004fce00078e00ff */
[----:B------:R2:W0:Y:S01]  /*2020*/  F2F.BF16.F32 R94, R88 ;  /* 0x00000058005e7304 */ /* 0x0004220000202000 */
[----:B---3--:R-:W-:-:S07]  /*2030*/  @P5 SHF.L.U32 R40, R116, 0x10, RZ ;  /* 0x0000001074285819 */ /* 0x008fce00000006ff */
[----:B------:R-:W3:Y:S01]  /*2040*/  F2F.BF16.F32 R91, R91 ;  /* 0x0000005b005b7304 */ /* 0x000ee20000202000 */
[----:B--2---:R-:W-:Y:S01]  /*2050*/  @P6 FMUL.FTZ R88, R46, UR4 ;  /* 0x000000042e586c20 */ /* 0x004fe20008410000 */
[----:B------:R-:W-:Y:S02]  /*2060*/  @P6 MOV R46, R117 ;  /* 0x00000075002e6202 */ /* 0x000fe40000000f00 */
[----:B----4-:R-:W-:Y:S01]  /*2070*/  SHF.L.U32 R93, R92, 0x10, RZ ;  /* 0x000000105c5d7819 */ /* 0x010fe200000006ff */
[----:B-1----:R-:W-:Y:S01]  /*2080*/  @P6 FMUL.FTZ R87, R88, R95 ;  /* 0x0000005f58576220 */ /* 0x002fe20000410000 */
[----:B------:R-:W-:Y:S01]  /*2090*/  @P6 SHF.L.U32 R46, R46, 0x10, RZ ;  /* 0x000000102e2e6819 */ /* 0x000fe200000006ff */
[----:B------:R-:W-:Y:S01]  /*20a0*/  @P1 FMUL.FTZ R92, R41, UR4 ;  /* 0x00000004295c1c20 */ /* 0x000fe20008410000 */
[----:B0-----:R-:W-:Y:S01]  /*20b0*/  LOP3.LUT R45, R45, R93, R94, 0xfe, !PT ;  /* 0x0000005d2d2d7212 */ /* 0x001fe200078efe5e */
[----:B------:R-:W-:Y:S01]  /*20c0*/  @P0 FMUL.FTZ R95, R42, UR4 ;  /* 0x000000042a5f0c20 */ /* 0x000fe20008410000 */
[----:B------:R-:W-:-:S02]  /*20d0*/  HFMA2 R88, -RZ, RZ, 0, 0 ;  /* 0x00000000ff587431 */ /* 0x000fc400000001ff */
[----:B------:R-:W-:Y:S01]  /*20e0*/  @P6 FMUL.FTZ R47, R46, R87 ;  /* 0x000000572e2f6220 */ /* 0x000fe20000410000 */
[----:B------:R-:W-:Y:S02]  /*20f0*/  HFMA2 R42, -RZ, RZ, 0, 0 ;  /* 0x00000000ff2a7431 */ /* 0x000fe400000001ff */
[----:B------:R-:W-:Y:S01]  /*2100*/  @P1 FMUL.FTZ R93, R92, UR26 ;  /* 0x0000001a5c5d1c20 */ /* 0x000fe20008410000 */
[----:B------:R-:W-:Y:S01]  /*2110*/  @P0 FMUL.FTZ R95, R95, UR26 ;  /* 0x0000001a5f5f0c20 */ /* 0x000fe20008410000 */
[----:B---3--:R-:W-:Y:S01]  /*2120*/  LOP3.LUT R44, R44, R91, RZ, 0xfc, !PT ;  /* 0x0000005b2c2c7212 */ /* 0x008fe200078efcff */
[----:B------:R-:W-:Y:S01]  /*2130*/  @P5 FMUL.FTZ R91, R90, R97 ;  /* 0x000000615a5b5220 */ /* 0x000fe20000410000 */
[----:B------:R-:W-:Y:S01]  /*2140*/  HFMA2 R90, -RZ, RZ, 0, 0 ;  /* 0x00000000ff5a7431 */ /* 0x000fe200000001ff */
[----:B------:R-:W-:Y:S02]  /*2150*/  MOV R87, RZ ;  /* 0x000000ff00577202 */ /* 0x000fe40000000f00 */
[----:B------:R0:W-:Y:S01]  /*2160*/  STG.E.64 desc[UR16][R106.64], R44 ;  /* 0x0000002c6a007986 */ /* 0x0001e2000c101b10 */
[----:B------:R-:W-:Y:S01]  /*2170*/  MOV R43, RZ ;  /* 0x000000ff002b7202 */ /* 0x000fe20000000f00 */
[----:B------:R-:W-:Y:S01]  /*2180*/  @P5 FMUL.FTZ R90, R40, R91 ;  /* 0x0000005b285a5220 */ /* 0x000fe20000410000 */
[----:B------:R-:W-:-:S02]  /*2190*/  @P3 MOV R46, R98 ;  /* 0x00000062002e3202 */ /* 0x000fc40000000f00 */
[--C-:B------:R-:W-:Y:S02]  /*21a0*/  @P1 SHF.R.U64 R98, R98, 0x10, R99.reuse ;  /* 0x0000001062621819 */ /* 0x100fe40000001263 */
[----:B------:R-:W-:Y:S02]  /*21b0*/  @P0 MOV R94, R99 ;  /* 0x00000063005e0202 */ /* 0x000fe40000000f00 */
[----:B------:R-:W-:Y:S02]  /*21c0*/  @P4 SHF.R.U32.HI R97, RZ, 0x10, R99 ;  /* 0x00000010ff614819 */ /* 0x000fe40000011663 */
[----:B------:R-:W-:Y:S02]  /*21d0*/  @P3 SHF.L.U32 R41, R46, 0x10, RZ ;  /* 0x000000102e293819 */ /* 0x000fe400000006ff */
[----:B------:R-:W-:Y:S02]  /*21e0*/  @P1 SHF.L.U32 R46, R98, 0x10, RZ ;  /* 0x00000010622e1819 */ /* 0x000fe400000006ff */
[----:B------:R-:W-:Y:S01]  /*21f0*/  @P0 SHF.L.U32 R94, R94, 0x10, RZ ;  /* 0x000000105e5e0819 */ /* 0x000fe200000006ff */
[----:B------:R-:W-:Y:S01]  /*2200*/  @P3 FMUL.FTZ R87, R50, R41 ;  /* 0x0000002932573220 */ /* 0x000fe20000410000 */
[----:B0-----:R-:W-:Y:S01]  /*2210*/  @P4 SHF.L.U32 R44, R97, 0x10, RZ ;  /* 0x00000010612c4819 */ /* 0x001fe200000006ff */
[----:B------:R-:W-:-:S02]  /*2220*/  @P1 FMUL.FTZ R88, R46, R93 ;  /* 0x0000005d2e581220 */ /* 0x000fc40000410000 */
[----:B------:R-:W-:Y:S02]  /*2230*/  @P0 FMUL.FTZ R43, R94, R95 ;  /* 0x0000005f5e2b0220 */ /* 0x000fe40000410000 */
[----:B------:R-:W-:Y:S01]  /*2240*/  @P4 FMUL.FTZ R42, R49, R44 ;  /* 0x0000002c312a4220 */ /* 0x000fe20000410000 */
[----:B------:R-:W-:Y:S06]  /*2250*/  BRA `(.L_x_2401) ;  /* 0x0000002400c07947 */ /* 0x000fec0003800000 */
.L_x_2400:
[----:B------:R-:W0:Y:S02]  /*2260*/  LDC.64 R42, c[0x0][0x390] ;  /* 0x0000e400ff2a7b82 */ /* 0x000e240000000a00 */
[----:B0-----:R-:W-:-:S06]  /*2270*/  IMAD.WIDE.U32 R40, R91, 0x8, R42 ;  /* 0x000000085b287825 */ /* 0x001fcc00078e002a */
[----:B------:R-:W2:Y:S01]  /*2280*/  LDG.E.64 R40, desc[UR16][R40.64] ;  /* 0x0000001028287981 */ /* 0x000ea2000c1e1b00 */
[--C-:B------:R-:W-:Y:S01]  /*2290*/  FFMA.FTZ R45, R110, UR13, R111.reuse ;  /* 0x0000000d6e2d7c23 */ /* 0x100fe2000801006f */
[--C-:B------:R-:W-:Y:S01]  /*22a0*/  FFMA.FTZ R109, R109, UR13, R111.reuse ;  /* 0x0000000d6d6d7c23 */ /* 0x100fe2000801006f */
[C---:B-----5:R-:W-:Y:S01]  /*22b0*/  LOP3.LUT P6, RZ, R120.reuse, 0xff0000, RZ, 0xc0, !PT ;  /* 0x00ff000078ff7812 */ /* 0x060fe200078cc0ff */
[----:B------:R-:W-:Y:S01]  /*22c0*/  FFMA.FTZ R105, R105, UR13, R111 ;  /* 0x0000000d69697c23 */ /* 0x000fe2000801006f */
[----:B------:R-:W-:Y:S01]  /*22d0*/  LOP3.LUT P4, RZ, R120, 0xff00, RZ, 0xc0, !PT ;  /* 0x0000ff0078ff7812 */ /* 0x000fe2000788c0ff */
[----:B------:R-:W-:Y:S01]  /*22e0*/  FADD.FTZ R45, R104, -R45 ;  /* 0x8000002d682d7221 */ /* 0x000fe20000010000 */
[----:B------:R-:W-:Y:S01]  /*22f0*/  FADD.FTZ R109, R108, -R109 ;  /* 0x8000006d6c6d7221 */ /* 0x000fe20000010000 */
[----:B------:R-:W-:Y:S01]  /*2300*/  ISETP.GE.U32.AND P0, PT, R120, 0x1000000, PT ;  /* 0x010000007800780c */ /* 0x000fe20003f06070 */
[----:B------:R-:W-:Y:S01]  /*2310*/  FADD.FTZ R105, R106, -R105 ;  /* 0x800000696a697221 */ /* 0x000fe20000010000 */
[----:B------:R-:W-:Y:S01]  /*2320*/  FMUL.FTZ R45, R45, UR12 ;  /* 0x0000000c2d2d7c20 */ /* 0x000fe20008410000 */
[----:B------:R-:W-:Y:S01]  /*2330*/  FMUL.FTZ R109, R109, UR12 ;  /* 0x0000000c6d6d7c20 */ /* 0x000fe20008410000 */
[----:B------:R-:W-:-:S02]  /*2340*/  HFMA2 R106, -RZ, RZ, 0, 0 ;  /* 0x00000000ff6a7431 */ /* 0x000fc400000001ff */
[----:B------:R-:W-:Y:S01]  /*2350*/  FMUL.FTZ R104, R105, UR12 ;  /* 0x0000000c69687c20 */ /* 0x000fe20008410000 */
[----:B------:R-:W-:Y:S01]  /*2360*/  FMUL.FTZ R108, R45, UR4 ;  /* 0x000000042d6c7c20 */ /* 0x000fe20008410000 */
[----:B------:R-:W-:Y:S01]  /*2370*/  FMUL.FTZ R109, R109, UR4 ;  /* 0x000000046d6d7c20 */ /* 0x000fe20008410000 */
[--C-:B------:R-:W-:Y:S01]  /*2380*/  FFMA.FTZ R0, R0, UR13, R111.reuse ;  /* 0x0000000d00007c23 */ /* 0x100fe2000801006f */
[----:B------:R-:W-:Y:S01]  /*2390*/  @P6 SHF.L.U32 R45, R57, 0x10, RZ ;  /* 0x00000010392d6819 */ /* 0x000fe200000006ff */
[----:B------:R-:W-:Y:S01]  /*23a0*/  FMUL.FTZ R108, R108, UR26 ;  /* 0x0000001a6c6c7c20 */ /* 0x000fe20008410000 */
[----:B------:R-:W-:Y:S01]  /*23b0*/  LOP3.LUT P3, RZ, R120, 0xff, RZ, 0xc0, !PT ;  /* 0x000000ff78ff7812 */ /* 0x000fe2000786c0ff */
[----:B------:R-:W-:Y:S01]  /*23c0*/  FMUL.FTZ R109, R109, UR26 ;  /* 0x0000001a6d6d7c20 */ /* 0x000fe20008410000 */
[----:B------:R-:W-:Y:S01]  /*23d0*/  @P4 SHF.L.U32 R46, R74, 0x10, RZ ;  /* 0x000000104a2e4819 */ /* 0x000fe200000006ff */
[----:B------:R-:W-:Y:S01]  /*23e0*/  FMUL.FTZ R104, R104, UR4 ;  /* 0x0000000468687c20 */ /* 0x000fe20008410000 */
[----:B------:R-:W-:Y:S01]  /*23f0*/  FADD.FTZ R0, R107, -R0 ;  /* 0x800000006b007221 */ /* 0x000fe20000010000 */
[----:B------:R-:W-:Y:S01]  /*2400*/  @P6 FMUL.FTZ R106, R108, R45 ;  /* 0x0000002d6c6a6220 */ /* 0x000fe20000410000 */
[----:B------:R-:W-:Y:S01]  /*2410*/  MOV R44, RZ ;  /* 0x000000ff002c7202 */ /* 0x000fe20000000f00 */
[----:B------:R-:W-:Y:S01]  /*2420*/  @P4 FMUL.FTZ R44, R109, R46 ;  /* 0x0000002e6d2c4220 */ /* 0x000fe20000410000 */
[----:B------:R-:W-:Y:S01]  /*2430*/  @P0 SHF.L.U32 R45, R73, 0x10, RZ ;  /* 0x00000010492d0819 */ /* 0x000fe200000006ff */
[----:B------:R-:W-:Y:S01]  /*2440*/  FMUL.FTZ R104, R104, UR26 ;  /* 0x0000001a68687c20 */ /* 0x000fe20008410000 */
[----:B------:R-:W-:Y:S01]  /*2450*/  FMUL.FTZ R0, R0, UR12 ;  /* 0x0000000c00007c20 */ /* 0x000fe20008410000 */
[----:B------:R-:W-:Y:S01]  /*2460*/  MOV R110, RZ ;  /* 0x000000ff006e7202 */ /* 0x000fe20000000f00 */
[----:B------:R0:W1:Y:S01]  /*2470*/  F2F.BF16.F32 R46, R44 ;  /* 0x0000002c002e7304 */ /* 0x0000620000202000 */
[----:B------:R-:W-:Y:S01]  /*2480*/  @P0 FMUL.FTZ R110, R104, R45 ;  /* 0x0000002d686e0220 */ /* 0x000fe20000410000 */
[----:B------:R-:W-:Y:S01]  /*2490*/  FMUL.FTZ R0, R0, UR4 ;  /* 0x0000000400007c20 */ /* 0x000fe20008410000 */
[----:B------:R-:W-:Y:S01]  /*24a0*/  HFMA2 R105, -RZ, RZ, 0, 0 ;  /* 0x00000000ff697431 */ /* 0x000fe200000001ff */
[----:B------:R-:W-:Y:S01]  /*24b0*/  @P3 SHF.L.U32 R47, R56, 0x10, RZ ;  /* 0x00000010382f3819 */ /* 0x000fe200000006ff */
[----:B------:R-:W-:Y:S01]  /*24c0*/  FFMA.FTZ R99, R99, UR13, R111 ;  /* 0x0000000d63637c23 */ /* 0x000fe2000801006f */
[----:B------:R-:W-:Y:S01]  /*24d0*/  FMUL.FTZ R0, R0, UR26 ;  /* 0x0000001a00007c20 */ /* 0x000fe20008410000 */
[----:B------:R-:W-:Y:S01]  /*24e0*/  LOP3.LUT P1, RZ, R103, 0xff00, RZ, 0xc0, !PT ;  /* 0x0000ff0067ff7812 */ /* 0x000fe2000782c0ff */
[----:B------:R-:W3:Y:S01]  /*24f0*/  F2F.BF16.F32 R110, R110 ;  /* 0x0000006e006e7304 */ /* 0x000ee20000202000 */
[----:B0-----:R-:W0:Y:S01]  /*2500*/  LDC.64 R44, c[0x0][0x468] ;  /* 0x00011a00ff2c7b82 */ /* 0x001e220000000a00 */
[----:B------:R-:W-:Y:S01]  /*2510*/  @P3 FMUL.FTZ R105, R0, R47 ;  /* 0x0000002f00693220 */ /* 0x000fe20000410000 */
[----:B------:R-:W-:Y:S01]  /*2520*/  FADD.FTZ R112, R98, -R99 ;  /* 0x8000006362707221 */ /* 0x000fe20000010000 */
[----:B------:R-:W-:-:S04]  /*2530*/  IMAD.WIDE.U32 R98, R89, 0x8, R42 ;  /* 0x0000000859627825 */ /* 0x000fc800078e002a */
[----:B------:R-:W-:Y:S01]  /*2540*/  FFMA.FTZ R113, R96, UR13, R111 ;  /* 0x0000000d60717c23 */ /* 0x000fe2000801006f */
[----:B------:R-:W4:Y:S01]  /*2550*/  F2F.BF16.F32 R106, R106 ;  /* 0x0000006a006a7304 */ /* 0x000f220000202000 */
[----:B-1----:R-:W-:Y:S01]  /*2560*/  IMAD.WIDE.U32 R46, R46, 0x10000, RZ ;  /* 0x000100002e2e7825 */ /* 0x002fe200078e00ff */
[----:B---3--:R-:W-:-:S06]  /*2570*/  SHF.L.U32 R107, R110, 0x10, RZ ;  /* 0x000000106e6b7819 */ /* 0x008fcc00000006ff */
[----:B------:R-:W1:Y:S01]  /*2580*/  F2F.BF16.F32 R105, R105 ;  /* 0x0000006900697304 */ /* 0x000e620000202000 */
[----:B----4-:R-:W-:Y:S01]  /*2590*/  LOP3.LUT R47, R47, R107, R106, 0xfe, !PT ;  /* 0x0000006b2f2f7212 */ /* 0x010fe200078efe6a */
[----:B0-----:R-:W-:Y:S01]  /*25a0*/  IMAD.WIDE.U32 R106, R91, 0x8, R44 ;  /* 0x000000085b6a7825 */ /* 0x001fe200078e002c */
[----:B-1----:R-:W-:Y:S02]  /*25b0*/  LOP3.LUT R46, R46, R105, RZ, 0xfc, !PT ;  /* 0x000000692e2e7212 */ /* 0x002fe400078efcff */
[----:B------:R-:W-:-:S03]  /*25c0*/  MOV R105, RZ ;  /* 0x000000ff00697202 */ /* 0x000fc60000000f00 */
[----:B------:R0:W-:Y:S01]  /*25d0*/  STG.E.64 desc[UR16][R106.64], R46 ;  /* 0x0000002e6a007986 */ /* 0x0001e2000c101b10 */
[----:B------:R-:W-:-:S03]  /*25e0*/  HFMA2 R96, -RZ, RZ, 0, 0 ;  /* 0x00000000ff607431 */ /* 0x000fc600000001ff */
[----:B------:R-:W3:Y:S01]  /*25f0*/  LDG.E.64 R98, desc[UR16][R98.64] ;  /* 0x0000001062627981 */ /* 0x000ee2000c1e1b00 */
[----:B------:R-:W-:Y:S01]  /*2600*/  FMUL.FTZ R112, R112, UR12 ;  /* 0x0000000c70707c20 */ /* 0x000fe20008410000 */
[----:B------:R-:W-:Y:S01]  /*2610*/  FADD.FTZ R113, R92, -R113 ;  /* 0x800000715c717221 */ /* 0x000fe20000010000 */
[----:B------:R-:W-:-:S03]  /*2620*/  ISETP.GE.U32.AND P5, PT, R103, 0x1000000, PT ;  /* 0x010000006700780c */ /* 0x000fc60003fa6070 */
[----:B------:R-:W-:Y:S01]  /*2630*/  FMUL.FTZ R92, R113, UR12 ;  /* 0x0000000c715c7c20 */ /* 0x000fe20008410000 */
[----:B0-----:R-:W-:Y:S01]  /*2640*/  HFMA2 R46, -RZ, RZ, 0, 0 ;  /* 0x00000000ff2e7431 */ /* 0x001fe200000001ff */
[----:B------:R-:W-:Y:S02]  /*2650*/  @P1 SHF.L.U32 R47, R76, 0x10, RZ ;  /* 0x000000104c2f1819 */ /* 0x000fe400000006ff */
[----:B------:R-:W-:-:S04]  /*2660*/  FMUL.FTZ R92, R92, UR4 ;  /* 0x000000045c5c7c20 */ /* 0x000fc80008410000 */
[----:B------:R-:W-:Y:S01]  /*2670*/  FMUL.FTZ R92, R92, UR26 ;  /* 0x0000001a5c5c7c20 */ /* 0x000fe20008410000 */
[----:B------:R-:W-:Y:S01]  /*2680*/  IMAD.WIDE.U32 R42, R87, 0x8, R42 ;  /* 0x00000008572a7825 */ /* 0x000fe200078e002a */
[----:B--2---:R-:W-:Y:S02]  /*2690*/  @P3 MOV R91, R40 ;  /* 0x00000028005b3202 */ /* 0x004fe40000000f00 */
[----:B------:R-:W-:-:S04]  /*26a0*/  @P4 SHF.R.U64 R40, R40, 0x10, R41 ;  /* 0x0000001028284819 */ /* 0x000fc80000001229 */
[----:B------:R-:W-:Y:S02]  /*26b0*/  @P4 SHF.L.U32 R40, R40, 0x10, RZ ;  /* 0x0000001028284819 */ /* 0x000fe400000006ff */
[----:B------:R-:W-:-:S03]  /*26c0*/  @P3 SHF.L.U32 R91, R91, 0x10, RZ ;  /* 0x000000105b5b3819 */ /* 0x000fc600000006ff */
[----:B------:R-:W-:Y:S01]  /*26d0*/  @P4 FMUL.FTZ R105, R109, R40 ;  /* 0x000000286d694220 */ /* 0x000fe20000410000 */
[----:B------:R-:W-:Y:S01]  /*26e0*/  LOP3.LUT P4, RZ, R103, 0xff0000, RZ, 0xc0, !PT ;  /* 0x00ff000067ff7812 */ /* 0x000fe2000788c0ff */
[----:B------:R-:W-:Y:S01]  /*26f0*/  FMUL.FTZ R40, R112, UR4 ;  /* 0x0000000470287c20 */ /* 0x000fe20008410000 */
[----:B------:R-:W-:Y:S01]  /*2700*/  @P3 FMUL.FTZ R96, R0, R91 ;  /* 0x0000005b00603220 */ /* 0x000fe20000410000 */
[--C-:B------:R-:W-:Y:S02]  /*2710*/  FFMA.FTZ R0, R101, UR13, R111.reuse ;  /* 0x0000000d65007c23 */ /* 0x100fe4000801006f */
[----:B------:R-:W-:Y:S02]  /*2720*/  FMUL.FTZ R40, R40, UR26 ;  /* 0x0000001a28287c20 */ /* 0x000fe40008410000 */
[----:B------:R-:W-:Y:S02]  /*2730*/  FADD.FTZ R0, R97, -R0 ;  /* 0x8000000061007221 */ /* 0x000fe40000010000 */
[----:B------:R-:W-:Y:S01]  /*2740*/  @P1 FMUL.FTZ R46, R40, R47 ;  /* 0x0000002f282e1220 */ /* 0x000fe20000410000 */
[----:B------:R-:W-:Y:S01]  /*2750*/  FFMA.FTZ R47, R102, UR13, R111 ;  /* 0x0000000d662f7c23 */ /* 0x000fe2000801006f */
[----:B------:R-:W-:-:S02]  /*2760*/  FMUL.FTZ R0, R0, UR12 ;  /* 0x0000000c00007c20 */ /* 0x000fc40008410000 */
[----:B------:R-:W-:Y:S02]  /*2770*/  @P4 SHF.L.U32 R91, R59, 0x10, RZ ;  /* 0x000000103b5b4819 */ /* 0x000fe400000006ff */
[----:B------:R-:W-:Y:S01]  /*2780*/  LOP3.LUT P3, RZ, R103, 0xff, RZ, 0xc0, !PT ;  /* 0x000000ff67ff7812 */ /* 0x000fe2000786c0ff */
[----:B------:R-:W-:Y:S01]  /*2790*/  FADD.FTZ R47, R100, -R47 ;  /* 0x8000002f642f7221 */ /* 0x000fe20000010000 */
[----:B------:R-:W-:Y:S01]  /*27a0*/  MOV R101, RZ ;  /* 0x000000ff00657202 */ /* 0x000fe20000000f00 */
[----:B------:R-:W-:Y:S01]  /*27b0*/  @P4 FMUL.FTZ R101, R92, R91 ;  /* 0x0000005b5c654220 */ /* 0x000fe20000410000 */
[----:B------:R-:W-:Y:S01]  /*27c0*/  FMUL.FTZ R91, R0, UR4 ;  /* 0x00000004005b7c20 */ /* 0x000fe20008410000 */
[----:B------:R-:W-:Y:S01]  /*27d0*/  HFMA2 R102, -RZ, RZ, 0, 0 ;  /* 0x00000000ff667431 */ /* 0x000fe200000001ff */
[----:B------:R-:W-:Y:S01]  /*27e0*/  @P5 SHF.L.U32 R0, R75, 0x10, RZ ;  /* 0x000000104b005819 */ /* 0x000fe200000006ff */
[----:B------:R-:W-:Y:S01]  /*27f0*/  FMUL.FTZ R47, R47, UR12 ;  /* 0x0000000c2f2f7c20 */ /* 0x000fe20008410000 */
[----:B------:R-:W-:-:S03]  /*2800*/  FMUL.FTZ R91, R91, UR26 ;  /* 0x0000001a5b5b7c20 */ /* 0x000fc60008410000 */
[----:B------:R-:W-:Y:S01]  /*2810*/  FMUL.FTZ R97, R47, UR4 ;  /* 0x000000042f617c20 */ /* 0x000fe20008410000 */
[----:B------:R-:W-:Y:S01]  /*2820*/  @P5 FMUL.FTZ R102, R91, R0 ;  /* 0x000000005b665220 */ /* 0x000fe20000410000 */
[----:B------:R-:W-:Y:S02]  /*2830*/  @P3 SHF.L.U32 R100, R58, 0x10, RZ ;  /* 0x000000103a643819 */ /* 0x000fe400000006ff */
[----:B------:R-:W-:Y:S01]  /*2840*/  FMUL.FTZ R97, R97, UR26 ;  /* 0x0000001a61617c20 */ /* 0x000fe20008410000 */
[----:B------:R-:W0:Y:S01]  /*2850*/  F2F.BF16.F32 R46, R46 ;  /* 0x0000002e002e7304 */ /* 0x000e220000202000 */
[----:B------:R-:W-:Y:S02]  /*2860*/  MOV R0, RZ ;  /* 0x000000ff00007202 */ /* 0x000fe40000000f00 */
        /* <DEDUP_REMOVED lines=11> */
[----:B------:R-:W-:Y:S01]  /*2920*/  @P6 MOV R89, R41 ;  /* 0x0000002900596202 */ /* 0x000fe20000000f00 */
[----:B------:R-:W-:Y:S01]  /*2930*/  FFMA.FTZ R103, R51, UR13, R111 ;  /* 0x0000000d33677c23 */ /* 0x000fe2000801006f */
[----:B------:R-:W-:Y:S02]  /*2940*/  HFMA2 R0, -RZ, RZ, 0, 0 ;  /* 0x00000000ff007431 */ /* 0x000fe400000001ff */
[----:B------:R-:W-:Y:S01]  /*2950*/  @P6 SHF.L.U32 R51, R89, 0x10, RZ ;  /* 0x0000001059336819 */ /* 0x000fe200000006ff */
[----:B------:R-:W-:Y:S01]  /*2960*/  HFMA2 R89, -RZ, RZ, 0, 0 ;  /* 0x00000000ff597431 */ /* 0x000fe200000001ff */
[----:B---3--:R-:W-:-:S02]  /*2970*/  @P3 MOV R46, R98 ;  /* 0x00000062002e3202 */ /* 0x008fc40000000f00 */
[----:B------:R-:W-:Y:S02]  /*2980*/  @P0 SHF.R.U32.HI R41, RZ, 0x10, R41 ;  /* 0x00000010ff290819 */ /* 0x000fe40000011629 */
[----:B------:R-:W-:Y:S01]  /*2990*/  @P3 SHF.L.U32 R46, R46, 0x10, RZ ;  /* 0x000000102e2e3819 */ /* 0x000fe200000006ff */
[----:B------:R-:W-:Y:S01]  /*29a0*/  FFMA.FTZ R95, R95, UR13, R111 ;  /* 0x0000000d5f5f7c23 */ /* 0x000fe2000801006f */
[----:B------:R-:W-:Y:S01]  /*29b0*/  @P6 FMUL.FTZ R0, R108, R51 ;  /* 0x000000336c006220 */ /* 0x000fe20000410000 */
[----:B------:R-:W-:Y:S02]  /*29c0*/  @P0 SHF.L.U32 R41, R41, 0x10, RZ ;  /* 0x0000001029290819 */ /* 0x000fe400000006ff */
[C---:B------:R-:W-:Y:S01]  /*29d0*/  LOP3.LUT P6, RZ, R94.reuse, 0xff00, RZ, 0xc0, !PT ;  /* 0x0000ff005eff7812 */ /* 0x040fe200078cc0ff */
[----:B------:R-:W-:Y:S01]  /*29e0*/  @P3 FMUL.FTZ R89, R97, R46 ;  /* 0x0000002e61593220 */ /* 0x000fe20000410000 */
[----:B------:R-:W-:Y:S01]  /*29f0*/  ISETP.GE.U32.AND P3, PT, R94, 0x1000000, PT ;  /* 0x010000005e00780c */ /* 0x000fe20003f66070 */
[----:B------:R-:W-:Y:S01]  /*2a00*/  FADD.FTZ R103, R88, -R103 ;  /* 0x8000006758677221 */ /* 0x000fe20000010000 */
[----:B------:R-:W-:Y:S01]  /*2a10*/  @P1 SHF.R.U64 R47, R98, 0x10, R99 ;  /* 0x00000010622f1819 */ /* 0x000fe20000001263 */
[----:B------:R-:W-:Y:S01]  /*2a20*/  FFMA.FTZ R90, R90, UR13, R111 ;  /* 0x0000000d5a5a7c23 */ /* 0x000fe2000801006f */
[----:B------:R-:W-:Y:S01]  /*2a30*/  MOV R51, RZ ;  /* 0x000000ff00337202 */ /* 0x000fe20000000f00 */
[----:B------:R-:W-:Y:S01]  /*2a40*/  FADD.FTZ R95, R50, -R95 ;  /* 0x8000005f325f7221 */ /* 0x000fe20000010000 */
[----:B------:R-:W-:Y:S01]  /*2a50*/  @P0 FMUL.FTZ R51, R104, R41 ;  /* 0x0000002968330220 */ /* 0x000fe20000410000 */
[----:B------:R-:W-:Y:S01]  /*2a60*/  LOP3.LUT P0, RZ, R94, 0xff0000, RZ, 0xc0, !PT ;  /* 0x00ff00005eff7812 */ /* 0x000fe2000780c0ff */
[----:B------:R-:W-:Y:S01]  /*2a70*/  FFMA.FTZ R102, R86, UR13, R111 ;  /* 0x0000000d56667c23 */ /* 0x000fe2000801006f */
[----:B------:R-:W-:Y:S01]  /*2a80*/  @P1 SHF.L.U32 R47, R47, 0x10, RZ ;  /* 0x000000102f2f1819 */ /* 0x000fe200000006ff */
[----:B------:R-:W-:Y:S01]  /*2a90*/  FMUL.FTZ R46, R103, UR12 ;  /* 0x0000000c672e7c20 */ /* 0x000fe20008410000 */
[----:B------:R-:W-:Y:S01]  /*2aa0*/  FADD.FTZ R90, R93, -R90 ;  /* 0x8000005a5d5a7221 */ /* 0x000fe20000010000 */
[----:B------:R-:W-:Y:S01]  /*2ab0*/  FMUL.FTZ R95, R95, UR12 ;  /* 0x0000000c5f5f7c20 */ /* 0x000fe20008410000 */
[----:B------:R-:W-:Y:S01]  /*2ac0*/  MOV R86, RZ ;  /* 0x000000ff00567202 */ /* 0x000fe20000000f00 */
[----:B------:R-:W-:Y:S01]  /*2ad0*/  FMUL.FTZ R46, R46, UR4 ;  /* 0x000000042e2e7c20 */ /* 0x000fe20008410000 */
[----:B------:R-:W-:Y:S01]  /*2ae0*/  FADD.FTZ R102, R49, -R102 ;  /* 0x8000006631667221 */ /* 0x000fe20000010000 */
[----:B------:R-:W-:Y:S01]  /*2af0*/  @P1 FMUL.FTZ R86, R40, R47 ;  /* 0x0000002f28561220 */ /* 0x000fe20000410000 */
[----:B------:R-:W-:Y:S01]  /*2b00*/  FMUL.FTZ R90, R90, UR12 ;  /* 0x0000000c5a5a7c20 */ /* 0x000fe20008410000 */
[----:B------:R-:W-:Y:S01]  /*2b10*/  FMUL.FTZ R49, R95, UR4 ;  /* 0x000000045f317c20 */ /* 0x000fe20008410000 */
[----:B------:R-:W-:Y:S01]  /*2b20*/  LOP3.LUT P1, RZ, R94, 0xff, RZ, 0xc0, !PT ;  /* 0x000000ff5eff7812 */ /* 0x000fe2000782c0ff */
[----:B------:R-:W-:Y:S01]  /*2b30*/  HFMA2 R41, -RZ, RZ, 0, 0 ;  /* 0x00000000ff297431 */ /* 0x000fe200000001ff */
[----:B------:R-:W-:Y:S01]  /*2b40*/  @P6 SHF.L.U32 R47, R78, 0x10, RZ ;  /* 0x000000104e2f6819 */ /* 0x000fe200000006ff */
[----:B------:R-:W-:-:S02]  /*2b50*/  HFMA2 R94, -RZ, RZ, 0, 0 ;  /* 0x00000000ff5e7431 */ /* 0x000fc400000001ff */
[----:B------:R-:W-:Y:S01]  /*2b60*/  FMUL.FTZ R46, R46, UR26 ;  /* 0x0000001a2e2e7c20 */ /* 0x000fe20008410000 */
[----:B------:R-:W-:Y:S01]  /*2b70*/  @P3 SHF.L.U32 R88, R77, 0x10, RZ ;  /* 0x000000104d583819 */ /* 0x000fe200000006ff */
[----:B------:R-:W-:Y:S01]  /*2b80*/  FMUL.FTZ R50, R90, UR4 ;  /* 0x000000045a327c20 */ /* 0x000fe20008410000 */
[----:B------:R-:W-:Y:S01]  /*2b90*/  FMUL.FTZ R49, R49, UR26 ;  /* 0x0000001a31317c20 */ /* 0x000fe20008410000 */
[----:B------:R-:W-:Y:S01]  /*2ba0*/  @P6 FMUL.FTZ R41, R46, R47 ;  /* 0x0000002f2e296220 */ /* 0x000fe20000410000 */
[----:B------:R-:W-:Y:S01]  /*2bb0*/  @P0 SHF.L.U32 R93, R61, 0x10, RZ ;  /* 0x000000103d5d0819 */ /* 0x000fe200000006ff */
[----:B------:R-:W-:Y:S01]  /*2bc0*/  FMUL.FTZ R50, R50, UR26 ;  /* 0x0000001a32327c20 */ /* 0x000fe20008410000 */
[----:B------:R-:W-:Y:S01]  /*2bd0*/  FMUL.FTZ R40, R102, UR12 ;  /* 0x0000000c66287c20 */ /* 0x000fe20008410000 */
[----:B------:R-:W-:Y:S01]  /*2be0*/  @P3 FMUL.FTZ R94, R49, R88 ;  /* 0x00000058315e3220 */ /* 0x000fe20000410000 */
[----:B------:R-:W-:Y:S01]  /*2bf0*/  MOV R47, RZ ;  /* 0x000000ff002f7202 */ /* 0x000fe20000000f00 */
[----:B------:R-:W-:Y:S01]  /*2c00*/  @P0 FMUL.FTZ R47, R50, R93 ;  /* 0x0000005d322f0220 */ /* 0x000fe20000410000 */
[----:B------:R-:W-:Y:S01]  /*2c10*/  FMUL.FTZ R40, R40, UR4 ;  /* 0x0000000428287c20 */ /* 0x000fe20008410000 */
[----:B------:R-:W0:Y:S01]  /*2c20*/  F2F.BF16.F32 R41, R41 ;  /* 0x0000002900297304 */ /* 0x000e220000202000 */
[----:B------:R-:W-:-:S02]  /*2c30*/  @P1 SHF.L.U32 R93, R60, 0x10, RZ ;  /* 0x000000103c5d1819 */ /* 0x000fc400000006ff */
[----:B------:R-:W-:-:S05]  /*2c40*/  FMUL.FTZ R100, R40, UR26 ;  /* 0x0000001a28647c20 */ /* 0x000fca0008410000 */
[----:B------:R-:W1:Y:S01]  /*2c50*/  F2F.BF16.F32 R94, R94 ;  /* 0x0000005e005e7304 */ /* 0x000e620000202000 */
[----:B------:R-:W-:Y:S01]  /*2c60*/  MOV R90, RZ ;  /* 0x000000ff005a7202 */ /* 0x000fe20000000f00 */
[----:B------:R-:W-:-:S06]  /*2c70*/  @P1 FMUL.FTZ R90, R100, R93 ;  /* 0x0000005d645a1220 */ /* 0x000fcc0000410000 */
[----:B------:R-:W3:Y:S01]  /*2c80*/  F2F.BF16.F32 R47, R47 ;  /* 0x0000002f002f7304 */ /* 0x000ee20000202000 */
[----:B0-----:R-:W-:-:S07]  /*2c90*/  IMAD.WIDE.U32 R40, R41, 0x10000, RZ ;  /* 0x0001000029287825 */ /* 0x001fce00078e00ff */
[----:B------:R-:W0:Y:S01]  /*2ca0*/  F2F.BF16.F32 R95, R90 ;  /* 0x0000005a005f7304 */ /* 0x000e220000202000 */
[----:B-1----:R-:W-:Y:S02]  /*2cb0*/  SHF.L.U32 R93, R94, 0x10, RZ ;  /* 0x000000105e5d7819 */ /* 0x002fe400000006ff */
[----:B------:R-:W-:Y:S02]  /*2cc0*/  @P4 MOV R88, R99 ;  /* 0x0000006300584202 */ /* 0x000fe40000000f00 */
[----:B---3--:R-:W-:Y:S01]  /*2cd0*/  LOP3.LUT R41, R41, R93, R47, 0xfe, !PT ;  /* 0x0000005d29297212 */ /* 0x008fe200078efe2f */
[----:B------:R-:W-:Y:S01]  /*2ce0*/  HFMA2 R47, -RZ, RZ, 0, 0 ;  /* 0x00000000ff2f7431 */ /* 0x000fe200000001ff */
[----:B------:R-:W-:Y:S01]  /*2cf0*/  @P4 SHF.L.U32 R93, R88, 0x10, RZ ;  /* 0x00000010585d4819 */ /* 0x000fe200000006ff */
[----:B------:R-:W-:Y:S01]  /*2d00*/  IMAD.WIDE.U32 R44, R87, 0x8, R44 ;  /* 0x00000008572c7825 */ /* 0x000fe200078e002c */
[----:B------:R-:W-:-:S03]  /*2d10*/  @P5 SHF.R.U32.HI R98, RZ, 0x10, R99 ;  /* 0x00000010ff625819 */ /* 0x000fc60000011663 */
[----:B------:R-:W-:Y:S01]  /*2d20*/  @P4 FMUL.FTZ R47, R92, R93 ;  /* 0x0000005d5c2f4220 */ /* 0x000fe20000410000 */
[----:B0-----:R-:W-:Y:S01]  /*2d30*/  LOP3.LUT R40, R40, R95, RZ, 0xfc, !PT ;  /* 0x0000005f28287212 */ /* 0x001fe200078efcff */
[----:B------:R-:W-:Y:S01]  /*2d40*/  HFMA2 R90, -RZ, RZ, 0, 0 ;  /* 0x00000000ff5a7431 */ /* 0x000fe200000001ff */
[----:B------:R-:W-:Y:S01]  /*2d50*/  @P5 SHF.L.U32 R92, R98, 0x10, RZ ;  /* 0x00000010625c5819 */ /* 0x000fe200000006ff */
[----:B------:R-:W-:Y:S02]  /*2d60*/  HFMA2 R88, -RZ, RZ, 0, 0 ;  /* 0x00000000ff587431 */ /* 0x000fe400000001ff */
[----:B------:R0:W-:Y:S01]  /*2d70*/  STG.E.64 desc[UR16][R44.64], R40 ;  /* 0x000000282c007986 */ /* 0x0001e2000c101b10 */
[----:B------:R-:W-:Y:S01]  /*2d80*/  MOV R87, RZ ;  /* 0x000000ff00577202 */ /* 0x000fe20000000f00 */
[----:B------:R-:W-:Y:S01]  /*2d90*/  @P5 FMUL.FTZ R90, R91, R92 ;  /* 0x0000005c5b5a5220 */ /* 0x000fe20000410000 */
[----:B--2---:R-:W-:Y:S02]  /*2da0*/  @P1 MOV R93, R42 ;  /* 0x0000002a005d1202 */ /* 0x004fe40000000f00 */
[----:B------:R-:W-:-:S02]  /*2db0*/  @P6 SHF.R.U64 R97, R42, 0x10, R43 ;  /* 0x000000102a616819 */ /* 0x000fc4000000122b */
[----:B------:R-:W-:Y:S02]  /*2dc0*/  @P0 MOV R94, R43 ;  /* 0x0000002b005e0202 */ /* 0x000fe40000000f00 */
[----:B------:R-:W-:Y:S02]  /*2dd0*/  @P3 SHF.R.U32.HI R95, RZ, 0x10, R43 ;  /* 0x00000010ff5f3819 */ /* 0x000fe4000001162b */
[----:B------:R-:W-:Y:S02]  /*2de0*/  @P1 SHF.L.U32 R93, R93, 0x10, RZ ;  /* 0x000000105d5d1819 */ /* 0x000fe400000006ff */
[----:B0-----:R-:W-:Y:S02]  /*2df0*/  @P6 SHF.L.U32 R41, R97, 0x10, RZ ;  /* 0x0000001061296819 */ /* 0x001fe400000006ff */
[----:B------:R-:W-:Y:S02]  /*2e00*/  @P0 SHF.L.U32 R45, R94, 0x10, RZ ;  /* 0x000000105e2d0819 */ /* 0x000fe400000006ff */
[----:B------:R-:W-:-:S02]  /*2e10*/  @P3 SHF.L.U32 R40, R95, 0x10, RZ ;  /* 0x000000105f283819 */ /* 0x000fc400000006ff */
[----:B------:R-:W-:Y:S01]  /*2e20*/  CS2R R42, SRZ ;  /* 0x00000000002a7805 */ /* 0x000fe2000001ff00 */
[----:B------:R-:W-:Y:S01]  /*2e30*/  @P1 FMUL.FTZ R87, R100, R93 ;  /* 0x0000005d64571220 */ /* 0x000fe20000410000 */
[----:B------:R-:W-:Y:S01]  /*2e40*/  @P6 FMUL.FTZ R88, R46, R41 ;  /* 0x000000292e586220 */ /* 0x000fe20000410000 */
[----:B------:R-:W-:Y:S01]  /*2e50*/  @P0 FMUL.FTZ R43, R50, R45 ;  /* 0x0000002d322b0220 */ /* 0x000fe20000410000 */
[----:B------:R-:W-:Y:S01]  /*2e60*/  @P3 FMUL.FTZ R42, R49, R40 ;  /* 0x00000028312a3220 */ /* 0x000fe20000410000 */
[----:B------:R-:W-:Y:S06]  /*2e70*/  BRA `(.L_x_2401) ;  /* 0x0000001800b87947 */ /* 0x000fec0003800000 */
.L_x_2399:
[----:B------:R-:W-:-:S04]  /*2e80*/  UISETP.NE.U32.AND UP1, UPT, UR22, URZ, UPT ;  /* 0x000000ff1600728c */ /* 0x000fc8000bf25070 */
[----:B------:R-:W-:-:S09]  /*2e90*/  UISETP.NE.AND.EX UP1, UPT, UR23, URZ, UPT, UP1 ;  /* 0x000000ff1700728c */ /* 0x000fd2000bf25310 */
[----:B------:R-:W-:Y:S05]  /*2ea0*/  BRA.U UP1, `(.L_x_2402) ;  /* 0x0000000d01047547 */ /* 0x000fea000b800000 */
[----:B------:R-:W0:Y:S02]  /*2eb0*/  LDC.64 R42, c[0x0][0x390] ;  /* 0x0000e400ff2a7b82 */ /* 0x000e240000000a00 */
[----:B0-----:R-:W-:-:S06]  /*2ec0*/  IMAD.WIDE.U32 R40, R91, 0x8, R42 ;  /* 0x000000085b287825 */ /* 0x001fcc00078e002a */
[----:B------:R-:W2:Y:S01]  /*2ed0*/  LDG.E.64 R40, desc[UR16][R40.64] ;  /* 0x0000001028287981 */ /* 0x000ea2000c1e1b00 */
[--C-:B------:R-:W-:Y:S01]  /*2ee0*/  FFMA.FTZ R109, R109, UR13, R111.reuse ;  /* 0x0000000d6d6d7c23 */ /* 0x100fe2000801006f */
[----:B-----5:R-:W-:Y:S01]  /*2ef0*/  LOP3.LUT P4, RZ, R120, 0xff00, RZ, 0xc0, !PT ;  /* 0x0000ff0078ff7812 */ /* 0x020fe2000788c0ff */
[----:B------:R-:W-:Y:S01]  /*2f00*/  FFMA.FTZ R45, R110, UR13, R111 ;  /* 0x0000000d6e2d7c23 */ /* 0x000fe2000801006f */
[----:B------:R-:W-:Y:S01]  /*2f10*/  LOP3.LUT P6, RZ, R120, 0xff0000, RZ, 0xc0, !PT ;  /* 0x00ff000078ff7812 */ /* 0x000fe200078cc0ff */
[----:B------:R-:W-:Y:S01]  /*2f20*/  FADD.FTZ R44, R108, -R109 ;  /* 0x8000006d6c2c7221 */ /* 0x000fe20000010000 */
[----:B------:R-:W-:Y:S01]  /*2f30*/  FFMA.FTZ R105, R105, UR13, R111 ;  /* 0x0000000d69697c23 */ /* 0x000fe2000801006f */
[----:B------:R-:W-:Y:S01]  /*2f40*/  FADD.FTZ R47, R104, -R45 ;  /* 0x8000002d682f7221 */ /* 0x000fe20000010000 */
[----:B------:R-:W-:Y:S01]  /*2f50*/  ISETP.GE.U32.AND P0, PT, R120, 0x1000000, PT ;  /* 0x010000007800780c */ /* 0x000fe20003f06070 */
[----:B------:R-:W-:Y:S01]  /*2f60*/  FFMA.FTZ R44, R44, UR12, R37 ;  /* 0x0000000c2c2c7c23 */ /* 0x000fe20008010025 */
[----:B------:R-:W-:Y:S01]  /*2f70*/  FADD.FTZ R104, R106, -R105 ;  /* 0x800000696a687221 */ /* 0x000fe20000010000 */
[----:B------:R-:W-:Y:S01]  /*2f80*/  MOV R45, RZ ;  /* 0x000000ff002d7202 */ /* 0x000fe20000000f00 */
[----:B------:R-:W-:-:S02]  /*2f90*/  HFMA2 R106, -RZ, RZ, 0, 0 ;  /* 0x00000000ff6a7431 */ /* 0x000fc400000001ff */
[----:B------:R-:W-:Y:S01]  /*2fa0*/  FMUL.FTZ R44, R44, UR4 ;  /* 0x000000042c2c7c20 */ /* 0x000fe20008410000 */
[----:B------:R-:W-:Y:S01]  /*2fb0*/  LOP3.LUT P3, RZ, R120, 0xff, RZ, 0xc0, !PT ;  /* 0x000000ff78ff7812 */ /* 0x000fe2000786c0ff */
[----:B------:R-:W-:Y:S01]  /*2fc0*/  HFMA2 R105, -RZ, RZ, 0, 0 ;  /* 0x00000000ff697431 */ /* 0x000fe200000001ff */
[----:B------:R-:W-:Y:S01]  /*2fd0*/  @P4 SHF.L.U32 R46, R74, 0x10, RZ ;  /* 0x000000104a2e4819 */ /* 0x000fe200000006ff */
[----:B------:R-:W-:Y:S01]  /*2fe0*/  FMUL.FTZ R109, R44, UR26 ;  /* 0x0000001a2c6d7c20 */ /* 0x000fe20008410000 */
[----:B------:R-:W-:Y:S01]  /*2ff0*/  FFMA.FTZ R44, R47, UR12, R38 ;  /* 0x0000000c2f2c7c23 */ /* 0x000fe20008010026 */
[----:B------:R-:W-:Y:S01]  /*3000*/  @P6 SHF.L.U32 R47, R57, 0x10, RZ ;  /* 0x00000010392f6819 */ /* 0x000fe200000006ff */
[--C-:B------:R-:W-:Y:S01]  /*3010*/  FFMA.FTZ R99, R99, UR13, R111.reuse ;  /* 0x0000000d63637c23 */ /* 0x100fe2000801006f */
[----:B------:R-:W-:Y:S01]  /*3020*/  @P4 FMUL.FTZ R45, R46, R109 ;  /* 0x0000006d2e2d4220 */ /* 0x000fe20000410000 */
[----:B------:R-:W-:Y:S01]  /*3030*/  FMUL.FTZ R44, R44, UR4 ;  /* 0x000000042c2c7c20 */ /* 0x000fe20008410000 */
[----:B------:R-:W-:Y:S01]  /*3040*/  FFMA.FTZ R46, R0, UR13, R111 ;  /* 0x0000000d002e7c23 */ /* 0x000fe2000801006f */
[----:B------:R-:W-:Y:S01]  /*3050*/  FFMA.FTZ R0, R104, UR12, R39 ;  /* 0x0000000c68007c23 */ /* 0x000fe20008010027 */
[----:B------:R-:W-:Y:S01]  /*3060*/  MOV R110, RZ ;  /* 0x000000ff006e7202 */ /* 0x000fe20000000f00 */
[----:B------:R-:W-:Y:S01]  /*3070*/  FMUL.FTZ R104, R44, UR26 ;  /* 0x0000001a2c687c20 */ /* 0x000fe20008410000 */
[----:B------:R-:W-:Y:S01]  /*3080*/  FADD.FTZ R107, R107, -R46 ;  /* 0x8000002e6b6b7221 */ /* 0x000fe20000010000 */
[----:B------:R-:W-:Y:S01]  /*3090*/  FMUL.FTZ R0, R0, UR4 ;  /* 0x0000000400007c20 */ /* 0x000fe20008410000 */
[----:B------:R0:W1:Y:S01]  /*30a0*/  F2F.BF16.F32 R46, R45 ;  /* 0x0000002d002e7304 */ /* 0x0000620000202000 */
[----:B------:R-:W-:Y:S01]  /*30b0*/  @P6 FMUL.FTZ R106, R47, R104 ;  /* 0x000000682f6a6220 */ /* 0x000fe20000410000 */
[----:B------:R-:W-:Y:S01]  /*30c0*/  @P0 SHF.L.U32 R47, R73, 0x10, RZ ;  /* 0x00000010492f0819 */ /* 0x000fe200000006ff */
[----:B------:R-:W-:Y:S01]  /*30d0*/  FMUL.FTZ R108, R0, UR26 ;  /* 0x0000001a006c7c20 */ /* 0x000fe20008410000 */
[----:B------:R-:W-:Y:S01]  /*30e0*/  FFMA.FTZ R0, R107, UR12, R36 ;  /* 0x0000000c6b007c23 */ /* 0x000fe20008010024 */
[----:B------:R-:W-:Y:S01]  /*30f0*/  FADD.FTZ R112, R98, -R99 ;  /* 0x8000006362707221 */ /* 0x000fe20000010000 */
[----:B------:R-:W-:Y:S01]  /*3100*/  FFMA.FTZ R113, R96, UR13, R111 ;  /* 0x0000000d60717c23 */ /* 0x000fe2000801006f */
[----:B------:R-:W-:Y:S01]  /*3110*/  @P0 FMUL.FTZ R110, R47, R108 ;  /* 0x0000006c2f6e0220 */ /* 0x000fe20000410000 */
[----:B------:R-:W-:Y:S01]  /*3120*/  FMUL.FTZ R0, R0, UR4 ;  /* 0x0000000400007c20 */ /* 0x000fe20008410000 */
[----:B0-----:R-:W0:Y:S01]  /*3130*/  LDC.64 R44, c[0x0][0x468] ;  /* 0x00011a00ff2c7b82 */ /* 0x001e220000000a00 */
[----:B------:R-:W-:Y:S01]  /*3140*/  @P3 SHF.L.U32 R47, R56, 0x10, RZ ;  /* 0x00000010382f3819 */ /* 0x000fe200000006ff */
[----:B------:R-:W-:Y:S01]  /*3150*/  F2F.BF16.F32 R106, R106 ;  /* 0x0000006a006a7304 */ /* 0x000fe20000202000 */
[----:B------:R-:W-:Y:S01]  /*3160*/  FMUL.FTZ R0, R0, UR26 ;  /* 0x0000001a00007c20 */ /* 0x000fe20008410000 */
[----:B------:R-:W-:Y:S01]  /*3170*/  IMAD.WIDE.U32 R98, R89, 0x8, R42 ;  /* 0x0000000859627825 */ /* 0x000fe200078e002a */
[----:B------:R-:W-:-:S03]  /*3180*/  LOP3.LUT P1, RZ, R103, 0xff00, RZ, 0xc0, !PT ;  /* 0x0000ff0067ff7812 */ /* 0x000fc6000782c0ff */
[----:B------:R-:W-:Y:S01]  /*3190*/  @P3 FMUL.FTZ R105, R47, R0 ;  /* 0x000000002f693220 */ /* 0x000fe20000410000 */
[----:B-1----:R-:W-:Y:S01]  /*31a0*/  IMAD.WIDE.U32 R46, R46, 0x10000, RZ ;  /* 0x000100002e2e7825 */ /* 0x002fe200078e00ff */
[----:B------:R-:W1:Y:S08]  /*31b0*/  F2F.BF16.F32 R110, R110 ;  /* 0x0000006e006e7304 */ /* 0x000e700000202000 */
[----:B------:R-:W3:Y:S01]  /*31c0*/  F2F.BF16.F32 R105, R105 ;  /* 0x0000006900697304 */ /* 0x000ee20000202000 */
[----:B-1----:R-:W-:-:S04]  /*31d0*/  SHF.L.U32 R107, R110, 0x10, RZ ;  /* 0x000000106e6b7819 */ /* 0x002fc800000006ff */
[----:B------:R-:W-:Y:S01]  /*31e0*/  LOP3.LUT R47, R47, R107, R106, 0xfe, !PT ;  /* 0x0000006b2f2f7212 */ /* 0x000fe200078efe6a */
[----:B0-----:R-:W-:-:S04]  /*31f0*/  IMAD.WIDE.U32 R106, R91, 0x8, R44 ;  /* 0x000000085b6a7825 */ /* 0x001fc800078e002c */
[----:B------:R-:W-:Y:S01]  /*3200*/  HFMA2 R96, -RZ, RZ, 0, 0 ;  /* 0x00000000ff607431 */ /* 0x000fe200000001ff */
[----:B---3--:R-:W-:Y:S02]  /*3210*/  LOP3.LUT R46, R46, R105, RZ, 0xfc, !PT ;  /* 0x000000692e2e7212 */ /* 0x008fe400078efcff */
[----:B------:R-:W-:-:S03]  /*3220*/  MOV R105, RZ ;  /* 0x000000ff00697202 */ /* 0x000fc60000000f00 */
[----:B------:R0:W-:Y:S04]  /*3230*/  STG.E.64 desc[UR16][R106.64], R46 ;  /* 0x0000002e6a007986 */ /* 0x0001e8000c101b10 */
[----:B------:R-:W3:Y:S01]  /*3240*/  LDG.E.64 R98, desc[UR16][R98.64] ;  /* 0x0000001062627981 */ /* 0x000ee2000c1e1b00 */
[----:B------:R-:W-:Y:S01]  /*3250*/  FADD.FTZ R113, R92, -R113 ;  /* 0x800000715c717221 */ /* 0x000fe20000010000 */
[----:B------:R-:W-:Y:S01]  /*3260*/  FFMA.FTZ R92, R101, UR13, R111 ;  /* 0x0000000d655c7c23 */ /* 0x000fe2000801006f */
[----:B------:R-:W-:Y:S01]  /*3270*/  ISETP.GE.U32.AND P5, PT, R103, 0x1000000, PT ;  /* 0x010000006700780c */ /* 0x000fe20003fa6070 */
[----:B0-----:R-:W-:Y:S01]  /*3280*/  HFMA2 R46, -RZ, RZ, 0, 0 ;  /* 0x00000000ff2e7431 */ /* 0x001fe200000001ff */
[----:B------:R-:W-:Y:S01]  /*3290*/  @P1 SHF.L.U32 R47, R76, 0x10, RZ ;  /* 0x000000104c2f1819 */ /* 0x000fe200000006ff */
[----:B------:R-:W-:Y:S01]  /*32a0*/  FADD.FTZ R106, R97, -R92 ;  /* 0x8000005c616a7221 */ /* 0x000fe20000010000 */
[----:B------:R-:W-:Y:S01]  /*32b0*/  MOV R101, RZ ;  /* 0x000000ff00657202 */ /* 0x000fe20000000f00 */
[----:B------:R-:W-:Y:S01]  /*32c0*/  IMAD.WIDE.U32 R42, R87, 0x8, R42 ;  /* 0x00000008572a7825 */ /* 0x000fe200078e002a */
[----:B--2---:R-:W-:-:S02]  /*32d0*/  @P3 MOV R91, R40 ;  /* 0x00000028005b3202 */ /* 0x004fc40000000f00 */
[----:B------:R-:W-:Y:S02]  /*32e0*/  @P4 SHF.R.U64 R40, R40, 0x10, R41 ;  /* 0x0000001028284819 */ /* 0x000fe40000001229 */
[----:B------:R-:W-:Y:S02]  /*32f0*/  @P3 SHF.L.U32 R91, R91, 0x10, RZ ;  /* 0x000000105b5b3819 */ /* 0x000fe400000006ff */
[----:B------:R-:W-:-:S03]  /*3300*/  @P4 SHF.L.U32 R40, R40, 0x10, RZ ;  /* 0x0000001028284819 */ /* 0x000fc600000006ff */
[----:B------:R-:W-:Y:S01]  /*3310*/  @P3 FMUL.FTZ R96, R0, R91 ;  /* 0x0000005b00603220 */ /* 0x000fe20000410000 */
[----:B------:R-:W-:Y:S01]  /*3320*/  FFMA.FTZ R0, R112, UR12, R29 ;  /* 0x0000000c70007c23 */ /* 0x000fe2000801001d */
[----:B------:R-:W-:Y:S01]  /*3330*/  @P4 FMUL.FTZ R105, R109, R40 ;  /* 0x000000286d694220 */ /* 0x000fe20000410000 */
[----:B------:R-:W-:Y:S02]  /*3340*/  LOP3.LUT P4, RZ, R103, 0xff0000, RZ, 0xc0, !PT ;  /* 0x00ff000067ff7812 */ /* 0x000fe4000788c0ff */
[----:B------:R-:W-:-:S04]  /*3350*/  FMUL.FTZ R0, R0, UR4 ;  /* 0x0000000400007c20 */ /* 0x000fc80008410000 */
[----:B------:R-:W-:Y:S01]  /*3360*/  FMUL.FTZ R40, R0, UR26 ;  /* 0x0000001a00287c20 */ /* 0x000fe20008410000 */
[----:B------:R-:W-:-:S04]  /*3370*/  FFMA.FTZ R0, R113, UR12, R30 ;  /* 0x0000000c71007c23 */ /* 0x000fc8000801001e */
[----:B------:R-:W-:Y:S01]  /*3380*/  FMUL.FTZ R0, R0, UR4 ;  /* 0x0000000400007c20 */ /* 0x000fe20008410000 */
[----:B------:R-:W-:Y:S01]  /*3390*/  @P1 FMUL.FTZ R46, R47, R40 ;  /* 0x000000282f2e1220 */ /* 0x000fe20000410000 */
[----:B------:R-:W-:Y:S01]  /*33a0*/  FFMA.FTZ R47, R102, UR13, R111 ;  /* 0x0000000d662f7c23 */ /* 0x000fe2000801006f */
[----:B------:R-:W-:Y:S01]  /*33b0*/  @P4 SHF.L.U32 R91, R59, 0x10, RZ ;  /* 0x000000103b5b4819 */ /* 0x000fe200000006ff */
[----:B------:R-:W-:Y:S01]  /*33c0*/  FMUL.FTZ R92, R0, UR26 ;  /* 0x0000001a005c7c20 */ /* 0x000fe20008410000 */
[----:B------:R-:W-:Y:S01]  /*33d0*/  LOP3.LUT P3, RZ, R103, 0xff, RZ, 0xc0, !PT ;  /* 0x000000ff67ff7812 */ /* 0x000fe2000786c0ff */
[----:B------:R-:W-:Y:S01]  /*33e0*/  FFMA.FTZ R0, R106, UR12, R31 ;  /* 0x0000000c6a007c23 */ /* 0x000fe2000801001f */
[----:B------:R-:W-:Y:S01]  /*33f0*/  FADD.FTZ R47, R100, -R47 ;  /* 0x8000002f642f7221 */ /* 0x000fe20000010000 */
[----:B------:R-:W-:Y:S02]  /*3400*/  @P4 FMUL.FTZ R101, R91, R92 ;  /* 0x0000005c5b654220 */ /* 0x000fe40000410000 */
[----:B------:R-:W-:Y:S01]  /*3410*/  FMUL.FTZ R91, R0, UR4 ;  /* 0x00000004005b7c20 */ /* 0x000fe20008410000 */
[----:B------:R-:W-:Y:S01]  /*3420*/  FFMA.FTZ R0, R47, UR12, R28 ;  /* 0x0000000c2f007c23 */ /* 0x000fe2000801001c */
[----:B------:R-:W-:-:S02]  /*3430*/  @P5 SHF.L.U32 R100, R75, 0x10, RZ ;  /* 0x000000104b645819 */ /* 0x000fc400000006ff */
[----:B------:R-:W-:Y:S01]  /*3440*/  FMUL.FTZ R91, R91, UR26 ;  /* 0x0000001a5b5b7c20 */ /* 0x000fe20008410000 */
[----:B------:R-:W-:Y:S01]  /*3450*/  CS2R R102, SRZ ;  /* 0x0000000000667805 */ /* 0x000fe2000001ff00 */
[----:B------:R-:W-:Y:S02]  /*3460*/  FMUL.FTZ R0, R0, UR4 ;  /* 0x0000000400007c20 */ /* 0x000fe40008410000 */
[----:B------:R-:W-:Y:S01]  /*3470*/  @P5 FMUL.FTZ R102, R100, R91 ;  /* 0x0000005b64665220 */ /* 0x000fe20000410000 */
[----:B------:R-:W-:Y:S01]  /*3480*/  @P3 SHF.L.U32 R100, R58, 0x10, RZ ;  /* 0x000000103a643819 */ /* 0x000fe200000006ff */
        /* <DEDUP_REMOVED lines=16> */
[----:B------:R-:W-:Y:S02]  /*3590*/  @P6 SHF.L.U32 R51, R89, 0x10, RZ ;  /* 0x0000001059336819 */ /* 0x000fe400000006ff */
[----:B------:R-:W-:Y:S01]  /*35a0*/  @P0 SHF.R.U32.HI R41, RZ, 0x10, R41 ;  /* 0x00000010ff290819 */ /* 0x000fe20000011629 */
[----:B------:R-:W-:Y:S01]  /*35b0*/  FFMA.FTZ R90, R90, UR13, R111 ;  /* 0x0000000d5a5a7c23 */ /* 0x000fe2000801006f */
[----:B---3--:R-:W-:Y:S01]  /*35c0*/  @P1 SHF.R.U64 R47, R98, 0x10, R99 ;  /* 0x00000010622f1819 */ /* 0x008fe20000001263 */
[----:B------:R-:W-:Y:S01]  /*35d0*/  @P6 FMUL.FTZ R0, R104, R51 ;  /* 0x0000003368006220 */ /* 0x000fe20000410000 */
[----:B------:R-:W-:Y:S01]  /*35e0*/  LOP3.LUT P6, RZ, R94, 0xff00, RZ, 0xc0, !PT ;  /* 0x0000ff005eff7812 */ /* 0x000fe200078cc0ff */
[----:B------:R-:W-:Y:S01]  /*35f0*/  FFMA.FTZ R102, R86, UR13, R111 ;  /* 0x0000000d56667c23 */ /* 0x000fe2000801006f */
[----:B------:R-:W-:-:S02]  /*3600*/  @P3 MOV R46, R98 ;  /* 0x00000062002e3202 */ /* 0x000fc40000000f00 */
[----:B------:R-:W-:Y:S01]  /*3610*/  @P0 SHF.L.U32 R41, R41, 0x10, RZ ;  /* 0x0000001029290819 */ /* 0x000fe200000006ff */
[----:B------:R-:W-:Y:S01]  /*3620*/  FFMA.FTZ R111, R95, UR13, R111 ;  /* 0x0000000d5f6f7c23 */ /* 0x000fe2000801006f */
[----:B------:R-:W-:Y:S01]  /*3630*/  @P1 SHF.L.U32 R47, R47, 0x10, RZ ;  /* 0x000000102f2f1819 */ /* 0x000fe200000006ff */
[----:B------:R-:W-:Y:S01]  /*3640*/  FADD.FTZ R88, R88, -R103 ;  /* 0x8000006758587221 */ /* 0x000fe20000010000 */
[----:B------:R-:W-:Y:S02]  /*3650*/  HFMA2 R89, -RZ, RZ, 0, 0 ;  /* 0x00000000ff597431 */ /* 0x000fe400000001ff */
[----:B------:R-:W-:Y:S01]  /*3660*/  FADD.FTZ R95, R93, -R90 ;  /* 0x8000005a5d5f7221 */ /* 0x000fe20000010000 */
[----:B------:R-:W-:Y:S01]  /*3670*/  MOV R51, RZ ;  /* 0x000000ff00337202 */ /* 0x000fe20000000f00 */
[----:B------:R-:W-:Y:S01]  /*3680*/  @P0 FMUL.FTZ R51, R108, R41 ;  /* 0x000000296c330220 */ /* 0x000fe20000410000 */
[----:B------:R-:W-:Y:S01]  /*3690*/  @P3 SHF.L.U32 R46, R46, 0x10, RZ ;  /* 0x000000102e2e3819 */ /* 0x000fe200000006ff */
[----:B------:R-:W-:Y:S01]  /*36a0*/  FFMA.FTZ R41, R88, UR12, R33 ;  /* 0x0000000c58297c23 */ /* 0x000fe20008010021 */
[----:B------:R-:W-:Y:S01]  /*36b0*/  MOV R86, RZ ;  /* 0x000000ff00567202 */ /* 0x000fe20000000f00 */
[----:B------:R-:W-:Y:S01]  /*36c0*/  @P1 FMUL.FTZ R86, R40, R47 ;  /* 0x0000002f28561220 */ /* 0x000fe20000410000 */
[----:B------:R-:W-:Y:S01]  /*36d0*/  FFMA.FTZ R40, R95, UR12, R34 ;  /* 0x0000000c5f287c23 */ /* 0x000fe20008010022 */
[----:B------:R-:W-:Y:S01]  /*36e0*/  @P3 FMUL.FTZ R89, R97, R46 ;  /* 0x0000002e61593220 */ /* 0x000fe20000410000 */
[----:B------:R-:W-:Y:S01]  /*36f0*/  FMUL.FTZ R41, R41, UR4 ;  /* 0x0000000429297c20 */ /* 0x000fe20008410000 */
[----:B------:R-:W-:Y:S01]  /*3700*/  ISETP.GE.U32.AND P3, PT, R94, 0x1000000, PT ;  /* 0x010000005e00780c */ /* 0x000fe20003f66070 */
[----:B------:R-:W-:Y:S01]  /*3710*/  FMUL.FTZ R40, R40, UR4 ;  /* 0x0000000428287c20 */ /* 0x000fe20008410000 */
[----:B------:R-:W-:-:S02]  /*3720*/  HFMA2 R47, -RZ, RZ, 0, 0 ;  /* 0x00000000ff2f7431 */ /* 0x000fc400000001ff */
[----:B------:R-:W-:Y:S01]  /*3730*/  FADD.FTZ R90, R50, -R111 ;  /* 0x8000006f325a7221 */ /* 0x000fe20000010000 */
[----:B------:R-:W-:Y:S01]  /*3740*/  @P6 SHF.L.U32 R93, R78, 0x10, RZ ;  /* 0x000000104e5d6819 */ /* 0x000fe200000006ff */
[----:B------:R-:W-:Y:S01]  /*3750*/  FMUL.FTZ R46, R41, UR26 ;  /* 0x0000001a292e7c20 */ /* 0x000fe20008410000 */
[----:B------:R-:W-:Y:S01]  /*3760*/  FMUL.FTZ R50, R40, UR26 ;  /* 0x0000001a28327c20 */ /* 0x000fe20008410000 */
[----:B------:R-:W-:Y:S01]  /*3770*/  LOP3.LUT P0, RZ, R94, 0xff0000, RZ, 0xc0, !PT ;  /* 0x00ff00005eff7812 */ /* 0x000fe2000780c0ff */
[----:B------:R-:W-:Y:S01]  /*3780*/  FFMA.FTZ R40, R90, UR12, R35 ;  /* 0x0000000c5a287c23 */ /* 0x000fe20008010023 */
[----:B------:R-:W-:Y:S01]  /*3790*/  @P6 FMUL.FTZ R47, R93, R46 ;  /* 0x0000002e5d2f6220 */ /* 0x000fe20000410000 */
[----:B------:R-:W-:Y:S01]  /*37a0*/  FADD.FTZ R93, R49, -R102 ;  /* 0x80000066315d7221 */ /* 0x000fe20000010000 */
[----:B------:R-:W-:Y:S01]  /*37b0*/  LOP3.LUT P1, RZ, R94, 0xff, RZ, 0xc0, !PT ;  /* 0x000000ff5eff7812 */ /* 0x000fe2000782c0ff */
[----:B------:R-:W-:Y:S01]  /*37c0*/  FMUL.FTZ R49, R40, UR4 ;  /* 0x0000000428317c20 */ /* 0x000fe20008410000 */
[----:B------:R-:W-:Y:S01]  /*37d0*/  HFMA2 R94, -RZ, RZ, 0, 0 ;  /* 0x00000000ff5e7431 */ /* 0x000fe200000001ff */
[----:B------:R-:W-:-:S02]  /*37e0*/  @P3 SHF.L.U32 R90, R77, 0x10, RZ ;  /* 0x000000104d5a3819 */ /* 0x000fc400000006ff */
[----:B------:R-:W-:Y:S01]  /*37f0*/  FMUL.FTZ R49, R49, UR26 ;  /* 0x0000001a31317c20 */ /* 0x000fe20008410000 */
[----:B------:R-:W-:-:S03]  /*3800*/  FFMA.FTZ R40, R93, UR12, R32 ;  /* 0x0000000c5d287c23 */ /* 0x000fc60008010020 */
[----:B------:R-:W-:Y:S01]  /*3810*/  @P3 FMUL.FTZ R94, R90, R49 ;  /* 0x000000315a5e3220 */ /* 0x000fe20000410000 */
[----:B------:R-:W-:Y:S01]  /*3820*/  @P0 SHF.L.U32 R95, R61, 0x10, RZ ;  /* 0x000000103d5f0819 */ /* 0x000fe200000006ff */
[----:B------:R-:W-:Y:S01]  /*3830*/  FMUL.FTZ R40, R40, UR4 ;  /* 0x0000000428287c20 */ /* 0x000fe20008410000 */
[----:B------:R-:W-:Y:S01]  /*3840*/  MOV R88, RZ ;  /* 0x000000ff00587202 */ /* 0x000fe20000000f00 */
[----:B------:R0:W1:Y:S02]  /*3850*/  F2F.BF16.F32 R41, R47 ;  /* 0x0000002f00297304 */ /* 0x0000640000202000 */
[----:B------:R-:W-:Y:S01]  /*3860*/  @P0 FMUL.FTZ R88, R95, R50 ;  /* 0x000000325f580220 */ /* 0x000fe20000410000 */
[----:B------:R-:W-:-:S05]  /*3870*/  FMUL.FTZ R100, R40, UR26 ;  /* 0x0000001a28647c20 */ /* 0x000fca0008410000 */
[----:B------:R-:W3:Y:S01]  /*3880*/  F2F.BF16.F32 R94, R94 ;  /* 0x0000005e005e7304 */ /* 0x000ee20000202000 */
[----:B0-----:R-:W-:Y:S02]  /*3890*/  @P1 SHF.L.U32 R47, R60, 0x10, RZ ;  /* 0x000000103c2f1819 */ /* 0x001fe400000006ff */
[----:B------:R-:W-:-:S03]  /*38a0*/  MOV R90, RZ ;  /* 0x000000ff005a7202 */ /* 0x000fc60000000f00 */
[----:B------:R-:W-:Y:S02]  /*38b0*/  @P1 FMUL.FTZ R90, R47, R100 ;  /* 0x000000642f5a1220 */ /* 0x000fe40000410000 */
[----:B------:R0:W4:Y:S01]  /*38c0*/  F2F.BF16.F32 R93, R88 ;  /* 0x00000058005d7304 */ /* 0x0001220000202000 */
[----:B-1----:R-:W-:-:S07]  /*38d0*/  IMAD.WIDE.U32 R40, R41, 0x10000, RZ ;  /* 0x0001000029287825 */ /* 0x002fce00078e00ff */
[----:B------:R-:W1:Y:S01]  /*38e0*/  F2F.BF16.F32 R95, R90 ;  /* 0x0000005a005f7304 */ /* 0x000e620000202000 */
[----:B---3--:R-:W-:Y:S02]  /*38f0*/  SHF.L.U32 R47, R94, 0x10, RZ ;  /* 0x000000105e2f7819 */ /* 0x008fe400000006ff */
[----:B0-----:R-:W-:Y:S02]  /*3900*/  @P4 MOV R88, R99 ;  /* 0x0000006300584202 */ /* 0x001fe40000000f00 */
[----:B----4-:R-:W-:Y:S01]  /*3910*/  LOP3.LUT R41, R41, R47, R93, 0xfe, !PT ;  /* 0x0000002f29297212 */ /* 0x010fe200078efe5d */
[----:B------:R-:W-:Y:S01]  /*3920*/  HFMA2 R47, -RZ, RZ, 0, 0 ;  /* 0x00000000ff2f7431 */ /* 0x000fe200000001ff */
[----:B------:R-:W-:Y:S01]  /*3930*/  @P4 SHF.L.U32 R93, R88, 0x10, RZ ;  /* 0x00000010585d4819 */ /* 0x000fe200000006ff */
[----:B------:R-:W-:Y:S01]  /*3940*/  IMAD.WIDE.U32 R44, R87, 0x8, R44 ;  /* 0x00000008572c7825 */ /* 0x000fe200078e002c */
[----:B------:R-:W-:-:S03]  /*3950*/  @P5 SHF.R.U32.HI R98, RZ, 0x10, R99 ;  /* 0x00000010ff625819 */ /* 0x000fc60000011663 */
[----:B------:R-:W-:Y:S01]  /*3960*/  @P4 FMUL.FTZ R47, R92, R93 ;  /* 0x0000005d5c2f4220 */ /* 0x000fe20000410000 */
[----:B-1----:R-:W-:Y:S01]  /*3970*/  LOP3.LUT R40, R40, R95, RZ, 0xfc, !PT ;  /* 0x0000005f28287212 */ /* 0x002fe200078efcff */
        /* <DEDUP_REMOVED lines=20> */
.L_x_2402:
[----:B------:R-:W0:Y:S02]  /*3ac0*/  LDC.64 R112, c[0x0][0x390] ;  /* 0x0000e400ff707b82 */ /* 0x000e240000000a00 */
[----:B0-----:R-:W-:-:S06]  /*3ad0*/  IMAD.WIDE.U32 R114, R91, 0x8, R112 ;  /* 0x000000085b727825 */ /* 0x001fcc00078e0070 */
[----:B------:R-:W2:Y:S01]  /*3ae0*/  LDG.E.64 R114, desc[UR16][R114.64] ;  /* 0x0000001072727981 */ /* 0x000ea2000c1e1b00 */
[C---:B-----5:R-:W-:Y:S01]  /*3af0*/  LOP3.LUT P4, RZ, R120.reuse, 0xff00, RZ, 0xc0, !PT ;  /* 0x0000ff0078ff7812 */ /* 0x060fe2000788c0ff */
[--C-:B------:R-:W-:Y:S01]  /*3b00*/  FFMA.FTZ R109, R109, UR13, R111.reuse ;  /* 0x0000000d6d6d7c23 */ /* 0x100fe2000801006f */
[----:B------:R-:W-:Y:S01]  /*3b10*/  ISETP.GE.U32.AND P1, PT, R120, 0x1000000, PT ;  /* 0x010000007800780c */ /* 0x000fe20003f26070 */
[----:B------:R-:W-:Y:S01]  /*3b20*/  FFMA.FTZ R43, R110, UR13, R111 ;  /* 0x0000000d6e2b7c23 */ /* 0x000fe2000801006f */
[----:B------:R-:W-:Y:S01]  /*3b30*/  LOP3.LUT P6, RZ, R120, 0xff0000, RZ, 0xc0, !PT ;  /* 0x00ff000078ff7812 */ /* 0x000fe200078cc0ff */
[----:B------:R-:W-:Y:S01]  /*3b40*/  FADD.FTZ R108, R108, -R109 ;  /* 0x8000006d6c6c7221 */ /* 0x000fe20000010000 */
[----:B------:R-:W-:Y:S01]  /*3b50*/  LOP3.LUT P0, RZ, R120, 0xff, RZ, 0xc0, !PT ;  /* 0x000000ff78ff7812 */ /* 0x000fe2000780c0ff */
[----:B------:R-:W-:Y:S01]  /*3b60*/  FFMA.FTZ R105, R105, UR13, R111 ;  /* 0x0000000d69697c23 */ /* 0x000fe2000801006f */
[----:B------:R-:W-:Y:S01]  /*3b70*/  FADD.FTZ R109, R104, -R43 ;  /* 0x8000002b686d7221 */ /* 0x000fe20000010000 */
[----:B------:R-:W-:Y:S01]  /*3b80*/  FFMA.FTZ R41, R108, UR12, R37 ;  /* 0x0000000c6c297c23 */ /* 0x000fe20008010025 */
[----:B------:R-:W-:Y:S01]  /*3b90*/  FFMA.FTZ R40, R0, UR13, R111 ;  /* 0x0000000d00287c23 */ /* 0x000fe2000801006f */
[----:B------:R-:W-:Y:S01]  /*3ba0*/  FADD.FTZ R106, R106, -R105 ;  /* 0x800000696a6a7221 */ /* 0x000fe20000010000 */
[----:B------:R-:W-:Y:S01]  /*3bb0*/  MOV R0, RZ ;  /* 0x000000ff00007202 */ /* 0x000fe20000000f00 */
[----:B------:R-:W0:Y:S01]  /*3bc0*/  @P4 LDC R47, c[0x0][0x408] ;  /* 0x00010200ff2f4b82 */ /* 0x000e220000000800 */
[----:B------:R-:W-:Y:S01]  /*3bd0*/  @P4 FMUL.FTZ R42, R41, UR4 ;  /* 0x00000004292a4c20 */ /* 0x000fe20008410000 */
[----:B------:R-:W-:Y:S01]  /*3be0*/  @P4 SHF.L.U32 R43, R74, 0x10, RZ ;  /* 0x000000104a2b4819 */ /* 0x000fe200000006ff */
[----:B------:R-:W-:Y:S01]  /*3bf0*/  FADD.FTZ R107, R107, -R40 ;  /* 0x800000286b6b7221 */ /* 0x000fe20000010000 */
[----:B------:R-:W-:Y:S01]  /*3c00*/  HFMA2 R116, -RZ, RZ, 0, 0 ;  /* 0x00000000ff747431 */ /* 0x000fe200000001ff */
[----:B------:R-:W-:Y:S01]  /*3c10*/  MOV R110, RZ ;  /* 0x000000ff006e7202 */ /* 0x000fe20000000f00 */
[----:B------:R-:W-:-:S02]  /*3c20*/  HFMA2 R105, -RZ, RZ, 0, 0 ;  /* 0x00000000ff697431 */ /* 0x000fc400000001ff */
[----:B------:R-:W-:Y:S01]  /*3c30*/  FFMA.FTZ R40, R107, UR12, R36 ;  /* 0x0000000c6b287c23 */ /* 0x000fe20008010024 */
[----:B------:R-:W1:Y:S01]  /*3c40*/  @P1 LDC R46, c[0x0][0x408] ;  /* 0x00010200ff2e1b82 */ /* 0x000e620000000800 */
[C---:B------:R-:W-:Y:S01]  /*3c50*/  LOP3.LUT P3, RZ, R103.reuse, 0xff, RZ, 0xc0, !PT ;  /* 0x000000ff67ff7812 */ /* 0x040fe2000786c0ff */
[----:B------:R-:W-:Y:S01]  /*3c60*/  FFMA.FTZ R121, R102, UR13, R111 ;  /* 0x0000000d66797c23 */ /* 0x000fe2000801006f */
[----:B------:R-:W-:-:S05]  /*3c70*/  ISETP.GE.U32.AND P5, PT, R103, 0x1000000, PT ;  /* 0x010000006700780c */ /* 0x000fca0003fa6070 */
[----:B------:R-:W3:Y:S01]  /*3c80*/  @P6 LDC R44, c[0x0][0x408] ;  /* 0x00010200ff2c6b82 */ /* 0x000ee20000000800 */
[----:B0-----:R-:W-:Y:S01]  /*3c90*/  @P4 FMUL.FTZ R104, R42, R47 ;  /* 0x0000002f2a684220 */ /* 0x001fe20000410000 */
[----:B------:R-:W-:-:S06]  /*3ca0*/  FFMA.FTZ R42, R109, UR12, R38 ;  /* 0x0000000c6d2a7c23 */ /* 0x000fcc0008010026 */
[----:B------:R-:W0:Y:S01]  /*3cb0*/  @P0 LDC R45, c[0x0][0x408] ;  /* 0x00010200ff2d0b82 */ /* 0x000e220000000800 */
[----:B------:R-:W-:Y:S01]  /*3cc0*/  @P6 SHF.L.U32 R47, R57, 0x10, RZ ;  /* 0x00000010392f6819 */ /* 0x000fe200000006ff */
[----:B------:R-:W-:Y:S01]  /*3cd0*/  @P4 FMUL.FTZ R0, R43, R104 ;  /* 0x000000682b004220 */ /* 0x000fe20000410000 */
[----:B------:R-:W-:Y:S01]  /*3ce0*/  FFMA.FTZ R43, R106, UR12, R39 ;  /* 0x0000000c6a2b7c23 */ /* 0x000fe20008010027 */
[----:B------:R-:W-:Y:S01]  /*3cf0*/  @P6 FMUL.FTZ R117, R42, UR4 ;  /* 0x000000042a756c20 */ /* 0x000fe20008410000 */
[----:B------:R-:W-:Y:S02]  /*3d00*/  @P0 FMUL.FTZ R104, R40, UR4 ;  /* 0x0000000428680c20 */ /* 0x000fe40008410000 */
[----:B------:R-:W-:Y:S01]  /*3d10*/  @P1 FMUL.FTZ R107, R43, UR4 ;  /* 0x000000042b6b1c20 */ /* 0x000fe20008410000 */
[----:B------:R-:W4:Y:S03]  /*3d20*/  LDC.64 R108, c[0x0][0x478] ;  /* 0x00011e00ff6c7b82 */ /* 0x000f260000000a00 */
[----:B-1----:R-:W-:Y:S01]  /*3d30*/  @P1 FMUL.FTZ R107, R107, R46 ;  /* 0x0000002e6b6b1220 */ /* 0x002fe20000410000 */
[----:B------:R-:W-:Y:S01]  /*3d40*/  @P1 SHF.L.U32 R46, R73, 0x10, RZ ;  /* 0x00000010492e1819 */ /* 0x000fe200000006ff */
[----:B---3--:R-:W-:-:S03]  /*3d50*/  @P6 FMUL.FTZ R106, R117, R44 ;  /* 0x0000002c756a6220 */ /* 0x008fc60000410000 */
[----:B------:R-:W1:Y:S01]  /*3d60*/  @P4 LDC R117, c[0x0][0x408] ;  /* 0x00010200ff754b82 */ /* 0x000e620000000800 */
[----:B------:R-:W-:Y:S01]  /*3d70*/  @P1 FMUL.FTZ R116, R46, R107 ;  /* 0x0000006b2e741220 */ /* 0x000fe20000410000 */
[----:B------:R-:W-:Y:S01]  /*3d80*/  @P6 FMUL.FTZ R105, R47, R106 ;  /* 0x0000006a2f696220 */ /* 0x000fe20000410000 */
[----:B------:R3:W4:Y:S01]  /*3d90*/  F2F.BF16.F32 R44, R0 ;  /* 0x00000000002c7304 */ /* 0x0007220000202000 */
[----:B0-----:R-:W-:Y:S01]  /*3da0*/  @P0 FMUL.FTZ R104, R104, R45 ;  /* 0x0000002d68680220 */ /* 0x001fe20000410000 */
[----:B------:R-:W-:-:S03]  /*3db0*/  @P0 SHF.L.U32 R45, R56, 0x10, RZ ;  /* 0x00000010382d0819 */ /* 0x000fc600000006ff */
[----:B------:R-:W0:Y:S03]  /*3dc0*/  LDC.64 R106, c[0x0][0x468] ;  /* 0x00011a00ff6a7b82 */ /* 0x000e260000000a00 */
[----:B------:R-:W1:Y:S01]  /*3dd0*/  F2F.BF16.F32 R116, R116 ;  /* 0x0000007400747304 */ /* 0x000e620000202000 */
[----:B---3--:R-:W-:Y:S01]  /*3de0*/  @P4 FMUL.FTZ R0, R41, UR4 ;  /* 0x0000000429004c20 */ /* 0x008fe20008410000 */
[----:B------:R-:W-:Y:S01]  /*3df0*/  @P0 FMUL.FTZ R110, R45, R104 ;  /* 0x000000682d6e0220 */ /* 0x000fe20000410000 */
[----:B----4-:R-:W-:Y:S02]  /*3e00*/  IMAD.WIDE.U32 R46, R91, 0x10, R108 ;  /* 0x000000105b2e7825 */ /* 0x010fe400078e006c */
[----:B------:R-:W3:Y:S03]  /*3e10*/  @P6 LDC R104, c[0x0][0x408] ;  /* 0x00010200ff686b82 */ /* 0x000ee60000000800 */
[----:B------:R-:W4:Y:S01]  /*3e20*/  F2F.BF16.F32 R105, R105 ;  /* 0x0000006900697304 */ /* 0x000f220000202000 */
[----:B------:R-:W-:Y:S01]  /*3e30*/  IMAD.WIDE.U32 R44, R44, 0x10000, RZ ;  /* 0x000100002c2c7825 */ /* 0x000fe200078e00ff */
[----:B------:R4:W-:Y:S03]  /*3e40*/  STG.E.128 desc[UR16][R46.64], R40 ;  /* 0x000000282e007986 */ /* 0x0009e6000c101d10 */
[----:B-1----:R-:W-:Y:S01]  /*3e50*/  @P4 FMUL.FTZ R117, R0, R117 ;  /* 0x0000007500754220 */ /* 0x002fe20000410000 */
[----:B------:R-:W-:-:S02]  /*3e60*/  SHF.L.U32 R0, R116, 0x10, RZ ;  /* 0x0000001074007819 */ /* 0x000fc400000006ff */
[----:B------:R-:W1:Y:S02]  /*3e70*/  F2F.BF16.F32 R119, R110 ;  /* 0x0000006e00777304 */ /* 0x000e640000202000 */
[----:B----4-:R-:W-:Y:S02]  /*3e80*/  LOP3.LUT R45, R45, R0, R105, 0xfe, !PT ;  /* 0x000000002d2d7212 */ /* 0x010fe400078efe69 */
[----:B------:R-:W-:Y:S01]  /*3e90*/  MOV R105, RZ ;  /* 0x000000ff00697202 */ /* 0x000fe20000000f00 */
[----:B------:R-:W4:Y:S01]  /*3ea0*/  @P3 LDC R41, c[0x0][0x408] ;  /* 0x00010200ff293b82 */ /* 0x000f220000000800 */
[----:B0-----:R-:W-:Y:S01]  /*3eb0*/  IMAD.WIDE.U32 R46, R91, 0x8, R106 ;  /* 0x000000085b2e7825 */ /* 0x001fe200078e006a */
[----:B-1----:R-:W-:-:S03]  /*3ec0*/  LOP3.LUT R44, R44, R119, RZ, 0xfc, !PT ;  /* 0x000000772c2c7212 */ /* 0x002fc600078efcff */
[----:B------:R-:W-:-:S04]  /*3ed0*/  @P6 FMUL.FTZ R119, R42, UR4 ;  /* 0x000000042a776c20 */ /* 0x000fc80008410000 */
[----:B---3--:R-:W-:Y:S01]  /*3ee0*/  @P6 FMUL.FTZ R119, R119, R104 ;  /* 0x0000006877776220 */ /* 0x008fe20000410000 */
[----:B------:R0:W-:Y:S01]  /*3ef0*/  STG.E.64 desc[UR16][R46.64], R44 ;  /* 0x0000002c2e007986 */ /* 0x0001e2000c101b10 */
[----:B------:R-:W-:Y:S01]  /*3f00*/  FADD.FTZ R121, R100, -R121 ;  /* 0x8000007964797221 */ /* 0x000fe20000010000 */
[----:B------:R-:W-:-:S04]  /*3f10*/  FFMA.FTZ R99, R99, UR13, R111 ;  /* 0x0000000d63637c23 */ /* 0x000fc8000801006f */
[----:B------:R-:W-:Y:S01]  /*3f20*/  FADD.FTZ R98, R98, -R99 ;  /* 0x8000006362627221 */ /* 0x000fe20000010000 */
[----:B0-----:R-:W-:Y:S01]  /*3f30*/  FFMA.FTZ R44, R121, UR12, R28 ;  /* 0x0000000c792c7c23 */ /* 0x001fe2000801001c */
[----:B------:R-:W-:-:S03]  /*3f40*/  @P3 SHF.L.U32 R47, R58, 0x10, RZ ;  /* 0x000000103a2f3819 */ /* 0x000fc600000006ff */
[----:B------:R-:W-:Y:S01]  /*3f50*/  @P3 FMUL.FTZ R100, R44, UR4 ;  /* 0x000000042c643c20 */ /* 0x000fe20008410000 */
[----:B------:R-:W-:Y:S01]  /*3f60*/  FFMA.FTZ R45, R98, UR12, R29 ;  /* 0x0000000c622d7c23 */ /* 0x000fe2000801001d */
[--C-:B------:R-:W-:Y:S02]  /*3f70*/  FFMA.FTZ R102, R101, UR13, R111.reuse ;  /* 0x0000000d65667c23 */ /* 0x100fe4000801006f */
[----:B----4-:R-:W-:Y:S02]  /*3f80*/  @P3 FMUL.FTZ R100, R100, R41 ;  /* 0x0000002964643220 */ /* 0x010fe40000410000 */
[----:B------:R-:W-:Y:S01]  /*3f90*/  FADD.FTZ R102, R97, -R102 ;  /* 0x8000006661667221 */ /* 0x000fe20000010000 */
[----:B------:R-:W-:Y:S01]  /*3fa0*/  FFMA.FTZ R99, R96, UR13, R111 ;  /* 0x0000000d60637c23 */ /* 0x000fe2000801006f */
[----:B------:R-:W-:-:S03]  /*3fb0*/  HFMA2 R96, -RZ, RZ, 0, 0 ;  /* 0x00000000ff607431 */ /* 0x000fc600000001ff */
[----:B------:R-:W-:Y:S01]  /*3fc0*/  FADD.FTZ R99, R92, -R99 ;  /* 0x800000635c637221 */ /* 0x000fe20000010000 */
        /* <DEDUP_REMOVED lines=21> */
[----:B------:R-:W-:Y:S01]  /*4120*/  FFMA.FTZ R51, R51, UR13, R111 ;  /* 0x0000000d33337c23 */ /* 0x000fe2000801006f */
[----:B------:R-:W-:Y:S01]  /*4130*/  @P0 FMUL.FTZ R40, R40, UR4 ;  /* 0x0000000428280c20 */ /* 0x000fe20008410000 */
[----:B------:R-:W-:-:S05]  /*4140*/  @P1 FMUL.FTZ R43, R43, UR4 ;  /* 0x000000042b2b1c20 */ /* 0x000fca0008410000 */
[----:B------:R-:W4:Y:S01]  /*4150*/  @P4 LDC R104, c[0x0][0x408] ;  /* 0x00010200ff684b82 */ /* 0x000f220000000800 */
[----:B-1----:R-:W-:Y:S01]  /*4160*/  @P4 FMUL.FTZ R46, R47, R46 ;  /* 0x0000002e2f2e4220 */ /* 0x002fe20000410000 */
[----:B------:R-:W-:-:S06]  /*4170*/  FFMA.FTZ R47, R102, UR12, R31 ;  /* 0x0000000c662f7c23 */ /* 0x000fcc000801001f */
[----:B------:R-:W1:Y:S01]  /*4180*/  @P1 LDC R102, c[0x0][0x408] ;  /* 0x00010200ff661b82 */ /* 0x000e620000000800 */
[----:B------:R-:W-:Y:S01]  /*4190*/  @P4 FMUL.FTZ R96, R97, R46 ;  /* 0x0000002e61604220 */ /* 0x000fe20000410000 */
[----:B------:R-:W-:Y:S01]  /*41a0*/  @P5 FMUL.FTZ R101, R47, UR4 ;  /* 0x000000042f655c20 */ /* 0x000fe20008410000 */
[----:B------:R-:W-:Y:S01]  /*41b0*/  @P5 SHF.L.U32 R97, R75, 0x10, RZ ;  /* 0x000000104b615819 */ /* 0x000fe200000006ff */
[----:B------:R-:W-:Y:S02]  /*41c0*/  FFMA.FTZ R46, R99, UR12, R30 ;  /* 0x0000000c632e7c23 */ /* 0x000fe4000801001e */
[----:B0-----:R-:W-:Y:S01]  /*41d0*/  @P5 FMUL.FTZ R42, R101, R42 ;  /* 0x0000002a652a5220 */ /* 0x001fe20000410000 */
[----:B------:R-:W0:Y:S01]  /*41e0*/  F2F.BF16.F32 R96, R96 ;  /* 0x0000006000607304 */ /* 0x000e220000202000 */
[----:B------:R-:W-:Y:S01]  /*41f0*/  @P6 FMUL.FTZ R98, R46, UR4 ;  /* 0x000000042e626c20 */ /* 0x000fe20008410000 */
[----:B------:R-:W-:-:S04]  /*4200*/  IMAD.WIDE.U32 R100, R89, 0x8, R106 ;  /* 0x0000000859647825 */ /* 0x000fc800078e006a */
[----:B------:R-:W-:Y:S01]  /*4210*/  @P5 FMUL.FTZ R92, R97, R42 ;  /* 0x0000002a615c5220 */ /* 0x000fe20000410000 */
[----:B------:R-:W-:Y:S01]  /*4220*/  HFMA2 R42, -RZ, RZ, 0, 0 ;  /* 0x00000000ff2a7431 */ /* 0x000fe200000001ff */
[----:B------:R-:W-:Y:S01]  /*4230*/  @P6 SHF.L.U32 R97, R59, 0x10, RZ ;  /* 0x000000103b616819 */ /* 0x000fe200000006ff */
[----:B---3--:R-:W-:-:S03]  /*4240*/  @P6 FMUL.FTZ R98, R98, R41 ;  /* 0x0000002962626220 */ /* 0x008fc60000410000 */
[----:B------:R-:W3:Y:S01]  /*4250*/  F2F.BF16.F32 R92, R92 ;  /* 0x0000005c005c7304 */ /* 0x000ee20000202000 */
[----:B------:R-:W-:Y:S01]  /*4260*/  @P6 FMUL.FTZ R42, R97, R98 ;  /* 0x00000062612a6220 */ /* 0x000fe20000410000 */
[----:B0-----:R-:W-:-:S06]  /*4270*/  IMAD.WIDE.U32 R98, R96, 0x10000, RZ ;  /* 0x0001000060627825 */ /* 0x001fcc00078e00ff */
[----:B------:R-:W0:Y:S01]  /*4280*/  F2F.BF16.F32 R42, R42 ;  /* 0x0000002a002a7304 */ /* 0x000e220000202000 */
[----:B------:R-:W-:Y:S01]  /*4290*/  IMAD.WIDE.U32 R96, R89, 0x10, R108 ;  /* 0x0000001059607825 */ /* 0x000fe200078e006c */
[----:B------:R-:W-:Y:S01]  /*42a0*/  LOP3.LUT R98, R98, R91, RZ, 0xfc, !PT ;  /* 0x0000005b62627212 */ /* 0x000fe200078efcff */
[----:B------:R-:W4:Y:S01]  /*42b0*/  @P3 LDC R89, c[0x0][0x408] ;  /* 0x00010200ff593b82 */ /* 0x000f220000000800 */
[----:B---3--:R-:W-:Y:S02]  /*42c0*/  SHF.L.U32 R41, R92, 0x10, RZ ;  /* 0x000000105c297819 */ /* 0x008fe400000006ff */
[----:B------:R3:W-:Y:S02]  /*42d0*/  STG.E.128 desc[UR16][R96.64], R44 ;  /* 0x0000002c60007986 */ /* 0x0007e4000c101d10 */
[----:B0-----:R-:W-:-:S05]  /*42e0*/  LOP3.LUT R99, R99, R41, R42, 0xfe, !PT ;  /* 0x0000002963637212 */ /* 0x001fca00078efe2a */
[----:B------:R-:W-:Y:S04]  /*42f0*/  STG.E.64 desc[UR16][R100.64], R98 ;  /* 0x0000006264007986 */ /* 0x000fe8000c101b10 */
[----:B------:R-:W2:Y:S01]  /*4300*/  LDG.E.64 R112, desc[UR16][R112.64] ;  /* 0x0000001070707981 */ /* 0x000ea2000c1e1b00 */
[----:B------:R-:W-:Y:S01]  /*4310*/  @P1 SHF.R.U32.HI R42, RZ, 0x10, R115 ;  /* 0x00000010ff2a1819 */ /* 0x000fe20000011673 */
[----:B------:R-:W-:Y:S01]  /*4320*/  FADD.FTZ R88, R88, -R51 ;  /* 0x8000003358587221 */ /* 0x000fe20000010000 */
[----:B------:R-:W-:Y:S02]  /*4330*/  HFMA2 R51, -RZ, RZ, 0, 0 ;  /* 0x00000000ff337431 */ /* 0x000fe400000001ff */
[----:B------:R-:W-:Y:S01]  /*4340*/  @P0 FMUL.FTZ R41, R40, UR26 ;  /* 0x0000001a28290c20 */ /* 0x000fe20008410000 */
[----:B------:R-:W-:Y:S01]  /*4350*/  @P1 SHF.L.U32 R40, R42, 0x10, RZ ;  /* 0x000000102a281819 */ /* 0x000fe200000006ff */
[----:B-1----:R-:W-:Y:S01]  /*4360*/  @P1 FMUL.FTZ R43, R43, R102 ;  /* 0x000000662b2b1220 */ /* 0x002fe20000410000 */
[----:B------:R-:W-:Y:S01]  /*4370*/  @P0 SHF.L.U32 R114, R114, 0x10, RZ ;  /* 0x0000001072720819 */ /* 0x000fe200000006ff */
[----:B---3--:R-:W-:Y:S01]  /*4380*/  @P3 FMUL.FTZ R44, R44, UR4 ;  /* 0x000000042c2c3c20 */ /* 0x008fe20008410000 */
[----:B------:R-:W-:Y:S01]  /*4390*/  MOV R96, RZ ;  /* 0x000000ff00607202 */ /* 0x000fe20000000f00 */
[----:B------:R-:W-:Y:S01]  /*43a0*/  @P1 FMUL.FTZ R51, R40, R43 ;  /* 0x0000002b28331220 */ /* 0x000fe20000410000 */
[----:B------:R-:W-:Y:S01]  /*43b0*/  LOP3.LUT P1, RZ, R94, 0xff00, RZ, 0xc0, !PT ;  /* 0x0000ff005eff7812 */ /* 0x000fe2000782c0ff */
[----:B------:R-:W-:Y:S01]  /*43c0*/  @P0 FMUL.FTZ R96, R114, R41 ;  /* 0x0000002972600220 */ /* 0x000fe20000410000 */
[----:B----4-:R-:W-:Y:S01]  /*43d0*/  @P3 FMUL.FTZ R43, R44, R89 ;  /* 0x000000592c2b3220 */ /* 0x010fe20000410000 */
[----:B------:R-:W-:Y:S01]  /*43e0*/  @P4 FMUL.FTZ R45, R45, UR4 ;  /* 0x000000042d2d4c20 */ /* 0x000fe20008410000 */
[----:B------:R-:W-:Y:S01]  /*43f0*/  HFMA2 R89, -RZ, RZ, 0, 0 ;  /* 0x00000000ff597431 */ /* 0x000fe200000001ff */
[----:B------:R-:W-:Y:S01]  /*4400*/  LOP3.LUT P0, RZ, R94, 0xff0000, RZ, 0xc0, !PT ;  /* 0x00ff00005eff7812 */ /* 0x000fe2000780c0ff */
[----:B------:R-:W-:Y:S01]  /*4410*/  FFMA.FTZ R90, R90, UR13, R111 ;  /* 0x0000000d5a5a7c23 */ /* 0x000fe2000801006f */
[----:B------:R-:W-:Y:S01]  /*4420*/  FFMA.FTZ R41, R88, UR12, R33 ;  /* 0x0000000c58297c23 */ /* 0x000fe20008010021 */
[----:B------:R-:W-:Y:S01]  /*4430*/  @P4 FMUL.FTZ R45, R45, R104 ;  /* 0x000000682d2d4220 */ /* 0x000fe20000410000 */
[--C-:B------:R-:W-:Y:S01]  /*4440*/  FFMA.FTZ R92, R86, UR13, R111.reuse ;  /* 0x0000000d565c7c23 */ /* 0x100fe2000801006f */
[----:B------:R-:W-:Y:S01]  /*4450*/  FADD.FTZ R93, R93, -R90 ;  /* 0x8000005a5d5d7221 */ /* 0x000fe20000010000 */
[----:B------:R-:W-:Y:S01]  /*4460*/  MOV R86, RZ ;  /* 0x000000ff00567202 */ /* 0x000fe20000000f00 */
[----:B------:R-:W-:Y:S01]  /*4470*/  FFMA.FTZ R95, R95, UR13, R111 ;  /* 0x0000000d5f5f7c23 */ /* 0x000fe2000801006f */
[----:B------:R-:W-:Y:S01]  /*4480*/  FADD.FTZ R91, R49, -R92 ;  /* 0x8000005c315b7221 */ /* 0x000fe20000010000 */
[----:B------:R-:W-:Y:S01]  /*4490*/  HFMA2 R92, -RZ, RZ, 0, 0 ;  /* 0x00000000ff5c7431 */ /* 0x000fe200000001ff */
[----:B------:R-:W0:Y:S01]  /*44a0*/  @P5 LDC R97, c[0x0][0x408] ;  /* 0x00010200ff615b82 */ /* 0x000e220000000800 */
[----:B------:R-:W-:Y:S01]  /*44b0*/  FADD.FTZ R88, R50, -R95 ;  /* 0x8000005f32587221 */ /* 0x000fe20000010000 */
[----:B------:R-:W-:Y:S01]  /*44c0*/  @P5 FMUL.FTZ R90, R47, UR4 ;  /* 0x000000042f5a5c20 */ /* 0x000fe20008410000 */
[----:B------:R-:W-:-:S02]  /*44d0*/  HFMA2 R47, -RZ, RZ, 0, 0 ;  /* 0x00000000ff2f7431 */ /* 0x000fc400000001ff */
[----:B------:R-:W-:-:S03]  /*44e0*/  IMAD.WIDE.U32 R108, R87, 0x10, R108 ;  /* 0x00000010576c7825 */ /* 0x000fc600078e006c */
[----:B------:R-:W1:Y:S01]  /*44f0*/  @P6 LDC R95, c[0x0][0x408] ;  /* 0x00010200ff5f6b82 */ /* 0x000e620000000800 */
        /* <DEDUP_REMOVED lines=9> */
[----:B------:R-:W-:Y:S01]  /*4590*/  FFMA.FTZ R42, R93, UR12, R34 ;  /* 0x0000000c5d2a7c23 */ /* 0x000fe20008010022 */
[----:B------:R-:W-:Y:S01]  /*45a0*/  @P1 SHF.L.U32 R40, R78, 0x10, RZ ;  /* 0x000000104e281819 */ /* 0x000fe200000006ff */
[----:B------:R-:W-:Y:S01]  /*45b0*/  @P1 FMUL.FTZ R43, R43, UR26 ;  /* 0x0000001a2b2b1c20 */ /* 0x000fe20008410000 */
[----:B------:R-:W-:-:S02]  /*45c0*/  ISETP.GE.U32.AND P4, PT, R94, 0x1000000, PT ;  /* 0x010000005e00780c */ /* 0x000fc40003f86070 */
[----:B------:R-:W-:Y:S01]  /*45d0*/  CS2R R44, SRZ ;  /* 0x00000000002c7805 */ /* 0x000fe2000001ff00 */
[----:B------:R-:W-:Y:S01]  /*45e0*/  @P0 FMUL.FTZ R50, R42, UR4 ;  /* 0x000000042a320c20 */ /* 0x000fe20008410000 */
[----:B------:R-:W-:Y:S01]  /*45f0*/  @P1 FMUL.FTZ R44, R40, R43 ;  /* 0x0000002b282c1220 */ /* 0x000fe20000410000 */
[----:B------:R-:W-:Y:S01]  /*4600*/  LOP3.LUT P3, RZ, R94, 0xff, RZ, 0xc0, !PT ;  /* 0x000000ff5eff7812 */ /* 0x000fe2000786c0ff */
[----:B------:R-:W-:Y:S01]  /*4610*/  FFMA.FTZ R43, R88, UR12, R35 ;  /* 0x0000000c582b7c23 */ /* 0x000fe20008010023 */
[----:B------:R-:W-:Y:S01]  /*4620*/  @P0 SHF.L.U32 R40, R61, 0x10, RZ ;  /* 0x000000103d280819 */ /* 0x000fe200000006ff */
[----:B------:R-:W-:Y:S02]  /*4630*/  @P0 FMUL.FTZ R93, R50, UR26 ;  /* 0x0000001a325d0c20 */ /* 0x000fe40008410000 */
[----:B------:R-:W-:Y:S01]  /*4640*/  FMUL.FTZ R49, R43, UR4 ;  /* 0x000000042b317c20 */ /* 0x000fe20008410000 */
[----:B------:R-:W2:Y:S01]  /*4650*/  F2F.BF16.F32 R44, R44 ;  /* 0x0000002c002c7304 */ /* 0x000ea20000202000 */
[----:B------:R-:W-:Y:S01]  /*4660*/  @P0 FMUL.FTZ R45, R40, R93 ;  /* 0x0000005d282d0220 */ /* 0x000fe20000410000 */
[----:B------:R-:W-:Y:S01]  /*4670*/  FFMA.FTZ R40, R91, UR12, R32 ;  /* 0x0000000c5b287c23 */ /* 0x000fe20008010020 */
[----:B------:R-:W-:Y:S01]  /*4680*/  @P4 SHF.L.U32 R88, R77, 0x10, RZ ;  /* 0x000000104d584819 */ /* 0x000fe200000006ff */
[----:B------:R-:W-:Y:S01]  /*4690*/  FMUL.FTZ R49, R49, UR26 ;  /* 0x0000001a31317c20 */ /* 0x000fe20008410000 */
[----:B------:R-:W-:Y:S01]  /*46a0*/  MOV R91, RZ ;  /* 0x000000ff005b7202 */ /* 0x000fe20000000f00 */
[----:B------:R-:W-:Y:S01]  /*46b0*/  FMUL.FTZ R50, R40, UR4 ;  /* 0x0000000428327c20 */ /* 0x000fe20008410000 */
[----:B------:R-:W-:Y:S01]  /*46c0*/  @P3 SHF.L.U32 R93, R60, 0x10, RZ ;  /* 0x000000103c5d3819 */ /* 0x000fe200000006ff */
[----:B------:R-:W-:Y:S01]  /*46d0*/  @P4 FMUL.FTZ R92, R88, R49 ;  /* 0x00000031585c4220 */ /* 0x000fe20000410000 */
[----:B------:R2:W-:Y:S01]  /*46e0*/  F2F.BF16.F32 R94, R45 ;  /* 0x0000002d005e7304 */ /* 0x0005e20000202000 */
[----:B------:R-:W-:Y:S01]  /*46f0*/  FMUL.FTZ R50, R50, UR26 ;  /* 0x0000001a32327c20 */ /* 0x000fe20008410000 */
[----:B------:R-:W-:Y:S01]  /*4700*/  @P6 FMUL.FTZ R88, R46, UR4 ;  /* 0x000000042e586c20 */ /* 0x000fe20008410000 */
[----:B------:R-:W-:Y:S01]  /*4710*/  @P6 MOV R46, R117 ;  /* 0x00000075002e6202 */ /* 0x000fe20000000f00 */
[----:B------:R3:W-:Y:S01]  /*4720*/  STG.E.128 desc[UR16][R108.64], R40 ;  /* 0x000000286c007986 */ /* 0x0007e2000c101d10 */
[----:B------:R-:W-:Y:S01]  /*4730*/  @P3 FMUL.FTZ R91, R93, R50 ;  /* 0x000000325d5b3220 */ /* 0x000fe20000410000 */
[----:B-1----:R-:W-:Y:S01]  /*4740*/  @P6 FMUL.FTZ R87, R88, R95 ;  /* 0x0000005f58576220 */ /* 0x002fe20000410000 */
[----:B------:R-:W-:Y:S01]  /*4750*/  @P6 SHF.L.U32 R46, R46, 0x10, RZ ;  /* 0x000000102e2e6819 */ /* 0x000fe200000006ff */
[----:B------:R-:W1:Y:S01]  /*4760*/  F2F.BF16.F32 R92, R92 ;  /* 0x0000005c005c7304 */ /* 0x000e620000202000 */
[----:B--2---:R-:W-:-:S04]  /*4770*/  IMAD.WIDE.U32 R44, R44, 0x10000, RZ ;  /* 0x000100002c2c7825 */ /* 0x004fc800078e00ff */
[----:B------:R-:W-:Y:S01]  /*4780*/  @P0 FMUL.FTZ R95, R42, UR4 ;  /* 0x000000042a5f0c20 */ /* 0x000fe20008410000 */
[----:B------:R-:W-:Y:S02]  /*4790*/  HFMA2 R88, -RZ, RZ, 0, 0 ;  /* 0x00000000ff587431 */ /* 0x000fe400000001ff */
[----:B------:R-:W-:Y:S01]  /*47a0*/  @P6 FMUL.FTZ R47, R46, R87 ;  /* 0x000000572e2f6220 */ /* 0x000fe20000410000 */
[----:B------:R-:W-:Y:S01]  /*47b0*/  MOV R87, RZ ;  /* 0x000000ff00577202 */ /* 0x000fe20000000f00 */
[----:B------:R-:W-:Y:S01]  /*47c0*/  @P0 FMUL.FTZ R95, R95, UR26 ;  /* 0x0000001a5f5f0c20 */ /* 0x000fe20008410000 */
[----:B------:R-:W2:Y:S01]  /*47d0*/  F2F.BF16.F32 R91, R91 ;  /* 0x0000005b005b7304 */ /* 0x000ea20000202000 */
[----:B---3--:R-:W-:Y:S01]  /*47e0*/  HFMA2 R42, -RZ, RZ, 0, 0 ;  /* 0x00000000ff2a7431 */ /* 0x008fe200000001ff */
[----:B-1----:R-:W-:Y:S01]  /*47f0*/  SHF.L.U32 R93, R92, 0x10, RZ ;  /* 0x000000105c5d7819 */ /* 0x002fe200000006ff */
[----:B------:R-:W-:Y:S01]  /*4800*/  @P1 FMUL.FTZ R92, R41, UR4 ;  /* 0x00000004295c1c20 */ /* 0x000fe20008410000 */
[----:B------:R-:W-:-:S02]  /*4810*/  @P5 SHF.L.U32 R40, R116, 0x10, RZ ;  /* 0x0000001074285819 */ /* 0x000fc400000006ff */
[----:B------:R-:W-:Y:S01]  /*4820*/  LOP3.LUT R45, R45, R93, R94, 0xfe, !PT ;  /* 0x0000005d2d2d7212 */ /* 0x000fe200078efe5e */
[----:B------:R-:W-:Y:S01]  /*4830*/  @P1 FMUL.FTZ R93, R92, UR26 ;  /* 0x0000001a5c5d1c20 */ /* 0x000fe20008410000 */
[----:B------:R-:W-:Y:S02]  /*4840*/  MOV R43, RZ ;  /* 0x000000ff002b7202 */ /* 0x000fe40000000f00 */
[----:B--2---:R-:W-:Y:S01]  /*4850*/  LOP3.LUT R44, R44, R91, RZ, 0xfc, !PT ;  /* 0x0000005b2c2c7212 */ /* 0x004fe200078efcff */
[----:B0-----:R-:W-:Y:S01]  /*4860*/  @P5 FMUL.FTZ R91, R90, R97 ;  /* 0x000000615a5b5220 */ /* 0x001fe20000410000 */
[----:B------:R-:W-:-:S03]  /*4870*/  HFMA2 R90, -RZ, RZ, 0, 0 ;  /* 0x00000000ff5a7431 */ /* 0x000fc600000001ff */
[----:B------:R0:W-:Y:S01]  /*4880*/  STG.E.64 desc[UR16][R106.64], R44 ;  /* 0x0000002c6a007986 */ /* 0x0001e2000c101b10 */
[----:B------:R-:W-:Y:S01]  /*4890*/  @P5 FMUL.FTZ R90, R40, R91 ;  /* 0x0000005b285a5220 */ /* 0x000fe20000410000 */
[----:B------:R-:W-:Y:S02]  /*48a0*/  @P3 MOV R46, R112 ;  /* 0x00000070002e3202 */ /* 0x000fe40000000f00 */
[--C-:B------:R-:W-:Y:S02]  /*48b0*/  @P1 SHF.R.U64 R98, R112, 0x10, R113.reuse ;  /* 0x0000001070621819 */ /* 0x100fe40000001271 */
[----:B------:R-:W-:Y:S02]  /*48c0*/  @P0 MOV R94, R113 ;  /* 0x00000071005e0202 */ /* 0x000fe40000000f00 */
[----:B------:R-:W-:Y:S02]  /*48d0*/  @P4 SHF.R.U32.HI R97, RZ, 0x10, R113 ;  /* 0x00000010ff614819 */ /* 0x000fe40000011671 */
[----:B------:R-:W-:-:S02]  /*48e0*/  @P3 SHF.L.U32 R41, R46, 0x10, RZ ;  /* 0x000000102e293819 */ /* 0x000fc400000006ff */
[----:B------:R-:W-:Y:S02]  /*48f0*/  @P1 SHF.L.U32 R46, R98, 0x10, RZ ;  /* 0x00000010622e1819 */ /* 0x000fe400000006ff */
[----:B------:R-:W-:Y:S01]  /*4900*/  @P0 SHF.L.U32 R94, R94, 0x10, RZ ;  /* 0x000000105e5e0819 */ /* 0x000fe200000006ff */
[----:B------:R-:W-:Y:S01]  /*4910*/  @P3 FMUL.FTZ R87, R50, R41 ;  /* 0x0000002932573220 */ /* 0x000fe20000410000 */
[----:B0-----:R-:W-:Y:S01]  /*4920*/  @P4 SHF.L.U32 R44, R97, 0x10, RZ ;  /* 0x00000010612c4819 */ /* 0x001fe200000006ff */
[----:B------:R-:W-:Y:S02]  /*4930*/  @P1 FMUL.FTZ R88, R46, R93 ;  /* 0x0000005d2e581220 */ /* 0x000fe40000410000 */
[----:B------:R-:W-:Y:S02]  /*4940*/  @P0 FMUL.FTZ R43, R94, R95 ;  /* 0x0000005f5e2b0220 */ /* 0x000fe40000410000 */
[----:B------:R-:W-:-:S07]  /*4950*/  @P4 FMUL.FTZ R42, R49, R44 ;  /* 0x0000002c312a4220 */ /* 0x000fce0000410000 */
.L_x_2401:
        /* <DEDUP_REMOVED lines=15> */
[----:B------:R-:W-:Y:S07]  /*4a50*/  BRA.U !UP1, `(.L_x_2403) ;  /* 0xffffffb909d07547 */ /* 0x000fee000b83ffff */
        /* <DEDUP_REMOVED lines=36> */
.L_x_2398:
        /* <DEDUP_REMOVED lines=20> */
.L_x_2404:
        /* <DEDUP_REMOVED lines=10> */
.L_x_6727:


//--------------------- .text._ZN10layer_norm22ln_bwd_finalize_kernelINS_22Kernel_traits_finalizeILj1536E13__nv_bfloat16S2_fS2_fjLb1ELj1024ELj4ENS_18Kernel_traits_baseILj1536ES2_S2_fS2_fjLj1024EEEEELb1ELb0EEEvNS_9BwdParamsE --------------------------
	.section	.text._ZN10layer_norm22ln_bwd_finalize_kernelINS_22Kernel_traits_finalizeILj1536E13__nv_bfloat16S2_fS2_fjLb1ELj1024ELj4ENS_18Kernel_traits_baseILj1536ES2_S2_fS2_fjLj1024EEEEELb1ELb0EEEvNS_9BwdParamsE,"ax",@progbits
	.align	128
        .global         _ZN10layer_norm22ln_bwd_finalize_kernelINS_22Kernel_traits_finalizeILj1536E13__nv_bfloat16S2_fS2_fjLb1ELj1024ELj4ENS_18Kernel_traits_baseILj1536ES2_S2_fS2_fjLj1024EEEEELb1ELb0EEEvNS_9BwdParamsE
        .type           _ZN10layer_norm22ln_bwd_finalize_kernelINS_22Kernel_traits_finalizeILj1536E13__nv_bfloat16S2_fS2_fjLb1ELj1024ELj4ENS_18Kernel_traits_baseILj1536ES2_S2_fS2_fjLj1024EEEEELb1ELb0EEEvNS_9BwdParamsE,@function
        .size           _ZN10layer_norm22ln_bwd_finalize_kernelINS_22Kernel_traits_finalizeILj1536E13__nv_bfloat16S2_fS2_fjLb1ELj1024ELj4ENS_18Kernel_traits_baseILj1536ES2_S2_fS2_fjLj1024EEEEELb1ELb0EEEvNS_9BwdParamsE,(.L_x_6728 - _ZN10layer_norm22ln_bwd_finalize_kernelINS_22Kernel_traits_finalizeILj1536E13__nv_bfloat16S2_fS2_fjLb1ELj1024ELj4ENS_18Kernel_traits_baseILj1536ES2_S2_fS2_fjLj1024EEEEELb1ELb0EEEvNS_9BwdParamsE)
        .other          _ZN10layer_norm22ln_bwd_finalize_kernelINS_22Kernel_traits_finalizeILj1536E13__nv_bfloat16S2_fS2_fjLb1ELj1024ELj4ENS_18Kernel_traits_baseILj1536ES2_S2_fS2_fjLj1024EEEEELb1ELb0EEEvNS_9BwdParamsE,@"STO_CUDA_ENTRY STV_DEFAULT"
_ZN10layer_norm22ln_bwd_finalize_kernelINS_22Kernel_traits_finalizeILj1536E13__nv_bfloat16S2_fS2_fjLb1ELj1024ELj4ENS_18Kernel_traits_baseILj1536ES2_S2_fS2_fjLj1024EEEEELb1ELb0EEEvNS_9BwdParamsE:
.text._ZN10layer_norm22ln_bwd_finalize_kernelINS_22Kernel_traits_finalizeILj1536E13__nv_bfloat16S2_fS2_fjLb1ELj1024ELj4ENS_18Kernel_traits_baseILj1536ES2_S2_fS2_fjLj1024EEEEELb1ELb0EEEvNS_9BwdParamsE:
        /* <DEDUP_REMOVED lines=57> */
.L_x_2409:
        /* <DEDUP_REMOVED lines=87> */
.L_x_2408:
[----:B------:R-:W-:Y:S05]  /*0900*/  BSYNC.RECONVERGENT B1 ;  /* 0x0000000000017941 */ /* 0x000fea0003800200 */
.L_x_2407:
        /* <DEDUP_REMOVED lines=50> */
.L_x_2411:
[----:B------:R-:W-:Y:S05]  /*0c30*/  BSYNC.RECONVERGENT B1 ;  /* 0x0000000000017941 */ /* 0x000fea0003800200 */
.L_x_2410:
        /* <DEDUP_REMOVED lines=29> */
.L_x_2413:
[----:B------:R-:W-:Y:S05]  /*0e10*/  BSYNC.RECONVERGENT B1 ;  /* 0x0000000000017941 */ /* 0x000fea0003800200 */
.L_x_2412:
        /* <DEDUP_REMOVED lines=14> */
.L_x_2406:
[----:B------:R-:W-:Y:S05]  /*0f00*/  BSYNC.RECONVERGENT B0 ;  /* 0x0000000000007941 */ /* 0x000fea0003800200 */
.L_x_2405:
        /* <DEDUP_REMOVED lines=78> */
.L_x_2414:
        /* <DEDUP_REMOVED lines=9> */
.L_x_6728:


//--------------------- .text._ZN10layer_norm13ln_bwd_kernelINS_13Kernel_traitsI13__nv_bfloat16S2_fS2_fjLj1536ELj1ELj1ELj4ELj8ENS_18Kernel_traits_baseILj1536ES2_S2_fS2_fjLj128EEEEELb1ELb1ELb1ELb0EEEvNS_9BwdParamsE --------------------------
	.section	.text._ZN10layer_norm13ln_bwd_kernelINS_13Kernel_traitsI13__nv_bfloat16S2_fS2_fjLj1536ELj1ELj1ELj4ELj8ENS_18Kernel_traits_baseILj1536ES2_S2_fS2_fjLj128EEEEELb1ELb1ELb1ELb0EEEvNS_9BwdParamsE,"ax",@progbits
	.align	128
        .global         _ZN10layer_norm13ln_bwd_kernelINS_13Kernel_traitsI13__nv_bfloat16S2_fS2_fjLj1536ELj1ELj1ELj4ELj8ENS_18Kernel_traits_baseILj1536ES2_S2_fS2_fjLj128EEEEELb1ELb1ELb1ELb0EEEvNS_9BwdParamsE
        .type           _ZN10layer_norm13ln_bwd_kernelINS_13Kernel_traitsI13__nv_bfloat16S2_fS2_fjLj1536ELj1ELj1ELj4ELj8ENS_18Kernel_traits_baseILj1536ES2_S2_fS2_fjLj128EEEEELb1ELb1ELb1ELb0EEEvNS_9BwdParamsE,@function
        .size           _ZN10layer_norm13ln_bwd_kernelINS_13Kernel_traitsI13__nv_bfloat16S2_fS2_fjLj1536ELj1ELj1ELj4ELj8ENS_18Kernel_traits_baseILj1536ES2_S2_fS2_fjLj128EEEEELb1ELb1ELb1ELb0EEEvNS_9BwdParamsE,(.L_x_6729 - _ZN10layer_norm13ln_bwd_kernelINS_13Kernel_traitsI13__nv_bfloat16S2_fS2_fjLj1536ELj1ELj1ELj4ELj8ENS_18Kernel_traits_baseILj1536ES2_S2_fS2_fjLj128EEEEELb1ELb1ELb1ELb0EEEvNS_9BwdParamsE)
        .other          _ZN10layer_norm13ln_bwd_kernelINS_13Kernel_traitsI13__nv_bfloat16S2_fS2_fjLj1536ELj1ELj1ELj4ELj8ENS_18Kernel_traits_baseILj1536ES2_S2_fS2_fjLj128EEEEELb1ELb1ELb1ELb0EEEvNS_9BwdParamsE,@"STO_CUDA_ENTRY STV_DEFAULT"
_ZN10layer_norm13ln_bwd_kernelINS_13Kernel_traitsI13__nv_bfloat16S2_fS2_fjLj1536ELj1ELj1ELj4ELj8ENS_18Kernel_traits_baseILj1536ES2_S2_fS2_fjLj128EEEEELb1ELb1ELb1ELb0EEEvNS_9BwdParamsE:
.text._ZN10layer_norm13ln_bwd_kernelINS_13Kernel_traitsI13__nv_bfloat16S2_fS2_fjLj1536ELj1ELj1ELj4ELj8ENS_18Kernel_traits_baseILj1536ES2_S2_fS2_fjLj128EEEEELb1ELb1ELb1ELb0EEEvNS_9BwdParamsE:
        /* <DEDUP_REMOVED lines=65> */
[----:B------:R-:W-:Y:S01]  /*0410*/  SHF.R.U64 R9, R14, 0x10, R15 ;  /* 0x000000100e097819 */ /* 0x000fe2000000120f */
[----:B------:R-:W-:Y:S01]  /*0420*/  IMAD.MOV.U32 R14, RZ, RZ, R54 ;  /* 0x000000ffff0e7224 */ /* 0x000fe200078e0036 */
        /* <DEDUP_REMOVED lines=10> */
[----:B------:R-:W-:Y:S02]  /*04d0*/  MOV R76, R12 ;  /* 0x0000000c004c7202 */ /* 0x000fe40000000f00 */
[----:B------:R-:W-:Y:S02]  /*04e0*/  CS2R R28, SRZ ;  /* 0x00000000001c7805 */ /* 0x000fe4000001ff00 */
        /* <DEDUP_REMOVED lines=14> */
[----:B------:R-:W-:Y:S01]  /*05d0*/  PRMT R12, R14, 0x7610, R12 ;  /* 0x000076100e0c7816 */ /* 0x000fe2000000000c */
[----:B------:R-:W-:Y:S01]  /*05e0*/  UPLOP3.LUT UP1, UPT, UPT, UPT, UPT, 0x40, 0x4 ;  /* 0x000000000004789c */ /* 0x000fe20003f2e870 */
[----:B------:R-:W-:Y:S01]  /*05f0*/  PRMT R13, R15, 0x7610, R13 ;  /* 0x000076100f0d7816 */ /* 0x000fe2000000000d */
[----:B------:R-:W0:Y:S01]  /*0600*/  LDCU UR7, c[0x0][0x388] ;  /* 0x00007100ff0777ac */ /* 0x000e220008000800 */
[----:B------:R-:W-:Y:S02]  /*0610*/  MOV R80, R52 ;  /* 0x0000003400507202 */ /* 0x000fe40000000f00 */
[----:B------:R-:W-:Y:S01]  /*0620*/  SHF.R.U64 R81, R52, 0x10, R53 ;  /* 0x0000001034517819 */ /* 0x000fe20000001235 */
[----:B------:R-:W1:Y:S01]  /*0630*/  LDCU.U8 UR30, c[0x0][0x410] ;  /* 0x00008200ff1e77ac */ /* 0x000e620008000000 */
[----:B------:R-:W-:-:S02]  /*0640*/  MOV R82, R53 ;  /* 0x0000003500527202 */ /* 0x000fc40000000f00 */
[----:B------:R-:W-:Y:S01]  /*0650*/  SHF.R.U32.HI R83, RZ, 0x10, R53 ;  /* 0x00000010ff537819 */ /* 0x000fe20000011635 */
[----:B------:R-:W2:Y:S01]  /*0660*/  LDCU UR31, c[0x0][0x400] ;  /* 0x00008000ff1f77ac */ /* 0x000ea20008000800 */
[----:B------:R-:W-:Y:S02]  /*0670*/  PRMT R4, R0, 0x7610, R4 ;  /* 0x0000761000047816 */ /* 0x000fe40000000004 */
[----:B------:R-:W-:Y:S01]  /*0680*/  PRMT R5, R3, 0x7610, R5 ;  /* 0x0000761003057816 */ /* 0x000fe20000000005 */
[----:B------:R-:W3:Y:S01]  /*0690*/  LDCU.64 UR20, c[0x0][0x408] ;  /* 0x00008100ff1477ac */ /* 0x000ee20008000a00 */
[----:B------:R-:W-:Y:S02]  /*06a0*/  PRMT R14, R56, 0x7610, R14 ;  /* 0x00007610380e7816 */ /* 0x000fe4000000000e */
[----:B------:R-:W-:Y:S01]  /*06b0*/  PRMT R15, R54, 0x7610, R15 ;  /* 0x00007610360f7816 */ /* 0x000fe2000000000f */
[----:B------:R-:W4:Y:S01]  /*06c0*/  LDCU.64 UR22, c[0x0][0x438] ;  /* 0x00008700ff1677ac */ /* 0x000f220008000a00 */
[----:B------:R-:W0:Y:S01]  /*06d0*/  LDCU.64 UR24, c[0x0][0x478] ;  /* 0x00008f00ff1877ac */ /* 0x000e220008000a00 */
[----:B------:R-:W0:Y:S01]  /*06e0*/  LDCU.128 UR12, c[0x0][0x3c0] ;  /* 0x00007800ff0c77ac */ /* 0x000e220008000c00 */
[----:B------:R-:W0:Y:S01]  /*06f0*/  LDCU.128 UR16, c[0x0][0x3f0] ;  /* 0x00007e00ff1077ac */ /* 0x000e220008000c00 */
[----:B------:R-:W0:Y:S02]  /*0700*/  LDCU.64 UR26, c[0x0][0x380] ;  /* 0x00007000ff1a77ac */ /* 0x000e240008000a00 */
.L_x_2565:
[----:B0-----:R-:W-:-:S06]  /*0710*/  UIMAD.WIDE UR4, UR9, 0x4, UR18 ;  /* 0x00000004090478a5 */ /* 0x001fcc000f8e0212 */
[----:B-1-3--:R-:W-:Y:S01]  /*0720*/  IMAD.U32 R70, RZ, RZ, UR4 ;  /* 0x00000004ff467e24 */ /* 0x00afe2000f8e00ff */
[----:B------:R-:W-:Y:S01]  /*0730*/  MOV R71, UR5 ;  /* 0x0000000500477c02 */ /* 0x000fe20008000f00 */
[----:B------:R-:W-:-:S04]  /*0740*/  UIMAD.WIDE UR4, UR9, 0x4, UR14 ;  /* 0x00000004090478a5 */ /* 0x000fc8000f8e020e */
[----:B-----5:R-:W5:Y:S01]  /*0750*/  LDG.E R70, desc[UR10][R70.64] ;  /* 0x0000000a46467981 */ /* 0x020f62000c1e1900 */
[----:B------:R-:W-:Y:S01]  /*0760*/  UIMAD.WIDE UR28, UR9, 0x4, UR16 ;  /* 0x00000004091c78a5 */ /* 0x000fe2000f8e0210 */
[----:B------:R-:W-:Y:S02]  /*0770*/  MOV R72, UR4 ;  /* 0x0000000400487c02 */ /* 0x000fe40008000f00 */
[----:B------:R-:W-:-:S03]  /*0780*/  MOV R73, UR5 ;  /* 0x0000000500497c02 */ /* 0x000fc60008000f00 */
[----:B--2---:R-:W-:Y:S02]  /*0790*/  MOV R68, UR28 ;  /* 0x0000001c00447c02 */ /* 0x004fe40008000f00 */
[----:B------:R-:W-:Y:S01]  /*07a0*/  MOV R69, UR29 ;  /* 0x0000001d00457c02 */ /* 0x000fe20008000f00 */
        /* <DEDUP_REMOVED lines=13> */
[----:B------:R-:W-:Y:S01]  /*0880*/  HFMA2 R73, -RZ, RZ, 0, 0 ;  /* 0x00000000ff497431 */ /* 0x000fe200000001ff */
[----:B------:R-:W-:Y:S01]  /*0890*/  UIADD3 UR5, UPT, UPT, UR29, -0x1, URZ ;  /* 0xffffffff1d057890 */ /* 0x000fe2000fffe0ff */
[----:B------:R-:W3:Y:S01]  /*08a0*/  S2R R0, SR_TID.X ;  /* 0x0000000000007919 */ /* 0x000ee20000002100 */
[C---:B------:R-:W-:Y:S01]  /*08b0*/  ISETP.GE.U32.AND P1, PT, R2.reuse, 0x80, PT ;  /* 0x000000800200780c */ /* 0x040fe20003f26070 */
[----:B------:R-:W-:Y:S01]  /*08c0*/  BSSY.RECONVERGENT B1, `(.L_x_2418) ;  /* 0x0000053000017945 */ /* 0x000fe20003800200 */
[----:B------:R-:W-:Y:S01]  /*08d0*/  PLOP3.LUT P0, PT, PT, PT, UP3, 0x80, 0x8 ;  /* 0x000000000008781c */ /* 0x000fe20003f0f038 */
[----:B------:R-:W-:Y:S02]  /*08e0*/  HFMA2 R124, -RZ, RZ, 0, 0 ;  /* 0x00000000ff7c7431 */ /* 0x000fe400000001ff */
[----:B------:R-:W-:Y:S01]  /*08f0*/  IMAD.U32 R70, RZ, RZ, UR5 ;  /* 0x00000005ff467e24 */ /* 0x000fe2000f8e00ff */
[----:B------:R-:W-:Y:S01]  /*0900*/  ISETP.GE.U32.AND P2, PT, R2, 0x100, PT ;  /* 0x000001000200780c */ /* 0x000fe20003f46070 */
[----:B------:R-:W-:-:S02]  /*0910*/  @UP3 UIADD3 UR4, UPT, UPT, UR8, -0x1, URZ ;  /* 0xffffffff08043890 */ /* 0x000fc4000fffe0ff */
[----:B------:R-:W-:Y:S01]  /*0920*/  IMAD R70, R70, UR7, RZ ;  /* 0x0000000746467c24 */ /* 0x000fe2000f8e02ff */
[----:B------:R-:W-:Y:S01]  /*0930*/  ISETP.GE.U32.AND P3, PT, R2, 0x180, PT ;  /* 0x000001800200780c */ /* 0x000fe20003f66070 */
[----:B------:R-:W-:Y:S01]  /*0940*/  @UP3 UIMAD UR5, UR4, UR7, URZ ;  /* 0x00000007040532a4 */ /* 0x000fe2000f8e02ff */
[----:B------:R-:W-:Y:S01]  /*0950*/  MOV R75, RZ ;  /* 0x000000ff004b7202 */ /* 0x000fe20000000f00 */
[----:B------:R-:W-:Y:S01]  /*0960*/  UIMAD UR4, UR9, UR7, URZ ;  /* 0x00000007090472a4 */ /* 0x000fe2000f8e02ff */
[----:B0-----:R-:W-:Y:S01]  /*0970*/  SHF.R.S32.HI R69, RZ, 0x1f, R70 ;  /* 0x0000001fff457819 */ /* 0x001fe20000011446 */
[----:B------:R-:W-:-:S03]  /*0980*/  @UP3 USHF.R.S32.HI UR6, URZ, 0x1f, UR5 ;  /* 0x0000001fff063899 */ /* 0x000fc60008011405 */
[----:B------:R-:W-:Y:S01]  /*0990*/  LEA.HI R69, R69, R70, RZ, 0x2 ;  /* 0x0000004645457211 */ /* 0x000fe200078f10ff */
[----:B------:R-:W-:Y:S02]  /*09a0*/  @UP3 ULEA.HI UR6, UR6, UR5, URZ, 0x2 ;  /* 0x0000000506063291 */ /* 0x000fe4000f8f10ff */
[----:B------:R-:W-:-:S04]  /*09b0*/  USHF.R.S32.HI UR5, URZ, 0x1f, UR4 ;  /* 0x0000001fff057899 */ /* 0x000fc80008011404 */
[----:B------:R-:W-:Y:S01]  /*09c0*/  ULEA.HI UR5, UR5, UR4, URZ, 0x2 ;  /* 0x0000000405057291 */ /* 0x000fe2000f8f10ff */
[----:B------:R-:W-:-:S04]  /*09d0*/  MOV R71, UR6 ;  /* 0x0000000600477c02 */ /* 0x000fc80008000f00 */
[-C--:B---3--:R-:W-:Y:S02]  /*09e0*/  @P0 LEA.HI.SX32 R73, R71, R0.reuse, 0x1e ;  /* 0x0000000047490211 */ /* 0x088fe400078ff2ff */
[----:B------:R-:W-:Y:S02]  /*09f0*/  MOV R71, UR5 ;  /* 0x0000000500477c02 */ /* 0x000fe40008000f00 */
[----:B-1----:R-:W-:Y:S02]  /*0a00*/  ISETP.NE.AND P0, PT, RZ, UR30, PT ;  /* 0x0000001eff007c0c */ /* 0x002fe4000bf05270 */
[-C--:B------:R-:W-:Y:S02]  /*0a10*/  LEA.HI.SX32 R122, R71, R0.reuse, 0x1e ;  /* 0x00000000477a7211 */ /* 0x080fe400078ff2ff */
[----:B------:R-:W-:Y:S02]  /*0a20*/  LEA.HI.SX32 R123, R69, R0, 0x1e ;  /* 0x00000000457b7211 */ /* 0x000fe400078ff2ff */
[----:B------:R-:W-:-:S02]  /*0a30*/  MOV R74, R122 ;  /* 0x0000007a004a7202 */ /* 0x000fc40000000f00 */
        /* <DEDUP_REMOVED lines=9> */
[----:B------:R-:W4:Y:S01]  /*0ad0*/  LDG.E.128 R68, desc[UR10][R68.64] ;  /* 0x0000000a44447981 */ /* 0x000f22000c1e1d00 */
[----:B------:R-:W-:Y:S01]  /*0ae0*/  ISETP.NE.AND.EX P0, PT, RZ, UR23, PT, P0 ;  /* 0x00000017ff007c0c */ /* 0x000fe2000bf05300 */
[----:B--2---:R-:W-:-:S05]  /*0af0*/  IMAD.WIDE.U32 R96, R73, 0x4, R96 ;  /* 0x0000000449607825 */ /* 0x004fca00078e0060 */
[----:B------:R0:W5:Y:S07]  /*0b00*/  LDG.E R88, desc[UR10][R96.64] ;  /* 0x0000000a60587981 */ /* 0x00016e000c1e1900 */
[----:B------:R-:W1:Y:S01]  /*0b10*/  @P0 LDC.64 R124, c[0x0][0x438] ;  /* 0x00010e00ff7c0b82 */ /* 0x000e620000000a00 */
[----:B0-----:R-:W-:Y:S02]  /*0b20*/  SHF.L.U32 R97, R5, 0x10, RZ ;  /* 0x0000001005617819 */ /* 0x001fe400000006ff */
[----:B------:R-:W-:-:S02]  /*0b30*/  IADD3 R73, PT, PT, R73, 0x80, RZ ;  /* 0x0000008049497810 */ /* 0x000fc40007ffe0ff */
[----:B------:R-:W-:Y:S01]  /*0b40*/  IADD3 R123, PT, PT, R123, 0x80, RZ ;  /* 0x000000807b7b7810 */ /* 0x000fe20007ffe0ff */
[C---:B-1----:R-:W-:Y:S01]  /*0b50*/  @P0 IMAD.WIDE.U32 R124, R74.reuse, 0x10, R124 ;  /* 0x000000104a7c0825 */ /* 0x042fe200078e007c */
[----:B------:R-:W-:-:S04]  /*0b60*/  IADD3 R74, PT, PT, R74, 0x80, RZ ;  /* 0x000000804a4a7810 */ /* 0x000fc80007ffe0ff */
[----:B------:R0:W5:Y:S01]  /*0b70*/  @P0 LDG.E.128 R52, desc[UR10][R124.64] ;  /* 0x0000000a7c340981 */ /* 0x000162000c1e1d00 */
[--C-:B---3--:R-:W-:Y:S02]  /*0b80*/  SHF.R.U64 R114, R94, 0x10, R95.reuse ;  /* 0x000000105e727819 */ /* 0x108fe4000000125f */
[----:B------:R-:W-:Y:S01]  /*0b90*/  MOV R116, R94 ;  /* 0x0000005e00747202 */ /* 0x000fe20000000f00 */
[----:B------:R-:W-:Y:S01]  /*0ba0*/  IMAD.MOV.U32 R75, RZ, RZ, R95 ;  /* 0x000000ffff4b7224 */ /* 0x000fe200078e005f */
[----:B------:R-:W-:Y:S01]  /*0bb0*/  SHF.L.U32 R114, R114, 0x10, RZ ;  /* 0x0000001072727819 */ /* 0x000fe200000006ff */
[C---:B----4-:R-:W-:Y:S01]  /*0bc0*/  FADD.FTZ R69, -R72.reuse, R69 ;  /* 0x0000004548457221 */ /* 0x050fe20000010100 */
[----:B------:R-:W-:Y:S01]  /*0bd0*/  SHF.R.U32.HI R112, RZ, 0x10, R95 ;  /* 0x00000010ff707819 */ /* 0x000fe2000001165f */
[----:B------:R-:W-:Y:S01]  /*0be0*/  FADD.FTZ R71, -R72, R71 ;  /* 0x0000004748477221 */ /* 0x000fe20000010100 */
[----:B------:R-:W-:Y:S01]  /*0bf0*/  SHF.L.U32 R95, R116, 0x10, RZ ;  /* 0x00000010745f7819 */ /* 0x000fe200000006ff */
[----:B------:R-:W-:Y:S01]  /*0c00*/  FMUL.FTZ R96, R69, UR28 ;  /* 0x0000001c45607c20 */ /* 0x000fe20008410000 */
[----:B------:R-:W-:Y:S01]  /*0c10*/  SHF.L.U32 R94, R4, 0x10, RZ ;  /* 0x00000010045e7819 */ /* 0x000fe200000006ff */
[----:B------:R-:W-:Y:S01]  /*0c20*/  FADD.FTZ R3, -R72, R68 ;  /* 0x0000004448037221 */ /* 0x000fe20000010100 */
[----:B------:R-:W-:Y:S01]  /*0c30*/  FADD.FTZ R37, R37, R114 ;  /* 0x0000007225257221 */ /* 0x000fe20000010000 */
[-C--:B------:R-:W-:Y:S01]  /*0c40*/  FFMA.FTZ R49, R96, R114.reuse, R49 ;  /* 0x0000007260317223 */ /* 0x080fe20000010031 */
[----:B------:R-:W-:Y:S01]  /*0c50*/  FMUL.FTZ R97, R97, R114 ;  /* 0x0000007261617220 */ /* 0x000fe20000410000 */
[----:B------:R-:W-:Y:S01]  /*0c60*/  SHF.L.U32 R68, R112, 0x10, RZ ;  /* 0x0000001070447819 */ /* 0x000fe200000006ff */
[----:B------:R-:W-:Y:S01]  /*0c70*/  FMUL.FTZ R114, R71, UR28 ;  /* 0x0000001c47727c20 */ /* 0x000fe20008410000 */
[----:B------:R-:W-:-:S02]  /*0c80*/  IMAD.U32 R112, R7, 0x10000, RZ ;  /* 0x0001000007707824 */ /* 0x000fc400078e00ff */
[-C--:B------:R-:W-:Y:S01]  /*0c90*/  FMUL.FTZ R94, R94, R95.reuse ;  /* 0x0000005f5e5e7220 */ /* 0x080fe20000410000 */
[----:B------:R-:W-:Y:S01]  /*0ca0*/  FMUL.FTZ R3, R3, UR28 ;  /* 0x0000001c03037c20 */ /* 0x000fe20008410000 */
[----:B------:R-:W-:Y:S01]  /*0cb0*/  FADD.FTZ R39, R39, R68 ;  /* 0x0000004427277221 */ /* 0x000fe20000010000 */
[-C--:B------:R-:W-:Y:S01]  /*0cc0*/  FFMA.FTZ R51, R114, R68.reuse, R51 ;  /* 0x0000004472337223 */ /* 0x080fe20000010033 */
[----:B------:R-:W-:Y:S01]  /*0cd0*/  FMUL.FTZ R112, R112, R68 ;  /* 0x0000004470707220 */ /* 0x000fe20000410000 */
[----:B------:R-:W-:Y:S01]  /*0ce0*/  SHF.L.U32 R75, R75, 0x10, RZ ;  /* 0x000000104b4b7819 */ /* 0x000fe200000006ff */
[----:B------:R-:W-:Y:S01]  /*0cf0*/  FADD.FTZ R68, RZ, R94 ;  /* 0x0000005eff447221 */ /* 0x000fe20000010000 */
[----:B------:R-:W-:Y:S01]  /*0d00*/  SHF.L.U32 R116, R6, 0x10, RZ ;  /* 0x0000001006747819 */ /* 0x000fe200000006ff */
[----:B------:R-:W-:Y:S01]  /*0d10*/  FADD.FTZ R70, -R72, R70 ;  /* 0x0000004648467221 */ /* 0x000fe20000010100 */
[C---:B------:R-:W-:Y:S01]  /*0d20*/  FFMA.FTZ R69, R3.reuse, R94, RZ ;  /* 0x0000005e03457223 */ /* 0x040fe200000100ff */
[----:B------:R-:W-:Y:S01]  /*0d30*/  FADD.FTZ R36, R36, R95 ;  /* 0x0000005f24247221 */ /* 0x000fe20000010000 */
[----:B------:R-:W-:Y:S01]  /*0d40*/  FFMA.FTZ R48, R3, R95, R48 ;  /* 0x0000005f03307223 */ /* 0x000fe20000010030 */
[----:B------:R-:W-:Y:S01]  /*0d50*/  FADD.FTZ R71, R68, R97 ;  /* 0x0000006144477221 */ /* 0x000fe20000010000 */
[----:B------:R-:W-:Y:S01]  /*0d60*/  FMUL.FTZ R95, R70, UR28 ;  /* 0x0000001c465f7c20 */ /* 0x000fe20008410000 */
[----:B------:R-:W-:Y:S01]  /*0d70*/  FMUL.FTZ R116, R116, R75 ;  /* 0x0000004b74747220 */ /* 0x000fe20000410000 */
[----:B------:R-:W-:-:S03]  /*0d80*/  FFMA.FTZ R68, R96, R97, R69 ;  /* 0x0000006160447223 */ /* 0x000fc60000010045 */
[----:B------:R-:W-:Y:S01]  /*0d90*/  FADD.FTZ R71, R71, R116 ;  /* 0x0000007447477221 */ /* 0x000fe20000010000 */
[C---:B------:R-:W-:Y:S01]  /*0da0*/  FFMA.FTZ R69, R95.reuse, R116, R68 ;  /* 0x000000745f457223 */ /* 0x040fe20000010044 */
[----:B------:R-:W-:Y:S01]  /*0db0*/  FADD.FTZ R38, R38, R75 ;  /* 0x0000004b26267221 */ /* 0x000fe20000010000 */
[----:B------:R-:W-:Y:S01]  /*0dc0*/  FFMA.FTZ R50, R95, R75, R50 ;  /* 0x0000004b5f327223 */ /* 0x000fe20000010032 */
[----:B------:R-:W-:Y:S01]  /*0dd0*/  FADD.FTZ R75, R71, R112 ;  /* 0x00000070474b7221 */ /* 0x000fe20000010000 */
[----:B0-----:R-:W-:-:S07]  /*0de0*/  FFMA.FTZ R124, R114, R112, R69 ;  /* 0x00000070727c7223 */ /* 0x001fce0000010045 */
.L_x_2419:
[----:B----4-:R-:W-:Y:S05]  /*0df0*/  BSYNC.RECONVERGENT B1 ;  /* 0x0000000000017941 */ /* 0x010fea0003800200 */
.L_x_2418:
        /* <DEDUP_REMOVED lines=14> */
[----:B0-----:R-:W-:Y:S02]  /*0ee0*/  IMAD.U32 R93, R9, 0x10000, RZ ;  /* 0x00010000095d7824 */ /* 0x001fe400078e00ff */
[----:B-1----:R-:W-:-:S05]  /*0ef0*/  @P0 IMAD.WIDE.U32 R110, R74, 0x10, R110 ;  /* 0x000000104a6e0825 */ /* 0x002fca00078e006e */
[----:B------:R0:W5:Y:S02]  /*0f00*/  @P0 LDG.E.128 R56, desc[UR10][R110.64] ;  /* 0x0000000a6e380981 */ /* 0x000164000c1e1d00 */
[----:B0-----:R-:W-:Y:S02]  /*0f10*/  SHF.L.U32 R110, R10, 0x10, RZ ;  /* 0x000000100a6e7819 */ /* 0x001fe400000006ff */
[----:B------:R-:W-:Y:S01]  /*0f20*/  SHF.L.U32 R111, R11, 0x10, RZ ;  /* 0x000000100b6f7819 */ /* 0x000fe200000006ff */
[----:B------:R-:W-:Y:S01]  /*0f30*/  VIADD R74, R74, 0x80 ;  /* 0x000000804a4a7836 */ /* 0x000fe20000000000 */
[----:B------:R-:W-:Y:S02]  /*0f40*/  IADD3 R73, PT, PT, R73, 0x80, RZ ;  /* 0x0000008049497810 */ /* 0x000fe40007ffe0ff */
[----:B------:R-:W-:Y:S02]  /*0f50*/  IADD3 R123, PT, PT, R123, 0x80, RZ ;  /* 0x000000807b7b7810 */ /* 0x000fe40007ffe0ff */
[----:B---3--:R-:W-:-:S04]  /*0f60*/  MOV R91, R100 ;  /* 0x00000064005b7202 */ /* 0x008fc80000000f00 */
[----:B------:R-:W-:Y:S01]  /*0f70*/  SHF.L.U32 R125, R91, 0x10, RZ ;  /* 0x000000105b7d7819 */ /* 0x000fe200000006ff */
[----:B----4-:R-:W-:Y:S01]  /*0f80*/  FADD.FTZ R98, -R72, R68 ;  /* 0x0000004448627221 */ /* 0x010fe20000010100 */
[----:B------:R-:W-:Y:S01]  /*0f90*/  SHF.L.U32 R68, R8, 0x10, RZ ;  /* 0x0000001008447819 */ /* 0x000fe200000006ff */
[----:B------:R-:W-:-:S04]  /*0fa0*/  FADD.FTZ R69, -R72, R69 ;  /* 0x0000004548457221 */ /* 0x000fc80000010100 */
[----:B------:R-:W-:Y:S01]  /*0fb0*/  FMUL.FTZ R92, R68, R125 ;  /* 0x0000007d445c7220 */ /* 0x000fe20000410000 */
[----:B------:R-:W-:Y:S01]  /*0fc0*/  SHF.R.U64 R68, R100, 0x10, R101 ;  /* 0x0000001064447819 */ /* 0x000fe20000001265 */
[----:B------:R-:W-:Y:S01]  /*0fd0*/  FMUL.FTZ R91, R98, UR28 ;  /* 0x0000001c625b7c20 */ /* 0x000fe20008410000 */
[----:B------:R-:W-:Y:S02]  /*0fe0*/  FMUL.FTZ R98, R69, UR28 ;  /* 0x0000001c45627c20 */ /* 0x000fe40008410000 */
[----:B------:R-:W-:Y:S01]  /*0ff0*/  SHF.L.U32 R68, R68, 0x10, RZ ;  /* 0x0000001044447819 */ /* 0x000fe200000006ff */
[----:B------:R-:W-:-:S04]  /*1000*/  FADD.FTZ R70, -R72, R70 ;  /* 0x0000004648467221 */ /* 0x000fc80000010100 */
[----:B------:R-:W-:Y:S01]  /*1010*/  FADD.FTZ R33, R33, R68 ;  /* 0x0000004421217221 */ /* 0x000fe20000010000 */
[-C--:B------:R-:W-:Y:S01]  /*1020*/  FFMA.FTZ R45, R98, R68.reuse, R45 ;  /* 0x00000044622d7223 */ /* 0x080fe2000001002d */
[----:B------:R-:W-:Y:S01]  /*1030*/  FMUL.FTZ R93, R93, R68 ;  /* 0x000000445d5d7220 */ /* 0x000fe20000410000 */
[----:B------:R-:W-:Y:S01]  /*1040*/  MOV R68, R101 ;  /* 0x0000006500447202 */ /* 0x000fe20000000f00 */
[----:B------:R-:W-:Y:S01]  /*1050*/  FADD.FTZ R71, -R72, R71 ;  /* 0x0000004748477221 */ /* 0x000fe20000010100 */
[----:B------:R-:W-:Y:S01]  /*1060*/  SHF.R.U32.HI R100, RZ, 0x10, R101 ;  /* 0x00000010ff647819 */ /* 0x000fe20000011665 */
[----:B------:R-:W-:Y:S01]  /*1070*/  FMUL.FTZ R101, R70, UR28 ;  /* 0x0000001c46657c20 */ /* 0x000fe20008410000 */
[----:B------:R-:W-:Y:S02]  /*1080*/  SHF.L.U32 R69, R68, 0x10, RZ ;  /* 0x0000001044457819 */ /* 0x000fe400000006ff */
[----:B------:R-:W-:Y:S01]  /*1090*/  SHF.L.U32 R68, R100, 0x10, RZ ;  /* 0x0000001064447819 */ /* 0x000fe200000006ff */
[----:B------:R-:W-:Y:S01]  /*10a0*/  FMUL.FTZ R100, R71, UR28 ;  /* 0x0000001c47647c20 */ /* 0x000fe20008410000 */
        /* <DEDUP_REMOVED lines=9> */
[----:B------:R-:W-:-:S03]  /*1140*/  FFMA.FTZ R68, R98, R93, R69 ;  /* 0x0000005d62447223 */ /* 0x000fc60000010045 */
[----:B------:R-:W-:Y:S01]  /*1150*/  FADD.FTZ R70, R71, R110 ;  /* 0x0000006e47467221 */ /* 0x000fe20000010000 */
[----:B------:R-:W-:Y:S01]  /*1160*/  FFMA.FTZ R69, R101, R110, R68 ;  /* 0x0000006e65457223 */ /* 0x000fe20000010044 */
[----:B------:R-:W-:Y:S01]  /*1170*/  FADD.FTZ R32, R32, R125 ;  /* 0x0000007d20207221 */ /* 0x000fe20000010000 */
[----:B------:R-:W-:Y:S01]  /*1180*/  FFMA.FTZ R44, R91, R125, R44 ;  /* 0x0000007d5b2c7223 */ /* 0x000fe2000001002c */
[----:B------:R-:W-:Y:S01]  /*1190*/  FADD.FTZ R75, R70, R111 ;  /* 0x0000006f464b7221 */ /* 0x000fe20000010000 */
[----:B------:R-:W-:-:S07]  /*11a0*/  FFMA.FTZ R124, R100, R111, R69 ;  /* 0x0000006f647c7223 */ /* 0x000fce0000010045 */
.L_x_2421:
[----:B------:R-:W-:Y:S05]  /*11b0*/  BSYNC.RECONVERGENT B1 ;  /* 0x0000000000017941 */ /* 0x000fea0003800200 */
.L_x_2420:
        /* <DEDUP_REMOVED lines=9> */
[----:B------:R-:W-:-:S13]  /*1250*/  ISETP.NE.AND.EX P0, PT, RZ, UR23, PT, P0 ;  /* 0x00000017ff007c0c */ /* 0x000fda000bf05300 */
[----:B------:R-:W0:Y:S01]  /*1260*/  @P0 LDC.64 R106, c[0x0][0x438] ;  /* 0x00010e00ff6a0b82 */ /* 0x000e220000000a00 */
[----:B--2---:R-:W-:-:S05]  /*1270*/  IMAD.WIDE.U32 R104, R73, 0x4, R104 ;  /* 0x0000000449687825 */ /* 0x004fca00078e0068 */
[----:B------:R-:W5:Y:S01]  /*1280*/  LDG.E R90, desc[UR10][R104.64] ;  /* 0x0000000a685a7981 */ /* 0x000f62000c1e1900 */
[----:B0-----:R-:W-:-:S05]  /*1290*/  @P0 IMAD.WIDE.U32 R106, R74, 0x10, R106 ;  /* 0x000000104a6a0825 */ /* 0x001fca00078e006a */
[----:B------:R0:W5:Y:S02]  /*12a0*/  @P0 LDG.E.128 R60, desc[UR10][R106.64] ;  /* 0x0000000a6a3c0981 */ /* 0x000164000c1e1d00 */
[----:B0-----:R-:W-:Y:S02]  /*12b0*/  SHF.L.U32 R107, R12, 0x10, RZ ;  /* 0x000000100c6b7819 */ /* 0x001fe400000006ff */
[----:B------:R-:W-:Y:S02]  /*12c0*/  SHF.L.U32 R106, R13, 0x10, RZ ;  /* 0x000000100d6a7819 */ /* 0x000fe400000006ff */
[----:B---3--:R-:W-:Y:S02]  /*12d0*/  MOV R108, R102 ;  /* 0x00000066006c7202 */ /* 0x008fe40000000f00 */
[----:B------:R-:W-:Y:S02]  /*12e0*/  SHF.R.U64 R102, R102, 0x10, R103 ;  /* 0x0000001066667819 */ /* 0x000fe40000001267 */
[----:B------:R-:W-:Y:S01]  /*12f0*/  SHF.L.U32 R108, R108, 0x10, RZ ;  /* 0x000000106c6c7819 */ /* 0x000fe200000006ff */
[C---:B----4-:R-:W-:Y:S01]  /*1300*/  FADD.FTZ R68, -R72.reuse, R68 ;  /* 0x0000004448447221 */ /* 0x050fe20000010100 */
[----:B------:R-:W-:Y:S01]  /*1310*/  FADD.FTZ R69, -R72, R69 ;  /* 0x0000004548457221 */ /* 0x000fe20000010100 */
[----:B------:R-:W-:-:S02]  /*1320*/  MOV R73, R103 ;  /* 0x0000006700497202 */ /* 0x000fc40000000f00 */
[----:B------:R-:W-:Y:S01]  /*1330*/  FMUL.FTZ R109, R68, UR28 ;  /* 0x0000001c446d7c20 */ /* 0x000fe20008410000 */
[----:B------:R-:W-:Y:S01]  /*1340*/  SHF.L.U32 R102, R102, 0x10, RZ ;  /* 0x0000001066667819 */ /* 0x000fe200000006ff */
[-C--:B------:R-:W-:Y:S01]  /*1350*/  FMUL.FTZ R107, R107, R108.reuse ;  /* 0x0000006c6b6b7220 */ /* 0x080fe20000410000 */
[----:B------:R-:W-:Y:S01]  /*1360*/  FADD.FTZ R28, R28, R108 ;  /* 0x0000006c1c1c7221 */ /* 0x000fe20000010000 */
[----:B------:R-:W-:Y:S01]  /*1370*/  FFMA.FTZ R40, R109, R108, R40 ;  /* 0x0000006c6d287223 */ /* 0x000fe20000010028 */
[----:B------:R-:W-:Y:S01]  /*1380*/  FMUL.FTZ R108, R69, UR28 ;  /* 0x0000001c456c7c20 */ /* 0x000fe20008410000 */
[----:B------:R-:W-:Y:S01]  /*1390*/  SHF.R.U32.HI R74, RZ, 0x10, R103 ;  /* 0x00000010ff4a7819 */ /* 0x000fe20000011667 */
[----:B------:R-:W-:Y:S01]  /*13a0*/  FADD.FTZ R70, -R72, R70 ;  /* 0x0000004648467221 */ /* 0x000fe20000010100 */
[----:B------:R-:W-:Y:S01]  /*13b0*/  SHF.L.U32 R73, R73, 0x10, RZ ;  /* 0x0000001049497819 */ /* 0x000fe200000006ff */
[----:B------:R-:W-:Y:S01]  /*13c0*/  FMUL.FTZ R106, R106, R102 ;  /* 0x000000666a6a7220 */ /* 0x000fe20000410000 */
[----:B------:R-:W-:-:S02]  /*13d0*/  IMAD.U32 R103, R14, 0x10000, RZ ;  /* 0x000100000e677824 */ /* 0x000fc400078e00ff */
[----:B------:R-:W-:Y:S01]  /*13e0*/  FADD.FTZ R75, R75, R107 ;  /* 0x0000006b4b4b7221 */ /* 0x000fe20000010000 */
[----:B------:R-:W-:Y:S01]  /*13f0*/  FFMA.FTZ R69, R109, R107, R124 ;  /* 0x0000006b6d457223 */ /* 0x000fe2000001007c */
[----:B------:R-:W-:Y:S01]  /*1400*/  FADD.FTZ R29, R29, R102 ;  /* 0x000000661d1d7221 */ /* 0x000fe20000010000 */
[----:B------:R-:W-:Y:S01]  /*1410*/  FFMA.FTZ R41, R108, R102, R41 ;  /* 0x000000666c297223 */ /* 0x000fe20000010029 */
[----:B------:R-:W-:Y:S01]  /*1420*/  FMUL.FTZ R105, R70, UR28 ;  /* 0x0000001c46697c20 */ /* 0x000fe20008410000 */
[----:B------:R-:W-:Y:S01]  /*1430*/  SHF.L.U32 R74, R74, 0x10, RZ ;  /* 0x000000104a4a7819 */ /* 0x000fe200000006ff */
[----:B------:R-:W-:Y:S01]  /*1440*/  FADD.FTZ R71, -R72, R71 ;  /* 0x0000004748477221 */ /* 0x000fe20000010100 */
[----:B------:R-:W-:Y:S01]  /*1450*/  SHF.L.U32 R102, R15, 0x10, RZ ;  /* 0x000000100f667819 */ /* 0x000fe200000006ff */
[----:B------:R-:W-:Y:S01]  /*1460*/  FMUL.FTZ R103, R103, R73 ;  /* 0x0000004967677220 */ /* 0x000fe20000410000 */
[----:B------:R-:W-:Y:S01]  /*1470*/  FADD.FTZ R68, R75, R106 ;  /* 0x0000006a4b447221 */ /* 0x000fe20000010000 */
[----:B------:R-:W-:Y:S01]  /*1480*/  FFMA.FTZ R70, R108, R106, R69 ;  /* 0x0000006a6c467223 */ /* 0x000fe20000010045 */
[----:B------:R-:W-:Y:S01]  /*1490*/  FMUL.FTZ R104, R71, UR28 ;  /* 0x0000001c47687c20 */ /* 0x000fe20008410000 */
[-C--:B------:R-:W-:Y:S01]  /*14a0*/  FMUL.FTZ R102, R102, R74.reuse ;  /* 0x0000004a66667220 */ /* 0x080fe20000410000 */
[----:B------:R-:W-:Y:S01]  /*14b0*/  FADD.FTZ R75, R68, R103 ;  /* 0x00000067444b7221 */ /* 0x000fe20000010000 */
[C---:B------:R-:W-:Y:S01]  /*14c0*/  FFMA.FTZ R69, R105.reuse, R103, R70 ;  /* 0x0000006769457223 */ /* 0x040fe20000010046 */
[----:B------:R-:W-:Y:S01]  /*14d0*/  FADD.FTZ R30, R30, R73 ;  /* 0x000000491e1e7221 */ /* 0x000fe20000010000 */
[----:B------:R-:W-:Y:S01]  /*14e0*/  FFMA.FTZ R42, R105, R73, R42 ;  /* 0x00000049692a7223 */ /* 0x000fe2000001002a */
[----:B------:R-:W-:Y:S01]  /*14f0*/  FADD.FTZ R31, R31, R74 ;  /* 0x0000004a1f1f7221 */ /* 0x000fe20000010000 */
[C---:B------:R-:W-:Y:S01]  /*1500*/  FFMA.FTZ R43, R104.reuse, R74, R43 ;  /* 0x0000004a682b7223 */ /* 0x040fe2000001002b */
[----:B------:R-:W-:Y:S01]  /*1510*/  FADD.FTZ R75, R75, R102 ;  /* 0x000000664b4b7221 */ /* 0x000fe20000010000 */
[----:B------:R-:W-:Y:S01]  /*1520*/  FFMA.FTZ R124, R104, R102, R69 ;  /* 0x00000066687c7223 */ /* 0x000fe20000010045 */
[----:B------:R-:W-:Y:S06]  /*1530*/  BRA `(.L_x_2422) ;  /* 0x0000000400007947 */ /* 0x000fec0003800000 */
.L_x_2417:
[----:B------:R-:W0:Y:S01]  /*1540*/  S2R R0, SR_TID.X ;  /* 0x0000000000007919 */ /* 0x000e220000002100 */
[----:B------:R-:W-:Y:S01]  /*1550*/  UISETP.GE.AND UP3, UPT, UR8, 0x1, UPT ;  /* 0x000000010800788c */ /* 0x000fe2000bf66270 */
[----:B------:R-:W-:Y:S01]  /*1560*/  HFMA2 R123, -RZ, RZ, 0, 0 ;  /* 0x00000000ff7b7431 */ /* 0x000fe200000001ff */
[----:B------:R-:W-:Y:S02]  /*1570*/  UIMAD UR4, UR9, UR7, URZ ;  /* 0x00000007090472a4 */ /* 0x000fe4000f8e02ff */
[----:B----4-:R-:W-:Y:S02]  /*1580*/  UISETP.NE.U32.AND UP0, UPT, UR22, URZ, UPT ;  /* 0x000000ff1600728c */ /* 0x010fe4000bf05070 */
[----:B------:R-:W-:Y:S01]  /*1590*/  USHF.R.S32.HI UR5, URZ, 0x1f, UR4 ;  /* 0x0000001fff057899 */ /* 0x000fe20008011404 */
[----:B------:R-:W-:Y:S01]  /*15a0*/  PLOP3.LUT P0, PT, PT, PT, UP3, 0x80, 0x8 ;  /* 0x000000000008781c */ /* 0x000fe20003f0f038 */
[----:B------:R-:W-:Y:S02]  /*15b0*/  UISETP.NE.AND.EX UP0, UPT, UR23, URZ, UPT, UP0 ;  /* 0x000000ff1700728c */ /* 0x000fe4000bf05300 */
[----:B------:R-:W-:-:S02]  /*15c0*/  ULEA.HI UR5, UR5, UR4, URZ, 0x2 ;  /* 0x0000000405057291 */ /* 0x000fc4000f8f10ff */
[----:B------:R-:W-:-:S04]  /*15d0*/  @UP3 UIADD3 UR6, UPT, UPT, UR8, -0x1, URZ ;  /* 0xffffffff08063890 */ /* 0x000fc8000fffe0ff */
[----:B------:R-:W-:Y:S01]  /*15e0*/  @UP3 UIMAD UR6, UR6, UR7, URZ ;  /* 0x00000007060632a4 */ /* 0x000fe2000f8e02ff */
[----:B------:R-:W-:-:S03]  /*15f0*/  MOV R69, UR5 ;  /* 0x0000000500457c02 */ /* 0x000fc60008000f00 */
[----:B------:R-:W-:-:S04]  /*1600*/  @UP3 USHF.R.S32.HI UR4, URZ, 0x1f, UR6 ;  /* 0x0000001fff043899 */ /* 0x000fc80008011406 */
[----:B------:R-:W-:Y:S01]  /*1610*/  @UP3 ULEA.HI UR4, UR4, UR6, URZ, 0x2 ;  /* 0x0000000604043291 */ /* 0x000fe2000f8f10ff */
[----:B0-----:R-:W-:-:S05]  /*1620*/  LEA.HI.SX32 R122, R69, R0, 0x1e ;  /* 0x00000000457a7211 */ /* 0x001fca00078ff2ff */
[----:B------:R-:W-:Y:S02]  /*1630*/  MOV R69, UR4 ;  /* 0x0000000400457c02 */ /* 0x000fe40008000f00 */
[----:B------:R-:W-:Y:S02]  /*1640*/  MOV R75, R122 ;  /* 0x0000007a004b7202 */ /* 0x000fe40000000f00 */
[----:B------:R-:W-:Y:S01]  /*1650*/  @P0 LEA.HI.SX32 R123, R69, R0, 0x1e ;  /* 0x00000000457b0211 */ /* 0x000fe200078ff2ff */
        /* <DEDUP_REMOVED lines=10> */
[----:B------:R-:W-:Y:S01]  /*1700*/  ISETP.GE.U32.AND P3, PT, R2, 0x180, PT ;  /* 0x000001800200780c */ /* 0x000fe20003f66070 */
[----:B------:R-:W-:Y:S01]  /*1710*/  @P2 VIADD R123, R123, 0x80 ;  /* 0x000000807b7b2836 */ /* 0x000fe20000000000 */
[----:B------:R-:W-:Y:S02]  /*1720*/  MOV R75, RZ ;  /* 0x000000ff004b7202 */ /* 0x000fe40000000f00 */
[----:B------:R-:W-:-:S09]  /*1730*/  MOV R124, RZ ;  /* 0x000000ff007c7202 */ /* 0x000fd20000000f00 */
[----:B---3--:R-:W-:Y:S05]  /*1740*/  @!P3 BRA `(.L_x_2422) ;  /* 0x00000000007cb947 */ /* 0x008fea0003800000 */
[----:B------:R-:W0:Y:S02]  /*1750*/  LDC.64 R68, c[0x0][0x3b0] ;  /* 0x0000ec00ff447b82 */ /* 0x000e240000000a00 */
[----:B0-----:R-:W-:-:S05]  /*1760*/  IMAD.WIDE.U32 R68, R123, 0x4, R68 ;  /* 0x000000047b447825 */ /* 0x001fca00078e0044 */
[----:B------:R2:W5:Y:S01]  /*1770*/  LDG.E R90, desc[UR10][R68.64] ;  /* 0x0000000a445a7981 */ /* 0x000562000c1e1900 */
[----:B------:R-:W-:Y:S05]  /*1780*/  BRA `(.L_x_2422) ;  /* 0x00000000006c7947 */ /* 0x000fea0003800000 */
.L_x_2423:
[C---:B------:R-:W-:Y:S02]  /*1790*/  ISETP.GE.U32.AND P1, PT, R2.reuse, 0x80, PT ;  /* 0x000000800200780c */ /* 0x040fe40003f26070 */
[C---:B------:R-:W-:Y:S02]  /*17a0*/  ISETP.GE.U32.AND P2, PT, R2.reuse, 0x100, PT ;  /* 0x000001000200780c */ /* 0x040fe40003f46070 */
[----:B------:R-:W-:-:S09]  /*17b0*/  ISETP.GE.U32.AND P3, PT, R2, 0x180, PT ;  /* 0x000001800200780c */ /* 0x000fd20003f66070 */
[----:B------:R-:W0:Y:S08]  /*17c0*/  @P1 LDC.64 R68, c[0x0][0x438] ;  /* 0x00010e00ff441b82 */ /* 0x000e300000000a00 */
[----:B------:R-:W2:Y:S08]  /*17d0*/  @P2 LDC.64 R70, c[0x0][0x438] ;  /* 0x00010e00ff462b82 */ /* 0x000eb00000000a00 */
[----:B------:R-:W3:Y:S01]  /*17e0*/  @P3 LDC.64 R72, c[0x0][0x438] ;  /* 0x00010e00ff483b82 */ /* 0x000ee20000000a00 */
[C---:B0-----:R-:W-:Y:S01]  /*17f0*/  @P1 IMAD.WIDE.U32 R124, R75.reuse, 0x10, R68 ;  /* 0x000000104b7c1825 */ /* 0x041fe200078e0044 */
[----:B------:R-:W-:-:S06]  /*1800*/  @P1 IADD3 R75, PT, PT, R75, 0x80, RZ ;  /* 0x000000804b4b1810 */ /* 0x000fcc0007ffe0ff */
[----:B------:R-:W0:Y:S01]  /*1810*/  @P2 LDC.64 R68, c[0x0][0x3b0] ;  /* 0x0000ec00ff442b82 */ /* 0x000e220000000a00 */
[----:B------:R4:W5:Y:S01]  /*1820*/  @P1 LDG.E.128 R52, desc[UR10][R124.64] ;  /* 0x0000000a7c341981 */ /* 0x000962000c1e1d00 */
[C---:B--2---:R-:W-:Y:S01]  /*1830*/  @P2 IMAD.WIDE.U32 R70, R75.reuse, 0x10, R70 ;  /* 0x000000104b462825 */ /* 0x044fe200078e0046 */
[----:B------:R-:W-:-:S04]  /*1840*/  @P2 IADD3 R75, PT, PT, R75, 0x80, RZ ;  /* 0x000000804b4b2810 */ /* 0x000fc80007ffe0ff */
[----:B------:R-:W5:Y:S01]  /*1850*/  @P2 LDG.E.128 R56, desc[UR10][R70.64] ;  /* 0x0000000a46382981 */ /* 0x000f62000c1e1d00 */
[----:B---3--:R-:W-:Y:S02]  /*1860*/  @P3 IMAD.WIDE.U32 R72, R75, 0x10, R72 ;  /* 0x000000104b483825 */ /* 0x008fe400078e0048 */
[----:B------:R-:W2:Y:S03]  /*1870*/  @P1 LDC.64 R74, c[0x0][0x3b0] ;  /* 0x0000ec00ff4a1b82 */ /* 0x000ea60000000a00 */
[----:B------:R-:W5:Y:S01]  /*1880*/  @P3 LDG.E.128 R60, desc[UR10][R72.64] ;  /* 0x0000000a483c3981 */ /* 0x000f62000c1e1d00 */
[C---:B--2---:R-:W-:Y:S01]  /*1890*/  @P1 IMAD.WIDE.U32 R74, R123.reuse, 0x4, R74 ;  /* 0x000000047b4a1825 */ /* 0x044fe200078e004a */
[----:B------:R-:W-:-:S03]  /*18a0*/  @P1 IADD3 R123, PT, PT, R123, 0x80, RZ ;  /* 0x000000807b7b1810 */ /* 0x000fc60007ffe0ff */
[----:B----4-:R-:W-:Y:S01]  /*18b0*/  IMAD.MOV.U32 R124, RZ, RZ, RZ ;  /* 0x000000ffff7c7224 */ /* 0x010fe200078e00ff */
[----:B------:R-:W5:Y:S01]  /*18c0*/  @P1 LDG.E R88, desc[UR10][R74.64] ;  /* 0x0000000a4a581981 */ /* 0x000f62000c1e1900 */
[----:B0-----:R-:W-:-:S05]  /*18d0*/  @P2 IMAD.WIDE.U32 R68, R123, 0x4, R68 ;  /* 0x000000047b442825 */ /* 0x001fca00078e0044 */
[----:B------:R0:W5:Y:S01]  /*18e0*/  @P2 LDG.E R89, desc[UR10][R68.64] ;  /* 0x0000000a44592981 */ /* 0x000162000c1e1900 */
[----:B------:R-:W-:Y:S01]  /*18f0*/  @P2 IADD3 R123, PT, PT, R123, 0x80, RZ ;  /* 0x000000807b7b2810 */ /* 0x000fe20007ffe0ff */
[----:B0-----:R-:W0:Y:S04]  /*1900*/  @P3 LDC.64 R68, c[0x0][0x3b0] ;  /* 0x0000ec00ff443b82 */ /* 0x001e280000000a00 */
[----:B0-----:R-:W-:-:S05]  /*1910*/  @P3 IMAD.WIDE.U32 R68, R123, 0x4, R68 ;  /* 0x000000047b443825 */ /* 0x001fca00078e0044 */
[----:B------:R0:W5:Y:S01]  /*1920*/  @P3 LDG.E R90, desc[UR10][R68.64] ;  /* 0x0000000a445a3981 */ /* 0x000162000c1e1900 */
[----:B------:R-:W-:-:S07]  /*1930*/  MOV R75, RZ ;  /* 0x000000ff004b7202 */ /* 0x000fce0000000f00 */
.L_x_2422:
[----:B-1----:R-:W-:Y:S05]  /*1940*/  BSYNC.RECONVERGENT B0 ;  /* 0x0000000000007941 */ /* 0x002fea0003800200 */
.L_x_2416:
[----:B0-2---:R-:W0:Y:S01]  /*1950*/  SHFL.DOWN PT, R68, R75, 0x10, 0x1f ;  /* 0x0a001f004b447f89 */ /* 0x005e2200000e0000 */
        /* <DEDUP_REMOVED lines=30> */
.L_x_2425:
[----:B------:R-:W-:Y:S05]  /*1b40*/  BSYNC.RECONVERGENT B0 ;  /* 0x0000000000007941 */ /* 0x000fea0003800200 */
.L_x_2424:
        /* <DEDUP_REMOVED lines=10> */
[----:B------:R-:W-:-:S09]  /*1bf0*/  @!UP1 UIADD3 UR5, UPT, UPT, UR4, 0x1800, URZ ;  /* 0x0000180004059890 */ /* 0x000fd2000fffe0ff */
[----:B0-----:R-:W0:Y:S01]  /*1c00*/  LDS.128 R68, [UR5] ;  /* 0x00000005ff447984 */ /* 0x001e220008000c00 */
[----:B------:R-:W-:Y:S02]  /*1c10*/  UIADD3 UR5, UPT, UPT, UR4, 0x1830, URZ ;  /* 0x0000183004057890 */ /* 0x000fe4000fffe0ff */
[----:B------:R-:W-:Y:S02]  /*1c20*/  @!UP1 UIADD3 UR5, UPT, UPT, UR4, 0x1810, URZ ;  /* 0x0000181004059890 */ /* 0x000fe4000fffe0ff */
[----:B------:R-:W-:-:S04]  /*1c30*/  @UP3 USHF.R.S32.HI UR4, URZ, 0x1f, UR8 ;  /* 0x0000001fff043899 */ /* 0x000fc80008011408 */
[----:B------:R-:W-:Y:S01]  /*1c40*/  @UP3 ULEA.HI UR4, UR4, UR8, URZ, 0x2 ;  /* 0x0000000804043291 */ /* 0x000fe2000f8f10ff */
[----:B0-----:R-:W-:Y:S01]  /*1c50*/  FADD.FTZ R72, RZ, R69 ;  /* 0x00000045ff487221 */ /* 0x001fe20000010000 */
[----:B------:R-:W-:-:S03]  /*1c60*/  FADD.FTZ R69, RZ, R68 ;  /* 0x00000044ff457221 */ /* 0x000fc60000010000 */
[----:B------:R-:W-:Y:S01]  /*1c70*/  FADD.FTZ R124, R71, R72 ;  /* 0x00000048477c7221 */ /* 0x000fe20000010000 */
[----:B------:R-:W-:Y:S01]  /*1c80*/  FADD.FTZ R69, R70, R69 ;  /* 0x0000004546457221 */ /* 0x000fe20000010000 */
[----:B------:R-:W0:Y:S02]  /*1c90*/  LDS.128 R72, [UR5] ;  /* 0x00000005ff487984 */ /* 0x000e240008000c00 */
[----:B0-----:R-:W-:Y:S01]  /*1ca0*/  FADD.FTZ R124, R124, R73 ;  /* 0x000000497c7c7221 */ /* 0x001fe20000010000 */
[----:B------:R-:W-:Y:S01]  /*1cb0*/  FADD.FTZ R69, R69, R72 ;  /* 0x0000004845457221 */ /* 0x000fe20000010000 */
[----:B------:R-:W-:Y:S01]  /*1cc0*/  HFMA2 R72, -RZ, RZ, 0, 0 ;  /* 0x00000000ff487431 */ /* 0x000fe200000001ff */
[----:B------:R-:W-:Y:S01]  /*1cd0*/  MOV R73, R122 ;  /* 0x0000007a00497202 */ /* 0x000fe20000000f00 */
[----:B------:R-:W-:Y:S01]  /*1ce0*/  FADD.FTZ R75, R75, R124 ;  /* 0x0000007c4b4b7221 */ /* 0x000fe20000010000 */
[----:B------:R-:W-:Y:S01]  /*1cf0*/  FADD.FTZ R74, R74, R69 ;  /* 0x000000454a4a7221 */ /* 0x000fe20000010000 */
[----:B------:R-:W-:-:S02]  /*1d00*/  MOV R69, UR4 ;  /* 0x0000000400457c02 */ /* 0x000fc40008000f00 */
        /* <DEDUP_REMOVED lines=12> */
[C---:B--2---:R-:W-:Y:S02]  /*1dd0*/  SHF.R.U64 R117, R68.reuse, 0x10, R69 ;  /* 0x0000001044757819 */ /* 0x044fe40000001245 */
[----:B------:R-:W-:Y:S02]  /*1de0*/  PRMT R99, R68, 0x7610, R99 ;  /* 0x0000761044637816 */ /* 0x000fe40000000063 */
[----:B------:R-:W-:Y:S02]  /*1df0*/  SHF.R.U32.HI R113, RZ, 0x10, R69 ;  /* 0x00000010ff717819 */ /* 0x000fe40000011645 */
[----:B------:R-:W-:-:S07]  /*1e00*/  PRMT R115, R69, 0x7610, R115 ;  /* 0x0000761045737816 */ /* 0x000fce0000000073 */
.L_x_2428:
[----:B------:R-:W-:Y:S05]  /*1e10*/  BRA.U UP0, `(.L_x_2429) ;  /* 0x0000001100087547 */ /* 0x000fea000b800000 */
[----:B------:R-:W-:Y:S02]  /*1e20*/  MOV R71, UR24 ;  /* 0x0000001800477c02 */ /* 0x000fe40008000f00 */
[----:B------:R-:W-:Y:S02]  /*1e30*/  MOV R70, UR25 ;  /* 0x0000001900467c02 */ /* 0x000fe40008000f00 */
[----:B------:R-:W-:-:S04]  /*1e40*/  ISETP.NE.U32.AND P0, PT, R71, RZ, PT ;  /* 0x000000ff4700720c */ /* 0x000fc80003f05070 */
[----:B------:R-:W-:-:S13]  /*1e50*/  ISETP.NE.AND.EX P0, PT, R70, RZ, PT, P0 ;  /* 0x000000ff4600720c */ /* 0x000fda0003f05300 */
[----:B------:R-:W-:Y:S05]  /*1e60*/  @P0 BRA `(.L_x_2430) ;  /* 0x0000000400f40947 */ /* 0x000fea0003800000 */
[----:B------:R-:W-:Y:S05]  /*1e70*/  BRA.U !UP3, `(.L_x_2431) ;  /* 0x000000010b787547 */ /* 0x000fea000b800000 */
[----:B-----5:R-:W-:Y:S01]  /*1e80*/  LOP3.LUT P4, RZ, R88, 0xff, RZ, 0xc0, !PT ;  /* 0x000000ff58ff7812 */ /* 0x020fe2000788c0ff */
[----:B------:R-:W-:Y:S01]  /*1e90*/  BSSY.RECONVERGENT B1, `(.L_x_2432) ;  /* 0x000000c000017945 */ /* 0x000fe20003800200 */
[----:B------:R-:W-:-:S11]  /*1ea0*/  HFMA2 R69, -RZ, RZ, 0, 0 ;  /* 0x00000000ff457431 */ /* 0x000fd600000001ff */
[----:B------:R-:W-:Y:S05]  /*1eb0*/  @!P4 BRA `(.L_x_2433) ;  /* 0x000000000024c947 */ /* 0x000fea0003800000 */
[----:B------:R-:W-:Y:S01]  /*1ec0*/  FFMA.FTZ R69, R3, UR5, R74 ;  /* 0x0000000503457c23 */ /* 0x000fe2000801004a */
[----:B------:R-:W-:-:S03]  /*1ed0*/  ISETP.LT.AND P0, PT, RZ, UR29, PT ;  /* 0x0000001dff007c0c */ /* 0x000fc6000bf01270 */
[----:B------:R-:W-:-:S04]  /*1ee0*/  FADD.FTZ R69, R94, -R69 ;  /* 0x800000455e457221 */ /* 0x000fc80000010000 */
[----:B------:R-:W-:-:S05]  /*1ef0*/  FMUL.FTZ R69, R69, UR28 ;  /* 0x0000001c45457c20 */ /* 0x000fca0008410000 */
[----:B------:R-:W-:-:S05]  /*1f00*/  FSEL R69, R69, RZ, P0 ;  /* 0x000000ff45457208 */ /* 0x000fca0000000000 */
[----:B------:R-:W-:-:S04]  /*1f10*/  FMUL.FTZ R69, R69, UR21 ;  /* 0x0000001545457c20 */ /* 0x000fc80008410000 */
[----:B------:R-:W-:Y:S01]  /*1f20*/  FMUL.FTZ R68, R69, UR20 ;  /* 0x0000001445447c20 */ /* 0x000fe20008410000 */
[----:B------:R-:W-:-:S05]  /*1f30*/  SHF.L.U32 R69, R99, 0x10, RZ ;  /* 0x0000001063457819 */ /* 0x000fca00000006ff */
[----:B------:R-:W-:-:S07]  /*1f40*/  FMUL.FTZ R69, R69, R68 ;  /* 0x0000004445457220 */ /* 0x000fce0000410000 */
.L_x_2433:
[----:B------:R-:W-:Y:S05]  /*1f50*/  BSYNC.RECONVERGENT B1 ;  /* 0x0000000000017941 */ /* 0x000fea0003800200 */
.L_x_2432:
[----:B------:R-:W-:Y:S01]  /*1f60*/  BSSY.RECONVERGENT B1, `(.L_x_2434) ;  /* 0x000000d000017945 */ /* 0x000fe20003800200 */
[----:B------:R-:W-:Y:S01]  /*1f70*/  FADD.FTZ R24, R24, R69 ;  /* 0x0000004518187221 */ /* 0x000fe20000010000 */
[----:B------:R-:W-:Y:S02]  /*1f80*/  IMAD.MOV.U32 R68, RZ, RZ, RZ ;  /* 0x000000ffff447224 */ /* 0x000fe400078e00ff */
[----:B------:R-:W-:Y:S05]  /*1f90*/  @!P4 BRA `(.L_x_2435) ;  /* 0x000000000024c947 */ /* 0x000fea0003800000 */
        /* <DEDUP_REMOVED lines=9> */
.L_x_2435:
[----:B------:R-:W-:Y:S05]  /*2030*/  BSYNC.RECONVERGENT B1 ;  /* 0x0000000000017941 */ /* 0x000fea0003800200 */
.L_x_2434:
[----:B------:R-:W-:-:S04]  /*2040*/  F2FP.BF16.F32.PACK_AB R68, RZ, R68 ;  /* 0x00000044ff44723e */ /* 0x000fc800000010ff */
[----:B------:R-:W-:-:S07]  /*2050*/  PRMT R121, R68, 0x7610, R121 ;  /* 0x0000761044797816 */ /* 0x000fce0000000079 */
.L_x_2431:
[----:B------:R-:W-:Y:S05]  /*2060*/  BRA.U !UP3, `(.L_x_2436) ;  /* 0x000000010b787547 */ /* 0x000fea000b800000 */
[----:B-----5:R-:W-:Y:S01]  /*2070*/  LOP3.LUT P0, RZ, R88, 0xff00, RZ, 0xc0, !PT ;  /* 0x0000ff0058ff7812 */ /* 0x020fe2000780c0ff */
[----:B------:R-:W-:Y:S01]  /*2080*/  BSSY.RECONVERGENT B1, `(.L_x_2437) ;  /* 0x000000c000017945 */ /* 0x000fe20003800200 */
[----:B------:R-:W-:-:S11]  /*2090*/  MOV R68, RZ ;  /* 0x000000ff00447202 */ /* 0x000fd60000000f00 */
        /* <DEDUP_REMOVED lines=10> */
.L_x_2438:
[----:B------:R-:W-:Y:S05]  /*2140*/  BSYNC.RECONVERGENT B1 ;  /* 0x0000000000017941 */ /* 0x000fea0003800200 */
.L_x_2437:
[----:B------:R-:W-:Y:S01]  /*2150*/  FADD.FTZ R25, R25, R68 ;  /* 0x0000004419197221 */ /* 0x000fe20000010000 */
[----:B------:R-:W-:Y:S01]  /*2160*/  BSSY.RECONVERGENT B1, `(.L_x_2439) ;  /* 0x000000c000017945 */ /* 0x000fe20003800200 */
[----:B------:R-:W-:-:S03]  /*2170*/  HFMA2 R68, -RZ, RZ, 0, 0 ;  /* 0x00000000ff447431 */ /* 0x000fc600000001ff */
        /* <DEDUP_REMOVED lines=10> */
.L_x_2440:
[----:B------:R-:W-:Y:S05]  /*2220*/  BSYNC.RECONVERGENT B1 ;  /* 0x0000000000017941 */ /* 0x000fea0003800200 */
.L_x_2439:
[----:B------:R-:W-:-:S04]  /*2230*/  F2FP.BF16.F32.PACK_AB R68, RZ, R68 ;  /* 0x00000044ff44723e */ /* 0x000fc800000010ff */
[----:B------:R-:W-:-:S07]  /*2240*/  PRMT R120, R68, 0x7610, R120 ;  /* 0x0000761044787816 */ /* 0x000fce0000000078 */
.L_x_2436:
        /* <DEDUP_REMOVED lines=14> */
.L_x_2443:
[----:B------:R-:W-:Y:S05]  /*2330*/  BSYNC.RECONVERGENT B1 ;  /* 0x0000000000017941 */ /* 0x000fea0003800200 */
.L_x_2442:
        /* <DEDUP_REMOVED lines=13> */
.L_x_2445:
[----:B------:R-:W-:Y:S05]  /*2410*/  BSYNC.RECONVERGENT B1 ;  /* 0x0000000000017941 */ /* 0x000fea0003800200 */
.L_x_2444:
[----:B------:R-:W-:-:S04]  /*2420*/  F2FP.BF16.F32.PACK_AB R68, RZ, R68 ;  /* 0x00000044ff44723e */ /* 0x000fc800000010ff */
[----:B------:R-:W-:-:S07]  /*2430*/  PRMT R119, R68, 0x7610, R119 ;  /* 0x0000761044777816 */ /* 0x000fce0000000077 */
.L_x_2441:
[----:B------:R-:W-:Y:S05]  /*2440*/  BRA.U !UP3, `(.L_x_2446) ;  /* 0x000000150b447547 */ /* 0x000fea000b800000 */
[----:B-----5:R-:W-:Y:S01]  /*2450*/  ISETP.GE.U32.AND P0, PT, R88, 0x1000000, PT ;  /* 0x010000005800780c */ /* 0x020fe20003f06070 */
[----:B------:R-:W-:Y:S01]  /*2460*/  BSSY.RECONVERGENT B1, `(.L_x_2447) ;  /* 0x000000c000017945 */ /* 0x000fe20003800200 */
[----:B------:R-:W-:-:S11]  /*2470*/  HFMA2 R68, -RZ, RZ, 0, 0 ;  /* 0x00000000ff447431 */ /* 0x000fd600000001ff */
        /* <DEDUP_REMOVED lines=10> */
.L_x_2448:
[----:B------:R-:W-:Y:S05]  /*2520*/  BSYNC.RECONVERGENT B1 ;  /* 0x0000000000017941 */ /* 0x000fea0003800200 */
.L_x_2447:
[----:B------:R-:W-:Y:S01]  /*2530*/  BSSY.RECONVERGENT B1, `(.L_x_2449) ;  /* 0x000000d000017945 */ /* 0x000fe20003800200 */
[----:B------:R-:W-:Y:S01]  /*2540*/  FADD.FTZ R27, R27, R68 ;  /* 0x000000441b1b7221 */ /* 0x000fe20000010000 */
[----:B------:R-:W-:Y:S02]  /*2550*/  MOV R68, RZ ;  /* 0x000000ff00447202 */ /* 0x000fe40000000f00 */
        /* <DEDUP_REMOVED lines=10> */
.L_x_2450:
[----:B------:R-:W-:Y:S05]  /*2600*/  BSYNC.RECONVERGENT B1 ;  /* 0x0000000000017941 */ /* 0x000fea0003800200 */
.L_x_2449:
[----:B------:R-:W-:-:S04]  /*2610*/  F2FP.BF16.F32.PACK_AB R68, RZ, R68 ;  /* 0x00000044ff44723e */ /* 0x000fc800000010ff */
[----:B------:R-:W-:Y:S01]  /*2620*/  PRMT R118, R68, 0x7610, R118 ;  /* 0x0000761044767816 */ /* 0x000fe20000000076 */
[----:B------:R-:W-:Y:S06]  /*2630*/  BRA `(.L_x_2446) ;  /* 0x0000001000c87947 */ /* 0x000fec0003800000 */
.L_x_2430:
        /* <DEDUP_REMOVED lines=14> */
.L_x_2453:
[----:B------:R-:W-:Y:S05]  /*2720*/  BSYNC.RECONVERGENT B1 ;  /* 0x0000000000017941 */ /* 0x000fea0003800200 */
.L_x_2452:
        /* <DEDUP_REMOVED lines=13> */
.L_x_2455:
[----:B------:R-:W-:Y:S05]  /*2800*/  BSYNC.RECONVERGENT B1 ;  /* 0x0000000000017941 */ /* 0x000fea0003800200 */
.L_x_2454:
[----:B------:R-:W-:Y:S02]  /*2810*/  F2FP.BF16.F32.PACK_AB R121, RZ, R24 ;  /* 0x00000018ff79723e */ /* 0x000fe400000010ff */
[----:B------:R-:W-:-:S07]  /*2820*/  MOV R24, R65 ;  /* 0x0000004100187202 */ /* 0x000fce0000000f00 */
.L_x_2451:
        /* <DEDUP_REMOVED lines=14> */
.L_x_2458:
[----:B------:R-:W-:Y:S05]  /*2910*/  BSYNC.RECONVERGENT B1 ;  /* 0x0000000000017941 */ /* 0x000fea0003800200 */
.L_x_2457:
        /* <DEDUP_REMOVED lines=13> */
.L_x_2460:
[----:B------:R-:W-:Y:S05]  /*29f0*/  BSYNC.RECONVERGENT B1 ;  /* 0x0000000000017941 */ /* 0x000fea0003800200 */
.L_x_2459:
[----:B------:R-:W-:Y:S02]  /*2a00*/  F2FP.BF16.F32.PACK_AB R120, RZ, R25 ;  /* 0x00000019ff78723e */ /* 0x000fe400000010ff */
[----:B------:R-:W-:-:S07]  /*2a10*/  MOV R25, R64 ;  /* 0x0000004000197202 */ /* 0x000fce0000000f00 */
.L_x_2456:
[----:B------:R-:W-:Y:S05]  /*2a20*/  BRA.U !UP3, `(.L_x_2461) ;  /* 0x000000010b787547 */ /* 0x000fea000b800000 */
[----:B-----5:R-:W-:Y:S01]  /*2a30*/  LOP3.LUT P0, RZ, R88, 0xff0000, RZ, 0xc0, !PT ;  /* 0x00ff000058ff7812 */ /* 0x020fe2000780c0ff */
[----:B------:R-:W-:Y:S01]  /*2a40*/  BSSY.RECONVERGENT B1, `(.L_x_2462) ;  /* 0x000000c000017945 */ /* 0x000fe20003800200 */
[----:B------:R-:W-:-:S11]  /*2a50*/  IMAD.MOV.U32 R65, RZ, RZ, RZ ;  /* 0x000000ffff417224 */ /* 0x000fd600078e00ff */
        /* <DEDUP_REMOVED lines=10> */
.L_x_2463:
[----:B------:R-:W-:Y:S05]  /*2b00*/  BSYNC.RECONVERGENT B1 ;  /* 0x0000000000017941 */ /* 0x000fea0003800200 */
.L_x_2462:
[----:B------:R-:W-:Y:S01]  /*2b10*/  FADD.FTZ R65, R26, R65 ;  /* 0x000000411a417221 */ /* 0x000fe20000010000 */
[----:B------:R-:W-:Y:S01]  /*2b20*/  BSSY.RECONVERGENT B1, `(.L_x_2464) ;  /* 0x000000c000017945 */ /* 0x000fe20003800200 */
[----:B------:R-:W-:-:S03]  /*2b30*/  HFMA2 R26, -RZ, RZ, 0, 0 ;  /* 0x00000000ff1a7431 */ /* 0x000fc600000001ff */
        /* <DEDUP_REMOVED lines=10> */
.L_x_2465:
[----:B------:R-:W-:Y:S05]  /*2be0*/  BSYNC.RECONVERGENT B1 ;  /* 0x0000000000017941 */ /* 0x000fea0003800200 */
.L_x_2464:
[----:B------:R-:W-:Y:S02]  /*2bf0*/  F2FP.BF16.F32.PACK_AB R119, RZ, R26 ;  /* 0x0000001aff77723e */ /* 0x000fe400000010ff */
[----:B------:R-:W-:-:S07]  /*2c00*/  MOV R26, R65 ;  /* 0x00000041001a7202 */ /* 0x000fce0000000f00 */
.L_x_2461:
        /* <DEDUP_REMOVED lines=15> */
[----:B------:R-:W-:Y:S02]  /*2d00*/  FSEL R67, R69, RZ, P0 ;  /* 0x000000ff45437208 */ /* 0x000fe40000000000 */
[----:B------:R-:W-:Y:S01]  /*2d10*/  FSEL R64, R68, RZ, P0 ;  /* 0x000000ff44407208 */ /* 0x000fe20000000000 */
[----:B------:R-:W-:Y:S06]  /*2d20*/  BRA.U !UP3, `(.L_x_2446) ;  /* 0x0000000d0b0c7547 */ /* 0x000fec000b800000 */
[----:B-----5:R-:W-:Y:S01]  /*2d30*/  ISETP.GE.U32.AND P0, PT, R88, 0x1000000, PT ;  /* 0x010000005800780c */ /* 0x020fe20003f06070 */
[----:B------:R-:W-:-:S12]  /*2d40*/  HFMA2 R118, -RZ, RZ, 0, 0 ;  /* 0x00000000ff767431 */ /* 0x000fd800000001ff */
[----:B------:R-:W0:Y:S02]  /*2d50*/  @P0 LDC.64 R68, c[0x0][0x408] ;  /* 0x00010200ff440b82 */ /* 0x000e240000000a00 */
[----:B0-----:R-:W-:-:S04]  /*2d60*/  @P0 FMUL.FTZ R69, R67, R69 ;  /* 0x0000004543450220 */ /* 0x001fc80000410000 */
[----:B------:R-:W-:Y:S01]  /*2d70*/  @P0 FMUL.FTZ R68, R69, R68 ;  /* 0x0000004445440220 */ /* 0x000fe20000410000 */
[----:B------:R-:W-:-:S05]  /*2d80*/  @P0 SHF.L.U32 R69, R113, 0x10, RZ ;  /* 0x0000001071450819 */ /* 0x000fca00000006ff */
[----:B------:R-:W-:Y:S02]  /*2d90*/  @P0 FMUL.FTZ R118, R69, R68 ;  /* 0x0000004445760220 */ /* 0x000fe40000410000 */
[----:B------:R-:W0:Y:S02]  /*2da0*/  @P0 LDC.64 R68, c[0x0][0x408] ;  /* 0x00010200ff440b82 */ /* 0x000e240000000a00 */
[----:B------:R-:W-:Y:S01]  /*2db0*/  FADD.FTZ R27, R27, R118 ;  /* 0x000000761b1b7221 */ /* 0x000fe20000010000 */
[----:B0-----:R-:W-:-:S04]  /*2dc0*/  @P0 FMUL.FTZ R69, R67, R69 ;  /* 0x0000004543450220 */ /* 0x001fc80000410000 */
[----:B------:R-:W-:Y:S01]  /*2dd0*/  @P0 FMUL.FTZ R122, R69, R68 ;  /* 0x00000044457a0220 */ /* 0x000fe20000410000 */
[----:B------:R-:W-:Y:S01]  /*2de0*/  @P0 IMAD.U32 R69, R79, 0x10000, RZ ;  /* 0x000100004f450824 */ /* 0x000fe200078e00ff */
[----:B------:R-:W-:-:S03]  /*2df0*/  MOV R68, RZ ;  /* 0x000000ff00447202 */ /* 0x000fc60000000f00 */
[----:B------:R-:W-:-:S05]  /*2e00*/  @P0 FMUL.FTZ R68, R69, R122 ;  /* 0x0000007a45440220 */ /* 0x000fca0000410000 */
[----:B------:R-:W-:-:S04]  /*2e10*/  F2FP.BF16.F32.PACK_AB R68, RZ, R68 ;  /* 0x00000044ff44723e */ /* 0x000fc800000010ff */
[----:B------:R-:W-:Y:S01]  /*2e20*/  PRMT R118, R68, 0x7610, R118 ;  /* 0x0000761044767816 */ /* 0x000fe20000000076 */
[----:B------:R-:W-:Y:S06]  /*2e30*/  BRA `(.L_x_2446) ;  /* 0x0000000800c87947 */ /* 0x000fec0003800000 */
.L_x_2429:
[----:B------:R-:W-:Y:S02]  /*2e40*/  MOV R71, UR24 ;  /* 0x0000001800477c02 */ /* 0x000fe40008000f00 */
[----:B------:R-:W-:Y:S02]  /*2e50*/  MOV R70, UR25 ;  /* 0x0000001900467c02 */ /* 0x000fe40008000f00 */
[----:B------:R-:W-:-:S04]  /*2e60*/  ISETP.NE.U32.AND P0, PT, R71, RZ, PT ;  /* 0x000000ff4700720c */ /* 0x000fc80003f05070 */
[----:B------:R-:W-:-:S13]  /*2e70*/  ISETP.NE.AND.EX P0, PT, R70, RZ, PT, P0 ;  /* 0x000000ff4600720c */ /* 0x000fda0003f05300 */
[----:B------:R-:W-:Y:S05]  /*2e80*/  @P0 BRA `(.L_x_2466) ;  /* 0x00000004003c0947 */ /* 0x000fea0003800000 */
[----:B------:R-:W-:Y:S05]  /*2e90*/  BRA.U !UP3, `(.L_x_2467) ;  /* 0x000000010b4c7547 */ /* 0x000fea000b800000 */
[----:B------:R-:W-:Y:S02]  /*2ea0*/  PLOP3.LUT P0, PT, PT, PT, UP2, 0x80, 0x8 ;  /* 0x000000000008781c */ /* 0x000fe40003f0f028 */
[----:B------:R-:W-:Y:S02]  /*2eb0*/  PLOP3.LUT P4, PT, PT, PT, UP2, 0x80, 0x8 ;  /* 0x000000000008781c */ /* 0x000fe40003f8f028 */
[----:B------:R-:W-:Y:S02]  /*2ec0*/  PLOP3.LUT P5, PT, PT, PT, UP2, 0x80, 0x8 ;  /* 0x000000000008781c */ /* 0x000fe40003faf028 */
[----:B-----5:R-:W-:-:S07]  /*2ed0*/  MOV R68, R52 ;  /* 0x0000003400447202 */ /* 0x020fce0000000f00 */
[----:B------:R-:W-:Y:S01]  /*2ee0*/  @P0 FFMA.FTZ R69, R3, UR5, R74 ;  /* 0x0000000503450c23 */ /* 0x000fe2000801004a */
[----:B------:R-:W-:-:S03]  /*2ef0*/  LOP3.LUT P0, RZ, R88, 0xff, RZ, 0xc0, !PT ;  /* 0x000000ff58ff7812 */ /* 0x000fc6000780c0ff */
[----:B------:R-:W-:-:S04]  /*2f00*/  @P4 FADD.FTZ R69, R94, -R69 ;  /* 0x800000455e454221 */ /* 0x000fc80000010000 */
[----:B------:R-:W-:Y:S01]  /*2f10*/  @P5 FFMA.FTZ R68, R69, UR28, R52 ;  /* 0x0000001c45445c23 */ /* 0x000fe20008010034 */
[----:B------:R-:W-:-:S03]  /*2f20*/  HFMA2 R69, -RZ, RZ, 0, 0 ;  /* 0x00000000ff457431 */ /* 0x000fc600000001ff */
[----:B------:R-:W-:Y:S02]  /*2f30*/  FMUL.FTZ R68, R68, UR21 ;  /* 0x0000001544447c20 */ /* 0x000fe40008410000 */
[----:B------:R-:W-:Y:S02]  /*2f40*/  @P0 SHF.L.U32 R122, R76, 0x10, RZ ;  /* 0x000000104c7a0819 */ /* 0x000fe400000006ff */
[----:B------:R-:W-:Y:S01]  /*2f50*/  FMUL.FTZ R75, R68, UR20 ;  /* 0x00000014444b7c20 */ /* 0x000fe20008410000 */
[----:B------:R-:W-:-:S05]  /*2f60*/  @P0 SHF.L.U32 R68, R99, 0x10, RZ ;  /* 0x0000001063440819 */ /* 0x000fca00000006ff */
[-C--:B------:R-:W-:Y:S01]  /*2f70*/  @P0 FMUL.FTZ R69, R68, R75.reuse ;  /* 0x0000004b44450220 */ /* 0x080fe20000410000 */
[----:B------:R-:W-:Y:S01]  /*2f80*/  MOV R68, RZ ;  /* 0x000000ff00447202 */ /* 0x000fe20000000f00 */
[----:B------:R-:W-:Y:S02]  /*2f90*/  @P0 FMUL.FTZ R68, R122, R75 ;  /* 0x0000004b7a440220 */ /* 0x000fe40000410000 */
[----:B------:R-:W-:-:S03]  /*2fa0*/  FADD.FTZ R24, R24, R69 ;  /* 0x0000004518187221 */ /* 0x000fc60000010000 */
[----:B------:R-:W-:-:S04]  /*2fb0*/  F2FP.BF16.F32.PACK_AB R68, RZ, R68 ;  /* 0x00000044ff44723e */ /* 0x000fc800000010ff */
[----:B------:R-:W-:-:S07]  /*2fc0*/  PRMT R121, R68, 0x7610, R121 ;  /* 0x0000761044797816 */ /* 0x000fce0000000079 */
.L_x_2467:
[----:B------:R-:W-:Y:S05]  /*2fd0*/  BRA.U !UP3, `(.L_x_2468) ;  /* 0x000000010b487547 */ /* 0x000fea000b800000 */
[----:B------:R-:W-:Y:S02]  /*2fe0*/  PLOP3.LUT P0, PT, PT, PT, UP2, 0x80, 0x8 ;  /* 0x000000000008781c */ /* 0x000fe40003f0f028 */
[----:B------:R-:W-:Y:S02]  /*2ff0*/  PLOP3.LUT P4, PT, PT, PT, UP2, 0x80, 0x8 ;  /* 0x000000000008781c */ /* 0x000fe40003f8f028 */
[----:B------:R-:W-:-:S09]  /*3000*/  PLOP3.LUT P5, PT, PT, PT, UP2, 0x80, 0x8 ;  /* 0x000000000008781c */ /* 0x000fd20003faf028 */
[----:B------:R-:W-:Y:S01]  /*3010*/  @P0 FFMA.FTZ R68, R96, UR5, R74 ;  /* 0x0000000560440c23 */ /* 0x000fe2000801004a */
[----:B-----5:R-:W-:-:S03]  /*3020*/  LOP3.LUT P0, RZ, R88, 0xff00, RZ, 0xc0, !PT ;  /* 0x0000ff0058ff7812 */ /* 0x020fc6000780c0ff */
[----:B------:R-:W-:Y:S01]  /*3030*/  @P4 FADD.FTZ R120, R97, -R68 ;  /* 0x8000004461784221 */ /* 0x000fe20000010000 */
[----:B------:R-:W-:-:S03]  /*3040*/  IMAD.MOV.U32 R68, RZ, RZ, R53 ;  /* 0x000000ffff447224 */ /* 0x000fc600078e0035 */
[----:B------:R-:W-:-:S04]  /*3050*/  @P5 FFMA.FTZ R68, R120, UR28, R53 ;  /* 0x0000001c78445c23 */ /* 0x000fc80008010035 */
[----:B------:R-:W-:Y:S02]  /*3060*/  FMUL.FTZ R68, R68, UR21 ;  /* 0x0000001544447c20 */ /* 0x000fe40008410000 */
[----:B------:R-:W-:Y:S02]  /*3070*/  @P0 SHF.L.U32 R120, R117, 0x10, RZ ;  /* 0x0000001075780819 */ /* 0x000fe400000006ff */
[----:B------:R-:W-:Y:S01]  /*3080*/  FMUL.FTZ R75, R68, UR20 ;  /* 0x00000014444b7c20 */ /* 0x000fe20008410000 */
[----:B------:R-:W-:-:S03]  /*3090*/  CS2R R68, SRZ ;  /* 0x0000000000447805 */ /* 0x000fc6000001ff00 */
[----:B------:R-:W-:Y:S01]  /*30a0*/  @P0 FMUL.FTZ R68, R120, R75 ;  /* 0x0000004b78440220 */ /* 0x000fe20000410000 */
[----:B------:R-:W-:-:S03]  /*30b0*/  @P0 SHF.L.U32 R120, R77, 0x10, RZ ;  /* 0x000000104d780819 */ /* 0x000fc600000006ff */
[----:B------:R-:W-:Y:S02]  /*30c0*/  FADD.FTZ R25, R25, R68 ;  /* 0x0000004419197221 */ /* 0x000fe40000010000 */
[----:B------:R-:W-:-:S05]  /*30d0*/  @P0 FMUL.FTZ R69, R120, R75 ;  /* 0x0000004b78450220 */ /* 0x000fca0000410000 */
[----:B------:R-:W-:-:S04]  /*30e0*/  F2FP.BF16.F32.PACK_AB R69, RZ, R69 ;  /* 0x00000045ff45723e */ /* 0x000fc800000010ff */
[----:B------:R-:W-:-:S07]  /*30f0*/  PRMT R120, R69, 0x7610, R120 ;  /* 0x0000761045787816 */ /* 0x000fce0000000078 */
.L_x_2468:
        /* <DEDUP_REMOVED lines=20> */
.L_x_2469:
[----:B------:R-:W-:Y:S05]  /*3240*/  BRA.U !UP3, `(.L_x_2446) ;  /* 0x000000050bc47547 */ /* 0x000fea000b800000 */
[----:B------:R-:W-:Y:S01]  /*3250*/  PLOP3.LUT P0, PT, PT, PT, UP2, 0x80, 0x8 ;  /* 0x000000000008781c */ /* 0x000fe20003f0f028 */
[----:B-----5:R-:W-:Y:S01]  /*3260*/  IMAD.MOV.U32 R68, RZ, RZ, R55 ;  /* 0x000000ffff447224 */ /* 0x020fe200078e0037 */
[----:B------:R-:W-:Y:S02]  /*3270*/  PLOP3.LUT P4, PT, PT, PT, UP2, 0x80, 0x8 ;  /* 0x000000000008781c */ /* 0x000fe40003f8f028 */
[----:B------:R-:W-:-:S09]  /*3280*/  PLOP3.LUT P5, PT, PT, PT, UP2, 0x80, 0x8 ;  /* 0x000000000008781c */ /* 0x000fd20003faf028 */
[----:B------:R-:W-:Y:S01]  /*3290*/  @P0 FFMA.FTZ R69, R114, UR5, R74 ;  /* 0x0000000572450c23 */ /* 0x000fe2000801004a */
[----:B------:R-:W-:-:S03]  /*32a0*/  ISETP.GE.U32.AND P0, PT, R88, 0x1000000, PT ;  /* 0x010000005800780c */ /* 0x000fc60003f06070 */
[----:B------:R-:W-:-:S04]  /*32b0*/  @P4 FADD.FTZ R118, R112, -R69 ;  /* 0x8000004570764221 */ /* 0x000fc80000010000 */
        /* <DEDUP_REMOVED lines=10> */
[----:B------:R-:W-:Y:S01]  /*3360*/  PRMT R118, R69, 0x7610, R118 ;  /* 0x0000761045767816 */ /* 0x000fe20000000076 */
[----:B------:R-:W-:Y:S06]  /*3370*/  BRA `(.L_x_2446) ;  /* 0x0000000400787947 */ /* 0x000fec0003800000 */
.L_x_2466:
[----:B------:R-:W-:Y:S02]  /*3380*/  PLOP3.LUT P4, PT, PT, PT, UP2, 0x80, 0x8 ;  /* 0x000000000008781c */ /* 0x000fe40003f8f028 */
[----:B------:R-:W-:Y:S02]  /*3390*/  PLOP3.LUT P0, PT, PT, PT, UP2, 0x80, 0x8 ;  /* 0x000000000008781c */ /* 0x000fe40003f0f028 */
[----:B------:R-:W-:Y:S02]  /*33a0*/  PLOP3.LUT P5, PT, PT, PT, UP2, 0x80, 0x8 ;  /* 0x000000000008781c */ /* 0x000fe40003faf028 */
[----:B-----5:R-:W-:Y:S02]  /*33b0*/  MOV R68, R52 ;  /* 0x0000003400447202 */ /* 0x020fe40000000f00 */
[----:B------:R-:W-:-:S05]  /*33c0*/  PLOP3.LUT P6, PT, PT, PT, UP2, 0x80, 0x8 ;  /* 0x000000000008781c */ /* 0x000fca0003fcf028 */
[----:B------:R-:W-:Y:S01]  /*33d0*/  @P4 FFMA.FTZ R65, R3, UR5, R74 ;  /* 0x0000000503414c23 */ /* 0x000fe2000801004a */
[----:B------:R-:W-:-:S03]  /*33e0*/  PLOP3.LUT P4, PT, PT, PT, UP2, 0x80, 0x8 ;  /* 0x000000000008781c */ /* 0x000fc60003f8f028 */
[----:B------:R-:W-:Y:S01]  /*33f0*/  @P0 FADD.FTZ R65, R94, -R65 ;  /* 0x800000415e410221 */ /* 0x000fe20000010000 */
[----:B------:R-:W-:-:S03]  /*3400*/  PLOP3.LUT P0, PT, PT, PT, UP2, 0x80, 0x8 ;  /* 0x000000000008781c */ /* 0x000fc60003f0f028 */
[----:B------:R-:W-:Y:S01]  /*3410*/  @P5 FFMA.FTZ R68, R65, UR28, R52 ;  /* 0x0000001c41445c23 */ /* 0x000fe20008010034 */
[----:B------:R-:W-:Y:S09]  /*3420*/  BRA.U !UP3, `(.L_x_2470) ;  /* 0x000000010b407547 */ /* 0x000ff2000b800000 */
[----:B------:R-:W-:-:S13]  /*3430*/  LOP3.LUT P5, RZ, R88, 0xff, RZ, 0xc0, !PT ;  /* 0x000000ff58ff7812 */ /* 0x000fda00078ac0ff */
[----:B------:R-:W0:Y:S01]  /*3440*/  @P5 LDC.64 R64, c[0x0][0x408] ;  /* 0x00010200ff405b82 */ /* 0x000e220000000a00 */
[----:B------:R-:W-:-:S07]  /*3450*/  @P5 SHF.L.U32 R69, R99, 0x10, RZ ;  /* 0x0000001063455819 */ /* 0x000fce00000006ff */
[----:B------:R-:W1:Y:S01]  /*3460*/  @P5 LDC.64 R66, c[0x0][0x408] ;  /* 0x00010200ff425b82 */ /* 0x000e620000000a00 */
[----:B0-----:R-:W-:-:S04]  /*3470*/  @P5 FMUL.FTZ R65, R68, R65 ;  /* 0x0000004144415220 */ /* 0x001fc80000410000 */
[----:B------:R-:W-:Y:S01]  /*3480*/  @P5 FMUL.FTZ R64, R65, R64 ;  /* 0x0000004041405220 */ /* 0x000fe20000410000 */
[----:B------:R-:W-:Y:S02]  /*3490*/  HFMA2 R65, -RZ, RZ, 0, 0 ;  /* 0x00000000ff417431 */ /* 0x000fe400000001ff */
[----:B-1----:R-:W-:Y:S01]  /*34a0*/  @P5 FMUL.FTZ R67, R68, R67 ;  /* 0x0000004344435220 */ /* 0x002fe20000410000 */
[----:B------:R-:W-:-:S03]  /*34b0*/  @P5 FMUL.FTZ R65, R69, R64 ;  /* 0x0000004045415220 */ /* 0x000fc60000410000 */
[----:B------:R-:W-:Y:S01]  /*34c0*/  @P5 FMUL.FTZ R67, R67, R66 ;  /* 0x0000004243435220 */ /* 0x000fe20000410000 */
[----:B------:R-:W-:Y:S02]  /*34d0*/  @P5 SHF.L.U32 R66, R76, 0x10, RZ ;  /* 0x000000104c425819 */ /* 0x000fe400000006ff */
[----:B------:R-:W-:Y:S01]  /*34e0*/  MOV R64, RZ ;  /* 0x000000ff00407202 */ /* 0x000fe20000000f00 */
[----:B------:R-:W-:Y:S02]  /*34f0*/  FADD.FTZ R24, R24, R65 ;  /* 0x0000004118187221 */ /* 0x000fe40000010000 */
[----:B------:R-:W-:-:S05]  /*3500*/  @P5 FMUL.FTZ R64, R66, R67 ;  /* 0x0000004342405220 */ /* 0x000fca0000410000 */
[----:B------:R-:W-:-:S04]  /*3510*/  F2FP.BF16.F32.PACK_AB R64, RZ, R64 ;  /* 0x00000040ff40723e */ /* 0x000fc800000010ff */
[----:B------:R-:W-:-:S07]  /*3520*/  PRMT R121, R64, 0x7610, R121 ;  /* 0x0000761040797816 */ /* 0x000fce0000000079 */
.L_x_2470:
[----:B------:R-:W-:Y:S01]  /*3530*/  @P4 FFMA.FTZ R64, R96, UR5, R74 ;  /* 0x0000000560404c23 */ /* 0x000fe2000801004a */
[--C-:B------:R-:W-:Y:S01]  /*3540*/  IMAD.MOV.U32 R122, RZ, RZ, R53.reuse ;  /* 0x000000ffff7a7224 */ /* 0x100fe200078e0035 */
[----:B------:R-:W-:Y:S02]  /*3550*/  PLOP3.LUT P4, PT, PT, PT, UP2, 0x80, 0x8 ;  /* 0x000000000008781c */ /* 0x000fe40003f8f028 */
[----:B------:R-:W-:Y:S01]  /*3560*/  @P6 FADD.FTZ R64, R97, -R64 ;  /* 0x8000004061406221 */ /* 0x000fe20000010000 */
[----:B------:R-:W-:Y:S02]  /*3570*/  PLOP3.LUT P5, PT, PT, PT, UP2, 0x80, 0x8 ;  /* 0x000000000008781c */ /* 0x000fe40003faf028 */
[----:B------:R-:W-:Y:S01]  /*3580*/  PLOP3.LUT P6, PT, PT, PT, UP2, 0x80, 0x8 ;  /* 0x000000000008781c */ /* 0x000fe20003fcf028 */
[----:B------:R-:W-:Y:S01]  /*3590*/  @P0 FFMA.FTZ R122, R64, UR28, R53 ;  /* 0x0000001c407a0c23 */ /* 0x000fe20008010035 */
[----:B------:R-:W-:Y:S11]  /*35a0*/  BRA.U !UP3, `(.L_x_2471) ;  /* 0x000000010b407547 */ /* 0x000ff6000b800000 */
        /* <DEDUP_REMOVED lines=16> */
.L_x_2471:
[----:B------:R-:W-:Y:S01]  /*36b0*/  @P4 FFMA.FTZ R65, R95, UR5, R74 ;  /* 0x000000055f414c23 */ /* 0x000fe2000801004a */
[----:B------:R-:W-:Y:S02]  /*36c0*/  MOV R124, R54 ;  /* 0x00000036007c7202 */ /* 0x000fe40000000f00 */
[----:B------:R-:W-:Y:S01]  /*36d0*/  PLOP3.LUT P4, PT, PT, PT, UP2, 0x80, 0x8 ;  /* 0x000000000008781c */ /* 0x000fe20003f8f028 */
        /* <DEDUP_REMOVED lines=15> */
[----:B------:R-:W-:Y:S01]  /*37d0*/  @P6 SHF.L.U32 R66, R78, 0x10, RZ ;  /* 0x000000104e426819 */ /* 0x000fe200000006ff */
[----:B------:R-:W-:Y:S02]  /*37e0*/  IMAD.MOV.U32 R64, RZ, RZ, RZ ;  /* 0x000000ffff407224 */ /* 0x000fe400078e00ff */
[----:B------:R-:W-:Y:S02]  /*37f0*/  FADD.FTZ R26, R26, R65 ;  /* 0x000000411a1a7221 */ /* 0x000fe40000010000 */
[----:B------:R-:W-:-:S05]  /*3800*/  @P6 FMUL.FTZ R64, R66, R67 ;  /* 0x0000004342406220 */ /* 0x000fca0000410000 */
[----:B------:R-:W-:-:S04]  /*3810*/  F2FP.BF16.F32.PACK_AB R64, RZ, R64 ;  /* 0x00000040ff40723e */ /* 0x000fc800000010ff */
[----:B------:R-:W-:-:S07]  /*3820*/  PRMT R119, R64, 0x7610, R119 ;  /* 0x0000761040777816 */ /* 0x000fce0000000077 */
.L_x_2472:
[----:B------:R-:W-:Y:S01]  /*3830*/  @P4 FFMA.FTZ R65, R114, UR5, R74 ;  /* 0x0000000572414c23 */ /* 0x000fe2000801004a */
[----:B------:R-:W-:Y:S02]  /*3840*/  MOV R67, R55 ;  /* 0x0000003700437202 */ /* 0x000fe40000000f00 */
[----:B------:R-:W-:Y:S01]  /*3850*/  MOV R66, R124 ;  /* 0x0000007c00427202 */ /* 0x000fe20000000f00 */
[----:B------:R-:W-:Y:S01]  /*3860*/  @P0 FADD.FTZ R64, R112, -R65 ;  /* 0x8000004170400221 */ /* 0x000fe20000010000 */
[----:B------:R-:W-:-:S03]  /*3870*/  MOV R65, R122 ;  /* 0x0000007a00417202 */ /* 0x000fc60000000f00 */
[----:B------:R-:W-:Y:S01]  /*3880*/  @P5 FFMA.FTZ R67, R64, UR28, R55 ;  /* 0x0000001c40435c23 */ /* 0x000fe20008010037 */
[----:B------:R-:W-:Y:S01]  /*3890*/  MOV R64, R68 ;  /* 0x0000004400407202 */ /* 0x000fe20000000f00 */
[----:B------:R-:W-:Y:S06]  /*38a0*/  BRA.U !UP3, `(.L_x_2446) ;  /* 0x000000010b2c7547 */ /* 0x000fec000b800000 */
[----:B------:R-:W-:Y:S01]  /*38b0*/  ISETP.GE.U32.AND P0, PT, R88, 0x1000000, PT ;  /* 0x010000005800780c */ /* 0x000fe20003f06070 */
[----:B------:R-:W-:-:S04]  /*38c0*/  FMUL.FTZ R68, R67, UR21 ;  /* 0x0000001543447c20 */ /* 0x000fc80008410000 */
[----:B------:R-:W-:Y:S01]  /*38d0*/  FMUL.FTZ R75, R68, UR20 ;  /* 0x00000014444b7c20 */ /* 0x000fe20008410000 */
[----:B------:R-:W-:-:S07]  /*38e0*/  CS2R R68, SRZ ;  /* 0x0000000000447805 */ /* 0x000fce000001ff00 */
[----:B------:R-:W-:-:S05]  /*38f0*/  @P0 SHF.L.U32 R118, R113, 0x10, RZ ;  /* 0x0000001071760819 */ /* 0x000fca00000006ff */
[----:B------:R-:W-:Y:S01]  /*3900*/  @P0 FMUL.FTZ R68, R118, R75 ;  /* 0x0000004b76440220 */ /* 0x000fe20000410000 */
[----:B------:R-:W-:-:S03]  /*3910*/  @P0 SHF.L.U32 R118, R79, 0x10, RZ ;  /* 0x000000104f760819 */ /* 0x000fc600000006ff */
[----:B------:R-:W-:Y:S02]  /*3920*/  FADD.FTZ R27, R27, R68 ;  /* 0x000000441b1b7221 */ /* 0x000fe40000010000 */
[----:B------:R-:W-:-:S05]  /*3930*/  @P0 FMUL.FTZ R69, R118, R75 ;  /* 0x0000004b76450220 */ /* 0x000fca0000410000 */
[----:B------:R-:W-:-:S04]  /*3940*/  F2FP.BF16.F32.PACK_AB R69, RZ, R69 ;  /* 0x00000045ff45723e */ /* 0x000fc800000010ff */
[----:B------:R-:W-:-:S07]  /*3950*/  PRMT R118, R69, 0x7610, R118 ;  /* 0x0000761045767816 */ /* 0x000fce0000000076 */
.L_x_2446:
[----:B------:R-:W-:-:S04]  /*3960*/  ISETP.NE.U32.AND P0, PT, R71, RZ, PT ;  /* 0x000000ff4700720c */ /* 0x000fc80003f05070 */
[----:B------:R-:W-:-:S13]  /*3970*/  ISETP.NE.AND.EX P0, PT, R70, RZ, PT, P0 ;  /* 0x000000ff4600720c */ /* 0x000fda0003f05300 */
        /* <DEDUP_REMOVED lines=12> */
.L_x_2473:
[----:B------:R-:W-:Y:S01]  /*3a40*/  VIADD R73, R73, 0x80 ;  /* 0x0000008049497836 */ /* 0x000fe20000000000 */
[----:B------:R-:W-:-:S07]  /*3a50*/  IADD3 R72, PT, PT, R72, 0x80, RZ ;  /* 0x0000008048487810 */ /* 0x000fce0007ffe0ff */
.L_x_2427:
[----:B------:R-:W-:Y:S05]  /*3a60*/  BSYNC.RECONVERGENT B0 ;  /* 0x0000000000007941 */ /* 0x000fea0003800200 */
.L_x_2426:
        /* <DEDUP_REMOVED lines=8> */
[C---:B--2---:R-:W-:Y:S02]  /*3af0*/  SHF.R.U64 R117, R68.reuse, 0x10, R69 ;  /* 0x0000001044757819 */ /* 0x044fe40000001245 */
[----:B------:R-:W-:Y:S02]  /*3b00*/  PRMT R99, R68, 0x7610, R99 ;  /* 0x0000761044637816 */ /* 0x000fe40000000063 */
[----:B------:R-:W-:Y:S02]  /*3b10*/  SHF.R.U32.HI R113, RZ, 0x10, R69 ;  /* 0x00000010ff717819 */ /* 0x000fe40000011645 */
[----:B------:R-:W-:-:S07]  /*3b20*/  PRMT R115, R69, 0x7610, R115 ;  /* 0x0000761045737816 */ /* 0x000fce0000000073 */
.L_x_2476:
[----:B------:R-:W-:Y:S05]  /*3b30*/  BRA.U !UP0, `(.L_x_2477) ;  /* 0x0000000908cc7547 */ /* 0x000fea000b800000 */
[----:B------:R-:W-:-:S04]  /*3b40*/  UISETP.NE.U32.AND UP0, UPT, UR24, URZ, UPT ;  /* 0x000000ff1800728c */ /* 0x000fc8000bf05070 */
[----:B------:R-:W-:-:S06]  /*3b50*/  UISETP.NE.AND.EX UP0, UPT, UR25, URZ, UPT, UP0 ;  /* 0x000000ff1900728c */ /* 0x000fcc000bf05300 */
[----:B------:R-:W-:-:S13]  /*3b60*/  PLOP3.LUT P0, PT, PT, PT, UP0, 0x80, 0x8 ;  /* 0x000000000008781c */ /* 0x000fda0003f0f008 */
[----:B------:R-:W-:Y:S05]  /*3b70*/  @!P0 BRA `(.L_x_2478) ;  /* 0x0000000400808947 */ /* 0x000fea0003800000 */
[----:B------:R-:W-:Y:S02]  /*3b80*/  PLOP3.LUT P5, PT, PT, PT, UP2, 0x80, 0x8 ;  /* 0x000000000008781c */ /* 0x000fe40003faf028 */
[----:B------:R-:W-:Y:S02]  /*3b90*/  PLOP3.LUT P6, PT, PT, PT, UP2, 0x80, 0x8 ;  /* 0x000000000008781c */ /* 0x000fe40003fcf028 */
[----:B------:R-:W-:Y:S02]  /*3ba0*/  PLOP3.LUT P4, PT, PT, PT, UP2, 0x80, 0x8 ;  /* 0x000000000008781c */ /* 0x000fe40003f8f028 */
[----:B01---5:R-:W-:Y:S02]  /*3bb0*/  MOV R68, R56 ;  /* 0x0000003800447202 */ /* 0x023fe40000000f00 */
[----:B------:R-:W-:Y:S02]  /*3bc0*/  MOV R70, R57 ;  /* 0x0000003900467202 */ /* 0x000fe40000000f00 */
[----:B------:R-:W-:-:S03]  /*3bd0*/  MOV R122, R58 ;  /* 0x0000003a007a7202 */ /* 0x000fc60000000f00 */
[----:B------:R-:W-:Y:S01]  /*3be0*/  @P5 FFMA.FTZ R65, R91, UR5, R74 ;  /* 0x000000055b415c23 */ /* 0x000fe2000801004a */
[----:B------:R-:W-:-:S03]  /*3bf0*/  PLOP3.LUT P5, PT, PT, PT, UP2, 0x80, 0x8 ;  /* 0x000000000008781c */ /* 0x000fc60003faf028 */
[----:B------:R-:W-:Y:S01]  /*3c00*/  @P6 FADD.FTZ R65, R92, -R65 ;  /* 0x800000415c416221 */ /* 0x000fe20000010000 */
[----:B------:R-:W-:-:S03]  /*3c10*/  PLOP3.LUT P6, PT, PT, PT, UP2, 0x80, 0x8 ;  /* 0x000000000008781c */ /* 0x000fc60003fcf028 */
[----:B------:R-:W-:Y:S01]  /*3c20*/  @P4 FFMA.FTZ R68, R65, UR28, R56 ;  /* 0x0000001c41444c23 */ /* 0x000fe20008010038 */
[----:B------:R-:W-:-:S05]  /*3c30*/  PLOP3.LUT P4, PT, PT, PT, UP2, 0x80, 0x8 ;  /* 0x000000000008781c */ /* 0x000fca0003f8f028 */
        /* <DEDUP_REMOVED lines=22> */
[----:B------:R-:W-:Y:S01]  /*3da0*/  @P4 IMAD.U32 R66, R80, 0x10000, RZ ;  /* 0x0001000050424824 */ /* 0x000fe200078e00ff */
[----:B------:R-:W-:Y:S01]  /*3db0*/  MOV R64, RZ ;  /* 0x000000ff00407202 */ /* 0x000fe20000000f00 */
[----:B------:R-:W-:Y:S02]  /*3dc0*/  FADD.FTZ R20, R20, R65 ;  /* 0x0000004114147221 */ /* 0x000fe40000010000 */
[----:B------:R-:W-:-:S05]  /*3dd0*/  @P4 FMUL.FTZ R64, R67, R66 ;  /* 0x0000004243404220 */ /* 0x000fca0000410000 */
[----:B------:R-:W-:-:S04]  /*3de0*/  F2FP.BF16.F32.PACK_AB R64, RZ, R64 ;  /* 0x00000040ff40723e */ /* 0x000fc800000010ff */
[----:B------:R-:W-:-:S07]  /*3df0*/  PRMT R121, R64, 0x7610, R121 ;  /* 0x0000761040797816 */ /* 0x000fce0000000079 */
.L_x_2479:
[----:B------:R-:W-:Y:S05]  /*3e00*/  BRA.U !UP3, `(.L_x_2480) ;  /* 0x000000010b407547 */ /* 0x000fea000b800000 */
        /* <DEDUP_REMOVED lines=16> */
.L_x_2480:
        /* <DEDUP_REMOVED lines=17> */
.L_x_2481:
[----:B------:R-:W-:Y:S01]  /*4020*/  PLOP3.LUT P4, PT, PT, PT, UP2, 0x80, 0x8 ;  /* 0x000000000008781c */ /* 0x000fe20003f8f028 */
[----:B------:R-:W-:Y:S01]  /*4030*/  @P5 FFMA.FTZ R64, R100, UR5, R74 ;  /* 0x0000000564405c23 */ /* 0x000fe2000801004a */
[----:B------:R-:W-:Y:S02]  /*4040*/  MOV R67, R59 ;  /* 0x0000003b00437202 */ /* 0x000fe40000000f00 */
[----:B------:R-:W-:Y:S01]  /*4050*/  MOV R66, R122 ;  /* 0x0000007a00427202 */ /* 0x000fe20000000f00 */
[----:B------:R-:W-:Y:S01]  /*4060*/  @P6 FADD.FTZ R64, R111, -R64 ;  /* 0x800000406f406221 */ /* 0x000fe20000010000 */
[----:B------:R-:W-:-:S07]  /*4070*/  MOV R65, R70 ;  /* 0x0000004600417202 */ /* 0x000fce0000000f00 */
[----:B------:R-:W-:Y:S01]  /*4080*/  @P4 FFMA.FTZ R67, R64, UR28, R59 ;  /* 0x0000001c40434c23 */ /* 0x000fe2000801003b */
[----:B------:R-:W-:Y:S01]  /*4090*/  MOV R64, R68 ;  /* 0x0000004400407202 */ /* 0x000fe20000000f00 */
[----:B------:R-:W-:Y:S06]  /*40a0*/  BRA.U !UP3, `(.L_x_2482) ;  /* 0x000000150b707547 */ /* 0x000fec000b800000 */
[----:B------:R-:W-:Y:S01]  /*40b0*/  ISETP.GE.U32.AND P4, PT, R89, 0x1000000, PT ;  /* 0x010000005900780c */ /* 0x000fe20003f86070 */
[----:B------:R-:W-:Y:S01]  /*40c0*/  FMUL.FTZ R68, R67, UR21 ;  /* 0x0000001543447c20 */ /* 0x000fe20008410000 */
[----:B------:R-:W-:-:S03]  /*40d0*/  HFMA2 R69, -RZ, RZ, 0, 0 ;  /* 0x00000000ff457431 */ /* 0x000fc600000001ff */
[----:B------:R-:W-:-:S08]  /*40e0*/  FMUL.FTZ R71, R68, UR20 ;  /* 0x0000001444477c20 */ /* 0x000fd00008410000 */
[----:B------:R-:W-:Y:S01]  /*40f0*/  @P4 SHF.L.U32 R68, R83, 0x10, RZ ;  /* 0x0000001053444819 */ /* 0x000fe200000006ff */
[----:B------:R-:W-:-:S04]  /*4100*/  @P4 IMAD.U32 R70, R113, 0x10000, RZ ;  /* 0x0001000071464824 */ /* 0x000fc800078e00ff */
[----:B------:R-:W-:Y:S01]  /*4110*/  @P4 FMUL.FTZ R69, R71, R68 ;  /* 0x0000004447454220 */ /* 0x000fe20000410000 */
[----:B------:R-:W-:Y:S01]  /*4120*/  MOV R68, RZ ;  /* 0x000000ff00447202 */ /* 0x000fe20000000f00 */
[----:B------:R-:W-:-:S03]  /*4130*/  @P4 FMUL.FTZ R68, R70, R71 ;  /* 0x0000004746444220 */ /* 0x000fc60000410000 */
[----:B------:R-:W-:Y:S01]  /*4140*/  F2FP.BF16.F32.PACK_AB R69, RZ, R69 ;  /* 0x00000045ff45723e */ /* 0x000fe200000010ff */
[----:B------:R-:W-:-:S03]  /*4150*/  FADD.FTZ R23, R23, R68 ;  /* 0x0000004417177221 */ /* 0x000fc60000010000 */
[----:B------:R-:W-:Y:S01]  /*4160*/  PRMT R118, R69, 0x7610, R118 ;  /* 0x0000761045767816 */ /* 0x000fe20000000076 */
[----:B------:R-:W-:Y:S06]  /*4170*/  BRA `(.L_x_2482) ;  /* 0x00000014003c7947 */ /* 0x000fec0003800000 */
.L_x_2478:
[----:B------:R-:W-:Y:S05]  /*4180*/  BRA.U !UP3, `(.L_x_2483) ;  /* 0x000000010b4c7547 */ /* 0x000fea000b800000 */
[----:B------:R-:W-:Y:S02]  /*4190*/  PLOP3.LUT P5, PT, PT, PT, UP2, 0x80, 0x8 ;  /* 0x000000000008781c */ /* 0x000fe40003faf028 */
[----:B------:R-:W-:Y:S02]  /*41a0*/  PLOP3.LUT P6, PT, PT, PT, UP2, 0x80, 0x8 ;  /* 0x000000000008781c */ /* 0x000fe40003fcf028 */
[----:B------:R-:W-:Y:S02]  /*41b0*/  PLOP3.LUT P4, PT, PT, PT, UP2, 0x80, 0x8 ;  /* 0x000000000008781c */ /* 0x000fe40003f8f028 */
[----:B01---5:R-:W-:-:S07]  /*41c0*/  MOV R68, R56 ;  /* 0x0000003800447202 */ /* 0x023fce0000000f00 */
[----:B------:R-:W-:Y:S01]  /*41d0*/  @P5 FFMA.FTZ R69, R91, UR5, R74 ;  /* 0x000000055b455c23 */ /* 0x000fe2000801004a */
[----:B------:R-:W-:-:S03]  /*41e0*/  LOP3.LUT P5, RZ, R89, 0xff, RZ, 0xc0, !PT ;  /* 0x000000ff59ff7812 */ /* 0x000fc600078ac0ff */
[----:B------:R-:W-:-:S04]  /*41f0*/  @P6 FADD.FTZ R69, R92, -R69 ;  /* 0x800000455c456221 */ /* 0x000fc80000010000 */
[----:B------:R-:W-:-:S04]  /*4200*/  @P4 FFMA.FTZ R68, R69, UR28, R56 ;  /* 0x0000001c45444c23 */ /* 0x000fc80008010038 */
[----:B------:R-:W-:Y:S02]  /*4210*/  FMUL.FTZ R68, R68, UR21 ;  /* 0x0000001544447c20 */ /* 0x000fe40008410000 */
[----:B------:R-:W-:Y:S02]  /*4220*/  @P5 SHF.L.U32 R69, R80, 0x10, RZ ;  /* 0x0000001050455819 */ /* 0x000fe400000006ff */
[----:B------:R-:W-:Y:S01]  /*4230*/  FMUL.FTZ R70, R68, UR20 ;  /* 0x0000001444467c20 */ /* 0x000fe20008410000 */
[----:B------:R-:W-:Y:S01]  /*4240*/  HFMA2 R68, -RZ, RZ, 0, 0 ;  /* 0x00000000ff447431 */ /* 0x000fe200000001ff */
[----:B------:R-:W-:Y:S02]  /*4250*/  @P5 SHF.L.U32 R71, R99, 0x10, RZ ;  /* 0x0000001063475819 */ /* 0x000fe400000006ff */
[-C--:B------:R-:W-:Y:S01]  /*4260*/  @P5 FMUL.FTZ R68, R69, R70.reuse ;  /* 0x0000004645445220 */ /* 0x080fe20000410000 */
[----:B------:R-:W-:Y:S02]  /*4270*/  MOV R69, RZ ;  /* 0x000000ff00457202 */ /* 0x000fe40000000f00 */
[----:B------:R-:W-:-:S02]  /*4280*/  @P5 FMUL.FTZ R69, R71, R70 ;  /* 0x0000004647455220 */ /* 0x000fc40000410000 */
[----:B------:R-:W-:Y:S02]  /*4290*/  F2FP.BF16.F32.PACK_AB R68, RZ, R68 ;  /* 0x00000044ff44723e */ /* 0x000fe400000010ff */
[----:B------:R-:W-:Y:S02]  /*42a0*/  FADD.FTZ R20, R20, R69 ;  /* 0x0000004514147221 */ /* 0x000fe40000010000 */
[----:B------:R-:W-:-:S07]  /*42b0*/  PRMT R121, R68, 0x7610, R121 ;  /* 0x0000761044797816 */ /* 0x000fce0000000079 */
.L_x_2483:
[----:B------:R-:W-:Y:S05]  /*42c0*/  BRA.U !UP3, `(.L_x_2484) ;  /* 0x000000010b487547 */ /* 0x000fea000b800000 */
[----:B------:R-:W-:Y:S02]  /*42d0*/  PLOP3.LUT P5, PT, PT, PT, UP2, 0x80, 0x8 ;  /* 0x000000000008781c */ /* 0x000fe40003faf028 */
[----:B------:R-:W-:Y:S02]  /*42e0*/  PLOP3.LUT P6, PT, PT, PT, UP2, 0x80, 0x8 ;  /* 0x000000000008781c */ /* 0x000fe40003fcf028 */
[----:B------:R-:W-:-:S09]  /*42f0*/  PLOP3.LUT P4, PT, PT, PT, UP2, 0x80, 0x8 ;  /* 0x000000000008781c */ /* 0x000fd20003f8f028 */
[----:B01----:R-:W-:Y:S01]  /*4300*/  @P5 FFMA.FTZ R68, R98, UR5, R74 ;  /* 0x0000000562445c23 */ /* 0x003fe2000801004a */
[----:B-----5:R-:W-:-:S03]  /*4310*/  LOP3.LUT P5, RZ, R89, 0xff00, RZ, 0xc0, !PT ;  /* 0x0000ff0059ff7812 */ /* 0x020fc600078ac0ff */
[----:B------:R-:W-:Y:S01]  /*4320*/  @P6 FADD.FTZ R70, R93, -R68 ;  /* 0x800000445d466221 */ /* 0x000fe20000010000 */
[----:B------:R-:W-:-:S03]  /*4330*/  MOV R68, R57 ;  /* 0x0000003900447202 */ /* 0x000fc60000000f00 */
[----:B------:R-:W-:-:S04]  /*4340*/  @P4 FFMA.FTZ R68, R70, UR28, R57 ;  /* 0x0000001c46444c23 */ /* 0x000fc80008010039 */
[----:B------:R-:W-:Y:S02]  /*4350*/  FMUL.FTZ R68, R68, UR21 ;  /* 0x0000001544447c20 */ /* 0x000fe40008410000 */
[----:B------:R-:W-:Y:S02]  /*4360*/  @P5 SHF.L.U32 R71, R81, 0x10, RZ ;  /* 0x0000001051475819 */ /* 0x000fe400000006ff */
[----:B------:R-:W-:Y:S01]  /*4370*/  FMUL.FTZ R70, R68, UR20 ;  /* 0x0000001444467c20 */ /* 0x000fe20008410000 */
[----:B------:R-:W-:-:S03]  /*4380*/  CS2R R68, SRZ ;  /* 0x0000000000447805 */ /* 0x000fc6000001ff00 */
[----:B------:R-:W-:Y:S01]  /*4390*/  @P5 FMUL.FTZ R69, R71, R70 ;  /* 0x0000004647455220 */ /* 0x000fe20000410000 */
[----:B------:R-:W-:-:S04]  /*43a0*/  @P5 IMAD.U32 R71, R117, 0x10000, RZ ;  /* 0x0001000075475824 */ /* 0x000fc800078e00ff */
[----:B------:R-:W-:Y:S01]  /*43b0*/  @P5 FMUL.FTZ R68, R71, R70 ;  /* 0x0000004647445220 */ /* 0x000fe20000410000 */
[----:B------:R-:W-:-:S03]  /*43c0*/  F2FP.BF16.F32.PACK_AB R69, RZ, R69 ;  /* 0x00000045ff45723e */ /* 0x000fc600000010ff */
[----:B------:R-:W-:Y:S01]  /*43d0*/  FADD.FTZ R21, R21, R68 ;  /* 0x0000004415157221 */ /* 0x000fe20000010000 */
[----:B------:R-:W-:-:S07]  /*43e0*/  PRMT R120, R69, 0x7610, R120 ;  /* 0x0000761045787816 */ /* 0x000fce0000000078 */
.L_x_2484:
        /* <DEDUP_REMOVED lines=20> */
.L_x_2485:
[----:B------:R-:W-:Y:S05]  /*4530*/  BRA.U !UP3, `(.L_x_2482) ;  /* 0x000000110b4c7547 */ /* 0x000fea000b800000 */
[----:B------:R-:W-:Y:S02]  /*4540*/  PLOP3.LUT P5, PT, PT, PT, UP2, 0x80, 0x8 ;  /* 0x000000000008781c */ /* 0x000fe40003faf028 */
[----:B------:R-:W-:Y:S02]  /*4550*/  PLOP3.LUT P6, PT, PT, PT, UP2, 0x80, 0x8 ;  /* 0x000000000008781c */ /* 0x000fe40003fcf028 */
[----:B------:R-:W-:-:S09]  /*4560*/  PLOP3.LUT P4, PT, PT, PT, UP2, 0x80, 0x8 ;  /* 0x000000000008781c */ /* 0x000fd20003f8f028 */
[----:B01----:R-:W-:Y:S01]  /*4570*/  @P5 FFMA.FTZ R68, R100, UR5, R74 ;  /* 0x0000000564445c23 */ /* 0x003fe2000801004a */
[----:B-----5:R-:W-:-:S03]  /*4580*/  ISETP.GE.U32.AND P5, PT, R89, 0x1000000, PT ;  /* 0x010000005900780c */ /* 0x020fc60003fa6070 */
        /* <DEDUP_REMOVED lines=12> */
[----:B------:R-:W-:Y:S01]  /*4650*/  PRMT R118, R69, 0x7610, R118 ;  /* 0x0000761045767816 */ /* 0x000fe20000000076 */
[----:B------:R-:W-:Y:S06]  /*4660*/  BRA `(.L_x_2482) ;  /* 0x0000001000007947 */ /* 0x000fec0003800000 */
.L_x_2477:
[----:B------:R-:W-:-:S04]  /*4670*/  UISETP.NE.U32.AND UP0, UPT, UR24, URZ, UPT ;  /* 0x000000ff1800728c */ /* 0x000fc8000bf05070 */
[----:B------:R-:W-:-:S06]  /*4680*/  UISETP.NE.AND.EX UP0, UPT, UR25, URZ, UPT, UP0 ;  /* 0x000000ff1900728c */ /* 0x000fcc000bf05300 */
[----:B------:R-:W-:-:S13]  /*4690*/  PLOP3.LUT P0, PT, PT, PT, UP0, 0x80, 0x8 ;  /* 0x000000000008781c */ /* 0x000fda0003f0f008 */
[----:B------:R-:W-:Y:S05]  /*46a0*/  @!P0 BRA `(.L_x_2486) ;  /* 0x0000000800008947 */ /* 0x000fea0003800000 */
[----:B------:R-:W-:Y:S05]  /*46b0*/  BRA.U !UP3, `(.L_x_2487) ;  /* 0x000000010b787547 */ /* 0x000fea000b800000 */
[----:B-----5:R-:W-:Y:S01]  /*46c0*/  LOP3.LUT P4, RZ, R89, 0xff, RZ, 0xc0, !PT ;  /* 0x000000ff59ff7812 */ /* 0x020fe2000788c0ff */
[----:B------:R-:W-:Y:S01]  /*46d0*/  BSSY.RECONVERGENT B1, `(.L_x_2488) ;  /* 0x000000c000017945 */ /* 0x000fe20003800200 */
[----:B0-----:R-:W-:-:S11]  /*46e0*/  HFMA2 R65, -RZ, RZ, 0, 0 ;  /* 0x00000000ff417431 */ /* 0x001fd600000001ff */
[----:B------:R-:W-:Y:S05]  /*46f0*/  @!P4 BRA `(.L_x_2489) ;  /* 0x000000000024c947 */ /* 0x000fea0003800000 */
[----:B------:R-:W-:Y:S01]  /*4700*/  FFMA.FTZ R65, R91, UR5, R74 ;  /* 0x000000055b417c23 */ /* 0x000fe2000801004a */
[----:B------:R-:W-:-:S03]  /*4710*/  ISETP.LT.AND P5, PT, RZ, UR29, PT ;  /* 0x0000001dff007c0c */ /* 0x000fc6000bfa1270 */
[----:B------:R-:W-:Y:S01]  /*4720*/  FADD.FTZ R64, R92, -R65 ;  /* 0x800000415c407221 */ /* 0x000fe20000010000 */
[----:B------:R-:W-:-:S03]  /*4730*/  SHF.L.U32 R65, R99, 0x10, RZ ;  /* 0x0000001063417819 */ /* 0x000fc600000006ff */
[----:B------:R-:W-:-:S05]  /*4740*/  FMUL.FTZ R64, R64, UR28 ;  /* 0x0000001c40407c20 */ /* 0x000fca0008410000 */
[----:B------:R-:W-:-:S05]  /*4750*/  FSEL R64, R64, RZ, P5 ;  /* 0x000000ff40407208 */ /* 0x000fca0002800000 */
[----:B------:R-:W-:-:S04]  /*4760*/  FMUL.FTZ R64, R64, UR21 ;  /* 0x0000001540407c20 */ /* 0x000fc80008410000 */
[----:B------:R-:W-:-:S04]  /*4770*/  FMUL.FTZ R64, R64, UR20 ;  /* 0x0000001440407c20 */ /* 0x000fc80008410000 */
[----:B------:R-:W-:-:S07]  /*4780*/  FMUL.FTZ R65, R65, R64 ;  /* 0x0000004041417220 */ /* 0x000fce0000410000 */
.L_x_2489:
[----:B------:R-:W-:Y:S05]  /*4790*/  BSYNC.RECONVERGENT B1 ;  /* 0x0000000000017941 */ /* 0x000fea0003800200 */
.L_x_2488:
        /* <DEDUP_REMOVED lines=13> */
.L_x_2491:
[----:B------:R-:W-:Y:S05]  /*4870*/  BSYNC.RECONVERGENT B1 ;  /* 0x0000000000017941 */ /* 0x000fea0003800200 */
.L_x_2490:
[----:B------:R-:W-:Y:S02]  /*4880*/  F2FP.BF16.F32.PACK_AB R121, RZ, R20 ;  /* 0x00000014ff79723e */ /* 0x000fe400000010ff */
[----:B------:R-:W-:-:S07]  /*4890*/  MOV R20, R65 ;  /* 0x0000004100147202 */ /* 0x000fce0000000f00 */
.L_x_2487:
[----:B------:R-:W-:Y:S05]  /*48a0*/  BRA.U !UP3, `(.L_x_2492) ;  /* 0x000000010b787547 */ /* 0x000fea000b800000 */
[----:B-----5:R-:W-:Y:S01]  /*48b0*/  LOP3.LUT P4, RZ, R89, 0xff00, RZ, 0xc0, !PT ;  /* 0x0000ff0059ff7812 */ /* 0x020fe2000788c0ff */
[----:B------:R-:W-:Y:S01]  /*48c0*/  BSSY.RECONVERGENT B1, `(.L_x_2493) ;  /* 0x000000c000017945 */ /* 0x000fe20003800200 */
[----:B0-----:R-:W-:-:S11]  /*48d0*/  HFMA2 R64, -RZ, RZ, 0, 0 ;  /* 0x00000000ff407431 */ /* 0x001fd600000001ff */
        /* <DEDUP_REMOVED lines=10> */
.L_x_2494:
[----:B------:R-:W-:Y:S05]  /*4980*/  BSYNC.RECONVERGENT B1 ;  /* 0x0000000000017941 */ /* 0x000fea0003800200 */
.L_x_2493:
        /* <DEDUP_REMOVED lines=13> */
.L_x_2496:
[----:B------:R-:W-:Y:S05]  /*4a60*/  BSYNC.RECONVERGENT B1 ;  /* 0x0000000000017941 */ /* 0x000fea0003800200 */
.L_x_2495:
[----:B------:R-:W-:Y:S02]  /*4a70*/  F2FP.BF16.F32.PACK_AB R120, RZ, R21 ;  /* 0x00000015ff78723e */ /* 0x000fe400000010ff */
[----:B------:R-:W-:-:S07]  /*4a80*/  MOV R21, R64 ;  /* 0x0000004000157202 */ /* 0x000fce0000000f00 */
.L_x_2492:
        /* <DEDUP_REMOVED lines=14> */
.L_x_2499:
[----:B------:R-:W-:Y:S05]  /*4b70*/  BSYNC.RECONVERGENT B1 ;  /* 0x0000000000017941 */ /* 0x000fea0003800200 */
.L_x_2498:
        /* <DEDUP_REMOVED lines=13> */
.L_x_2501:
[----:B------:R-:W-:Y:S05]  /*4c50*/  BSYNC.RECONVERGENT B1 ;  /* 0x0000000000017941 */ /* 0x000fea0003800200 */
.L_x_2500:
[----:B------:R-:W-:Y:S02]  /*4c60*/  F2FP.BF16.F32.PACK_AB R119, RZ, R22 ;  /* 0x00000016ff77723e */ /* 0x000fe400000010ff */
[----:B------:R-:W-:-:S07]  /*4c70*/  MOV R22, R65 ;  /* 0x0000004100167202 */ /* 0x000fce0000000f00 */
.L_x_2497:
[--C-:B0-----:R-:W-:Y:S01]  /*4c80*/  FFMA.FTZ R64, R100, UR5, R74.reuse ;  /* 0x0000000564407c23 */ /* 0x101fe2000801004a */
[--C-:B------:R-:W-:Y:S01]  /*4c90*/  FFMA.FTZ R65, R101, UR5, R74.reuse ;  /* 0x0000000565417c23 */ /* 0x100fe2000801004a */
[----:B------:R-:W-:Y:S01]  /*4ca0*/  FFMA.FTZ R67, R91, UR5, R74 ;  /* 0x000000055b437c23 */ /* 0x000fe2000801004a */
[----:B------:R-:W-:Y:S01]  /*4cb0*/  ISETP.LT.AND P4, PT, RZ, UR29, PT ;  /* 0x0000001dff007c0c */ /* 0x000fe2000bf81270 */
[----:B-1----:R-:W-:Y:S01]  /*4cc0*/  FADD.FTZ R68, R111, -R64 ;  /* 0x800000406f447221 */ /* 0x002fe20000010000 */
[----:B------:R-:W-:Y:S01]  /*4cd0*/  FFMA.FTZ R64, R98, UR5, R74 ;  /* 0x0000000562407c23 */ /* 0x000fe2000801004a */
[----:B------:R-:W-:Y:S01]  /*4ce0*/  FADD.FTZ R65, R110, -R65 ;  /* 0x800000416e417221 */ /* 0x000fe20000010000 */
[----:B------:R-:W-:Y:S02]  /*4cf0*/  FADD.FTZ R67, R92, -R67 ;  /* 0x800000435c437221 */ /* 0x000fe40000010000 */
[----:B------:R-:W-:Y:S01]  /*4d00*/  FADD.FTZ R66, R93, -R64 ;  /* 0x800000405d427221 */ /* 0x000fe20000010000 */
[----:B------:R-:W-:Y:S01]  /*4d10*/  FMUL.FTZ R64, R68, UR28 ;  /* 0x0000001c44407c20 */ /* 0x000fe20008410000 */
[----:B------:R-:W-:Y:S01]  /*4d20*/  FMUL.FTZ R65, R65, UR28 ;  /* 0x0000001c41417c20 */ /* 0x000fe20008410000 */
[----:B------:R-:W-:Y:S01]  /*4d30*/  FMUL.FTZ R69, R67, UR28 ;  /* 0x0000001c43457c20 */ /* 0x000fe20008410000 */
[----:B------:R-:W-:-:S02]  /*4d40*/  FMUL.FTZ R68, R66, UR28 ;  /* 0x0000001c42447c20 */ /* 0x000fc40008410000 */
[----:B------:R-:W-:Y:S02]  /*4d50*/  FSEL R67, R64, RZ, P4 ;  /* 0x000000ff40437208 */ /* 0x000fe40002000000 */
[----:B------:R-:W-:Y:S02]  /*4d60*/  FSEL R66, R65, RZ, P4 ;  /* 0x000000ff41427208 */ /* 0x000fe40002000000 */
[----:B------:R-:W-:Y:S02]  /*4d70*/  FSEL R65, R68, RZ, P4 ;  /* 0x000000ff44417208 */ /* 0x000fe40002000000 */
[----:B------:R-:W-:Y:S01]  /*4d80*/  FSEL R64, R69, RZ, P4 ;  /* 0x000000ff45407208 */ /* 0x000fe20002000000 */
[----:B------:R-:W-:Y:S06]  /*4d90*/  BRA.U !UP3, `(.L_x_2482) ;  /* 0x000000090b347547 */ /* 0x000fec000b800000 */
[----:B-----5:R-:W-:-:S13]  /*4da0*/  ISETP.GE.U32.AND P4, PT, R89, 0x1000000, PT ;  /* 0x010000005900780c */ /* 0x020fda0003f86070 */
[----:B------:R-:W0:Y:S08]  /*4db0*/  @P4 LDC.64 R68, c[0x0][0x408] ;  /* 0x00010200ff444b82 */ /* 0x000e300000000a00 */
[----:B------:R-:W1:Y:S01]  /*4dc0*/  @P4 LDC.64 R70, c[0x0][0x408] ;  /* 0x00010200ff464b82 */ /* 0x000e620000000a00 */
[----:B0-----:R-:W-:-:S04]  /*4dd0*/  @P4 FMUL.FTZ R69, R67, R69 ;  /* 0x0000004543454220 */ /* 0x001fc80000410000 */
[----:B------:R-:W-:Y:S01]  /*4de0*/  @P4 FMUL.FTZ R75, R69, R68 ;  /* 0x00000044454b4220 */ /* 0x000fe20000410000 */
[----:B------:R-:W-:Y:S01]  /*4df0*/  @P4 SHF.L.U32 R68, R83, 0x10, RZ ;  /* 0x0000001053444819 */ /* 0x000fe200000006ff */
[----:B------:R-:W-:Y:S02]  /*4e00*/  IMAD.MOV.U32 R69, RZ, RZ, RZ ;  /* 0x000000ffff457224 */ /* 0x000fe400078e00ff */
[----:B-1----:R-:W-:Y:S02]  /*4e10*/  @P4 FMUL.FTZ R71, R67, R71 ;  /* 0x0000004743474220 */ /* 0x002fe40000410000 */
[----:B------:R-:W-:Y:S01]  /*4e20*/  @P4 FMUL.FTZ R69, R68, R75 ;  /* 0x0000004b44454220 */ /* 0x000fe20000410000 */
[----:B------:R-:W-:Y:S02]  /*4e30*/  HFMA2 R68, -RZ, RZ, 0, 0 ;  /* 0x00000000ff447431 */ /* 0x000fe400000001ff */
[----:B------:R-:W-:Y:S01]  /*4e40*/  @P4 FMUL.FTZ R70, R71, R70 ;  /* 0x0000004647464220 */ /* 0x000fe20000410000 */
[----:B------:R-:W-:-:S02]  /*4e50*/  @P4 SHF.L.U32 R71, R113, 0x10, RZ ;  /* 0x0000001071474819 */ /* 0x000fc400000006ff */
[----:B------:R-:W-:-:S03]  /*4e60*/  F2FP.BF16.F32.PACK_AB R69, RZ, R69 ;  /* 0x00000045ff45723e */ /* 0x000fc600000010ff */
[----:B------:R-:W-:Y:S01]  /*4e70*/  @P4 FMUL.FTZ R68, R71, R70 ;  /* 0x0000004647444220 */ /* 0x000fe20000410000 */
[----:B------:R-:W-:-:S03]  /*4e80*/  PRMT R118, R69, 0x7610, R118 ;  /* 0x0000761045767816 */ /* 0x000fc60000000076 */
[----:B------:R-:W-:Y:S01]  /*4e90*/  FADD.FTZ R23, R23, R68 ;  /* 0x0000004417177221 */ /* 0x000fe20000010000 */
[----:B------:R-:W-:Y:S06]  /*4ea0*/  BRA `(.L_x_2482) ;  /* 0x0000000400f07947 */ /* 0x000fec0003800000 */
.L_x_2486:
[----:B------:R-:W-:Y:S05]  /*4eb0*/  BRA.U !UP3, `(.L_x_2502) ;  /* 0x000000010b787547 */ /* 0x000fea000b800000 */
[----:B-----5:R-:W-:Y:S01]  /*4ec0*/  LOP3.LUT P4, RZ, R89, 0xff, RZ, 0xc0, !PT ;  /* 0x000000ff59ff7812 */ /* 0x020fe2000788c0ff */
[----:B------:R-:W-:Y:S01]  /*4ed0*/  BSSY.RECONVERGENT B1, `(.L_x_2503) ;  /* 0x000000c000017945 */ /* 0x000fe20003800200 */
[----:B01----:R-:W-:-:S11]  /*4ee0*/  MOV R69, RZ ;  /* 0x000000ff00457202 */ /* 0x003fd60000000f00 */
        /* <DEDUP_REMOVED lines=10> */
.L_x_2504:
[----:B------:R-:W-:Y:S05]  /*4f90*/  BSYNC.RECONVERGENT B1 ;  /* 0x0000000000017941 */ /* 0x000fea0003800200 */
.L_x_2503:
        /* <DEDUP_REMOVED lines=13> */
.L_x_2506:
[----:B------:R-:W-:Y:S05]  /*5070*/  BSYNC.RECONVERGENT B1 ;  /* 0x0000000000017941 */ /* 0x000fea0003800200 */
.L_x_2505:
[----:B------:R-:W-:Y:S01]  /*5080*/  F2FP.BF16.F32.PACK_AB R121, RZ, R20 ;  /* 0x00000014ff79723e */ /* 0x000fe200000010ff */
[----:B------:R-:W-:-:S07]  /*5090*/  IMAD.MOV.U32 R20, RZ, RZ, R69 ;  /* 0x000000ffff147224 */ /* 0x000fce00078e0045 */
.L_x_2502:
        /* <DEDUP_REMOVED lines=14> */
.L_x_2509:
[----:B------:R-:W-:Y:S05]  /*5180*/  BSYNC.RECONVERGENT B1 ;  /* 0x0000000000017941 */ /* 0x000fea0003800200 */
.L_x_2508:
        /* <DEDUP_REMOVED lines=13> */
.L_x_2511:
[----:B------:R-:W-:Y:S05]  /*5260*/  BSYNC.RECONVERGENT B1 ;  /* 0x0000000000017941 */ /* 0x000fea0003800200 */
.L_x_2510:
[----:B------:R-:W-:Y:S02]  /*5270*/  F2FP.BF16.F32.PACK_AB R120, RZ, R21 ;  /* 0x00000015ff78723e */ /* 0x000fe400000010ff */
[----:B------:R-:W-:-:S07]  /*5280*/  MOV R21, R68 ;  /* 0x0000004400157202 */ /* 0x000fce0000000f00 */
.L_x_2507:
[----:B------:R-:W-:Y:S05]  /*5290*/  BRA.U !UP3, `(.L_x_2512) ;  /* 0x000000010b787547 */ /* 0x000fea000b800000 */
[----:B-----5:R-:W-:Y:S01]  /*52a0*/  LOP3.LUT P4, RZ, R89, 0xff0000, RZ, 0xc0, !PT ;  /* 0x00ff000059ff7812 */ /* 0x020fe2000788c0ff */
[----:B------:R-:W-:Y:S01]  /*52b0*/  BSSY.RECONVERGENT B1, `(.L_x_2513) ;  /* 0x000000c000017945 */ /* 0x000fe20003800200 */
[----:B01----:R-:W-:-:S11]  /*52c0*/  HFMA2 R69, -RZ, RZ, 0, 0 ;  /* 0x00000000ff457431 */ /* 0x003fd600000001ff */
        /* <DEDUP_REMOVED lines=10> */
.L_x_2514:
[----:B------:R-:W-:Y:S05]  /*5370*/  BSYNC.RECONVERGENT B1 ;  /* 0x0000000000017941 */ /* 0x000fea0003800200 */
.L_x_2513:
        /* <DEDUP_REMOVED lines=13> */
.L_x_2516:
[----:B------:R-:W-:Y:S05]  /*5450*/  BSYNC.RECONVERGENT B1 ;  /* 0x0000000000017941 */ /* 0x000fea0003800200 */
.L_x_2515:
[----:B------:R-:W-:Y:S02]  /*5460*/  F2FP.BF16.F32.PACK_AB R119, RZ, R22 ;  /* 0x00000016ff77723e */ /* 0x000fe400000010ff */
[----:B------:R-:W-:-:S07]  /*5470*/  MOV R22, R69 ;  /* 0x0000004500167202 */ /* 0x000fce0000000f00 */
.L_x_2512:
[----:B------:R-:W-:Y:S05]  /*5480*/  BRA.U !UP3, `(.L_x_2482) ;  /* 0x000000010b787547 */ /* 0x000fea000b800000 */
[----:B-----5:R-:W-:Y:S01]  /*5490*/  ISETP.GE.U32.AND P4, PT, R89, 0x1000000, PT ;  /* 0x010000005900780c */ /* 0x020fe20003f86070 */
[----:B------:R-:W-:Y:S01]  /*54a0*/  BSSY.RECONVERGENT B1, `(.L_x_2517) ;  /* 0x000000c000017945 */ /* 0x000fe20003800200 */
[----:B01----:R-:W-:-:S11]  /*54b0*/  HFMA2 R68, -RZ, RZ, 0, 0 ;  /* 0x00000000ff447431 */ /* 0x003fd600000001ff */
        /* <DEDUP_REMOVED lines=10> */
.L_x_2518:
[----:B------:R-:W-:Y:S05]  /*5560*/  BSYNC.RECONVERGENT B1 ;  /* 0x0000000000017941 */ /* 0x000fea0003800200 */
.L_x_2517:
        /* <DEDUP_REMOVED lines=13> */
.L_x_2520:
[----:B------:R-:W-:Y:S05]  /*5640*/  BSYNC.RECONVERGENT B1 ;  /* 0x0000000000017941 */ /* 0x000fea0003800200 */
.L_x_2519:
[----:B------:R-:W-:Y:S02]  /*5650*/  F2FP.BF16.F32.PACK_AB R118, RZ, R23 ;  /* 0x00000017ff76723e */ /* 0x000fe400000010ff */
[----:B------:R-:W-:-:S07]  /*5660*/  MOV R23, R68 ;  /* 0x0000004400177202 */ /* 0x000fce0000000f00 */
.L_x_2482:
        /* <DEDUP_REMOVED lines=12> */
.L_x_2521:
[----:B------:R-:W-:Y:S01]  /*5730*/  VIADD R73, R73, 0x80 ;  /* 0x0000008049497836 */ /* 0x000fe20000000000 */
[----:B------:R-:W-:-:S07]  /*5740*/  IADD3 R72, PT, PT, R72, 0x80, RZ ;  /* 0x0000008048487810 */ /* 0x000fce0007ffe0ff */
.L_x_2475:
[----:B------:R-:W-:Y:S05]  /*5750*/  BSYNC.RECONVERGENT B0 ;  /* 0x0000000000007941 */ /* 0x000fea0003800200 */
.L_x_2474:
        /* <DEDUP_REMOVED lines=12> */
.L_x_2524:
        /* <DEDUP_REMOVED lines=8> */
[----:B-1---5:R-:W-:Y:S02]  /*58a0*/  MOV R70, R61 ;  /* 0x0000003d00467202 */ /* 0x022fe40000000f00 */
[----:B------:R-:W-:Y:S02]  /*58b0*/  MOV R122, R62 ;  /* 0x0000003e007a7202 */ /* 0x000fe40000000f00 */
[----:B0-----:R-:W-:-:S03]  /*58c0*/  MOV R68, R63 ;  /* 0x0000003f00447202 */ /* 0x001fc60000000f00 */
[--C-:B------:R-:W-:Y:S01]  /*58d0*/  @P4 FFMA.FTZ R64, R109, UR5, R74.reuse ;  /* 0x000000056d404c23 */ /* 0x100fe2000801004a */
[----:B------:R-:W-:Y:S01]  /*58e0*/  PLOP3.LUT P4, PT, PT, PT, UP2, 0x80, 0x8 ;  /* 0x000000000008781c */ /* 0x000fe20003f8f028 */
[----:B------:R-:W-:Y:S01]  /*58f0*/  @P6 FFMA.FTZ R65, R108, UR5, R74 ;  /* 0x000000056c416c23 */ /* 0x000fe2000801004a */
[----:B------:R-:W-:-:S03]  /*5900*/  PLOP3.LUT P6, PT, PT, PT, UP2, 0x80, 0x8 ;  /* 0x000000000008781c */ /* 0x000fc60003fcf028 */
[----:B------:R-:W-:Y:S01]  /*5910*/  @P5 FADD.FTZ R66, R106, -R65 ;  /* 0x800000416a425221 */ /* 0x000fe20000010000 */
[----:B------:R-:W-:-:S07]  /*5920*/  PLOP3.LUT P5, PT, PT, PT, UP2, 0x80, 0x8 ;  /* 0x000000000008781c */ /* 0x000fce0003faf028 */
[----:B------:R-:W-:Y:S01]  /*5930*/  @P4 FFMA.FTZ R70, R66, UR28, R61 ;  /* 0x0000001c42464c23 */ /* 0x000fe2000801003d */
        /* <DEDUP_REMOVED lines=8> */
[----:B------:R-:W-:Y:S02]  /*59c0*/  PLOP3.LUT P6, PT, PT, PT, UP2, 0x80, 0x8 ;  /* 0x000000000008781c */ /* 0x000fe40003fcf028 */
[----:B------:R-:W-:Y:S01]  /*59d0*/  MOV R74, R60 ;  /* 0x0000003c004a7202 */ /* 0x000fe20000000f00 */
[----:B------:R-:W-:Y:S01]  /*59e0*/  @P5 FADD.FTZ R66, R102, -R65 ;  /* 0x8000004166425221 */ /* 0x000fe20000010000 */
[----:B------:R-:W-:-:S07]  /*59f0*/  PLOP3.LUT P5, PT, PT, PT, UP2, 0x80, 0x8 ;  /* 0x000000000008781c */ /* 0x000fce0003faf028 */
[----:B------:R-:W-:Y:S02]  /*5a00*/  @P4 FFMA.FTZ R68, R66, UR28, R63 ;  /* 0x0000001c42444c23 */ /* 0x000fe4000801003f */
[----:B------:R-:W-:-:S04]  /*5a10*/  @P6 FADD.FTZ R65, R107, -R64 ;  /* 0x800000406b416221 */ /* 0x000fc80000010000 */
[----:B------:R-:W-:Y:S01]  /*5a20*/  @P5 FFMA.FTZ R74, R65, UR28, R60 ;  /* 0x0000001c414a5c23 */ /* 0x000fe2000801003c */
[----:B------:R-:W-:Y:S06]  /*5a30*/  BRA.U !UP3, `(.L_x_2527) ;  /* 0x000000010b407547 */ /* 0x000fec000b800000 */
[----:B------:R-:W-:-:S13]  /*5a40*/  LOP3.LUT P4, RZ, R90, 0xff, RZ, 0xc0, !PT ;  /* 0x000000ff5aff7812 */ /* 0x000fda000788c0ff */
[----:B------:R-:W0:Y:S08]  /*5a50*/  @P4 LDC.64 R64, c[0x0][0x408] ;  /* 0x00010200ff404b82 */ /* 0x000e300000000a00 */
[----:B------:R-:W1:Y:S01]  /*5a60*/  @P4 LDC.64 R66, c[0x0][0x408] ;  /* 0x00010200ff424b82 */ /* 0x000e620000000a00 */
[----:B0-----:R-:W-:-:S04]  /*5a70*/  @P4 FMUL.FTZ R65, R74, R65 ;  /* 0x000000414a414220 */ /* 0x001fc80000410000 */
[----:B------:R-:W-:Y:S01]  /*5a80*/  @P4 FMUL.FTZ R124, R65, R64 ;  /* 0x00000040417c4220 */ /* 0x000fe20000410000 */
[----:B------:R-:W-:Y:S01]  /*5a90*/  HFMA2 R64, -RZ, RZ, 0, 0 ;  /* 0x00000000ff407431 */ /* 0x000fe200000001ff */
[----:B------:R-:W-:Y:S01]  /*5aa0*/  @P4 SHF.L.U32 R65, R84, 0x10, RZ ;  /* 0x0000001054414819 */ /* 0x000fe200000006ff */
[----:B-1----:R-:W-:-:S04]  /*5ab0*/  @P4 FMUL.FTZ R67, R74, R67 ;  /* 0x000000434a434220 */ /* 0x002fc80000410000 */
[----:B------:R-:W-:Y:S01]  /*5ac0*/  @P4 FMUL.FTZ R64, R124, R65 ;  /* 0x000000417c404220 */ /* 0x000fe20000410000 */
[----:B------:R-:W-:Y:S01]  /*5ad0*/  @P4 FMUL.FTZ R66, R67, R66 ;  /* 0x0000004243424220 */ /* 0x000fe20000410000 */
[----:B------:R-:W-:Y:S01]  /*5ae0*/  @P4 SHF.L.U32 R67, R99, 0x10, RZ ;  /* 0x0000001063434819 */ /* 0x000fe200000006ff */
[----:B------:R-:W-:Y:S02]  /*5af0*/  IMAD.MOV.U32 R65, RZ, RZ, RZ ;  /* 0x000000ffff417224 */ /* 0x000fe400078e00ff */
[----:B------:R-:W-:Y:S02]  /*5b00*/  F2FP.BF16.F32.PACK_AB R64, RZ, R64 ;  /* 0x00000040ff40723e */ /* 0x000fe400000010ff */
[----:B------:R-:W-:Y:S02]  /*5b10*/  @P4 FMUL.FTZ R65, R67, R66 ;  /* 0x0000004243414220 */ /* 0x000fe40000410000 */
[----:B------:R-:W-:Y:S02]  /*5b20*/  PRMT R121, R64, 0x7610, R121 ;  /* 0x0000761040797816 */ /* 0x000fe40000000079 */
[----:B------:R-:W-:-:S07]  /*5b30*/  FADD.FTZ R16, R16, R65 ;  /* 0x0000004110107221 */ /* 0x000fce0000010000 */
.L_x_2527:
[----:B------:R-:W-:Y:S05]  /*5b40*/  BRA.U !UP3, `(.L_x_2528) ;  /* 0x000000010b407547 */ /* 0x000fea000b800000 */
[----:B------:R-:W-:-:S13]  /*5b50*/  LOP3.LUT P4, RZ, R90, 0xff00, RZ, 0xc0, !PT ;  /* 0x0000ff005aff7812 */ /* 0x000fda000788c0ff */
[----:B------:R-:W0:Y:S08]  /*5b60*/  @P4 LDC.64 R64, c[0x0][0x408] ;  /* 0x00010200ff404b82 */ /* 0x000e300000000a00 */
[----:B------:R-:W1:Y:S01]  /*5b70*/  @P4 LDC.64 R66, c[0x0][0x408] ;  /* 0x00010200ff424b82 */ /* 0x000e620000000a00 */
[----:B0-----:R-:W-:-:S04]  /*5b80*/  @P4 FMUL.FTZ R65, R70, R65 ;  /* 0x0000004146414220 */ /* 0x001fc80000410000 */
[----:B------:R-:W-:Y:S01]  /*5b90*/  @P4 FMUL.FTZ R69, R65, R64 ;  /* 0x0000004041454220 */ /* 0x000fe20000410000 */
[----:B------:R-:W-:Y:S02]  /*5ba0*/  @P4 SHF.L.U32 R64, R85, 0x10, RZ ;  /* 0x0000001055404819 */ /* 0x000fe400000006ff */
[----:B------:R-:W-:Y:S01]  /*5bb0*/  MOV R65, RZ ;  /* 0x000000ff00417202 */ /* 0x000fe20000000f00 */
        /* <DEDUP_REMOVED lines=8> */
[----:B------:R-:W-:-:S07]  /*5c40*/  FADD.FTZ R17, R17, R64 ;  /* 0x0000004011117221 */ /* 0x000fce0000010000 */
.L_x_2528:
        /* <DEDUP_REMOVED lines=10> */
[----:B------:R-:W-:Y:S02]  /*5cf0*/  IMAD.MOV.U32 R65, RZ, RZ, RZ ;  /* 0x000000ffff417224 */ /* 0x000fe400078e00ff */
[----:B------:R-:W-:Y:S01]  /*5d00*/  @P4 FMUL.FTZ R66, R67, R66 ;  /* 0x0000004243424220 */ /* 0x000fe20000410000 */
[----:B------:R-:W-:-:S02]  /*5d10*/  @P4 SHF.L.U32 R67, R115, 0x10, RZ ;  /* 0x0000001073434819 */ /* 0x000fc400000006ff */
[----:B------:R-:W-:-:S03]  /*5d20*/  F2FP.BF16.F32.PACK_AB R64, RZ, R64 ;  /* 0x00000040ff40723e */ /* 0x000fc600000010ff */
[----:B------:R-:W-:Y:S01]  /*5d30*/  @P4 FMUL.FTZ R65, R67, R66 ;  /* 0x0000004243414220 */ /* 0x000fe20000410000 */
[----:B------:R-:W-:-:S03]  /*5d40*/  PRMT R119, R64, 0x7610, R119 ;  /* 0x0000761040777816 */ /* 0x000fc60000000077 */
[----:B------:R-:W-:-:S07]  /*5d50*/  FADD.FTZ R18, R18, R65 ;  /* 0x0000004112127221 */ /* 0x000fce0000010000 */
.L_x_2529:
[----:B------:R-:W-:Y:S02]  /*5d60*/  MOV R66, R122 ;  /* 0x0000007a00427202 */ /* 0x000fe40000000f00 */
[----:B------:R-:W-:Y:S02]  /*5d70*/  MOV R65, R70 ;  /* 0x0000004600417202 */ /* 0x000fe40000000f00 */
[----:B------:R-:W-:Y:S02]  /*5d80*/  MOV R64, R74 ;  /* 0x0000004a00407202 */ /* 0x000fe40000000f00 */
        /* <DEDUP_REMOVED lines=15> */
.L_x_2526:
        /* <DEDUP_REMOVED lines=20> */
.L_x_2531:
        /* <DEDUP_REMOVED lines=12> */
[----:B------:R-:W-:-:S03]  /*6080*/  CS2R R68, SRZ ;  /* 0x0000000000447805 */ /* 0x000fc6000001ff00 */
[----:B------:R-:W-:Y:S01]  /*6090*/  @P5 FMUL.FTZ R69, R71, R70 ;  /* 0x0000004647455220 */ /* 0x000fe20000410000 */
[----:B------:R-:W-:-:S04]  /*60a0*/  @P5 SHF.L.U32 R71, R117, 0x10, RZ ;  /* 0x0000001075475819 */ /* 0x000fc800000006ff */
[----:B------:R-:W-:Y:S01]  /*60b0*/  F2FP.BF16.F32.PACK_AB R69, RZ, R69 ;  /* 0x00000045ff45723e */ /* 0x000fe200000010ff */
[----:B------:R-:W-:-:S03]  /*60c0*/  @P5 FMUL.FTZ R68, R71, R70 ;  /* 0x0000004647445220 */ /* 0x000fc60000410000 */
[----:B------:R-:W-:Y:S01]  /*60d0*/  PRMT R120, R69, 0x7610, R120 ;  /* 0x0000761045787816 */ /* 0x000fe20000000078 */
[----:B------:R-:W-:-:S07]  /*60e0*/  FADD.FTZ R17, R17, R68 ;  /* 0x0000004411117221 */ /* 0x000fce0000010000 */
.L_x_2532:
[----:B------:R-:W-:Y:S05]  /*60f0*/  BRA.U !UP3, `(.L_x_2533) ;  /* 0x000000010b4c7547 */ /* 0x000fea000b800000 */
[----:B------:R-:W-:Y:S02]  /*6100*/  PLOP3.LUT P5, PT, PT, PT, UP2, 0x80, 0x8 ;  /* 0x000000000008781c */ /* 0x000fe40003faf028 */
[----:B------:R-:W-:Y:S02]  /*6110*/  PLOP3.LUT P6, PT, PT, PT, UP2, 0x80, 0x8 ;  /* 0x000000000008781c */ /* 0x000fe40003fcf028 */
[----:B------:R-:W-:-:S09]  /*6120*/  PLOP3.LUT P4, PT, PT, PT, UP2, 0x80, 0x8 ;  /* 0x000000000008781c */ /* 0x000fd20003f8f028 */
[----:B01----:R-:W-:Y:S01]  /*6130*/  @P5 FFMA.FTZ R68, R105, UR5, R74 ;  /* 0x0000000569445c23 */ /* 0x003fe2000801004a */
[----:B-----5:R-:W-:-:S03]  /*6140*/  LOP3.LUT P5, RZ, R90, 0xff0000, RZ, 0xc0, !PT ;  /* 0x00ff00005aff7812 */ /* 0x020fc600078ac0ff */
[----:B------:R-:W-:Y:S01]  /*6150*/  @P6 FADD.FTZ R69, R103, -R68 ;  /* 0x8000004467456221 */ /* 0x000fe20000010000 */
[----:B------:R-:W-:-:S03]  /*6160*/  IMAD.MOV.U32 R68, RZ, RZ, R62 ;  /* 0x000000ffff447224 */ /* 0x000fc600078e003e */
        /* <DEDUP_REMOVED lines=12> */
.L_x_2533:
[----:B------:R-:W-:Y:S05]  /*6230*/  BRA.U !UP3, `(.L_x_2530) ;  /* 0x000000110b007547 */ /* 0x000fea000b800000 */
[----:B------:R-:W-:Y:S02]  /*6240*/  PLOP3.LUT P5, PT, PT, PT, UP2, 0x80, 0x8 ;  /* 0x000000000008781c */ /* 0x000fe40003faf028 */
[----:B------:R-:W-:Y:S02]  /*6250*/  PLOP3.LUT P6, PT, PT, PT, UP2, 0x80, 0x8 ;  /* 0x000000000008781c */ /* 0x000fe40003fcf028 */
[----:B------:R-:W-:Y:S02]  /*6260*/  PLOP3.LUT P4, PT, PT, PT, UP2, 0x80, 0x8 ;  /* 0x000000000008781c */ /* 0x000fe40003f8f028 */
[----:B01---5:R-:W-:-:S07]  /*6270*/  MOV R68, R63 ;  /* 0x0000003f00447202 */ /* 0x023fce0000000f00 */
        /* <DEDUP_REMOVED lines=13> */
[----:B------:R-:W-:Y:S01]  /*6350*/  FADD.FTZ R19, R19, R68 ;  /* 0x0000004413137221 */ /* 0x000fe20000010000 */
[----:B------:R-:W-:Y:S06]  /*6360*/  BRA `(.L_x_2530) ;  /* 0x0000000c00b47947 */ /* 0x000fec0003800000 */
.L_x_2525:
        /* <DEDUP_REMOVED lines=10> */
[----:B------:R-:W-:Y:S01]  /*6410*/  ISETP.LT.AND P5, PT, RZ, UR29, PT ;  /* 0x0000001dff007c0c */ /* 0x000fe2000bfa1270 */
[----:B------:R-:W-:Y:S02]  /*6420*/  IMAD.U32 R65, R99, 0x10000, RZ ;  /* 0x0001000063417824 */ /* 0x000fe400078e00ff */
[----:B------:R-:W-:-:S04]  /*6430*/  FADD.FTZ R64, R107, -R64 ;  /* 0x800000406b407221 */ /* 0x000fc80000010000 */
[----:B------:R-:W-:-:S05]  /*6440*/  FMUL.FTZ R64, R64, UR28 ;  /* 0x0000001c40407c20 */ /* 0x000fca0008410000 */
[----:B------:R-:W-:-:S05]  /*6450*/  FSEL R64, R64, RZ, P5 ;  /* 0x000000ff40407208 */ /* 0x000fca0002800000 */
[----:B------:R-:W-:-:S04]  /*6460*/  FMUL.FTZ R64, R64, UR21 ;  /* 0x0000001540407c20 */ /* 0x000fc80008410000 */
[----:B------:R-:W-:-:S04]  /*6470*/  FMUL.FTZ R64, R64, UR20 ;  /* 0x0000001440407c20 */ /* 0x000fc80008410000 */
[----:B------:R-:W-:-:S07]  /*6480*/  FMUL.FTZ R65, R65, R64 ;  /* 0x0000004041417220 */ /* 0x000fce0000410000 */
.L_x_2537:
[----:B------:R-:W-:Y:S05]  /*6490*/  BSYNC.RECONVERGENT B1 ;  /* 0x0000000000017941 */ /* 0x000fea0003800200 */
.L_x_2536:
[----:B------:R-:W-:Y:S01]  /*64a0*/  BSSY.RECONVERGENT B1, `(.L_x_2538) ;  /* 0x000000d000017945 */ /* 0x000fe20003800200 */
[----:B------:R-:W-:Y:S01]  /*64b0*/  FADD.FTZ R65, R16, R65 ;  /* 0x0000004110417221 */ /* 0x000fe20000010000 */
[----:B------:R-:W-:Y:S02]  /*64c0*/  MOV R16, RZ ;  /* 0x000000ff00107202 */ /* 0x000fe40000000f00 */
[----:B------:R-:W-:Y:S05]  /*64d0*/  @!P4 BRA `(.L_x_2539) ;  /* 0x000000000024c947 */ /* 0x000fea0003800000 */
        /* <DEDUP_REMOVED lines=9> */
.L_x_2539:
[----:B------:R-:W-:Y:S05]  /*6570*/  BSYNC.RECONVERGENT B1 ;  /* 0x0000000000017941 */ /* 0x000fea0003800200 */
.L_x_2538:
[----:B------:R-:W-:Y:S02]  /*6580*/  F2FP.BF16.F32.PACK_AB R121, RZ, R16 ;  /* 0x00000010ff79723e */ /* 0x000fe400000010ff */
[----:B------:R-:W-:-:S07]  /*6590*/  MOV R16, R65 ;  /* 0x0000004100107202 */ /* 0x000fce0000000f00 */
.L_x_2535:
        /* <DEDUP_REMOVED lines=14> */
.L_x_2542:
[----:B------:R-:W-:Y:S05]  /*6680*/  BSYNC.RECONVERGENT B1 ;  /* 0x0000000000017941 */ /* 0x000fea0003800200 */
.L_x_2541:
        /* <DEDUP_REMOVED lines=13> */
.L_x_2544:
[----:B------:R-:W-:Y:S05]  /*6760*/  BSYNC.RECONVERGENT B1 ;  /* 0x0000000000017941 */ /* 0x000fea0003800200 */
.L_x_2543:
[----:B------:R-:W-:Y:S02]  /*6770*/  F2FP.BF16.F32.PACK_AB R120, RZ, R17 ;  /* 0x00000011ff78723e */ /* 0x000fe400000010ff */
[----:B------:R-:W-:-:S07]  /*6780*/  MOV R17, R64 ;  /* 0x0000004000117202 */ /* 0x000fce0000000f00 */
.L_x_2540:
[----:B------:R-:W-:Y:S05]  /*6790*/  BRA.U !UP3, `(.L_x_2545) ;  /* 0x000000010b787547 */ /* 0x000fea000b800000 */
[----:B-----5:R-:W-:Y:S01]  /*67a0*/  LOP3.LUT P4, RZ, R90, 0xff0000, RZ, 0xc0, !PT ;  /* 0x00ff00005aff7812 */ /* 0x020fe2000788c0ff */
[----:B------:R-:W-:Y:S01]  /*67b0*/  BSSY.RECONVERGENT B1, `(.L_x_2546) ;  /* 0x000000c000017945 */ /* 0x000fe20003800200 */
[----:B0-----:R-:W-:-:S11]  /*67c0*/  IMAD.MOV.U32 R65, RZ, RZ, RZ ;  /* 0x000000ffff417224 */ /* 0x001fd600078e00ff */
        /* <DEDUP_REMOVED lines=10> */
.L_x_2547:
[----:B------:R-:W-:Y:S05]  /*6870*/  BSYNC.RECONVERGENT B1 ;  /* 0x0000000000017941 */ /* 0x000fea0003800200 */
.L_x_2546:
        /* <DEDUP_REMOVED lines=13> */
.L_x_2549:
[----:B------:R-:W-:Y:S05]  /*6950*/  BSYNC.RECONVERGENT B1 ;  /* 0x0000000000017941 */ /* 0x000fea0003800200 */
.L_x_2548:
[----:B------:R-:W-:Y:S02]  /*6960*/  F2FP.BF16.F32.PACK_AB R119, RZ, R18 ;  /* 0x00000012ff77723e */ /* 0x000fe400000010ff */
[----:B------:R-:W-:-:S07]  /*6970*/  MOV R18, R65 ;  /* 0x0000004100127202 */ /* 0x000fce0000000f00 */
.L_x_2545:
        /* <DEDUP_REMOVED lines=10> */
[----:B------:R-:W-:Y:S01]  /*6a20*/  ISETP.LT.AND P4, PT, RZ, UR29, PT ;  /* 0x0000001dff007c0c */ /* 0x000fe2000bf81270 */
[----:B-1----:R-:W-:Y:S01]  /*6a30*/  FMUL.FTZ R68, R67, UR28 ;  /* 0x0000001c43447c20 */ /* 0x002fe20008410000 */
[----:B------:R-:W-:-:S02]  /*6a40*/  FMUL.FTZ R74, R74, UR28 ;  /* 0x0000001c4a4a7c20 */ /* 0x000fc40008410000 */
[----:B------:R-:W-:Y:S02]  /*6a50*/  FSEL R67, R64, RZ, P4 ;  /* 0x000000ff40437208 */ /* 0x000fe40002000000 */
[----:B------:R-:W-:Y:S02]  /*6a60*/  FSEL R66, R65, RZ, P4 ;  /* 0x000000ff41427208 */ /* 0x000fe40002000000 */
[----:B------:R-:W-:Y:S02]  /*6a70*/  FSEL R65, R68, RZ, P4 ;  /* 0x000000ff44417208 */ /* 0x000fe40002000000 */
[----:B------:R-:W-:Y:S01]  /*6a80*/  FSEL R64, R74, RZ, P4 ;  /* 0x000000ff4a407208 */ /* 0x000fe20002000000 */
[----:B------:R-:W-:Y:S06]  /*6a90*/  BRA.U !UP3, `(.L_x_2530) ;  /* 0x000000050be87547 */ /* 0x000fec000b800000 */
[----:B-----5:R-:W-:Y:S01]  /*6aa0*/  ISETP.GE.U32.AND P4, PT, R90, 0x1000000, PT ;  /* 0x010000005a00780c */ /* 0x020fe20003f86070 */
[----:B------:R-:W-:-:S04]  /*6ab0*/  FMUL.FTZ R68, R67, UR21 ;  /* 0x0000001543447c20 */ /* 0x000fc80008410000 */
[----:B------:R-:W-:Y:S01]  /*6ac0*/  FMUL.FTZ R70, R68, UR20 ;  /* 0x0000001444467c20 */ /* 0x000fe20008410000 */
[----:B------:R-:W-:-:S07]  /*6ad0*/  CS2R R68, SRZ ;  /* 0x0000000000447805 */ /* 0x000fce000001ff00 */
[----:B------:R-:W-:-:S05]  /*6ae0*/  @P4 SHF.L.U32 R71, R87, 0x10, RZ ;  /* 0x0000001057474819 */ /* 0x000fca00000006ff */
[----:B------:R-:W-:Y:S01]  /*6af0*/  @P4 FMUL.FTZ R69, R71, R70 ;  /* 0x0000004647454220 */ /* 0x000fe20000410000 */
[----:B------:R-:W-:-:S04]  /*6b00*/  @P4 SHF.L.U32 R71, R113, 0x10, RZ ;  /* 0x0000001071474819 */ /* 0x000fc800000006ff */
[----:B------:R-:W-:Y:S01]  /*6b10*/  F2FP.BF16.F32.PACK_AB R69, RZ, R69 ;  /* 0x00000045ff45723e */ /* 0x000fe200000010ff */
[----:B------:R-:W-:-:S03]  /*6b20*/  @P4 FMUL.FTZ R68, R71, R70 ;  /* 0x0000004647444220 */ /* 0x000fc60000410000 */
[----:B------:R-:W-:Y:S01]  /*6b30*/  PRMT R118, R69, 0x7610, R118 ;  /* 0x0000761045767816 */ /* 0x000fe20000000076 */
[----:B------:R-:W-:Y:S01]  /*6b40*/  FADD.FTZ R19, R19, R68 ;  /* 0x0000004413137221 */ /* 0x000fe20000010000 */
[----:B------:R-:W-:Y:S06]  /*6b50*/  BRA `(.L_x_2530) ;  /* 0x0000000400b87947 */ /* 0x000fec0003800000 */
.L_x_2534:
[----:B------:R-:W-:Y:S05]  /*6b60*/  BRA.U !UP3, `(.L_x_2550) ;  /* 0x000000010b787547 */ /* 0x000fea000b800000 */
[----:B-----5:R-:W-:Y:S01]  /*6b70*/  LOP3.LUT P4, RZ, R90, 0xff, RZ, 0xc0, !PT ;  /* 0x000000ff5aff7812 */ /* 0x020fe2000788c0ff */
        /* <DEDUP_REMOVED lines=12> */
.L_x_2552:
[----:B------:R-:W-:Y:S05]  /*6c40*/  BSYNC.RECONVERGENT B1 ;  /* 0x0000000000017941 */ /* 0x000fea0003800200 */
.L_x_2551:
[----:B------:R-:W-:Y:S01]  /*6c50*/  BSSY.RECONVERGENT B1, `(.L_x_2553) ;  /* 0x000000d000017945 */ /* 0x000fe20003800200 */
[----:B------:R-:W-:Y:S01]  /*6c60*/  FADD.FTZ R69, R16, R69 ;  /* 0x0000004510457221 */ /* 0x000fe20000010000 */
[----:B------:R-:W-:Y:S02]  /*6c70*/  IMAD.MOV.U32 R16, RZ, RZ, RZ ;  /* 0x000000ffff107224 */ /* 0x000fe400078e00ff */
        /* <DEDUP_REMOVED lines=10> */
.L_x_2554:
[----:B------:R-:W-:Y:S05]  /*6d20*/  BSYNC.RECONVERGENT B1 ;  /* 0x0000000000017941 */ /* 0x000fea0003800200 */
.L_x_2553:
[----:B------:R-:W-:Y:S02]  /*6d30*/  F2FP.BF16.F32.PACK_AB R121, RZ, R16 ;  /* 0x00000010ff79723e */ /* 0x000fe400000010ff */
[----:B------:R-:W-:-:S07]  /*6d40*/  MOV R16, R69 ;  /* 0x0000004500107202 */ /* 0x000fce0000000f00 */
.L_x_2550:
        /* <DEDUP_REMOVED lines=14> */
.L_x_2557:
[----:B------:R-:W-:Y:S05]  /*6e30*/  BSYNC.RECONVERGENT B1 ;  /* 0x0000000000017941 */ /* 0x000fea0003800200 */
.L_x_2556:
        /* <DEDUP_REMOVED lines=13> */
.L_x_2559:
[----:B------:R-:W-:Y:S05]  /*6f10*/  BSYNC.RECONVERGENT B1 ;  /* 0x0000000000017941 */ /* 0x000fea0003800200 */
.L_x_2558:
[----:B------:R-:W-:Y:S02]  /*6f20*/  F2FP.BF16.F32.PACK_AB R120, RZ, R17 ;  /* 0x00000011ff78723e */ /* 0x000fe400000010ff */
[----:B------:R-:W-:-:S07]  /*6f30*/  MOV R17, R68 ;  /* 0x0000004400117202 */ /* 0x000fce0000000f00 */
.L_x_2555:
[----:B------:R-:W-:Y:S05]  /*6f40*/  BRA.U !UP3, `(.L_x_2560) ;  /* 0x000000010b787547 */ /* 0x000fea000b800000 */
[----:B-----5:R-:W-:Y:S01]  /*6f50*/  LOP3.LUT P4, RZ, R90, 0xff0000, RZ, 0xc0, !PT ;  /* 0x00ff00005aff7812 */ /* 0x020fe2000788c0ff */
[----:B------:R-:W-:Y:S01]  /*6f60*/  BSSY.RECONVERGENT B1, `(.L_x_2561) ;  /* 0x000000c000017945 */ /* 0x000fe20003800200 */
[----:B01----:R-:W-:-:S11]  /*6f70*/  HFMA2 R69, -RZ, RZ, 0, 0 ;  /* 0x00000000ff457431 */ /* 0x003fd600000001ff */
        /* <DEDUP_REMOVED lines=10> */
.L_x_2562:
[----:B------:R-:W-:Y:S05]  /*7020*/  BSYNC.RECONVERGENT B1 ;  /* 0x0000000000017941 */ /* 0x000fea0003800200 */
.L_x_2561:
        /* <DEDUP_REMOVED lines=13> */
.L_x_2564:
[----:B------:R-:W-:Y:S05]  /*7100*/  BSYNC.RECONVERGENT B1 ;  /* 0x0000000000017941 */ /* 0x000fea0003800200 */
.L_x_2563:
[----:B------:R-:W-:Y:S02]  /*7110*/  F2FP.BF16.F32.PACK_AB R119, RZ, R18 ;  /* 0x00000012ff77723e */ /* 0x000fe400000010ff */
[----:B------:R-:W-:-:S07]  /*7120*/  MOV R18, R69 ;  /* 0x0000004500127202 */ /* 0x000fce0000000f00 */
.L_x_2560:
[----:B------:R-:W-:Y:S05]  /*7130*/  BRA.U !UP3, `(.L_x_2530) ;  /* 0x000000010b407547 */ /* 0x000fea000b800000 */
[----:B01----:R-:W-:Y:S01]  /*7140*/  FFMA.FTZ R69, R104, UR5, R74 ;  /* 0x0000000568457c23 */ /* 0x003fe2000801004a */
[----:B-----5:R-:W-:Y:S02]  /*7150*/  ISETP.GE.U32.AND P5, PT, R90, 0x1000000, PT ;  /* 0x010000005a00780c */ /* 0x020fe40003fa6070 */
[----:B------:R-:W-:Y:S01]  /*7160*/  ISETP.LT.AND P4, PT, RZ, UR29, PT ;  /* 0x0000001dff007c0c */ /* 0x000fe2000bf81270 */
[----:B------:R-:W-:-:S04]  /*7170*/  FADD.FTZ R69, R102, -R69 ;  /* 0x8000004566457221 */ /* 0x000fc80000010000 */
[----:B------:R-:W-:-:S05]  /*7180*/  FMUL.FTZ R69, R69, UR28 ;  /* 0x0000001c45457c20 */ /* 0x000fca0008410000 */
[----:B------:R-:W-:Y:S02]  /*7190*/  FSEL R68, R69, RZ, P4 ;  /* 0x000000ff45447208 */ /* 0x000fe40002000000 */
[----:B------:R-:W-:-:S03]  /*71a0*/  @P5 SHF.L.U32 R71, R87, 0x10, RZ ;  /* 0x0000001057475819 */ /* 0x000fc600000006ff */
[----:B------:R-:W-:-:S04]  /*71b0*/  FMUL.FTZ R68, R68, UR21 ;  /* 0x0000001544447c20 */ /* 0x000fc80008410000 */
        /* <DEDUP_REMOVED lines=8> */
.L_x_2530:
        /* <DEDUP_REMOVED lines=12> */
.L_x_2523:
[----:B------:R-:W-:Y:S05]  /*7300*/  BSYNC.RECONVERGENT B0 ;  /* 0x0000000000007941 */ /* 0x000fea0003800200 */
.L_x_2522:
[----:B------:R-:W-:Y:S02]  /*7310*/  UIADD3 UR9, UPT, UPT, UR9, UR26, URZ ;  /* 0x0000001a09097290 */ /* 0x000fe4000fffe0ff */
[----:B------:R-:W-:Y:S02]  /*7320*/  UPLOP3.LUT UP1, UPT, UPT, UPT, UP1, 0x40, 0x4 ;  /* 0x000000000004789c */ /* 0x000fe40003f2e810 */
[----:B------:R-:W-:-:S09]  /*7330*/  UISETP.GE.AND UP0, UPT, UR9, UR27, UPT ;  /* 0x0000001b0900728c */ /* 0x000fd2000bf06270 */
[----:B------:R-:W-:Y:S05]  /*7340*/  BRA.U !UP0, `(.L_x_2565) ;  /* 0xffffff9108f07547 */ /* 0x000fea000b83ffff */
.L_x_2415:
[----:B------:R-:W4:Y:S01]  /*7350*/  S2UR UR4, SR_CTAID.X ;  /* 0x00000000000479c3 */ /* 0x000f220000002500 */
[----:B------:R-:W-:Y:S01]  /*7360*/  BSSY.RECONVERGENT B0, `(.L_x_2566) ;  /* 0x000000f000007945 */ /* 0x000fe20003800200 */
[----:B----4-:R-:W-:-:S06]  /*7370*/  UIMAD UR4, UR4, UR7, URZ ;  /* 0x00000007040472a4 */ /* 0x010fcc000f8e02ff */
[----:B-----5:R-:W-:-:S04]  /*7380*/  MOV R9, UR4 ;  /* 0x0000000400097c02 */ /* 0x020fc80008000f00 */
[----:B------:R-:W-:Y:S01]  /*7390*/  LEA.HI R9, R9, R0, RZ, 0x1e ;  /* 0x0000000009097211 */ /* 0x000fe200078ff0ff */
[----:B------:R-:W-:Y:S06]  /*73a0*/  @!P1 BRA `(.L_x_2567) ;  /* 0x0000000000289947 */ /* 0x000fec0003800000 */
[----:B------:R-:W4:Y:S08]  /*73b0*/  LDC.64 R2, c[0x0][0x440] ;  /* 0x00011000ff027b82 */ /* 0x000f300000000a00 */
[----:B------:R-:W5:Y:S08]  /*73c0*/  LDC.64 R4, c[0x0][0x448] ;  /* 0x00011200ff047b82 */ /* 0x000f700000000a00 */
[----:B------:R-:W0:Y:S01]  /*73d0*/  LDC.64 R6, c[0x0][0x460] ;  /* 0x00011800ff067b82 */ /* 0x000e220000000a00 */
[----:B----4-:R-:W-:-:S05]  /*73e0*/  IMAD.WIDE.U32 R2, R9, 0x10, R2 ;  /* 0x0000001009027825 */ /* 0x010fca00078e0002 */
[----:B------:R4:W-:Y:S01]  /*73f0*/  STG.E.128 desc[UR10][R2.64], R36 ;  /* 0x0000002402007986 */ /* 0x0009e2000c101d0a */
[----:B-----5:R-:W-:-:S05]  /*7400*/  IMAD.WIDE.U32 R4, R9, 0x10, R4 ;  /* 0x0000001009047825 */ /* 0x020fca00078e0004 */
[----:B------:R4:W-:Y:S01]  /*7410*/  STG.E.128 desc[UR10][R4.64], R48 ;  /* 0x0000003004007986 */ /* 0x0009e2000c101d0a */
[C---:B0-----:R-:W-:Y:S01]  /*7420*/  IMAD.WIDE.U32 R6, R9.reuse, 0x10, R6 ;  /* 0x0000001009067825 */ /* 0x041fe200078e0006 */
[----:B------:R-:W-:-:S04]  /*7430*/  IADD3 R9, PT, PT, R9, 0x80, RZ ;  /* 0x0000008009097810 */ /* 0x000fc80007ffe0ff */
[----:B------:R4:W-:Y:S03]  /*7440*/  STG.E.128 desc[UR10][R6.64], R24 ;  /* 0x0000001806007986 */ /* 0x0009e6000c101d0a */
.L_x_2567:
[----:B------:R-:W-:Y:S05]  /*7450*/  BSYNC.RECONVERGENT B0 ;  /* 0x0000000000007941 */ /* 0x000fea0003800200 */
.L_x_2566:
[----:B------:R-:W-:Y:S04]  /*7460*/  BSSY.RECONVERGENT B0, `(.L_x_2568) ;  /* 0x000000c000007945 */ /* 0x000fe80003800200 */
[----:B------:R-:W-:Y:S05]  /*7470*/  @!P2 BRA `(.L_x_2569) ;  /* 0x000000000028a947 */ /* 0x000fea0003800000 */
[----:B----4-:R-:W4:Y:S08]  /*7480*/  LDC.64 R2, c[0x0][0x440] ;  /* 0x00011000ff027b82 */ /* 0x010f300000000a00 */
        /* <DEDUP_REMOVED lines=9> */
.L_x_2569:
[----:B------:R-:W-:Y:S05]  /*7520*/  BSYNC.RECONVERGENT B0 ;  /* 0x0000000000007941 */ /* 0x000fea0003800200 */
.L_x_2568:
[----:B------:R-:W-:Y:S05]  /*7530*/  @!P3 EXIT ;  /* 0x000000000000b94d */ /* 0x000fea0003800000 */
[----:B----4-:R-:W4:Y:S08]  /*7540*/  LDC.64 R2, c[0x0][0x440] ;  /* 0x00011000ff027b82 */ /* 0x010f300000000a00 */
[----:B------:R-:W5:Y:S08]  /*7550*/  LDC.64 R4, c[0x0][0x448] ;  /* 0x00011200ff047b82 */ /* 0x000f700000000a00 */
[----:B------:R-:W0:Y:S01]  /*7560*/  LDC.64 R6, c[0x0][0x460] ;  /* 0x00011800ff067b82 */ /* 0x000e220000000a00 */
[----:B----4-:R-:W-:-:S05]  /*7570*/  IMAD.WIDE.U32 R2, R9, 0x10, R2 ;  /* 0x0000001009027825 */ /* 0x010fca00078e0002 */
[----:B------:R-:W-:Y:S01]  /*7580*/  STG.E.128 desc[UR10][R2.64], R28 ;  /* 0x0000001c02007986 */ /* 0x000fe2000c101d0a */
[----:B-----5:R-:W-:-:S05]  /*7590*/  IMAD.WIDE.U32 R4, R9, 0x10, R4 ;  /* 0x0000001009047825 */ /* 0x020fca00078e0004 */
[----:B------:R-:W-:Y:S01]  /*75a0*/  STG.E.128 desc[UR10][R4.64], R40 ;  /* 0x0000002804007986 */ /* 0x000fe2000c101d0a */
[----:B0-----:R-:W-:-:S05]  /*75b0*/  IMAD.WIDE.U32 R6, R9, 0x10, R6 ;  /* 0x0000001009067825 */ /* 0x001fca00078e0006 */
[----:B------:R-:W-:Y:S01]  /*75c0*/  STG.E.128 desc[UR10][R6.64], R16 ;  /* 0x0000001006007986 */ /* 0x000fe2000c101d0a */
[----:B------:R-:W-:Y:S05]  /*75d0*/  EXIT ;  /* 0x000000000000794d */ /* 0x000fea0003800000 */
.L_x_2570:
        /* <DEDUP_REMOVED lines=10> */
.L_x_6729:


//--------------------- .text._ZN10layer_norm22ln_bwd_finalize_kernelINS_22Kernel_traits_finalizeILj1536E13__nv_bfloat16S2_fS2_fjLb1ELj1024ELj4ENS_18Kernel_traits_baseILj1536ES2_S2_fS2_fjLj1024EEEEELb1ELb1EEEvNS_9BwdParamsE --------------------------
	.section	.text._ZN10layer_norm22ln_bwd_finalize_kernelINS_22Kernel_traits_finalizeILj1536E13__nv_bfloat16S2_fS2_fjLb1ELj1024ELj4ENS_18Kernel_traits_baseILj1536ES2_S2_fS2_fjLj1024EEEEELb1ELb1EEEvNS_9BwdParamsE,"ax",@progbits
	.align	128
        .global         _ZN10layer_norm22ln_bwd_finalize_kernelINS_22Kernel_traits_finalizeILj1536E13__nv_bfloat16S2_fS2_fjLb1ELj1024ELj4ENS_18Kernel_traits_baseILj1536ES2_S2_fS2_fjLj1024EEEEELb1ELb1EEEvNS_9BwdParamsE
        .type           _ZN10layer_norm22ln_bwd_finalize_kernelINS_22Kernel_traits_finalizeILj1536E13__nv_bfloat16S2_fS2_fjLb1ELj1024ELj4ENS_18Kernel_traits_baseILj1536ES2_S2_fS2_fjLj1024EEEEELb1ELb1EEEvNS_9BwdParamsE,@function
        .size           _ZN10layer_norm22ln_bwd_finalize_kernelINS_22Kernel_traits_finalizeILj1536E13__nv_bfloat16S2_fS2_fjLb1ELj1024ELj4ENS_18Kernel_traits_baseILj1536ES2_S2_fS2_fjLj1024EEEEELb1ELb1EEEvNS_9BwdParamsE,(.L_x_6730 - _ZN10layer_norm22ln_bwd_finalize_kernelINS_22Kernel_traits_finalizeILj1536E13__nv_bfloat16S2_fS2_fjLb1ELj1024ELj4ENS_18Kernel_traits_baseILj1536ES2_S2_fS2_fjLj1024EEEEELb1ELb1EEEvNS_9BwdParamsE)
        .other          _ZN10layer_norm22ln_bwd_finalize_kernelINS_22Kernel_traits_finalizeILj1536E13__nv_bfloat16S2_fS2_fjLb1ELj1024ELj4ENS_18Kernel_traits_baseILj1536ES2_S2_fS2_fjLj1024EEEEELb1ELb1EEEvNS_9BwdParamsE,@"STO_CUDA_ENTRY STV_DEFAULT"
_ZN10layer_norm22ln_bwd_finalize_kernelINS_22Kernel_traits_finalizeILj1536E13__nv_bfloat16S2_fS2_fjLb1ELj1024ELj4ENS_18Kernel_traits_baseILj1536ES2_S2_fS2_fjLj1024EEEEELb1ELb1EEEvNS_9BwdParamsE:
.text._ZN10layer_norm22ln_bwd_finalize_kernelINS_22Kernel_traits_finalizeILj1536E13__nv_bfloat16S2_fS2_fjLb1ELj1024ELj4ENS_18Kernel_traits_baseILj1536ES2_S2_fS2_fjLj1024EEEEELb1ELb1EEEvNS_9BwdParamsE:
        /* <DEDUP_REMOVED lines=56> */
.L_x_2575:
        /* <DEDUP_REMOVED lines=87> */
.L_x_2574:
[----:B------:R-:W-:Y:S05]  /*08f0*/  BSYNC.RECONVERGENT B1 ;  /* 0x0000000000017941 */ /* 0x000fea0003800200 */
.L_x_2573:
        /* <DEDUP_REMOVED lines=51> */
.L_x_2577:
[----:B------:R-:W-:Y:S05]  /*0c30*/  BSYNC.RECONVERGENT B1 ;  /* 0x0000000000017941 */ /* 0x000fea0003800200 */
.L_x_2576:
        /* <DEDUP_REMOVED lines=30> */
.L_x_2579:
[----:B------:R-:W-:Y:S05]  /*0e20*/  BSYNC.RECONVERGENT B1 ;  /* 0x0000000000017941 */ /* 0x000fea0003800200 */
.L_x_2578:
        /* <DEDUP_REMOVED lines=15> */
.L_x_2572:
[----:B------:R-:W-:Y:S05]  /*0f20*/  BSYNC.RECONVERGENT B0 ;  /* 0x0000000000007941 */ /* 0x000fea0003800200 */
.L_x_2571:
        /* <DEDUP_REMOVED lines=75> */
.L_x_2580:
        /* <DEDUP_REMOVED lines=10> */
.L_x_6730:


//--------------------- .text._ZN10layer_norm13ln_bwd_kernelINS_13Kernel_traitsI13__nv_bfloat16S2_fS2_fjLj1536ELj1ELj1ELj4ELj8ENS_18Kernel_traits_baseILj1536ES2_S2_fS2_fjLj128EEEEELb1ELb1ELb1ELb1EEEvNS_9BwdParamsE --------------------------
	.section	.text._ZN10layer_norm13ln_bwd_kernelINS_13Kernel_traitsI13__nv_bfloat16S2_fS2_fjLj1536ELj1ELj1ELj4ELj8ENS_18Kernel_traits_baseILj1536ES2_S2_fS2_fjLj128EEEEELb1ELb1ELb1ELb1EEEvNS_9BwdParamsE,"ax",@progbits
	.align	128
        .global         _ZN10layer_norm13ln_bwd_kernelINS_13Kernel_traitsI13__nv_bfloat16S2_fS2_fjLj1536ELj1ELj1ELj4ELj8ENS_18Kernel_traits_baseILj1536ES2_S2_fS2_fjLj128EEEEELb1ELb1ELb1ELb1EEEvNS_9BwdParamsE
        .type           _ZN10layer_norm13ln_bwd_kernelINS_13Kernel_traitsI13__nv_bfloat16S2_fS2_fjLj1536ELj1ELj1ELj4ELj8ENS_18Kernel_traits_baseILj1536ES2_S2_fS2_fjLj128EEEEELb1ELb1ELb1ELb1EEEvNS_9BwdParamsE,@function
        .size           _ZN10layer_norm13ln_bwd_kernelINS_13Kernel_traitsI13__nv_bfloat16S2_fS2_fjLj1536ELj1ELj1ELj4ELj8ENS_18Kernel_traits_baseILj1536ES2_S2_fS2_fjLj128EEEEELb1ELb1ELb1ELb1EEEvNS_9BwdParamsE,(.L_x_6731 - _ZN10layer_norm13ln_bwd_kernelINS_13Kernel_traitsI13__nv_bfloat16S2_fS2_fjLj1536ELj1ELj1ELj4ELj8ENS_18Kernel_traits_baseILj1536ES2_S2_fS2_fjLj128EEEEELb1ELb1ELb1ELb1EEEvNS_9BwdParamsE)
        .other          _ZN10layer_norm13ln_bwd_kernelINS_13Kernel_traitsI13__nv_bfloat16S2_fS2_fjLj1536ELj1ELj1ELj4ELj8ENS_18Kernel_traits_baseILj1536ES2_S2_fS2_fjLj128EEEEELb1ELb1ELb1ELb1EEEvNS_9BwdParamsE,@"STO_CUDA_ENTRY STV_DEFAULT"
_ZN10layer_norm13ln_bwd_kernelINS_13Kernel_traitsI13__nv_bfloat16S2_fS2_fjLj1536ELj1ELj1ELj4ELj8ENS_18Kernel_traits_baseILj1536ES2_S2_fS2_fjLj128EEEEELb1ELb1ELb1ELb1EEEvNS_9BwdParamsE:
.text._ZN10layer_norm13ln_bwd_kernelINS_13Kernel_traitsI13__nv_bfloat16S2_fS2_fjLj1536ELj1ELj1ELj4ELj8ENS_18Kernel_traits_baseILj1536ES2_S2_fS2_fjLj128EEEEELb1ELb1ELb1ELb1EEEvNS_9BwdParamsE:
        /* <DEDUP_REMOVED lines=36> */
[----:B------:R-:W0:Y:S03]  /*0240*/  LDCU.128 UR16, c[0x0][0x3f0] ;  /* 0x00007e00ff1077ac */ /* 0x000e260008000c00 */
[----:B------:R-:W3:Y:S01]  /*0250*/  LDG.E.64 R90, desc[UR22][R4.64] ;  /* 0x00000016045a7981 */ /* 0x000ee2000c1e1b00 */
[----:B----4-:R-:W-:-:S04]  /*0260*/  IMAD.WIDE.U32 R2, R107, 0x8, R2 ;  /* 0x000000086b027825 */ /* 0x010fc800078e0002 */
[----:B------:R-:W-:Y:S01]  /*0270*/  HFMA2 R62, -RZ, RZ, 0, 0 ;  /* 0x00000000ff3e7431 */ /* 0x000fe200000001ff */
[----:B------:R-:W4:Y:S01]  /*0280*/  LDCU.64 UR26, c[0x0][0x380] ;  /* 0x00007000ff1a77ac */ /* 0x000f220008000a00 */
[----:B------:R-:W5:Y:S04]  /*0290*/  LDG.E.64 R82, desc[UR22][R4.64+0x800] ;  /* 0x0008001604527981 */ /* 0x000f68000c1e1b00 */
[----:B------:R-:W5:Y:S04]  /*02a0*/  LDG.E.64 R88, desc[UR22][R2.64+0x800] ;  /* 0x0008001602587981 */ /* 0x000f68000c1e1b00 */
[----:B------:R-:W5:Y:S04]  /*02b0*/  LDG.E.64 R86, desc[UR22][R2.64+0x400] ;  /* 0x0004001602567981 */ /* 0x000f68000c1e1b00 */
[----:B------:R1:W5:Y:S01]  /*02c0*/  LDG.E.64 R84, desc[UR22][R2.64] ;  /* 0x0000001602547981 */ /* 0x000362000c1e1b00 */
[----:B------:R-:W-:Y:S01]  /*02d0*/  UPLOP3.LUT UP1, UPT, UPT, UPT, UPT, 0x40, 0x4 ;  /* 0x000000000004789c */ /* 0x000fe20003f2e870 */
[----:B--2---:R-:W-:-:S02]  /*02e0*/  SHF.R.U64 R0, R92, 0x10, R93 ;  /* 0x000000105c007819 */ /* 0x004fc4000000125d */
[----:B-1----:R-:W-:Y:S02]  /*02f0*/  SHF.R.U32.HI R2, RZ, 0x10, R93 ;  /* 0x00000010ff027819 */ /* 0x002fe4000001165d */
[--C-:B---3--:R-:W-:Y:S02]  /*0300*/  SHF.R.U64 R4, R90, 0x10, R91.reuse ;  /* 0x000000105a047819 */ /* 0x108fe4000000125b */
[----:B0---4-:R-:W-:-:S07]  /*0310*/  SHF.R.U32.HI R5, RZ, 0x10, R91 ;  /* 0x00000010ff057819 */ /* 0x011fce000001165b */
.L_x_2720:
        /* <DEDUP_REMOVED lines=26> */
[----:B------:R-:W-:Y:S02]  /*04c0*/  UIMAD.WIDE UR30, UR8, 0x4, UR12 ;  /* 0x00000004081e78a5 */ /* 0x000fe4000f8e020c */
[----:B------:R-:W-:Y:S01]  /*04d0*/  ULEA.HI UR9, UR9, UR11, URZ, 0x2 ;  /* 0x0000000b09097291 */ /* 0x000fe2000f8f10ff */
[----:B------:R-:W-:Y:S02]  /*04e0*/  MOV R105, UR10 ;  /* 0x0000000a00697c02 */ /* 0x000fe40008000f00 */
[----:B------:R-:W-:Y:S01]  /*04f0*/  ISETP.NE.U32.AND P0, PT, RZ, UR4, PT ;  /* 0x00000004ff007c0c */ /* 0x000fe2000bf05070 */
[----:B------:R-:W-:Y:S01]  /*0500*/  UISETP.GE.AND UP3, UPT, UR20, 0x1, UPT ;  /* 0x000000011400788c */ /* 0x000fe2000bf66270 */
[----:B------:R-:W-:Y:S01]  /*0510*/  MOV R14, UR30 ;  /* 0x0000001e000e7c02 */ /* 0x000fe20008000f00 */
[----:B------:R-:W3:Y:S01]  /*0520*/  LDC.64 R98, c[0x0][0x3b0] ;  /* 0x0000ec00ff627b82 */ /* 0x000ee20000000a00 */
[----:B------:R-:W-:Y:S02]  /*0530*/  MOV R73, UR9 ;  /* 0x0000000900497c02 */ /* 0x000fe40008000f00 */
[----:B------:R-:W-:-:S05]  /*0540*/  MOV R15, UR31 ;  /* 0x0000001f000f7c02 */ /* 0x000fca0008000f00 */
[----:B------:R-:W4:Y:S01]  /*0550*/  LDG.E R3, desc[UR22][R14.64] ;  /* 0x000000160e037981 */ /* 0x000f22000c1e1900 */
[-C--:B0-----:R-:W-:Y:S02]  /*0560*/  LEA.HI.SX32 R73, R73, R6.reuse, 0x1e ;  /* 0x0000000649497211 */ /* 0x081fe400078ff2ff */
[----:B------:R-:W-:Y:S02]  /*0570*/  LEA.HI.SX32 R105, R105, R6, 0x1e ;  /* 0x0000000669697211 */ /* 0x000fe400078ff2ff */
[C---:B------:R-:W-:Y:S01]  /*0580*/  IADD3 R79, PT, PT, R73.reuse, 0x80, RZ ;  /* 0x00000080494f7810 */ /* 0x040fe20007ffe0ff */
[C-C-:B-1----:R-:W-:Y:S01]  /*0590*/  IMAD.WIDE.U32 R76, R73.reuse, 0x8, R80.reuse ;  /* 0x00000008494c7825 */ /* 0x142fe200078e0050 */
[----:B------:R-:W-:Y:S02]  /*05a0*/  IADD3 R73, PT, PT, R73, 0x100, RZ ;  /* 0x0000010049497810 */ /* 0x000fe40007ffe0ff */
[C---:B------:R-:W-:Y:S02]  /*05b0*/  IADD3 R113, PT, PT, R105.reuse, 0x80, RZ ;  /* 0x0000008069717810 */ /* 0x040fe40007ffe0ff */
[----:B------:R-:W-:Y:S01]  /*05c0*/  IADD3 R107, PT, PT, R105, 0x100, RZ ;  /* 0x00000100696b7810 */ /* 0x000fe20007ffe0ff */
[----:B------:R-:W-:Y:S01]  /*05d0*/  IMAD.WIDE.U32 R78, R79, 0x8, R80 ;  /* 0x000000084f4e7825 */ /* 0x000fe200078e0050 */
[----:B------:R-:W4:Y:S03]  /*05e0*/  LDG.E.64 R76, desc[UR22][R76.64] ;  /* 0x000000164c4c7981 */ /* 0x000f26000c1e1b00 */
[----:B--2---:R-:W-:-:S02]  /*05f0*/  IMAD.WIDE.U32 R68, R105, 0x10, R12 ;  /* 0x0000001069447825 */ /* 0x004fc400078e000c */
[----:B------:R-:W2:Y:S02]  /*0600*/  LDG.E.64 R78, desc[UR22][R78.64] ;  /* 0x000000164e4e7981 */ /* 0x000ea4000c1e1b00 */
[----:B------:R-:W-:Y:S02]  /*0610*/  IMAD.WIDE.U32 R80, R73, 0x8, R80 ;  /* 0x0000000849507825 */ /* 0x000fe400078e0050 */
[----:B------:R-:W2:Y:S02]  /*0620*/  LDG.E.128 R68, desc[UR22][R68.64] ;  /* 0x0000001644447981 */ /* 0x000ea4000c1e1d00 */
[--C-:B------:R-:W-:Y:S02]  /*0630*/  IMAD.WIDE.U32 R72, R113, 0x10, R12.reuse ;  /* 0x0000001071487825 */ /* 0x100fe400078e000c */
[----:B------:R-:W2:Y:S02]  /*0640*/  LDG.E.64 R80, desc[UR22][R80.64] ;  /* 0x0000001650507981 */ /* 0x000ea4000c1e1b00 */
[----:B------:R-:W-:-:S02]  /*0650*/  IMAD.WIDE.U32 R12, R107, 0x10, R12 ;  /* 0x000000106b0c7825 */ /* 0x000fc400078e000c */
[----:B------:R-:W2:Y:S04]  /*0660*/  LDG.E.128 R72, desc[UR22][R72.64] ;  /* 0x0000001648487981 */ /* 0x000ea8000c1e1d00 */
[----:B------:R-:W2:Y:S01]  /*0670*/  LDG.E.128 R12, desc[UR22][R12.64] ;  /* 0x000000160c0c7981 */ /* 0x000ea2000c1e1d00 */
[----:B------:R-:W-:Y:S01]  /*0680*/  ISETP.NE.AND.EX P0, PT, RZ, UR5, PT, P0 ;  /* 0x00000005ff007c0c */ /* 0x000fe2000bf05300 */
[----:B------:R-:W-:-:S04]  /*0690*/  @UP3 UIADD3 UR9, UPT, UPT, UR20, -0x1, URZ ;  /* 0xffffffff14093890 */ /* 0x000fc8000fffe0ff */
[----:B------:R-:W-:-:S08]  /*06a0*/  @UP3 UIMAD UR9, UR9, UR29, URZ ;  /* 0x0000001d090932a4 */ /* 0x000fd0000f8e02ff */
[----:B------:R-:W0:Y:S08]  /*06b0*/  @P0 LDC.64 R100, c[0x0][0x438] ;  /* 0x00010e00ff640b82 */ /* 0x000e300000000a00 */
[----:B------:R-:W1:Y:S08]  /*06c0*/  @P0 LDC.64 R102, c[0x0][0x438] ;  /* 0x00010e00ff660b82 */ /* 0x000e700000000a00 */
[----:B------:R-:W3:Y:S01]  /*06d0*/  @P0 LDC.64 R94, c[0x0][0x438] ;  /* 0x00010e00ff5e0b82 */ /* 0x000ee20000000a00 */
[----:B------:R-:W-:Y:S01]  /*06e0*/  @UP3 USHF.R.S32.HI UR10, URZ, 0x1f, UR9 ;  /* 0x0000001fff0a3899 */ /* 0x000fe20008011409 */
[----:B------:R-:W-:-:S03]  /*06f0*/  PLOP3.LUT P1, PT, PT, PT, UP3, 0x80, 0x8 ;  /* 0x000000000008781c */ /* 0x000fc60003f2f038 */
[----:B------:R-:W-:Y:S01]  /*0700*/  @UP3 ULEA.HI UR10, UR10, UR9, URZ, 0x2 ;  /* 0x000000090a0a3291 */ /* 0x000fe2000f8f10ff */
[----:B------:R-:W-:-:S05]  /*0710*/  MOV R97, RZ ;  /* 0x000000ff00617202 */ /* 0x000fca0000000f00 */
[----:B------:R-:W-:Y:S01]  /*0720*/  MOV R115, UR10 ;  /* 0x0000000a00737c02 */ /* 0x000fe20008000f00 */
[----:B0-----:R-:W-:-:S03]  /*0730*/  @P0 IMAD.WIDE.U32 R100, R105, 0x10, R100 ;  /* 0x0000001069640825 */ /* 0x001fc600078e0064 */
[----:B------:R-:W-:Y:S01]  /*0740*/  @P1 LEA.HI.SX32 R97, R115, R6, 0x1e ;  /* 0x0000000673611211 */ /* 0x000fe200078ff2ff */
[----:B-1----:R-:W-:Y:S01]  /*0750*/  @P0 IMAD.WIDE.U32 R102, R113, 0x10, R102 ;  /* 0x0000001071660825 */ /* 0x002fe200078e0066 */
[----:B------:R-:W5:Y:S03]  /*0760*/  @P0 LDG.E.128 R24, desc[UR22][R100.64] ;  /* 0x0000001664180981 */ /* 0x000f66000c1e1d00 */
[----:B---3--:R-:W-:Y:S01]  /*0770*/  IMAD.WIDE.U32 R114, R97, 0x4, R98 ;  /* 0x0000000461727825 */ /* 0x008fe200078e0062 */
[----:B------:R-:W5:Y:S03]  /*0780*/  @P0 LDG.E.128 R20, desc[UR22][R102.64] ;  /* 0x0000001666140981 */ /* 0x000f66000c1e1d00 */
[----:B------:R-:W-:Y:S01]  /*0790*/  @P0 IMAD.WIDE.U32 R106, R107, 0x10, R94 ;  /* 0x000000106b6a0825 */ /* 0x000fe200078e005e */
[----:B------:R-:W-:Y:S01]  /*07a0*/  IADD3 R117, PT, PT, R97, 0x80, RZ ;  /* 0x0000008061757810 */ /* 0x000fe20007ffe0ff */
[----:B------:R-:W5:Y:S04]  /*07b0*/  LDG.E R115, desc[UR22][R114.64] ;  /* 0x0000001672737981 */ /* 0x000f68000c1e1900 */
[----:B------:R0:W5:Y:S01]  /*07c0*/  @P0 LDG.E.128 R16, desc[UR22][R106.64] ;  /* 0x000000166a100981 */ /* 0x000162000c1e1d00 */
[----:B------:R-:W-:-:S02]  /*07d0*/  ISETP.NE.AND P0, PT, RZ, UR28, PT ;  /* 0x0000001cff007c0c */ /* 0x000fc4000bf05270 */
[----:B------:R-:W-:Y:S01]  /*07e0*/  IADD3 R119, PT, PT, R97, 0x100, RZ ;  /* 0x0000010061777810 */ /* 0x000fe20007ffe0ff */
[----:B------:R-:W-:-:S04]  /*07f0*/  IMAD.WIDE.U32 R96, R117, 0x4, R98 ;  /* 0x0000000475607825 */ /* 0x000fc800078e0062 */
[----:B------:R-:W-:Y:S01]  /*0800*/  IMAD.WIDE.U32 R98, R119, 0x4, R98 ;  /* 0x0000000477627825 */ /* 0x000fe200078e0062 */
[----:B------:R-:W5:Y:S02]  /*0810*/  LDG.E R113, desc[UR22][R96.64] ;  /* 0x0000001660717981 */ /* 0x000f64000c1e1900 */
[C---:B-----5:R-:W-:Y:S02]  /*0820*/  SHF.L.U32 R110, R84.reuse, 0x10, RZ ;  /* 0x00000010546e7819 */ /* 0x060fe400000006ff */
[----:B------:R1:W5:Y:S01]  /*0830*/  LDG.E R6, desc[UR22][R98.64] ;  /* 0x0000001662067981 */ /* 0x000362000c1e1900 */
[----:B0-----:R-:W-:-:S04]  /*0840*/  SHF.R.U64 R106, R84, 0x10, R85 ;  /* 0x00000010546a7819 */ /* 0x001fc80000001255 */
[----:B------:R-:W-:Y:S02]  /*0850*/  SHF.L.U32 R106, R106, 0x10, RZ ;  /* 0x000000106a6a7819 */ /* 0x000fe400000006ff */
[----:B------:R-:W-:Y:S02]  /*0860*/  SHF.R.U32.HI R103, RZ, 0x10, R89 ;  /* 0x00000010ff677819 */ /* 0x000fe40000011659 */
[----:B------:R-:W-:Y:S02]  /*0870*/  SHF.L.U32 R100, R89, 0x10, RZ ;  /* 0x0000001059647819 */ /* 0x000fe400000006ff */
[----:B------:R-:W-:Y:S02]  /*0880*/  SHF.L.U32 R103, R103, 0x10, RZ ;  /* 0x0000001067677819 */ /* 0x000fe400000006ff */
[----:B----4-:R-:W-:Y:S02]  /*0890*/  FSEL R114, R3, RZ, !P0 ;  /* 0x000000ff03727208 */ /* 0x010fe40004000000 */
[----:B------:R-:W-:-:S02]  /*08a0*/  MOV R104, R76 ;  /* 0x0000004c00687202 */ /* 0x000fc40000000f00 */
[--C-:B-1----:R-:W-:Y:S02]  /*08b0*/  SHF.R.U64 R99, R76, 0x10, R77.reuse ;  /* 0x000000104c637819 */ /* 0x102fe4000000124d */
[----:B------:R-:W-:Y:S01]  /*08c0*/  MOV R98, R77 ;  /* 0x0000004d00627202 */ /* 0x000fe20000000f00 */
[C---:B--2---:R-:W-:Y:S01]  /*08d0*/  FADD.FTZ R3, -R114.reuse, R68 ;  /* 0x0000004472037221 */ /* 0x044fe20000010100 */
[----:B------:R-:W-:Y:S01]  /*08e0*/  FADD.FTZ R105, -R114, R70 ;  /* 0x0000004672697221 */ /* 0x000fe20000010100 */
[----:B------:R-:W-:Y:S02]  /*08f0*/  SHF.R.U32.HI R97, RZ, 0x10, R77 ;  /* 0x00000010ff617819 */ /* 0x000fe4000001164d */
[----:B------:R-:W-:Y:S01]  /*0900*/  FMUL.FTZ R3, R3, UR32 ;  /* 0x0000002003037c20 */ /* 0x000fe20008410000 */
[----:B------:R-:W-:Y:S02]  /*0910*/  MOV R95, R78 ;  /* 0x0000004e005f7202 */ /* 0x000fe40000000f00 */
[----:B------:R-:W-:Y:S01]  /*0920*/  SHF.R.U64 R76, R78, 0x10, R79 ;  /* 0x000000104e4c7819 */ /* 0x000fe2000000124f */
[----:B------:R-:W-:Y:S01]  /*0930*/  FADD.FTZ R96, -R114, R13 ;  /* 0x0000000d72607221 */ /* 0x000fe20000010100 */
[----:B------:R-:W-:Y:S01]  /*0940*/  SHF.L.U32 R13, R104, 0x10, RZ ;  /* 0x00000010680d7819 */ /* 0x000fe200000006ff */
[----:B------:R-:W-:Y:S01]  /*0950*/  FADD.FTZ R101, -R114, R14 ;  /* 0x0000000e72657221 */ /* 0x000fe20000010100 */
[----:B------:R-:W-:-:S02]  /*0960*/  SHF.R.U32.HI R14, RZ, 0x10, R85 ;  /* 0x00000010ff0e7819 */ /* 0x000fc40000011655 */
[----:B------:R-:W-:Y:S01]  /*0970*/  MOV R77, R79 ;  /* 0x0000004f004d7202 */ /* 0x000fe20000000f00 */
[-C--:B------:R-:W-:Y:S01]  /*0980*/  FMUL.FTZ R110, R110, R13.reuse ;  /* 0x0000000d6e6e7220 */ /* 0x080fe20000410000 */
[----:B------:R-:W-:Y:S01]  /*0990*/  SHF.R.U32.HI R78, RZ, 0x10, R79 ;  /* 0x00000010ff4e7819 */ /* 0x000fe2000001164f */
[----:B------:R-:W-:Y:S01]  /*09a0*/  FADD.FTZ R79, -R114, R72 ;  /* 0x00000048724f7221 */ /* 0x000fe20000010100 */
[----:B------:R-:W-:Y:S01]  /*09b0*/  FFMA.FTZ R28, R3, R13, R28 ;  /* 0x0000000d031c7223 */ /* 0x000fe2000001001c */
[----:B------:R-:W-:Y:S01]  /*09c0*/  FADD.FTZ R52, R52, R13 ;  /* 0x0000000d34347221 */ /* 0x000fe20000010000 */
[----:B------:R-:W-:Y:S01]  /*09d0*/  FADD.FTZ R94, -R114, R71 ;  /* 0x00000047725e7221 */ /* 0x000fe20000010100 */
[----:B------:R-:W-:Y:S01]  /*09e0*/  SHF.L.U32 R104, R85, 0x10, RZ ;  /* 0x0000001055687819 */ /* 0x000fe200000006ff */
[----:B------:R-:W-:Y:S01]  /*09f0*/  FMUL.FTZ R105, R105, UR32 ;  /* 0x0000002069697c20 */ /* 0x000fe20008410000 */
[----:B------:R-:W-:Y:S01]  /*0a00*/  SHF.L.U32 R13, R98, 0x10, RZ ;  /* 0x00000010620d7819 */ /* 0x000fe200000006ff */
[----:B------:R-:W-:Y:S01]  /*0a10*/  FADD.FTZ R102, -R114, R15 ;  /* 0x0000000f72667221 */ /* 0x000fe20000010100 */
[----:B------:R-:W-:-:S02]  /*0a20*/  MOV R71, R80 ;  /* 0x0000005000477202 */ /* 0x000fc40000000f00 */
[----:B------:R-:W-:Y:S02]  /*0a30*/  SHF.R.U64 R70, R80, 0x10, R81 ;  /* 0x0000001050467819 */ /* 0x000fe40000001251 */
[----:B------:R-:W-:Y:S02]  /*0a40*/  SHF.L.U32 R14, R14, 0x10, RZ ;  /* 0x000000100e0e7819 */ /* 0x000fe400000006ff */
[----:B------:R-:W-:Y:S01]  /*0a50*/  SHF.L.U32 R97, R97, 0x10, RZ ;  /* 0x0000001061617819 */ /* 0x000fe200000006ff */
[----:B------:R-:W-:Y:S01]  /*0a60*/  FMUL.FTZ R15, R79, UR32 ;  /* 0x000000204f0f7c20 */ /* 0x000fe20008410000 */
[----:B------:R-:W-:Y:S02]  /*0a70*/  SHF.L.U32 R80, R86, 0x10, RZ ;  /* 0x0000001056507819 */ /* 0x000fe400000006ff */
[----:B------:R-:W-:Y:S01]  /*0a80*/  SHF.L.U32 R95, R95, 0x10, RZ ;  /* 0x000000105f5f7819 */ /* 0x000fe200000006ff */
[----:B------:R-:W-:Y:S01]  /*0a90*/  FADD.FTZ R108, -R114, R69 ;  /* 0x00000045726c7221 */ /* 0x000fe20000010100 */
[----:B------:R-:W-:Y:S01]  /*0aa0*/  SHF.R.U64 R79, R86, 0x10, R87 ;  /* 0x00000010564f7819 */ /* 0x000fe20000001257 */
[-C--:B------:R-:W-:Y:S01]  /*0ab0*/  FMUL.FTZ R104, R104, R13.reuse ;  /* 0x0000000d68687220 */ /* 0x080fe20000410000 */
[----:B------:R-:W-:Y:S01]  /*0ac0*/  FFMA.FTZ R30, R105, R13, R30 ;  /* 0x0000000d691e7223 */ /* 0x000fe2000001001e */
[----:B------:R-:W-:Y:S01]  /*0ad0*/  FADD.FTZ R54, R54, R13 ;  /* 0x0000000d36367221 */ /* 0x000fe20000010000 */
[----:B------:R-:W-:Y:S01]  /*0ae0*/  FMUL.FTZ R13, R14, R97 ;  /* 0x000000610e0d7220 */ /* 0x000fe20000410000 */
[C---:B------:R-:W-:Y:S01]  /*0af0*/  FADD.FTZ R73, -R114.reuse, R73 ;  /* 0x0000004972497221 */ /* 0x040fe20000010100 */
[----:B------:R-:W-:Y:S01]  /*0b00*/  FADD.FTZ R72, -R114, R12 ;  /* 0x0000000c72487221 */ /* 0x000fe20000010100 */
[----:B------:R-:W-:Y:S01]  /*0b10*/  FMUL.FTZ R14, R80, R95 ;  /* 0x0000005f500e7220 */ /* 0x000fe20000410000 */
[----:B------:R-:W-:Y:S01]  /*0b20*/  SHF.L.U32 R12, R99, 0x10, RZ ;  /* 0x00000010630c7819 */ /* 0x000fe200000006ff */
[----:B------:R-:W-:Y:S01]  /*0b30*/  FMUL.FTZ R108, R108, UR32 ;  /* 0x000000206c6c7c20 */ /* 0x000fe20008410000 */
[----:B------:R-:W-:-:S02]  /*0b40*/  SHF.L.U32 R79, R79, 0x10, RZ ;  /* 0x000000104f4f7819 */ /* 0x000fc400000006ff */
[----:B------:R-:W-:Y:S01]  /*0b50*/  SHF.L.U32 R80, R76, 0x10, RZ ;  /* 0x000000104c507819 */ /* 0x000fe200000006ff */
[----:B------:R-:W-:Y:S01]  /*0b60*/  FADD.FTZ R74, -R114, R74 ;  /* 0x0000004a724a7221 */ /* 0x000fe20000010100 */
[----:B------:R-:W-:Y:S01]  /*0b70*/  FMUL.FTZ R76, R73, UR32 ;  /* 0x00000020494c7c20 */ /* 0x000fe20008410000 */
[----:B------:R-:W-:Y:S01]  /*0b80*/  MOV R68, R81 ;  /* 0x0000005100447202 */ /* 0x000fe20000000f00 */
[-C--:B------:R-:W-:Y:S01]  /*0b90*/  FMUL.FTZ R106, R106, R12.reuse ;  /* 0x0000000c6a6a7220 */ /* 0x080fe20000410000 */
[----:B------:R-:W-:Y:S01]  /*0ba0*/  SHF.R.U32.HI R69, RZ, 0x10, R81 ;  /* 0x00000010ff457819 */ /* 0x000fe20000011651 */
[----:B------:R-:W-:Y:S01]  /*0bb0*/  FFMA.FTZ R29, R108, R12, R29 ;  /* 0x0000000c6c1d7223 */ /* 0x000fe2000001001d */
[----:B------:R-:W-:Y:S01]  /*0bc0*/  SHF.L.U32 R73, R77, 0x10, RZ ;  /* 0x000000104d497819 */ /* 0x000fe200000006ff */
[----:B------:R-:W-:Y:S01]  /*0bd0*/  FADD.FTZ R53, R53, R12 ;  /* 0x0000000c35357221 */ /* 0x000fe20000010000 */
[----:B------:R-:W-:Y:S01]  /*0be0*/  SHF.L.U32 R81, R87, 0x10, RZ ;  /* 0x0000001057517819 */ /* 0x000fe200000006ff */
[-C--:B------:R-:W-:Y:S01]  /*0bf0*/  FMUL.FTZ R77, R79, R80.reuse ;  /* 0x000000504f4d7220 */ /* 0x080fe20000410000 */
[----:B------:R-:W-:Y:S01]  /*0c00*/  FMUL.FTZ R12, R94, UR32 ;  /* 0x000000205e0c7c20 */ /* 0x000fe20008410000 */
[----:B------:R-:W-:Y:S01]  /*0c10*/  FMUL.FTZ R79, R74, UR32 ;  /* 0x000000204a4f7c20 */ /* 0x000fe20008410000 */
[----:B------:R-:W-:Y:S01]  /*0c20*/  FADD.FTZ R75, -R114, R75 ;  /* 0x0000004b724b7221 */ /* 0x000fe20000010100 */
[----:B------:R-:W-:Y:S01]  /*0c30*/  SHF.R.U32.HI R94, RZ, 0x10, R87 ;  /* 0x00000010ff5e7819 */ /* 0x000fe20000011657 */
[----:B------:R-:W-:Y:S01]  /*0c40*/  FADD.FTZ R49, R49, R80 ;  /* 0x0000005031317221 */ /* 0x000fe20000010000 */
[----:B------:R-:W-:Y:S01]  /*0c50*/  SHF.L.U32 R74, R78, 0x10, RZ ;  /* 0x000000104e4a7819 */ /* 0x000fe200000006ff */
[----:B------:R-:W-:Y:S01]  /*0c60*/  FFMA.FTZ R61, R76, R80, R61 ;  /* 0x000000504c3d7223 */ /* 0x000fe2000001003d */
[-C--:B------:R-:W-:Y:S01]  /*0c70*/  FMUL.FTZ R78, R81, R73.reuse ;  /* 0x00000049514e7220 */ /* 0x080fe20000410000 */
[----:B------:R-:W-:Y:S01]  /*0c80*/  FADD.FTZ R50, R50, R73 ;  /* 0x0000004932327221 */ /* 0x000fe20000010000 */
[----:B------:R-:W-:Y:S01]  /*0c90*/  FFMA.FTZ R62, R79, R73, R62 ;  /* 0x000000494f3e7223 */ /* 0x000fe2000001003e */
[----:B------:R-:W-:Y:S01]  /*0ca0*/  SHF.L.U32 R94, R94, 0x10, RZ ;  /* 0x000000105e5e7819 */ /* 0x000fe200000006ff */
[----:B------:R-:W-:Y:S01]  /*0cb0*/  FMUL.FTZ R80, R75, UR32 ;  /* 0x000000204b507c20 */ /* 0x000fe20008410000 */
[----:B------:R-:W-:Y:S01]  /*0cc0*/  FADD.FTZ R73, RZ, R110 ;  /* 0x0000006eff497221 */ /* 0x000fe20000010000 */
[----:B------:R-:W-:Y:S01]  /*0cd0*/  FFMA.FTZ R75, R3, R110, RZ ;  /* 0x0000006e034b7223 */ /* 0x000fe200000100ff */
[----:B------:R-:W-:Y:S01]  /*0ce0*/  FADD.FTZ R48, R48, R95 ;  /* 0x0000005f30307221 */ /* 0x000fe20000010000 */
[----:B------:R-:W-:Y:S01]  /*0cf0*/  FFMA.FTZ R60, R15, R95, R60 ;  /* 0x0000005f0f3c7223 */ /* 0x000fe2000001003c */
[----:B------:R-:W-:Y:S01]  /*0d00*/  FMUL.FTZ R95, R72, UR32 ;  /* 0x00000020485f7c20 */ /* 0x000fe20008410000 */
[----:B------:R-:W-:Y:S01]  /*0d10*/  FADD.FTZ R73, R106, R73 ;  /* 0x000000496a497221 */ /* 0x000fe20000010000 */
[----:B------:R-:W-:Y:S01]  /*0d20*/  FMUL.FTZ R81, R94, R74 ;  /* 0x0000004a5e517220 */ /* 0x000fe20000410000 */
[----:B------:R-:W-:Y:S01]  /*0d30*/  FFMA.FTZ R72, R108, R106, R75 ;  /* 0x0000006a6c487223 */ /* 0x000fe2000001004b */
[----:B------:R-:W-:Y:S01]  /*0d40*/  FADD.FTZ R51, R51, R74 ;  /* 0x0000004a33337221 */ /* 0x000fe20000010000 */
[----:B------:R-:W-:Y:S01]  /*0d50*/  FFMA.FTZ R63, R80, R74, R63 ;  /* 0x0000004a503f7223 */ /* 0x000fe2000001003f */
[----:B------:R-:W-:-:S02]  /*0d60*/  SHF.L.U32 R94, R88, 0x10, RZ ;  /* 0x00000010585e7819 */ /* 0x000fc400000006ff */
[----:B------:R-:W-:Y:S02]  /*0d70*/  SHF.L.U32 R71, R71, 0x10, RZ ;  /* 0x0000001047477819 */ /* 0x000fe400000006ff */
[----:B------:R-:W-:Y:S01]  /*0d80*/  SHF.L.U32 R74, R70, 0x10, RZ ;  /* 0x00000010464a7819 */ /* 0x000fe200000006ff */
        /* <DEDUP_REMOVED lines=13> */
[----:B------:R-:W-:Y:S01]  /*0e60*/  SHF.R.U64 R97, R88, 0x10, R89 ;  /* 0x0000001058617819 */ /* 0x000fe20000001259 */
[----:B------:R-:W-:Y:S01]  /*0e70*/  FADD.FTZ R70, R78, R71 ;  /* 0x000000474e467221 */ /* 0x000fe20000010000 */
[----:B------:R-:W-:Y:S02]  /*0e80*/  FFMA.FTZ R73, R79, R78, R72 ;  /* 0x0000004e4f497223 */ /* 0x000fe40000010048 */
[----:B------:R-:W-:Y:S01]  /*0e90*/  SHF.L.U32 R97, R97, 0x10, RZ ;  /* 0x0000001061617819 */ /* 0x000fe200000006ff */
[----:B------:R-:W-:Y:S01]  /*0ea0*/  FADD.FTZ R71, R81, R70 ;  /* 0x0000004651477221 */ /* 0x000fe20000010000 */
[----:B------:R-:W-:Y:S01]  /*0eb0*/  FFMA.FTZ R70, R80, R81, R73 ;  /* 0x0000005150467223 */ /* 0x000fe20000010049 */
[----:B------:R-:W-:Y:S01]  /*0ec0*/  SHF.L.U32 R75, R68, 0x10, RZ ;  /* 0x00000010444b7819 */ /* 0x000fe200000006ff */
[----:B------:R-:W-:Y:S01]  /*0ed0*/  FMUL.FTZ R96, R96, UR32 ;  /* 0x0000002060607c20 */ /* 0x000fe20008410000 */
[----:B------:R-:W-:Y:S01]  /*0ee0*/  FMUL.FTZ R97, R97, R74 ;  /* 0x0000004a61617220 */ /* 0x000fe20000410000 */
[----:B------:R-:W-:Y:S01]  /*0ef0*/  SHF.L.U32 R72, R69, 0x10, RZ ;  /* 0x0000001045487819 */ /* 0x000fe200000006ff */
        /* <DEDUP_REMOVED lines=19> */
.L_x_2582:
        /* <DEDUP_REMOVED lines=13> */
.L_x_2584:
[C---:B------:R-:W-:Y:S01]  /*1100*/  @!P0 IADD3 R71, PT, PT, R99.reuse, 0x80, RZ ;  /* 0x0000008063478810 */ /* 0x040fe20007ffe0ff */
[C---:B0-----:R-:W-:Y:S01]  /*1110*/  @!P0 IMAD.WIDE.U32 R72, R99.reuse, 0x4, R68 ;  /* 0x0000000463488825 */ /* 0x041fe200078e0044 */
[----:B------:R-:W-:-:S03]  /*1120*/  @!P0 IADD3 R75, PT, PT, R99, 0x100, RZ ;  /* 0x00000100634b8810 */ /* 0x000fc60007ffe0ff */
[--C-:B------:R-:W-:Y:S01]  /*1130*/  @!P0 IMAD.WIDE.U32 R70, R71, 0x4, R68.reuse ;  /* 0x0000000447468825 */ /* 0x100fe200078e0044 */
[----:B------:R0:W5:Y:S03]  /*1140*/  @!P0 LDG.E R115, desc[UR22][R72.64] ;  /* 0x0000001648738981 */ /* 0x000166000c1e1900 */
[----:B------:R-:W-:Y:S01]  /*1150*/  @!P0 IMAD.WIDE.U32 R68, R75, 0x4, R68 ;  /* 0x000000044b448825 */ /* 0x000fe200078e0044 */
[----:B------:R0:W5:Y:S04]  /*1160*/  @!P0 LDG.E R113, desc[UR22][R70.64] ;  /* 0x0000001646718981 */ /* 0x000168000c1e1900 */
[----:B------:R0:W5:Y:S01]  /*1170*/  @!P0 LDG.E R6, desc[UR22][R68.64] ;  /* 0x0000001644068981 */ /* 0x000162000c1e1900 */
[----:B------:R-:W-:Y:S01]  /*1180*/  CS2R R74, SRZ ;  /* 0x00000000004a7805 */ /* 0x000fe2000001ff00 */
[----:B------:R-:W-:Y:S06]  /*1190*/  @!P0 BRA `(.L_x_2583) ;  /* 0x0000000000608947 */ /* 0x000fec0003800000 */
[----:B-----5:R-:W1:Y:S01]  /*11a0*/  S2R R6, SR_TID.X ;  /* 0x0000000000067919 */ /* 0x020e620000002100 */
[----:B------:R-:W-:Y:S01]  /*11b0*/  UIMAD UR9, UR8, UR29, URZ ;  /* 0x0000001d080972a4 */ /* 0x000fe2000f8e02ff */
[----:B------:R-:W2:Y:S01]  /*11c0*/  LDC.64 R16, c[0x0][0x438] ;  /* 0x00010e00ff107b82 */ /* 0x000ea20000000a00 */
[C---:B0-----:R-:W-:Y:S02]  /*11d0*/  IADD3 R73, PT, PT, R99.reuse, 0x80, RZ ;  /* 0x0000008063497810 */ /* 0x041fe40007ffe0ff */
[----:B------:R-:W-:Y:S01]  /*11e0*/  USHF.R.S32.HI UR10, URZ, 0x1f, UR9 ;  /* 0x0000001fff0a7899 */ /* 0x000fe20008011409 */
[----:B------:R-:W-:-:S03]  /*11f0*/  IADD3 R23, PT, PT, R99, 0x100, RZ ;  /* 0x0000010063177810 */ /* 0x000fc60007ffe0ff */
[----:B------:R-:W-:Y:S01]  /*1200*/  ULEA.HI UR10, UR10, UR9, URZ, 0x2 ;  /* 0x000000090a0a7291 */ /* 0x000fe2000f8f10ff */
[----:B------:R-:W0:Y:S05]  /*1210*/  LDC.64 R68, c[0x0][0x3b0] ;  /* 0x0000ec00ff447b82 */ /* 0x000e2a0000000a00 */
[----:B------:R-:W-:-:S04]  /*1220*/  MOV R25, UR10 ;  /* 0x0000000a00197c02 */ /* 0x000fc80008000f00 */
[----:B-1----:R-:W-:Y:S01]  /*1230*/  LEA.HI.SX32 R25, R25, R6, 0x1e ;  /* 0x0000000619197211 */ /* 0x002fe200078ff2ff */
[----:B0-----:R-:W-:-:S03]  /*1240*/  IMAD.WIDE.U32 R72, R73, 0x4, R68 ;  /* 0x0000000449487825 */ /* 0x001fc600078e0044 */
[C---:B------:R-:W-:Y:S02]  /*1250*/  IADD3 R21, PT, PT, R25.reuse, 0x80, RZ ;  /* 0x0000008019157810 */ /* 0x040fe40007ffe0ff */
[C---:B------:R-:W-:Y:S01]  /*1260*/  IADD3 R19, PT, PT, R25.reuse, 0x100, RZ ;  /* 0x0000010019137810 */ /* 0x040fe20007ffe0ff */
[--C-:B--2---:R-:W-:Y:S01]  /*1270*/  IMAD.WIDE.U32 R24, R25, 0x10, R16.reuse ;  /* 0x0000001019187825 */ /* 0x104fe200078e0010 */
[----:B------:R1:W5:Y:S03]  /*1280*/  LDG.E R113, desc[UR22][R72.64] ;  /* 0x0000001648717981 */ /* 0x000366000c1e1900 */
[----:B------:R-:W-:Y:S02]  /*1290*/  IMAD.WIDE.U32 R20, R21, 0x10, R16 ;  /* 0x0000001015147825 */ /* 0x000fe400078e0010 */
[----:B------:R-:W5:Y:S02]  /*12a0*/  LDG.E.128 R24, desc[UR22][R24.64] ;  /* 0x0000001618187981 */ /* 0x000f64000c1e1d00 */
[----:B------:R-:W-:-:S04]  /*12b0*/  IMAD.WIDE.U32 R70, R99, 0x4, R68 ;  /* 0x0000000463467825 */ /* 0x000fc800078e0044 */
[----:B------:R-:W-:Y:S01]  /*12c0*/  IMAD.WIDE.U32 R16, R19, 0x10, R16 ;  /* 0x0000001013107825 */ /* 0x000fe200078e0010 */
[----:B------:R1:W5:Y:S03]  /*12d0*/  LDG.E R115, desc[UR22][R70.64] ;  /* 0x0000001646737981 */ /* 0x000366000c1e1900 */
[----:B------:R-:W-:Y:S02]  /*12e0*/  IMAD.WIDE.U32 R68, R23, 0x4, R68 ;  /* 0x0000000417447825 */ /* 0x000fe400078e0044 */
[----:B------:R-:W5:Y:S04]  /*12f0*/  LDG.E.128 R20, desc[UR22][R20.64] ;  /* 0x0000001614147981 */ /* 0x000f68000c1e1d00 */
[----:B------:R1:W5:Y:S04]  /*1300*/  LDG.E R6, desc[UR22][R68.64] ;  /* 0x0000001644067981 */ /* 0x000368000c1e1900 */
[----:B------:R-:W5:Y:S02]  /*1310*/  LDG.E.128 R16, desc[UR22][R16.64] ;  /* 0x0000001610107981 */ /* 0x000f64000c1e1d00 */
.L_x_2583:
        /* <DEDUP_REMOVED lines=32> */
.L_x_2586:
[----:B------:R-:W-:Y:S05]  /*1520*/  BSYNC.RECONVERGENT B0 ;  /* 0x0000000000007941 */ /* 0x000fea0003800200 */
.L_x_2585:
[----:B------:R-:W-:Y:S01]  /*1530*/  @UP3 UIADD3 UR20, UPT, UPT, UR20, -0x1, URZ ;  /* 0xffffffff14143890 */ /* 0x000fe2000fffe0ff */
[----:B------:R-:W-:Y:S01]  /*1540*/  BAR.SYNC.DEFER_BLOCKING 0x0 ;  /* 0x0000000000007b1d */ /* 0x000fe20000010000 */
[----:B------:R-:W-:Y:S01]  /*1550*/  PLOP3.LUT P1, PT, PT, PT, UP3, 0x80, 0x8 ;  /* 0x000000000008781c */ /* 0x000fe20003f2f038 */
[----:B------:R-:W-:Y:S01]  /*1560*/  HFMA2 R99, -RZ, RZ, 0, 4.76837158203125e-07 ;  /* 0x00000008ff637431 */ /* 0x000fe200000001ff */
[----:B------:R-:W-:Y:S01]  /*1570*/  @UP3 UIMAD UR20, UR20, UR29, URZ ;  /* 0x0000001d141432a4 */ /* 0x000fe2000f8e02ff */
[----:B------:R-:W-:Y:S02]  /*1580*/  MOV R114, RZ ;  /* 0x000000ff00727202 */ /* 0x000fe40000000f00 */
[----:B------:R-:W1:Y:S01]  /*1590*/  @UP3 LDCU.64 UR10, c[0x0][0x390] ;  /* 0x00007200ff0a37ac */ /* 0x000e620008000a00 */
        /* <DEDUP_REMOVED lines=59> */
.L_x_2591:
[----:B------:R-:W-:Y:S05]  /*1950*/  BSYNC.RECONVERGENT B0 ;  /* 0x0000000000007941 */ /* 0x000fea0003800200 */
.L_x_2590:
        /* <DEDUP_REMOVED lines=13> */
.L_x_2593:
[----:B------:R-:W-:Y:S05]  /*1a30*/  BSYNC.RECONVERGENT B0 ;  /* 0x0000000000007941 */ /* 0x000fea0003800200 */
.L_x_2592:
[----:B------:R-:W-:Y:S02]  /*1a40*/  F2FP.BF16.F32.PACK_AB R111, RZ, R40 ;  /* 0x00000028ff6f723e */ /* 0x000fe400000010ff */
[----:B------:R-:W-:-:S07]  /*1a50*/  MOV R40, R69 ;  /* 0x0000004500287202 */ /* 0x000fce0000000f00 */
.L_x_2589:
[----:B------:R-:W-:Y:S05]  /*1a60*/  BRA.U !UP3, `(.L_x_2594) ;  /* 0x000000010b787547 */ /* 0x000fea000b800000 */
[----:B-----5:R-:W-:Y:S01]  /*1a70*/  LOP3.LUT P0, RZ, R115, 0xff00, RZ, 0xc0, !PT ;  /* 0x0000ff0073ff7812 */ /* 0x020fe2000780c0ff */
        /* <DEDUP_REMOVED lines=12> */
.L_x_2596:
[----:B------:R-:W-:Y:S05]  /*1b40*/  BSYNC.RECONVERGENT B0 ;  /* 0x0000000000007941 */ /* 0x000fea0003800200 */
.L_x_2595:
        /* <DEDUP_REMOVED lines=13> */
.L_x_2598:
[----:B------:R-:W-:Y:S05]  /*1c20*/  BSYNC.RECONVERGENT B0 ;  /* 0x0000000000007941 */ /* 0x000fea0003800200 */
.L_x_2597:
[----:B------:R-:W-:Y:S02]  /*1c30*/  F2FP.BF16.F32.PACK_AB R109, RZ, R41 ;  /* 0x00000029ff6d723e */ /* 0x000fe400000010ff */
[----:B------:R-:W-:-:S07]  /*1c40*/  MOV R41, R68 ;  /* 0x0000004400297202 */ /* 0x000fce0000000f00 */
.L_x_2594:
        /* <DEDUP_REMOVED lines=14> */
.L_x_2601:
[----:B------:R-:W-:Y:S05]  /*1d30*/  BSYNC.RECONVERGENT B0 ;  /* 0x0000000000007941 */ /* 0x000fea0003800200 */
.L_x_2600:
        /* <DEDUP_REMOVED lines=13> */
.L_x_2603:
[----:B------:R-:W-:Y:S05]  /*1e10*/  BSYNC.RECONVERGENT B0 ;  /* 0x0000000000007941 */ /* 0x000fea0003800200 */
.L_x_2602:
[----:B------:R-:W-:Y:S02]  /*1e20*/  F2FP.BF16.F32.PACK_AB R112, RZ, R42 ;  /* 0x0000002aff70723e */ /* 0x000fe400000010ff */
[----:B------:R-:W-:-:S07]  /*1e30*/  MOV R42, R69 ;  /* 0x00000045002a7202 */ /* 0x000fce0000000f00 */
.L_x_2599:
[----:B------:R-:W-:Y:S05]  /*1e40*/  BRA.U !UP3, `(.L_x_2604) ;  /* 0x000000110be47547 */ /* 0x000fea000b800000 */
[----:B-----5:R-:W-:Y:S01]  /*1e50*/  ISETP.GE.U32.AND P0, PT, R115, 0x1000000, PT ;  /* 0x010000007300780c */ /* 0x020fe20003f06070 */
        /* <DEDUP_REMOVED lines=12> */
.L_x_2606:
[----:B------:R-:W-:Y:S05]  /*1f20*/  BSYNC.RECONVERGENT B0 ;  /* 0x0000000000007941 */ /* 0x000fea0003800200 */
.L_x_2605:
        /* <DEDUP_REMOVED lines=13> */
.L_x_2608:
[----:B------:R-:W-:Y:S05]  /*2000*/  BSYNC.RECONVERGENT B0 ;  /* 0x0000000000007941 */ /* 0x000fea0003800200 */
.L_x_2607:
[----:B------:R-:W-:Y:S01]  /*2010*/  F2FP.BF16.F32.PACK_AB R11, RZ, R11 ;  /* 0x0000000bff0b723e */ /* 0x000fe200000010ff */
[----:B------:R-:W-:Y:S06]  /*2020*/  BRA `(.L_x_2604) ;  /* 0x00000010006c7947 */ /* 0x000fec0003800000 */
.L_x_2588:
        /* <DEDUP_REMOVED lines=14> */
.L_x_2611:
[----:B------:R-:W-:Y:S05]  /*2110*/  BSYNC.RECONVERGENT B0 ;  /* 0x0000000000007941 */ /* 0x000fea0003800200 */
.L_x_2610:
        /* <DEDUP_REMOVED lines=13> */
.L_x_2613:
[----:B------:R-:W-:Y:S05]  /*21f0*/  BSYNC.RECONVERGENT B0 ;  /* 0x0000000000007941 */ /* 0x000fea0003800200 */
.L_x_2612:
[----:B------:R-:W-:Y:S02]  /*2200*/  F2FP.BF16.F32.PACK_AB R111, RZ, R40 ;  /* 0x00000028ff6f723e */ /* 0x000fe400000010ff */
[----:B------:R-:W-:-:S07]  /*2210*/  MOV R40, R65 ;  /* 0x0000004100287202 */ /* 0x000fce0000000f00 */
.L_x_2609:
        /* <DEDUP_REMOVED lines=14> */
.L_x_2616:
[----:B------:R-:W-:Y:S05]  /*2300*/  BSYNC.RECONVERGENT B0 ;  /* 0x0000000000007941 */ /* 0x000fea0003800200 */
.L_x_2615:
        /* <DEDUP_REMOVED lines=13> */
.L_x_2618:
[----:B------:R-:W-:Y:S05]  /*23e0*/  BSYNC.RECONVERGENT B0 ;  /* 0x0000000000007941 */ /* 0x000fea0003800200 */
.L_x_2617:
[----:B------:R-:W-:Y:S02]  /*23f0*/  F2FP.BF16.F32.PACK_AB R109, RZ, R41 ;  /* 0x00000029ff6d723e */ /* 0x000fe400000010ff */
[----:B------:R-:W-:-:S07]  /*2400*/  MOV R41, R64 ;  /* 0x0000004000297202 */ /* 0x000fce0000000f00 */
.L_x_2614:
        /* <DEDUP_REMOVED lines=14> */
.L_x_2621:
[----:B------:R-:W-:Y:S05]  /*24f0*/  BSYNC.RECONVERGENT B0 ;  /* 0x0000000000007941 */ /* 0x000fea0003800200 */
.L_x_2620:
        /* <DEDUP_REMOVED lines=13> */
.L_x_2623:
[----:B------:R-:W-:Y:S05]  /*25d0*/  BSYNC.RECONVERGENT B0 ;  /* 0x0000000000007941 */ /* 0x000fea0003800200 */
.L_x_2622:
[----:B------:R-:W-:Y:S02]  /*25e0*/  F2FP.BF16.F32.PACK_AB R112, RZ, R42 ;  /* 0x0000002aff70723e */ /* 0x000fe400000010ff */
[----:B------:R-:W-:-:S07]  /*25f0*/  MOV R42, R65 ;  /* 0x00000041002a7202 */ /* 0x000fce0000000f00 */
.L_x_2619:
        /* <DEDUP_REMOVED lines=16> */
[----:B------:R-:W-:Y:S02]  /*2700*/  FSEL R64, R69, RZ, P0 ;  /* 0x000000ff45407208 */ /* 0x000fe40000000000 */
[----:B------:R-:W-:Y:S01]  /*2710*/  MOV R67, R98 ;  /* 0x0000006200437202 */ /* 0x000fe20000000f00 */
[----:B------:R-:W-:Y:S06]  /*2720*/  BRA.U !UP3, `(.L_x_2604) ;  /* 0x000000090bac7547 */ /* 0x000fec000b800000 */
[----:B-----5:R-:W-:Y:S01]  /*2730*/  ISETP.GE.U32.AND P0, PT, R115, 0x1000000, PT ;  /* 0x010000007300780c */ /* 0x020fe20003f06070 */
[----:B------:R-:W-:-:S12]  /*2740*/  HFMA2 R11, -RZ, RZ, 0, 0 ;  /* 0x00000000ff0b7431 */ /* 0x000fd800000001ff */
[----:B------:R-:W0:Y:S01]  /*2750*/  @P0 LDC.64 R68, c[0x0][0x408] ;  /* 0x00010200ff440b82 */ /* 0x000e220000000a00 */
[----:B------:R-:W-:-:S07]  /*2760*/  @P0 SHF.L.U32 R73, R5, 0x10, RZ ;  /* 0x0000001005490819 */ /* 0x000fce00000006ff */
[----:B------:R-:W1:Y:S01]  /*2770*/  @P0 LDC.64 R70, c[0x0][0x408] ;  /* 0x00010200ff460b82 */ /* 0x000e620000000a00 */
[C---:B0-----:R-:W-:Y:S01]  /*2780*/  @P0 FMUL.FTZ R69, R98.reuse, R69 ;  /* 0x0000004562450220 */ /* 0x041fe20000410000 */
[----:B-1----:R-:W-:-:S03]  /*2790*/  @P0 FMUL.FTZ R71, R98, R71 ;  /* 0x0000004762470220 */ /* 0x002fc60000410000 */
[----:B------:R-:W-:Y:S01]  /*27a0*/  @P0 FMUL.FTZ R98, R69, R68 ;  /* 0x0000004445620220 */ /* 0x000fe20000410000 */
[----:B------:R-:W-:Y:S01]  /*27b0*/  @P0 SHF.L.U32 R69, R10, 0x10, RZ ;  /* 0x000000100a450819 */ /* 0x000fe200000006ff */
[----:B------:R-:W-:Y:S01]  /*27c0*/  @P0 FMUL.FTZ R70, R71, R70 ;  /* 0x0000004647460220 */ /* 0x000fe20000410000 */
[----:B------:R-:W-:Y:S01]  /*27d0*/  MOV R68, RZ ;  /* 0x000000ff00447202 */ /* 0x000fe20000000f00 */
[----:B------:R-:W-:Y:S02]  /*27e0*/  @P0 FMUL.FTZ R11, R73, R98 ;  /* 0x00000062490b0220 */ /* 0x000fe40000410000 */
[----:B------:R-:W-:-:S03]  /*27f0*/  @P0 FMUL.FTZ R68, R69, R70 ;  /* 0x0000004645440220 */ /* 0x000fc60000410000 */
[----:B------:R-:W-:Y:S01]  /*2800*/  F2FP.BF16.F32.PACK_AB R11, RZ, R11 ;  /* 0x0000000bff0b723e */ /* 0x000fe200000010ff */
[----:B------:R-:W-:Y:S01]  /*2810*/  FADD.FTZ R43, R43, R68 ;  /* 0x000000442b2b7221 */ /* 0x000fe20000010000 */
[----:B------:R-:W-:Y:S06]  /*2820*/  BRA `(.L_x_2604) ;  /* 0x00000008006c7947 */ /* 0x000fec0003800000 */
.L_x_2587:
[----:B------:R-:W-:-:S04]  /*2830*/  UISETP.NE.U32.AND UP0, UPT, UR6, URZ, UPT ;  /* 0x000000ff0600728c */ /* 0x000fc8000bf05070 */
[----:B------:R-:W-:-:S09]  /*2840*/  UISETP.NE.AND.EX UP0, UPT, UR7, URZ, UPT, UP0 ;  /* 0x000000ff0700728c */ /* 0x000fd2000bf05300 */
[----:B------:R-:W-:Y:S05]  /*2850*/  BRA.U UP0, `(.L_x_2624) ;  /* 0x00000005001c7547 */ /* 0x000fea000b800000 */
[----:B------:R-:W-:Y:S05]  /*2860*/  BRA.U !UP3, `(.L_x_2625) ;  /* 0x000000010b447547 */ /* 0x000fea000b800000 */
[----:B------:R-:W-:Y:S01]  /*2870*/  PLOP3.LUT P1, PT, PT, PT, UP2, 0x80, 0x8 ;  /* 0x000000000008781c */ /* 0x000fe20003f2f028 */
[----:B------:R-:W-:Y:S01]  /*2880*/  HFMA2 R70, -RZ, RZ, 0, 0 ;  /* 0x00000000ff467431 */ /* 0x000fe200000001ff */
[----:B-----5:R-:W-:Y:S02]  /*2890*/  LOP3.LUT P0, RZ, R115, 0xff, RZ, 0xc0, !PT ;  /* 0x000000ff73ff7812 */ /* 0x020fe4000780c0ff */
[----:B------:R-:W-:-:S09]  /*28a0*/  MOV R68, R24 ;  /* 0x0000001800447202 */ /* 0x000fd20000000f00 */
[----:B------:R-:W-:Y:S02]  /*28b0*/  @P1 FFMA.FTZ R69, R3, UR11, R74 ;  /* 0x0000000b03451c23 */ /* 0x000fe4000801004a */
[----:B------:R-:W-:Y:S02]  /*28c0*/  @P0 SHF.L.U32 R73, R90, 0x10, RZ ;  /* 0x000000105a490819 */ /* 0x000fe400000006ff */
[----:B------:R-:W-:Y:S01]  /*28d0*/  @P1 FADD.FTZ R69, R110, -R69 ;  /* 0x800000456e451221 */ /* 0x000fe20000010000 */
[----:B------:R-:W-:-:S03]  /*28e0*/  @P0 SHF.L.U32 R71, R7, 0x10, RZ ;  /* 0x0000001007470819 */ /* 0x000fc600000006ff */
[----:B------:R-:W-:Y:S01]  /*28f0*/  @P1 FFMA.FTZ R68, R69, UR32, R24 ;  /* 0x0000002045441c23 */ /* 0x000fe20008010018 */
[----:B------:R-:W-:-:S03]  /*2900*/  MOV R69, RZ ;  /* 0x000000ff00457202 */ /* 0x000fc60000000f00 */
[----:B------:R-:W-:-:S04]  /*2910*/  FMUL.FTZ R68, R68, UR25 ;  /* 0x0000001944447c20 */ /* 0x000fc80008410000 */
[----:B------:R-:W-:-:S04]  /*2920*/  FMUL.FTZ R68, R68, UR24 ;  /* 0x0000001844447c20 */ /* 0x000fc80008410000 */
[-C--:B------:R-:W-:Y:S01]  /*2930*/  @P0 FMUL.FTZ R70, R73, R68.reuse ;  /* 0x0000004449460220 */ /* 0x080fe20000410000 */
[----:B------:R-:W-:-:S04]  /*2940*/  @P0 FMUL.FTZ R69, R71, R68 ;  /* 0x0000004447450220 */ /* 0x000fc80000410000 */
[----:B------:R-:W-:Y:S01]  /*2950*/  F2FP.BF16.F32.PACK_AB R70, RZ, R70 ;  /* 0x00000046ff46723e */ /* 0x000fe200000010ff */
[----:B------:R-:W-:-:S03]  /*2960*/  FADD.FTZ R40, R40, R69 ;  /* 0x0000004528287221 */ /* 0x000fc60000010000 */
[----:B------:R-:W-:-:S07]  /*2970*/  PRMT R111, R70, 0x7610, R111 ;  /* 0x00007610466f7816 */ /* 0x000fce000000006f */
.L_x_2625:
[----:B------:R-:W-:Y:S05]  /*2980*/  BRA.U !UP3, `(.L_x_2626) ;  /* 0x000000010b407547 */ /* 0x000fea000b800000 */
[----:B------:R-:W-:Y:S02]  /*2990*/  PLOP3.LUT P1, PT, PT, PT, UP2, 0x80, 0x8 ;  /* 0x000000000008781c */ /* 0x000fe40003f2f028 */
[----:B-----5:R-:W-:Y:S02]  /*29a0*/  LOP3.LUT P0, RZ, R115, 0xff00, RZ, 0xc0, !PT ;  /* 0x0000ff0073ff7812 */ /* 0x020fe4000780c0ff */
[----:B------:R-:W-:-:S09]  /*29b0*/  MOV R68, R25 ;  /* 0x0000001900447202 */ /* 0x000fd20000000f00 */
[----:B------:R-:W-:Y:S02]  /*29c0*/  @P1 FFMA.FTZ R69, R108, UR11, R74 ;  /* 0x0000000b6c451c23 */ /* 0x000fe4000801004a */
[----:B------:R-:W-:Y:S02]  /*29d0*/  @P0 SHF.L.U32 R73, R4, 0x10, RZ ;  /* 0x0000001004490819 */ /* 0x000fe400000006ff */
[----:B------:R-:W-:Y:S01]  /*29e0*/  @P1 FADD.FTZ R70, R106, -R69 ;  /* 0x800000456a461221 */ /* 0x000fe20000010000 */
[----:B------:R-:W-:-:S03]  /*29f0*/  @P0 SHF.L.U32 R71, R9, 0x10, RZ ;  /* 0x0000001009470819 */ /* 0x000fc600000006ff */
[----:B------:R-:W-:-:S04]  /*2a00*/  @P1 FFMA.FTZ R68, R70, UR32, R25 ;  /* 0x0000002046441c23 */ /* 0x000fc80008010019 */
        /* <DEDUP_REMOVED lines=8> */
.L_x_2626:
        /* <DEDUP_REMOVED lines=18> */
.L_x_2627:
[----:B------:R-:W-:Y:S05]  /*2bb0*/  BRA.U !UP3, `(.L_x_2604) ;  /* 0x000000050b887547 */ /* 0x000fea000b800000 */
[----:B------:R-:W-:Y:S02]  /*2bc0*/  PLOP3.LUT P1, PT, PT, PT, UP2, 0x80, 0x8 ;  /* 0x000000000008781c */ /* 0x000fe40003f2f028 */
[----:B-----5:R-:W-:Y:S02]  /*2bd0*/  ISETP.GE.U32.AND P0, PT, R115, 0x1000000, PT ;  /* 0x010000007300780c */ /* 0x020fe40003f06070 */
[----:B------:R-:W-:-:S09]  /*2be0*/  MOV R11, R27 ;  /* 0x0000001b000b7202 */ /* 0x000fd20000000f00 */
[----:B------:R-:W-:Y:S02]  /*2bf0*/  @P1 FFMA.FTZ R68, R12, UR11, R74 ;  /* 0x0000000b0c441c23 */ /* 0x000fe4000801004a */
[----:B------:R-:W-:Y:S02]  /*2c00*/  @P0 SHF.L.U32 R98, R5, 0x10, RZ ;  /* 0x0000001005620819 */ /* 0x000fe400000006ff */
[----:B------:R-:W-:Y:S01]  /*2c10*/  @P1 FADD.FTZ R68, R13, -R68 ;  /* 0x800000440d441221 */ /* 0x000fe20000010000 */
[----:B------:R-:W-:-:S03]  /*2c20*/  @P0 SHF.L.U32 R70, R10, 0x10, RZ ;  /* 0x000000100a460819 */ /* 0x000fc600000006ff */
[----:B------:R-:W-:Y:S01]  /*2c30*/  @P1 FFMA.FTZ R11, R68, UR32, R27 ;  /* 0x00000020440b1c23 */ /* 0x000fe2000801001b */
[----:B------:R-:W-:-:S03]  /*2c40*/  CS2R R68, SRZ ;  /* 0x0000000000447805 */ /* 0x000fc6000001ff00 */
[----:B------:R-:W-:-:S04]  /*2c50*/  FMUL.FTZ R11, R11, UR25 ;  /* 0x000000190b0b7c20 */ /* 0x000fc80008410000 */
[----:B------:R-:W-:-:S04]  /*2c60*/  FMUL.FTZ R11, R11, UR24 ;  /* 0x000000180b0b7c20 */ /* 0x000fc80008410000 */
[-C--:B------:R-:W-:Y:S01]  /*2c70*/  @P0 FMUL.FTZ R69, R98, R11.reuse ;  /* 0x0000000b62450220 */ /* 0x080fe20000410000 */
[----:B------:R-:W-:-:S04]  /*2c80*/  @P0 FMUL.FTZ R68, R70, R11 ;  /* 0x0000000b46440220 */ /* 0x000fc80000410000 */
[----:B------:R-:W-:Y:S01]  /*2c90*/  F2FP.BF16.F32.PACK_AB R69, RZ, R69 ;  /* 0x00000045ff45723e */ /* 0x000fe200000010ff */
[----:B------:R-:W-:-:S03]  /*2ca0*/  FADD.FTZ R43, R43, R68 ;  /* 0x000000442b2b7221 */ /* 0x000fc60000010000 */
[----:B------:R-:W-:Y:S01]  /*2cb0*/  PRMT R11, R69, 0x7610, R11 ;  /* 0x00007610450b7816 */ /* 0x000fe2000000000b */
[----:B------:R-:W-:Y:S06]  /*2cc0*/  BRA `(.L_x_2604) ;  /* 0x0000000400447947 */ /* 0x000fec0003800000 */
.L_x_2624:
[----:B------:R-:W-:Y:S02]  /*2cd0*/  PLOP3.LUT P0, PT, PT, PT, UP2, 0x80, 0x8 ;  /* 0x000000000008781c */ /* 0x000fe40003f0f028 */
[----:B-----5:R-:W-:Y:S02]  /*2ce0*/  MOV R66, R26 ;  /* 0x0000001a00427202 */ /* 0x020fe40000000f00 */
[----:B------:R-:W-:Y:S02]  /*2cf0*/  MOV R98, R25 ;  /* 0x0000001900627202 */ /* 0x000fe40000000f00 */
[----:B------:R-:W-:Y:S02]  /*2d00*/  MOV R67, R27 ;  /* 0x0000001b00437202 */ /* 0x000fe40000000f00 */
[----:B------:R-:W-:-:S05]  /*2d10*/  MOV R70, R24 ;  /* 0x0000001800467202 */ /* 0x000fca0000000f00 */
        /* <DEDUP_REMOVED lines=10> */
[----:B------:R-:W-:-:S04]  /*2dc0*/  @P0 FADD.FTZ R65, R110, -R65 ;  /* 0x800000416e410221 */ /* 0x000fc80000010000 */
[----:B------:R-:W-:Y:S01]  /*2dd0*/  @P0 FFMA.FTZ R70, R65, UR32, R24 ;  /* 0x0000002041460c23 */ /* 0x000fe20008010018 */
[----:B------:R-:W-:Y:S06]  /*2de0*/  BRA.U !UP3, `(.L_x_2628) ;  /* 0x000000010b407547 */ /* 0x000fec000b800000 */
[----:B------:R-:W-:Y:S01]  /*2df0*/  LOP3.LUT P0, RZ, R115, 0xff, RZ, 0xc0, !PT ;  /* 0x000000ff73ff7812 */ /* 0x000fe2000780c0ff */
[----:B------:R-:W-:-:S12]  /*2e00*/  HFMA2 R71, -RZ, RZ, 0, 0 ;  /* 0x00000000ff477431 */ /* 0x000fd800000001ff */
[----:B------:R-:W0:Y:S01]  /*2e10*/  @P0 LDC.64 R64, c[0x0][0x408] ;  /* 0x00010200ff400b82 */ /* 0x000e220000000a00 */
[----:B------:R-:W-:-:S07]  /*2e20*/  @P0 SHF.L.U32 R73, R90, 0x10, RZ ;  /* 0x000000105a490819 */ /* 0x000fce00000006ff */
[----:B------:R-:W1:Y:S01]  /*2e30*/  @P0 LDC.64 R68, c[0x0][0x408] ;  /* 0x00010200ff440b82 */ /* 0x000e620000000a00 */
[----:B0-----:R-:W-:-:S04]  /*2e40*/  @P0 FMUL.FTZ R65, R70, R65 ;  /* 0x0000004146410220 */ /* 0x001fc80000410000 */
[----:B------:R-:W-:Y:S01]  /*2e50*/  @P0 FMUL.FTZ R64, R65, R64 ;  /* 0x0000004041400220 */ /* 0x000fe20000410000 */
[----:B------:R-:W-:Y:S01]  /*2e60*/  MOV R65, RZ ;  /* 0x000000ff00417202 */ /* 0x000fe20000000f00 */
[----:B-1----:R-:W-:Y:S02]  /*2e70*/  @P0 FMUL.FTZ R69, R70, R69 ;  /* 0x0000004546450220 */ /* 0x002fe40000410000 */
[----:B------:R-:W-:Y:S02]  /*2e80*/  @P0 FMUL.FTZ R71, R73, R64 ;  /* 0x0000004049470220 */ /* 0x000fe40000410000 */
[----:B------:R-:W-:Y:S01]  /*2e90*/  @P0 FMUL.FTZ R68, R69, R68 ;  /* 0x0000004445440220 */ /* 0x000fe20000410000 */
[----:B------:R-:W-:Y:S02]  /*2ea0*/  @P0 SHF.L.U32 R69, R7, 0x10, RZ ;  /* 0x0000001007450819 */ /* 0x000fe400000006ff */
[----:B------:R-:W-:-:S03]  /*2eb0*/  F2FP.BF16.F32.PACK_AB R71, RZ, R71 ;  /* 0x00000047ff47723e */ /* 0x000fc600000010ff */
[----:B------:R-:W-:Y:S01]  /*2ec0*/  @P0 FMUL.FTZ R65, R69, R68 ;  /* 0x0000004445410220 */ /* 0x000fe20000410000 */
[----:B------:R-:W-:-:S03]  /*2ed0*/  PRMT R111, R71, 0x7610, R111 ;  /* 0x00007610476f7816 */ /* 0x000fc6000000006f */
[----:B------:R-:W-:-:S07]  /*2ee0*/  FADD.FTZ R40, R40, R65 ;  /* 0x0000004128287221 */ /* 0x000fce0000010000 */
.L_x_2628:
[----:B------:R-:W-:Y:S05]  /*2ef0*/  BRA.U !UP3, `(.L_x_2629) ;  /* 0x000000010b3c7547 */ /* 0x000fea000b800000 */
[----:B------:R-:W-:-:S13]  /*2f00*/  LOP3.LUT P0, RZ, R115, 0xff00, RZ, 0xc0, !PT ;  /* 0x0000ff0073ff7812 */ /* 0x000fda000780c0ff */
[----:B------:R-:W0:Y:S01]  /*2f10*/  @P0 LDC.64 R64, c[0x0][0x408] ;  /* 0x00010200ff400b82 */ /* 0x000e220000000a00 */
[----:B------:R-:W-:-:S07]  /*2f20*/  @P0 SHF.L.U32 R71, R4, 0x10, RZ ;  /* 0x0000001004470819 */ /* 0x000fce00000006ff */
[----:B------:R-:W1:Y:S01]  /*2f30*/  @P0 LDC.64 R68, c[0x0][0x408] ;  /* 0x00010200ff440b82 */ /* 0x000e620000000a00 */
[----:B0-----:R-:W-:-:S04]  /*2f40*/  @P0 FMUL.FTZ R73, R98, R65 ;  /* 0x0000004162490220 */ /* 0x001fc80000410000 */
[----:B------:R-:W-:Y:S01]  /*2f50*/  @P0 FMUL.FTZ R116, R73, R64 ;  /* 0x0000004049740220 */ /* 0x000fe20000410000 */
[----:B------:R-:W-:Y:S01]  /*2f60*/  CS2R R64, SRZ ;  /* 0x0000000000407805 */ /* 0x000fe2000001ff00 */
        /* <DEDUP_REMOVED lines=8> */
.L_x_2629:
[----:B------:R-:W-:Y:S05]  /*2ff0*/  BRA.U !UP3, `(.L_x_2630) ;  /* 0x000000010b407547 */ /* 0x000fea000b800000 */
        /* <DEDUP_REMOVED lines=16> */
.L_x_2630:
[----:B------:R-:W-:Y:S02]  /*3100*/  MOV R65, R98 ;  /* 0x0000006200417202 */ /* 0x000fe40000000f00 */
[----:B------:R-:W-:Y:S01]  /*3110*/  MOV R64, R70 ;  /* 0x0000004600407202 */ /* 0x000fe20000000f00 */
[----:B------:R-:W-:Y:S06]  /*3120*/  BRA.U !UP3, `(.L_x_2604) ;  /* 0x000000010b2c7547 */ /* 0x000fec000b800000 */
[----:B------:R-:W-:Y:S01]  /*3130*/  ISETP.GE.U32.AND P0, PT, R115, 0x1000000, PT ;  /* 0x010000007300780c */ /* 0x000fe20003f06070 */
        /* <DEDUP_REMOVED lines=10> */
.L_x_2604:
        /* <DEDUP_REMOVED lines=16> */
.L_x_2631:
[----:B------:R-:W-:Y:S05]  /*32e0*/  BRA.U !UP3, `(.L_x_2632) ;  /* 0x000000010b247547 */ /* 0x000fea000b800000 */
[----:B------:R-:W2:Y:S01]  /*32f0*/  LDC.64 R8, c[0x0][0x390] ;  /* 0x0000e400ff087b82 */ /* 0x000ea20000000a00 */
[----:B01----:R-:W-:-:S05]  /*3300*/  IADD3 R69, PT, PT, R114, 0x80, RZ ;  /* 0x0000008072457810 */ /* 0x003fca0007ffe0ff */
[----:B--2---:R-:W-:-:S05]  /*3310*/  IMAD.WIDE.U32 R68, R69, 0x8, R8 ;  /* 0x0000000845447825 */ /* 0x004fca00078e0008 */
[----:B------:R-:W2:Y:S02]  /*3320*/  LDG.E.64 R8, desc[UR22][R68.64] ;  /* 0x0000001644087981 */ /* 0x000ea4000c1e1b00 */
[C---:B--2---:R-:W-:Y:S02]  /*3330*/  SHF.R.U64 R70, R8.reuse, 0x10, R9 ;  /* 0x0000001008467819 */ /* 0x044fe40000001209 */
[----:B------:R-:W-:Y:S02]  /*3340*/  PRMT R7, R8, 0x7610, R7 ;  /* 0x0000761008077816 */ /* 0x000fe40000000007 */
[--C-:B------:R-:W-:Y:S02]  /*3350*/  SHF.R.U32.HI R10, RZ, 0x10, R9.reuse ;  /* 0x00000010ff0a7819 */ /* 0x100fe40000011609 */
[----:B------:R-:W-:Y:S02]  /*3360*/  PRMT R8, R9, 0x7610, R8 ;  /* 0x0000761009087816 */ /* 0x000fe40000000008 */
[----:B------:R-:W-:-:S07]  /*3370*/  PRMT R9, R70, 0x7610, R9 ;  /* 0x0000761046097816 */ /* 0x000fce0000000009 */
.L_x_2632:
[----:B------:R-:W-:Y:S05]  /*3380*/  BRA.U !UP0, `(.L_x_2633) ;  /* 0x0000000908687547 */ /* 0x000fea000b800000 */
[----:B------:R-:W-:Y:S05]  /*3390*/  @!P0 BRA `(.L_x_2634) ;  /* 0x0000000400488947 */ /* 0x000fea0003800000 */
[----:B------:R-:W-:Y:S02]  /*33a0*/  PLOP3.LUT P1, PT, PT, PT, UP2, 0x80, 0x8 ;  /* 0x000000000008781c */ /* 0x000fe40003f2f028 */
[----:B0----5:R-:W-:Y:S02]  /*33b0*/  MOV R66, R22 ;  /* 0x0000001600427202 */ /* 0x021fe40000000f00 */
[----:B------:R-:W-:Y:S02]  /*33c0*/  MOV R98, R21 ;  /* 0x0000001500627202 */ /* 0x000fe40000000f00 */
[----:B------:R-:W-:Y:S02]  /*33d0*/  MOV R67, R23 ;  /* 0x0000001700437202 */ /* 0x000fe40000000f00 */
[----:B-1----:R-:W-:-:S05]  /*33e0*/  MOV R70, R20 ;  /* 0x0000001400467202 */ /* 0x002fca0000000f00 */
        /* <DEDUP_REMOVED lines=29> */
.L_x_2635:
        /* <DEDUP_REMOVED lines=16> */
.L_x_2636:
        /* <DEDUP_REMOVED lines=17> */
.L_x_2637:
        /* <DEDUP_REMOVED lines=15> */
.L_x_2634:
[----:B------:R-:W-:Y:S05]  /*38c0*/  BRA.U !UP3, `(.L_x_2639) ;  /* 0x000000010b447547 */ /* 0x000fea000b800000 */
[----:B------:R-:W-:Y:S01]  /*38d0*/  PLOP3.LUT P2, PT, PT, PT, UP2, 0x80, 0x8 ;  /* 0x000000000008781c */ /* 0x000fe20003f4f028 */
[----:B-1----:R-:W-:Y:S01]  /*38e0*/  HFMA2 R70, -RZ, RZ, 0, 0 ;  /* 0x00000000ff467431 */ /* 0x002fe200000001ff */
[----:B-----5:R-:W-:Y:S02]  /*38f0*/  LOP3.LUT P1, RZ, R113, 0xff, RZ, 0xc0, !PT ;  /* 0x000000ff71ff7812 */ /* 0x020fe4000782c0ff */
[----:B0-----:R-:W-:-:S09]  /*3900*/  MOV R68, R20 ;  /* 0x0000001400447202 */ /* 0x001fd20000000f00 */
        /* <DEDUP_REMOVED lines=13> */
.L_x_2639:
[----:B------:R-:W-:Y:S05]  /*39e0*/  BRA.U !UP3, `(.L_x_2640) ;  /* 0x000000010b407547 */ /* 0x000fea000b800000 */
[----:B------:R-:W-:Y:S02]  /*39f0*/  PLOP3.LUT P2, PT, PT, PT, UP2, 0x80, 0x8 ;  /* 0x000000000008781c */ /* 0x000fe40003f4f028 */
[----:B-----5:R-:W-:Y:S02]  /*3a00*/  LOP3.LUT P1, RZ, R113, 0xff00, RZ, 0xc0, !PT ;  /* 0x0000ff0071ff7812 */ /* 0x020fe4000782c0ff */
[----:B01----:R-:W-:-:S09]  /*3a10*/  MOV R68, R21 ;  /* 0x0000001500447202 */ /* 0x003fd20000000f00 */
        /* <DEDUP_REMOVED lines=13> */
.L_x_2640:
        /* <DEDUP_REMOVED lines=18> */
.L_x_2641:
[----:B------:R-:W-:Y:S05]  /*3c10*/  BRA.U !UP3, `(.L_x_2638) ;  /* 0x000000110b307547 */ /* 0x000fea000b800000 */
[----:B------:R-:W-:Y:S02]  /*3c20*/  PLOP3.LUT P2, PT, PT, PT, UP2, 0x80, 0x8 ;  /* 0x000000000008781c */ /* 0x000fe40003f4f028 */
[----:B-----5:R-:W-:Y:S02]  /*3c30*/  ISETP.GE.U32.AND P1, PT, R113, 0x1000000, PT ;  /* 0x010000007100780c */ /* 0x020fe40003f26070 */
[----:B------:R-:W-:-:S09]  /*3c40*/  MOV R11, R23 ;  /* 0x00000017000b7202 */ /* 0x000fd20000000f00 */
[----:B01----:R-:W-:Y:S02]  /*3c50*/  @P2 FFMA.FTZ R68, R80, UR11, R74 ;  /* 0x0000000b50442c23 */ /* 0x003fe4000801004a */
        /* <DEDUP_REMOVED lines=13> */
.L_x_2633:
        /* <DEDUP_REMOVED lines=15> */
.L_x_2645:
[----:B------:R-:W-:Y:S05]  /*3e20*/  BSYNC.RECONVERGENT B0 ;  /* 0x0000000000007941 */ /* 0x000fea0003800200 */
.L_x_2644:
        /* <DEDUP_REMOVED lines=13> */
.L_x_2647:
[----:B------:R-:W-:Y:S05]  /*3f00*/  BSYNC.RECONVERGENT B0 ;  /* 0x0000000000007941 */ /* 0x000fea0003800200 */
.L_x_2646:
[----:B------:R-:W-:Y:S02]  /*3f10*/  F2FP.BF16.F32.PACK_AB R111, RZ, R36 ;  /* 0x00000024ff6f723e */ /* 0x000fe400000010ff */
[----:B------:R-:W-:-:S07]  /*3f20*/  MOV R36, R65 ;  /* 0x0000004100247202 */ /* 0x000fce0000000f00 */
.L_x_2643:
        /* <DEDUP_REMOVED lines=14> */
.L_x_2650:
[----:B------:R-:W-:Y:S05]  /*4010*/  BSYNC.RECONVERGENT B0 ;  /* 0x0000000000007941 */ /* 0x000fea0003800200 */
.L_x_2649:
        /* <DEDUP_REMOVED lines=13> */
.L_x_2652:
[----:B------:R-:W-:Y:S05]  /*40f0*/  BSYNC.RECONVERGENT B0 ;  /* 0x0000000000007941 */ /* 0x000fea0003800200 */
.L_x_2651:
[----:B------:R-:W-:Y:S02]  /*4100*/  F2FP.BF16.F32.PACK_AB R109, RZ, R37 ;  /* 0x00000025ff6d723e */ /* 0x000fe400000010ff */
[----:B------:R-:W-:-:S07]  /*4110*/  MOV R37, R64 ;  /* 0x0000004000257202 */ /* 0x000fce0000000f00 */
.L_x_2648:
        /* <DEDUP_REMOVED lines=14> */
.L_x_2655:
[----:B------:R-:W-:Y:S05]  /*4200*/  BSYNC.RECONVERGENT B0 ;  /* 0x0000000000007941 */ /* 0x000fea0003800200 */
.L_x_2654:
        /* <DEDUP_REMOVED lines=13> */
.L_x_2657:
[----:B------:R-:W-:Y:S05]  /*42e0*/  BSYNC.RECONVERGENT B0 ;  /* 0x0000000000007941 */ /* 0x000fea0003800200 */
.L_x_2656:
[----:B------:R-:W-:Y:S02]  /*42f0*/  F2FP.BF16.F32.PACK_AB R112, RZ, R38 ;  /* 0x00000026ff70723e */ /* 0x000fe400000010ff */
[----:B------:R-:W-:-:S07]  /*4300*/  MOV R38, R65 ;  /* 0x0000004100267202 */ /* 0x000fce0000000f00 */
.L_x_2653:
        /* <DEDUP_REMOVED lines=15> */
[----:B------:R-:W-:Y:S02]  /*4400*/  FSEL R65, R68, RZ, P1 ;  /* 0x000000ff44417208 */ /* 0x000fe40000800000 */
[----:B------:R-:W-:Y:S01]  /*4410*/  FSEL R64, R69, RZ, P1 ;  /* 0x000000ff45407208 */ /* 0x000fe20000800000 */
[----:B------:R-:W-:Y:S06]  /*4420*/  BRA.U !UP3, `(.L_x_2638) ;  /* 0x000000090b2c7547 */ /* 0x000fec000b800000 */
[----:B-----5:R-:W-:Y:S01]  /*4430*/  ISETP.GE.U32.AND P1, PT, R113, 0x1000000, PT ;  /* 0x010000007100780c */ /* 0x020fe20003f26070 */
[----:B------:R-:W-:-:S12]  /*4440*/  HFMA2 R11, -RZ, RZ, 0, 0 ;  /* 0x00000000ff0b7431 */ /* 0x000fd800000001ff */
[----:B------:R-:W0:Y:S01]  /*4450*/  @P1 LDC.64 R68, c[0x0][0x408] ;  /* 0x00010200ff441b82 */ /* 0x000e220000000a00 */
[----:B------:R-:W-:-:S07]  /*4460*/  @P1 SHF.L.U32 R73, R2, 0x10, RZ ;  /* 0x0000001002491819 */ /* 0x000fce00000006ff */
[----:B------:R-:W1:Y:S01]  /*4470*/  @P1 LDC.64 R70, c[0x0][0x408] ;  /* 0x00010200ff461b82 */ /* 0x000e620000000a00 */
[----:B0-----:R-:W-:-:S04]  /*4480*/  @P1 FMUL.FTZ R69, R67, R69 ;  /* 0x0000004543451220 */ /* 0x001fc80000410000 */
[----:B------:R-:W-:Y:S01]  /*4490*/  @P1 FMUL.FTZ R98, R69, R68 ;  /* 0x0000004445621220 */ /* 0x000fe20000410000 */
[----:B------:R-:W-:Y:S02]  /*44a0*/  @P1 SHF.L.U32 R69, R10, 0x10, RZ ;  /* 0x000000100a451819 */ /* 0x000fe400000006ff */
[----:B------:R-:W-:Y:S01]  /*44b0*/  MOV R68, RZ ;  /* 0x000000ff00447202 */ /* 0x000fe20000000f00 */
[----:B-1----:R-:W-:Y:S01]  /*44c0*/  @P1 FMUL.FTZ R71, R67, R71 ;  /* 0x0000004743471220 */ /* 0x002fe20000410000 */
[----:B------:R-:W-:-:S03]  /*44d0*/  @P1 FMUL.FTZ R11, R73, R98 ;  /* 0x00000062490b1220 */ /* 0x000fc60000410000 */
[----:B------:R-:W-:Y:S02]  /*44e0*/  @P1 FMUL.FTZ R70, R71, R70 ;  /* 0x0000004647461220 */ /* 0x000fe40000410000 */
[----:B------:R-:W-:Y:S02]  /*44f0*/  F2FP.BF16.F32.PACK_AB R11, RZ, R11 ;  /* 0x0000000bff0b723e */ /* 0x000fe400000010ff */
[----:B------:R-:W-:-:S04]  /*4500*/  @P1 FMUL.FTZ R68, R69, R70 ;  /* 0x0000004645441220 */ /* 0x000fc80000410000 */
[----:B------:R-:W-:Y:S01]  /*4510*/  FADD.FTZ R39, R39, R68 ;  /* 0x0000004427277221 */ /* 0x000fe20000010000 */
[----:B------:R-:W-:Y:S06]  /*4520*/  BRA `(.L_x_2638) ;  /* 0x0000000400ec7947 */ /* 0x000fec0003800000 */
.L_x_2642:
        /* <DEDUP_REMOVED lines=14> */
.L_x_2660:
[----:B------:R-:W-:Y:S05]  /*4610*/  BSYNC.RECONVERGENT B0 ;  /* 0x0000000000007941 */ /* 0x000fea0003800200 */
.L_x_2659:
        /* <DEDUP_REMOVED lines=13> */
.L_x_2662:
[----:B------:R-:W-:Y:S05]  /*46f0*/  BSYNC.RECONVERGENT B0 ;  /* 0x0000000000007941 */ /* 0x000fea0003800200 */
.L_x_2661:
[----:B------:R-:W-:Y:S02]  /*4700*/  F2FP.BF16.F32.PACK_AB R111, RZ, R36 ;  /* 0x00000024ff6f723e */ /* 0x000fe400000010ff */
[----:B------:R-:W-:-:S07]  /*4710*/  MOV R36, R69 ;  /* 0x0000004500247202 */ /* 0x000fce0000000f00 */
.L_x_2658:
        /* <DEDUP_REMOVED lines=14> */
.L_x_2665:
[----:B------:R-:W-:Y:S05]  /*4800*/  BSYNC.RECONVERGENT B0 ;  /* 0x0000000000007941 */ /* 0x000fea0003800200 */
.L_x_2664:
        /* <DEDUP_REMOVED lines=13> */
.L_x_2667:
[----:B------:R-:W-:Y:S05]  /*48e0*/  BSYNC.RECONVERGENT B0 ;  /* 0x0000000000007941 */ /* 0x000fea0003800200 */
.L_x_2666:
[----:B------:R-:W-:Y:S02]  /*48f0*/  F2FP.BF16.F32.PACK_AB R109, RZ, R37 ;  /* 0x00000025ff6d723e */ /* 0x000fe400000010ff */
[----:B------:R-:W-:-:S07]  /*4900*/  MOV R37, R68 ;  /* 0x0000004400257202 */ /* 0x000fce0000000f00 */
.L_x_2663:
        /* <DEDUP_REMOVED lines=14> */
.L_x_2670:
[----:B------:R-:W-:Y:S05]  /*49f0*/  BSYNC.RECONVERGENT B0 ;  /* 0x0000000000007941 */ /* 0x000fea0003800200 */
.L_x_2669:
        /* <DEDUP_REMOVED lines=13> */
.L_x_2672:
[----:B------:R-:W-:Y:S05]  /*4ad0*/  BSYNC.RECONVERGENT B0 ;  /* 0x0000000000007941 */ /* 0x000fea0003800200 */
.L_x_2671:
[----:B------:R-:W-:Y:S02]  /*4ae0*/  F2FP.BF16.F32.PACK_AB R112, RZ, R38 ;  /* 0x00000026ff70723e */ /* 0x000fe400000010ff */
[----:B------:R-:W-:-:S07]  /*4af0*/  MOV R38, R69 ;  /* 0x0000004500267202 */ /* 0x000fce0000000f00 */
.L_x_2668:
[----:B------:R-:W-:Y:S05]  /*4b00*/  BRA.U !UP3, `(.L_x_2638) ;  /* 0x000000010b747547 */ /* 0x000fea000b800000 */
[----:B-----5:R-:W-:Y:S01]  /*4b10*/  ISETP.GE.U32.AND P1, PT, R113, 0x1000000, PT ;  /* 0x010000007100780c */ /* 0x020fe20003f26070 */
[----:B------:R-:W-:Y:S01]  /*4b20*/  BSSY.RECONVERGENT B0, `(.L_x_2673) ;  /* 0x000000c000007945 */ /* 0x000fe20003800200 */
[----:B01----:R-:W-:-:S11]  /*4b30*/  HFMA2 R68, -RZ, RZ, 0, 0 ;  /* 0x00000000ff447431 */ /* 0x003fd600000001ff */
[----:B------:R-:W-:Y:S05]  /*4b40*/  @!P1 BRA `(.L_x_2674) ;  /* 0x0000000000249947 */ /* 0x000fea0003800000 */
[----:B------:R-:W-:Y:S01]  /*4b50*/  FFMA.FTZ R68, R80, UR11, R74 ;  /* 0x0000000b50447c23 */ /* 0x000fe2000801004a */
[----:B------:R-:W-:-:S03]  /*4b60*/  ISETP.LT.AND P2, PT, RZ, UR33, PT ;  /* 0x00000021ff007c0c */ /* 0x000fc6000bf41270 */
[----:B------:R-:W-:-:S04]  /*4b70*/  FADD.FTZ R68, R81, -R68 ;  /* 0x8000004451447221 */ /* 0x000fc80000010000 */
[----:B------:R-:W-:-:S05]  /*4b80*/  FMUL.FTZ R68, R68, UR32 ;  /* 0x0000002044447c20 */ /* 0x000fca0008410000 */
[----:B------:R-:W-:Y:S02]  /*4b90*/  FSEL R11, R68, RZ, P2 ;  /* 0x000000ff440b7208 */ /* 0x000fe40001000000 */
[----:B------:R-:W-:-:S03]  /*4ba0*/  SHF.L.U32 R68, R10, 0x10, RZ ;  /* 0x000000100a447819 */ /* 0x000fc600000006ff */
[----:B------:R-:W-:-:S04]  /*4bb0*/  FMUL.FTZ R11, R11, UR25 ;  /* 0x000000190b0b7c20 */ /* 0x000fc80008410000 */
[----:B------:R-:W-:-:S04]  /*4bc0*/  FMUL.FTZ R11, R11, UR24 ;  /* 0x000000180b0b7c20 */ /* 0x000fc80008410000 */
[----:B------:R-:W-:-:S07]  /*4bd0*/  FMUL.FTZ R68, R68, R11 ;  /* 0x0000000b44447220 */ /* 0x000fce0000410000 */
.L_x_2674:
[----:B------:R-:W-:Y:S05]  /*4be0*/  BSYNC.RECONVERGENT B0 ;  /* 0x0000000000007941 */ /* 0x000fea0003800200 */
.L_x_2673:
        /* <DEDUP_REMOVED lines=13> */
.L_x_2676:
[----:B------:R-:W-:Y:S05]  /*4cc0*/  BSYNC.RECONVERGENT B0 ;  /* 0x0000000000007941 */ /* 0x000fea0003800200 */
.L_x_2675:
[----:B------:R-:W-:-:S07]  /*4cd0*/  F2FP.BF16.F32.PACK_AB R11, RZ, R11 ;  /* 0x0000000bff0b723e */ /* 0x000fce00000010ff */
.L_x_2638:
[----:B01----:R-:W0:Y:S01]  /*4ce0*/  @P0 LDC.64 R68, c[0x0][0x478] ;  /* 0x00011e00ff440b82 */ /* 0x003e220000000a00 */
[----:B------:R-:W-:Y:S02]  /*4cf0*/  @P0 IADD3 R71, PT, PT, R72, 0x80, RZ ;  /* 0x0000008048470810 */ /* 0x000fe40007ffe0ff */
[--C-:B-----5:R-:W-:Y:S02]  /*4d00*/  SHF.R.U64 R75, R82, 0x10, R83.reuse ;  /* 0x00000010524b7819 */ /* 0x120fe40000001253 */
[----:B------:R-:W-:Y:S01]  /*4d10*/  SHF.R.U32.HI R98, RZ, 0x10, R83 ;  /* 0x00000010ff627819 */ /* 0x000fe20000011653 */
[----:B0-----:R-:W-:-:S05]  /*4d20*/  @P0 IMAD.WIDE.U32 R68, R71, 0x10, R68 ;  /* 0x0000001047440825 */ /* 0x001fca00078e0044 */
[----:B------:R0:W-:Y:S01]  /*4d30*/  @P0 STG.E.128 desc[UR22][R68.64], R64 ;  /* 0x0000004044000986 */ /* 0x0001e2000c101d16 */
[----:B------:R-:W-:Y:S05]  /*4d40*/  BRA.U !UP3, `(.L_x_2677) ;  /* 0x000000010b247547 */ /* 0x000fea000b800000 */
[----:B------:R-:W1:Y:S01]  /*4d50*/  LDC.64 R70, c[0x0][0x468] ;  /* 0x00011a00ff467b82 */ /* 0x000e620000000a00 */
[----:B0-----:R-:W-:Y:S02]  /*4d60*/  LOP3.LUT R68, R109, 0xffff, RZ, 0xc0, !PT ;  /* 0x0000ffff6d447812 */ /* 0x001fe400078ec0ff */
[----:B------:R-:W-:Y:S02]  /*4d70*/  IADD3 R73, PT, PT, R114, 0x80, RZ ;  /* 0x0000008072497810 */ /* 0x000fe40007ffe0ff */
[----:B------:R-:W-:Y:S01]  /*4d80*/  PRMT R99, R112, 0x5410, R11 ;  /* 0x0000541070637816 */ /* 0x000fe2000000000b */
[----:B------:R-:W-:-:S05]  /*4d90*/  IMAD.WIDE.U32 R68, R68, 0x10000, RZ ;  /* 0x0001000044447825 */ /* 0x000fca00078e00ff */
[----:B------:R-:W-:Y:S02]  /*4da0*/  LOP3.LUT R69, R99, R69, RZ, 0xfc, !PT ;  /* 0x0000004563457212 */ /* 0x000fe400078efcff */
[----:B------:R-:W-:Y:S01]  /*4db0*/  LOP3.LUT R68, R68, 0xffff, R111, 0xf8, !PT ;  /* 0x0000ffff44447812 */ /* 0x000fe200078ef86f */
[----:B-1----:R-:W-:-:S05]  /*4dc0*/  IMAD.WIDE.U32 R70, R73, 0x8, R70 ;  /* 0x0000000849467825 */ /* 0x002fca00078e0046 */
[----:B------:R1:W-:Y:S02]  /*4dd0*/  STG.E.64 desc[UR22][R70.64], R68 ;  /* 0x0000004446007986 */ /* 0x0003e4000c101b16 */
.L_x_2677:
[----:B------:R-:W-:Y:S01]  /*4de0*/  IADD3 R73, PT, PT, R114, 0x100, RZ ;  /* 0x0000010072497810 */ /* 0x000fe20007ffe0ff */
[----:B------:R-:W-:Y:S06]  /*4df0*/  BRA.U !UP3, `(.L_x_2678) ;  /* 0x000000010b207547 */ /* 0x000fec000b800000 */
[----:B------:R-:W0:Y:S02]  /*4e00*/  LDC.64 R8, c[0x0][0x390] ;  /* 0x0000e400ff087b82 */ /* 0x000e240000000a00 */
[----:B01----:R-:W-:-:S05]  /*4e10*/  IMAD.WIDE.U32 R68, R73, 0x8, R8 ;  /* 0x0000000849447825 */ /* 0x003fca00078e0008 */
[----:B------:R-:W2:Y:S02]  /*4e20*/  LDG.E.64 R8, desc[UR22][R68.64] ;  /* 0x0000001644087981 */ /* 0x000ea4000c1e1b00 */
[C---:B--2---:R-:W-:Y:S02]  /*4e30*/  SHF.R.U64 R70, R8.reuse, 0x10, R9 ;  /* 0x0000001008467819 */ /* 0x044fe40000001209 */
[----:B------:R-:W-:Y:S02]  /*4e40*/  PRMT R7, R8, 0x7610, R7 ;  /* 0x0000761008077816 */ /* 0x000fe40000000007 */
[--C-:B------:R-:W-:Y:S02]  /*4e50*/  SHF.R.U32.HI R10, RZ, 0x10, R9.reuse ;  /* 0x00000010ff0a7819 */ /* 0x100fe40000011609 */
[----:B------:R-:W-:Y:S02]  /*4e60*/  PRMT R8, R9, 0x7610, R8 ;  /* 0x0000761009087816 */ /* 0x000fe40000000008 */
[----:B------:R-:W-:-:S07]  /*4e70*/  PRMT R9, R70, 0x7610, R9 ;  /* 0x0000761046097816 */ /* 0x000fce0000000009 */
.L_x_2678:
[----:B-1----:R-:W-:Y:S02]  /*4e80*/  PRMT R71, R75, 0x7610, R71 ;  /* 0x000076104b477816 */ /* 0x002fe40000000047 */
[----:B------:R-:W-:Y:S01]  /*4e90*/  PRMT R70, R98, 0x7610, R70 ;  /* 0x0000761062467816 */ /* 0x000fe20000000046 */
[----:B------:R-:W-:Y:S06]  /*4ea0*/  BRA.U !UP0, `(.L_x_2679) ;  /* 0x0000000908687547 */ /* 0x000fec000b800000 */
[----:B------:R-:W-:Y:S05]  /*4eb0*/  @!P0 BRA `(.L_x_2680) ;  /* 0x0000000400488947 */ /* 0x000fea0003800000 */
[----:B------:R-:W-:Y:S02]  /*4ec0*/  PLOP3.LUT P1, PT, PT, PT, UP2, 0x80, 0x8 ;  /* 0x000000000008781c */ /* 0x000fe40003f2f028 */
[----:B0-----:R-:W-:Y:S02]  /*4ed0*/  MOV R66, R18 ;  /* 0x0000001200427202 */ /* 0x001fe40000000f00 */
[----:B------:R-:W-:Y:S02]  /*4ee0*/  MOV R98, R17 ;  /* 0x0000001100627202 */ /* 0x000fe40000000f00 */
[----:B------:R-:W-:-:S07]  /*4ef0*/  MOV R67, R19 ;  /* 0x0000001300437202 */ /* 0x000fce0000000f00 */
        /* <DEDUP_REMOVED lines=8> */
[----:B------:R-:W-:Y:S01]  /*4f80*/  MOV R74, R16 ;  /* 0x00000010004a7202 */ /* 0x000fe20000000f00 */
[----:B------:R-:W-:Y:S01]  /*4f90*/  @P1 FFMA.FTZ R98, R64, UR32, R17 ;  /* 0x0000002040621c23 */ /* 0x000fe20008010011 */
[----:B------:R-:W-:Y:S01]  /*4fa0*/  @P1 FFMA.FTZ R67, R68, UR32, R19 ;  /* 0x0000002044431c23 */ /* 0x000fe20008010013 */
        /* <DEDUP_REMOVED lines=19> */
.L_x_2681:
        /* <DEDUP_REMOVED lines=16> */
.L_x_2682:
        /* <DEDUP_REMOVED lines=17> */
.L_x_2683:
[----:B------:R-:W-:Y:S02]  /*52f0*/  MOV R65, R98 ;  /* 0x0000006200417202 */ /* 0x000fe40000000f00 */
[----:B------:R-:W-:Y:S01]  /*5300*/  MOV R64, R74 ;  /* 0x0000004a00407202 */ /* 0x000fe20000000f00 */
[----:B------:R-:W-:Y:S06]  /*5310*/  BRA.U !UP3, `(.L_x_2684) ;  /* 0x000000110bf47547 */ /* 0x000fec000b800000 */
[----:B------:R-:W-:Y:S01]  /*5320*/  ISETP.GE.U32.AND P1, PT, R6, 0x1000000, PT ;  /* 0x010000000600780c */ /* 0x000fe20003f26070 */
[----:B------:R-:W-:Y:S01]  /*5330*/  FMUL.FTZ R6, R67, UR25 ;  /* 0x0000001943067c20 */ /* 0x000fe20008410000 */
[----:B------:R-:W-:-:S03]  /*5340*/  HFMA2 R11, -RZ, RZ, 0, 0 ;  /* 0x00000000ff0b7431 */ /* 0x000fc600000001ff */
[----:B------:R-:W-:Y:S01]  /*5350*/  FMUL.FTZ R69, R6, UR24 ;  /* 0x0000001806457c20 */ /* 0x000fe20008410000 */
[----:B------:R-:W-:-:S07]  /*5360*/  MOV R6, RZ ;  /* 0x000000ff00067202 */ /* 0x000fce0000000f00 */
[----:B------:R-:W-:Y:S02]  /*5370*/  @P1 SHF.L.U32 R70, R70, 0x10, RZ ;  /* 0x0000001046461819 */ /* 0x000fe400000006ff */
[----:B------:R-:W-:-:S03]  /*5380*/  @P1 SHF.L.U32 R68, R10, 0x10, RZ ;  /* 0x000000100a441819 */ /* 0x000fc600000006ff */
[----:B------:R-:W-:Y:S02]  /*5390*/  @P1 FMUL.FTZ R11, R69, R70 ;  /* 0x00000046450b1220 */ /* 0x000fe40000410000 */
[----:B------:R-:W-:-:S03]  /*53a0*/  @P1 FMUL.FTZ R6, R68, R69 ;  /* 0x0000004544061220 */ /* 0x000fc60000410000 */
[----:B------:R-:W-:Y:S01]  /*53b0*/  F2FP.BF16.F32.PACK_AB R11, RZ, R11 ;  /* 0x0000000bff0b723e */ /* 0x000fe200000010ff */
[----:B------:R-:W-:Y:S01]  /*53c0*/  FADD.FTZ R35, R35, R6 ;  /* 0x0000000623237221 */ /* 0x000fe20000010000 */
[----:B------:R-:W-:Y:S06]  /*53d0*/  BRA `(.L_x_2684) ;  /* 0x0000001000c47947 */ /* 0x000fec0003800000 */
.L_x_2680:
[----:B------:R-:W-:Y:S05]  /*53e0*/  BRA.U !UP3, `(.L_x_2685) ;  /* 0x000000010b447547 */ /* 0x000fea000b800000 */
[----:B------:R-:W-:Y:S01]  /*53f0*/  PLOP3.LUT P2, PT, PT, PT, UP2, 0x80, 0x8 ;  /* 0x000000000008781c */ /* 0x000fe20003f4f028 */
[----:B------:R-:W-:Y:S01]  /*5400*/  HFMA2 R75, -RZ, RZ, 0, 0 ;  /* 0x00000000ff4b7431 */ /* 0x000fe200000001ff */
[----:B------:R-:W-:Y:S02]  /*5410*/  LOP3.LUT P1, RZ, R6, 0xff, RZ, 0xc0, !PT ;  /* 0x000000ff06ff7812 */ /* 0x000fe4000782c0ff */
        /* <DEDUP_REMOVED lines=14> */
.L_x_2685:
[----:B------:R-:W-:Y:S05]  /*5500*/  BRA.U !UP3, `(.L_x_2686) ;  /* 0x000000010b407547 */ /* 0x000fea000b800000 */
[----:B------:R-:W-:Y:S02]  /*5510*/  PLOP3.LUT P2, PT, PT, PT, UP2, 0x80, 0x8 ;  /* 0x000000000008781c */ /* 0x000fe40003f4f028 */
[----:B------:R-:W-:Y:S02]  /*5520*/  LOP3.LUT P1, RZ, R6, 0xff00, RZ, 0xc0, !PT ;  /* 0x0000ff0006ff7812 */ /* 0x000fe4000782c0ff */
[----:B0-----:R-:W-:-:S09]  /*5530*/  MOV R68, R17 ;  /* 0x0000001100447202 */ /* 0x001fd20000000f00 */
[----:B------:R-:W-:Y:S02]  /*5540*/  @P2 FFMA.FTZ R98, R96, UR11, R74 ;  /* 0x0000000b60622c23 */ /* 0x000fe4000801004a */
[----:B------:R-:W-:Y:S02]  /*5550*/  @P1 SHF.L.U32 R114, R71, 0x10, RZ ;  /* 0x0000001047721819 */ /* 0x000fe400000006ff */
[----:B------:R-:W-:-:S04]  /*5560*/  @P2 FADD.FTZ R98, R97, -R98 ;  /* 0x8000006261622221 */ /* 0x000fc80000010000 */
[----:B------:R-:W-:Y:S01]  /*5570*/  @P2 FFMA.FTZ R68, R98, UR32, R17 ;  /* 0x0000002062442c23 */ /* 0x000fe20008010011 */
        /* <DEDUP_REMOVED lines=9> */
.L_x_2686:
        /* <DEDUP_REMOVED lines=18> */
.L_x_2687:
[----:B------:R-:W-:Y:S05]  /*5730*/  BRA.U !UP3, `(.L_x_2684) ;  /* 0x0000000d0bec7547 */ /* 0x000fea000b800000 */
[----:B------:R-:W-:Y:S01]  /*5740*/  PLOP3.LUT P2, PT, PT, PT, UP2, 0x80, 0x8 ;  /* 0x000000000008781c */ /* 0x000fe20003f4f028 */
[----:B------:R-:W-:Y:S01]  /*5750*/  HFMA2 R11, -RZ, RZ, 0, 0 ;  /* 0x00000000ff0b7431 */ /* 0x000fe200000001ff */
[----:B------:R-:W-:Y:S02]  /*5760*/  ISETP.GE.U32.AND P1, PT, R6, 0x1000000, PT ;  /* 0x010000000600780c */ /* 0x000fe40003f26070 */
[----:B------:R-:W-:-:S09]  /*5770*/  MOV R6, R19 ;  /* 0x0000001300067202 */ /* 0x000fd20000000f00 */
[----:B------:R-:W-:Y:S02]  /*5780*/  @P2 FFMA.FTZ R74, R102, UR11, R74 ;  /* 0x0000000b664a2c23 */ /* 0x000fe4000801004a */
[----:B------:R-:W-:Y:S02]  /*5790*/  @P1 SHF.L.U32 R71, R70, 0x10, RZ ;  /* 0x0000001046471819 */ /* 0x000fe400000006ff */
[----:B------:R-:W-:Y:S01]  /*57a0*/  @P2 FADD.FTZ R74, R103, -R74 ;  /* 0x8000004a674a2221 */ /* 0x000fe20000010000 */
[----:B0-----:R-:W-:-:S03]  /*57b0*/  @P1 SHF.L.U32 R69, R10, 0x10, RZ ;  /* 0x000000100a451819 */ /* 0x001fc600000006ff */
[----:B------:R-:W-:-:S04]  /*57c0*/  @P2 FFMA.FTZ R6, R74, UR32, R19 ;  /* 0x000000204a062c23 */ /* 0x000fc80008010013 */
[----:B------:R-:W-:-:S04]  /*57d0*/  FMUL.FTZ R6, R6, UR25 ;  /* 0x0000001906067c20 */ /* 0x000fc80008410000 */
[----:B------:R-:W-:Y:S01]  /*57e0*/  FMUL.FTZ R68, R6, UR24 ;  /* 0x0000001806447c20 */ /* 0x000fe20008410000 */
[----:B------:R-:W-:-:S03]  /*57f0*/  MOV R6, RZ ;  /* 0x000000ff00067202 */ /* 0x000fc60000000f00 */
[-C--:B------:R-:W-:Y:S01]  /*5800*/  @P1 FMUL.FTZ R11, R71, R68.reuse ;  /* 0x00000044470b1220 */ /* 0x080fe20000410000 */
[----:B------:R-:W-:-:S04]  /*5810*/  @P1 FMUL.FTZ R6, R69, R68 ;  /* 0x0000004445061220 */ /* 0x000fc80000410000 */
[----:B------:R-:W-:Y:S01]  /*5820*/  F2FP.BF16.F32.PACK_AB R11, RZ, R11 ;  /* 0x0000000bff0b723e */ /* 0x000fe200000010ff */
[----:B------:R-:W-:Y:S01]  /*5830*/  FADD.FTZ R35, R35, R6 ;  /* 0x0000000623237221 */ /* 0x000fe20000010000 */
[----:B------:R-:W-:Y:S06]  /*5840*/  BRA `(.L_x_2684) ;  /* 0x0000000c00a87947 */ /* 0x000fec0003800000 */
.L_x_2679:
[----:B------:R-:W-:Y:S05]  /*5850*/  @!P0 BRA `(.L_x_2688) ;  /* 0x0000000400ec8947 */ /* 0x000fea0003800000 */
[----:B------:R-:W-:Y:S05]  /*5860*/  BRA.U !UP3, `(.L_x_2689) ;  /* 0x000000010b787547 */ /* 0x000fea000b800000 */
[----:B------:R-:W-:Y:S01]  /*5870*/  LOP3.LUT P1, RZ, R6, 0xff, RZ, 0xc0, !PT ;  /* 0x000000ff06ff7812 */ /* 0x000fe2000782c0ff */
        /* <DEDUP_REMOVED lines=12> */
.L_x_2691:
[----:B------:R-:W-:Y:S05]  /*5940*/  BSYNC.RECONVERGENT B0 ;  /* 0x0000000000007941 */ /* 0x000fea0003800200 */
.L_x_2690:
        /* <DEDUP_REMOVED lines=13> */
.L_x_2693:
[----:B------:R-:W-:Y:S05]  /*5a20*/  BSYNC.RECONVERGENT B0 ;  /* 0x0000000000007941 */ /* 0x000fea0003800200 */
.L_x_2692:
[----:B------:R-:W-:Y:S02]  /*5a30*/  F2FP.BF16.F32.PACK_AB R111, RZ, R32 ;  /* 0x00000020ff6f723e */ /* 0x000fe400000010ff */
[----:B------:R-:W-:-:S07]  /*5a40*/  MOV R32, R65 ;  /* 0x0000004100207202 */ /* 0x000fce0000000f00 */
.L_x_2689:
[----:B------:R-:W-:Y:S05]  /*5a50*/  BRA.U !UP3, `(.L_x_2694) ;  /* 0x000000010b787547 */ /* 0x000fea000b800000 */
[----:B------:R-:W-:Y:S01]  /*5a60*/  LOP3.LUT P1, RZ, R6, 0xff00, RZ, 0xc0, !PT ;  /* 0x0000ff0006ff7812 */ /* 0x000fe2000782c0ff */
        /* <DEDUP_REMOVED lines=12> */
.L_x_2696:
[----:B------:R-:W-:Y:S05]  /*5b30*/  BSYNC.RECONVERGENT B0 ;  /* 0x0000000000007941 */ /* 0x000fea0003800200 */
.L_x_2695:
        /* <DEDUP_REMOVED lines=13> */
.L_x_2698:
[----:B------:R-:W-:Y:S05]  /*5c10*/  BSYNC.RECONVERGENT B0 ;  /* 0x0000000000007941 */ /* 0x000fea0003800200 */
.L_x_2697:
[----:B------:R-:W-:Y:S02]  /*5c20*/  F2FP.BF16.F32.PACK_AB R109, RZ, R33 ;  /* 0x00000021ff6d723e */ /* 0x000fe400000010ff */
[----:B------:R-:W-:-:S07]  /*5c30*/  MOV R33, R64 ;  /* 0x0000004000217202 */ /* 0x000fce0000000f00 */
.L_x_2694:
        /* <DEDUP_REMOVED lines=14> */
.L_x_2701:
[----:B------:R-:W-:Y:S05]  /*5d20*/  BSYNC.RECONVERGENT B0 ;  /* 0x0000000000007941 */ /* 0x000fea0003800200 */
.L_x_2700:
        /* <DEDUP_REMOVED lines=13> */
.L_x_2703:
[----:B------:R-:W-:Y:S05]  /*5e00*/  BSYNC.RECONVERGENT B0 ;  /* 0x0000000000007941 */ /* 0x000fea0003800200 */
.L_x_2702:
[----:B------:R-:W-:Y:S02]  /*5e10*/  F2FP.BF16.F32.PACK_AB R112, RZ, R34 ;  /* 0x00000022ff70723e */ /* 0x000fe400000010ff */
[----:B------:R-:W-:-:S07]  /*5e20*/  MOV R34, R65 ;  /* 0x0000004100227202 */ /* 0x000fce0000000f00 */
.L_x_2699:
        /* <DEDUP_REMOVED lines=25> */
[-C--:B------:R-:W-:Y:S02]  /*5fc0*/  @P1 FMUL.FTZ R11, R71, R68.reuse ;  /* 0x00000044470b1220 */ /* 0x080fe40000410000 */
[----:B------:R-:W-:-:S03]  /*5fd0*/  @P1 FMUL.FTZ R6, R69, R68 ;  /* 0x0000004445061220 */ /* 0x000fc60000410000 */
[----:B------:R-:W-:Y:S01]  /*5fe0*/  F2FP.BF16.F32.PACK_AB R11, RZ, R11 ;  /* 0x0000000bff0b723e */ /* 0x000fe200000010ff */
[----:B------:R-:W-:Y:S01]  /*5ff0*/  FADD.FTZ R35, R35, R6 ;  /* 0x0000000623237221 */ /* 0x000fe20000010000 */
[----:B------:R-:W-:Y:S06]  /*6000*/  BRA `(.L_x_2684) ;  /* 0x0000000400b87947 */ /* 0x000fec0003800000 */
.L_x_2688:
[----:B------:R-:W-:Y:S05]  /*6010*/  BRA.U !UP3, `(.L_x_2704) ;  /* 0x000000010b787547 */ /* 0x000fea000b800000 */
[----:B------:R-:W-:Y:S01]  /*6020*/  LOP3.LUT P1, RZ, R6, 0xff, RZ, 0xc0, !PT ;  /* 0x000000ff06ff7812 */ /* 0x000fe2000782c0ff */
[----:B------:R-:W-:Y:S01]  /*6030*/  BSSY.RECONVERGENT B0, `(.L_x_2705) ;  /* 0x000000c000007945 */ /* 0x000fe20003800200 */
[----:B0-----:R-:W-:-:S11]  /*6040*/  HFMA2 R69, -RZ, RZ, 0, 0 ;  /* 0x00000000ff457431 */ /* 0x001fd600000001ff */
        /* <DEDUP_REMOVED lines=10> */
.L_x_2706:
[----:B------:R-:W-:Y:S05]  /*60f0*/  BSYNC.RECONVERGENT B0 ;  /* 0x0000000000007941 */ /* 0x000fea0003800200 */
.L_x_2705:
        /* <DEDUP_REMOVED lines=13> */
.L_x_2708:
[----:B------:R-:W-:Y:S05]  /*61d0*/  BSYNC.RECONVERGENT B0 ;  /* 0x0000000000007941 */ /* 0x000fea0003800200 */
.L_x_2707:
[----:B------:R-:W-:Y:S02]  /*61e0*/  F2FP.BF16.F32.PACK_AB R111, RZ, R32 ;  /* 0x00000020ff6f723e */ /* 0x000fe400000010ff */
[----:B------:R-:W-:-:S07]  /*61f0*/  MOV R32, R69 ;  /* 0x0000004500207202 */ /* 0x000fce0000000f00 */
.L_x_2704:
        /* <DEDUP_REMOVED lines=14> */
.L_x_2711:
[----:B------:R-:W-:Y:S05]  /*62e0*/  BSYNC.RECONVERGENT B0 ;  /* 0x0000000000007941 */ /* 0x000fea0003800200 */
.L_x_2710:
        /* <DEDUP_REMOVED lines=13> */
.L_x_2713:
[----:B------:R-:W-:Y:S05]  /*63c0*/  BSYNC.RECONVERGENT B0 ;  /* 0x0000000000007941 */ /* 0x000fea0003800200 */
.L_x_2712:
[----:B------:R-:W-:Y:S02]  /*63d0*/  F2FP.BF16.F32.PACK_AB R109, RZ, R33 ;  /* 0x00000021ff6d723e */ /* 0x000fe400000010ff */
[----:B------:R-:W-:-:S07]  /*63e0*/  MOV R33, R68 ;  /* 0x0000004400217202 */ /* 0x000fce0000000f00 */
.L_x_2709:
        /* <DEDUP_REMOVED lines=14> */
.L_x_2716:
[----:B------:R-:W-:Y:S05]  /*64d0*/  BSYNC.RECONVERGENT B0 ;  /* 0x0000000000007941 */ /* 0x000fea0003800200 */
.L_x_2715:
        /* <DEDUP_REMOVED lines=13> */
.L_x_2718:
[----:B------:R-:W-:Y:S05]  /*65b0*/  BSYNC.RECONVERGENT B0 ;  /* 0x0000000000007941 */ /* 0x000fea0003800200 */
.L_x_2717:
[----:B------:R-:W-:Y:S02]  /*65c0*/  F2FP.BF16.F32.PACK_AB R112, RZ, R34 ;  /* 0x00000022ff70723e */ /* 0x000fe400000010ff */
[----:B------:R-:W-:-:S07]  /*65d0*/  MOV R34, R69 ;  /* 0x0000004500227202 */ /* 0x000fce0000000f00 */
.L_x_2714:
[----:B------:R-:W-:Y:S05]  /*65e0*/  BRA.U !UP3, `(.L_x_2684) ;  /* 0x000000010b407547 */ /* 0x000fea000b800000 */
[----:B------:R-:W-:Y:S01]  /*65f0*/  FFMA.FTZ R74, R102, UR11, R74 ;  /* 0x0000000b664a7c23 */ /* 0x000fe2000801004a */
[----:B------:R-:W-:Y:S01]  /*6600*/  ISETP.GE.U32.AND P2, PT, R6, 0x1000000, PT ;  /* 0x010000000600780c */ /* 0x000fe20003f46070 */
[----:B------:R-:W-:Y:S01]  /*6610*/  HFMA2 R11, -RZ, RZ, 0, 0 ;  /* 0x00000000ff0b7431 */ /* 0x000fe200000001ff */
[----:B------:R-:W-:Y:S01]  /*6620*/  ISETP.LT.AND P1, PT, RZ, UR33, PT ;  /* 0x00000021ff007c0c */ /* 0x000fe2000bf21270 */
[----:B------:R-:W-:-:S04]  /*6630*/  FADD.FTZ R74, R103, -R74 ;  /* 0x8000004a674a7221 */ /* 0x000fc80000010000 */
[----:B------:R-:W-:-:S05]  /*6640*/  FMUL.FTZ R74, R74, UR32 ;  /* 0x000000204a4a7c20 */ /* 0x000fca0008410000 */
[----:B------:R-:W-:Y:S02]  /*6650*/  FSEL R6, R74, RZ, P1 ;  /* 0x000000ff4a067208 */ /* 0x000fe40000800000 */
[----:B------:R-:W-:Y:S02]  /*6660*/  @P2 SHF.L.U32 R71, R70, 0x10, RZ ;  /* 0x0000001046472819 */ /* 0x000fe400000006ff */
[----:B0-----:R-:W-:Y:S01]  /*6670*/  @P2 SHF.L.U32 R69, R10, 0x10, RZ ;  /* 0x000000100a452819 */ /* 0x001fe200000006ff */
[----:B------:R-:W-:-:S04]  /*6680*/  FMUL.FTZ R6, R6, UR25 ;  /* 0x0000001906067c20 */ /* 0x000fc80008410000 */
[----:B------:R-:W-:Y:S01]  /*6690*/  FMUL.FTZ R68, R6, UR24 ;  /* 0x0000001806447c20 */ /* 0x000fe20008410000 */
[----:B------:R-:W-:-:S03]  /*66a0*/  MOV R6, RZ ;  /* 0x000000ff00067202 */ /* 0x000fc60000000f00 */
[-C--:B------:R-:W-:Y:S01]  /*66b0*/  @P2 FMUL.FTZ R11, R71, R68.reuse ;  /* 0x00000044470b2220 */ /* 0x080fe20000410000 */
[----:B------:R-:W-:-:S04]  /*66c0*/  @P2 FMUL.FTZ R6, R69, R68 ;  /* 0x0000004445062220 */ /* 0x000fc80000410000 */
[----:B------:R-:W-:Y:S01]  /*66d0*/  F2FP.BF16.F32.PACK_AB R11, RZ, R11 ;  /* 0x0000000bff0b723e */ /* 0x000fe200000010ff */
[----:B------:R-:W-:-:S07]  /*66e0*/  FADD.FTZ R35, R35, R6 ;  /* 0x0000000623237221 */ /* 0x000fce0000010000 */
.L_x_2684:
[----:B0-----:R-:W0:Y:S01]  /*66f0*/  @P0 LDC.64 R68, c[0x0][0x478] ;  /* 0x00011e00ff440b82 */ /* 0x001e220000000a00 */
        /* <DEDUP_REMOVED lines=12> */
.L_x_2719:
[----:B------:R-:W-:Y:S02]  /*67c0*/  UIADD3 UR8, UPT, UPT, UR8, UR26, URZ ;  /* 0x0000001a08087290 */ /* 0x000fe4000fffe0ff */
[----:B------:R-:W-:Y:S02]  /*67d0*/  UPLOP3.LUT UP1, UPT, UPT, UPT, UP1, 0x40, 0x4 ;  /* 0x000000000004789c */ /* 0x000fe40003f2e810 */
[----:B------:R-:W-:-:S09]  /*67e0*/  UISETP.GE.AND UP0, UPT, UR8, UR27, UPT ;  /* 0x0000001b0800728c */ /* 0x000fd2000bf06270 */
[----:B------:R-:W-:Y:S05]  /*67f0*/  BRA.U !UP0, `(.L_x_2720) ;  /* 0xffffff9908c87547 */ /* 0x000fea000b83ffff */
.L_x_2581:
        /* <DEDUP_REMOVED lines=20> */
.L_x_2721:
        /* <DEDUP_REMOVED lines=12> */
.L_x_6731:


//--------------------- .text._ZN10layer_norm13ln_bwd_kernelINS_13Kernel_traitsIf13__nv_bfloat16fS2_fjLj1536ELj1ELj1ELj4ELj8ENS_18Kernel_traits_baseILj1536EfS2_fS2_fjLj128EEEEELb0ELb0ELb0ELb0EEEvNS_9BwdParamsE --------------------------
	.section	.text._ZN10layer_norm13ln_bwd_kernelINS_13Kernel_traitsIf13__nv_bfloat16fS2_fjLj1536ELj1ELj1ELj4ELj8ENS_18Kernel_traits_baseILj1536EfS2_fS2_fjLj128EEEEELb0ELb0ELb0ELb0EEEvNS_9BwdParamsE,"ax",@progbits
	.align	128
        .global         _ZN10layer_norm13ln_bwd_kernelINS_13Kernel_traitsIf13__nv_bfloat16fS2_fjLj1536ELj1ELj1ELj4ELj8ENS_18Kernel_traits_baseILj1536EfS2_fS2_fjLj128EEEEELb0ELb0ELb0ELb0EEEvNS_9BwdParamsE
        .type           _ZN10layer_norm13ln_bwd_kernelINS_13Kernel_traitsIf13__nv_bfloat16fS2_fjLj1536ELj1ELj1ELj4ELj8ENS_18Kernel_traits_baseILj1536EfS2_fS2_fjLj128EEEEELb0ELb0ELb0ELb0EEEvNS_9BwdParamsE,@function
        .size           _ZN10layer_norm13ln_bwd_kernelINS_13Kernel_traitsIf13__nv_bfloat16fS2_fjLj1536ELj1ELj1ELj4ELj8ENS_18Kernel_traits_baseILj1536EfS2_fS2_fjLj128EEEEELb0ELb0ELb0ELb0EEEvNS_9BwdParamsE,(.L_x_6732 - _ZN10layer_norm13ln_bwd_kernelINS_13Kernel_traitsIf13__nv_bfloat16fS2_fjLj1536ELj1ELj1ELj4ELj8ENS_18Kernel_traits_baseILj1536EfS2_fS2_fjLj128EEEEELb0ELb0ELb0ELb0EEEvNS_9BwdParamsE)
        .other          _ZN10layer_norm13ln_bwd_kernelINS_13Kernel_traitsIf13__nv_bfloat16fS2_fjLj1536ELj1ELj1ELj4ELj8ENS_18Kernel_traits_baseILj1536EfS2_fS2_fjLj128EEEEELb0ELb0ELb0ELb0EEEvNS_9BwdParamsE,@"STO_CUDA_ENTRY STV_DEFAULT"
_ZN10layer_norm13ln_bwd_kernelINS_13Kernel_traitsIf13__nv_bfloat16fS2_fjLj1536ELj1ELj1ELj4ELj8ENS_18Kernel_traits_baseILj1536EfS2_fS2_fjLj128EEEEELb0ELb0ELb0ELb0EEEvNS_9BwdParamsE:
.text._ZN10layer_norm13ln_bwd_kernelINS_13Kernel_traitsIf13__nv_bfloat16fS2_fjLj1536ELj1ELj1ELj4ELj8ENS_18Kernel_traits_baseILj1536EfS2_fS2_fjLj128EEEEELb0ELb0ELb0ELb0EEEvNS_9BwdParamsE:
        /* <DEDUP_REMOVED lines=63> */
.L_x_2752:
        /* <DEDUP_REMOVED lines=10> */
[----:B------:R0:W3:Y:S02]  /*0490*/  @P0 LDG.E.U16 R60, desc[UR14][R60.64] ;  /* 0x0000000e3c3c0981 */ /* 0x0000e4000c1e1500 */
[----:B------:R-:W-:Y:S02]  /*04a0*/  MOV R64, UR4 ;  /* 0x0000000400407c02 */ /* 0x000fe40008000f00 */
[----:B------:R-:W-:-:S05]  /*04b0*/  MOV R65, UR5 ;  /* 0x0000000500417c02 */ /* 0x000fca0008000f00 */
[----:B------:R1:W4:Y:S01]  /*04c0*/  LDG.E R64, desc[UR14][R64.64] ;  /* 0x0000000e40407981 */ /* 0x000322000c1e1900 */
[----:B------:R-:W1:Y:S01]  /*04d0*/  S2R R0, SR_TID.X ;  /* 0x0000000000007919 */ /* 0x000e620000002100 */
[----:B------:R-:W-:Y:S01]  /*04e0*/  UIMAD UR4, UR7, UR6, URZ ;  /* 0x00000006070472a4 */ /* 0x000fe2000f8e02ff */
[----:B------:R-:W-:-:S03]  /*04f0*/  ISETP.GE.U32.AND P1, PT, R11, 0x80, PT ;  /* 0x000000800b00780c */ /* 0x000fc60003f26070 */
[----:B------:R-:W-:-:S04]  /*0500*/  USHF.R.S32.HI UR5, URZ, 0x1f, UR4 ;  /* 0x0000001fff057899 */ /* 0x000fc80008011404 */
[----:B------:R-:W-:Y:S01]  /*0510*/  ULEA.HI UR5, UR5, UR4, URZ, 0x2 ;  /* 0x0000000405057291 */ /* 0x000fe2000f8f10ff */
[----:B------:R-:W-:Y:S01]  /*0520*/  ISETP.NE.AND P4, PT, RZ, UR16, PT ;  /* 0x00000010ff007c0c */ /* 0x000fe2000bf85270 */
[----:B------:R-:W-:-:S04]  /*0530*/  UMOV UR12, 0x3f800000 ;  /* 0x3f800000000c7882 */ /* 0x000fc80000000000 */
[----:B0-----:R-:W-:Y:S01]  /*0540*/  MOV R61, UR5 ;  /* 0x00000005003d7c02 */ /* 0x001fe20008000f00 */
[----:B------:R-:W-:Y:S01]  /*0550*/  BSSY.RECONVERGENT B0, `(.L_x_2723) ;  /* 0x000003c000007945 */ /* 0x000fe20003800200 */
[----:B------:R-:W-:Y:S01]  /*0560*/  HFMA2 R84, -RZ, RZ, 0, 0 ;  /* 0x00000000ff547431 */ /* 0x000fe200000001ff */
[C---:B------:R-:W-:Y:S02]  /*0570*/  ISETP.GE.U32.AND P2, PT, R11.reuse, 0x100, PT ;  /* 0x000001000b00780c */ /* 0x040fe40003f46070 */
[----:B------:R-:W-:Y:S02]  /*0580*/  ISETP.GE.U32.AND P3, PT, R11, 0x180, PT ;  /* 0x000001800b00780c */ /* 0x000fe40003f66070 */
[----:B------:R-:W-:Y:S02]  /*0590*/  MOV R86, RZ ;  /* 0x000000ff00567202 */ /* 0x000fe40000000f00 */
[----:B-1----:R-:W-:-:S04]  /*05a0*/  LEA.HI.SX32 R10, R61, R0, 0x1e ;  /* 0x000000003d0a7211 */ /* 0x002fc800078ff2ff */
[----:B------:R-:W-:Y:S02]  /*05b0*/  MOV R65, R10 ;  /* 0x0000000a00417202 */ /* 0x000fe40000000f00 */
[----:B--2---:R-:W-:Y:S02]  /*05c0*/  R2UR UR24, R62 ;  /* 0x000000003e1872ca */ /* 0x004fe400000e0000 */
[----:B---3--:R-:W-:Y:S02]  /*05d0*/  @P0 R2UR UR13, R60 ;  /* 0x000000003c0d02ca */ /* 0x008fe400000e0000 */
[----:B----4-:R-:W-:-:S11]  /*05e0*/  FSEL R64, R64, RZ, !P4 ;  /* 0x000000ff40407208 */ /* 0x010fd60006000000 */
[----:B------:R-:W-:Y:S01]  /*05f0*/  @UP0 USHF.L.U32 UR12, UR13, 0x10, URZ ;  /* 0x000000100d0c0899 */ /* 0x000fe200080006ff */
[----:B------:R-:W-:Y:S11]  /*0600*/  @!P1 BRA `(.L_x_2724) ;  /* 0x0000000000c09947 */ /* 0x000ff60003800000 */
        /* <DEDUP_REMOVED lines=8> */
[----:B------:R-:W0:Y:S02]  /*0690*/  @P0 LDC.64 R76, c[0x0][0x438] ;  /* 0x00010e00ff4c0b82 */ /* 0x000e240000000a00 */
[----:B0-----:R-:W-:-:S05]  /*06a0*/  @P0 IMAD.WIDE.U32 R76, R10, 0x10, R76 ;  /* 0x000000100a4c0825 */ /* 0x001fca00078e004c */
[----:B------:R0:W5:Y:S01]  /*06b0*/  @P0 LDG.E.128 R20, desc[UR14][R76.64] ;  /* 0x0000000e4c140981 */ /* 0x000162000c1e1d00 */
[----:B--2---:R-:W-:Y:S02]  /*06c0*/  MOV R65, R66 ;  /* 0x0000004200417202 */ /* 0x004fe40000000f00 */
[----:B------:R-:W-:Y:S02]  /*06d0*/  SHF.R.U64 R80, R66, 0x10, R67 ;  /* 0x0000001042507819 */ /* 0x000fe40000001243 */
[----:B------:R-:W-:Y:S01]  /*06e0*/  SHF.L.U32 R65, R65, 0x10, RZ ;  /* 0x0000001041417819 */ /* 0x000fe200000006ff */
[C---:B---3--:R-:W-:Y:S01]  /*06f0*/  FADD.FTZ R82, -R64.reuse, R61 ;  /* 0x0000003d40527221 */ /* 0x048fe20000010100 */
[C---:B------:R-:W-:Y:S01]  /*0700*/  FADD.FTZ R83, -R64.reuse, R60 ;  /* 0x0000003c40537221 */ /* 0x040fe20000010100 */
[----:B------:R-:W-:Y:S01]  /*0710*/  MOV R78, R67 ;  /* 0x00000043004e7202 */ /* 0x000fe20000000f00 */
[C---:B------:R-:W-:Y:S01]  /*0720*/  FADD.FTZ R62, -R64.reuse, R62 ;  /* 0x0000003e403e7221 */ /* 0x040fe20000010100 */
[----:B------:R-:W-:Y:S01]  /*0730*/  SHF.R.U32.HI R79, RZ, 0x10, R67 ;  /* 0x00000010ff4f7819 */ /* 0x000fe20000011643 */
[----:B------:R-:W-:Y:S01]  /*0740*/  FADD.FTZ R63, -R64, R63 ;  /* 0x0000003f403f7221 */ /* 0x000fe20000010100 */
[----:B------:R-:W-:Y:S01]  /*0750*/  SHF.L.U32 R80, R80, 0x10, RZ ;  /* 0x0000001050507819 */ /* 0x000fe200000006ff */
[----:B------:R-:W-:Y:S01]  /*0760*/  FMUL.FTZ R82, R82, UR24 ;  /* 0x0000001852527c20 */ /* 0x000fe20008410000 */
[----:B------:R-:W-:Y:S01]  /*0770*/  FMUL.FTZ R83, R83, UR24 ;  /* 0x0000001853537c20 */ /* 0x000fe20008410000 */
[----:B-----5:R-:W-:Y:S01]  /*0780*/  FMUL.FTZ R81, R56, R65 ;  /* 0x0000004138517220 */ /* 0x020fe20000410000 */
[----:B0-----:R-:W-:Y:S01]  /*0790*/  SHF.L.U32 R77, R78, 0x10, RZ ;  /* 0x000000104e4d7819 */ /* 0x001fe200000006ff */
[----:B------:R-:W-:Y:S01]  /*07a0*/  FMUL.FTZ R78, R63, UR24 ;  /* 0x000000183f4e7c20 */ /* 0x000fe20008410000 */
[----:B------:R-:W-:Y:S01]  /*07b0*/  SHF.L.U32 R66, R79, 0x10, RZ ;  /* 0x000000104f427819 */ /* 0x000fe200000006ff */
[----:B------:R-:W-:Y:S01]  /*07c0*/  FMUL.FTZ R79, R62, UR24 ;  /* 0x000000183e4f7c20 */ /* 0x000fe20008410000 */
        /* <DEDUP_REMOVED lines=17> */
[----:B------:R-:W-:Y:S01]  /*08e0*/  IADD3 R65, PT, PT, R10, 0x80, RZ ;  /* 0x000000800a417810 */ /* 0x000fe20007ffe0ff */
[----:B------:R-:W-:Y:S01]  /*08f0*/  FADD.FTZ R84, R61, R76 ;  /* 0x0000004c3d547221 */ /* 0x000fe20000010000 */
[----:B------:R-:W-:-:S07]  /*0900*/  FFMA.FTZ R86, R78, R76, R63 ;  /* 0x0000004c4e567223 */ /* 0x000fce000001003f */
.L_x_2724:
[----:B------:R-:W-:Y:S05]  /*0910*/  BSYNC.RECONVERGENT B0 ;  /* 0x0000000000007941 */ /* 0x000fea0003800200 */
.L_x_2723:
        /* <DEDUP_REMOVED lines=20> */
[----:B------:R-:W-:Y:S01]  /*0a60*/  MOV R71, R69 ;  /* 0x0000004500477202 */ /* 0x000fe20000000f00 */
[----:B------:R-:W-:Y:S01]  /*0a70*/  FADD.FTZ R62, -R64, R62 ;  /* 0x0000003e403e7221 */ /* 0x000fe20000010100 */
[----:B------:R-:W-:Y:S01]  /*0a80*/  SHF.L.U32 R72, R72, 0x10, RZ ;  /* 0x0000001048487819 */ /* 0x000fe200000006ff */
[----:B------:R-:W-:Y:S01]  /*0a90*/  FADD.FTZ R63, -R64, R63 ;  /* 0x0000003f403f7221 */ /* 0x000fe20000010100 */
[----:B------:R-:W-:Y:S01]  /*0aa0*/  FMUL.FTZ R74, R74, UR24 ;  /* 0x000000184a4a7c20 */ /* 0x000fe20008410000 */
[----:B------:R-:W-:Y:S01]  /*0ab0*/  FADD.FTZ R28, R28, R73 ;  /* 0x000000491c1c7221 */ /* 0x000fe20000010000 */
[-C--:B------:R-:W-:Y:S01]  /*0ac0*/  FFMA.FTZ R40, R75, R73.reuse, R40 ;  /* 0x000000494b287223 */ /* 0x080fe20000010028 */
[----:B-----5:R-:W-:Y:S01]  /*0ad0*/  FMUL.FTZ R73, R52, R73 ;  /* 0x0000004934497220 */ /* 0x020fe20000410000 */
[----:B------:R-:W-:Y:S01]  /*0ae0*/  SHF.R.U32.HI R85, RZ, 0x10, R69 ;  /* 0x00000010ff557819 */ /* 0x000fe20000011645 */
[----:B------:R-:W-:Y:S01]  /*0af0*/  FMUL.FTZ R70, R63, UR24 ;  /* 0x000000183f467c20 */ /* 0x000fe20008410000 */
[----:B------:R-:W-:Y:S01]  /*0b00*/  SHF.L.U32 R69, R71, 0x10, RZ ;  /* 0x0000001047457819 */ /* 0x000fe200000006ff */
[----:B------:R-:W-:Y:S01]  /*0b10*/  FMUL.FTZ R71, R62, UR24 ;  /* 0x000000183e477c20 */ /* 0x000fe20008410000 */
[----:B------:R-:W-:Y:S01]  /*0b20*/  FADD.FTZ R29, R29, R72 ;  /* 0x000000481d1d7221 */ /* 0x000fe20000010000 */
[-C--:B------:R-:W-:Y:S01]  /*0b30*/  FFMA.FTZ R41, R74, R72.reuse, R41 ;  /* 0x000000484a297223 */ /* 0x080fe20000010029 */
[----:B------:R-:W-:Y:S01]  /*0b40*/  FMUL.FTZ R72, R53, R72 ;  /* 0x0000004835487220 */ /* 0x000fe20000410000 */
[----:B------:R-:W-:Y:S01]  /*0b50*/  FADD.FTZ R61, R84, R73 ;  /* 0x00000049543d7221 */ /* 0x000fe20000010000 */
[----:B------:R-:W-:Y:S01]  /*0b60*/  FFMA.FTZ R63, R75, R73, R86 ;  /* 0x000000494b3f7223 */ /* 0x000fe20000010056 */
[----:B0-----:R-:W-:Y:S01]  /*0b70*/  SHF.L.U32 R66, R85, 0x10, RZ ;  /* 0x0000001055427819 */ /* 0x001fe200000006ff */
        /* <DEDUP_REMOVED lines=9> */
[C---:B------:R-:W-:Y:S01]  /*0c10*/  FFMA.FTZ R43, R70.reuse, R66, R43 ;  /* 0x00000042462b7223 */ /* 0x040fe2000001002b */
[----:B------:R-:W-:Y:S01]  /*0c20*/  FADD.FTZ R84, R61, R68 ;  /* 0x000000443d547221 */ /* 0x000fe20000010000 */
[----:B------:R-:W-:-:S07]  /*0c30*/  FFMA.FTZ R86, R70, R68, R63 ;  /* 0x0000004446567223 */ /* 0x000fce000001003f */
.L_x_2726:
[----:B------:R-:W-:Y:S05]  /*0c40*/  BSYNC.RECONVERGENT B0 ;  /* 0x0000000000007941 */ /* 0x000fea0003800200 */
.L_x_2725:
[----:B------:R-:W-:Y:S04]  /*0c50*/  BSSY.RECONVERGENT B0, `(.L_x_2727) ;  /* 0x0000031000007945 */ /* 0x000fe80003800200 */
[----:B------:R-:W-:Y:S05]  /*0c60*/  @!P3 BRA `(.L_x_2728) ;  /* 0x0000000000bcb947 */ /* 0x000fea0003800000 */
[----:B------:R-:W0:Y:S01]  /*0c70*/  LDC.64 R8, c[0x0][0x428] ;  /* 0x00010a00ff087b82 */ /* 0x000e220000000a00 */
[----:B------:R-:W-:-:S04]  /*0c80*/  ISETP.NE.U32.AND P0, PT, RZ, UR18, PT ;  /* 0x00000012ff007c0c */ /* 0x000fc8000bf05070 */
[----:B------:R-:W-:-:S03]  /*0c90*/  ISETP.NE.AND.EX P0, PT, RZ, UR19, PT, P0 ;  /* 0x00000013ff007c0c */ /* 0x000fc6000bf05300 */
[----:B------:R-:W1:Y:S10]  /*0ca0*/  LDC.64 R4, c[0x0][0x3a8] ;  /* 0x0000ea00ff047b82 */ /* 0x000e740000000a00 */
[----:B------:R-:W2:Y:S01]  /*0cb0*/  @P0 LDC.64 R2, c[0x0][0x438] ;  /* 0x00010e00ff020b82 */ /* 0x000ea20000000a00 */
[----:B0-----:R-:W-:-:S06]  /*0cc0*/  IMAD.WIDE.U32 R8, R65, 0x8, R8 ;  /* 0x0000000841087825 */ /* 0x001fcc00078e0008 */
[----:B------:R-:W3:Y:S01]  /*0cd0*/  LDG.E.64 R8, desc[UR14][R8.64] ;  /* 0x0000000e08087981 */ /* 0x000ee2000c1e1b00 */
[----:B-1----:R-:W-:-:S06]  /*0ce0*/  IMAD.WIDE.U32 R4, R65, 0x10, R4 ;  /* 0x0000001041047825 */ /* 0x002fcc00078e0004 */
[----:B------:R-:W4:Y:S01]  /*0cf0*/  LDG.E.128 R4, desc[UR14][R4.64] ;  /* 0x0000000e04047981 */ /* 0x000f22000c1e1d00 */
[----:B--2---:R-:W-:-:S05]  /*0d00*/  @P0 IMAD.WIDE.U32 R2, R65, 0x10, R2 ;  /* 0x0000001041020825 */ /* 0x004fca00078e0002 */
[----:B------:R0:W5:Y:S01]  /*0d10*/  @P0 LDG.E.128 R12, desc[UR14][R2.64] ;  /* 0x0000000e020c0981 */ /* 0x000162000c1e1d00 */
[----:B---3--:R-:W-:Y:S02]  /*0d20*/  MOV R61, R8 ;  /* 0x00000008003d7202 */ /* 0x008fe40000000f00 */
[----:B------:R-:W-:Y:S02]  /*0d30*/  SHF.R.U64 R65, R8, 0x10, R9 ;  /* 0x0000001008417819 */ /* 0x000fe40000001209 */
[----:B------:R-:W-:Y:S01]  /*0d40*/  SHF.L.U32 R61, R61, 0x10, RZ ;  /* 0x000000103d3d7819 */ /* 0x000fe200000006ff */
[C---:B----4-:R-:W-:Y:S01]  /*0d50*/  FADD.FTZ R60, -R64.reuse, R4 ;  /* 0x00000004403c7221 */ /* 0x050fe20000010100 */
[C---:B------:R-:W-:Y:S01]  /*0d60*/  FADD.FTZ R8, -R64.reuse, R6 ;  /* 0x0000000640087221 */ /* 0x040fe20000010100 */
[----:B------:R-:W-:Y:S01]  /*0d70*/  MOV R63, R9 ;  /* 0x00000009003f7202 */ /* 0x000fe20000000f00 */
[----:B------:R-:W-:Y:S01]  /*0d80*/  FADD.FTZ R62, -R64, R5 ;  /* 0x00000005403e7221 */ /* 0x000fe20000010100 */
[----:B------:R-:W-:Y:S01]  /*0d90*/  SHF.L.U32 R6, R65, 0x10, RZ ;  /* 0x0000001041067819 */ /* 0x000fe200000006ff */
[----:B0-----:R-:W-:Y:S01]  /*0da0*/  FMUL.FTZ R3, R60, UR24 ;  /* 0x000000183c037c20 */ /* 0x001fe20008410000 */
[-C--:B-----5:R-:W-:Y:S01]  /*0db0*/  FMUL.FTZ R4, R48, R61.reuse ;  /* 0x0000003d30047220 */ /* 0x0a0fe20000410000 */
[----:B------:R-:W-:Y:S01]  /*0dc0*/  SHF.R.U32.HI R66, RZ, 0x10, R9 ;  /* 0x00000010ff427819 */ /* 0x000fe20000011609 */
[----:B------:R-:W-:Y:S01]  /*0dd0*/  FADD.FTZ R64, -R64, R7 ;  /* 0x0000000740407221 */ /* 0x000fe20000010100 */
[----:B------:R-:W-:Y:S01]  /*0de0*/  SHF.L.U32 R63, R63, 0x10, RZ ;  /* 0x000000103f3f7819 */ /* 0x000fe200000006ff */
[----:B------:R-:W-:Y:S01]  /*0df0*/  FMUL.FTZ R2, R62, UR24 ;  /* 0x000000183e027c20 */ /* 0x000fe20008410000 */
[----:B------:R-:W-:Y:S01]  /*0e00*/  FMUL.FTZ R7, R49, R6 ;  /* 0x0000000631077220 */ /* 0x000fe20000410000 */
[----:B------:R-:W-:Y:S01]  /*0e10*/  FADD.FTZ R84, R84, R4 ;  /* 0x0000000454547221 */ /* 0x000fe20000010000 */
[C---:B------:R-:W-:Y:S01]  /*0e20*/  FFMA.FTZ R9, R3.reuse, R4, R86 ;  /* 0x0000000403097223 */ /* 0x040fe20000010056 */
[----:B------:R-:W-:Y:S01]  /*0e30*/  SHF.L.U32 R66, R66, 0x10, RZ ;  /* 0x0000001042427819 */ /* 0x000fe200000006ff */
        /* <DEDUP_REMOVED lines=18> */
.L_x_2728:
[----:B------:R-:W-:Y:S05]  /*0f60*/  BSYNC.RECONVERGENT B0 ;  /* 0x0000000000007941 */ /* 0x000fea0003800200 */
.L_x_2727:
        /* <DEDUP_REMOVED lines=31> */
.L_x_2730:
[----:B------:R-:W-:Y:S05]  /*1160*/  BSYNC.RECONVERGENT B0 ;  /* 0x0000000000007941 */ /* 0x000fea0003800200 */
.L_x_2729:
        /* <DEDUP_REMOVED lines=60> */
.L_x_2735:
[----:B------:R-:W-:Y:S05]  /*1530*/  BSYNC.RECONVERGENT B1 ;  /* 0x0000000000017941 */ /* 0x000fea0003800200 */
.L_x_2734:
        /* <DEDUP_REMOVED lines=30> */
.L_x_2737:
[----:B------:R-:W-:Y:S05]  /*1720*/  BSYNC.RECONVERGENT B1 ;  /* 0x0000000000017941 */ /* 0x000fea0003800200 */
.L_x_2736:
        /* <DEDUP_REMOVED lines=29> */
.L_x_2733:
        /* <DEDUP_REMOVED lines=34> */
.L_x_2740:
[----:B------:R-:W-:Y:S05]  /*1b20*/  BSYNC.RECONVERGENT B1 ;  /* 0x0000000000017941 */ /* 0x000fea0003800200 */
.L_x_2739:
        /* <DEDUP_REMOVED lines=33> */
.L_x_2742:
[----:B------:R-:W-:Y:S05]  /*1d40*/  BSYNC.RECONVERGENT B1 ;  /* 0x0000000000017941 */ /* 0x000fea0003800200 */
.L_x_2741:
[----:B------:R-:W-:Y:S05]  /*1d50*/  @!P3 BRA `(.L_x_2738) ;  /* 0x0000000c0084b947 */ /* 0x000fea0003800000 */
[--C-:B--23--:R-:W-:Y:S01]  /*1d60*/  FFMA.FTZ R60, R2, UR4, R64.reuse ;  /* 0x00000004023c7c23 */ /* 0x10cfe20008010040 */
[--C-:B------:R-:W-:Y:S01]  /*1d70*/  FFMA.FTZ R63, R5, UR4, R64.reuse ;  /* 0x00000004053f7c23 */ /* 0x100fe20008010040 */
[----:B------:R-:W-:Y:S01]  /*1d80*/  FFMA.FTZ R67, R3, UR4, R64 ;  /* 0x0000000403437c23 */ /* 0x000fe20008010040 */
[----:B------:R-:W0:Y:S01]  /*1d90*/  LDC.64 R84, c[0x0][0x478] ;  /* 0x00011e00ff547b82 */ /* 0x000e220000000a00 */
[----:B------:R-:W-:Y:S01]  /*1da0*/  FADD.FTZ R60, R7, -R60 ;  /* 0x8000003c073c7221 */ /* 0x000fe20000010000 */
[----:B------:R-:W-:-:S03]  /*1db0*/  FADD.FTZ R62, R6, -R63 ;  /* 0x8000003f063e7221 */ /* 0x000fc60000010000 */
[----:B------:R-:W-:Y:S01]  /*1dc0*/  FMUL.FTZ R61, R60, UR24 ;  /* 0x000000183c3d7c20 */ /* 0x000fe20008410000 */
[----:B------:R-:W-:Y:S01]  /*1dd0*/  FFMA.FTZ R60, R8, UR4, R64 ;  /* 0x00000004083c7c23 */ /* 0x000fe20008010040 */
[----:B------:R-:W-:Y:S02]  /*1de0*/  FMUL.FTZ R62, R62, UR24 ;  /* 0x000000183e3e7c20 */ /* 0x000fe40008410000 */
[----:B------:R-:W-:Y:S01]  /*1df0*/  FMUL.FTZ R65, R61, UR12 ;  /* 0x0000000c3d417c20 */ /* 0x000fe20008410000 */
[----:B------:R-:W-:Y:S01]  /*1e00*/  FADD.FTZ R60, R9, -R60 ;  /* 0x8000003c093c7221 */ /* 0x000fe20000010000 */
[----:B------:R-:W-:-:S03]  /*1e10*/  FMUL.FTZ R88, R62, UR12 ;  /* 0x0000000c3e587c20 */ /* 0x000fc60008410000 */
[----:B------:R-:W-:Y:S01]  /*1e20*/  FMUL.FTZ R63, R60, UR24 ;  /* 0x000000183c3f7c20 */ /* 0x000fe20008410000 */
[----:B------:R-:W-:Y:S01]  /*1e30*/  FADD.FTZ R60, R4, -R67 ;  /* 0x80000043043c7221 */ /* 0x000fe20000010000 */
[----:B------:R-:W1:Y:S01]  /*1e40*/  F2F.BF16.F32 R65, R65 ;  /* 0x0000004100417304 */ /* 0x000e620000202000 */
[----:B------:R-:W2:Y:S01]  /*1e50*/  LDC.64 R66, c[0x0][0x468] ;  /* 0x00011a00ff427b82 */ /* 0x000ea20000000a00 */
[----:B------:R-:W-:Y:S01]  /*1e60*/  FMUL.FTZ R89, R63, UR12 ;  /* 0x0000000c3f597c20 */ /* 0x000fe20008410000 */
[----:B------:R-:W-:-:S04]  /*1e70*/  FMUL.FTZ R60, R60, UR24 ;  /* 0x000000183c3c7c20 */ /* 0x000fc80008410000 */
[----:B------:R-:W-:Y:S01]  /*1e80*/  FMUL.FTZ R86, R60, UR12 ;  /* 0x0000000c3c567c20 */ /* 0x000fe20008410000 */
[----:B------:R-:W-:Y:S01]  /*1e90*/  F2F.BF16.F32 R88, R88 ;  /* 0x0000005800587304 */ /* 0x000fe20000202000 */
[----:B0-----:R-:W-:-:S05]  /*1ea0*/  IMAD.WIDE.U32 R84, R10, 0x10, R84 ;  /* 0x000000100a547825 */ /* 0x001fca00078e0054 */
[----:B------:R0:W-:Y:S01]  /*1eb0*/  STG.E.128 desc[UR14][R84.64], R60 ;  /* 0x0000003c54007986 */ /* 0x0001e2000c101d0e */
[----:B-1----:R-:W-:Y:S01]  /*1ec0*/  IMAD.WIDE.U32 R64, R65, 0x10000, RZ ;  /* 0x0001000041407825 */ /* 0x002fe200078e00ff */
[----:B------:R-:W1:Y:S08]  /*1ed0*/  F2F.BF16.F32 R89, R89 ;  /* 0x0000005900597304 */ /* 0x000e700000202000 */
[----:B------:R-:W3:Y:S01]  /*1ee0*/  F2F.BF16.F32 R87, R86 ;  /* 0x0000005600577304 */ /* 0x000ee20000202000 */
[----:B--2---:R-:W-:Y:S01]  /*1ef0*/  IMAD.WIDE.U32 R66, R10, 0x8, R66 ;  /* 0x000000080a427825 */ /* 0x004fe200078e0042 */
[----:B-1----:R-:W-:-:S04]  /*1f00*/  PRMT R91, R88, 0x5410, R89 ;  /* 0x00005410585b7816 */ /* 0x002fc80000000059 */
[----:B------:R-:W-:Y:S02]  /*1f10*/  LOP3.LUT R65, R91, R65, RZ, 0xfc, !PT ;  /* 0x000000415b417212 */ /* 0x000fe400078efcff */
[----:B---3--:R-:W-:-:S05]  /*1f20*/  LOP3.LUT R64, R64, R87, RZ, 0xfc, !PT ;  /* 0x0000005740407212 */ /* 0x008fca00078efcff */
[----:B------:R0:W-:Y:S01]  /*1f30*/  STG.E.64 desc[UR14][R66.64], R64 ;  /* 0x0000004042007986 */ /* 0x0001e2000c101b0e */
[----:B------:R-:W-:Y:S05]  /*1f40*/  BRA `(.L_x_2738) ;  /* 0x0000000c00087947 */ /* 0x000fea0003800000 */
.L_x_2732:
        /* <DEDUP_REMOVED lines=10> */
[----:B------:R-:W-:Y:S01]  /*1ff0*/  FFMA.FTZ R60, R61, UR24, R22 ;  /* 0x000000183d3c7c23 */ /* 0x000fe20008010016 */
        /* <DEDUP_REMOVED lines=23> */
.L_x_2745:
[----:B------:R-:W-:Y:S05]  /*2170*/  BSYNC.RECONVERGENT B1 ;  /* 0x0000000000017941 */ /* 0x000fea0003800200 */
.L_x_2744:
[----:B------:R-:W-:Y:S04]  /*2180*/  BSSY.RECONVERGENT B1, `(.L_x_2746) ;  /* 0x000001e000017945 */ /* 0x000fe80003800200 */
[----:B------:R-:W-:Y:S05]  /*2190*/  @!P2 BRA `(.L_x_2747) ;  /* 0x000000000070a947 */ /* 0x000fea0003800000 */
[--C-:B0-----:R-:W-:Y:S01]  /*21a0*/  FFMA.FTZ R60, R71, UR4, R64.reuse ;  /* 0x00000004473c7c23 */ /* 0x101fe20008010040 */
        /* <DEDUP_REMOVED lines=27> */
.L_x_2747:
[----:B------:R-:W-:Y:S05]  /*2360*/  BSYNC.RECONVERGENT B1 ;  /* 0x0000000000017941 */ /* 0x000fea0003800200 */
.L_x_2746:
[----:B------:R-:W-:Y:S05]  /*2370*/  @!P3 BRA `(.L_x_2738) ;  /* 0x0000000400fcb947 */ /* 0x000fea0003800000 */
[--C-:B01----:R-:W-:Y:S01]  /*2380*/  FFMA.FTZ R60, R2, UR4, R64.reuse ;  /* 0x00000004023c7c23 */ /* 0x103fe20008010040 */
[--C-:B------:R-:W-:Y:S01]  /*2390*/  FFMA.FTZ R61, R5, UR4, R64.reuse ;  /* 0x00000004053d7c23 */ /* 0x100fe20008010040 */
[----:B------:R-:W-:Y:S02]  /*23a0*/  FFMA.FTZ R62, R8, UR4, R64 ;  /* 0x00000004083e7c23 */ /* 0x000fe40008010040 */
[----:B------:R-:W-:Y:S01]  /*23b0*/  FADD.FTZ R60, R7, -R60 ;  /* 0x8000003c073c7221 */ /* 0x000fe20000010000 */
[----:B------:R-:W-:Y:S01]  /*23c0*/  FADD.FTZ R61, R6, -R61 ;  /* 0x8000003d063d7221 */ /* 0x000fe20000010000 */
[----:B------:R-:W-:Y:S02]  /*23d0*/  FADD.FTZ R62, R9, -R62 ;  /* 0x8000003e093e7221 */ /* 0x000fe40000010000 */
[----:B------:R-:W-:Y:S02]  /*23e0*/  FFMA.FTZ R60, R60, UR24, R13 ;  /* 0x000000183c3c7c23 */ /* 0x000fe4000801000d */
[----:B------:R-:W-:-:S02]  /*23f0*/  FFMA.FTZ R62, R62, UR24, R15 ;  /* 0x000000183e3e7c23 */ /* 0x000fc4000801000f */
[----:B------:R-:W-:Y:S01]  /*2400*/  FMUL.FTZ R63, R60, UR12 ;  /* 0x0000000c3c3f7c20 */ /* 0x000fe20008410000 */
[----:B------:R-:W-:Y:S01]  /*2410*/  FFMA.FTZ R60, R61, UR24, R14 ;  /* 0x000000183d3c7c23 */ /* 0x000fe2000801000e */
[----:B------:R-:W-:Y:S01]  /*2420*/  FFMA.FTZ R61, R3, UR4, R64 ;  /* 0x00000004033d7c23 */ /* 0x000fe20008010040 */
[----:B------:R-:W-:Y:S02]  /*2430*/  FMUL.FTZ R67, R62, UR12 ;  /* 0x0000000c3e437c20 */ /* 0x000fe40008410000 */
[----:B------:R-:W-:Y:S01]  /*2440*/  FMUL.FTZ R66, R60, UR12 ;  /* 0x0000000c3c427c20 */ /* 0x000fe20008410000 */
[----:B------:R-:W-:Y:S01]  /*2450*/  FADD.FTZ R65, R4, -R61 ;  /* 0x8000003d04417221 */ /* 0x000fe20000010000 */
[----:B------:R-:W0:Y:S01]  /*2460*/  F2F.BF16.F32 R63, R63 ;  /* 0x0000003f003f7304 */ /* 0x000e220000202000 */
[----:B------:R-:W1:Y:S02]  /*2470*/  LDC.64 R60, c[0x0][0x468] ;  /* 0x00011a00ff3c7b82 */ /* 0x000e640000000a00 */
[----:B------:R-:W-:-:S04]  /*2480*/  FFMA.FTZ R62, R65, UR24, R12 ;  /* 0x00000018413e7c23 */ /* 0x000fc8000801000c */
[----:B------:R-:W-:Y:S01]  /*2490*/  FMUL.FTZ R64, R62, UR12 ;  /* 0x0000000c3e407c20 */ /* 0x000fe20008410000 */
        /* <DEDUP_REMOVED lines=10> */
.L_x_2743:
        /* <DEDUP_REMOVED lines=9> */
[----:B------:R-:W-:Y:S01]  /*25d0*/  FFMA.FTZ R61, R60, UR24, R21 ;  /* 0x000000183c3d7c23 */ /* 0x000fe20008010015 */
        /* <DEDUP_REMOVED lines=23> */
.L_x_2749:
[----:B------:R-:W-:Y:S05]  /*2750*/  BSYNC.RECONVERGENT B1 ;  /* 0x0000000000017941 */ /* 0x000fea0003800200 */
.L_x_2748:
        /* <DEDUP_REMOVED lines=33> */
.L_x_2751:
[----:B------:R-:W-:Y:S05]  /*2970*/  BSYNC.RECONVERGENT B1 ;  /* 0x0000000000017941 */ /* 0x000fea0003800200 */
.L_x_2750:
[----:B------:R-:W-:Y:S05]  /*2980*/  @!P3 BRA `(.L_x_2738) ;  /* 0x000000000078b947 */ /* 0x000fea0003800000 */
[--C-:B0--3--:R-:W-:Y:S01]  /*2990*/  FFMA.FTZ R60, R2, UR4, R64.reuse ;  /* 0x00000004023c7c23 */ /* 0x109fe20008010040 */
        /* <DEDUP_REMOVED lines=24> */
[----:B--2---:R-:W-:Y:S01]  /*2b20*/  IMAD.WIDE.U32 R66, R10, 0x8, R66 ;  /* 0x000000080a427825 */ /* 0x004fe200078e0042 */
[----:B0-----:R-:W-:-:S04]  /*2b30*/  PRMT R91, R88, 0x5410, R89 ;  /* 0x00005410585b7816 */ /* 0x001fc80000000059 */
[----:B------:R-:W-:Y:S02]  /*2b40*/  LOP3.LUT R65, R91, R65, RZ, 0xfc, !PT ;  /* 0x000000415b417212 */ /* 0x000fe400078efcff */
[----:B-1----:R-:W-:-:S05]  /*2b50*/  LOP3.LUT R64, R64, R87, RZ, 0xfc, !PT ;  /* 0x0000005740407212 */ /* 0x002fca00078efcff */
[----:B------:R4:W-:Y:S02]  /*2b60*/  STG.E.64 desc[UR14][R66.64], R64 ;  /* 0x0000004042007986 */ /* 0x0009e4000c101b0e */
.L_x_2738:
[----:B------:R-:W-:Y:S05]  /*2b70*/  BSYNC.RECONVERGENT B0 ;  /* 0x0000000000007941 */ /* 0x000fea0003800200 */
.L_x_2731:
[----:B------:R-:W-:Y:S02]  /*2b80*/  UIADD3 UR7, UPT, UPT, UR7, UR22, URZ ;  /* 0x0000001607077290 */ /* 0x000fe4000fffe0ff */
[----:B------:R-:W-:Y:S02]  /*2b90*/  UPLOP3.LUT UP2, UPT, UPT, UPT, UP2, 0x40, 0x4 ;  /* 0x000000000004789c */ /* 0x000fe40003f4e820 */
[----:B------:R-:W-:-:S09]  /*2ba0*/  UISETP.GE.AND UP1, UPT, UR7, UR23, UPT ;  /* 0x000000170700728c */ /* 0x000fd2000bf26270 */
[----:B------:R-:W-:Y:S05]  /*2bb0*/  BRA.U !UP1, `(.L_x_2752) ;  /* 0xffffffd9090c7547 */ /* 0x000fea000b83ffff */
.L_x_2722:
        /* <DEDUP_REMOVED lines=26> */
.L_x_2753:
        /* <DEDUP_REMOVED lines=10> */
.L_x_6732:


//--------------------- .text._ZN10layer_norm13ln_bwd_kernelINS_13Kernel_traitsIf13__nv_bfloat16fS2_fjLj1536ELj1ELj1ELj4ELj8ENS_18Kernel_traits_baseILj1536EfS2_fS2_fjLj128EEEEELb0ELb0ELb0ELb1EEEvNS_9BwdParamsE --------------------------
	.section	.text._ZN10layer_norm13ln_bwd_kernelINS_13Kernel_traitsIf13__nv_bfloat16fS2_fjLj1536ELj1ELj1ELj4ELj8ENS_18Kernel_traits_baseILj1536EfS2_fS2_fjLj128EEEEELb0ELb0ELb0ELb1EEEvNS_9BwdParamsE,"ax",@progbits
	.align	128
        .global         _ZN10layer_norm13ln_bwd_kernelINS_13Kernel_traitsIf13__nv_bfloat16fS2_fjLj1536ELj1ELj1ELj4ELj8ENS_18Kernel_traits_baseILj1536EfS2_fS2_fjLj128EEEEELb0ELb0ELb0ELb1EEEvNS_9BwdParamsE
        .type           _ZN10layer_norm13ln_bwd_kernelINS_13Kernel_traitsIf13__nv_bfloat16fS2_fjLj1536ELj1ELj1ELj4ELj8ENS_18Kernel_traits_baseILj1536EfS2_fS2_fjLj128EEEEELb0ELb0ELb0ELb1EEEvNS_9BwdParamsE,@function
        .size           _ZN10layer_norm13ln_bwd_kernelINS_13Kernel_traitsIf13__nv_bfloat16fS2_fjLj1536ELj1ELj1ELj4ELj8ENS_18Kernel_traits_baseILj1536EfS2_fS2_fjLj128EEEEELb0ELb0ELb0ELb1EEEvNS_9BwdParamsE,(.L_x_6733 - _ZN10layer_norm13ln_bwd_kernelINS_13Kernel_traitsIf13__nv_bfloat16fS2_fjLj1536ELj1ELj1ELj4ELj8ENS_18Kernel_traits_baseILj1536EfS2_fS2_fjLj128EEEEELb0ELb0ELb0ELb1EEEvNS_9BwdParamsE)
        .other          _ZN10layer_norm13ln_bwd_kernelINS_13Kernel_traitsIf13__nv_bfloat16fS2_fjLj1536ELj1ELj1ELj4ELj8ENS_18Kernel_traits_baseILj1536EfS2_fS2_fjLj128EEEEELb0ELb0ELb0ELb1EEEvNS_9BwdParamsE,@"STO_CUDA_ENTRY STV_DEFAULT"
_ZN10layer_norm13ln_bwd_kernelINS_13Kernel_traitsIf13__nv_bfloat16fS2_fjLj1536ELj1ELj1ELj4ELj8ENS_18Kernel_traits_baseILj1536EfS2_fS2_fjLj128EEEEELb0ELb0ELb0ELb1EEEvNS_9BwdParamsE:
.text._ZN10layer_norm13ln_bwd_kernelINS_13Kernel_traitsIf13__nv_bfloat16fS2_fjLj1536ELj1ELj1ELj4ELj8ENS_18Kernel_traits_baseILj1536EfS2_fS2_fjLj128EEEEELb0ELb0ELb0ELb1EEEvNS_9BwdParamsE:
        /* <DEDUP_REMOVED lines=33> */
[----:B------:R-:W-:Y:S01]  /*0210*/  UPLOP3.LUT UP2, UPT, UPT, UPT, UPT, 0x40, 0x4 ;  /* 0x000000000004789c */ /* 0x000fe20003f4e870 */
[----:B------:R-:W3:Y:S01]  /*0220*/  LDCU UR21, c[0x0][0x388] ;  /* 0x00007100ff1577ac */ /* 0x000ee20008000800 */
[----:B--2---:R-:W-:Y:S01]  /*0230*/  UISETP.NE.U32.AND UP0, UPT, UR4, URZ, UPT ;  /* 0x000000ff0400728c */ /* 0x004fe2000bf05070 */
[----:B------:R-:W2:Y:S01]  /*0240*/  LDCU.U8 UR20, c[0x0][0x410] ;  /* 0x00008200ff1477ac */ /* 0x000ea20008000000 */
[----:B------:R-:W4:Y:S01]  /*0250*/  LDCU UR24, c[0x0][0x400] ;  /* 0x00008000ff1877ac */ /* 0x000f220008000800 */
[----:B------:R-:W0:Y:S02]  /*0260*/  LDCU.64 UR26, c[0x0][0x478] ;  /* 0x00008f00ff1a77ac */ /* 0x000e240008000a00 */
[C---:B0-----:R-:W-:Y:S01]  /*0270*/  IMAD.WIDE.U32 R4, R65.reuse, 0x10, R4 ;  /* 0x0000001041047825 */ /* 0x041fe200078e0004 */
[C---:B------:R-:W-:Y:S01]  /*0280*/  LOP3.LUT R64, R65.reuse, 0x60, RZ, 0xc0, !PT ;  /* 0x0000006041407812 */ /* 0x040fe200078ec0ff */
[----:B------:R-:W0:Y:S03]  /*0290*/  LDCU.128 UR12, c[0x0][0x3c0] ;  /* 0x00007800ff0c77ac */ /* 0x000e260008000c00 */
[----:B-1----:R-:W5:Y:S01]  /*02a0*/  LDG.E.128 R16, desc[UR18][R4.64] ;  /* 0x0000001204107981 */ /* 0x002f62000c1e1d00 */
[----:B------:R-:W-:Y:S01]  /*02b0*/  LOP3.LUT R64, R64, 0x1f, R65, 0xf8, !PT ;  /* 0x0000001f40407812 */ /* 0x000fe200078ef841 */
[----:B------:R-:W1:Y:S01]  /*02c0*/  LDCU.64 UR22, c[0x0][0x438] ;  /* 0x00008700ff1677ac */ /* 0x000e620008000a00 */
[----:B------:R-:W-:Y:S01]  /*02d0*/  LOP3.LUT R65, R65, 0x1f, RZ, 0xc0, !PT ;  /* 0x0000001f41417812 */ /* 0x000fe200078ec0ff */
[----:B------:R-:W5:Y:S01]  /*02e0*/  LDG.E.128 R20, desc[UR18][R4.64+0x800] ;  /* 0x0008001204147981 */ /* 0x000f62000c1e1d00 */
[----:B------:R-:W0:Y:S03]  /*02f0*/  LDCU.64 UR28, c[0x0][0x380] ;  /* 0x00007000ff1c77ac */ /* 0x000e260008000a00 */
[----:B------:R3:W5:Y:S01]  /*0300*/  LDG.E.128 R24, desc[UR18][R4.64+0x1000] ;  /* 0x0010001204187981 */ /* 0x000762000c1e1d00 */
[----:B------:R-:W-:Y:S01]  /*0310*/  UISETP.NE.AND.EX UP0, UPT, UR5, URZ, UPT, UP0 ;  /* 0x000000ff0500728c */ /* 0x000fe2000bf05300 */
[----:B------:R-:W-:Y:S01]  /*0320*/  UMOV UR6, UR9 ;  /* 0x0000000900067c82 */ /* 0x000fe20008000000 */
[----:B--234-:R-:W-:-:S09]  /*0330*/  CS2R R4, SRZ ;  /* 0x0000000000047805 */ /* 0x01cfd2000001ff00 */
.L_x_2761:
[----:B0123--:R-:W2:Y:S01]  /*0340*/  LDC.64 R48, c[0x0][0x3a8] ;  /* 0x0000ea00ff307b82 */ /* 0x00fea20000000a00 */
[----:B------:R-:W-:Y:S01]  /*0350*/  UIMAD UR7, UR6, UR21, URZ ;  /* 0x00000015060772a4 */ /* 0x000fe2000f8e02ff */
[----:B------:R-:W-:Y:S01]  /*0360*/  PLOP3.LUT P1, PT, PT, PT, UP0, 0x80, 0x8 ;  /* 0x000000000008781c */ /* 0x000fe20003f2f008 */
[----:B0-----:R-:W-:Y:S02]  /*0370*/  UIMAD.WIDE UR10, UR6, 0x4, UR12 ;  /* 0x00000004060a78a5 */ /* 0x001fe4000f8e020c */
[----:B------:R-:W-:Y:S02]  /*0380*/  USHF.R.S32.HI UR8, URZ, 0x1f, UR7 ;  /* 0x0000001fff087899 */ /* 0x000fe40008011407 */
[----:B------:R-:W-:Y:S01]  /*0390*/  UIMAD.WIDE UR16, UR6, 0x4, UR14 ;  /* 0x00000004061078a5 */ /* 0x000fe2000f8e020e */
[----:B------:R-:W0:Y:S01]  /*03a0*/  LDC.64 R80, c[0x0][0x428] ;  /* 0x00010a00ff507b82 */ /* 0x000e220000000a00 */
[----:B------:R-:W-:Y:S01]  /*03b0*/  ULEA.HI UR8, UR8, UR7, URZ, 0x2 ;  /* 0x0000000708087291 */ /* 0x000fe2000f8f10ff */
[----:B------:R-:W-:Y:S01]  /*03c0*/  MOV R44, UR10 ;  /* 0x0000000a002c7c02 */ /* 0x000fe20008000f00 */
[----:B------:R-:W3:Y:S01]  /*03d0*/  @UP0 LDCU.64 UR4, c[0x0][0x3e0] ;  /* 0x00007c00ff0407ac */ /* 0x000ee20008000a00 */
[----:B------:R-:W-:-:S02]  /*03e0*/  MOV R45, UR11 ;  /* 0x0000000b002d7c02 */ /* 0x000fc40008000f00 */
[----:B------:R-:W-:Y:S02]  /*03f0*/  MOV R46, UR16 ;  /* 0x00000010002e7c02 */ /* 0x000fe40008000f00 */
[----:B------:R-:W-:Y:S01]  /*0400*/  MOV R41, UR8 ;  /* 0x0000000800297c02 */ /* 0x000fe20008000f00 */
[----:B------:R4:W4:Y:S01]  /*0410*/  LDG.E R70, desc[UR18][R44.64] ;  /* 0x000000122c467981 */ /* 0x000922000c1e1900 */
[----:B------:R-:W-:Y:S02]  /*0420*/  MOV R47, UR17 ;  /* 0x00000011002f7c02 */ /* 0x000fe40008000f00 */
[----:B------:R-:W-:-:S03]  /*0430*/  LEA.HI.SX32 R62, R41, R64, 0x1e ;  /* 0x00000040293e7211 */ /* 0x000fc600078ff2ff */
[----:B------:R-:W4:Y:S02]  /*0440*/  LDG.E R71, desc[UR18][R46.64] ;  /* 0x000000122e477981 */ /* 0x000f24000c1e1900 */
[C---:B--2---:R-:W-:Y:S01]  /*0450*/  IMAD.WIDE.U32 R40, R62.reuse, 0x10, R48 ;  /* 0x000000103e287825 */ /* 0x044fe200078e0030 */
[----:B------:R-:W-:Y:S01]  /*0460*/  IADD3 R60, PT, PT, R62, 0x80, RZ ;  /* 0x000000803e3c7810 */ /* 0x000fe20007ffe0ff */
[----:B---3--:R-:W-:-:S04]  /*0470*/  @UP0 UIMAD.WIDE UR4, UR6, 0x2, UR4 ;  /* 0x00000002060408a5 */ /* 0x008fc8000f8e0204 */
[----:B------:R-:W2:Y:S01]  /*0480*/  LDG.E.128 R40, desc[UR18][R40.64] ;  /* 0x0000001228287981 */ /* 0x000ea2000c1e1d00 */
[C-C-:B0-----:R-:W-:Y:S01]  /*0490*/  IMAD.WIDE.U32 R78, R62.reuse, 0x8, R80.reuse ;  /* 0x000000083e4e7825 */ /* 0x141fe200078e0050 */
[----:B------:R-:W-:Y:S02]  /*04a0*/  IADD3 R61, PT, PT, R62, 0x100, RZ ;  /* 0x000001003e3d7810 */ /* 0x000fe40007ffe0ff */
[----:B------:R-:W-:Y:S01]  /*04b0*/  MOV R74, UR4 ;  /* 0x00000004004a7c02 */ /* 0x000fe20008000f00 */
[C-C-:B------:R-:W-:Y:S01]  /*04c0*/  IMAD.WIDE.U32 R84, R60.reuse, 0x8, R80.reuse ;  /* 0x000000083c547825 */ /* 0x140fe200078e0050 */
[----:B------:R-:W-:Y:S01]  /*04d0*/  MOV R75, UR5 ;  /* 0x00000005004b7c02 */ /* 0x000fe20008000f00 */
[----:B------:R-:W3:Y:S02]  /*04e0*/  LDG.E.64 R78, desc[UR18][R78.64] ;  /* 0x000000124e4e7981 */ /* 0x000ee4000c1e1b00 */
[----:B------:R-:W-:Y:S02]  /*04f0*/  IMAD.WIDE.U32 R80, R61, 0x8, R80 ;  /* 0x000000083d507825 */ /* 0x000fe400078e0050 */
[----:B------:R-:W3:Y:S02]  /*0500*/  LDG.E.64 R84, desc[UR18][R84.64] ;  /* 0x0000001254547981 */ /* 0x000ee4000c1e1b00 */
[----:B----4-:R-:W-:-:S02]  /*0510*/  IMAD.WIDE.U32 R44, R60, 0x10, R48 ;  /* 0x000000103c2c7825 */ /* 0x010fc400078e0030 */
[----:B------:R-:W4:Y:S04]  /*0520*/  LDG.E.64 R80, desc[UR18][R80.64] ;  /* 0x0000001250507981 */ /* 0x000f28000c1e1b00 */
[----:B------:R-:W4:Y:S04]  /*0530*/  LDG.E.128 R44, desc[UR18][R44.64] ;  /* 0x000000122c2c7981 */ /* 0x000f28000c1e1d00 */
[----:B------:R2:W4:Y:S01]  /*0540*/  @P1 LDG.E.U16 R74, desc[UR18][R74.64] ;  /* 0x000000124a4a1981 */ /* 0x000522000c1e1500 */
[----:B------:R-:W-:-:S06]  /*0550*/  IMAD.WIDE.U32 R48, R61, 0x10, R48 ;  /* 0x000000103d307825 */ /* 0x000fcc00078e0030 */
[----:B------:R-:W4:Y:S01]  /*0560*/  LDG.E.128 R48, desc[UR18][R48.64] ;  /* 0x0000001230307981 */ /* 0x000f22000c1e1d00 */
[----:B-1----:R-:W-:-:S04]  /*0570*/  ISETP.NE.U32.AND P0, PT, RZ, UR22, PT ;  /* 0x00000016ff007c0c */ /* 0x002fc8000bf05070 */
[----:B------:R-:W-:-:S13]  /*0580*/  ISETP.NE.AND.EX P0, PT, RZ, UR23, PT, P0 ;  /* 0x00000017ff007c0c */ /* 0x000fda000bf05300 */
[----:B------:R-:W0:Y:S08]  /*0590*/  @P0 LDC.64 R72, c[0x0][0x438] ;  /* 0x00010e00ff480b82 */ /* 0x000e300000000a00 */
[----:B------:R-:W1:Y:S01]  /*05a0*/  @P0 LDC.64 R66, c[0x0][0x438] ;  /* 0x00010e00ff420b82 */ /* 0x000e620000000a00 */
[----:B------:R-:W-:-:S07]  /*05b0*/  ISETP.NE.AND P2, PT, RZ, UR20, PT ;  /* 0x00000014ff007c0c */ /* 0x000fce000bf45270 */
[----:B------:R-:W0:Y:S02]  /*05c0*/  @P0 LDC.64 R68, c[0x0][0x438] ;  /* 0x00010e00ff440b82 */ /* 0x000e240000000a00 */
[----:B0-----:R-:W-:-:S05]  /*05d0*/  @P0 IMAD.WIDE.U32 R68, R60, 0x10, R68 ;  /* 0x000000103c440825 */ /* 0x001fca00078e0044 */
[----:B-----5:R-:W5:Y:S01]  /*05e0*/  @P0 LDG.E.128 R32, desc[UR18][R68.64] ;  /* 0x0000001244200981 */ /* 0x020f62000c1e1d00 */
[----:B------:R-:W-:Y:S02]  /*05f0*/  FSEL R70, R70, RZ, !P2 ;  /* 0x000000ff46467208 */ /* 0x000fe40005000000 */
[----:B------:R-:W-:-:S03]  /*0600*/  R2UR UR8, R71 ;  /* 0x00000000470872ca */ /* 0x000fc600000e0000 */
[C---:B--2---:R-:W-:Y:S01]  /*0610*/  FADD.FTZ R75, -R70.reuse, R40 ;  /* 0x00000028464b7221 */ /* 0x044fe20000010100 */
[----:B------:R-:W-:Y:S01]  /*0620*/  FADD.FTZ R88, -R70, R41 ;  /* 0x0000002946587221 */ /* 0x000fe20000010100 */
[----:B------:R-:W-:Y:S01]  /*0630*/  @P0 IMAD.WIDE.U32 R40, R62, 0x10, R72 ;  /* 0x000000103e280825 */ /* 0x000fe200078e0048 */
[----:B---3--:R-:W-:-:S04]  /*0640*/  MOV R82, R78 ;  /* 0x0000004e00527202 */ /* 0x008fc80000000f00 */
[----:B------:R1:W5:Y:S01]  /*0650*/  @P0 LDG.E.128 R28, desc[UR18][R40.64] ;  /* 0x00000012281c0981 */ /* 0x000362000c1e1d00 */
[----:B------:R-:W-:Y:S02]  /*0660*/  SHF.R.U64 R76, R78, 0x10, R79 ;  /* 0x000000104e4c7819 */ /* 0x000fe4000000124f */
[----:B------:R-:W-:Y:S02]  /*0670*/  SHF.L.U32 R83, R82, 0x10, RZ ;  /* 0x0000001052537819 */ /* 0x000fe400000006ff */
[----:B------:R-:W-:Y:S01]  /*0680*/  MOV R77, R79 ;  /* 0x0000004f004d7202 */ /* 0x000fe20000000f00 */
[----:B-1----:R-:W-:-:S04]  /*0690*/  @P0 IMAD.WIDE.U32 R40, R61, 0x10, R66 ;  /* 0x000000103d280825 */ /* 0x002fc800078e0042 */
[----:B------:R-:W-:Y:S01]  /*06a0*/  FMUL.FTZ R66, R75, UR8 ;  /* 0x000000084b427c20 */ /* 0x000fe20008410000 */
[----:B------:R-:W-:Y:S01]  /*06b0*/  SHF.L.U32 R76, R76, 0x10, RZ ;  /* 0x000000104c4c7819 */ /* 0x000fe200000006ff */
[----:B------:R-:W-:Y:S02]  /*06c0*/  FADD.FTZ R59, R83, R59 ;  /* 0x0000003b533b7221 */ /* 0x000fe40000010000 */
[-C--:B------:R-:W-:Y:S01]  /*06d0*/  FFMA.FTZ R63, R66, R83.reuse, R63 ;  /* 0x00000053423f7223 */ /* 0x080fe2000001003f */
[----:B------:R-:W-:Y:S01]  /*06e0*/  FMUL.FTZ R83, R16, R83 ;  /* 0x0000005310537220 */ /* 0x000fe20000410000 */
[----:B------:R-:W-:Y:S01]  /*06f0*/  FADD.FTZ R42, -R70, R42 ;  /* 0x0000002a462a7221 */ /* 0x000fe20000010100 */
[--C-:B------:R-:W-:Y:S01]  /*0700*/  SHF.R.U64 R71, R84, 0x10, R85.reuse ;  /* 0x0000001054477819 */ /* 0x100fe20000001255 */
[----:B------:R0:W5:Y:S01]  /*0710*/  @P0 LDG.E.128 R36, desc[UR18][R40.64] ;  /* 0x0000001228240981 */ /* 0x000162000c1e1d00 */
[----:B------:R-:W-:Y:S02]  /*0720*/  MOV R73, R85 ;  /* 0x0000005500497202 */ /* 0x000fe40000000f00 */
[----:B------:R-:W-:-:S02]  /*0730*/  SHF.R.U32.HI R90, RZ, 0x10, R85 ;  /* 0x00000010ff5a7819 */ /* 0x000fc40000011655 */
[----:B------:R-:W-:Y:S02]  /*0740*/  SHF.R.U32.HI R78, RZ, 0x10, R79 ;  /* 0x00000010ff4e7819 */ /* 0x000fe4000001164f */
[----:B----4-:R-:W-:Y:S02]  /*0750*/  SHF.R.U64 R92, R80, 0x10, R81 ;  /* 0x00000010505c7819 */ /* 0x010fe40000001251 */
[----:B------:R-:W-:Y:S01]  /*0760*/  MOV R85, R81 ;  /* 0x0000005100557202 */ /* 0x000fe20000000f00 */
[----:B0-----:R-:W-:Y:S01]  /*0770*/  FADD.FTZ R40, RZ, R83 ;  /* 0x00000053ff287221 */ /* 0x001fe20000010000 */
[----:B------:R-:W-:Y:S01]  /*0780*/  SHF.R.U32.HI R87, RZ, 0x10, R81 ;  /* 0x00000010ff577819 */ /* 0x000fe20000011651 */
[----:B------:R-:W-:Y:S01]  /*0790*/  FMUL.FTZ R81, R17, R76 ;  /* 0x0000004c11517220 */ /* 0x000fe20000410000 */
[----:B------:R-:W-:Y:S01]  /*07a0*/  SHF.L.U32 R77, R77, 0x10, RZ ;  /* 0x000000104d4d7819 */ /* 0x000fe200000006ff */
[----:B------:R-:W-:Y:S01]  /*07b0*/  FMUL.FTZ R82, R42, UR8 ;  /* 0x000000082a527c20 */ /* 0x000fe20008410000 */
[----:B------:R-:W-:Y:S01]  /*07c0*/  MOV R72, R84 ;  /* 0x0000005400487202 */ /* 0x000fe20000000f00 */
[----:B------:R-:W-:Y:S01]  /*07d0*/  FMUL.FTZ R88, R88, UR8 ;  /* 0x0000000858587c20 */ /* 0x000fe20008410000 */
[----:B------:R-:W-:Y:S01]  /*07e0*/  SHF.L.U32 R42, R78, 0x10, RZ ;  /* 0x000000104e2a7819 */ /* 0x000fe200000006ff */
[----:B------:R-:W-:Y:S01]  /*07f0*/  FMUL.FTZ R78, R18, R77 ;  /* 0x0000004d124e7220 */ /* 0x000fe20000410000 */
[----:B------:R-:W-:Y:S01]  /*0800*/  FADD.FTZ R41, R81, R40 ;  /* 0x0000002851297221 */ /* 0x000fe20000010000 */
[----:B------:R-:W-:Y:S01]  /*0810*/  MOV R79, R80 ;  /* 0x00000050004f7202 */ /* 0x000fe20000000f00 */
[----:B------:R-:W-:Y:S01]  /*0820*/  FADD.FTZ R80, -R70, R45 ;  /* 0x0000002d46507221 */ /* 0x000fe20000010100 */
        /* <DEDUP_REMOVED lines=9> */
[----:B------:R-:W-:Y:S01]  /*08c0*/  @P1 R2UR UR4, R74 ;  /* 0x000000004a0412ca */ /* 0x000fe200000e0000 */
[----:B------:R-:W-:Y:S01]  /*08d0*/  FADD.FTZ R74, -R70, R47 ;  /* 0x0000002f464a7221 */ /* 0x000fe20000010100 */
[----:B------:R-:W-:Y:S01]  /*08e0*/  SHF.L.U32 R47, R73, 0x10, RZ ;  /* 0x00000010492f7819 */ /* 0x000fe200000006ff */
[----:B------:R-:W-:Y:S01]  /*08f0*/  FMUL.FTZ R73, R21, R44 ;  /* 0x0000002c15497220 */ /* 0x000fe20000410000 */
[----:B------:R-:W-:Y:S01]  /*0900*/  FADD.FTZ R40, R75, R40 ;  /* 0x000000284b287221 */ /* 0x000fe20000010000 */
[----:B------:R-:W-:Y:S01]  /*0910*/  SHF.L.U32 R90, R90, 0x10, RZ ;  /* 0x000000105a5a7819 */ /* 0x000fe200000006ff */
[----:B------:R-:W-:Y:S01]  /*0920*/  FADD.FTZ R43, -R70, R43 ;  /* 0x0000002b462b7221 */ /* 0x000fe20000010100 */
[----:B------:R-:W-:Y:S01]  /*0930*/  FMUL.FTZ R72, R22, R47 ;  /* 0x0000002f16487220 */ /* 0x000fe20000410000 */
[----:B------:R-:W-:Y:S01]  /*0940*/  FADD.FTZ R41, R73, R40 ;  /* 0x0000002849297221 */ /* 0x000fe20000010000 */
[----:B------:R-:W-:Y:S01]  /*0950*/  SHF.L.U32 R79, R79, 0x10, RZ ;  /* 0x000000104f4f7819 */ /* 0x000fe200000006ff */
[----:B------:R-:W-:Y:S01]  /*0960*/  FMUL.FTZ R86, R43, UR8 ;  /* 0x000000082b567c20 */ /* 0x000fe20008410000 */
[----:B------:R-:W-:Y:S01]  /*0970*/  FMUL.FTZ R69, R23, R90 ;  /* 0x0000005a17457220 */ /* 0x000fe20000410000 */
[----:B------:R-:W-:Y:S01]  /*0980*/  FADD.FTZ R40, R72, R41 ;  /* 0x0000002948287221 */ /* 0x000fe20000010000 */
[----:B------:R-:W-:Y:S01]  /*0990*/  FFMA.FTZ R43, R66, R83, RZ ;  /* 0x00000053422b7223 */ /* 0x000fe200000100ff */
[----:B------:R-:W-:Y:S01]  /*09a0*/  FADD.FTZ R67, -R70, R48 ;  /* 0x0000003046437221 */ /* 0x000fe20000010100 */
[----:B------:R-:W-:Y:S01]  /*09b0*/  SHF.L.U32 R92, R92, 0x10, RZ ;  /* 0x000000105c5c7819 */ /* 0x000fe200000006ff */
[----:B------:R-:W-:Y:S01]  /*09c0*/  FADD.FTZ R41, R69, R40 ;  /* 0x0000002845297221 */ /* 0x000fe20000010000 */
[----:B------:R-:W-:Y:S01]  /*09d0*/  FMUL.FTZ R48, R24, R79 ;  /* 0x0000004f18307220 */ /* 0x000fe20000410000 */
[----:B------:R-:W-:Y:S01]  /*09e0*/  FFMA.FTZ R43, R88, R81, R43 ;  /* 0x00000051582b7223 */ /* 0x000fe2000001002b */
        /* <DEDUP_REMOVED lines=9> */
[----:B------:R-:W-:Y:S01]  /*0a80*/  FMUL.FTZ R84, R84, UR8 ;  /* 0x0000000854547c20 */ /* 0x000fe20008410000 */
[----:B------:R-:W-:Y:S01]  /*0a90*/  FFMA.FTZ R43, R86, R76, R43 ;  /* 0x0000004c562b7223 */ /* 0x000fe2000001002b */
[C---:B------:R-:W-:Y:S01]  /*0aa0*/  FADD.FTZ R46, -R70.reuse, R46 ;  /* 0x0000002e462e7221 */ /* 0x040fe20000010100 */
[----:B------:R-:W-:Y:S01]  /*0ab0*/  FADD.FTZ R70, -R70, R51 ;  /* 0x0000003346467221 */ /* 0x000fe20000010100 */
[----:B------:R-:W-:Y:S01]  /*0ac0*/  FADD.FTZ R40, R41, R50 ;  /* 0x0000003229287221 */ /* 0x000fe20000010000 */
[----:B------:R-:W-:Y:S01]  /*0ad0*/  FMUL.FTZ R51, R27, R87 ;  /* 0x000000571b337220 */ /* 0x000fe20000410000 */
[----:B------:R-:W-:Y:S01]  /*0ae0*/  FMUL.FTZ R80, R80, UR8 ;  /* 0x0000000850507c20 */ /* 0x000fe20008410000 */
[----:B------:R-:W-:Y:S01]  /*0af0*/  FFMA.FTZ R43, R84, R75, R43 ;  /* 0x0000004b542b7223 */ /* 0x000fe2000001002b */
[----:B------:R-:W-:Y:S01]  /*0b00*/  FFMA.FTZ R56, R82, R77, R56 ;  /* 0x0000004d52387223 */ /* 0x000fe20000010038 */
[----:B------:R-:W-:Y:S01]  /*0b10*/  FADD.FTZ R55, R77, R55 ;  /* 0x000000374d377221 */ /* 0x000fe20000010000 */
[----:B------:R-:W-:Y:S01]  /*0b20*/  FMUL.FTZ R77, R46, UR8 ;  /* 0x000000082e4d7c20 */ /* 0x000fe20008410000 */
[----:B------:R-:W-:Y:S01]  /*0b30*/  FADD.FTZ R40, R40, R51 ;  /* 0x0000003328287221 */ /* 0x000fe20000010000 */
[----:B------:R-:W-:Y:S01]  /*0b40*/  FFMA.FTZ R46, R80, R73, R43 ;  /* 0x00000049502e7223 */ /* 0x000fe2000001002b */
[----:B------:R-:W-:-:S03]  /*0b50*/  FMUL.FTZ R74, R74, UR8 ;  /* 0x000000084a4a7c20 */ /* 0x000fc60008410000 */
[----:B------:R-:W-:Y:S01]  /*0b60*/  FFMA.FTZ R43, R77, R72, R46 ;  /* 0x000000484d2b7223 */ /* 0x000fe2000001002e */
[----:B------:R-:W0:Y:S01]  /*0b70*/  SHFL.DOWN PT, R41, R40, 0x10, 0x1f ;  /* 0x0a001f0028297f89 */ /* 0x000e2200000e0000 */
[----:B------:R-:W-:Y:S02]  /*0b80*/  FMUL.FTZ R67, R67, UR8 ;  /* 0x0000000843437c20 */ /* 0x000fe40008410000 */
        /* <DEDUP_REMOVED lines=26> */
[----:B------:R-:W0:Y:S01]  /*0d30*/  SHFL.DOWN PT, R41, R43, 0x1, 0x1f ;  /* 0x08201f002b297f89 */ /* 0x000e2200000e0000 */
[----:B------:R-:W-:Y:S01]  /*0d40*/  UMOV UR7, 0x3f800000 ;  /* 0x3f80000000077882 */ /* 0x000fe20000000000 */
[----:B------:R-:W-:Y:S01]  /*0d50*/  @UP0 USHF.L.U32 UR7, UR4, 0x10, URZ ;  /* 0x0000001004070899 */ /* 0x000fe200080006ff */
[----:B------:R-:W-:Y:S01]  /*0d60*/  BSSY.RECONVERGENT B0, `(.L_x_2755) ;  /* 0x000000c000007945 */ /* 0x000fe20003800200 */
[----:B0-----:R-:W-:-:S03]  /*0d70*/  FADD.FTZ R41, R43, R41 ;  /* 0x000000292b297221 */ /* 0x001fc60000010000 */
        /* <DEDUP_REMOVED lines=10> */
.L_x_2756:
[----:B------:R-:W-:Y:S05]  /*0e20*/  BSYNC.RECONVERGENT B0 ;  /* 0x0000000000007941 */ /* 0x000fea0003800200 */
.L_x_2755:
        /* <DEDUP_REMOVED lines=49> */
[--C-:B------:R-:W-:Y:S01]  /*1140*/  FFMA.FTZ R80, R80, UR4, R79.reuse ;  /* 0x0000000450507c23 */ /* 0x100fe2000801004f */
[----:B------:R-:W-:Y:S01]  /*1150*/  FFMA.FTZ R88, R88, UR4, R79 ;  /* 0x0000000458587c23 */ /* 0x000fe2000801004f */
[----:B------:R-:W-:Y:S01]  /*1160*/  FADD.FTZ R41, R78, -R41 ;  /* 0x800000294e297221 */ /* 0x000fe20000010000 */
[----:B------:R-:W-:Y:S01]  /*1170*/  FFMA.FTZ R43, R86, UR4, R79 ;  /* 0x00000004562b7c23 */ /* 0x000fe2000801004f */
[----:B------:R-:W-:Y:S01]  /*1180*/  FADD.FTZ R77, R72, -R77 ;  /* 0x8000004d484d7221 */ /* 0x000fe20000010000 */
[----:B------:R-:W-:Y:S01]  /*1190*/  FADD.FTZ R74, R69, -R74 ;  /* 0x8000004a454a7221 */ /* 0x000fe20000010000 */
[--C-:B------:R-:W-:Y:S01]  /*11a0*/  FFMA.FTZ R68, R68, UR4, R79.reuse ;  /* 0x0000000444447c23 */ /* 0x100fe2000801004f */
[----:B------:R-:W-:Y:S01]  /*11b0*/  FADD.FTZ R80, R73, -R80 ;  /* 0x8000005049507221 */ /* 0x000fe20000010000 */
[--C-:B------:R-:W-:Y:S01]  /*11c0*/  FFMA.FTZ R71, R71, UR4, R79.reuse ;  /* 0x0000000447477c23 */ /* 0x100fe2000801004f */
[----:B------:R-:W-:Y:S01]  /*11d0*/  FFMA.FTZ R70, R70, UR4, R79 ;  /* 0x0000000446467c23 */ /* 0x000fe2000801004f */
[----:B------:R-:W-:Y:S01]  /*11e0*/  FADD.FTZ R88, R81, -R88 ;  /* 0x8000005851587221 */ /* 0x000fe20000010000 */
[----:B------:R-:W-:Y:S01]  /*11f0*/  FMUL.FTZ R41, R41, UR8 ;  /* 0x0000000829297c20 */ /* 0x000fe20008410000 */
[----:B------:R-:W-:Y:S01]  /*1200*/  FADD.FTZ R43, R76, -R43 ;  /* 0x8000002b4c2b7221 */ /* 0x000fe20000010000 */
[--C-:B------:R-:W-:Y:S01]  /*1210*/  FFMA.FTZ R84, R84, UR4, R79.reuse ;  /* 0x0000000454547c23 */ /* 0x100fe2000801004f */
[----:B------:R-:W-:Y:S01]  /*1220*/  FMUL.FTZ R77, R77, UR8 ;  /* 0x000000084d4d7c20 */ /* 0x000fe20008410000 */
[----:B------:R-:W-:Y:S01]  /*1230*/  FMUL.FTZ R74, R74, UR8 ;  /* 0x000000084a4a7c20 */ /* 0x000fe20008410000 */
[----:B------:R-:W-:Y:S01]  /*1240*/  FADD.FTZ R68, R49, -R68 ;  /* 0x8000004431447221 */ /* 0x000fe20000010000 */
[----:B------:R-:W-:Y:S01]  /*1250*/  FFMA.FTZ R66, R66, UR4, R79 ;  /* 0x0000000442427c23 */ /* 0x000fe2000801004f */
[----:B------:R-:W-:Y:S01]  /*1260*/  FMUL.FTZ R80, R80, UR8 ;  /* 0x0000000850507c20 */ /* 0x000fe20008410000 */
[----:B------:R-:W-:Y:S01]  /*1270*/  FADD.FTZ R71, R50, -R71 ;  /* 0x8000004732477221 */ /* 0x000fe20000010000 */
[----:B------:R-:W-:Y:S01]  /*1280*/  FADD.FTZ R70, R51, -R70 ;  /* 0x8000004633467221 */ /* 0x000fe20000010000 */
        /* <DEDUP_REMOVED lines=14> */
[----:B------:R0:W-:Y:S01]  /*1370*/  F2F.BF16.F32 R42, R41 ;  /* 0x00000029002a7304 */ /* 0x0001e20000202000 */
[----:B------:R-:W-:Y:S01]  /*1380*/  FMUL.FTZ R43, R43, UR7 ;  /* 0x000000072b2b7c20 */ /* 0x000fe20008410000 */
[----:B------:R-:W-:Y:S01]  /*1390*/  FMUL.FTZ R84, R84, UR8 ;  /* 0x0000000854547c20 */ /* 0x000fe20008410000 */
[----:B------:R-:W-:Y:S01]  /*13a0*/  FMUL.FTZ R68, R68, UR7 ;  /* 0x0000000744447c20 */ /* 0x000fe20008410000 */
[----:B------:R-:W-:Y:S01]  /*13b0*/  FMUL.FTZ R66, R66, UR8 ;  /* 0x0000000842427c20 */ /* 0x000fe20008410000 */
[----:B------:R-:W-:Y:S01]  /*13c0*/  FMUL.FTZ R71, R71, UR7 ;  /* 0x0000000747477c20 */ /* 0x000fe20008410000 */
[----:B------:R-:W-:Y:S01]  /*13d0*/  FMUL.FTZ R70, R70, UR7 ;  /* 0x0000000746467c20 */ /* 0x000fe20008410000 */
[----:B------:R-:W-:Y:S01]  /*13e0*/  FMUL.FTZ R67, R67, UR8 ;  /* 0x0000000843437c20 */ /* 0x000fe20008410000 */
[----:B------:R-:W-:Y:S01]  /*13f0*/  F2F.BF16.F32 R47, R47 ;  /* 0x0000002f002f7304 */ /* 0x000fe20000202000 */
[----:B0-----:R-:W0:Y:S01]  /*1400*/  LDC.64 R40, c[0x0][0x468] ;  /* 0x00011a00ff287b82 */ /* 0x001e220000000a00 */
[----:B------:R-:W-:Y:S01]  /*1410*/  FMUL.FTZ R73, R84, UR7 ;  /* 0x0000000754497c20 */ /* 0x000fe20008410000 */
[----:B------:R-:W-:Y:S01]  /*1420*/  FMUL.FTZ R66, R66, UR7 ;  /* 0x0000000742427c20 */ /* 0x000fe20008410000 */
[----:B------:R-:W-:-:S04]  /*1430*/  FMUL.FTZ R67, R67, UR7 ;  /* 0x0000000743437c20 */ /* 0x000fc80008410000 */
[----:B------:R-:W1:Y:S08]  /*1440*/  F2F.BF16.F32 R74, R74 ;  /* 0x0000004a004a7304 */ /* 0x000e700000202000 */
[----:B------:R-:W2:Y:S01]  /*1450*/  F2F.BF16.F32 R46, R46 ;  /* 0x0000002e002e7304 */ /* 0x000ea20000202000 */
[----:B-1----:R-:W-:-:S07]  /*1460*/  PRMT R49, R47, 0x5410, R74 ;  /* 0x000054102f317816 */ /* 0x002fce000000004a */
[----:B------:R-:W1:Y:S01]  /*1470*/  F2F.BF16.F32 R44, R44 ;  /* 0x0000002c002c7304 */ /* 0x000e620000202000 */
[----:B--2---:R-:W-:-:S07]  /*1480*/  IMAD.WIDE.U32 R46, R46, 0x10000, RZ ;  /* 0x000100002e2e7825 */ /* 0x004fce00078e00ff */
[----:B------:R-:W2:Y:S01]  /*1490*/  F2F.BF16.F32 R43, R43 ;  /* 0x0000002b002b7304 */ /* 0x000ea20000202000 */
[----:B------:R-:W-:Y:S01]  /*14a0*/  LOP3.LUT R47, R49, R47, RZ, 0xfc, !PT ;  /* 0x0000002f312f7212 */ /* 0x000fe200078efcff */
[----:B0-----:R-:W-:-:S06]  /*14b0*/  IMAD.WIDE.U32 R48, R62, 0x8, R40 ;  /* 0x000000083e307825 */ /* 0x001fcc00078e0028 */
[----:B------:R-:W0:Y:S01]  /*14c0*/  F2F.BF16.F32 R68, R68 ;  /* 0x0000004400447304 */ /* 0x000e220000202000 */
[----:B-1----:R-:W-:Y:S01]  /*14d0*/  IMAD.WIDE.U32 R44, R44, 0x10000, RZ ;  /* 0x000100002c2c7825 */ /* 0x002fe200078e00ff */
[----:B--2---:R-:W-:-:S06]  /*14e0*/  PRMT R51, R42, 0x5410, R43 ;  /* 0x000054102a337816 */ /* 0x004fcc000000002b */
[----:B------:R-:W-:Y:S01]  /*14f0*/  F2F.BF16.F32 R71, R71 ;  /* 0x0000004700477304 */ /* 0x000fe20000202000 */
[----:B------:R-:W-:Y:S01]  /*1500*/  LOP3.LUT R45, R51, R45, RZ, 0xfc, !PT ;  /* 0x0000002d332d7212 */ /* 0x000fe200078efcff */
[----:B------:R-:W-:-:S06]  /*1510*/  IMAD.WIDE.U32 R50, R60, 0x8, R40 ;  /* 0x000000083c327825 */ /* 0x000fcc00078e0028 */
[----:B------:R-:W1:Y:S01]  /*1520*/  F2F.BF16.F32 R70, R70 ;  /* 0x0000004600467304 */ /* 0x000e620000202000 */
[----:B0-----:R-:W-:-:S04]  /*1530*/  IMAD.WIDE.U32 R42, R68, 0x10000, RZ ;  /* 0x00010000442a7825 */ /* 0x001fc800078e00ff */
[----:B------:R-:W-:-:S03]  /*1540*/  IMAD.WIDE.U32 R40, R61, 0x8, R40 ;  /* 0x000000083d287825 */ /* 0x000fc600078e0028 */
[----:B------:R-:W0:Y:S01]  /*1550*/  F2F.BF16.F32 R81, R66 ;  /* 0x0000004200517304 */ /* 0x000e220000202000 */
[----:B-1----:R-:W-:-:S07]  /*1560*/  PRMT R71, R71, 0x5410, R70 ;  /* 0x0000541047477816 */ /* 0x002fce0000000046 */
[----:B------:R-:W1:Y:S01]  /*1570*/  F2F.BF16.F32 R73, R73 ;  /* 0x0000004900497304 */ /* 0x000e620000202000 */
[----:B------:R-:W-:Y:S02]  /*1580*/  LOP3.LUT R43, R71, R43, RZ, 0xfc, !PT ;  /* 0x0000002b472b7212 */ /* 0x000fe400078efcff */
[----:B0-----:R-:W-:-:S05]  /*1590*/  LOP3.LUT R44, R44, R81, RZ, 0xfc, !PT ;  /* 0x000000512c2c7212 */ /* 0x001fca00078efcff */
[----:B------:R-:W0:Y:S01]  /*15a0*/  F2F.BF16.F32 R67, R67 ;  /* 0x0000004300437304 */ /* 0x000e220000202000 */
[----:B------:R3:W-:Y:S01]  /*15b0*/  STG.E.64 desc[UR18][R48.64], R44 ;  /* 0x0000002c30007986 */ /* 0x0007e2000c101b12 */
[----:B-1----:R-:W-:-:S05]  /*15c0*/  LOP3.LUT R46, R46, R73, RZ, 0xfc, !PT ;  /* 0x000000492e2e7212 */ /* 0x002fca00078efcff */
[----:B------:R3:W-:Y:S01]  /*15d0*/  STG.E.64 desc[UR18][R50.64], R46 ;  /* 0x0000002e32007986 */ /* 0x0007e2000c101b12 */
[----:B0-----:R-:W-:-:S05]  /*15e0*/  LOP3.LUT R42, R42, R67, RZ, 0xfc, !PT ;  /* 0x000000432a2a7212 */ /* 0x001fca00078efcff */
[----:B------:R3:W-:Y:S01]  /*15f0*/  STG.E.64 desc[UR18][R40.64], R42 ;  /* 0x0000002a28007986 */ /* 0x0007e2000c101b12 */
[----:B------:R-:W-:Y:S05]  /*1600*/  BRA `(.L_x_2759) ;  /* 0x0000001000007947 */ /* 0x000fea0003800000 */
.L_x_2758:
        /* <DEDUP_REMOVED lines=11> */
[--C-:B------:R-:W-:Y:S01]  /*16c0*/  FFMA.FTZ R80, R80, UR4, R79.reuse ;  /* 0x0000000450507c23 */ /* 0x100fe2000801004f */
[--C-:B------:R-:W-:Y:S01]  /*16d0*/  FFMA.FTZ R71, R71, UR4, R79.reuse ;  /* 0x0000000447477c23 */ /* 0x100fe2000801004f */
[--C-:B------:R-:W-:Y:S01]  /*16e0*/  FFMA.FTZ R66, R66, UR4, R79.reuse ;  /* 0x0000000442427c23 */ /* 0x100fe2000801004f */
[----:B------:R-:W-:Y:S01]  /*16f0*/  FADD.FTZ R41, R81, -R88 ;  /* 0x8000005851297221 */ /* 0x000fe20000010000 */
[----:B------:R-:W-:Y:S01]  /*1700*/  FMUL.FTZ R47, R47, UR8 ;  /* 0x000000082f2f7c20 */ /* 0x000fe20008410000 */
[----:B------:R-:W-:Y:S01]  /*1710*/  FFMA.FTZ R84, R84, UR4, R79 ;  /* 0x0000000454547c23 */ /* 0x000fe2000801004f */
[----:B------:R-:W-:Y:S01]  /*1720*/  FADD.FTZ R49, R49, -R72 ;  /* 0x8000004831317221 */ /* 0x000fe20000010000 */
[----:B------:R-:W-:Y:S01]  /*1730*/  FADD.FTZ R43, R76, -R43 ;  /* 0x8000002b4c2b7221 */ /* 0x000fe20000010000 */
[----:B------:R-:W-:Y:S01]  /*1740*/  FADD.FTZ R45, R73, -R80 ;  /* 0x80000050492d7221 */ /* 0x000fe20000010000 */
[----:B------:R-:W-:Y:S01]  /*1750*/  FADD.FTZ R50, R50, -R71 ;  /* 0x8000004732327221 */ /* 0x000fe20000010000 */
        /* <DEDUP_REMOVED lines=25> */
[----:B0-----:R-:W0:Y:S01]  /*18f0*/  LDC.64 R66, c[0x0][0x478] ;  /* 0x00011e00ff427b82 */ /* 0x001e220000000a00 */
[----:B------:R-:W-:Y:S01]  /*1900*/  FMUL.FTZ R81, R40, UR7 ;  /* 0x0000000728517c20 */ /* 0x000fe20008410000 */
[----:B------:R-:W1:Y:S01]  /*1910*/  F2F.BF16.F32 R78, R78 ;  /* 0x0000004e004e7304 */ /* 0x000e620000202000 */
[----:B------:R-:W-:Y:S01]  /*1920*/  FMUL.FTZ R79, R48, UR7 ;  /* 0x00000007304f7c20 */ /* 0x000fe20008410000 */
[----:B------:R-:W-:-:S04]  /*1930*/  FMUL.FTZ R83, R44, UR7 ;  /* 0x000000072c537c20 */ /* 0x000fc80008410000 */
[----:B------:R-:W2:Y:S02]  /*1940*/  LDC.64 R74, c[0x0][0x468] ;  /* 0x00011a00ff4a7b82 */ /* 0x000ea40000000a00 */
[----:B------:R-:W3:Y:S01]  /*1950*/  F2F.BF16.F32 R69, R69 ;  /* 0x0000004500457304 */ /* 0x000ee20000202000 */
[----:B-1----:R-:W-:-:S07]  /*1960*/  IMAD.WIDE.U32 R72, R78, 0x10000, RZ ;  /* 0x000100004e487825 */ /* 0x002fce00078e00ff */
[----:B------:R-:W-:Y:S01]  /*1970*/  F2F.BF16.F32 R68, R71 ;  /* 0x0000004700447304 */ /* 0x000fe20000202000 */
[----:B---3--:R-:W-:-:S07]  /*1980*/  PRMT R87, R69, 0x5410, R70 ;  /* 0x0000541045577816 */ /* 0x008fce0000000046 */
[----:B------:R-:W1:Y:S08]  /*1990*/  F2F.BF16.F32 R89, R82 ;  /* 0x0000005200597304 */ /* 0x000e700000202000 */
[----:B------:R-:W3:Y:S01]  /*19a0*/  F2F.BF16.F32 R80, R80 ;  /* 0x0000005000507304 */ /* 0x000ee20000202000 */
[----:B-1----:R-:W-:-:S07]  /*19b0*/  PRMT R89, R68, 0x5410, R89 ;  /* 0x0000541044597816 */ /* 0x002fce0000000059 */
[----:B------:R-:W-:Y:S01]  /*19c0*/  F2F.BF16.F32 R76, R76 ;  /* 0x0000004c004c7304 */ /* 0x000fe20000202000 */
[----:B---3--:R-:W-:-:S07]  /*19d0*/  IMAD.WIDE.U32 R68, R80, 0x10000, RZ ;  /* 0x0001000050447825 */ /* 0x008fce00078e00ff */
[----:B------:R-:W1:Y:S01]  /*19e0*/  F2F.BF16.F32 R85, R85 ;  /* 0x0000005500557304 */ /* 0x000e620000202000 */
[----:B------:R-:W-:-:S07]  /*19f0*/  LOP3.LUT R69, R89, R69, RZ, 0xfc, !PT ;  /* 0x0000004559457212 */ /* 0x000fce00078efcff */
[----:B------:R-:W3:Y:S01]  /*1a00*/  F2F.BF16.F32 R77, R77 ;  /* 0x0000004d004d7304 */ /* 0x000ee20000202000 */
[----:B-1----:R-:W-:-:S07]  /*1a10*/  PRMT R85, R76, 0x5410, R85 ;  /* 0x000054104c557816 */ /* 0x002fce0000000055 */
[----:B------:R-:W1:Y:S01]  /*1a20*/  F2F.BF16.F32 R81, R81 ;  /* 0x0000005100517304 */ /* 0x000e620000202000 */
[----:B------:R-:W-:Y:S01]  /*1a30*/  LOP3.LUT R73, R85, R73, RZ, 0xfc, !PT ;  /* 0x0000004955497212 */ /* 0x000fe200078efcff */
[----:B---3--:R-:W-:-:S06]  /*1a40*/  IMAD.WIDE.U32 R70, R77, 0x10000, RZ ;  /* 0x000100004d467825 */ /* 0x008fcc00078e00ff */
[----:B------:R-:W3:Y:S01]  /*1a50*/  F2F.BF16.F32 R79, R79 ;  /* 0x0000004f004f7304 */ /* 0x000ee20000202000 */
[----:B0-----:R-:W-:Y:S01]  /*1a60*/  IMAD.WIDE.U32 R76, R62, 0x10, R66 ;  /* 0x000000103e4c7825 */ /* 0x001fe200078e0042 */
[----:B------:R-:W-:Y:S02]  /*1a70*/  LOP3.LUT R71, R87, R71, RZ, 0xfc, !PT ;  /* 0x0000004757477212 */ /* 0x000fe400078efcff */
[----:B-1----:R-:W-:-:S04]  /*1a80*/  LOP3.LUT R72, R72, R81, RZ, 0xfc, !PT ;  /* 0x0000005148487212 */ /* 0x002fc800078efcff */
[----:B------:R-:W0:Y:S01]  /*1a90*/  F2F.BF16.F32 R83, R83 ;  /* 0x0000005300537304 */ /* 0x000e220000202000 */
[----:B--2---:R-:W-:Y:S01]  /*1aa0*/  IMAD.WIDE.U32 R80, R62, 0x8, R74 ;  /* 0x000000083e507825 */ /* 0x004fe200078e004a */
[----:B------:R2:W-:Y:S04]  /*1ab0*/  STG.E.128 desc[UR18][R76.64], R40 ;  /* 0x000000284c007986 */ /* 0x0005e8000c101d12 */
[----:B------:R2:W-:Y:S01]  /*1ac0*/  STG.E.64 desc[UR18][R80.64], R72 ;  /* 0x0000004850007986 */ /* 0x0005e2000c101b12 */
[----:B---3--:R-:W-:Y:S01]  /*1ad0*/  LOP3.LUT R68, R68, R79, RZ, 0xfc, !PT ;  /* 0x0000004f44447212 */ /* 0x008fe200078efcff */
        /* <DEDUP_REMOVED lines=10> */
.L_x_2757:
        /* <DEDUP_REMOVED lines=11> */
[----:B-----5:R-:W-:Y:S01]  /*1c30*/  FFMA.FTZ R40, R83, UR8, R28 ;  /* 0x0000000853287c23 */ /* 0x020fe2000801001c */
[----:B------:R-:W-:Y:S01]  /*1c40*/  FADD.FTZ R80, R73, -R80 ;  /* 0x8000005049507221 */ /* 0x000fe20000010000 */
[--C-:B------:R-:W-:Y:S01]  /*1c50*/  FFMA.FTZ R45, R86, UR4, R79.reuse ;  /* 0x00000004562d7c23 */ /* 0x100fe2000801004f */
[----:B------:R-:W-:Y:S01]  /*1c60*/  FFMA.FTZ R77, R77, UR4, R79 ;  /* 0x000000044d4d7c23 */ /* 0x000fe2000801004f */
[----:B------:R-:W-:Y:S01]  /*1c70*/  FMUL.FTZ R40, R40, UR7 ;  /* 0x0000000728287c20 */ /* 0x000fe20008410000 */
[----:B------:R-:W-:Y:S01]  /*1c80*/  FFMA.FTZ R41, R88, UR8, R29 ;  /* 0x0000000858297c23 */ /* 0x000fe2000801001d */
[----:B------:R-:W-:Y:S01]  /*1c90*/  FFMA.FTZ R71, R71, UR4, R79 ;  /* 0x0000000447477c23 */ /* 0x000fe2000801004f */
[----:B------:R-:W-:Y:S01]  /*1ca0*/  FADD.FTZ R76, R76, -R45 ;  /* 0x8000002d4c4c7221 */ /* 0x000fe20000010000 */
[----:B------:R0:W-:Y:S01]  /*1cb0*/  F2F.BF16.F32 R81, R40 ;  /* 0x0000002800517304 */ /* 0x0001e20000202000 */
[----:B------:R-:W-:Y:S01]  /*1cc0*/  FFMA.FTZ R43, R82, UR4, R79 ;  /* 0x00000004522b7c23 */ /* 0x000fe2000801004f */
[----:B------:R-:W-:Y:S01]  /*1cd0*/  FADD.FTZ R45, R72, -R77 ;  /* 0x8000004d482d7221 */ /* 0x000fe20000010000 */
[----:B------:R-:W-:Y:S01]  /*1ce0*/  FMUL.FTZ R41, R41, UR7 ;  /* 0x0000000729297c20 */ /* 0x000fe20008410000 */
[----:B------:R-:W-:Y:S01]  /*1cf0*/  FADD.FTZ R71, R50, -R71 ;  /* 0x8000004732477221 */ /* 0x000fe20000010000 */
[--C-:B------:R-:W-:Y:S01]  /*1d00*/  FFMA.FTZ R74, R74, UR4, R79.reuse ;  /* 0x000000044a4a7c23 */ /* 0x100fe2000801004f */
[----:B------:R-:W-:Y:S01]  /*1d10*/  FFMA.FTZ R70, R70, UR4, R79 ;  /* 0x0000000446467c23 */ /* 0x000fe2000801004f */
[----:B------:R-:W-:Y:S01]  /*1d20*/  FADD.FTZ R43, R78, -R43 ;  /* 0x8000002b4e2b7221 */ /* 0x000fe20000010000 */
[----:B------:R-:W-:Y:S01]  /*1d30*/  FFMA.FTZ R45, R45, UR8, R34 ;  /* 0x000000082d2d7c23 */ /* 0x000fe20008010022 */
[----:B0-----:R-:W-:Y:S01]  /*1d40*/  FFMA.FTZ R40, R75, UR8, R32 ;  /* 0x000000084b287c23 */ /* 0x001fe20008010020 */
[----:B------:R0:W1:Y:S01]  /*1d50*/  F2F.BF16.F32 R44, R41 ;  /* 0x00000029002c7304 */ /* 0x0000620000202000 */
[----:B------:R-:W-:Y:S01]  /*1d60*/  FADD.FTZ R66, R69, -R74 ;  /* 0x8000004a45427221 */ /* 0x000fe20000010000 */
[----:B------:R-:W-:Y:S01]  /*1d70*/  FADD.FTZ R70, R51, -R70 ;  /* 0x8000004633467221 */ /* 0x000fe20000010000 */
[----:B------:R-:W-:Y:S01]  /*1d80*/  FMUL.FTZ R40, R40, UR7 ;  /* 0x0000000728287c20 */ /* 0x000fe20008410000 */
[----:B------:R-:W-:Y:S01]  /*1d90*/  FFMA.FTZ R42, R43, UR8, R30 ;  /* 0x000000082b2a7c23 */ /* 0x000fe2000801001e */
[----:B------:R-:W-:Y:S01]  /*1da0*/  FMUL.FTZ R45, R45, UR7 ;  /* 0x000000072d2d7c20 */ /* 0x000fe20008410000 */
[----:B------:R-:W-:Y:S01]  /*1db0*/  FFMA.FTZ R43, R76, UR8, R31 ;  /* 0x000000084c2b7c23 */ /* 0x000fe2000801001f */
[----:B------:R-:W-:Y:S01]  /*1dc0*/  FFMA.FTZ R67, R67, UR4, R79 ;  /* 0x0000000443437c23 */ /* 0x000fe2000801004f */
[----:B------:R2:W-:Y:S01]  /*1dd0*/  F2F.BF16.F32 R73, R40 ;  /* 0x0000002800497304 */ /* 0x0005e20000202000 */
[----:B0-----:R-:W-:Y:S01]  /*1de0*/  FFMA.FTZ R41, R80, UR8, R33 ;  /* 0x0000000850297c23 */ /* 0x001fe20008010021 */
[----:B------:R-:W-:Y:S01]  /*1df0*/  FFMA.FTZ R66, R66, UR8, R35 ;  /* 0x0000000842427c23 */ /* 0x000fe20008010023 */
[----:B------:R-:W-:Y:S01]  /*1e00*/  FMUL.FTZ R42, R42, UR7 ;  /* 0x000000072a2a7c20 */ /* 0x000fe20008410000 */
[----:B------:R-:W-:Y:S01]  /*1e10*/  FMUL.FTZ R43, R43, UR7 ;  /* 0x000000072b2b7c20 */ /* 0x000fe20008410000 */
[----:B------:R-:W-:Y:S01]  /*1e20*/  FMUL.FTZ R41, R41, UR7 ;  /* 0x0000000729297c20 */ /* 0x000fe20008410000 */
[----:B------:R-:W-:-:S02]  /*1e30*/  FMUL.FTZ R66, R66, UR7 ;  /* 0x0000000742427c20 */ /* 0x000fc40008410000 */
[----:B------:R0:W-:Y:S01]  /*1e40*/  F2F.BF16.F32 R47, R45 ;  /* 0x0000002d002f7304 */ /* 0x0001e20000202000 */
[----:B--2---:R-:W-:-:S04]  /*1e50*/  FADD.FTZ R40, R49, -R68 ;  /* 0x8000004431287221 */ /* 0x004fc80000010000 */
[----:B------:R-:W-:-:S03]  /*1e60*/  FFMA.FTZ R40, R40, UR8, R37 ;  /* 0x0000000828287c23 */ /* 0x000fc60008010025 */
[----:B------:R2:W-:Y:S01]  /*1e70*/  F2F.BF16.F32 R46, R41 ;  /* 0x00000029002e7304 */ /* 0x0005e20000202000 */
[----:B------:R-:W-:Y:S01]  /*1e80*/  FMUL.FTZ R49, R40, UR7 ;  /* 0x0000000728317c20 */ /* 0x000fe20008410000 */
[----:B------:R-:W-:Y:S01]  /*1e90*/  FFMA.FTZ R40, R71, UR8, R38 ;  /* 0x0000000847287c23 */ /* 0x000fe20008010026 */
[----:B0-----:R-:W-:-:S03]  /*1ea0*/  FADD.FTZ R45, R48, -R67 ;  /* 0x80000043302d7221 */ /* 0x001fc60000010000 */
[----:B------:R-:W-:Y:S01]  /*1eb0*/  FMUL.FTZ R50, R40, UR7 ;  /* 0x0000000728327c20 */ /* 0x000fe20008410000 */
[----:B------:R-:W-:Y:S01]  /*1ec0*/  FFMA.FTZ R40, R70, UR8, R39 ;  /* 0x0000000846287c23 */ /* 0x000fe20008010027 */
[----:B------:R-:W-:Y:S01]  /*1ed0*/  FFMA.FTZ R45, R45, UR8, R36 ;  /* 0x000000082d2d7c23 */ /* 0x000fe20008010024 */
[----:B------:R-:W-:Y:S02]  /*1ee0*/  F2F.BF16.F32 R42, R42 ;  /* 0x0000002a002a7304 */ /* 0x000fe40000202000 */
[----:B------:R-:W-:Y:S01]  /*1ef0*/  FMUL.FTZ R67, R40, UR7 ;  /* 0x0000000728437c20 */ /* 0x000fe20008410000 */
[----:B------:R-:W-:Y:S01]  /*1f00*/  FMUL.FTZ R48, R45, UR7 ;  /* 0x000000072d307c20 */ /* 0x000fe20008410000 */
[----:B--2---:R-:W0:Y:S01]  /*1f10*/  LDC.64 R40, c[0x0][0x468] ;  /* 0x00011a00ff287b82 */ /* 0x004e220000000a00 */
[----:B-1----:R-:W-:-:S03]  /*1f20*/  IMAD.WIDE.U32 R44, R44, 0x10000, RZ ;  /* 0x000100002c2c7825 */ /* 0x002fc600078e00ff */
[----:B------:R-:W1:Y:S01]  /*1f30*/  F2F.BF16.F32 R43, R43 ;  /* 0x0000002b002b7304 */ /* 0x000e620000202000 */
[----:B------:R-:W-:-:S07]  /*1f40*/  LOP3.LUT R44, R44, R81, RZ, 0xfc, !PT ;  /* 0x000000512c2c7212 */ /* 0x000fce00078efcff */
[----:B------:R-:W2:Y:S01]  /*1f50*/  F2F.BF16.F32 R66, R66 ;  /* 0x0000004200427304 */ /* 0x000ea20000202000 */
[----:B-1----:R-:W-:-:S07]  /*1f60*/  PRMT R75, R42, 0x5410, R43 ;  /* 0x000054102a4b7816 */ /* 0x002fce000000002b */
[----:B------:R-:W1:Y:S01]  /*1f70*/  F2F.BF16.F32 R49, R49 ;  /* 0x0000003100317304 */ /* 0x000e620000202000 */
[----:B------:R-:W-:Y:S02]  /*1f80*/  LOP3.LUT R45, R75, R45, RZ, 0xfc, !PT ;  /* 0x0000002d4b2d7212 */ /* 0x000fe400078efcff */
[----:B--2---:R-:W-:-:S05]  /*1f90*/  PRMT R71, R47, 0x5410, R66 ;  /* 0x000054102f477816 */ /* 0x004fca0000000042 */
[----:B------:R-:W-:Y:S01]  /*1fa0*/  F2F.BF16.F32 R50, R50 ;  /* 0x0000003200327304 */ /* 0x000fe20000202000 */
[----:B------:R-:W-:-:S05]  /*1fb0*/  IMAD.WIDE.U32 R46, R46, 0x10000, RZ ;  /* 0x000100002e2e7825 */ /* 0x000fca00078e00ff */
[----:B------:R-:W-:Y:S01]  /*1fc0*/  LOP3.LUT R47, R71, R47, RZ, 0xfc, !PT ;  /* 0x0000002f472f7212 */ /* 0x000fe200078efcff */
[----:B-1----:R-:W-:Y:S01]  /*1fd0*/  IMAD.WIDE.U32 R42, R49, 0x10000, RZ ;  /* 0x00010000312a7825 */ /* 0x002fe200078e00ff */
[----:B------:R-:W1:Y:S01]  /*1fe0*/  F2F.BF16.F32 R67, R67 ;  /* 0x0000004300437304 */ /* 0x000e620000202000 */
[----:B------:R-:W-:-:S07]  /*1ff0*/  LOP3.LUT R46, R46, R73, RZ, 0xfc, !PT ;  /* 0x000000492e2e7212 */ /* 0x000fce00078efcff */
[----:B------:R0:W2:Y:S01]  /*2000*/  F2F.BF16.F32 R51, R48 ;  /* 0x0000003000337304 */ /* 0x0000a20000202000 */
[----:B-1----:R-:W-:Y:S01]  /*2010*/  PRMT R69, R50, 0x5410, R67 ;  /* 0x0000541032457816 */ /* 0x002fe20000000043 */
[----:B0-----:R-:W-:-:S03]  /*2020*/  IMAD.WIDE.U32 R48, R62, 0x8, R40 ;  /* 0x000000083e307825 */ /* 0x001fc600078e0028 */
        /* <DEDUP_REMOVED lines=8> */
.L_x_2760:
[--C-:B------:R-:W-:Y:S01]  /*20b0*/  FFMA.FTZ R77, R77, UR4, R79.reuse ;  /* 0x000000044d4d7c23 */ /* 0x100fe2000801004f */
[--C-:B------:R-:W-:Y:S01]  /*20c0*/  FFMA.FTZ R74, R74, UR4, R79.reuse ;  /* 0x000000044a4a7c23 */ /* 0x100fe2000801004f */
[--C-:B------:R-:W-:Y:S01]  /*20d0*/  FFMA.FTZ R88, R88, UR4, R79.reuse ;  /* 0x0000000458587c23 */ /* 0x100fe2000801004f */
[----:B------:R-:W-:Y:S01]  /*20e0*/  FFMA.FTZ R43, R82, UR4, R79 ;  /* 0x00000004522b7c23 */ /* 0x000fe2000801004f */
[----:B------:R-:W-:Y:S01]  /*20f0*/  FADD.FTZ R47, R72, -R77 ;  /* 0x8000004d482f7221 */ /* 0x000fe20000010000 */
[----:B------:R-:W-:Y:S01]  /*2100*/  FADD.FTZ R74, R69, -R74 ;  /* 0x8000004a454a7221 */ /* 0x000fe20000010000 */
[--C-:B------:R-:W-:Y:S01]  /*2110*/  FFMA.FTZ R72, R70, UR4, R79.reuse ;  /* 0x0000000446487c23 */ /* 0x100fe2000801004f */
[----:B------:R-:W-:Y:S01]  /*2120*/  FFMA.FTZ R45, R86, UR4, R79 ;  /* 0x00000004562d7c23 */ /* 0x000fe2000801004f */
[----:B-----5:R-:W-:Y:S01]  /*2130*/  FFMA.FTZ R46, R47, UR8, R34 ;  /* 0x000000082f2e7c23 */ /* 0x020fe20008010022 */
[----:B------:R-:W-:Y:S01]  /*2140*/  FFMA.FTZ R47, R74, UR8, R35 ;  /* 0x000000084a2f7c23 */ /* 0x000fe20008010023 */
[----:B------:R-:W-:Y:S01]  /*2150*/  FADD.FTZ R74, R51, -R72 ;  /* 0x80000048334a7221 */ /* 0x000fe20000010000 */
[--C-:B------:R-:W-:Y:S01]  /*2160*/  FFMA.FTZ R72, R68, UR4, R79.reuse ;  /* 0x0000000444487c23 */ /* 0x100fe2000801004f */
[--C-:B------:R-:W-:Y:S01]  /*2170*/  FFMA.FTZ R80, R80, UR4, R79.reuse ;  /* 0x0000000450507c23 */ /* 0x100fe2000801004f */
[--C-:B------:R-:W-:Y:S01]  /*2180*/  FFMA.FTZ R71, R71, UR4, R79.reuse ;  /* 0x0000000447477c23 */ /* 0x100fe2000801004f */
[----:B------:R-:W-:Y:S01]  /*2190*/  FFMA.FTZ R66, R66, UR4, R79 ;  /* 0x0000000442427c23 */ /* 0x000fe2000801004f */
[----:B------:R-:W-:Y:S01]  /*21a0*/  FADD.FTZ R88, R81, -R88 ;  /* 0x8000005851587221 */ /* 0x000fe20000010000 */
[----:B------:R-:W-:Y:S01]  /*21b0*/  FADD.FTZ R43, R78, -R43 ;  /* 0x8000002b4e2b7221 */ /* 0x000fe20000010000 */
[----:B------:R-:W-:Y:S01]  /*21c0*/  FFMA.FTZ R84, R84, UR4, R79 ;  /* 0x0000000454547c23 */ /* 0x000fe2000801004f */
[----:B------:R-:W-:Y:S01]  /*21d0*/  FADD.FTZ R72, R49, -R72 ;  /* 0x8000004831487221 */ /* 0x000fe20000010000 */
[----:B------:R-:W-:Y:S01]  /*21e0*/  FADD.FTZ R44, R76, -R45 ;  /* 0x8000002d4c2c7221 */ /* 0x000fe20000010000 */
[----:B------:R-:W-:Y:S01]  /*21f0*/  FADD.FTZ R80, R73, -R80 ;  /* 0x8000005049507221 */ /* 0x000fe20000010000 */
[----:B------:R-:W-:Y:S01]  /*2200*/  FADD.FTZ R71, R50, -R71 ;  /* 0x8000004732477221 */ /* 0x000fe20000010000 */
[----:B------:R-:W-:Y:S01]  /*2210*/  FFMA.FTZ R79, R67, UR4, R79 ;  /* 0x00000004434f7c23 */ /* 0x000fe2000801004f */
[----:B------:R-:W-:Y:S01]  /*2220*/  FADD.FTZ R83, R83, -R66 ;  /* 0x8000004253537221 */ /* 0x000fe20000010000 */
[----:B------:R-:W-:Y:S01]  /*2230*/  FFMA.FTZ R41, R88, UR8, R29 ;  /* 0x0000000858297c23 */ /* 0x000fe2000801001d */
[----:B------:R-:W-:Y:S01]  /*2240*/  FMUL.FTZ R66, R47, UR7 ;  /* 0x000000072f427c20 */ /* 0x000fe20008410000 */
[----:B------:R-:W-:Y:S01]  /*2250*/  FFMA.FTZ R42, R43, UR8, R30 ;  /* 0x000000082b2a7c23 */ /* 0x000fe2000801001e */
[----:B------:R-:W-:Y:S01]  /*2260*/  FADD.FTZ R75, R75, -R84 ;  /* 0x800000544b4b7221 */ /* 0x000fe20000010000 */
[----:B------:R-:W-:Y:S01]  /*2270*/  FFMA.FTZ R49, R72, UR8, R37 ;  /* 0x0000000848317c23 */ /* 0x000fe20008010025 */
[----:B------:R-:W-:Y:S01]  /*2280*/  FFMA.FTZ R43, R44, UR8, R31 ;  /* 0x000000082c2b7c23 */ /* 0x000fe2000801001f */
[----:B------:R-:W-:Y:S01]  /*2290*/  FFMA.FTZ R45, R80, UR8, R33 ;  /* 0x00000008502d7c23 */ /* 0x000fe20008010021 */
[----:B------:R-:W-:Y:S01]  /*22a0*/  FFMA.FTZ R50, R71, UR8, R38 ;  /* 0x0000000847327c23 */ /* 0x000fe20008010026 */
[----:B------:R-:W-:Y:S01]  /*22b0*/  FFMA.FTZ R51, R74, UR8, R39 ;  /* 0x000000084a337c23 */ /* 0x000fe20008010027 */
[----:B------:R-:W-:Y:S01]  /*22c0*/  FADD.FTZ R79, R48, -R79 ;  /* 0x8000004f304f7221 */ /* 0x000fe20000010000 */
[----:B------:R-:W-:Y:S01]  /*22d0*/  FMUL.FTZ R78, R41, UR7 ;  /* 0x00000007294e7c20 */ /* 0x000fe20008410000 */
[----:B------:R-:W-:Y:S01]  /*22e0*/  FMUL.FTZ R69, R46, UR7 ;  /* 0x000000072e457c20 */ /* 0x000fe20008410000 */
[----:B------:R-:W-:Y:S01]  /*22f0*/  FFMA.FTZ R40, R83, UR8, R28 ;  /* 0x0000000853287c23 */ /* 0x000fe2000801001c */
[----:B------:R0:W-:Y:S01]  /*2300*/  F2F.BF16.F32 R70, R66 ;  /* 0x0000004200467304 */ /* 0x0001e20000202000 */
[----:B------:R-:W-:Y:S01]  /*2310*/  FMUL.FTZ R80, R49, UR7 ;  /* 0x0000000731507c20 */ /* 0x000fe20008410000 */
[----:B------:R-:W-:Y:S01]  /*2320*/  FMUL.FTZ R76, R42, UR7 ;  /* 0x000000072a4c7c20 */ /* 0x000fe20008410000 */
[----:B------:R-:W-:Y:S01]  /*2330*/  FMUL.FTZ R85, R43, UR7 ;  /* 0x000000072b557c20 */ /* 0x000fe20008410000 */
[----:B------:R-:W-:Y:S01]  /*2340*/  FFMA.FTZ R44, R75, UR8, R32 ;  /* 0x000000084b2c7c23 */ /* 0x000fe20008010020 */
[----:B------:R-:W-:Y:S01]  /*2350*/  FMUL.FTZ R77, R45, UR7 ;  /* 0x000000072d4d7c20 */ /* 0x000fe20008410000 */
[----:B------:R-:W-:Y:S01]  /*2360*/  FMUL.FTZ R71, R50, UR7 ;  /* 0x0000000732477c20 */ /* 0x000fe20008410000 */
[----:B------:R-:W-:Y:S01]  /*2370*/  FMUL.FTZ R82, R51, UR7 ;  /* 0x0000000733527c20 */ /* 0x000fe20008410000 */
[----:B------:R-:W-:Y:S01]  /*2380*/  FFMA.FTZ R48, R79, UR8, R36 ;  /* 0x000000084f307c23 */ /* 0x000fe20008010024 */
        /* <DEDUP_REMOVED lines=40> */
.L_x_2759:
[----:B------:R-:W-:Y:S02]  /*2610*/  UIADD3 UR6, UPT, UPT, UR6, UR28, URZ ;  /* 0x0000001c06067290 */ /* 0x000fe4000fffe0ff */
[----:B------:R-:W-:Y:S02]  /*2620*/  UPLOP3.LUT UP2, UPT, UPT, UPT, UP2, 0x40, 0x4 ;  /* 0x000000000004789c */ /* 0x000fe40003f4e820 */
[----:B------:R-:W-:-:S09]  /*2630*/  UISETP.GE.AND UP1, UPT, UR6, UR29, UPT ;  /* 0x0000001d0600728c */ /* 0x000fd2000bf26270 */
[----:B------:R-:W-:Y:S05]  /*2640*/  BRA.U !UP1, `(.L_x_2761) ;  /* 0xffffffdd093c7547 */ /* 0x000fea000b83ffff */
        /* <DEDUP_REMOVED lines=23> */
.L_x_2754:
[----:B------:R-:W4:Y:S01]  /*27c0*/  S2R R7, SR_TID.X ;  /* 0x0000000000077919 */ /* 0x000f220000002100 */
[----:B------:R-:W5:Y:S08]  /*27d0*/  LDC R0, c[0x0][0x388] ;  /* 0x0000e200ff007b82 */ /* 0x000f700000000800 */
[----:B------:R-:W0:Y:S08]  /*27e0*/  LDC.64 R2, c[0x0][0x440] ;  /* 0x00011000ff027b82 */ /* 0x000e300000000a00 */
[----:B------:R-:W2:Y:S01]  /*27f0*/  LDC.64 R4, c[0x0][0x448] ;  /* 0x00011200ff047b82 */ /* 0x000ea20000000a00 */
[----:B-----5:R-:W-:-:S05]  /*2800*/  IMAD R0, R0, UR9, RZ ;  /* 0x0000000900007c24 */ /* 0x020fca000f8e02ff */
[----:B----4-:R-:W-:-:S05]  /*2810*/  LEA.HI R7, R0, R7, RZ, 0x1e ;  /* 0x0000000700077211 */ /* 0x010fca00078ff0ff */
[----:B0-----:R-:W-:-:S04]  /*2820*/  IMAD.WIDE.U32 R2, R7, 0x10, R2 ;  /* 0x0000001007027825 */ /* 0x001fc800078e0002 */
[----:B--2---:R-:W-:Y:S01]  /*2830*/  IMAD.WIDE.U32 R4, R7, 0x10, R4 ;  /* 0x0000001007047825 */ /* 0x004fe200078e0004 */
[----:B-1----:R-:W-:Y:S04]  /*2840*/  STG.E.128 desc[UR18][R2.64], R20 ;  /* 0x0000001402007986 */ /* 0x002fe8000c101d12 */
[----:B------:R-:W-:Y:S04]  /*2850*/  STG.E.128 desc[UR18][R4.64], R16 ;  /* 0x0000001004007986 */ /* 0x000fe8000c101d12 */
[----:B------:R-:W-:Y:S04]  /*2860*/  STG.E.128 desc[UR18][R2.64+0x800], R24 ;  /* 0x0008001802007986 */ /* 0x000fe8000c101d12 */
[----:B------:R-:W-:Y:S04]  /*2870*/  STG.E.128 desc[UR18][R4.64+0x800], R52 ;  /* 0x0008003404007986 */ /* 0x000fe8000c101d12 */
[----:B------:R-:W-:Y:S04]  /*2880*/  STG.E.128 desc[UR18][R2.64+0x1000], R12 ;  /* 0x0010000c02007986 */ /* 0x000fe8000c101d12 */
[----:B------:R-:W-:Y:S01]  /*2890*/  STG.E.128 desc[UR18][R4.64+0x1000], R28 ;  /* 0x0010001c04007986 */ /* 0x000fe2000c101d12 */
[----:B------:R-:W-:Y:S05]  /*28a0*/  EXIT ;  /* 0x000000000000794d */ /* 0x000fea0003800000 */
.L_x_2762:
        /* <DEDUP_REMOVED lines=13> */
.L_x_6733:


//--------------------- .text._ZN10layer_norm13ln_bwd_kernelINS_13Kernel_traitsIf13__nv_bfloat16fS2_fjLj1536ELj1ELj1ELj4ELj8ENS_18Kernel_traits_baseILj1536EfS2_fS2_fjLj128EEEEELb0ELb0ELb1ELb0EEEvNS_9BwdParamsE --------------------------
	.section	.text._ZN10layer_norm13ln_bwd_kernelINS_13Kernel_traitsIf13__nv_bfloat16fS2_fjLj1536ELj1ELj1ELj4ELj8ENS_18Kernel_traits_baseILj1536EfS2_fS2_fjLj128EEEEELb0ELb0ELb1ELb0EEEvNS_9BwdParamsE,"ax",@progbits
	.align	128
        .global         _ZN10layer_norm13ln_bwd_kernelINS_13Kernel_traitsIf13__nv_bfloat16fS2_fjLj1536ELj1ELj1ELj4ELj8ENS_18Kernel_traits_baseILj1536EfS2_fS2_fjLj128EEEEELb0ELb0ELb1ELb0EEEvNS_9BwdParamsE
        .type           _ZN10layer_norm13ln_bwd_kernelINS_13Kernel_traitsIf13__nv_bfloat16fS2_fjLj1536ELj1ELj1ELj4ELj8ENS_18Kernel_traits_baseILj1536EfS2_fS2_fjLj128EEEEELb0ELb0ELb1ELb0EEEvNS_9BwdParamsE,@function
        .size           _ZN10layer_norm13ln_bwd_kernelINS_13Kernel_traitsIf13__nv_bfloat16fS2_fjLj1536ELj1ELj1ELj4ELj8ENS_18Kernel_traits_baseILj1536EfS2_fS2_fjLj128EEEEELb0ELb0ELb1ELb0EEEvNS_9BwdParamsE,(.L_x_6734 - _ZN10layer_norm13ln_bwd_kernelINS_13Kernel_traitsIf13__nv_bfloat16fS2_fjLj1536ELj1ELj1ELj4ELj8ENS_18Kernel_traits_baseILj1536EfS2_fS2_fjLj128EEEEELb0ELb0ELb1ELb0EEEvNS_9BwdParamsE)
        .other          _ZN10layer_norm13ln_bwd_kernelINS_13Kernel_traitsIf13__nv_bfloat16fS2_fjLj1536ELj1ELj1ELj4ELj8ENS_18Kernel_traits_baseILj1536EfS2_fS2_fjLj128EEEEELb0ELb0ELb1ELb0EEEvNS_9BwdParamsE,@"STO_CUDA_ENTRY STV_DEFAULT"
_ZN10layer_norm13ln_bwd_kernelINS_13Kernel_traitsIf13__nv_bfloat16fS2_fjLj1536ELj1ELj1ELj4ELj8ENS_18Kernel_traits_baseILj1536EfS2_fS2_fjLj128EEEEELb0ELb0ELb1ELb0EEEvNS_9BwdParamsE:
.text._ZN10layer_norm13ln_bwd_kernelINS_13Kernel_traitsIf13__nv_bfloat16fS2_fjLj1536ELj1ELj1ELj4ELj8ENS_18Kernel_traits_baseILj1536EfS2_fS2_fjLj128EEEEELb0ELb0ELb1ELb0EEEvNS_9BwdParamsE:
        /* <DEDUP_REMOVED lines=64> */
.L_x_2802:
        /* <DEDUP_REMOVED lines=10> */
[----:B------:R-:W2:Y:S04]  /*04a0*/  LDG.E R88, desc[UR14][R88.64] ;  /* 0x0000000e58587981 */ /* 0x000ea8000c1e1900 */
[----:B------:R-:W4:Y:S01]  /*04b0*/  LDG.E R64, desc[UR14][R64.64] ;  /* 0x0000000e40407981 */ /* 0x000f22000c1e1900 */
[----:B------:R-:W-:Y:S01]  /*04c0*/  HFMA2 R91, -RZ, RZ, 0, 0 ;  /* 0x00000000ff5b7431 */ /* 0x000fe200000001ff */
[----:B------:R-:W-:Y:S01]  /*04d0*/  BSSY.RECONVERGENT B0, `(.L_x_2764) ;  /* 0x00000d0000007945 */ /* 0x000fe20003800200 */
[----:B------:R-:W-:-:S02]  /*04e0*/  MOV R92, RZ ;  /* 0x000000ff005c7202 */ /* 0x000fc40000000f00 */
        /* <DEDUP_REMOVED lines=10> */
[----:B------:R0:W2:Y:S01]  /*0590*/  LDG.E R64, desc[UR14][R64.64] ;  /* 0x0000000e40407981 */ /* 0x0000a2000c1e1900 */
        /* <DEDUP_REMOVED lines=14> */
[----:B0-----:R-:W-:Y:S02]  /*0680*/  MOV R65, UR10 ;  /* 0x0000000a00417c02 */ /* 0x001fe40008000f00 */
[----:B------:R-:W-:Y:S02]  /*0690*/  MOV R67, UR12 ;  /* 0x0000000c00437c02 */ /* 0x000fe40008000f00 */
[-C--:B------:R-:W-:Y:S02]  /*06a0*/  LEA.HI.SX32 R86, R65, R0.reuse, 0x1e ;  /* 0x0000000041567211 */ /* 0x080fe400078ff2ff */
[----:B------:R-:W-:Y:S02]  /*06b0*/  LEA.HI.SX32 R90, R67, R0, 0x1e ;  /* 0x00000000435a7211 */ /* 0x000fe400078ff2ff */
[----:B------:R-:W-:Y:S02]  /*06c0*/  MOV R89, R86 ;  /* 0x0000005600597202 */ /* 0x000fe40000000f00 */
[----:B--2---:R-:W-:Y:S01]  /*06d0*/  FSEL R88, R64, RZ, !P0 ;  /* 0x000000ff40587208 */ /* 0x004fe20004000000 */
[----:B------:R-:W-:Y:S06]  /*06e0*/  @!P2 BRA `(.L_x_2767) ;  /* 0x0000000000c4a947 */ /* 0x000fec0003800000 */
[----:B------:R-:W0:Y:S01]  /*06f0*/  LDC.64 R80, c[0x0][0x428] ;  /* 0x00010a00ff507b82 */ /* 0x000e220000000a00 */
[----:B------:R-:W-:-:S07]  /*0700*/  ISETP.NE.U32.AND P0, PT, RZ, UR22, PT ;  /* 0x00000016ff007c0c */ /* 0x000fce000bf05070 */
[----:B------:R-:W2:Y:S01]  /*0710*/  LDC.64 R64, c[0x0][0x3a8] ;  /* 0x0000ea00ff407b82 */ /* 0x000ea20000000a00 */
[----:B0-----:R-:W-:-:S06]  /*0720*/  IMAD.WIDE.U32 R80, R90, 0x8, R80 ;  /* 0x000000085a507825 */ /* 0x001fcc00078e0050 */
[----:B------:R-:W3:Y:S01]  /*0730*/  LDG.E.64 R80, desc[UR14][R80.64] ;  /* 0x0000000e50507981 */ /* 0x000ee2000c1e1b00 */
[----:B--2---:R-:W-:-:S06]  /*0740*/  IMAD.WIDE.U32 R64, R89, 0x10, R64 ;  /* 0x0000001059407825 */ /* 0x004fcc00078e0040 */
[----:B------:R-:W2:Y:S01]  /*0750*/  LDG.E.128 R64, desc[UR14][R64.64] ;  /* 0x0000000e40407981 */ /* 0x000ea2000c1e1d00 */
[----:B------:R-:W-:-:S13]  /*0760*/  ISETP.NE.AND.EX P0, PT, RZ, UR23, PT, P0 ;  /* 0x00000017ff007c0c */ /* 0x000fda000bf05300 */
[----:B------:R-:W0:Y:S01]  /*0770*/  @P0 LDC.64 R82, c[0x0][0x438] ;  /* 0x00010e00ff520b82 */ /* 0x000e220000000a00 */
[----:B------:R-:W-:Y:S01]  /*0780*/  IADD3 R90, PT, PT, R90, 0x80, RZ ;  /* 0x000000805a5a7810 */ /* 0x000fe20007ffe0ff */
[----:B0-----:R-:W-:-:S05]  /*0790*/  @P0 IMAD.WIDE.U32 R82, R89, 0x10, R82 ;  /* 0x0000001059520825 */ /* 0x001fca00078e0052 */
[----:B------:R0:W5:Y:S01]  /*07a0*/  @P0 LDG.E.128 R48, desc[UR14][R82.64] ;  /* 0x0000000e52300981 */ /* 0x000162000c1e1d00 */
[----:B------:R-:W-:Y:S02]  /*07b0*/  IADD3 R89, PT, PT, R89, 0x80, RZ ;  /* 0x0000008059597810 */ /* 0x000fe40007ffe0ff */
[----:B---3--:R-:W-:Y:S02]  /*07c0*/  MOV R84, R80 ;  /* 0x0000005000547202 */ /* 0x008fe40000000f00 */
[----:B------:R-:W-:Y:S02]  /*07d0*/  SHF.R.U64 R92, R80, 0x10, R81 ;  /* 0x00000010505c7819 */ /* 0x000fe40000001251 */
[----:B------:R-:W-:Y:S01]  /*07e0*/  SHF.L.U32 R85, R84, 0x10, RZ ;  /* 0x0000001054557819 */ /* 0x000fe200000006ff */
[----:B--2---:R-:W-:Y:S01]  /*07f0*/  FADD.FTZ R87, -R88, R64 ;  /* 0x0000004058577221 */ /* 0x004fe20000010100 */
[----:B------:R-:W-:-:S03]  /*0800*/  MOV R79, R81 ;  /* 0x00000051004f7202 */ /* 0x000fc60000000f00 */
[----:B------:R-:W-:Y:S01]  /*0810*/  FMUL.FTZ R87, R87, UR32 ;  /* 0x0000002057577c20 */ /* 0x000fe20008410000 */
[----:B------:R-:W-:Y:S01]  /*0820*/  SHF.R.U32.HI R91, RZ, 0x10, R81 ;  /* 0x00000010ff5b7819 */ /* 0x000fe20000011651 */
[C---:B------:R-:W-:Y:S01]  /*0830*/  FADD.FTZ R80, -R88.reuse, R65 ;  /* 0x0000004158507221 */ /* 0x040fe20000010100 */
[C---:B------:R-:W-:Y:S01]  /*0840*/  FADD.FTZ R81, -R88.reuse, R66 ;  /* 0x0000004258517221 */ /* 0x040fe20000010100 */
[----:B------:R-:W-:Y:S01]  /*0850*/  FADD.FTZ R67, -R88, R67 ;  /* 0x0000004358437221 */ /* 0x000fe20000010100 */
[----:B------:R-:W-:Y:S01]  /*0860*/  SHF.L.U32 R66, R92, 0x10, RZ ;  /* 0x000000105c427819 */ /* 0x000fe200000006ff */
[----:B------:R-:W-:Y:S01]  /*0870*/  FADD.FTZ R36, R36, R85 ;  /* 0x0000005524247221 */ /* 0x000fe20000010000 */
[-C--:B------:R-:W-:Y:S01]  /*0880*/  FFMA.FTZ R28, R87, R85.reuse, R28 ;  /* 0x00000055571c7223 */ /* 0x080fe2000001001c */
[----:B-----5:R-:W-:Y:S01]  /*0890*/  FMUL.FTZ R85, R20, R85 ;  /* 0x0000005514557220 */ /* 0x020fe20000410000 */
[----:B------:R-:W-:Y:S01]  /*08a0*/  FMUL.FTZ R84, R80, UR32 ;  /* 0x0000002050547c20 */ /* 0x000fe20008410000 */
[----:B------:R-:W-:Y:S01]  /*08b0*/  SHF.L.U32 R79, R79, 0x10, RZ ;  /* 0x000000104f4f7819 */ /* 0x000fe200000006ff */
[----:B------:R-:W-:Y:S01]  /*08c0*/  FMUL.FTZ R80, R67, UR32 ;  /* 0x0000002043507c20 */ /* 0x000fe20008410000 */
[-C--:B0-----:R-:W-:Y:S01]  /*08d0*/  FMUL.FTZ R82, R21, R66.reuse ;  /* 0x0000004215527220 */ /* 0x081fe20000410000 */
[----:B------:R-:W-:Y:S01]  /*08e0*/  FADD.FTZ R65, RZ, R85 ;  /* 0x00000055ff417221 */ /* 0x000fe20000010000 */
[----:B------:R-:W-:Y:S01]  /*08f0*/  FFMA.FTZ R67, R87, R85, RZ ;  /* 0x0000005557437223 */ /* 0x000fe200000100ff */
        /* <DEDUP_REMOVED lines=12> */
[----:B------:R-:W-:Y:S01]  /*09c0*/  FADD.FTZ R39, R39, R64 ;  /* 0x0000004027277221 */ /* 0x000fe20000010000 */
[----:B------:R-:W-:Y:S01]  /*09d0*/  FFMA.FTZ R31, R80, R64, R31 ;  /* 0x00000040501f7223 */ /* 0x000fe2000001001f */
[----:B------:R-:W-:Y:S01]  /*09e0*/  FADD.FTZ R91, R66, R79 ;  /* 0x0000004f425b7221 */ /* 0x000fe20000010000 */
[----:B------:R-:W-:-:S07]  /*09f0*/  FFMA.FTZ R92, R80, R79, R65 ;  /* 0x0000004f505c7223 */ /* 0x000fce0000010041 */
.L_x_2767:
[----:B-1----:R-:W-:Y:S05]  /*0a00*/  BSYNC.RECONVERGENT B1 ;  /* 0x0000000000017941 */ /* 0x002fea0003800200 */
.L_x_2766:
        /* <DEDUP_REMOVED lines=14> */
[----:B------:R-:W-:Y:S02]  /*0af0*/  IADD3 R89, PT, PT, R89, 0x80, RZ ;  /* 0x0000008059597810 */ /* 0x000fe40007ffe0ff */
[----:B--2---:R-:W-:Y:S02]  /*0b00*/  MOV R78, R64 ;  /* 0x00000040004e7202 */ /* 0x004fe40000000f00 */
[--C-:B------:R-:W-:Y:S02]  /*0b10*/  SHF.R.U64 R66, R64, 0x10, R65.reuse ;  /* 0x0000001040427819 */ /* 0x100fe40000001241 */
[----:B0-----:R-:W-:Y:S02]  /*0b20*/  MOV R77, R65 ;  /* 0x00000041004d7202 */ /* 0x001fe40000000f00 */
[----:B------:R-:W-:Y:S01]  /*0b30*/  SHF.R.U32.HI R64, RZ, 0x10, R65 ;  /* 0x00000010ff407819 */ /* 0x000fe20000011641 */
[----:B---3--:R-:W-:Y:S01]  /*0b40*/  FADD.FTZ R7, -R88, R9 ;  /* 0x0000000958077221 */ /* 0x008fe20000010100 */
[----:B------:R-:W-:Y:S01]  /*0b50*/  SHF.L.U32 R65, R78, 0x10, RZ ;  /* 0x000000104e417819 */ /* 0x000fe200000006ff */
[C---:B------:R-:W-:Y:S01]  /*0b60*/  FADD.FTZ R8, -R88.reuse, R8 ;  /* 0x0000000858087221 */ /* 0x040fe20000010100 */
[----:B------:R-:W-:Y:S01]  /*0b70*/  FADD.FTZ R67, -R88, R10 ;  /* 0x0000000a58437221 */ /* 0x000fe20000010100 */
[----:B------:R-:W-:Y:S01]  /*0b80*/  SHF.L.U32 R66, R66, 0x10, RZ ;  /* 0x0000001042427819 */ /* 0x000fe200000006ff */
[----:B------:R-:W-:Y:S01]  /*0b90*/  FMUL.FTZ R10, R7, UR32 ;  /* 0x00000020070a7c20 */ /* 0x000fe20008410000 */
[----:B------:R-:W-:Y:S01]  /*0ba0*/  FMUL.FTZ R9, R8, UR32 ;  /* 0x0000002008097c20 */ /* 0x000fe20008410000 */
[-C--:B-----5:R-:W-:Y:S01]  /*0bb0*/  FMUL.FTZ R78, R16, R65.reuse ;  /* 0x00000041104e7220 */ /* 0x0a0fe20000410000 */
[----:B------:R-:W-:Y:S01]  /*0bc0*/  FADD.FTZ R76, -R88, R11 ;  /* 0x0000000b584c7221 */ /* 0x000fe20000010100 */
[----:B------:R-:W-:Y:S01]  /*0bd0*/  SHF.L.U32 R11, R77, 0x10, RZ ;  /* 0x000000104d0b7819 */ /* 0x000fe200000006ff */
[----:B------:R-:W-:Y:S01]  /*0be0*/  FADD.FTZ R41, R41, R66 ;  /* 0x0000004229297221 */ /* 0x000fe20000010000 */
[-C--:B------:R-:W-:Y:S01]  /*0bf0*/  FFMA.FTZ R33, R10, R66.reuse, R33 ;  /* 0x000000420a217223 */ /* 0x080fe20000010021 */
[----:B------:R-:W-:Y:S01]  /*0c00*/  FMUL.FTZ R77, R17, R66 ;  /* 0x00000042114d7220 */ /* 0x000fe20000410000 */
[----:B------:R-:W-:Y:S01]  /*0c10*/  FADD.FTZ R40, R40, R65 ;  /* 0x0000004128287221 */ /* 0x000fe20000010000 */
[----:B------:R-:W-:Y:S01]  /*0c20*/  FFMA.FTZ R32, R9, R65, R32 ;  /* 0x0000004109207223 */ /* 0x000fe20000010020 */
[----:B------:R-:W-:Y:S01]  /*0c30*/  FADD.FTZ R66, R91, R78 ;  /* 0x0000004e5b427221 */ /* 0x000fe20000010000 */
[----:B------:R-:W-:Y:S01]  /*0c40*/  FFMA.FTZ R65, R9, R78, R92 ;  /* 0x0000004e09417223 */ /* 0x000fe2000001005c */
[----:B------:R-:W-:Y:S01]  /*0c50*/  SHF.L.U32 R64, R64, 0x10, RZ ;  /* 0x0000001040407819 */ /* 0x000fe200000006ff */
        /* <DEDUP_REMOVED lines=14> */
.L_x_2769:
[----:B------:R-:W-:Y:S05]  /*0d40*/  BSYNC.RECONVERGENT B1 ;  /* 0x0000000000017941 */ /* 0x000fea0003800200 */
.L_x_2768:
        /* <DEDUP_REMOVED lines=13> */
[--C-:B------:R-:W-:Y:S02]  /*0e20*/  SHF.R.U64 R89, R70, 0x10, R71.reuse ;  /* 0x0000001046597819 */ /* 0x100fe40000001247 */
[----:B------:R-:W-:Y:S02]  /*0e30*/  MOV R72, R71 ;  /* 0x0000004700487202 */ /* 0x000fe40000000f00 */
[----:B------:R-:W-:Y:S01]  /*0e40*/  SHF.R.U32.HI R75, RZ, 0x10, R71 ;  /* 0x00000010ff4b7819 */ /* 0x000fe20000011647 */
[C---:B---3--:R-:W-:Y:S01]  /*0e50*/  FADD.FTZ R73, -R88.reuse, R64 ;  /* 0x0000004058497221 */ /* 0x048fe20000010100 */
[C---:B------:R-:W-:Y:S01]  /*0e60*/  FADD.FTZ R70, -R88.reuse, R65 ;  /* 0x0000004158467221 */ /* 0x040fe20000010100 */
[C---:B------:R-:W-:Y:S01]  /*0e70*/  FADD.FTZ R71, -R88.reuse, R66 ;  /* 0x0000004258477221 */ /* 0x040fe20000010100 */
[----:B------:R-:W-:Y:S01]  /*0e80*/  FADD.FTZ R88, -R88, R67 ;  /* 0x0000004358587221 */ /* 0x000fe20000010100 */
[----:B------:R-:W-:Y:S01]  /*0e90*/  SHF.L.U32 R67, R74, 0x10, RZ ;  /* 0x000000104a437819 */ /* 0x000fe200000006ff */
[----:B0-----:R-:W-:Y:S01]  /*0ea0*/  FMUL.FTZ R68, R70, UR32 ;  /* 0x0000002046447c20 */ /* 0x001fe20008410000 */
        /* <DEDUP_REMOVED lines=26> */
[----:B------:R-:W-:Y:S06]  /*1050*/  BRA `(.L_x_2770) ;  /* 0x00000000005c7947 */ /* 0x000fec0003800000 */
.L_x_2765:
        /* <DEDUP_REMOVED lines=23> */
.L_x_2770:
[----:B-1----:R-:W-:Y:S05]  /*11d0*/  BSYNC.RECONVERGENT B0 ;  /* 0x0000000000007941 */ /* 0x002fea0003800200 */
.L_x_2764:
        /* <DEDUP_REMOVED lines=32> */
.L_x_2772:
[----:B------:R-:W-:Y:S05]  /*13e0*/  BSYNC.RECONVERGENT B0 ;  /* 0x0000000000007941 */ /* 0x000fea0003800200 */
.L_x_2771:
        /* <DEDUP_REMOVED lines=49> */
.L_x_2777:
        /* <DEDUP_REMOVED lines=8> */
.L_x_2778:
        /* <DEDUP_REMOVED lines=8> */
.L_x_2779:
        /* <DEDUP_REMOVED lines=9> */
.L_x_2776:
[----:B------:R-:W0:Y:S01]  /*1890*/  @UP3 LDCU UR9, c[0x0][0x40c] ;  /* 0x00008180ff0937ac */ /* 0x000e220008000800 */
[--C-:B------:R-:W-:Y:S01]  /*18a0*/  FFMA.FTZ R60, R87, UR11, R89.reuse ;  /* 0x0000000b573c7c23 */ /* 0x100fe20008010059 */
[----:B------:R-:W-:Y:S01]  /*18b0*/  ISETP.LT.AND P0, PT, RZ, UR31, PT ;  /* 0x0000001fff007c0c */ /* 0x000fe2000bf01270 */
[--C-:B------:R-:W-:Y:S01]  /*18c0*/  FFMA.FTZ R62, R83, UR11, R89.reuse ;  /* 0x0000000b533e7c23 */ /* 0x100fe20008010059 */
        /* <DEDUP_REMOVED lines=27> */
[----:B------:R-:W-:Y:S01]  /*1a80*/  F2FP.BF16.F32.PACK_AB R6, RZ, R6 ;  /* 0x00000006ff06723e */ /* 0x000fe200000010ff */
[----:B------:R-:W-:Y:S06]  /*1a90*/  BRA `(.L_x_2780) ;  /* 0x0000000400147947 */ /* 0x000fec0003800000 */
.L_x_2775:
[----:B------:R-:W-:-:S04]  /*1aa0*/  UISETP.NE.U32.AND UP0, UPT, UR4, URZ, UPT ;  /* 0x000000ff0400728c */ /* 0x000fc8000bf05070 */
[----:B------:R-:W-:-:S09]  /*1ab0*/  UISETP.NE.AND.EX UP0, UPT, UR5, URZ, UPT, UP0 ;  /* 0x000000ff0500728c */ /* 0x000fd2000bf05300 */
[----:B------:R-:W-:Y:S05]  /*1ac0*/  BRA.U UP0, `(.L_x_2781) ;  /* 0x0000000100847547 */ /* 0x000fea000b800000 */
[----:B------:R-:W-:Y:S01]  /*1ad0*/  PLOP3.LUT P0, PT, PT, PT, UP2, 0x80, 0x8 ;  /* 0x000000000008781c */ /* 0x000fe20003f0f028 */
[----:B------:R-:W0:Y:S01]  /*1ae0*/  @UP3 LDCU UR9, c[0x0][0x40c] ;  /* 0x00008180ff0937ac */ /* 0x000e220008000800 */
[----:B------:R-:W1:Y:S01]  /*1af0*/  @UP3 LDCU UR10, c[0x0][0x40c] ;  /* 0x00008180ff0a37ac */ /* 0x000e620008000800 */
[----:B------:R-:W2:Y:S10]  /*1b00*/  @UP3 LDCU UR12, c[0x0][0x40c] ;  /* 0x00008180ff0c37ac */ /* 0x000eb40008000800 */
[----:B------:R-:W-:-:S04]  /*1b10*/  @P0 FFMA.FTZ R64, R87, UR11, R89 ;  /* 0x0000000b57400c23 */ /* 0x000fc80008010059 */
[----:B------:R-:W-:Y:S01]  /*1b20*/  @P0 FADD.FTZ R65, R85, -R64 ;  /* 0x8000004055410221 */ /* 0x000fe20000010000 */
[----:B-----5:R-:W-:-:S03]  /*1b30*/  MOV R64, R48 ;  /* 0x0000003000407202 */ /* 0x020fc60000000f00 */
[----:B------:R-:W-:Y:S01]  /*1b40*/  @P0 FFMA.FTZ R64, R65, UR32, R48 ;  /* 0x0000002041400c23 */ /* 0x000fe20008010030 */
[----:B------:R-:W-:-:S03]  /*1b50*/  @P0 FFMA.FTZ R65, R84, UR11, R89 ;  /* 0x0000000b54410c23 */ /* 0x000fc60008010059 */
[----:B0-----:R-:W-:Y:S01]  /*1b60*/  @P2 FMUL.FTZ R64, R64, UR9 ;  /* 0x0000000940402c20 */ /* 0x001fe20008410000 */
[----:B------:R-:W-:Y:S01]  /*1b70*/  @P0 FADD.FTZ R66, R82, -R65 ;  /* 0x8000004152420221 */ /* 0x000fe20000010000 */
[----:B------:R-:W-:-:S03]  /*1b80*/  MOV R65, R49 ;  /* 0x0000003100417202 */ /* 0x000fc60000000f00 */
[----:B------:R-:W-:Y:S01]  /*1b90*/  @P0 FFMA.FTZ R65, R66, UR32, R49 ;  /* 0x0000002042410c23 */ /* 0x000fe20008010031 */
[----:B------:R-:W-:Y:S01]  /*1ba0*/  @P0 FFMA.FTZ R66, R83, UR11, R89 ;  /* 0x0000000b53420c23 */ /* 0x000fe20008010059 */
[----:B------:R-:W-:Y:S02]  /*1bb0*/  @P2 F2FP.BF16.F32.PACK_AB R64, RZ, R64 ;  /* 0x00000040ff40223e */ /* 0x000fe400000010ff */
[----:B-1----:R-:W-:Y:S01]  /*1bc0*/  @P2 FMUL.FTZ R65, R65, UR10 ;  /* 0x0000000a41412c20 */ /* 0x002fe20008410000 */
[----:B------:R-:W-:Y:S01]  /*1bd0*/  @P0 FADD.FTZ R67, R81, -R66 ;  /* 0x8000004251430221 */ /* 0x000fe20000010000 */
[----:B------:R-:W-:Y:S02]  /*1be0*/  MOV R66, R50 ;  /* 0x0000003200427202 */ /* 0x000fe40000000f00 */
[----:B------:R-:W-:Y:S01]  /*1bf0*/  @P2 PRMT R3, R64, 0x7610, R3 ;  /* 0x0000761040032816 */ /* 0x000fe20000000003 */
[----:B------:R-:W-:Y:S01]  /*1c00*/  @P0 FFMA.FTZ R66, R67, UR32, R50 ;  /* 0x0000002043420c23 */ /* 0x000fe20008010032 */
[----:B------:R-:W-:-:S03]  /*1c10*/  @P2 F2FP.BF16.F32.PACK_AB R65, RZ, R65 ;  /* 0x00000041ff41223e */ /* 0x000fc600000010ff */
[----:B--2---:R-:W-:Y:S01]  /*1c20*/  @P2 FMUL.FTZ R66, R66, UR12 ;  /* 0x0000000c42422c20 */ /* 0x004fe20008410000 */
        /* <DEDUP_REMOVED lines=9> */
[----:B------:R-:W-:Y:S01]  /*1cc0*/  F2FP.BF16.F32.PACK_AB R6, RZ, R6 ;  /* 0x00000006ff06723e */ /* 0x000fe200000010ff */
[----:B------:R-:W-:Y:S06]  /*1cd0*/  BRA `(.L_x_2780) ;  /* 0x0000000000847947 */ /* 0x000fec0003800000 */
.L_x_2781:
        /* <DEDUP_REMOVED lines=13> */
[----:B------:R-:W-:Y:S02]  /*1db0*/  @P0 FFMA.FTZ R63, R62, UR32, R51 ;  /* 0x000000203e3f0c23 */ /* 0x000fe40008010033 */
[----:B0-----:R-:W-:Y:S01]  /*1dc0*/  @P2 FMUL.FTZ R64, R60, UR9 ;  /* 0x000000093c402c20 */ /* 0x001fe20008410000 */
[----:B------:R-:W-:Y:S01]  /*1dd0*/  @P0 FADD.FTZ R62, R82, -R61 ;  /* 0x8000003d523e0221 */ /* 0x000fe20000010000 */
[----:B------:R-:W-:-:S03]  /*1de0*/  MOV R61, R49 ;  /* 0x00000031003d7202 */ /* 0x000fc60000000f00 */
        /* <DEDUP_REMOVED lines=16> */
.L_x_2780:
        /* <DEDUP_REMOVED lines=14> */
.L_x_2782:
[----:B------:R-:W-:Y:S02]  /*1fd0*/  IADD3 R86, PT, PT, R86, 0x80, RZ ;  /* 0x0000008056567810 */ /* 0x000fe40007ffe0ff */
[----:B------:R-:W-:-:S07]  /*1fe0*/  IADD3 R88, PT, PT, R88, 0x80, RZ ;  /* 0x0000008058587810 */ /* 0x000fce0007ffe0ff */
.L_x_2774:
[----:B------:R-:W-:Y:S05]  /*1ff0*/  BSYNC.RECONVERGENT B0 ;  /* 0x0000000000007941 */ /* 0x000fea0003800200 */
.L_x_2773:
        /* <DEDUP_REMOVED lines=42> */
[----:B------:R-:W-:Y:S01]  /*22a0*/  F2FP.BF16.F32.PACK_AB R6, RZ, R6 ;  /* 0x00000006ff06723e */ /* 0x000fe200000010ff */
[----:B------:R-:W-:Y:S06]  /*22b0*/  BRA `(.L_x_2787) ;  /* 0x0000000400987947 */ /* 0x000fec0003800000 */
.L_x_2786:
        /* <DEDUP_REMOVED lines=10> */
[----:B------:R-:W-:Y:S02]  /*2360*/  @P4 FADD.FTZ R67, R76, -R67 ;  /* 0x800000434c434221 */ /* 0x000fe40000010000 */
[----:B------:R-:W-:Y:S01]  /*2370*/  @P4 FFMA.FTZ R64, R65, UR32, R52 ;  /* 0x0000002041404c23 */ /* 0x000fe20008010034 */
[----:B------:R-:W-:Y:S01]  /*2380*/  MOV R65, R53 ;  /* 0x0000003500417202 */ /* 0x000fe20000000f00 */
[----:B------:R-:W-:Y:S01]  /*2390*/  @P4 FFMA.FTZ R65, R66, UR32, R53 ;  /* 0x0000002042414c23 */ /* 0x000fe20008010035 */
[----:B------:R-:W-:Y:S01]  /*23a0*/  MOV R66, R54 ;  /* 0x0000003600427202 */ /* 0x000fe20000000f00 */
[----:B------:R-:W-:Y:S01]  /*23b0*/  @P4 FFMA.FTZ R66, R67, UR32, R54 ;  /* 0x0000002043424c23 */ /* 0x000fe20008010036 */
[----:B--2---:R-:W-:Y:S01]  /*23c0*/  @P2 FMUL.FTZ R64, R64, UR9 ;  /* 0x0000000940402c20 */ /* 0x004fe20008410000 */
[----:B0-----:R-:W-:-:S02]  /*23d0*/  @P2 FMUL.FTZ R65, R65, UR10 ;  /* 0x0000000a41412c20 */ /* 0x001fc40008410000 */
[----:B-1----:R-:W-:Y:S02]  /*23e0*/  @P2 FMUL.FTZ R66, R66, UR12 ;  /* 0x0000000c42422c20 */ /* 0x002fe40008410000 */
[----:B------:R-:W-:Y:S02]  /*23f0*/  @P2 F2FP.BF16.F32.PACK_AB R64, RZ, R64 ;  /* 0x00000040ff40223e */ /* 0x000fe400000010ff */
[----:B------:R-:W-:Y:S02]  /*2400*/  @P2 F2FP.BF16.F32.PACK_AB R65, RZ, R65 ;  /* 0x00000041ff41223e */ /* 0x000fe400000010ff */
[----:B------:R-:W-:Y:S02]  /*2410*/  @P2 F2FP.BF16.F32.PACK_AB R66, RZ, R66 ;  /* 0x00000042ff42223e */ /* 0x000fe400000010ff */
[----:B------:R-:W-:Y:S02]  /*2420*/  @P2 PRMT R3, R64, 0x7610, R3 ;  /* 0x0000761040032816 */ /* 0x000fe40000000003 */
[----:B------:R-:W-:-:S02]  /*2430*/  @P2 PRMT R4, R65, 0x7610, R4 ;  /* 0x0000761041042816 */ /* 0x000fc40000000004 */
        /* <DEDUP_REMOVED lines=9> */
.L_x_2785:
        /* <DEDUP_REMOVED lines=35> */
[----:B------:R-:W-:Y:S01]  /*2700*/  F2FP.BF16.F32.PACK_AB R6, RZ, R6 ;  /* 0x00000006ff06723e */ /* 0x000fe200000010ff */
[----:B------:R-:W-:Y:S06]  /*2710*/  BRA `(.L_x_2787) ;  /* 0x0000000000807947 */ /* 0x000fec0003800000 */
.L_x_2788:
        /* <DEDUP_REMOVED lines=8> */
.L_x_2789:
        /* <DEDUP_REMOVED lines=8> */
.L_x_2790:
        /* <DEDUP_REMOVED lines=8> */
.L_x_2791:
        /* <DEDUP_REMOVED lines=8> */
.L_x_2787:
        /* <DEDUP_REMOVED lines=12> */
.L_x_2792:
[----:B------:R-:W-:Y:S02]  /*29e0*/  IADD3 R86, PT, PT, R86, 0x80, RZ ;  /* 0x0000008056567810 */ /* 0x000fe40007ffe0ff */
[----:B------:R-:W-:-:S07]  /*29f0*/  IADD3 R88, PT, PT, R88, 0x80, RZ ;  /* 0x0000008058587810 */ /* 0x000fce0007ffe0ff */
.L_x_2784:
[----:B------:R-:W-:Y:S05]  /*2a00*/  BSYNC.RECONVERGENT B0 ;  /* 0x0000000000007941 */ /* 0x000fea0003800200 */
.L_x_2783:
        /* <DEDUP_REMOVED lines=44> */
.L_x_2796:
        /* <DEDUP_REMOVED lines=33> */
.L_x_2795:
        /* <DEDUP_REMOVED lines=10> */
[--C-:B------:R-:W-:Y:S01]  /*2f80*/  FFMA.FTZ R63, R71, UR11, R89.reuse ;  /* 0x0000000b473f7c23 */ /* 0x100fe20008010059 */
        /* <DEDUP_REMOVED lines=26> */
.L_x_2798:
        /* <DEDUP_REMOVED lines=16> */
.L_x_2799:
        /* <DEDUP_REMOVED lines=8> */
.L_x_2800:
        /* <DEDUP_REMOVED lines=8> */
.L_x_2801:
[----:B------:R-:W-:-:S07]  /*3330*/  @P2 PRMT R6, R64, 0x7610, R6 ;  /* 0x0000761040062816 */ /* 0x000fce0000000006 */
.L_x_2797:
        /* <DEDUP_REMOVED lines=12> */
.L_x_2794:
[----:B------:R-:W-:Y:S05]  /*3400*/  BSYNC.RECONVERGENT B0 ;  /* 0x0000000000007941 */ /* 0x000fea0003800200 */
.L_x_2793:
[----:B------:R-:W-:Y:S02]  /*3410*/  UIADD3 UR7, UPT, UPT, UR7, UR26, URZ ;  /* 0x0000001a07077290 */ /* 0x000fe4000fffe0ff */
[----:B------:R-:W-:Y:S02]  /*3420*/  UPLOP3.LUT UP1, UPT, UPT, UPT, UP1, 0x40, 0x4 ;  /* 0x000000000004789c */ /* 0x000fe40003f2e810 */
[----:B------:R-:W-:-:S09]  /*3430*/  UISETP.GE.AND UP0, UPT, UR7, UR27, UPT ;  /* 0x0000001b0700728c */ /* 0x000fd2000bf06270 */
[----:B------:R-:W-:Y:S05]  /*3440*/  BRA.U !UP0, `(.L_x_2802) ;  /* 0xffffffcd08ec7547 */ /* 0x000fea000b83ffff */
.L_x_2763:
[----:B------:R-:W4:Y:S01]  /*3450*/  LDC.64 R2, c[0x0][0x440] ;  /* 0x00011000ff027b82 */ /* 0x000f220000000a00 */
[----:B------:R-:W-:-:S06]  /*3460*/  UIMAD UR9, UR6, UR8, URZ ;  /* 0x00000008060972a4 */ /* 0x000fcc000f8e02ff */
[----:B------:R-:W-:Y:S01]  /*3470*/  MOV R11, UR9 ;  /* 0x00000009000b7c02 */ /* 0x000fe20008000f00 */
[----:B------:R-:W0:Y:S03]  /*3480*/  LDC.64 R4, c[0x0][0x448] ;  /* 0x00011200ff047b82 */ /* 0x000e260000000a00 */
[----:B------:R-:W-:-:S05]  /*3490*/  LEA.HI R11, R11, R0, RZ, 0x1e ;  /* 0x000000000b0b7211 */ /* 0x000fca00078ff0ff */
[----:B------:R-:W1:Y:S08]  /*34a0*/  LDC.64 R6, c[0x0][0x440] ;  /* 0x00011000ff067b82 */ /* 0x000e700000000a00 */
        /* <DEDUP_REMOVED lines=19> */
.L_x_2803:
        /* <DEDUP_REMOVED lines=10> */
.L_x_6734:


//--------------------- .text._ZN10layer_norm13ln_bwd_kernelINS_13Kernel_traitsIf13__nv_bfloat16fS2_fjLj1536ELj1ELj1ELj4ELj8ENS_18Kernel_traits_baseILj1536EfS2_fS2_fjLj128EEEEELb0ELb0ELb1ELb1EEEvNS_9BwdParamsE --------------------------
	.section	.text._ZN10layer_norm13ln_bwd_kernelINS_13Kernel_traitsIf13__nv_bfloat16fS2_fjLj1536ELj1ELj1ELj4ELj8ENS_18Kernel_traits_baseILj1536EfS2_fS2_fjLj128EEEEELb0ELb0ELb1ELb1EEEvNS_9BwdParamsE,"ax",@progbits
	.align	128
        .global         _ZN10layer_norm13ln_bwd_kernelINS_13Kernel_traitsIf13__nv_bfloat16fS2_fjLj1536ELj1ELj1ELj4ELj8ENS_18Kernel_traits_baseILj1536EfS2_fS2_fjLj128EEEEELb0ELb0ELb1ELb1EEEvNS_9BwdParamsE
        .type           _ZN10layer_norm13ln_bwd_kernelINS_13Kernel_traitsIf13__nv_bfloat16fS2_fjLj1536ELj1ELj1ELj4ELj8ENS_18Kernel_traits_baseILj1536EfS2_fS2_fjLj128EEEEELb0ELb0ELb1ELb1EEEvNS_9BwdParamsE,@function
        .size           _ZN10layer_norm13ln_bwd_kernelINS_13Kernel_traitsIf13__nv_bfloat16fS2_fjLj1536ELj1ELj1ELj4ELj8ENS_18Kernel_traits_baseILj1536EfS2_fS2_fjLj128EEEEELb0ELb0ELb1ELb1EEEvNS_9BwdParamsE,(.L_x_6735 - _ZN10layer_norm13ln_bwd_kernelINS_13Kernel_traitsIf13__nv_bfloat16fS2_fjLj1536ELj1ELj1ELj4ELj8ENS_18Kernel_traits_baseILj1536EfS2_fS2_fjLj128EEEEELb0ELb0ELb1ELb1EEEvNS_9BwdParamsE)
        .other          _ZN10layer_norm13ln_bwd_kernelINS_13Kernel_traitsIf13__nv_bfloat16fS2_fjLj1536ELj1ELj1ELj4ELj8ENS_18Kernel_traits_baseILj1536EfS2_fS2_fjLj128EEEEELb0ELb0ELb1ELb1EEEvNS_9BwdParamsE,@"STO_CUDA_ENTRY STV_DEFAULT"
_ZN10layer_norm13ln_bwd_kernelINS_13Kernel_traitsIf13__nv_bfloat16fS2_fjLj1536ELj1ELj1ELj4ELj8ENS_18Kernel_traits_baseILj1536EfS2_fS2_fjLj128EEEEELb0ELb0ELb1ELb1EEEvNS_9BwdParamsE:
.text._ZN10layer_norm13ln_bwd_kernelINS_13Kernel_traitsIf13__nv_bfloat16fS2_fjLj1536ELj1ELj1ELj4ELj8ENS_18Kernel_traits_baseILj1536EfS2_fS2_fjLj128EEEEELb0ELb0ELb1ELb1EEEvNS_9BwdParamsE:
        /* <DEDUP_REMOVED lines=34> */
[----:B------:R-:W-:Y:S01]  /*0220*/  SHF.R.U32.HI R0, RZ, 0x5, R2 ;  /* 0x00000005ff007819 */ /* 0x000fe20000011602 */
[----:B------:R-:W0:Y:S01]  /*0230*/  LDCU.64 UR24, c[0x0][0x380] ;  /* 0x00007000ff1877ac */ /* 0x000e220008000a00 */
[----:B------:R-:W-:Y:S01]  /*0240*/  UPLOP3.LUT UP1, UPT, UPT, UPT, UPT, 0x40, 0x4 ;  /* 0x000000000004789c */ /* 0x000fe20003f2e870 */
[----:B-1-34-:R-:W-:-:S10]  /*0250*/  UMOV UR9, UR8 ;  /* 0x0000000800097c82 */ /* 0x01afd40008000000 */
.L_x_2831:
[----:B0-----:R-:W-:-:S06]  /*0260*/  UIMAD.WIDE UR10, UR9, 0x4, UR14 ;  /* 0x00000004090a78a5 */ /* 0x001fcc000f8e020e */
[----:B-1----:R-:W-:Y:S02]  /*0270*/  MOV R62, UR10 ;  /* 0x0000000a003e7c02 */ /* 0x002fe40008000f00 */
[----:B------:R-:W-:Y:S01]  /*0280*/  MOV R63, UR11 ;  /* 0x0000000b003f7c02 */ /* 0x000fe20008000f00 */
[----:B------:R-:W-:-:S04]  /*0290*/  UIMAD.WIDE UR10, UR9, 0x4, UR20 ;  /* 0x00000004090a78a5 */ /* 0x000fc8000f8e0214 */
[----:B------:R-:W3:Y:S01]  /*02a0*/  LDG.E R62, desc[UR18][R62.64] ;  /* 0x000000123e3e7981 */ /* 0x000ee2000c1e1900 */
[----:B------:R-:W-:Y:S01]  /*02b0*/  UIMAD.WIDE UR16, UR9, 0x4, UR12 ;  /* 0x00000004091078a5 */ /* 0x000fe2000f8e020c */
[----:B------:R-:W-:Y:S02]  /*02c0*/  MOV R64, UR10 ;  /* 0x0000000a00407c02 */ /* 0x000fe40008000f00 */
[----:B------:R-:W-:-:S03]  /*02d0*/  MOV R65, UR11 ;  /* 0x0000000b00417c02 */ /* 0x000fc60008000f00 */
[----:B------:R-:W-:Y:S02]  /*02e0*/  MOV R60, UR16 ;  /* 0x00000010003c7c02 */ /* 0x000fe40008000f00 */
[----:B------:R-:W-:Y:S01]  /*02f0*/  MOV R61, UR17 ;  /* 0x00000011003d7c02 */ /* 0x000fe20008000f00 */
[----:B------:R-:W4:Y:S04]  /*0300*/  LDG.E R64, desc[UR18][R64.64] ;  /* 0x0000001240407981 */ /* 0x000f28000c1e1900 */
[----:B------:R-:W2:Y:S01]  /*0310*/  LDG.E R60, desc[UR18][R60.64] ;  /* 0x000000123c3c7981 */ /* 0x000ea2000c1e1900 */
[----:B------:R-:W-:Y:S02]  /*0320*/  MOV R66, RZ ;  /* 0x000000ff00427202 */ /* 0x000fe40000000f00 */
[----:B---3--:R-:W-:-:S02]  /*0330*/  R2UR UR31, R62 ;  /* 0x000000003e1f72ca */ /* 0x008fc400000e0000 */
[----:B------:R-:W-:Y:S02]  /*0340*/  MOV R62, RZ ;  /* 0x000000ff003e7202 */ /* 0x000fe40000000f00 */
[----:B----4-:R-:W-:-:S09]  /*0350*/  R2UR UR30, R64 ;  /* 0x00000000401e72ca */ /* 0x010fd200000e0000 */
[----:B------:R-:W-:Y:S01]  /*0360*/  UISETP.GE.AND UP2, UPT, UR31, 0x1, UPT ;  /* 0x000000011f00788c */ /* 0x000fe2000bf46270 */
[----:B--2---:R-:W-:-:S08]  /*0370*/  R2UR UR17, R60 ;  /* 0x000000003c1172ca */ /* 0x004fd000000e0000 */
[----:B-----5:R-:W-:Y:S07]  /*0380*/  BRA.U !UP2, `(.L_x_2805) ;  /* 0x000000090a787547 */ /* 0x020fee000b800000 */
[----:B------:R-:W-:Y:S01]  /*0390*/  UIADD3 UR10, UPT, UPT, UR31, -0x1, URZ ;  /* 0xffffffff1f0a7890 */ /* 0x000fe2000fffe0ff */
[----:B------:R-:W0:Y:S01]  /*03a0*/  LDC.64 R80, c[0x0][0x428] ;  /* 0x00010a00ff507b82 */ /* 0x000e220000000a00 */
[----:B------:R-:W-:Y:S02]  /*03b0*/  USHF.R.S32.HI UR16, URZ, 0x1f, UR9 ;  /* 0x0000001fff107899 */ /* 0x000fe40008011409 */
[----:B------:R-:W-:Y:S02]  /*03c0*/  UIMAD UR10, UR10, UR28, URZ ;  /* 0x0000001c0a0a72a4 */ /* 0x000fe4000f8e02ff */
[----:B------:R-:W-:Y:S02]  /*03d0*/  ULEA UR32, UP0, UR9, UR22, 0x2 ;  /* 0x0000001609207291 */ /* 0x000fe4000f8010ff */
[----:B------:R-:W-:Y:S01]  /*03e0*/  USHF.R.S32.HI UR11, URZ, 0x1f, UR10 ;  /* 0x0000001fff0b7899 */ /* 0x000fe2000801140a */
[----:B------:R-:W1:Y:S03]  /*03f0*/  LDC.64 R60, c[0x0][0x3a8] ;  /* 0x0000ea00ff3c7b82 */ /* 0x000e660000000a00 */
[----:B------:R-:W-:Y:S01]  /*0400*/  ULEA.HI UR11, UR11, UR10, URZ, 0x2 ;  /* 0x0000000a0b0b7291 */ /* 0x000fe2000f8f10ff */
[----:B------:R-:W-:Y:S01]  /*0410*/  MOV R74, UR32 ;  /* 0x00000020004a7c02 */ /* 0x000fe20008000f00 */
[----:B------:R-:W-:-:S04]  /*0420*/  UIMAD UR10, UR9, UR28, URZ ;  /* 0x0000001c090a72a4 */ /* 0x000fc8000f8e02ff */
[----:B------:R-:W-:Y:S01]  /*0430*/  MOV R3, UR11 ;  /* 0x0000000b00037c02 */ /* 0x000fe20008000f00 */
[----:B------:R-:W-:-:S03]  /*0440*/  USHF.R.S32.HI UR11, URZ, 0x1f, UR10 ;  /* 0x0000001fff0b7899 */ /* 0x000fc6000801140a */
[-C--:B------:R-:W-:Y:S01]  /*0450*/  LEA.HI.SX32 R3, R3, R2.reuse, 0x1e ;  /* 0x0000000203037211 */ /* 0x080fe200078ff2ff */
[----:B------:R-:W-:Y:S02]  /*0460*/  ULEA.HI UR11, UR11, UR10, URZ, 0x2 ;  /* 0x0000000a0b0b7291 */ /* 0x000fe4000f8f10ff */
[----:B------:R-:W-:Y:S01]  /*0470*/  ULEA.HI.X UR10, UR9, UR23, UR16, 0x2, UP0 ;  /* 0x00000017090a7291 */ /* 0x000fe200080f1410 */
[C---:B------:R-:W-:Y:S01]  /*0480*/  IADD3 R77, PT, PT, R3.reuse, 0x80, RZ ;  /* 0x00000080034d7810 */ /* 0x040fe20007ffe0ff */
[C-C-:B0-----:R-:W-:Y:S01]  /*0490*/  IMAD.WIDE.U32 R72, R3.reuse, 0x8, R80.reuse ;  /* 0x0000000803487825 */ /* 0x141fe200078e0050 */
[----:B------:R-:W-:Y:S02]  /*04a0*/  IADD3 R3, PT, PT, R3, 0x100, RZ ;  /* 0x0000010003037810 */ /* 0x000fe40007ffe0ff */
[----:B------:R-:W-:Y:S02]  /*04b0*/  MOV R87, UR11 ;  /* 0x0000000b00577c02 */ /* 0x000fe40008000f00 */
[----:B------:R-:W-:Y:S01]  /*04c0*/  MOV R75, UR10 ;  /* 0x0000000a004b7c02 */ /* 0x000fe20008000f00 */
[--C-:B------:R-:W-:Y:S01]  /*04d0*/  IMAD.WIDE.U32 R76, R77, 0x8, R80.reuse ;  /* 0x000000084d4c7825 */ /* 0x100fe200078e0050 */
[----:B------:R-:W-:Y:S01]  /*04e0*/  LEA.HI.SX32 R87, R87, R2, 0x1e ;  /* 0x0000000257577211 */ /* 0x000fe200078ff2ff */
[----:B------:R-:W2:Y:S02]  /*04f0*/  LDG.E.64 R72, desc[UR18][R72.64] ;  /* 0x0000001248487981 */ /* 0x000ea4000c1e1b00 */
[----:B------:R-:W-:Y:S01]  /*0500*/  IMAD.WIDE.U32 R80, R3, 0x8, R80 ;  /* 0x0000000803507825 */ /* 0x000fe200078e0050 */
[C---:B------:R-:W-:Y:S01]  /*0510*/  IADD3 R85, PT, PT, R87.reuse, 0x100, RZ ;  /* 0x0000010057557810 */ /* 0x040fe20007ffe0ff */
[----:B------:R0:W3:Y:S01]  /*0520*/  LDG.E R3, desc[UR18][R74.64] ;  /* 0x000000124a037981 */ /* 0x0000e2000c1e1900 */
[C---:B------:R-:W-:Y:S01]  /*0530*/  IADD3 R89, PT, PT, R87.reuse, 0x80, RZ ;  /* 0x0000008057597810 */ /* 0x040fe20007ffe0ff */
[----:B-1----:R-:W-:-:S02]  /*0540*/  IMAD.WIDE.U32 R68, R87, 0x10, R60 ;  /* 0x0000001057447825 */ /* 0x002fc400078e003c */
[----:B------:R-:W4:Y:S02]  /*0550*/  LDG.E.64 R76, desc[UR18][R76.64] ;  /* 0x000000124c4c7981 */ /* 0x000f24000c1e1b00 */
[--C-:B------:R-:W-:Y:S02]  /*0560*/  IMAD.WIDE.U32 R64, R85, 0x10, R60.reuse ;  /* 0x0000001055407825 */ /* 0x100fe400078e003c */
[----:B------:R-:W4:Y:S02]  /*0570*/  LDG.E.128 R68, desc[UR18][R68.64] ;  /* 0x0000001244447981 */ /* 0x000f24000c1e1d00 */
[----:B------:R-:W-:Y:S02]  /*0580*/  IMAD.WIDE.U32 R62, R89, 0x10, R60 ;  /* 0x00000010593e7825 */ /* 0x000fe400078e003c */
[----:B------:R-:W4:Y:S04]  /*0590*/  LDG.E.128 R64, desc[UR18][R64.64] ;  /* 0x0000001240407981 */ /* 0x000f28000c1e1d00 */
[----:B------:R-:W4:Y:S04]  /*05a0*/  LDG.E.128 R60, desc[UR18][R62.64] ;  /* 0x000000123e3c7981 */ /* 0x000f28000c1e1d00 */
[----:B------:R-:W4:Y:S01]  /*05b0*/  LDG.E.64 R80, desc[UR18][R80.64] ;  /* 0x0000001250507981 */ /* 0x000f22000c1e1b00 */
[----:B------:R-:W-:-:S04]  /*05c0*/  UISETP.NE.U32.AND UP0, UPT, UR4, URZ, UPT ;  /* 0x000000ff0400728c */ /* 0x000fc8000bf05070 */
[----:B------:R-:W-:-:S06]  /*05d0*/  UISETP.NE.AND.EX UP0, UPT, UR5, URZ, UPT, UP0 ;  /* 0x000000ff0500728c */ /* 0x000fcc000bf05300 */
[----:B------:R-:W-:-:S13]  /*05e0*/  PLOP3.LUT P1, PT, PT, PT, UP0, 0x80, 0x8 ;  /* 0x000000000008781c */ /* 0x000fda0003f2f008 */
[----:B------:R-:W1:Y:S08]  /*05f0*/  @P1 LDC.64 R82, c[0x0][0x438] ;  /* 0x00010e00ff521b82 */ /* 0x000e700000000a00 */
[----:B0-----:R-:W0:Y:S08]  /*0600*/  @P1 LDC.64 R74, c[0x0][0x438] ;  /* 0x00010e00ff4a1b82 */ /* 0x001e300000000a00 */
[----:B------:R-:W0:Y:S01]  /*0610*/  @P1 LDC.64 R78, c[0x0][0x438] ;  /* 0x00010e00ff4e1b82 */ /* 0x000e220000000a00 */
[----:B------:R-:W-:Y:S01]  /*0620*/  ISETP.NE.AND P0, PT, RZ, UR26, PT ;  /* 0x0000001aff007c0c */ /* 0x000fe2000bf05270 */
[----:B-1----:R-:W-:-:S05]  /*0630*/  @P1 IMAD.WIDE.U32 R86, R87, 0x10, R82 ;  /* 0x0000001057561825 */ /* 0x002fca00078e0052 */
[----:B------:R1:W5:Y:S01]  /*0640*/  @P1 LDG.E.128 R16, desc[UR18][R86.64] ;  /* 0x0000001256101981 */ /* 0x000362000c1e1d00 */
[----:B0-----:R-:W-:-:S05]  /*0650*/  @P1 IMAD.WIDE.U32 R88, R89, 0x10, R74 ;  /* 0x0000001059581825 */ /* 0x001fca00078e004a */
[----:B------:R0:W5:Y:S01]  /*0660*/  @P1 LDG.E.128 R12, desc[UR18][R88.64] ;  /* 0x00000012580c1981 */ /* 0x000162000c1e1d00 */
[----:B------:R-:W-:-:S05]  /*0670*/  @P1 IMAD.WIDE.U32 R78, R85, 0x10, R78 ;  /* 0x00000010554e1825 */ /* 0x000fca00078e004e */
[----:B------:R0:W5:Y:S01]  /*0680*/  @P1 LDG.E.128 R8, desc[UR18][R78.64] ;  /* 0x000000124e081981 */ /* 0x000162000c1e1d00 */
[----:B---3--:R-:W-:Y:S02]  /*0690*/  FSEL R3, R3, RZ, !P0 ;  /* 0x000000ff03037208 */ /* 0x008fe40004000000 */
[----:B--2---:R-:W-:Y:S02]  /*06a0*/  MOV R82, R72 ;  /* 0x0000004800527202 */ /* 0x004fe40000000f00 */
[----:B------:R-:W-:Y:S01]  /*06b0*/  SHF.R.U64 R83, R72, 0x10, R73 ;  /* 0x0000001048537819 */ /* 0x000fe20000001249 */
[C---:B----4-:R-:W-:Y:S01]  /*06c0*/  FADD.FTZ R69, -R3.reuse, R69 ;  /* 0x0000004503457221 */ /* 0x050fe20000010100 */
[C---:B------:R-:W-:Y:S01]  /*06d0*/  FADD.FTZ R70, -R3.reuse, R70 ;  /* 0x0000004603467221 */ /* 0x040fe20000010100 */
[----:B------:R-:W-:Y:S01]  /*06e0*/  MOV R85, R73 ;  /* 0x0000004900557202 */ /* 0x000fe20000000f00 */
[----:B------:R-:W-:Y:S01]  /*06f0*/  FADD.FTZ R67, -R3, R67 ;  /* 0x0000004303437221 */ /* 0x000fe20000010100 */
[----:B------:R-:W-:Y:S01]  /*0700*/  FMUL.FTZ R92, R69, UR30 ;  /* 0x0000001e455c7c20 */ /* 0x000fe20008410000 */
[----:B------:R-:W-:Y:S01]  /*0710*/  MOV R72, R76 ;  /* 0x0000004c00487202 */ /* 0x000fe20000000f00 */
[C---:B------:R-:W-:Y:S01]  /*0720*/  FADD.FTZ R71, -R3.reuse, R71 ;  /* 0x0000004703477221 */ /* 0x040fe20000010100 */
[----:B------:R-:W-:Y:S01]  /*0730*/  SHF.L.U32 R69, R82, 0x10, RZ ;  /* 0x0000001052457819 */ /* 0x000fe200000006ff */
[C---:B------:R-:W-:Y:S01]  /*0740*/  FADD.FTZ R60, -R3.reuse, R60 ;  /* 0x0000003c033c7221 */ /* 0x040fe20000010100 */
[----:B------:R-:W-:Y:S01]  /*0750*/  SHF.R.U32.HI R84, RZ, 0x10, R73 ;  /* 0x00000010ff547819 */ /* 0x000fe20000011649 */
[C---:B------:R-:W-:Y:S01]  /*0760*/  FADD.FTZ R68, -R3.reuse, R68 ;  /* 0x0000004403447221 */ /* 0x040fe20000010100 */
[----:B------:R-:W-:Y:S01]  /*0770*/  FADD.FTZ R66, -R3, R66 ;  /* 0x0000004203427221 */ /* 0x000fe20000010100 */
[----:B-1----:R-:W-:Y:S01]  /*0780*/  FMUL.FTZ R87, R70, UR30 ;  /* 0x0000001e46577c20 */ /* 0x002fe20008410000 */
[----:B------:R-:W-:Y:S01]  /*0790*/  SHF.R.U64 R73, R76, 0x10, R77 ;  /* 0x000000104c497819 */ /* 0x000fe2000000124d */
[----:B------:R-:W-:Y:S01]  /*07a0*/  FMUL.FTZ R82, R67, UR30 ;  /* 0x0000001e43527c20 */ /* 0x000fe20008410000 */
[----:B------:R-:W-:Y:S01]  /*07b0*/  MOV R75, R77 ;  /* 0x0000004d004b7202 */ /* 0x000fe20000000f00 */
[C---:B------:R-:W-:Y:S01]  /*07c0*/  FADD.FTZ R61, -R3.reuse, R61 ;  /* 0x0000003d033d7221 */ /* 0x040fe20000010100 */
[----:B------:R-:W-:Y:S01]  /*07d0*/  SHF.R.U32.HI R74, RZ, 0x10, R77 ;  /* 0x00000010ff4a7819 */ /* 0x000fe2000001164d */
[----:B------:R-:W-:Y:S01]  /*07e0*/  FADD.FTZ R65, -R3, R65 ;  /* 0x0000004103417221 */ /* 0x000fe20000010100 */
[----:B------:R-:W-:Y:S01]  /*07f0*/  SHF.L.U32 R70, R83, 0x10, RZ ;  /* 0x0000001053467819 */ /* 0x000fe200000006ff */
[C---:B------:R-:W-:Y:S01]  /*0800*/  FADD.FTZ R62, -R3.reuse, R62 ;  /* 0x0000003e033e7221 */ /* 0x040fe20000010100 */
[----:B------:R-:W-:Y:S01]  /*0810*/  MOV R76, R80 ;  /* 0x00000050004c7202 */ /* 0x000fe20000000f00 */
[C---:B------:R-:W-:Y:S01]  /*0820*/  FADD.FTZ R63, -R3.reuse, R63 ;  /* 0x0000003f033f7221 */ /* 0x040fe20000010100 */
[----:B------:R-:W-:Y:S01]  /*0830*/  SHF.R.U64 R77, R80, 0x10, R81 ;  /* 0x00000010504d7819 */ /* 0x000fe20000001251 */
[----:B------:R-:W-:Y:S01]  /*0840*/  FADD.FTZ R64, -R3, R64 ;  /* 0x0000004003407221 */ /* 0x000fe20000010100 */
[----:B0-----:R-:W-:Y:S01]  /*0850*/  SHF.L.U32 R89, R85, 0x10, RZ ;  /* 0x0000001055597819 */ /* 0x001fe200000006ff */
[----:B------:R-:W-:Y:S01]  /*0860*/  FMUL.FTZ R90, R71, UR30 ;  /* 0x0000001e475a7c20 */ /* 0x000fe20008410000 */
[----:B------:R-:W-:Y:S01]  /*0870*/  SHF.L.U32 R67, R72, 0x10, RZ ;  /* 0x0000001048437819 */ /* 0x000fe200000006ff */
[----:B------:R-:W-:Y:S01]  /*0880*/  FMUL.FTZ R85, R60, UR30 ;  /* 0x0000001e3c557c20 */ /* 0x000fe20008410000 */
[----:B-----5:R-:W-:Y:S01]  /*0890*/  FMUL.FTZ R80, R40, R69 ;  /* 0x0000004528507220 */ /* 0x020fe20000410000 */
[----:B------:R-:W-:Y:S01]  /*08a0*/  FMUL.FTZ R3, R68, UR30 ;  /* 0x0000001e44037c20 */ /* 0x000fe20008410000 */
[----:B------:R-:W-:Y:S01]  /*08b0*/  FMUL.FTZ R71, R66, UR30 ;  /* 0x0000001e42477c20 */ /* 0x000fe20008410000 */
[----:B------:R-:W-:Y:S01]  /*08c0*/  SHF.L.U32 R68, R84, 0x10, RZ ;  /* 0x0000001054447819 */ /* 0x000fe200000006ff */
[----:B------:R-:W-:Y:S01]  /*08d0*/  FMUL.FTZ R88, R61, UR30 ;  /* 0x0000001e3d587c20 */ /* 0x000fe20008410000 */
[----:B------:R-:W-:Y:S01]  /*08e0*/  SHF.L.U32 R66, R73, 0x10, RZ ;  /* 0x0000001049427819 */ /* 0x000fe200000006ff */
[----:B------:R-:W-:Y:S01]  /*08f0*/  FMUL.FTZ R84, R65, UR30 ;  /* 0x0000001e41547c20 */ /* 0x000fe20008410000 */
[-C--:B------:R-:W-:Y:S01]  /*0900*/  FFMA.FTZ R53, R92, R70.reuse, R53 ;  /* 0x000000465c357223 */ /* 0x080fe20000010035 */
[----:B------:R-:W-:Y:S01]  /*0910*/  FADD.FTZ R37, R37, R70 ;  /* 0x0000004625257221 */ /* 0x000fe20000010000 */
[----:B------:R-:W-:Y:S01]  /*0920*/  SHF.L.U32 R60, R74, 0x10, RZ ;  /* 0x000000104a3c7819 */ /* 0x000fe200000006ff */
[----:B------:R-:W-:Y:S01]  /*0930*/  FMUL.FTZ R70, R41, R70 ;  /* 0x0000004629467220 */ /* 0x000fe20000410000 */
[----:B------:R-:W-:Y:S01]  /*0940*/  FADD.FTZ R65, RZ, R80 ;  /* 0x00000050ff417221 */ /* 0x000fe20000010000 */
[----:B------:R-:W-:Y:S01]  /*0950*/  FADD.FTZ R56, R56, R67 ;  /* 0x0000004338387221 */ /* 0x000fe20000010000 */
[-C--:B------:R-:W-:Y:S01]  /*0960*/  FFMA.FTZ R20, R85, R67.reuse, R20 ;  /* 0x0000004355147223 */ /* 0x080fe20000010014 */
[----:B------:R-:W-:Y:S01]  /*0970*/  FMUL.FTZ R74, R44, R67 ;  /* 0x000000432c4a7220 */ /* 0x000fe20000410000 */
[----:B------:R-:W-:Y:S01]  /*0980*/  FFMA.FTZ R67, R3, R80, RZ ;  /* 0x0000005003437223 */ /* 0x000fe200000100ff */
[----:B------:R-:W-:Y:S01]  /*0990*/  SHF.L.U32 R61, R75, 0x10, RZ ;  /* 0x000000104b3d7819 */ /* 0x000fe200000006ff */
[----:B------:R-:W-:Y:S01]  /*09a0*/  FFMA.FTZ R52, R3, R69, R52 ;  /* 0x0000004503347223 */ /* 0x000fe20000010034 */
[----:B------:R-:W-:Y:S01]  /*09b0*/  FADD.FTZ R36, R36, R69 ;  /* 0x0000004524247221 */ /* 0x000fe20000010000 */
[----:B------:R-:W-:Y:S01]  /*09c0*/  FADD.FTZ R57, R57, R66 ;  /* 0x0000004239397221 */ /* 0x000fe20000010000 */
[-C--:B------:R-:W-:Y:S01]  /*09d0*/  FFMA.FTZ R21, R88, R66.reuse, R21 ;  /* 0x0000004258157223 */ /* 0x080fe20000010015 */
[----:B------:R-:W-:Y:S01]  /*09e0*/  FMUL.FTZ R75, R45, R66 ;  /* 0x000000422d4b7220 */ /* 0x000fe20000410000 */
[----:B------:R-:W-:Y:S01]  /*09f0*/  FMUL.FTZ R69, R42, R89 ;  /* 0x000000592a457220 */ /* 0x000fe20000410000 */
[----:B------:R-:W-:Y:S01]  /*0a00*/  FADD.FTZ R66, R65, R70 ;  /* 0x0000004641427221 */ /* 0x000fe20000010000 */
[----:B------:R-:W-:Y:S01]  /*0a10*/  FFMA.FTZ R72, R92, R70, R67 ;  /* 0x000000465c487223 */ /* 0x000fe20000010043 */
[-C--:B------:R-:W-:Y:S01]  /*0a20*/  FFMA.FTZ R55, R90, R68.reuse, R55 ;  /* 0x000000445a377223 */ /* 0x080fe20000010037 */
[----:B------:R-:W-:Y:S01]  /*0a30*/  FADD.FTZ R39, R39, R68 ;  /* 0x0000004427277221 */ /* 0x000fe20000010000 */
[----:B------:R-:W-:Y:S01]  /*0a40*/  FMUL.FTZ R68, R43, R68 ;  /* 0x000000442b447220 */ /* 0x000fe20000410000 */
[----:B------:R-:W-:Y:S01]  /*0a50*/  FADD.FTZ R65, R66, R69 ;  /* 0x0000004542417221 */ /* 0x000fe20000010000 */
[----:B------:R-:W-:Y:S01]  /*0a60*/  FFMA.FTZ R67, R87, R69, R72 ;  /* 0x0000004557437223 */ /* 0x000fe20000010048 */
[----:B------:R-:W-:Y:S01]  /*0a70*/  FMUL.FTZ R86, R63, UR30 ;  /* 0x0000001e3f567c20 */ /* 0x000fe20008410000 */
[----:B------:R-:W-:Y:S01]  /*0a80*/  FMUL.FTZ R83, R62, UR30 ;  /* 0x0000001e3e537c20 */ /* 0x000fe20008410000 */
[----:B------:R-:W-:Y:S01]  /*0a90*/  FADD.FTZ R65, R65, R68 ;  /* 0x0000004441417221 */ /* 0x000fe20000010000 */
[----:B------:R-:W-:Y:S01]  /*0aa0*/  FFMA.FTZ R66, R90, R68, R67 ;  /* 0x000000445a427223 */ /* 0x000fe20000010043 */
[----:B------:R-:W-:Y:S01]  /*0ab0*/  SHF.L.U32 R62, R77, 0x10, RZ ;  /* 0x000000104d3e7819 */ /* 0x000fe200000006ff */
[----:B------:R-:W-:Y:S01]  /*0ac0*/  FADD.FTZ R59, R59, R60 ;  /* 0x0000003c3b3b7221 */ /* 0x000fe20000010000 */
[----:B------:R-:W-:Y:S01]  /*0ad0*/  SHF.L.U32 R63, R76, 0x10, RZ ;  /* 0x000000104c3f7819 */ /* 0x000fe200000006ff */
        /* <DEDUP_REMOVED lines=8> */
[----:B------:R-:W-:Y:S01]  /*0b60*/  FFMA.FTZ R60, R88, R75, R61 ;  /* 0x0000004b583c7223 */ /* 0x000fe2000001003d */
[----:B------:R-:W-:Y:S02]  /*0b70*/  MOV R79, R81 ;  /* 0x00000051004f7202 */ /* 0x000fe40000000f00 */
[----:B------:R-:W-:Y:S01]  /*0b80*/  SHF.R.U32.HI R78, RZ, 0x10, R81 ;  /* 0x00000010ff4e7819 */ /* 0x000fe20000011651 */
[----:B------:R-:W-:Y:S01]  /*0b90*/  FMUL.FTZ R81, R64, UR30 ;  /* 0x0000001e40517c20 */ /* 0x000fe20008410000 */
[----:B------:R-:W-:Y:S01]  /*0ba0*/  FADD.FTZ R66, R65, R76 ;  /* 0x0000004c41427221 */ /* 0x000fe20000010000 */
[----:B------:R-:W-:Y:S01]  /*0bb0*/  FFMA.FTZ R61, R83, R76, R60 ;  /* 0x0000004c533d7223 */ /* 0x000fe2000001003c */
[----:B------:R-:W-:Y:S01]  /*0bc0*/  FFMA.FTZ R54, R87, R89, R54 ;  /* 0x0000005957367223 */ /* 0x000fe20000010036 */
[----:B------:R-:W-:Y:S01]  /*0bd0*/  FADD.FTZ R38, R38, R89 ;  /* 0x0000005926267221 */ /* 0x000fe20000010000 */
        /* <DEDUP_REMOVED lines=13> */
[-C--:B------:R-:W-:Y:S01]  /*0cb0*/  FFMA.FTZ R26, R71, R89.reuse, R26 ;  /* 0x00000059471a7223 */ /* 0x080fe2000001001a */
[----:B------:R-:W-:Y:S01]  /*0cc0*/  FMUL.FTZ R89, R50, R89 ;  /* 0x0000005932597220 */ /* 0x000fe20000410000 */
[----:B------:R-:W-:Y:S01]  /*0cd0*/  FADD.FTZ R60, R60, R79 ;  /* 0x0000004f3c3c7221 */ /* 0x000fe20000010000 */
[----:B------:R-:W-:Y:S01]  /*0ce0*/  FFMA.FTZ R62, R84, R79, R61 ;  /* 0x0000004f543e7223 */ /* 0x000fe2000001003d */
[-C--:B------:R-:W-:Y:S02]  /*0cf0*/  FMUL.FTZ R91, R51, R64.reuse ;  /* 0x00000040335b7220 */ /* 0x080fe40000410000 */
[----:B------:R-:W-:Y:S01]  /*0d00*/  FADD.FTZ R60, R60, R89 ;  /* 0x000000593c3c7221 */ /* 0x000fe20000010000 */
[----:B------:R-:W-:Y:S01]  /*0d10*/  FFMA.FTZ R61, R71, R89, R62 ;  /* 0x00000059473d7223 */ /* 0x000fe2000001003e */
[----:B------:R-:W-:Y:S01]  /*0d20*/  FADD.FTZ R31, R31, R64 ;  /* 0x000000401f1f7221 */ /* 0x000fe20000010000 */
[----:B------:R-:W-:Y:S01]  /*0d30*/  FFMA.FTZ R27, R82, R64, R27 ;  /* 0x00000040521b7223 */ /* 0x000fe2000001001b */
[----:B------:R-:W-:Y:S01]  /*0d40*/  FADD.FTZ R66, R60, R91 ;  /* 0x0000005b3c427221 */ /* 0x000fe20000010000 */
[----:B------:R-:W-:Y:S01]  /*0d50*/  FFMA.FTZ R62, R82, R91, R61 ;  /* 0x0000005b523e7223 */ /* 0x000fe2000001003d */
[----:B------:R-:W-:Y:S06]  /*0d60*/  BRA `(.L_x_2806) ;  /* 0x0000000000447947 */ /* 0x000fec0003800000 */
.L_x_2805:
        /* <DEDUP_REMOVED lines=13> */
[----:B------:R-:W5:Y:S02]  /*0e40*/  LDG.E.128 R16, desc[UR18][R16.64] ;  /* 0x0000001210107981 */ /* 0x000f64000c1e1d00 */
[----:B------:R-:W-:Y:S02]  /*0e50*/  IMAD.WIDE.U32 R8, R11, 0x10, R8 ;  /* 0x000000100b087825 */ /* 0x000fe400078e0008 */
[----:B------:R-:W5:Y:S04]  /*0e60*/  LDG.E.128 R12, desc[UR18][R12.64] ;  /* 0x000000120c0c7981 */ /* 0x000f68000c1e1d00 */
[----:B------:R-:W5:Y:S02]  /*0e70*/  LDG.E.128 R8, desc[UR18][R8.64] ;  /* 0x0000001208087981 */ /* 0x000f64000c1e1d00 */
.L_x_2806:
[----:B------:R-:W0:Y:S01]  /*0e80*/  SHFL.DOWN PT, R61, R66, 0x10, 0x1f ;  /* 0x0a001f00423d7f89 */ /* 0x000e2200000e0000 */
[----:B------:R-:W1:Y:S01]  /*0e90*/  S2UR UR11, SR_CgaCtaId ;  /* 0x00000000000b79c3 */ /* 0x000e620000008800 */
[----:B------:R-:W-:Y:S01]  /*0ea0*/  LOP3.LUT P2, RZ, R2, 0x1f, RZ, 0xc0, !PT ;  /* 0x0000001f02ff7812 */ /* 0x000fe2000784c0ff */
[----:B------:R-:W-:Y:S01]  /*0eb0*/  UMOV UR10, 0x400 ;  /* 0x00000400000a7882 */ /* 0x000fe20000000000 */
[----:B------:R-:W2:Y:S01]  /*0ec0*/  SHFL.DOWN PT, R63, R62, 0x10, 0x1f ;  /* 0x0a001f003e3f7f89 */ /* 0x000ea200000e0000 */
[----:B------:R-:W-:Y:S01]  /*0ed0*/  PLOP3.LUT P3, PT, PT, PT, UP1, 0x80, 0x8 ;  /* 0x000000000008781c */ /* 0x000fe20003f6f018 */
[----:B------:R-:W-:Y:S01]  /*0ee0*/  UISETP.GE.AND UP3, UPT, UR17, 0x1, UPT ;  /* 0x000000011100788c */ /* 0x000fe2000bf66270 */
[----:B------:R-:W-:Y:S01]  /*0ef0*/  PLOP3.LUT P0, PT, PT, PT, PT, 0x80, 0x8 ;  /* 0x000000000008781c */ /* 0x000fe20003f0f070 */
[----:B------:R-:W-:Y:S02]  /*0f00*/  UIMAD UR16, UR9, UR28, URZ ;  /* 0x0000001c091072a4 */ /* 0x000fe4000f8e02ff */
[----:B------:R-:W-:-:S04]  /*0f10*/  UISETP.NE.U32.AND UP0, UPT, UR4, URZ, UPT ;  /* 0x000000ff0400728c */ /* 0x000fc8000bf05070 */
[----:B------:R-:W-:Y:S01]  /*0f20*/  UISETP.NE.AND.EX UP0, UPT, UR5, URZ, UPT, UP0 ;  /* 0x000000ff0500728c */ /* 0x000fe2000bf05300 */
[----:B------:R-:W-:Y:S01]  /*0f30*/  @!P2 PLOP3.LUT P0, PT, P3, PT, PT, 0x80, 0x8 ;  /* 0x000000000008a81c */ /* 0x000fe20001f0f070 */
[----:B0-----:R-:W-:Y:S01]  /*0f40*/  FADD.FTZ R61, R61, R66 ;  /* 0x000000423d3d7221 */ /* 0x001fe20000010000 */
[----:B-1----:R-:W-:Y:S01]  /*0f50*/  ULEA UR10, UR11, UR10, 0x18 ;  /* 0x0000000a0b0a7291 */ /* 0x002fe2000f8ec0ff */
[----:B--2---:R-:W-:-:S03]  /*0f60*/  FADD.FTZ R63, R63, R62 ;  /* 0x0000003e3f3f7221 */ /* 0x004fc60000010000 */
[----:B------:R-:W0:Y:S01]  /*0f70*/  SHFL.DOWN PT, R60, R61, 0x8, 0x1f ;  /* 0x09001f003d3c7f89 */ /* 0x000e2200000e0000 */
[----:B------:R-:W-:-:S03]  /*0f80*/  UIADD3 UR11, UPT, UPT, UR10, 0x1820, URZ ;  /* 0x000018200a0b7890 */ /* 0x000fc6000fffe0ff */
[----:B------:R-:W1:Y:S01]  /*0f90*/  SHFL.DOWN PT, R64, R63, 0x8, 0x1f ;  /* 0x09001f003f407f89 */ /* 0x000e6200000e0000 */
[----:B0-----:R-:W-:Y:S01]  /*0fa0*/  FADD.FTZ R60, R61, R60 ;  /* 0x0000003c3d3c7221 */ /* 0x001fe20000010000 */
[----:B-1----:R-:W-:-:S04]  /*0fb0*/  FADD.FTZ R64, R63, R64 ;  /* 0x000000403f407221 */ /* 0x002fc80000010000 */
[----:B------:R-:W0:Y:S01]  /*0fc0*/  SHFL.DOWN PT, R65, R60, 0x4, 0x1f ;  /* 0x08801f003c417f89 */ /* 0x000e2200000e0000 */
[----:B------:R-:W-:-:S03]  /*0fd0*/  MOV R63, UR10 ;  /* 0x0000000a003f7c02 */ /* 0x000fc60008000f00 */
[----:B------:R-:W1:Y:S01]  /*0fe0*/  SHFL.DOWN PT, R67, R64, 0x4, 0x1f ;  /* 0x08801f0040437f89 */ /* 0x000e6200000e0000 */
[----:B0-----:R-:W-:Y:S01]  /*0ff0*/  FADD.FTZ R65, R60, R65 ;  /* 0x000000413c417221 */ /* 0x001fe20000010000 */
[----:B------:R-:W-:Y:S01]  /*1000*/  @!P2 MOV R60, UR11 ;  /* 0x0000000b003cac02 */ /* 0x000fe20008000f00 */
[----:B------:R-:W-:Y:S01]  /*1010*/  @!UP1 UIADD3 UR11, UPT, UPT, UR10, 0x1800, URZ ;  /* 0x000018000a0b9890 */ /* 0x000fe2000fffe0ff */
[----:B------:R-:W-:Y:S01]  /*1020*/  @!P0 IADD3 R60, PT, PT, R63, 0x1800, RZ ;  /* 0x000018003f3c8810 */ /* 0x000fe20007ffe0ff */
[----:B-1----:R-:W-:Y:S01]  /*1030*/  FADD.FTZ R67, R64, R67 ;  /* 0x0000004340437221 */ /* 0x002fe20000010000 */
[----:B------:R-:W0:Y:S01]  /*1040*/  SHFL.DOWN PT, R62, R65, 0x2, 0x1f ;  /* 0x08401f00413e7f89 */ /* 0x000e2200000e0000 */
[----:B------:R-:W-:Y:S02]  /*1050*/  ISETP.NE.AND P0, PT, RZ, UR26, PT ;  /* 0x0000001aff007c0c */ /* 0x000fe4000bf05270 */
[----:B------:R-:W-:Y:S01]  /*1060*/  @!P2 LEA R93, R0, R60, 0x3 ;  /* 0x0000003c005da211 */ /* 0x000fe200078e18ff */
        /* <DEDUP_REMOVED lines=8> */
[----:B------:R-:W-:Y:S01]  /*10f0*/  BAR.SYNC.DEFER_BLOCKING 0x0 ;  /* 0x0000000000007b1d */ /* 0x000fe20000010000 */
[----:B------:R-:W-:-:S05]  /*1100*/  PLOP3.LUT P2, PT, PT, PT, UP3, 0x80, 0x8 ;  /* 0x000000000008781c */ /* 0x000fca0003f4f038 */
[----:B------:R-:W0:Y:S01]  /*1110*/  LDS.128 R60, [UR11] ;  /* 0x0000000bff3c7984 */ /* 0x000e220008000c00 */
[----:B------:R-:W-:Y:S02]  /*1120*/  UIADD3 UR11, UPT, UPT, UR10, 0x1830, URZ ;  /* 0x000018300a0b7890 */ /* 0x000fe4000fffe0ff */
[----:B------:R-:W-:Y:S02]  /*1130*/  @!UP1 UIADD3 UR11, UPT, UPT, UR10, 0x1810, URZ ;  /* 0x000018100a0b9890 */ /* 0x000fe4000fffe0ff */
[----:B------:R-:W-:-:S04]  /*1140*/  @UP3 UIADD3 UR10, UPT, UPT, UR17, -0x1, URZ ;  /* 0xffffffff110a3890 */ /* 0x000fc8000fffe0ff */
[----:B------:R-:W-:Y:S01]  /*1150*/  @UP3 UIMAD UR10, UR10, UR28, URZ ;  /* 0x0000001c0a0a32a4 */ /* 0x000fe2000f8e02ff */
[----:B0-----:R-:W-:Y:S01]  /*1160*/  FADD.FTZ R65, RZ, R60 ;  /* 0x0000003cff417221 */ /* 0x001fe20000010000 */
[----:B------:R-:W-:-:S03]  /*1170*/  FADD.FTZ R60, RZ, R61 ;  /* 0x0000003dff3c7221 */ /* 0x000fc60000010000 */
[----:B------:R-:W-:Y:S01]  /*1180*/  FADD.FTZ R62, R62, R65 ;  /* 0x000000413e3e7221 */ /* 0x000fe20000010000 */
[----:B------:R-:W-:Y:S01]  /*1190*/  FADD.FTZ R60, R63, R60 ;  /* 0x0000003c3f3c7221 */ /* 0x000fe20000010000 */
[----:B------:R-:W0:Y:S01]  /*11a0*/  LDS.128 R64, [UR11] ;  /* 0x0000000bff407984 */ /* 0x000e220008000c00 */
[----:B------:R-:W-:-:S04]  /*11b0*/  @UP3 USHF.R.S32.HI UR11, URZ, 0x1f, UR10 ;  /* 0x0000001fff0b3899 */ /* 0x000fc8000801140a */
[----:B------:R-:W-:Y:S02]  /*11c0*/  @UP3 ULEA.HI UR11, UR11, UR10, URZ, 0x2 ;  /* 0x0000000a0b0b3291 */ /* 0x000fe4000f8f10ff */
[----:B------:R-:W-:-:S04]  /*11d0*/  USHF.R.S32.HI UR10, URZ, 0x1f, UR16 ;  /* 0x0000001fff0a7899 */ /* 0x000fc80008011410 */
[----:B------:R-:W-:Y:S01]  /*11e0*/  ULEA.HI UR10, UR10, UR16, URZ, 0x2 ;  /* 0x000000100a0a7291 */ /* 0x000fe2000f8f10ff */
[----:B0-----:R-:W-:Y:S01]  /*11f0*/  FADD.FTZ R60, R60, R65 ;  /* 0x000000413c3c7221 */ /* 0x001fe20000010000 */
[----:B------:R-:W-:Y:S01]  /*1200*/  FADD.FTZ R61, R62, R64 ;  /* 0x000000403e3d7221 */ /* 0x000fe20000010000 */
[----:B------:R-:W-:Y:S02]  /*1210*/  HFMA2 R65, -RZ, RZ, 0, 0 ;  /* 0x00000000ff417431 */ /* 0x000fe400000001ff */
[----:B------:R-:W-:Y:S01]  /*1220*/  FADD.FTZ R60, R67, R60 ;  /* 0x0000003c433c7221 */ /* 0x000fe20000010000 */
[----:B------:R-:W-:Y:S01]  /*1230*/  FADD.FTZ R66, R66, R61 ;  /* 0x0000003d42427221 */ /* 0x000fe20000010000 */
[----:B------:R-:W-:Y:S02]  /*1240*/  MOV R61, UR11 ;  /* 0x0000000b003d7c02 */ /* 0x000fe40008000f00 */
[----:B------:R-:W-:Y:S01]  /*1250*/  FMUL.FTZ R60, R60, UR29 ;  /* 0x0000001d3c3c7c20 */ /* 0x000fe20008410000 */
[----:B------:R-:W-:Y:S01]  /*1260*/  FMUL.FTZ R66, R66, UR29 ;  /* 0x0000001d42427c20 */ /* 0x000fe20008410000 */
[----:B------:R-:W-:-:S02]  /*1270*/  @P2 LEA.HI.SX32 R65, R61, R2, 0x1e ;  /* 0x000000023d412211 */ /* 0x000fc400078ff2ff */
[----:B------:R-:W-:Y:S02]  /*1280*/  MOV R61, UR10 ;  /* 0x0000000a003d7c02 */ /* 0x000fe40008000f00 */
        /* <DEDUP_REMOVED lines=15> */
.L_x_2809:
        /* <DEDUP_REMOVED lines=8> */
.L_x_2810:
        /* <DEDUP_REMOVED lines=8> */
.L_x_2811:
        /* <DEDUP_REMOVED lines=9> */
.L_x_2808:
        /* <DEDUP_REMOVED lines=33> */
.L_x_2807:
        /* <DEDUP_REMOVED lines=8> */
[----:B------:R-:W-:-:S04]  /*17a0*/  @P0 FFMA.FTZ R61, R3, UR17, R66 ;  /* 0x00000011033d0c23 */ /* 0x000fc80008010042 */
[----:B------:R-:W-:-:S04]  /*17b0*/  @P0 FADD.FTZ R61, R80, -R61 ;  /* 0x8000003d503d0221 */ /* 0x000fc80000010000 */
        /* <DEDUP_REMOVED lines=26> */
.L_x_2813:
        /* <DEDUP_REMOVED lines=9> */
[----:B------:R-:W-:Y:S01]  /*19f0*/  @P0 FADD.FTZ R34, R68, -R35 ;  /* 0x8000002344220221 */ /* 0x000fe20000010000 */
[----:B------:R-:W-:-:S02]  /*1a00*/  MOV R35, R19 ;  /* 0x0000001300237202 */ /* 0x000fc40000000f00 */
        /* <DEDUP_REMOVED lines=22> */
.L_x_2812:
        /* <DEDUP_REMOVED lines=14> */
.L_x_2814:
[----:B------:R-:W-:Y:S05]  /*1c50*/  @!P1 BRA `(.L_x_2815) ;  /* 0x0000000400109947 */ /* 0x000fea0003800000 */
        /* <DEDUP_REMOVED lines=35> */
.L_x_2816:
        /* <DEDUP_REMOVED lines=26> */
[----:B------:R-:W-:Y:S01]  /*2030*/  @P3 FFMA.FTZ R60, R86, UR17, R66 ;  /* 0x00000011563c3c23 */ /* 0x000fe20008010042 */
[----:B------:R-:W-:-:S03]  /*2040*/  MOV R7, R15 ;  /* 0x0000000f00077202 */ /* 0x000fc60000000f00 */
[----:B------:R-:W-:-:S04]  /*2050*/  @P3 FADD.FTZ R60, R77, -R60 ;  /* 0x8000003c4d3c3221 */ /* 0x000fc80000010000 */
[----:B------:R-:W-:-:S04]  /*2060*/  @P3 FFMA.FTZ R7, R60, UR30, R15 ;  /* 0x0000001e3c073c23 */ /* 0x000fc8000801000f */
[----:B------:R-:W-:-:S05]  /*2070*/  FMUL.FTZ R7, R7, UR27 ;  /* 0x0000001b07077c20 */ /* 0x000fca0008410000 */
[----:B------:R-:W-:Y:S01]  /*2080*/  F2FP.BF16.F32.PACK_AB R7, RZ, R7 ;  /* 0x00000007ff07723e */ /* 0x000fe200000010ff */
[----:B------:R-:W-:Y:S06]  /*2090*/  BRA `(.L_x_2817) ;  /* 0x0000000400087947 */ /* 0x000fec0003800000 */
.L_x_2815:
[----:B------:R-:W-:Y:S05]  /*20a0*/  @!P0 BRA `(.L_x_2818) ;  /* 0x0000000000848947 */ /* 0x000fea0003800000 */
[----:B------:R-:W2:Y:S01]  /*20b0*/  @UP3 LDCU UR10, c[0x0][0x40c] ;  /* 0x00008180ff0a37ac */ /* 0x000ea20008000800 */
[--C-:B0-----:R-:W-:Y:S01]  /*20c0*/  FFMA.FTZ R33, R85, UR17, R66.reuse ;  /* 0x0000001155217c23 */ /* 0x101fe20008010042 */
[----:B------:R-:W-:Y:S01]  /*20d0*/  ISETP.LT.AND P3, PT, RZ, UR31, PT ;  /* 0x0000001fff007c0c */ /* 0x000fe2000bf61270 */
[--C-:B------:R-:W-:Y:S01]  /*20e0*/  FFMA.FTZ R34, R88, UR17, R66.reuse ;  /* 0x0000001158227c23 */ /* 0x100fe20008010042 */
[--C-:B------:R-:W-:Y:S01]  /*20f0*/  FFMA.FTZ R35, R83, UR17, R66.reuse ;  /* 0x0000001153237c23 */ /* 0x100fe20008010042 */
[----:B------:R-:W-:Y:S01]  /*2100*/  FADD.FTZ R32, R74, -R33 ;  /* 0x800000214a207221 */ /* 0x000fe20000010000 */
[----:B------:R-:W0:Y:S01]  /*2110*/  @UP3 LDCU UR11, c[0x0][0x40c] ;  /* 0x00008180ff0b37ac */ /* 0x000e220008000800 */
[----:B-1----:R-:W-:Y:S02]  /*2120*/  FFMA.FTZ R60, R86, UR17, R66 ;  /* 0x00000011563c7c23 */ /* 0x002fe40008010042 */
[----:B------:R-:W-:Y:S02]  /*2130*/  FMUL.FTZ R32, R32, UR30 ;  /* 0x0000001e20207c20 */ /* 0x000fe40008410000 */
[----:B------:R-:W-:-:S03]  /*2140*/  FADD.FTZ R60, R77, -R60 ;  /* 0x8000003c4d3c7221 */ /* 0x000fc60000010000 */
[----:B------:R-:W-:Y:S01]  /*2150*/  FSEL R32, R32, RZ, P3 ;  /* 0x000000ff20207208 */ /* 0x000fe20001800000 */
[----:B------:R-:W-:-:S04]  /*2160*/  FMUL.FTZ R61, R60, UR30 ;  /* 0x0000001e3c3d7c20 */ /* 0x000fc80008410000 */
[----:B--2---:R-:W-:Y:S01]  /*2170*/  @P2 FMUL.FTZ R33, R32, UR10 ;  /* 0x0000000a20212c20 */ /* 0x004fe20008410000 */
[----:B------:R-:W1:Y:S04]  /*2180*/  @UP3 LDCU UR10, c[0x0][0x40c] ;  /* 0x00008180ff0a37ac */ /* 0x000e680008000800 */
        /* <DEDUP_REMOVED lines=8> */
[----:B-1----:R-:W-:Y:S02]  /*2210*/  @P2 FMUL.FTZ R35, R33, UR10 ;  /* 0x0000000a21232c20 */ /* 0x002fe40008410000 */
[----:B0-----:R-:W-:-:S03]  /*2220*/  @P2 FMUL.FTZ R60, R34, UR11 ;  /* 0x0000000b223c2c20 */ /* 0x001fc60008410000 */
        /* <DEDUP_REMOVED lines=9> */
.L_x_2818:
[----:B------:R-:W-:Y:S05]  /*22c0*/  BRA.U !UP3, `(.L_x_2819) ;  /* 0x000000010b1c7547 */ /* 0x000fea000b800000 */
[----:B01----:R-:W-:Y:S01]  /*22d0*/  FFMA.FTZ R61, R85, UR17, R66 ;  /* 0x00000011553d7c23 */ /* 0x003fe20008010042 */
[----:B------:R-:W-:-:S03]  /*22e0*/  ISETP.LT.AND P3, PT, RZ, UR31, PT ;  /* 0x0000001fff007c0c */ /* 0x000fc6000bf61270 */
[----:B------:R-:W-:-:S04]  /*22f0*/  FADD.FTZ R4, R74, -R61 ;  /* 0x8000003d4a047221 */ /* 0x000fc80000010000 */
[----:B------:R-:W-:-:S05]  /*2300*/  FMUL.FTZ R4, R4, UR30 ;  /* 0x0000001e04047c20 */ /* 0x000fca0008410000 */
[----:B------:R-:W-:-:S05]  /*2310*/  FSEL R4, R4, RZ, P3 ;  /* 0x000000ff04047208 */ /* 0x000fca0001800000 */
[----:B------:R-:W-:-:S05]  /*2320*/  FMUL.FTZ R4, R4, UR27 ;  /* 0x0000001b04047c20 */ /* 0x000fca0008410000 */
[----:B------:R-:W-:-:S07]  /*2330*/  F2FP.BF16.F32.PACK_AB R4, RZ, R4 ;  /* 0x00000004ff04723e */ /* 0x000fce00000010ff */
.L_x_2819:
        /* <DEDUP_REMOVED lines=8> */
.L_x_2820:
        /* <DEDUP_REMOVED lines=8> */
.L_x_2821:
        /* <DEDUP_REMOVED lines=8> */
.L_x_2817:
[----:B01----:R-:W0:Y:S01]  /*24c0*/  @P0 LDC.64 R60, c[0x0][0x478] ;  /* 0x00011e00ff3c0b82 */ /* 0x003e220000000a00 */
[----:B------:R-:W-:-:S05]  /*24d0*/  @P0 IADD3 R63, PT, PT, R64, 0x80, RZ ;  /* 0x00000080403f0810 */ /* 0x000fca0007ffe0ff */
[----:B0-----:R-:W-:-:S05]  /*24e0*/  @P0 IMAD.WIDE.U32 R60, R63, 0x10, R60 ;  /* 0x000000103f3c0825 */ /* 0x001fca00078e003c */
[----:B------:R0:W-:Y:S01]  /*24f0*/  @P0 STG.E.128 desc[UR18][R60.64], R32 ;  /* 0x000000203c000986 */ /* 0x0001e2000c101d12 */
[----:B------:R-:W-:Y:S05]  /*2500*/  BRA.U !UP3, `(.L_x_2822) ;  /* 0x000000010b247547 */ /* 0x000fea000b800000 */
[----:B0-----:R-:W-:Y:S02]  /*2510*/  LOP3.LUT R60, R5, 0xffff, RZ, 0xc0, !PT ;  /* 0x0000ffff053c7812 */ /* 0x001fe400078ec0ff */
[----:B------:R-:W-:Y:S02]  /*2520*/  PRMT R63, R6, 0x5410, R7 ;  /* 0x00005410063f7816 */ /* 0x000fe40000000007 */
[----:B------:R-:W-:Y:S01]  /*2530*/  IADD3 R67, PT, PT, R65, 0x80, RZ ;  /* 0x0000008041437810 */ /* 0x000fe20007ffe0ff */
[----:B------:R-:W-:-:S05]  /*2540*/  IMAD.WIDE.U32 R60, R60, 0x10000, RZ ;  /* 0x000100003c3c7825 */ /* 0x000fca00078e00ff */
[----:B------:R-:W-:Y:S02]  /*2550*/  LOP3.LUT R61, R63, R61, RZ, 0xfc, !PT ;  /* 0x0000003d3f3d7212 */ /* 0x000fe400078efcff */
[----:B------:R-:W0:Y:S01]  /*2560*/  LDC.64 R62, c[0x0][0x468] ;  /* 0x00011a00ff3e7b82 */ /* 0x000e220000000a00 */
[----:B------:R-:W-:Y:S01]  /*2570*/  LOP3.LUT R60, R60, 0xffff, R4, 0xf8, !PT ;  /* 0x0000ffff3c3c7812 */ /* 0x000fe200078ef804 */
[----:B0-----:R-:W-:-:S05]  /*2580*/  IMAD.WIDE.U32 R62, R67, 0x8, R62 ;  /* 0x00000008433e7825 */ /* 0x001fca00078e003e */
[----:B------:R1:W-:Y:S02]  /*2590*/  STG.E.64 desc[UR18][R62.64], R60 ;  /* 0x0000003c3e007986 */ /* 0x0003e4000c101b12 */
.L_x_2822:
        /* <DEDUP_REMOVED lines=11> */
[----:B------:R-:W-:-:S03]  /*2650*/  @P1 FADD.FTZ R34, R79, -R34 ;  /* 0x800000224f221221 */ /* 0x000fc60000010000 */
[----:B------:R-:W-:Y:S01]  /*2660*/  @P1 FFMA.FTZ R32, R33, UR30, R8 ;  /* 0x0000001e21201c23 */ /* 0x000fe20008010008 */
[----:B------:R-:W-:Y:S01]  /*2670*/  MOV R33, R9 ;  /* 0x0000000900217202 */ /* 0x000fe20000000f00 */
[----:B------:R-:W-:Y:S01]  /*2680*/  @P1 FFMA.FTZ R33, R34, UR30, R9 ;  /* 0x0000001e22211c23 */ /* 0x000fe20008010009 */
[--C-:B------:R-:W-:Y:S01]  /*2690*/  @P1 FFMA.FTZ R34, R71, UR17, R66.reuse ;  /* 0x0000001147221c23 */ /* 0x100fe20008010042 */
[----:B------:R-:W-:Y:S02]  /*26a0*/  @P1 FFMA.FTZ R66, R82, UR17, R66 ;  /* 0x0000001152421c23 */ /* 0x000fe40008010042 */
[----:B0-----:R-:W-:Y:S01]  /*26b0*/  @P2 FMUL.FTZ R60, R33, UR11 ;  /* 0x0000000b213c2c20 */ /* 0x001fe20008410000 */
[----:B------:R-:W-:Y:S01]  /*26c0*/  @P1 FADD.FTZ R35, R89, -R34 ;  /* 0x8000002259231221 */ /* 0x000fe20000010000 */
[----:B------:R-:W-:Y:S01]  /*26d0*/  MOV R34, R10 ;  /* 0x0000000a00227202 */ /* 0x000fe20000000f00 */
[----:B------:R-:W-:Y:S02]  /*26e0*/  @P1 FADD.FTZ R66, R91, -R66 ;  /* 0x800000425b421221 */ /* 0x000fe40000010000 */
[----:B------:R-:W-:Y:S01]  /*26f0*/  @P1 FFMA.FTZ R34, R35, UR30, R10 ;  /* 0x0000001e23221c23 */ /* 0x000fe2000801000a */
[----:B--2---:R-:W-:Y:S01]  /*2700*/  @P2 FMUL.FTZ R35, R32, UR10 ;  /* 0x0000000a20232c20 */ /* 0x004fe20008410000 */
[----:B------:R-:W-:Y:S01]  /*2710*/  @P1 FFMA.FTZ R62, R66, UR30, R11 ;  /* 0x0000001e423e1c23 */ /* 0x000fe2000801000b */
[----:B------:R-:W-:Y:S01]  /*2720*/  @P2 F2FP.BF16.F32.PACK_AB R60, RZ, R60 ;  /* 0x0000003cff3c223e */ /* 0x000fe200000010ff */
[----:B-1----:R-:W-:-:S02]  /*2730*/  @P2 FMUL.FTZ R61, R34, UR16 ;  /* 0x00000010223d2c20 */ /* 0x002fc40008410000 */
[----:B------:R-:W-:Y:S02]  /*2740*/  @P2 F2FP.BF16.F32.PACK_AB R35, RZ, R35 ;  /* 0x00000023ff23223e */ /* 0x000fe400000010ff */
[----:B------:R-:W-:Y:S02]  /*2750*/  @P2 PRMT R5, R60, 0x7610, R5 ;  /* 0x000076103c052816 */ /* 0x000fe40000000005 */
[----:B------:R-:W-:Y:S02]  /*2760*/  @P2 F2FP.BF16.F32.PACK_AB R61, RZ, R61 ;  /* 0x0000003dff3d223e */ /* 0x000fe400000010ff */
[----:B------:R-:W-:Y:S02]  /*2770*/  @P2 PRMT R4, R35, 0x7610, R4 ;  /* 0x0000761023042816 */ /* 0x000fe40000000004 */
[----:B------:R-:W-:Y:S02]  /*2780*/  @P2 PRMT R6, R61, 0x7610, R6 ;  /* 0x000076103d062816 */ /* 0x000fe40000000006 */
[----:B------:R-:W-:Y:S01]  /*2790*/  MOV R35, R62 ;  /* 0x0000003e00237202 */ /* 0x000fe20000000f00 */
[----:B------:R-:W-:Y:S06]  /*27a0*/  BRA.U !UP3, `(.L_x_2825) ;  /* 0x000000050b9c7547 */ /* 0x000fec000b800000 */
[----:B------:R-:W-:-:S05]  /*27b0*/  FMUL.FTZ R7, R62, UR27 ;  /* 0x0000001b3e077c20 */ /* 0x000fca0008410000 */
[----:B------:R-:W-:Y:S01]  /*27c0*/  F2FP.BF16.F32.PACK_AB R7, RZ, R7 ;  /* 0x00000007ff07723e */ /* 0x000fe200000010ff */
[----:B------:R-:W-:Y:S06]  /*27d0*/  BRA `(.L_x_2825) ;  /* 0x0000000400907947 */ /* 0x000fec0003800000 */
.L_x_2824:
        /* <DEDUP_REMOVED lines=13> */
[----:B--2---:R-:W-:Y:S02]  /*28b0*/  @P2 FMUL.FTZ R60, R60, UR10 ;  /* 0x0000000a3c3c2c20 */ /* 0x004fe40008410000 */
[----:B0-----:R-:W-:Y:S01]  /*28c0*/  @P2 FMUL.FTZ R61, R61, UR11 ;  /* 0x0000000b3d3d2c20 */ /* 0x001fe20008410000 */
[----:B------:R-:W-:Y:S01]  /*28d0*/  @P1 FADD.FTZ R63, R89, -R62 ;  /* 0x8000003e593f1221 */ /* 0x000fe20000010000 */
[----:B------:R-:W-:Y:S02]  /*28e0*/  MOV R62, R10 ;  /* 0x0000000a003e7202 */ /* 0x000fe40000000f00 */
[----:B------:R-:W-:Y:S01]  /*28f0*/  @P2 F2FP.BF16.F32.PACK_AB R60, RZ, R60 ;  /* 0x0000003cff3c223e */ /* 0x000fe200000010ff */
[----:B------:R-:W-:Y:S01]  /*2900*/  @P1 FFMA.FTZ R62, R63, UR30, R10 ;  /* 0x0000001e3f3e1c23 */ /* 0x000fe2000801000a */
[----:B------:R-:W-:-:S02]  /*2910*/  @P2 F2FP.BF16.F32.PACK_AB R61, RZ, R61 ;  /* 0x0000003dff3d223e */ /* 0x000fc400000010ff */
[----:B------:R-:W-:Y:S01]  /*2920*/  @P2 PRMT R4, R60, 0x7610, R4 ;  /* 0x000076103c042816 */ /* 0x000fe20000000004 */
[----:B-1----:R-:W-:Y:S01]  /*2930*/  @P2 FMUL.FTZ R62, R62, UR16 ;  /* 0x000000103e3e2c20 */ /* 0x002fe20008410000 */
        /* <DEDUP_REMOVED lines=11> */
.L_x_2823:
[----:B------:R-:W-:Y:S05]  /*29f0*/  @!P0 BRA `(.L_x_2826) ;  /* 0x0000000000848947 */ /* 0x000fea0003800000 */
[----:B------:R-:W2:Y:S01]  /*2a00*/  @UP3 LDCU UR10, c[0x0][0x40c] ;  /* 0x00008180ff0a37ac */ /* 0x000ea20008000800 */
[--C-:B0-----:R-:W-:Y:S01]  /*2a10*/  FFMA.FTZ R33, R81, UR17, R66.reuse ;  /* 0x0000001151217c23 */ /* 0x101fe20008010042 */
[----:B------:R-:W-:Y:S01]  /*2a20*/  ISETP.LT.AND P1, PT, RZ, UR31, PT ;  /* 0x0000001fff007c0c */ /* 0x000fe2000bf21270 */
[--C-:B------:R-:W-:Y:S01]  /*2a30*/  FFMA.FTZ R34, R84, UR17, R66.reuse ;  /* 0x0000001154227c23 */ /* 0x100fe20008010042 */
[----:B------:R-:W0:Y:S01]  /*2a40*/  @UP3 LDCU UR11, c[0x0][0x40c] ;  /* 0x00008180ff0b37ac */ /* 0x000e220008000800 */
[----:B------:R-:W-:Y:S01]  /*2a50*/  FADD.FTZ R32, R78, -R33 ;  /* 0x800000214e207221 */ /* 0x000fe20000010000 */
[--C-:B-1----:R-:W-:Y:S01]  /*2a60*/  FFMA.FTZ R60, R71, UR17, R66.reuse ;  /* 0x00000011473c7c23 */ /* 0x102fe20008010042 */
[----:B------:R-:W-:Y:S02]  /*2a70*/  FFMA.FTZ R66, R82, UR17, R66 ;  /* 0x0000001152427c23 */ /* 0x000fe40008010042 */
        /* <DEDUP_REMOVED lines=25> */
.L_x_2826:
        /* <DEDUP_REMOVED lines=16> */
.L_x_2827:
        /* <DEDUP_REMOVED lines=8> */
.L_x_2828:
        /* <DEDUP_REMOVED lines=8> */
.L_x_2829:
[----:B------:R-:W-:-:S07]  /*2e10*/  @P2 PRMT R7, R60, 0x7610, R7 ;  /* 0x000076103c072816 */ /* 0x000fce0000000007 */
.L_x_2825:
        /* <DEDUP_REMOVED lines=14> */
.L_x_2830:
[----:B------:R-:W-:Y:S02]  /*2f00*/  UIADD3 UR9, UPT, UPT, UR9, UR24, URZ ;  /* 0x0000001809097290 */ /* 0x000fe4000fffe0ff */
[----:B------:R-:W-:Y:S02]  /*2f10*/  UPLOP3.LUT UP1, UPT, UPT, UPT, UP1, 0x40, 0x4 ;  /* 0x000000000004789c */ /* 0x000fe40003f2e810 */
[----:B------:R-:W-:-:S09]  /*2f20*/  UISETP.GE.AND UP0, UPT, UR9, UR25, UPT ;  /* 0x000000190900728c */ /* 0x000fd2000bf06270 */
[----:B------:R-:W-:Y:S05]  /*2f30*/  BRA.U !UP0, `(.L_x_2831) ;  /* 0xffffffd108c87547 */ /* 0x000fea000b83ffff */
.L_x_2804:
[----:B------:R-:W3:Y:S08]  /*2f40*/  LDC R3, c[0x0][0x388] ;  /* 0x0000e200ff037b82 */ /* 0x000ef00000000800 */
[----:B------:R-:W4:Y:S08]  /*2f50*/  LDC.64 R4, c[0x0][0x440] ;  /* 0x00011000ff047b82 */ /* 0x000f300000000a00 */
[----:B------:R-:W0:Y:S01]  /*2f60*/  LDC.64 R6, c[0x0][0x448] ;  /* 0x00011200ff067b82 */ /* 0x000e220000000a00 */
[----:B---3--:R-:W-:-:S05]  /*2f70*/  IMAD R3, R3, UR8, RZ ;  /* 0x0000000803037c24 */ /* 0x008fca000f8e02ff */
[----:B-----5:R-:W-:-:S05]  /*2f80*/  LEA.HI R9, R3, R2, RZ, 0x1e ;  /* 0x0000000203097211 */ /* 0x020fca00078ff0ff */
        /* <DEDUP_REMOVED lines=9> */
.L_x_2832:
        /* <DEDUP_REMOVED lines=14> */
.L_x_6735:


//--------------------- .text._ZN10layer_norm13ln_bwd_kernelINS_13Kernel_traitsIf13__nv_bfloat16fS2_fjLj1536ELj1ELj1ELj4ELj8ENS_18Kernel_traits_baseILj1536EfS2_fS2_fjLj128EEEEELb0ELb1ELb0ELb0EEEvNS_9BwdParamsE --------------------------
	.section	.text._ZN10layer_norm13ln_bwd_kernelINS_13Kernel_traitsIf13__nv_bfloat16fS2_fjLj1536ELj1ELj1ELj4ELj8ENS_18Kernel_traits_baseILj1536EfS2_fS2_fjLj128EEEEELb0ELb1ELb0ELb0EEEvNS_9BwdParamsE,"ax",@progbits
	.align	128
        .global         _ZN10layer_norm13ln_bwd_kernelINS_13Kernel_traitsIf13__nv_bfloat16fS2_fjLj1536ELj1ELj1ELj4ELj8ENS_18Kernel_traits_baseILj1536EfS2_fS2_fjLj128EEEEELb0ELb1ELb0ELb0EEEvNS_9BwdParamsE
        .type           _ZN10layer_norm13ln_bwd_kernelINS_13Kernel_traitsIf13__nv_bfloat16fS2_fjLj1536ELj1ELj1ELj4ELj8ENS_18Kernel_traits_baseILj1536EfS2_fS2_fjLj128EEEEELb0ELb1ELb0ELb0EEEvNS_9BwdParamsE,@function
        .size           _ZN10layer_norm13ln_bwd_kernelINS_13Kernel_traitsIf13__nv_bfloat16fS2_fjLj1536ELj1ELj1ELj4ELj8ENS_18Kernel_traits_baseILj1536EfS2_fS2_fjLj128EEEEELb0ELb1ELb0ELb0EEEvNS_9BwdParamsE,(.L_x_6736 - _ZN10layer_norm13ln_bwd_kernelINS_13Kernel_traitsIf13__nv_bfloat16fS2_fjLj1536ELj1ELj1ELj4ELj8ENS_18Kernel_traits_baseILj1536EfS2_fS2_fjLj128EEEEELb0ELb1ELb0ELb0EEEvNS_9BwdParamsE)
        .other          _ZN10layer_norm13ln_bwd_kernelINS_13Kernel_traitsIf13__nv_bfloat16fS2_fjLj1536ELj1ELj1ELj4ELj8ENS_18Kernel_traits_baseILj1536EfS2_fS2_fjLj128EEEEELb0ELb1ELb0ELb0EEEvNS_9BwdParamsE,@"STO_CUDA_ENTRY STV_DEFAULT"
_ZN10layer_norm13ln_bwd_kernelINS_13Kernel_traitsIf13__nv_bfloat16fS2_fjLj1536ELj1ELj1ELj4ELj8ENS_18Kernel_traits_baseILj1536EfS2_fS2_fjLj128EEEEELb0ELb1ELb0ELb0EEEvNS_9BwdParamsE:
.text._ZN10layer_norm13ln_bwd_kernelINS_13Kernel_traitsIf13__nv_bfloat16fS2_fjLj1536ELj1ELj1ELj4ELj8ENS_18Kernel_traits_baseILj1536EfS2_fS2_fjLj128EEEEELb0ELb1ELb0ELb0EEEvNS_9BwdParamsE:
        /* <DEDUP_REMOVED lines=73> */
[----:B0-----:R-:W-:Y:S01]  /*0490*/  UISETP.NE.U32.AND UP0, UPT, UR4, URZ, UPT ;  /* 0x000000ff0400728c */ /* 0x001fe2000bf05070 */
        /* <DEDUP_REMOVED lines=10> */
.L_x_2864:
[----:B------:R-:W1:Y:S01]  /*0540*/  @UP0 LDCU.64 UR4, c[0x0][0x3e0] ;  /* 0x00007c00ff0407ac */ /* 0x000e620008000a00 */
[----:B------:R-:W-:Y:S01]  /*0550*/  PLOP3.LUT P0, PT, PT, PT, UP0, 0x80, 0x8 ;  /* 0x000000000008781c */ /* 0x000fe20003f0f008 */
[----:B0-----:R-:W-:-:S06]  /*0560*/  UIMAD.WIDE UR12, UR7, 0x4, UR10 ;  /* 0x00000004070c78a5 */ /* 0x001fcc000f8e020a */
[----:B--23--:R-:W-:Y:S02]  /*0570*/  MOV R90, UR12 ;  /* 0x0000000c005a7c02 */ /* 0x00cfe40008000f00 */
        /* <DEDUP_REMOVED lines=9> */
[----:B------:R0:W4:Y:S01]  /*0610*/  LDG.E R92, desc[UR14][R92.64] ;  /* 0x0000000e5c5c7981 */ /* 0x000122000c1e1900 */
[----:B------:R-:W-:-:S04]  /*0620*/  UIMAD UR4, UR7, UR6, URZ ;  /* 0x00000006070472a4 */ /* 0x000fc8000f8e02ff */
[----:B------:R-:W-:Y:S01]  /*0630*/  USHF.R.S32.HI UR5, URZ, 0x1f, UR4 ;  /* 0x0000001fff057899 */ /* 0x000fe20008011404 */
[----:B------:R-:W-:-:S03]  /*0640*/  ISETP.GE.U32.AND P1, PT, R2, 0x80, PT ;  /* 0x000000800200780c */ /* 0x000fc60003f26070 */
        /* <DEDUP_REMOVED lines=25> */
[C---:B------:R-:W-:Y:S01]  /*07e0*/  IADD3 R113, PT, PT, R0.reuse, 0x80, RZ ;  /* 0x0000008000717810 */ /* 0x040fe20007ffe0ff */
[----:B0-----:R-:W-:-:S05]  /*07f0*/  @P0 IMAD.WIDE.U32 R90, R0, 0x10, R90 ;  /* 0x00000010005a0825 */ /* 0x001fca00078e005a */
[----:B------:R0:W5:Y:S01]  /*0800*/  @P0 LDG.E.128 R16, desc[UR14][R90.64] ;  /* 0x0000000e5a100981 */ /* 0x000162000c1e1d00 */
[----:B--2---:R-:W-:Y:S02]  /*0810*/  MOV R3, R88 ;  /* 0x0000005800037202 */ /* 0x004fe40000000f00 */
[----:B------:R-:W-:Y:S02]  /*0820*/  SHF.R.U64 R95, R88, 0x10, R89 ;  /* 0x00000010585f7819 */ /* 0x000fe40000001259 */
[----:B------:R-:W-:Y:S01]  /*0830*/  SHF.L.U32 R109, R3, 0x10, RZ ;  /* 0x00000010036d7819 */ /* 0x000fe200000006ff */
[C---:B---3--:R-:W-:Y:S01]  /*0840*/  FADD.FTZ R111, -R92.reuse, R4 ;  /* 0x000000045c6f7221 */ /* 0x048fe20000010100 */
[----:B------:R-:W-:-:S03]  /*0850*/  FADD.FTZ R88, -R92, R6 ;  /* 0x000000065c587221 */ /* 0x000fc60000010100 */
[----:B------:R-:W-:Y:S01]  /*0860*/  FMUL.FTZ R111, R111, UR24 ;  /* 0x000000186f6f7c20 */ /* 0x000fe20008410000 */
[----:B------:R-:W-:Y:S01]  /*0870*/  SHF.L.U32 R6, R95, 0x10, RZ ;  /* 0x000000105f067819 */ /* 0x000fe200000006ff */
[----:B------:R-:W-:Y:S01]  /*0880*/  FADD.FTZ R40, R40, R109 ;  /* 0x0000006d28287221 */ /* 0x000fe20000010000 */
[----:B------:R-:W-:Y:S01]  /*0890*/  MOV R93, R89 ;  /* 0x00000059005d7202 */ /* 0x000fe20000000f00 */
[-C--:B------:R-:W-:Y:S01]  /*08a0*/  FFMA.FTZ R52, R111, R109.reuse, R52 ;  /* 0x0000006d6f347223 */ /* 0x080fe20000010034 */
[----:B------:R-:W-:Y:S01]  /*08b0*/  FADD.FTZ R108, -R92, R5 ;  /* 0x000000055c6c7221 */ /* 0x000fe20000010100 */
[----:B-----5:R-:W-:Y:S01]  /*08c0*/  FMUL.FTZ R109, R60, R109 ;  /* 0x0000006d3c6d7220 */ /* 0x020fe20000410000 */
[----:B------:R-:W-:Y:S01]  /*08d0*/  FMUL.FTZ R3, R88, UR24 ;  /* 0x0000001858037c20 */ /* 0x000fe20008410000 */
[----:B------:R-:W-:Y:S01]  /*08e0*/  SHF.R.U32.HI R94, RZ, 0x10, R89 ;  /* 0x00000010ff5e7819 */ /* 0x000fe20000011659 */
[----:B------:R-:W-:Y:S01]  /*08f0*/  FADD.FTZ R4, -R92, R7 ;  /* 0x000000075c047221 */ /* 0x000fe20000010100 */
[----:B------:R-:W-:Y:S01]  /*0900*/  SHF.L.U32 R93, R93, 0x10, RZ ;  /* 0x000000105d5d7819 */ /* 0x000fe200000006ff */
[----:B------:R-:W-:Y:S01]  /*0910*/  FMUL.FTZ R108, R108, UR24 ;  /* 0x000000186c6c7c20 */ /* 0x000fe20008410000 */
[-C--:B------:R-:W-:Y:S01]  /*0920*/  FMUL.FTZ R5, R61, R6.reuse ;  /* 0x000000063d057220 */ /* 0x080fe20000410000 */
[----:B------:R-:W-:Y:S01]  /*0930*/  FADD.FTZ R88, RZ, R109 ;  /* 0x0000006dff587221 */ /* 0x000fe20000010000 */
[----:B------:R-:W-:Y:S01]  /*0940*/  FFMA.FTZ R7, R111, R109, RZ ;  /* 0x0000006d6f077223 */ /* 0x000fe200000100ff */
[----:B------:R-:W-:Y:S01]  /*0950*/  SHF.L.U32 R94, R94, 0x10, RZ ;  /* 0x000000105e5e7819 */ /* 0x000fe200000006ff */
[----:B------:R-:W-:Y:S01]  /*0960*/  FADD.FTZ R41, R41, R6 ;  /* 0x0000000629297221 */ /* 0x000fe20000010000 */
[----:B------:R-:W-:Y:S01]  /*0970*/  FFMA.FTZ R53, R108, R6, R53 ;  /* 0x000000066c357223 */ /* 0x000fe20000010035 */
[----:B------:R-:W-:Y:S01]  /*0980*/  FADD.FTZ R89, R88, R5 ;  /* 0x0000000558597221 */ /* 0x000fe20000010000 */
[----:B------:R-:W-:Y:S01]  /*0990*/  FMUL.FTZ R6, R62, R93 ;  /* 0x0000005d3e067220 */ /* 0x000fe20000410000 */
[----:B------:R-:W-:Y:S01]  /*09a0*/  FFMA.FTZ R88, R108, R5, R7 ;  /* 0x000000056c587223 */ /* 0x000fe20000010007 */
[----:B------:R-:W-:Y:S01]  /*09b0*/  FMUL.FTZ R4, R4, UR24 ;  /* 0x0000001804047c20 */ /* 0x000fe20008410000 */
[----:B------:R-:W-:Y:S01]  /*09c0*/  FMUL.FTZ R7, R63, R94 ;  /* 0x0000005e3f077220 */ /* 0x000fe20000410000 */
[----:B0-----:R-:W-:Y:S01]  /*09d0*/  FADD.FTZ R90, R89, R6 ;  /* 0x00000006595a7221 */ /* 0x001fe20000010000 */
[C---:B------:R-:W-:Y:S01]  /*09e0*/  FFMA.FTZ R88, R3.reuse, R6, R88 ;  /* 0x0000000603587223 */ /* 0x040fe20000010058 */
[----:B------:R-:W-:Y:S01]  /*09f0*/  FADD.FTZ R42, R42, R93 ;  /* 0x0000005d2a2a7221 */ /* 0x000fe20000010000 */
[----:B------:R-:W-:Y:S01]  /*0a00*/  FFMA.FTZ R54, R3, R93, R54 ;  /* 0x0000005d03367223 */ /* 0x000fe20000010036 */
[----:B------:R-:W-:Y:S01]  /*0a10*/  FADD.FTZ R43, R43, R94 ;  /* 0x0000005e2b2b7221 */ /* 0x000fe20000010000 */
[----:B------:R-:W-:Y:S01]  /*0a20*/  FFMA.FTZ R55, R4, R94, R55 ;  /* 0x0000005e04377223 */ /* 0x000fe20000010037 */
[----:B------:R-:W-:Y:S01]  /*0a30*/  FADD.FTZ R93, R90, R7 ;  /* 0x000000075a5d7221 */ /* 0x000fe20000010000 */
[----:B------:R-:W-:-:S07]  /*0a40*/  FFMA.FTZ R110, R4, R7, R88 ;  /* 0x00000007046e7223 */ /* 0x000fce0000010058 */
.L_x_2835:
[----:B------:R-:W-:Y:S05]  /*0a50*/  BSYNC.RECONVERGENT B0 ;  /* 0x0000000000007941 */ /* 0x000fea0003800200 */
.L_x_2834:
        /* <DEDUP_REMOVED lines=16> */
[----:B------:R-:W-:Y:S02]  /*0b60*/  MOV R96, R89 ;  /* 0x0000005900607202 */ /* 0x000fe40000000f00 */
[----:B------:R-:W-:Y:S01]  /*0b70*/  SHF.L.U32 R95, R95, 0x10, RZ ;  /* 0x000000105f5f7819 */ /* 0x000fe200000006ff */
[C---:B---3--:R-:W-:Y:S01]  /*0b80*/  FADD.FTZ R94, -R92.reuse, R8 ;  /* 0x000000085c5e7221 */ /* 0x048fe20000010100 */
[C---:B------:R-:W-:Y:S01]  /*0b90*/  FADD.FTZ R88, -R92.reuse, R9 ;  /* 0x000000095c587221 */ /* 0x040fe20000010100 */
[----:B------:R-:W-:Y:S01]  /*0ba0*/  SHF.R.U32.HI R112, RZ, 0x10, R89 ;  /* 0x00000010ff707819 */ /* 0x000fe20000011659 */
[----:B------:R-:W-:Y:S01]  /*0bb0*/  FADD.FTZ R10, -R92, R10 ;  /* 0x0000000a5c0a7221 */ /* 0x000fe20000010100 */
[----:B------:R-:W-:Y:S01]  /*0bc0*/  SHF.L.U32 R98, R98, 0x10, RZ ;  /* 0x0000001062627819 */ /* 0x000fe200000006ff */
[----:B------:R-:W-:Y:S01]  /*0bd0*/  FADD.FTZ R89, -R92, R11 ;  /* 0x0000000b5c597221 */ /* 0x000fe20000010100 */
[----:B0-----:R-:W-:Y:S01]  /*0be0*/  SHF.L.U32 R91, R96, 0x10, RZ ;  /* 0x00000010605b7819 */ /* 0x001fe200000006ff */
[----:B-----5:R-:W-:Y:S01]  /*0bf0*/  FMUL.FTZ R96, R76, R95 ;  /* 0x0000005f4c607220 */ /* 0x020fe20000410000 */
[----:B------:R-:W-:Y:S01]  /*0c00*/  FMUL.FTZ R9, R94, UR24 ;  /* 0x000000185e097c20 */ /* 0x000fe20008410000 */
[----:B------:R-:W-:Y:S01]  /*0c10*/  FMUL.FTZ R8, R88, UR24 ;  /* 0x0000001858087c20 */ /* 0x000fe20008410000 */
[----:B------:R-:W-:Y:S01]  /*0c20*/  FMUL.FTZ R11, R10, UR24 ;  /* 0x000000180a0b7c20 */ /* 0x000fe20008410000 */
[----:B------:R-:W-:Y:S01]  /*0c30*/  FMUL.FTZ R10, R89, UR24 ;  /* 0x00000018590a7c20 */ /* 0x000fe20008410000 */
        /* <DEDUP_REMOVED lines=10> */
[----:B------:R-:W-:-:S03]  /*0ce0*/  FFMA.FTZ R88, R8, R97, R89 ;  /* 0x0000006108587223 */ /* 0x000fc60000010059 */
        /* <DEDUP_REMOVED lines=9> */
.L_x_2837:
[----:B------:R-:W-:Y:S05]  /*0d80*/  BSYNC.RECONVERGENT B0 ;  /* 0x0000000000007941 */ /* 0x000fea0003800200 */
.L_x_2836:
        /* <DEDUP_REMOVED lines=15> */
[----:B------:R-:W-:Y:S01]  /*0e80*/  MOV R105, R95 ;  /* 0x0000005f00697202 */ /* 0x000fe20000000f00 */
[C---:B----4-:R-:W-:Y:S01]  /*0e90*/  FADD.FTZ R104, -R92.reuse, R89 ;  /* 0x000000595c687221 */ /* 0x050fe20000010100 */
[C---:B------:R-:W-:Y:S01]  /*0ea0*/  FADD.FTZ R102, -R92.reuse, R88 ;  /* 0x000000585c667221 */ /* 0x040fe20000010100 */
[----:B------:R-:W-:Y:S01]  /*0eb0*/  SHF.L.U32 R89, R103, 0x10, RZ ;  /* 0x0000001067597819 */ /* 0x000fe200000006ff */
[----:B------:R-:W-:Y:S01]  /*0ec0*/  FADD.FTZ R90, -R92, R90 ;  /* 0x0000005a5c5a7221 */ /* 0x000fe20000010100 */
[----:B------:R-:W-:Y:S01]  /*0ed0*/  SHF.L.U32 R88, R112, 0x10, RZ ;  /* 0x0000001070587819 */ /* 0x000fe200000006ff */
[----:B0-----:R-:W-:Y:S01]  /*0ee0*/  FMUL.FTZ R101, R102, UR24 ;  /* 0x0000001866657c20 */ /* 0x001fe20008410000 */
[----:B------:R-:W-:Y:S01]  /*0ef0*/  FMUL.FTZ R100, R104, UR24 ;  /* 0x0000001868647c20 */ /* 0x000fe20008410000 */
[-C--:B-----5:R-:W-:Y:S01]  /*0f00*/  FMUL.FTZ R102, R68, R89.reuse ;  /* 0x0000005944667220 */ /* 0x0a0fe20000410000 */
[----:B------:R-:W-:Y:S01]  /*0f10*/  FADD.FTZ R106, -R92, R91 ;  /* 0x0000005b5c6a7221 */ /* 0x000fe20000010100 */
[----:B------:R-:W-:Y:S01]  /*0f20*/  SHF.L.U32 R91, R105, 0x10, RZ ;  /* 0x00000010695b7819 */ /* 0x000fe200000006ff */
[----:B------:R-:W-:Y:S01]  /*0f30*/  FMUL.FTZ R103, R90, UR24 ;  /* 0x000000185a677c20 */ /* 0x000fe20008410000 */
        /* <DEDUP_REMOVED lines=22> */
.L_x_2839:
[----:B------:R-:W-:Y:S05]  /*10a0*/  BSYNC.RECONVERGENT B0 ;  /* 0x0000000000007941 */ /* 0x000fea0003800200 */
.L_x_2838:
        /* <DEDUP_REMOVED lines=32> */
.L_x_2841:
[----:B------:R-:W-:Y:S05]  /*12b0*/  BSYNC.RECONVERGENT B0 ;  /* 0x0000000000007941 */ /* 0x000fea0003800200 */
.L_x_2840:
        /* <DEDUP_REMOVED lines=47> */
[----:B------:R-:W-:Y:S01]  /*15b0*/  FMUL.FTZ R114, R114, UR24 ;  /* 0x0000001872727c20 */ /* 0x000fe20008410000 */
[----:B------:R-:W-:Y:S01]  /*15c0*/  SHF.L.U32 R88, R88, 0x10, RZ ;  /* 0x0000001058587819 */ /* 0x000fe200000006ff */
[----:B------:R-:W-:Y:S01]  /*15d0*/  FMUL.FTZ R91, R94, UR12 ;  /* 0x0000000c5e5b7c20 */ /* 0x000fe20008410000 */
[----:B------:R-:W-:Y:S01]  /*15e0*/  SHF.L.U32 R93, R93, 0x10, RZ ;  /* 0x000000105d5d7819 */ /* 0x000fe200000006ff */
[----:B------:R-:W-:Y:S01]  /*15f0*/  FMUL.FTZ R94, R112, UR12 ;  /* 0x0000000c705e7c20 */ /* 0x000fe20008410000 */
[----:B------:R-:W-:Y:S01]  /*1600*/  FMUL.FTZ R95, R95, UR12 ;  /* 0x0000000c5f5f7c20 */ /* 0x000fe20008410000 */
[----:B------:R-:W-:Y:S01]  /*1610*/  FMUL.FTZ R114, R114, UR12 ;  /* 0x0000000c72727c20 */ /* 0x000fe20008410000 */
[----:B------:R-:W-:Y:S01]  /*1620*/  FFMA.FTZ R112, R91, R88, R28 ;  /* 0x000000585b707223 */ /* 0x000fe2000001001c */
[----:B------:R-:W-:Y:S01]  /*1630*/  FFMA.FTZ R93, R94, R93, R29 ;  /* 0x0000005d5e5d7223 */ /* 0x000fe2000001001d */
[----:B-----5:R-:W-:Y:S01]  /*1640*/  FMUL.FTZ R91, R56, R91 ;  /* 0x0000005b385b7220 */ /* 0x020fe20000410000 */
[----:B------:R-:W-:Y:S01]  /*1650*/  FMUL.FTZ R94, R57, R94 ;  /* 0x0000005e395e7220 */ /* 0x000fe20000410000 */
[----:B------:R-:W-:Y:S01]  /*1660*/  FMUL.FTZ R28, R58, R95 ;  /* 0x0000005f3a1c7220 */ /* 0x000fe20000410000 */
[----:B------:R-:W-:Y:S01]  /*1670*/  FMUL.FTZ R29, R59, R114 ;  /* 0x000000723b1d7220 */ /* 0x000fe20000410000 */
[----:B------:R-:W-:-:S02]  /*1680*/  SHF.L.U32 R89, R89, 0x10, RZ ;  /* 0x0000001059597819 */ /* 0x000fc400000006ff */
[----:B------:R-:W-:Y:S02]  /*1690*/  SHF.L.U32 R90, R90, 0x10, RZ ;  /* 0x000000105a5a7819 */ /* 0x000fe400000006ff */
[----:B------:R-:W-:Y:S01]  /*16a0*/  F2FP.BF16.F32.PACK_AB R91, R94, R91 ;  /* 0x0000005b5e5b723e */ /* 0x000fe200000010ff */
[----:B------:R-:W-:Y:S01]  /*16b0*/  FFMA.FTZ R113, R95, R89, R30 ;  /* 0x000000595f717223 */ /* 0x000fe2000001001e */
[----:B------:R-:W-:Y:S01]  /*16c0*/  F2FP.BF16.F32.PACK_AB R28, R29, R28 ;  /* 0x0000001c1d1c723e */ /* 0x000fe200000010ff */
[----:B------:R-:W-:Y:S01]  /*16d0*/  FFMA.FTZ R114, R114, R90, R31 ;  /* 0x0000005a72727223 */ /* 0x000fe2000001001f */
[C---:B------:R-:W-:Y:S02]  /*16e0*/  PRMT R88, R91.reuse, 0x7632, R88 ;  /* 0x000076325b587816 */ /* 0x040fe40000000058 */
[----:B------:R-:W-:Y:S02]  /*16f0*/  PRMT R95, R91, 0x7610, R95 ;  /* 0x000076105b5f7816 */ /* 0x000fe4000000005f */
[----:B------:R-:W-:-:S02]  /*1700*/  PRMT R91, R28, 0x7632, R91 ;  /* 0x000076321c5b7816 */ /* 0x000fc4000000005b */
[----:B------:R-:W-:Y:S01]  /*1710*/  PRMT R90, R28, 0x7610, R90 ;  /* 0x000076101c5a7816 */ /* 0x000fe2000000005a */
[----:B------:R-:W-:Y:S06]  /*1720*/  BRA `(.L_x_2847) ;  /* 0x0000000000887947 */ /* 0x000fec0003800000 */
.L_x_2846:
        /* <DEDUP_REMOVED lines=33> */
[----:B------:R-:W-:-:S07]  /*1940*/  PRMT R90, R28, 0x7610, R90 ;  /* 0x000076101c5a7816 */ /* 0x000fce000000005a */
.L_x_2847:
        /* <DEDUP_REMOVED lines=16> */
.L_x_2845:
[----:B------:R-:W-:Y:S05]  /*1a50*/  BSYNC.RECONVERGENT B1 ;  /* 0x0000000000017941 */ /* 0x000fea0003800200 */
.L_x_2844:
        /* <DEDUP_REMOVED lines=26> */
[----:B------:R-:W-:Y:S01]  /*1c00*/  SHF.L.U32 R89, R89, 0x10, RZ ;  /* 0x0000001059597819 */ /* 0x000fe200000006ff */
[----:B------:R-:W-:Y:S01]  /*1c10*/  FFMA.FTZ R93, R91, R88, R24 ;  /* 0x000000585b5d7223 */ /* 0x000fe20000010018 */
[----:B------:R-:W-:Y:S01]  /*1c20*/  FFMA.FTZ R112, R94, R112, R25 ;  /* 0x000000705e707223 */ /* 0x000fe20000010019 */
[----:B------:R-:W-:Y:S01]  /*1c30*/  FMUL.FTZ R25, R86, UR12 ;  /* 0x0000000c56197c20 */ /* 0x000fe20008410000 */
[----:B------:R-:W-:Y:S01]  /*1c40*/  FMUL.FTZ R88, R87, UR12 ;  /* 0x0000000c57587c20 */ /* 0x000fe20008410000 */
[----:B-----5:R-:W-:Y:S01]  /*1c50*/  FMUL.FTZ R91, R72, R91 ;  /* 0x0000005b485b7220 */ /* 0x020fe20000410000 */
[----:B------:R-:W-:Y:S01]  /*1c60*/  FMUL.FTZ R94, R73, R94 ;  /* 0x0000005e495e7220 */ /* 0x000fe20000410000 */
[----:B------:R-:W-:Y:S01]  /*1c70*/  FMUL.FTZ R24, R74, R25 ;  /* 0x000000194a187220 */ /* 0x000fe20000410000 */
[----:B------:R-:W-:Y:S01]  /*1c80*/  FMUL.FTZ R95, R75, R88 ;  /* 0x000000584b5f7220 */ /* 0x000fe20000410000 */
[----:B------:R-:W-:Y:S01]  /*1c90*/  SHF.L.U32 R90, R90, 0x10, RZ ;  /* 0x000000105a5a7819 */ /* 0x000fe200000006ff */
[----:B------:R-:W-:Y:S01]  /*1ca0*/  FFMA.FTZ R26, R25, R89, R26 ;  /* 0x00000059191a7223 */ /* 0x000fe2000001001a */
[----:B------:R-:W-:-:S02]  /*1cb0*/  F2FP.BF16.F32.PACK_AB R91, R94, R91 ;  /* 0x0000005b5e5b723e */ /* 0x000fc400000010ff */
[----:B------:R-:W-:Y:S01]  /*1cc0*/  F2FP.BF16.F32.PACK_AB R94, R95, R24 ;  /* 0x000000185f5e723e */ /* 0x000fe200000010ff */
[----:B------:R-:W-:Y:S01]  /*1cd0*/  FFMA.FTZ R27, R88, R90, R27 ;  /* 0x0000005a581b7223 */ /* 0x000fe2000001001b */
[C---:B------:R-:W-:Y:S02]  /*1ce0*/  PRMT R24, R91.reuse, 0x7632, R24 ;  /* 0x000076325b187816 */ /* 0x040fe40000000018 */
[----:B------:R-:W-:Y:S02]  /*1cf0*/  PRMT R113, R91, 0x7610, R113 ;  /* 0x000076105b717816 */ /* 0x000fe40000000071 */
[----:B------:R-:W-:Y:S01]  /*1d00*/  PRMT R95, R94, 0x7632, R95 ;  /* 0x000076325e5f7816 */ /* 0x000fe2000000005f */
[----:B------:R-:W-:Y:S06]  /*1d10*/  BRA `(.L_x_2851) ;  /* 0x0000000000887947 */ /* 0x000fec0003800000 */
.L_x_2850:
        /* <DEDUP_REMOVED lines=34> */
.L_x_2851:
        /* <DEDUP_REMOVED lines=14> */
.L_x_2849:
[----:B------:R-:W-:Y:S05]  /*2020*/  BSYNC.RECONVERGENT B1 ;  /* 0x0000000000017941 */ /* 0x000fea0003800200 */
.L_x_2848:
        /* <DEDUP_REMOVED lines=18> */
[--C-:B------:R-:W-:Y:S01]  /*2150*/  FFMA.FTZ R85, R103, UR4, R92.reuse ;  /* 0x0000000467557c23 */ /* 0x100fe2000801005c */
[----:B------:R-:W-:-:S02]  /*2160*/  FFMA.FTZ R92, R106, UR4, R92 ;  /* 0x000000046a5c7c23 */ /* 0x000fc4000801005c */
[----:B------:R-:W-:Y:S02]  /*2170*/  FMUL.FTZ R93, R84, UR12 ;  /* 0x0000000c545d7c20 */ /* 0x000fe40008410000 */
[----:B------:R-:W-:Y:S02]  /*2180*/  FADD.FTZ R92, R107, -R92 ;  /* 0x8000005c6b5c7221 */ /* 0x000fe40000010000 */
[----:B------:R-:W-:Y:S01]  /*2190*/  FFMA.FTZ R94, R93, R88, R20 ;  /* 0x000000585d5e7223 */ /* 0x000fe20000010014 */
[----:B------:R-:W-:Y:S01]  /*21a0*/  FADD.FTZ R20, R104, -R85 ;  /* 0x8000005568147221 */ /* 0x000fe20000010000 */
[----:B------:R-:W-:Y:S01]  /*21b0*/  FMUL.FTZ R85, R86, UR24 ;  /* 0x0000001856557c20 */ /* 0x000fe20008410000 */
[----:B------:R-:W-:Y:S01]  /*21c0*/  FMUL.FTZ R87, R92, UR24 ;  /* 0x000000185c577c20 */ /* 0x000fe20008410000 */
[----:B-----5:R-:W-:Y:S01]  /*21d0*/  FMUL.FTZ R93, R64, R93 ;  /* 0x0000005d405d7220 */ /* 0x020fe20000410000 */
[----:B------:R-:W-:Y:S01]  /*21e0*/  FMUL.FTZ R86, R20, UR24 ;  /* 0x0000001814567c20 */ /* 0x000fe20008410000 */
[----:B------:R-:W-:Y:S01]  /*21f0*/  FMUL.FTZ R20, R85, UR12 ;  /* 0x0000000c55147c20 */ /* 0x000fe20008410000 */
[----:B------:R-:W-:-:S02]  /*2200*/  FMUL.FTZ R114, R87, UR12 ;  /* 0x0000000c57727c20 */ /* 0x000fc40008410000 */
[----:B------:R-:W-:Y:S01]  /*2210*/  FMUL.FTZ R89, R86, UR12 ;  /* 0x0000000c56597c20 */ /* 0x000fe20008410000 */
[----:B------:R-:W-:Y:S01]  /*2220*/  FMUL.FTZ R88, R65, R20 ;  /* 0x0000001441587220 */ /* 0x000fe20000410000 */
[----:B------:R-:W-:Y:S01]  /*2230*/  FMUL.FTZ R113, R67, R114 ;  /* 0x0000007243717220 */ /* 0x000fe20000410000 */
[----:B------:R-:W-:Y:S01]  /*2240*/  FFMA.FTZ R95, R20, R91, R21 ;  /* 0x0000005b145f7223 */ /* 0x000fe20000010015 */
[----:B------:R-:W-:Y:S01]  /*2250*/  FMUL.FTZ R92, R66, R89 ;  /* 0x00000059425c7220 */ /* 0x000fe20000410000 */
[----:B------:R-:W-:Y:S01]  /*2260*/  FFMA.FTZ R112, R89, R112, R22 ;  /* 0x0000007059707223 */ /* 0x000fe20000010016 */
[----:B------:R-:W-:-:S03]  /*2270*/  F2FP.BF16.F32.PACK_AB R93, R88, R93 ;  /* 0x0000005d585d723e */ /* 0x000fc600000010ff */
[----:B------:R-:W-:Y:S01]  /*2280*/  F2FP.BF16.F32.PACK_AB R92, R113, R92 ;  /* 0x0000005c715c723e */ /* 0x000fe200000010ff */
[----:B------:R-:W-:Y:S01]  /*2290*/  FFMA.FTZ R113, R114, R90, R23 ;  /* 0x0000005a72717223 */ /* 0x000fe20000010017 */
[----:B------:R-:W-:Y:S02]  /*22a0*/  PRMT R88, R93, 0x7632, R88 ;  /* 0x000076325d587816 */ /* 0x000fe40000000058 */
[C---:B------:R-:W-:Y:S02]  /*22b0*/  PRMT R91, R92.reuse, 0x7632, R91 ;  /* 0x000076325c5b7816 */ /* 0x040fe4000000005b */
[----:B------:R-:W-:Y:S01]  /*22c0*/  PRMT R90, R92, 0x7610, R90 ;  /* 0x000076105c5a7816 */ /* 0x000fe2000000005a */
[----:B------:R-:W-:Y:S06]  /*22d0*/  BRA `(.L_x_2854) ;  /* 0x0000000000847947 */ /* 0x000fec0003800000 */
.L_x_2853:
        /* <DEDUP_REMOVED lines=9> */
[----:B------:R-:W-:Y:S01]  /*2370*/  SHF.L.U32 R88, R88, 0x10, RZ ;  /* 0x0000001058587819 */ /* 0x000fe200000006ff */
[----:B------:R-:W-:Y:S01]  /*2380*/  FMUL.FTZ R112, R112, UR24 ;  /* 0x0000001870707c20 */ /* 0x000fe20008410000 */
[----:B------:R-:W-:Y:S01]  /*2390*/  FMUL.FTZ R95, R95, UR24 ;  /* 0x000000185f5f7c20 */ /* 0x000fe20008410000 */
[----:B------:R-:W-:Y:S01]  /*23a0*/  FMUL.FTZ R93, R93, UR12 ;  /* 0x0000000c5d5d7c20 */ /* 0x000fe20008410000 */
[----:B------:R-:W-:Y:S01]  /*23b0*/  FMUL.FTZ R92, R92, UR24 ;  /* 0x000000185c5c7c20 */ /* 0x000fe20008410000 */
[----:B------:R-:W-:Y:S01]  /*23c0*/  FMUL.FTZ R112, R112, UR12 ;  /* 0x0000000c70707c20 */ /* 0x000fe20008410000 */
[----:B------:R-:W-:Y:S01]  /*23d0*/  SHF.L.U32 R91, R91, 0x10, RZ ;  /* 0x000000105b5b7819 */ /* 0x000fe200000006ff */
[----:B------:R-:W-:Y:S01]  /*23e0*/  FFMA.FTZ R94, R93, R88, R20 ;  /* 0x000000585d5e7223 */ /* 0x000fe20000010014 */
[----:B------:R-:W-:Y:S01]  /*23f0*/  SHF.L.U32 R88, R89, 0x10, RZ ;  /* 0x0000001059587819 */ /* 0x000fe200000006ff */
        /* <DEDUP_REMOVED lines=8> */
[----:B------:R-:W-:Y:S01]  /*2480*/  F2FP.BF16.F32.PACK_AB R93, R20, R93 ;  /* 0x0000005d145d723e */ /* 0x000fe200000010ff */
[----:B------:R-:W-:Y:S01]  /*2490*/  FFMA.FTZ R112, R89, R88, R22 ;  /* 0x0000005859707223 */ /* 0x000fe20000010016 */
[----:B------:R-:W-:Y:S01]  /*24a0*/  F2FP.BF16.F32.PACK_AB R92, R113, R92 ;  /* 0x0000005c715c723e */ /* 0x000fe200000010ff */
[----:B------:R-:W-:Y:S01]  /*24b0*/  FFMA.FTZ R113, R114, R90, R23 ;  /* 0x0000005a72717223 */ /* 0x000fe20000010017 */
[----:B------:R-:W-:-:S02]  /*24c0*/  PRMT R88, R93, 0x7632, R88 ;  /* 0x000076325d587816 */ /* 0x000fc40000000058 */
[C---:B------:R-:W-:Y:S02]  /*24d0*/  PRMT R91, R92.reuse, 0x7632, R91 ;  /* 0x000076325c5b7816 */ /* 0x040fe4000000005b */
[----:B------:R-:W-:-:S07]  /*24e0*/  PRMT R90, R92, 0x7610, R90 ;  /* 0x000076105c5a7816 */ /* 0x000fce000000005a */
.L_x_2854:
        /* <DEDUP_REMOVED lines=16> */
.L_x_2843:
        /* <DEDUP_REMOVED lines=10> */
[----:B------:R-:W-:Y:S02]  /*2690*/  FFMA.FTZ R90, R4, UR4, R92 ;  /* 0x00000004045a7c23 */ /* 0x000fe4000801005c */
        /* <DEDUP_REMOVED lines=10> */
[----:B------:R-:W-:Y:S01]  /*2740*/  FMUL.FTZ R112, R112, UR12 ;  /* 0x0000000c70707c20 */ /* 0x000fe20008410000 */
[----:B------:R-:W-:Y:S01]  /*2750*/  FFMA.FTZ R113, R113, UR24, R16 ;  /* 0x0000001871717c23 */ /* 0x000fe20008010010 */
[----:B-----5:R-:W-:Y:S01]  /*2760*/  FMUL.FTZ R90, R58, R93 ;  /* 0x0000005d3a5a7220 */ /* 0x020fe20000410000 */
[----:B------:R-:W-:Y:S01]  /*2770*/  FMUL.FTZ R116, R57, R114 ;  /* 0x0000007239747220 */ /* 0x000fe20000410000 */
[----:B------:R-:W-:Y:S01]  /*2780*/  FMUL.FTZ R117, R59, R112 ;  /* 0x000000703b757220 */ /* 0x000fe20000410000 */
[----:B------:R-:W-:Y:S01]  /*2790*/  FMUL.FTZ R113, R113, UR12 ;  /* 0x0000000c71717c20 */ /* 0x000fe20008410000 */
[----:B------:R0:W-:Y:S03]  /*27a0*/  F2F.BF16.F32 R95, R90 ;  /* 0x0000005a005f7304 */ /* 0x0001e60000202000 */
[----:B------:R-:W-:-:S05]  /*27b0*/  FMUL.FTZ R115, R56, R113 ;  /* 0x0000007138737220 */ /* 0x000fca0000410000 */
[----:B------:R-:W1:Y:S01]  /*27c0*/  F2F.BF16.F32 R118, R117 ;  /* 0x0000007500767304 */ /* 0x000e620000202000 */
[----:B0-----:R-:W0:Y:S07]  /*27d0*/  LDC.64 R90, c[0x0][0x468] ;  /* 0x00011a00ff5a7b82 */ /* 0x001e2e0000000a00 */
[----:B------:R-:W3:Y:S01]  /*27e0*/  F2F.BF16.F32 R94, R116 ;  /* 0x00000074005e7304 */ /* 0x000ee20000202000 */
[----:B-1----:R-:W-:-:S07]  /*27f0*/  PRMT R119, R95, 0x5410, R118 ;  /* 0x000054105f777816 */ /* 0x002fce0000000076 */
[----:B------:R-:W1:Y:S01]  /*2800*/  F2F.BF16.F32 R115, R115 ;  /* 0x0000007300737304 */ /* 0x000e620000202000 */
[----:B---3--:R-:W-:-:S04]  /*2810*/  IMAD.WIDE.U32 R94, R94, 0x10000, RZ ;  /* 0x000100005e5e7825 */ /* 0x008fc800078e00ff */
[C---:B0-----:R-:W-:Y:S01]  /*2820*/  IMAD.WIDE.U32 R90, R0.reuse, 0x8, R90 ;  /* 0x00000008005a7825 */ /* 0x041fe200078e005a */
        /* <DEDUP_REMOVED lines=14> */
.L_x_2857:
[----:B------:R-:W-:Y:S05]  /*2910*/  BSYNC.RECONVERGENT B1 ;  /* 0x0000000000017941 */ /* 0x000fea0003800200 */
.L_x_2856:
        /* <DEDUP_REMOVED lines=10> */
[----:B------:R-:W-:Y:S02]  /*29c0*/  FADD.FTZ R94, R97, -R94 ;  /* 0x8000005e615e7221 */ /* 0x000fe40000010000 */
[----:B------:R-:W-:Y:S01]  /*29d0*/  FFMA.FTZ R93, R91, UR24, R14 ;  /* 0x000000185b5d7c23 */ /* 0x000fe2000801000e */
[----:B------:R-:W-:Y:S01]  /*29e0*/  FFMA.FTZ R91, R9, UR4, R92 ;  /* 0x00000004095b7c23 */ /* 0x000fe2000801005c */
[----:B------:R-:W-:Y:S01]  /*29f0*/  FFMA.FTZ R112, R90, UR24, R15 ;  /* 0x000000185a707c23 */ /* 0x000fe2000801000f */
[----:B------:R-:W-:Y:S01]  /*2a00*/  FFMA.FTZ R114, R94, UR24, R13 ;  /* 0x000000185e727c23 */ /* 0x000fe2000801000d */
[----:B------:R-:W-:Y:S01]  /*2a10*/  FMUL.FTZ R93, R93, UR12 ;  /* 0x0000000c5d5d7c20 */ /* 0x000fe20008410000 */
[----:B------:R-:W-:Y:S01]  /*2a20*/  FADD.FTZ R91, R96, -R91 ;  /* 0x8000005b605b7221 */ /* 0x000fe20000010000 */
[----:B------:R-:W-:Y:S01]  /*2a30*/  FMUL.FTZ R112, R112, UR12 ;  /* 0x0000000c70707c20 */ /* 0x000fe20008410000 */
[----:B------:R-:W-:Y:S01]  /*2a40*/  FMUL.FTZ R114, R114, UR12 ;  /* 0x0000000c72727c20 */ /* 0x000fe20008410000 */
[----:B-----5:R-:W-:Y:S01]  /*2a50*/  FMUL.FTZ R90, R74, R93 ;  /* 0x0000005d4a5a7220 */ /* 0x020fe20000410000 */
[----:B------:R-:W-:Y:S01]  /*2a60*/  FFMA.FTZ R113, R91, UR24, R12 ;  /* 0x000000185b717c23 */ /* 0x000fe2000801000c */
[----:B------:R-:W-:Y:S01]  /*2a70*/  FMUL.FTZ R117, R75, R112 ;  /* 0x000000704b757220 */ /* 0x000fe20000410000 */
[----:B------:R-:W-:Y:S01]  /*2a80*/  FMUL.FTZ R116, R73, R114 ;  /* 0x0000007249747220 */ /* 0x000fe20000410000 */
[----:B------:R0:W-:Y:S01]  /*2a90*/  F2F.BF16.F32 R95, R90 ;  /* 0x0000005a005f7304 */ /* 0x0001e20000202000 */
[----:B------:R-:W-:-:S04]  /*2aa0*/  FMUL.FTZ R113, R113, UR12 ;  /* 0x0000000c71717c20 */ /* 0x000fc80008410000 */
[----:B------:R-:W-:-:S03]  /*2ab0*/  FMUL.FTZ R115, R72, R113 ;  /* 0x0000007148737220 */ /* 0x000fc60000410000 */
        /* <DEDUP_REMOVED lines=21> */
.L_x_2859:
[----:B------:R-:W-:Y:S05]  /*2c10*/  BSYNC.RECONVERGENT B1 ;  /* 0x0000000000017941 */ /* 0x000fea0003800200 */
.L_x_2858:
        /* <DEDUP_REMOVED lines=15> */
[----:B------:R-:W-:Y:S01]  /*2d10*/  FMUL.FTZ R95, R95, UR12 ;  /* 0x0000000c5f5f7c20 */ /* 0x000fe20008410000 */
[----:B------:R-:W-:Y:S01]  /*2d20*/  FADD.FTZ R91, R102, -R91 ;  /* 0x8000005b665b7221 */ /* 0x000fe20000010000 */
[----:B------:R-:W-:Y:S01]  /*2d30*/  FMUL.FTZ R112, R112, UR12 ;  /* 0x0000000c70707c20 */ /* 0x000fe20008410000 */
[----:B-----5:R-:W-:Y:S01]  /*2d40*/  FMUL.FTZ R90, R65, R94 ;  /* 0x0000005e415a7220 */ /* 0x020fe20000410000 */
[----:B------:R-:W-:Y:S01]  /*2d50*/  FMUL.FTZ R116, R66, R95 ;  /* 0x0000005f42747220 */ /* 0x000fe20000410000 */
[----:B------:R-:W-:Y:S01]  /*2d60*/  FFMA.FTZ R113, R91, UR24, R80 ;  /* 0x000000185b717c23 */ /* 0x000fe20008010050 */
[----:B------:R-:W-:Y:S01]  /*2d70*/  FMUL.FTZ R117, R67, R112 ;  /* 0x0000007043757220 */ /* 0x000fe20000410000 */
[----:B------:R0:W1:Y:S02]  /*2d80*/  F2F.BF16.F32 R93, R90 ;  /* 0x0000005a005d7304 */ /* 0x0000640000202000 */
[----:B------:R-:W-:-:S04]  /*2d90*/  FMUL.FTZ R113, R113, UR12 ;  /* 0x0000000c71717c20 */ /* 0x000fc80008410000 */
[----:B------:R-:W-:Y:S02]  /*2da0*/  FMUL.FTZ R114, R64, R113 ;  /* 0x0000007140727220 */ /* 0x000fe40000410000 */
[----:B------:R-:W-:Y:S01]  /*2db0*/  F2F.BF16.F32 R116, R116 ;  /* 0x0000007400747304 */ /* 0x000fe20000202000 */
[----:B0-----:R-:W0:Y:S01]  /*2dc0*/  LDC.64 R90, c[0x0][0x468] ;  /* 0x00011a00ff5a7b82 */ /* 0x001e220000000a00 */
[----:B-1----:R-:W-:-:S06]  /*2dd0*/  IMAD.WIDE.U32 R92, R93, 0x10000, RZ ;  /* 0x000100005d5c7825 */ /* 0x002fcc00078e00ff */
[----:B------:R-:W1:Y:S08]  /*2de0*/  F2F.BF16.F32 R117, R117 ;  /* 0x0000007500757304 */ /* 0x000e700000202000 */
[----:B------:R-:W3:Y:S01]  /*2df0*/  F2F.BF16.F32 R115, R114 ;  /* 0x0000007200737304 */ /* 0x000ee20000202000 */
[----:B-1----:R-:W-:Y:S01]  /*2e00*/  PRMT R119, R116, 0x5410, R117 ;  /* 0x0000541074777816 */ /* 0x002fe20000000075 */
[----:B0-----:R-:W-:-:S03]  /*2e10*/  IMAD.WIDE.U32 R90, R0, 0x8, R90 ;  /* 0x00000008005a7825 */ /* 0x001fc600078e005a */
        /* <DEDUP_REMOVED lines=14> */
.L_x_2855:
[----:B------:R-:W-:Y:S04]  /*2f00*/  BSSY.RECONVERGENT B1, `(.L_x_2860) ;  /* 0x0000032000017945 */ /* 0x000fe80003800200 */
[----:B------:R-:W-:Y:S05]  /*2f10*/  @!P1 BRA `(.L_x_2861) ;  /* 0x0000000000c09947 */ /* 0x000fea0003800000 */
[----:B------:R-:W0:Y:S01]  /*2f20*/  LDC.64 R88, c[0x0][0x390] ;  /* 0x0000e400ff587b82 */ /* 0x000e220000000a00 */
[--C-:B------:R-:W-:Y:S01]  /*2f30*/  FFMA.FTZ R84, R4, UR4, R92.reuse ;  /* 0x0000000404547c23 */ /* 0x100fe2000801005c */
[----:B------:R-:W-:-:S06]  /*2f40*/  FFMA.FTZ R85, R3, UR4, R92 ;  /* 0x0000000403557c23 */ /* 0x000fcc000801005c */
[----:B------:R-:W1:Y:S01]  /*2f50*/  LDC.64 R112, c[0x0][0x478] ;  /* 0x00011e00ff707b82 */ /* 0x000e620000000a00 */
[----:B0-----:R-:W-:-:S06]  /*2f60*/  IMAD.WIDE.U32 R88, R0, 0x8, R88 ;  /* 0x0000000800587825 */ /* 0x001fcc00078e0058 */
[----:B------:R-:W2:Y:S01]  /*2f70*/  LDG.E.64 R88, desc[UR14][R88.64] ;  /* 0x0000000e58587981 */ /* 0x000ea2000c1e1b00 */
[----:B------:R-:W-:Y:S01]  /*2f80*/  FADD.FTZ R90, R7, -R84 ;  /* 0x80000054075a7221 */ /* 0x000fe20000010000 */
[----:B------:R-:W-:Y:S01]  /*2f90*/  FADD.FTZ R85, R6, -R85 ;  /* 0x8000005506557221 */ /* 0x000fe20000010000 */
[----:B------:R-:W-:Y:S01]  /*2fa0*/  FFMA.FTZ R84, R108, UR4, R92 ;  /* 0x000000046c547c23 */ /* 0x000fe2000801005c */
[----:B-1----:R-:W-:-:S04]  /*2fb0*/  IMAD.WIDE.U32 R112, R0, 0x10, R112 ;  /* 0x0000001000707825 */ /* 0x002fc800078e0070 */
[----:B------:R-:W-:Y:S01]  /*2fc0*/  FFMA.FTZ R87, R90, UR24, R19 ;  /* 0x000000185a577c23 */ /* 0x000fe20008010013 */
[----:B------:R-:W-:Y:S01]  /*2fd0*/  FFMA.FTZ R86, R85, UR24, R18 ;  /* 0x0000001855567c23 */ /* 0x000fe20008010012 */
[----:B------:R-:W-:Y:S01]  /*2fe0*/  FADD.FTZ R90, R5, -R84 ;  /* 0x80000054055a7221 */ /* 0x000fe20000010000 */
[----:B------:R-:W-:Y:S01]  /*2ff0*/  FFMA.FTZ R84, R111, UR4, R92 ;  /* 0x000000046f547c23 */ /* 0x000fe2000801005c */
[----:B------:R-:W-:Y:S01]  /*3000*/  FMUL.FTZ R116, R87, UR12 ;  /* 0x0000000c57747c20 */ /* 0x000fe20008410000 */
[----:B------:R-:W-:Y:S01]  /*3010*/  FMUL.FTZ R115, R86, UR12 ;  /* 0x0000000c56737c20 */ /* 0x000fe20008410000 */
[----:B------:R-:W-:Y:S01]  /*3020*/  FFMA.FTZ R85, R90, UR24, R17 ;  /* 0x000000185a557c23 */ /* 0x000fe20008010011 */
[----:B------:R-:W-:Y:S01]  /*3030*/  FADD.FTZ R91, R109, -R84 ;  /* 0x800000546d5b7221 */ /* 0x000fe20000010000 */
[----:B-----5:R-:W-:Y:S01]  /*3040*/  FMUL.FTZ R120, R59, R116 ;  /* 0x000000743b787220 */ /* 0x020fe20000410000 */
[----:B------:R-:W-:Y:S01]  /*3050*/  FMUL.FTZ R94, R58, R115 ;  /* 0x000000733a5e7220 */ /* 0x000fe20000410000 */
[----:B------:R-:W-:Y:S01]  /*3060*/  FMUL.FTZ R114, R85, UR12 ;  /* 0x0000000c55727c20 */ /* 0x000fe20008410000 */
[----:B------:R-:W-:-:S02]  /*3070*/  FFMA.FTZ R84, R91, UR24, R16 ;  /* 0x000000185b547c23 */ /* 0x000fc40008010010 */
[----:B------:R0:W-:Y:S01]  /*3080*/  F2F.BF16.F32 R119, R94 ;  /* 0x0000005e00777304 */ /* 0x0001e20000202000 */
[----:B------:R-:W-:Y:S01]  /*3090*/  FMUL.FTZ R118, R57, R114 ;  /* 0x0000007239767220 */ /* 0x000fe20000410000 */
[----:B------:R-:W-:Y:S01]  /*30a0*/  FMUL.FTZ R93, R84, UR12 ;  /* 0x0000000c545d7c20 */ /* 0x000fe20008410000 */
[----:B------:R1:W-:Y:S03]  /*30b0*/  STG.E.128 desc[UR14][R112.64], R84 ;  /* 0x0000005470007986 */ /* 0x0003e6000c101d0e */
[----:B------:R-:W-:Y:S02]  /*30c0*/  FMUL.FTZ R117, R56, R93 ;  /* 0x0000005d38757220 */ /* 0x000fe40000410000 */
[----:B------:R-:W3:Y:S01]  /*30d0*/  F2F.BF16.F32 R90, R118 ;  /* 0x00000076005a7304 */ /* 0x000ee20000202000 */
[----:B0-----:R-:W0:Y:S07]  /*30e0*/  LDC.64 R94, c[0x0][0x468] ;  /* 0x00011a00ff5e7b82 */ /* 0x001e2e0000000a00 */
[----:B------:R-:W4:Y:S01]  /*30f0*/  F2F.BF16.F32 R120, R120 ;  /* 0x0000007800787304 */ /* 0x000f220000202000 */
[----:B---3--:R-:W-:-:S07]  /*3100*/  IMAD.WIDE.U32 R90, R90, 0x10000, RZ ;  /* 0x000100005a5a7825 */ /* 0x008fce00078e00ff */
[----:B------:R-:W3:Y:S01]  /*3110*/  F2F.BF16.F32 R117, R117 ;  /* 0x0000007500757304 */ /* 0x000ee20000202000 */
[----:B----4-:R-:W-:Y:S01]  /*3120*/  PRMT R119, R119, 0x5410, R120 ;  /* 0x0000541077777816 */ /* 0x010fe20000000078 */
[C---:B0-----:R-:W-:Y:S01]  /*3130*/  IMAD.WIDE.U32 R94, R0.reuse, 0x8, R94 ;  /* 0x00000008005e7825 */ /* 0x041fe200078e005e */
[----:B------:R-:W-:Y:S02]  /*3140*/  IADD3 R0, PT, PT, R0, 0x80, RZ ;  /* 0x0000008000007810 */ /* 0x000fe40007ffe0ff */
        /* <DEDUP_REMOVED lines=13> */
.L_x_2861:
[----:B------:R-:W-:Y:S05]  /*3220*/  BSYNC.RECONVERGENT B1 ;  /* 0x0000000000017941 */ /* 0x000fea0003800200 */
.L_x_2860:
[----:B------:R-:W-:Y:S04]  /*3230*/  BSSY.RECONVERGENT B1, `(.L_x_2862) ;  /* 0x0000032000017945 */ /* 0x000fe80003800200 */
[----:B------:R-:W-:Y:S05]  /*3240*/  @!P3 BRA `(.L_x_2863) ;  /* 0x0000000000c0b947 */ /* 0x000fea0003800000 */
[----:B------:R-:W0:Y:S01]  /*3250*/  LDC.64 R88, c[0x0][0x390] ;  /* 0x0000e400ff587b82 */ /* 0x000e220000000a00 */
[--C-:B------:R-:W-:Y:S01]  /*3260*/  FFMA.FTZ R85, R11, UR4, R92.reuse ;  /* 0x000000040b557c23 */ /* 0x100fe2000801005c */
[--C-:B------:R-:W-:Y:S01]  /*3270*/  FFMA.FTZ R84, R10, UR4, R92.reuse ;  /* 0x000000040a547c23 */ /* 0x100fe2000801005c */
[----:B------:R-:W-:-:S05]  /*3280*/  FFMA.FTZ R91, R9, UR4, R92 ;  /* 0x00000004095b7c23 */ /* 0x000fca000801005c */
[----:B------:R-:W1:Y:S01]  /*3290*/  LDC.64 R112, c[0x0][0x478] ;  /* 0x00011e00ff707b82 */ /* 0x000e620000000a00 */
[----:B0-----:R-:W-:-:S06]  /*32a0*/  IMAD.WIDE.U32 R88, R0, 0x8, R88 ;  /* 0x0000000800587825 */ /* 0x001fcc00078e0058 */
[----:B------:R-:W2:Y:S01]  /*32b0*/  LDG.E.64 R88, desc[UR14][R88.64] ;  /* 0x0000000e58587981 */ /* 0x000ea2000c1e1b00 */
[----:B------:R-:W-:Y:S01]  /*32c0*/  FADD.FTZ R85, R98, -R85 ;  /* 0x8000005562557221 */ /* 0x000fe20000010000 */
[----:B------:R-:W-:Y:S01]  /*32d0*/  FADD.FTZ R90, R99, -R84 ;  /* 0x80000054635a7221 */ /* 0x000fe20000010000 */
[----:B------:R-:W-:Y:S01]  /*32e0*/  FFMA.FTZ R84, R8, UR4, R92 ;  /* 0x0000000408547c23 */ /* 0x000fe2000801005c */
[----:B------:R-:W-:Y:S01]  /*32f0*/  FADD.FTZ R91, R96, -R91 ;  /* 0x8000005b605b7221 */ /* 0x000fe20000010000 */
[----:B------:R-:W-:Y:S01]  /*3300*/  FFMA.FTZ R86, R85, UR24, R14 ;  /* 0x0000001855567c23 */ /* 0x000fe2000801000e */
[----:B------:R-:W-:Y:S01]  /*3310*/  FFMA.FTZ R87, R90, UR24, R15 ;  /* 0x000000185a577c23 */ /* 0x000fe2000801000f */
[----:B------:R-:W-:Y:S01]  /*3320*/  FADD.FTZ R84, R97, -R84 ;  /* 0x8000005461547221 */ /* 0x000fe20000010000 */
[----:B-1----:R-:W-:-:S04]  /*3330*/  IMAD.WIDE.U32 R112, R0, 0x10, R112 ;  /* 0x0000001000707825 */ /* 0x002fc800078e0070 */
[----:B------:R-:W-:Y:S01]  /*3340*/  FMUL.FTZ R115, R86, UR12 ;  /* 0x0000000c56737c20 */ /* 0x000fe20008410000 */
[----:B------:R-:W-:Y:S01]  /*3350*/  FMUL.FTZ R116, R87, UR12 ;  /* 0x0000000c57747c20 */ /* 0x000fe20008410000 */
[----:B------:R-:W-:Y:S01]  /*3360*/  FFMA.FTZ R85, R84, UR24, R13 ;  /* 0x0000001854557c23 */ /* 0x000fe2000801000d */
[----:B------:R-:W-:Y:S01]  /*3370*/  FFMA.FTZ R84, R91, UR24, R12 ;  /* 0x000000185b547c23 */ /* 0x000fe2000801000c */
[----:B-----5:R-:W-:Y:S01]  /*3380*/  FMUL.FTZ R94, R74, R115 ;  /* 0x000000734a5e7220 */ /* 0x020fe20000410000 */
[----:B------:R-:W-:Y:S01]  /*3390*/  FMUL.FTZ R120, R75, R116 ;  /* 0x000000744b787220 */ /* 0x000fe20000410000 */
[----:B------:R-:W-:Y:S01]  /*33a0*/  FMUL.FTZ R114, R85, UR12 ;  /* 0x0000000c55727c20 */ /* 0x000fe20008410000 */
[----:B------:R-:W-:Y:S01]  /*33b0*/  FMUL.FTZ R93, R84, UR12 ;  /* 0x0000000c545d7c20 */ /* 0x000fe20008410000 */
[----:B------:R0:W-:Y:S01]  /*33c0*/  F2F.BF16.F32 R119, R94 ;  /* 0x0000005e00777304 */ /* 0x0001e20000202000 */
[----:B------:R1:W-:Y:S01]  /*33d0*/  STG.E.128 desc[UR14][R112.64], R84 ;  /* 0x0000005470007986 */ /* 0x0003e2000c101d0e */
[----:B------:R-:W-:Y:S01]  /*33e0*/  FMUL.FTZ R118, R73, R114 ;  /* 0x0000007249767220 */ /* 0x000fe20000410000 */
[----:B------:R-:W-:-:S05]  /*33f0*/  FMUL.FTZ R117, R72, R93 ;  /* 0x0000005d48757220 */ /* 0x000fca0000410000 */
        /* <DEDUP_REMOVED lines=21> */
.L_x_2863:
[----:B------:R-:W-:Y:S05]  /*3550*/  BSYNC.RECONVERGENT B1 ;  /* 0x0000000000017941 */ /* 0x000fea0003800200 */
.L_x_2862:
[----:B------:R-:W-:Y:S05]  /*3560*/  @!P2 BRA `(.L_x_2852) ;  /* 0x0000000000bca947 */ /* 0x000fea0003800000 */
[----:B------:R-:W0:Y:S02]  /*3570*/  LDC.64 R84, c[0x0][0x390] ;  /* 0x0000e400ff547b82 */ /* 0x000e240000000a00 */
[----:B0-----:R-:W-:-:S05]  /*3580*/  IMAD.WIDE.U32 R84, R0, 0x8, R84 ;  /* 0x0000000800547825 */ /* 0x001fca00078e0054 */
[----:B------:R0:W2:Y:S01]  /*3590*/  LDG.E.64 R88, desc[UR14][R84.64] ;  /* 0x0000000e54587981 */ /* 0x0000a2000c1e1b00 */
[--C-:B------:R-:W-:Y:S01]  /*35a0*/  FFMA.FTZ R87, R103, UR4, R92.reuse ;  /* 0x0000000467577c23 */ /* 0x100fe2000801005c */
[--C-:B------:R-:W-:Y:S01]  /*35b0*/  FFMA.FTZ R90, R106, UR4, R92.reuse ;  /* 0x000000046a5a7c23 */ /* 0x100fe2000801005c */
[----:B------:R-:W-:Y:S02]  /*35c0*/  FFMA.FTZ R91, R101, UR4, R92 ;  /* 0x00000004655b7c23 */ /* 0x000fe4000801005c */
[----:B------:R-:W-:Y:S01]  /*35d0*/  FADD.FTZ R87, R104, -R87 ;  /* 0x8000005768577221 */ /* 0x000fe20000010000 */
[----:B------:R-:W-:Y:S01]  /*35e0*/  FADD.FTZ R94, R107, -R90 ;  /* 0x8000005a6b5e7221 */ /* 0x000fe20000010000 */
[----:B------:R-:W-:Y:S01]  /*35f0*/  FFMA.FTZ R90, R100, UR4, R92 ;  /* 0x00000004645a7c23 */ /* 0x000fe2000801005c */
[----:B------:R-:W-:Y:S01]  /*3600*/  FADD.FTZ R91, R102, -R91 ;  /* 0x8000005b665b7221 */ /* 0x000fe20000010000 */
[----:B------:R-:W-:Y:S01]  /*3610*/  FFMA.FTZ R86, R87, UR24, R82 ;  /* 0x0000001857567c23 */ /* 0x000fe20008010052 */
[----:B------:R-:W-:Y:S01]  /*3620*/  FFMA.FTZ R87, R94, UR24, R83 ;  /* 0x000000185e577c23 */ /* 0x000fe20008010053 */
[----:B------:R-:W-:Y:S01]  /*3630*/  FADD.FTZ R90, R105, -R90 ;  /* 0x8000005a695a7221 */ /* 0x000fe20000010000 */
[----:B0-----:R-:W-:Y:S01]  /*3640*/  FFMA.FTZ R84, R91, UR24, R80 ;  /* 0x000000185b547c23 */ /* 0x001fe20008010050 */
[----:B------:R-:W-:Y:S01]  /*3650*/  FMUL.FTZ R113, R86, UR12 ;  /* 0x0000000c56717c20 */ /* 0x000fe20008410000 */
[----:B------:R-:W-:Y:S01]  /*3660*/  FMUL.FTZ R112, R87, UR12 ;  /* 0x0000000c57707c20 */ /* 0x000fe20008410000 */
[----:B------:R-:W-:Y:S01]  /*3670*/  FFMA.FTZ R85, R90, UR24, R81 ;  /* 0x000000185a557c23 */ /* 0x000fe20008010051 */
[----:B------:R-:W0:Y:S01]  /*3680*/  LDC.64 R94, c[0x0][0x478] ;  /* 0x00011e00ff5e7b82 */ /* 0x000e220000000a00 */
[----:B-----5:R-:W-:Y:S01]  /*3690*/  FMUL.FTZ R93, R66, R113 ;  /* 0x00000071425d7220 */ /* 0x020fe20000410000 */
[----:B------:R-:W-:Y:S01]  /*36a0*/  FMUL.FTZ R119, R67, R112 ;  /* 0x0000007043777220 */ /* 0x000fe20000410000 */
[----:B------:R-:W-:Y:S01]  /*36b0*/  FMUL.FTZ R114, R85, UR12 ;  /* 0x0000000c55727c20 */ /* 0x000fe20008410000 */
[----:B------:R-:W-:Y:S01]  /*36c0*/  FMUL.FTZ R115, R84, UR12 ;  /* 0x0000000c54737c20 */ /* 0x000fe20008410000 */
[----:B------:R1:W-:Y:S02]  /*36d0*/  F2F.BF16.F32 R118, R93 ;  /* 0x0000005d00767304 */ /* 0x0003e40000202000 */
[----:B------:R-:W-:Y:S01]  /*36e0*/  FMUL.FTZ R116, R65, R114 ;  /* 0x0000007241747220 */ /* 0x000fe20000410000 */
[----:B------:R-:W-:-:S05]  /*36f0*/  FMUL.FTZ R117, R64, R115 ;  /* 0x0000007340757220 */ /* 0x000fca0000410000 */
[----:B------:R-:W3:Y:S01]  /*3700*/  F2F.BF16.F32 R90, R116 ;  /* 0x00000074005a7304 */ /* 0x000ee20000202000 */
[----:B-1----:R-:W1:Y:S07]  /*3710*/  LDC.64 R92, c[0x0][0x468] ;  /* 0x00011a00ff5c7b82 */ /* 0x002e6e0000000a00 */
[----:B------:R-:W4:Y:S01]  /*3720*/  F2F.BF16.F32 R119, R119 ;  /* 0x0000007700777304 */ /* 0x000f220000202000 */
[----:B0-----:R-:W-:-:S04]  /*3730*/  IMAD.WIDE.U32 R94, R0, 0x10, R94 ;  /* 0x00000010005e7825 */ /* 0x001fc800078e005e */
[----:B---3--:R-:W-:-:S03]  /*3740*/  IMAD.WIDE.U32 R90, R90, 0x10000, RZ ;  /* 0x000100005a5a7825 */ /* 0x008fc600078e00ff */
[----:B------:R-:W0:Y:S01]  /*3750*/  F2F.BF16.F32 R117, R117 ;  /* 0x0000007500757304 */ /* 0x000e220000202000 */
[----:B------:R3:W-:Y:S01]  /*3760*/  STG.E.128 desc[UR14][R94.64], R84 ;  /* 0x000000545e007986 */ /* 0x0007e2000c101d0e */
[----:B----4-:R-:W-:Y:S01]  /*3770*/  PRMT R121, R118, 0x5410, R119 ;  /* 0x0000541076797816 */ /* 0x010fe20000000077 */
[----:B-1----:R-:W-:-:S03]  /*3780*/  IMAD.WIDE.U32 R92, R0, 0x8, R92 ;  /* 0x00000008005c7825 */ /* 0x002fc600078e005c */
        /* <DEDUP_REMOVED lines=13> */
.L_x_2852:
[----:B------:R-:W-:Y:S05]  /*3860*/  BSYNC.RECONVERGENT B0 ;  /* 0x0000000000007941 */ /* 0x000fea0003800200 */
.L_x_2842:
[----:B------:R-:W-:Y:S02]  /*3870*/  UIADD3 UR7, UPT, UPT, UR7, UR22, URZ ;  /* 0x0000001607077290 */ /* 0x000fe4000fffe0ff */
[----:B------:R-:W-:Y:S02]  /*3880*/  UPLOP3.LUT UP2, UPT, UPT, UPT, UP2, 0x40, 0x4 ;  /* 0x000000000004789c */ /* 0x000fe40003f4e820 */
[----:B------:R-:W-:-:S09]  /*3890*/  UISETP.GE.AND UP1, UPT, UR7, UR23, UPT ;  /* 0x000000170700728c */ /* 0x000fd2000bf26270 */
[----:B------:R-:W-:Y:S05]  /*38a0*/  BRA.U !UP1, `(.L_x_2864) ;  /* 0xffffffcd09247547 */ /* 0x000fea000b83ffff */
.L_x_2833:
[----:B------:R-:W1:Y:S01]  /*38b0*/  S2UR UR4, SR_CTAID.X ;  /* 0x00000000000479c3 */ /* 0x000e620000002500 */
[----:B------:R-:W-:Y:S01]  /*38c0*/  BSSY.RECONVERGENT B0, `(.L_x_2865) ;  /* 0x000000f000007945 */ /* 0x000fe20003800200 */
[----:B-1----:R-:W-:-:S06]  /*38d0*/  UIMAD UR4, UR4, UR6, URZ ;  /* 0x00000006040472a4 */ /* 0x002fcc000f8e02ff */
[----:B------:R-:W-:-:S04]  /*38e0*/  MOV R9, UR4 ;  /* 0x0000000400097c02 */ /* 0x000fc80008000f00 */
[----:B------:R-:W-:Y:S01]  /*38f0*/  LEA.HI R9, R9, R110, RZ, 0x1e ;  /* 0x0000006e09097211 */ /* 0x000fe200078ff0ff */
[----:B------:R-:W-:Y:S06]  /*3900*/  @!P1 BRA `(.L_x_2866) ;  /* 0x0000000000289947 */ /* 0x000fec0003800000 */
[----:B------:R-:W1:Y:S08]  /*3910*/  LDC.64 R2, c[0x0][0x440] ;  /* 0x00011000ff027b82 */ /* 0x000e700000000a00 */
        /* <DEDUP_REMOVED lines=9> */
.L_x_2866:
[----:B------:R-:W-:Y:S05]  /*39b0*/  BSYNC.RECONVERGENT B0 ;  /* 0x0000000000007941 */ /* 0x000fea0003800200 */
.L_x_2865:
[----:B------:R-:W-:Y:S04]  /*39c0*/  BSSY.RECONVERGENT B0, `(.L_x_2867) ;  /* 0x000000c000007945 */ /* 0x000fe80003800200 */
[----:B------:R-:W-:Y:S05]  /*39d0*/  @!P3 BRA `(.L_x_2868) ;  /* 0x000000000028b947 */ /* 0x000fea0003800000 */
[----:B-1----:R-:W1:Y:S08]  /*39e0*/  LDC.64 R2, c[0x0][0x440] ;  /* 0x00011000ff027b82 */ /* 0x002e700000000a00 */
        /* <DEDUP_REMOVED lines=9> */
.L_x_2868:
[----:B------:R-:W-:Y:S05]  /*3a80*/  BSYNC.RECONVERGENT B0 ;  /* 0x0000000000007941 */ /* 0x000fea0003800200 */
.L_x_2867:
[----:B------:R-:W-:Y:S05]  /*3a90*/  @!P2 EXIT ;  /* 0x000000000000a94d */ /* 0x000fea0003800000 */
[----:B-1----:R-:W1:Y:S08]  /*3aa0*/  LDC.64 R2, c[0x0][0x440] ;  /* 0x00011000ff027b82 */ /* 0x002e700000000a00 */
        /* <DEDUP_REMOVED lines=9> */
.L_x_2869:
        /* <DEDUP_REMOVED lines=12> */
.L_x_6736:


//--------------------- .text._ZN10layer_norm13ln_bwd_kernelINS_13Kernel_traitsIf13__nv_bfloat16fS2_fjLj1536ELj1ELj1ELj4ELj8ENS_18Kernel_traits_baseILj1536EfS2_fS2_fjLj128EEEEELb0ELb1ELb0ELb1EEEvNS_9BwdParamsE --------------------------
	.section	.text._ZN10layer_norm13ln_bwd_kernelINS_13Kernel_traitsIf13__nv_bfloat16fS2_fjLj1536ELj1ELj1ELj4ELj8ENS_18Kernel_traits_baseILj1536EfS2_fS2_fjLj128EEEEELb0ELb1ELb0ELb1EEEvNS_9BwdParamsE,"ax",@progbits
	.align	128
        .global         _ZN10layer_norm13ln_bwd_kernelINS_13Kernel_traitsIf13__nv_bfloat16fS2_fjLj1536ELj1ELj1ELj4ELj8ENS_18Kernel_traits_baseILj1536EfS2_fS2_fjLj128EEEEELb0ELb1ELb0ELb1EEEvNS_9BwdParamsE
        .type           _ZN10layer_norm13ln_bwd_kernelINS_13Kernel_traitsIf13__nv_bfloat16fS2_fjLj1536ELj1ELj1ELj4ELj8ENS_18Kernel_traits_baseILj1536EfS2_fS2_fjLj128EEEEELb0ELb1ELb0ELb1EEEvNS_9BwdParamsE,@function
        .size           _ZN10layer_norm13ln_bwd_kernelINS_13Kernel_traitsIf13__nv_bfloat16fS2_fjLj1536ELj1ELj1ELj4ELj8ENS_18Kernel_traits_baseILj1536EfS2_fS2_fjLj128EEEEELb0ELb1ELb0ELb1EEEvNS_9BwdParamsE,(.L_x_6737 - _ZN10layer_norm13ln_bwd_kernelINS_13Kernel_traitsIf13__nv_bfloat16fS2_fjLj1536ELj1ELj1ELj4ELj8ENS_18Kernel_traits_baseILj1536EfS2_fS2_fjLj128EEEEELb0ELb1ELb0ELb1EEEvNS_9BwdParamsE)
        .other          _ZN10layer_norm13ln_bwd_kernelINS_13Kernel_traitsIf13__nv_bfloat16fS2_fjLj1536ELj1ELj1ELj4ELj8ENS_18Kernel_traits_baseILj1536EfS2_fS2_fjLj128EEEEELb0ELb1ELb0ELb1EEEvNS_9BwdParamsE,@"STO_CUDA_ENTRY STV_DEFAULT"
_ZN10layer_norm13ln_bwd_kernelINS_13Kernel_traitsIf13__nv_bfloat16fS2_fjLj1536ELj1ELj1ELj4ELj8ENS_18Kernel_traits_baseILj1536EfS2_fS2_fjLj128EEEEELb0ELb1ELb0ELb1EEEvNS_9BwdParamsE:
.text._ZN10layer_norm13ln_bwd_kernelINS_13Kernel_traitsIf13__nv_bfloat16fS2_fjLj1536ELj1ELj1ELj4ELj8ENS_18Kernel_traits_baseILj1536EfS2_fS2_fjLj128EEEEELb0ELb1ELb0ELb1EEEvNS_9BwdParamsE:
        /* <DEDUP_REMOVED lines=33> */
[----:B------:R-:W-:Y:S02]  /*0210*/  MOV R0, RZ ;  /* 0x000000ff00007202 */ /* 0x000fe40000000f00 */
[----:B------:R-:W-:Y:S02]  /*0220*/  CS2R R6, SRZ ;  /* 0x0000000000067805 */ /* 0x000fe4000001ff00 */
[----:B------:R-:W-:-:S02]  /*0230*/  CS2R R8, SRZ ;  /* 0x0000000000087805 */ /* 0x000fc4000001ff00 */
[----:B------:R-:W-:Y:S02]  /*0240*/  CS2R R10, SRZ ;  /* 0x00000000000a7805 */ /* 0x000fe4000001ff00 */
[----:B------:R-:W-:Y:S01]  /*0250*/  CS2R R12, SRZ ;  /* 0x00000000000c7805 */ /* 0x000fe2000001ff00 */
[----:B--2---:R-:W-:Y:S01]  /*0260*/  UISETP.NE.U32.AND UP0, UPT, UR4, URZ, UPT ;  /* 0x000000ff0400728c */ /* 0x004fe2000bf05070 */
[----:B------:R-:W-:Y:S02]  /*0270*/  CS2R R14, SRZ ;  /* 0x00000000000e7805 */ /* 0x000fe4000001ff00 */
[----:B------:R-:W-:Y:S02]  /*0280*/  CS2R R16, SRZ ;  /* 0x0000000000107805 */ /* 0x000fe4000001ff00 */
[----:B------:R-:W-:Y:S02]  /*0290*/  CS2R R18, SRZ ;  /* 0x0000000000127805 */ /* 0x000fe4000001ff00 */
[----:B------:R-:W-:-:S02]  /*02a0*/  CS2R R68, SRZ ;  /* 0x0000000000447805 */ /* 0x000fc4000001ff00 */
[----:B------:R-:W-:Y:S02]  /*02b0*/  CS2R R70, SRZ ;  /* 0x0000000000467805 */ /* 0x000fe4000001ff00 */
[----:B------:R-:W-:Y:S01]  /*02c0*/  CS2R R72, SRZ ;  /* 0x0000000000487805 */ /* 0x000fe2000001ff00 */
[----:B------:R-:W-:Y:S01]  /*02d0*/  UPLOP3.LUT UP2, UPT, UPT, UPT, UPT, 0x40, 0x4 ;  /* 0x000000000004789c */ /* 0x000fe20003f4e870 */
[----:B------:R-:W2:Y:S01]  /*02e0*/  LDCU UR19, c[0x0][0x388] ;  /* 0x00007100ff1377ac */ /* 0x000ea20008000800 */
[C---:B0-----:R-:W-:Y:S01]  /*02f0*/  IMAD.WIDE.U32 R2, R87.reuse, 0x10, R2 ;  /* 0x0000001057027825 */ /* 0x041fe200078e0002 */
[C---:B------:R-:W-:Y:S01]  /*0300*/  LOP3.LUT R85, R87.reuse, 0x60, RZ, 0xc0, !PT ;  /* 0x0000006057557812 */ /* 0x040fe200078ec0ff */
[----:B------:R-:W0:Y:S02]  /*0310*/  LDCU.U8 UR18, c[0x0][0x410] ;  /* 0x00008200ff1277ac */ /* 0x000e240008000000 */
[----:B---3--:R-:W-:Y:S01]  /*0320*/  IMAD.WIDE.U32 R4, R87, 0x10, R4 ;  /* 0x0000001057047825 */ /* 0x008fe200078e0004 */
[----:B-1----:R-:W5:Y:S01]  /*0330*/  LDG.E.128 R40, desc[UR16][R2.64] ;  /* 0x0000001002287981 */ /* 0x002f62000c1e1d00 */
[----:B------:R-:W-:-:S02]  /*0340*/  LOP3.LUT R85, R85, 0x1f, R87, 0xf8, !PT ;  /* 0x0000001f55557812 */ /* 0x000fc400078ef857 */
[----:B------:R-:W-:Y:S02]  /*0350*/  CS2R R74, SRZ ;  /* 0x00000000004a7805 */ /* 0x000fe4000001ff00 */
[----:B------:R-:W-:Y:S01]  /*0360*/  LOP3.LUT R87, R87, 0x1f, RZ, 0xc0, !PT ;  /* 0x0000001f57577812 */ /* 0x000fe200078ec0ff */
[----:B------:R-:W5:Y:S01]  /*0370*/  LDG.E.128 R36, desc[UR16][R2.64+0x800] ;  /* 0x0008001002247981 */ /* 0x000f62000c1e1d00 */
[----:B------:R-:W1:Y:S03]  /*0380*/  LDCU UR22, c[0x0][0x400] ;  /* 0x00008000ff1677ac */ /* 0x000e660008000800 */
[----:B------:R3:W5:Y:S01]  /*0390*/  LDG.E.128 R32, desc[UR16][R2.64+0x1000] ;  /* 0x0010001002207981 */ /* 0x000762000c1e1d00 */
[----:B------:R-:W4:Y:S03]  /*03a0*/  LDCU.64 UR24, c[0x0][0x478] ;  /* 0x00008f00ff1877ac */ /* 0x000f260008000a00 */
[----:B------:R-:W5:Y:S01]  /*03b0*/  LDG.E.128 R28, desc[UR16][R4.64+0x1000] ;  /* 0x00100010041c7981 */ /* 0x000f62000c1e1d00 */
[----:B------:R-:W0:Y:S03]  /*03c0*/  LDCU.128 UR8, c[0x0][0x3c0] ;  /* 0x00007800ff0877ac */ /* 0x000e260008000c00 */
[----:B------:R-:W5:Y:S01]  /*03d0*/  LDG.E.128 R24, desc[UR16][R4.64+0x800] ;  /* 0x0008001004187981 */ /* 0x000f62000c1e1d00 */
[----:B------:R-:W0:Y:S01]  /*03e0*/  LDCU.64 UR20, c[0x0][0x438] ;  /* 0x00008700ff1477ac */ /* 0x000e220008000a00 */
[----:B---3--:R-:W-:-:S02]  /*03f0*/  CS2R R2, SRZ ;  /* 0x0000000000027805 */ /* 0x008fc4000001ff00 */
[----:B------:R3:W5:Y:S01]  /*0400*/  LDG.E.128 R20, desc[UR16][R4.64] ;  /* 0x0000001004147981 */ /* 0x000762000c1e1d00 */
[----:B------:R-:W-:Y:S01]  /*0410*/  UISETP.NE.AND.EX UP0, UPT, UR5, URZ, UPT, UP0 ;  /* 0x000000ff0500728c */ /* 0x000fe2000bf05300 */
[----:B------:R-:W0:Y:S01]  /*0420*/  LDCU.64 UR26, c[0x0][0x380] ;  /* 0x00007000ff1a77ac */ /* 0x000e220008000a00 */
[----:B------:R-:W-:Y:S01]  /*0430*/  UMOV UR6, UR7 ;  /* 0x0000000700067c82 */ /* 0x000fe20008000000 */
[----:B-1234-:R-:W-:-:S08]  /*0440*/  CS2R R4, SRZ ;  /* 0x0000000000047805 */ /* 0x01efd0000001ff00 */
.L_x_2877:
[----:B------:R-:W1:Y:S01]  /*0450*/  LDC.64 R96, c[0x0][0x428] ;  /* 0x00010a00ff607b82 */ /* 0x000e620000000a00 */
[----:B------:R-:W-:Y:S02]  /*0460*/  UIMAD UR4, UR6, UR19, URZ ;  /* 0x00000013060472a4 */ /* 0x000fe4000f8e02ff */
[----:B0-----:R-:W-:Y:S02]  /*0470*/  UIMAD.WIDE UR14, UR6, 0x4, UR10 ;  /* 0x00000004060e78a5 */ /* 0x001fe4000f8e020a */
[----:B------:R-:W-:Y:S02]  /*0480*/  USHF.R.S32.HI UR5, URZ, 0x1f, UR4 ;  /* 0x0000001fff057899 */ /* 0x000fe40008011404 */
[----:B------:R-:W-:Y:S01]  /*0490*/  UIMAD.WIDE UR12, UR6, 0x4, UR8 ;  /* 0x00000004060c78a5 */ /* 0x000fe2000f8e0208 */
[----:B------:R-:W0:Y:S01]  /*04a0*/  LDC.64 R64, c[0x0][0x3a8] ;  /* 0x0000ea00ff407b82 */ /* 0x000e220000000a00 */
        /* <DEDUP_REMOVED lines=10> */
[C---:B-1----:R-:W-:Y:S01]  /*0550*/  IMAD.WIDE.U32 R100, R89.reuse, 0x8, R96 ;  /* 0x0000000859647825 */ /* 0x042fe200078e0060 */
[----:B------:R-:W-:-:S05]  /*0560*/  IADD3 R88, PT, PT, R89, 0x80, RZ ;  /* 0x0000008059587810 */ /* 0x000fca0007ffe0ff */
[----:B------:R-:W2:Y:S01]  /*0570*/  LDG.E.64 R100, desc[UR16][R100.64] ;  /* 0x0000001064647981 */ /* 0x000ea2000c1e1b00 */
[C---:B0-----:R-:W-:Y:S01]  /*0580*/  IMAD.WIDE.U32 R56, R89.reuse, 0x10, R64 ;  /* 0x0000001059387825 */ /* 0x041fe200078e0040 */
[----:B------:R-:W-:-:S03]  /*0590*/  IADD3 R86, PT, PT, R89, 0x100, RZ ;  /* 0x0000010059567810 */ /* 0x000fc60007ffe0ff */
[C---:B------:R-:W-:Y:S02]  /*05a0*/  IMAD.WIDE.U32 R98, R88.reuse, 0x8, R96 ;  /* 0x0000000858627825 */ /* 0x040fe400078e0060 */
[----:B------:R-:W2:Y:S02]  /*05b0*/  LDG.E.128 R56, desc[UR16][R56.64] ;  /* 0x0000001038387981 */ /* 0x000ea4000c1e1d00 */
[--C-:B----4-:R-:W-:Y:S02]  /*05c0*/  IMAD.WIDE.U32 R60, R88, 0x10, R64.reuse ;  /* 0x00000010583c7825 */ /* 0x110fe400078e0040 */
[----:B------:R-:W4:Y:S02]  /*05d0*/  LDG.E.64 R98, desc[UR16][R98.64] ;  /* 0x0000001062627981 */ /* 0x000f24000c1e1b00 */
[C---:B------:R-:W-:Y:S02]  /*05e0*/  IMAD.WIDE.U32 R64, R86.reuse, 0x10, R64 ;  /* 0x0000001056407825 */ /* 0x040fe400078e0040 */
[----:B------:R-:W4:Y:S02]  /*05f0*/  LDG.E.128 R60, desc[UR16][R60.64] ;  /* 0x000000103c3c7981 */ /* 0x000f24000c1e1d00 */
[----:B------:R-:W-:-:S02]  /*0600*/  IMAD.WIDE.U32 R96, R86, 0x8, R96 ;  /* 0x0000000856607825 */ /* 0x000fc400078e0060 */
[----:B------:R-:W4:Y:S04]  /*0610*/  LDG.E.128 R64, desc[UR16][R64.64] ;  /* 0x0000001040407981 */ /* 0x000f28000c1e1d00 */
[----:B------:R-:W4:Y:S01]  /*0620*/  LDG.E.64 R96, desc[UR16][R96.64] ;  /* 0x0000001060607981 */ /* 0x000f22000c1e1b00 */
        /* <DEDUP_REMOVED lines=26> */
[----:B------:R-:W-:Y:S01]  /*07d0*/  SHF.R.U32.HI R122, RZ, 0x10, R101 ;  /* 0x00000010ff7a7819 */ /* 0x000fe20000011665 */
[----:B------:R-:W-:Y:S01]  /*07e0*/  FMUL.FTZ R101, R40, R117 ;  /* 0x0000007528657220 */ /* 0x000fe20000410000 */
[----:B------:R-:W-:Y:S01]  /*07f0*/  SHF.L.U32 R124, R124, 0x10, RZ ;  /* 0x000000107c7c7819 */ /* 0x000fe200000006ff */
[----:B------:R-:W-:Y:S01]  /*0800*/  FMUL.FTZ R100, R106, UR14 ;  /* 0x0000000e6a647c20 */ /* 0x000fe20008410000 */
[--C-:B----4-:R-:W-:Y:S01]  /*0810*/  SHF.R.U64 R120, R98, 0x10, R99.reuse ;  /* 0x0000001062787819 */ /* 0x110fe20000001263 */
[----:B------:R-:W-:Y:S01]  /*0820*/  FMUL.FTZ R110, R58, UR14 ;  /* 0x0000000e3a6e7c20 */ /* 0x000fe20008410000 */
[----:B------:R-:W-:Y:S01]  /*0830*/  MOV R111, R99 ;  /* 0x00000063006f7202 */ /* 0x000fe20000000f00 */
[----:B------:R-:W-:Y:S01]  /*0840*/  FMUL.FTZ R114, R57, UR14 ;  /* 0x0000000e39727c20 */ /* 0x000fe20008410000 */
[----:B------:R-:W-:Y:S01]  /*0850*/  SHF.R.U32.HI R118, RZ, 0x10, R99 ;  /* 0x00000010ff767819 */ /* 0x000fe20000011663 */
[----:B------:R-:W-:Y:S01]  /*0860*/  FMUL.FTZ R99, R41, R124 ;  /* 0x0000007c29637220 */ /* 0x000fe20000410000 */
[----:B------:R-:W-:Y:S01]  /*0870*/  SHF.L.U32 R115, R115, 0x10, RZ ;  /* 0x0000001073737819 */ /* 0x000fe200000006ff */
[----:B------:R-:W-:Y:S01]  /*0880*/  FADD.FTZ R58, RZ, R101 ;  /* 0x00000065ff3a7221 */ /* 0x000fe20000010000 */
[----:B------:R-:W-:Y:S01]  /*0890*/  FFMA.FTZ R57, R100, R101, RZ ;  /* 0x0000006564397223 */ /* 0x000fe200000100ff */
[----:B------:R-:W-:Y:S01]  /*08a0*/  MOV R113, R98 ;  /* 0x0000006200717202 */ /* 0x000fe20000000f00 */
[C---:B------:R-:W-:Y:S01]  /*08b0*/  FADD.FTZ R59, -R107.reuse, R59 ;  /* 0x0000003b6b3b7221 */ /* 0x040fe20000010100 */
[C---:B------:R-:W-:Y:S01]  /*08c0*/  FADD.FTZ R60, -R107.reuse, R60 ;  /* 0x0000003c6b3c7221 */ /* 0x040fe20000010100 */
[C---:B------:R-:W-:Y:S01]  /*08d0*/  FADD.FTZ R61, -R107.reuse, R61 ;  /* 0x0000003d6b3d7221 */ /* 0x040fe20000010100 */
[C---:B------:R-:W-:Y:S01]  /*08e0*/  FADD.FTZ R62, -R107.reuse, R62 ;  /* 0x0000003e6b3e7221 */ /* 0x040fe20000010100 */
[C---:B------:R-:W-:Y:S01]  /*08f0*/  FADD.FTZ R63, -R107.reuse, R63 ;  /* 0x0000003f6b3f7221 */ /* 0x040fe20000010100 */
[C---:B0-----:R-:W-:Y:S01]  /*0900*/  FADD.FTZ R93, -R107.reuse, R64 ;  /* 0x000000406b5d7221 */ /* 0x041fe20000010100 */
[C---:B------:R-:W-:Y:S01]  /*0910*/  FADD.FTZ R98, -R107.reuse, R65 ;  /* 0x000000416b627221 */ /* 0x040fe20000010100 */
[C---:B------:R-:W-:Y:S01]  /*0920*/  FADD.FTZ R95, -R107.reuse, R66 ;  /* 0x000000426b5f7221 */ /* 0x040fe20000010100 */
[----:B------:R-:W-:Y:S01]  /*0930*/  FADD.FTZ R92, -R107, R67 ;  /* 0x000000436b5c7221 */ /* 0x000fe20000010100 */
[----:B------:R-:W-:Y:S01]  /*0940*/  SHF.L.U32 R122, R122, 0x10, RZ ;  /* 0x000000107a7a7819 */ /* 0x000fe200000006ff */
        /* <DEDUP_REMOVED lines=8> */
[----:B------:R-:W-:Y:S01]  /*09d0*/  MOV R56, R97 ;  /* 0x0000006100387202 */ /* 0x000fe20000000f00 */
[----:B------:R-:W-:Y:S01]  /*09e0*/  FMUL.FTZ R66, R36, R113 ;  /* 0x0000007124427220 */ /* 0x000fe20000410000 */
[----:B------:R-:W-:Y:S01]  /*09f0*/  SHF.L.U32 R120, R120, 0x10, RZ ;  /* 0x0000001078787819 */ /* 0x000fe200000006ff */
[----:B------:R-:W-:Y:S01]  /*0a00*/  FADD.FTZ R57, R109, R58 ;  /* 0x0000003a6d397221 */ /* 0x000fe20000010000 */
[----:B------:R-:W-:Y:S01]  /*0a10*/  FMUL.FTZ R106, R60, UR14 ;  /* 0x0000000e3c6a7c20 */ /* 0x000fe20008410000 */
[----:B------:R-:W-:Y:S01]  /*0a20*/  FFMA.FTZ R59, R112, R109, R59 ;  /* 0x0000006d703b7223 */ /* 0x000fe2000001003b */
[----:B------:R-:W-:-:S02]  /*0a30*/  SHF.R.U64 R116, R96, 0x10, R97 ;  /* 0x0000001060747819 */ /* 0x000fc40000001261 */
[----:B------:R-:W-:Y:S01]  /*0a40*/  SHF.R.U32.HI R119, RZ, 0x10, R97 ;  /* 0x00000010ff777819 */ /* 0x000fe20000011661 */
[----:B------:R-:W-:Y:S01]  /*0a50*/  FMUL.FTZ R103, R37, R120 ;  /* 0x0000007825677220 */ /* 0x000fe20000410000 */
[----:B------:R-:W-:Y:S02]  /*0a60*/  SHF.L.U32 R111, R111, 0x10, RZ ;  /* 0x000000106f6f7819 */ /* 0x000fe400000006ff */
[----:B------:R-:W-:Y:S01]  /*0a70*/  SHF.L.U32 R97, R56, 0x10, RZ ;  /* 0x0000001038617819 */ /* 0x000fe200000006ff */
        /* <DEDUP_REMOVED lines=69> */
.L_x_2872:
[----:B------:R-:W-:Y:S05]  /*0ed0*/  BSYNC.RECONVERGENT B0 ;  /* 0x0000000000007941 */ /* 0x000fea0003800200 */
.L_x_2871:
        /* <DEDUP_REMOVED lines=57> */
[--C-:B------:R-:W-:Y:S01]  /*1270*/  FFMA.FTZ R62, R102, UR4, R97.reuse ;  /* 0x00000004663e7c23 */ /* 0x100fe20008010061 */
[----:B------:R-:W-:Y:S01]  /*1280*/  FADD.FTZ R110, R107, -R110 ;  /* 0x8000006e6b6e7221 */ /* 0x000fe20000010000 */
[--C-:B------:R-:W-:Y:S01]  /*1290*/  FFMA.FTZ R64, R64, UR4, R97.reuse ;  /* 0x0000000440407c23 */ /* 0x100fe20008010061 */
[----:B------:R-:W-:Y:S01]  /*12a0*/  FMUL.FTZ R104, R114, UR14 ;  /* 0x0000000e72687c20 */ /* 0x000fe20008410000 */
[----:B------:R-:W-:Y:S01]  /*12b0*/  FADD.FTZ R112, R109, -R112 ;  /* 0x800000706d707221 */ /* 0x000fe20000010000 */
[----:B------:R-:W-:Y:S01]  /*12c0*/  FADD.FTZ R100, R101, -R100 ;  /* 0x8000006465647221 */ /* 0x000fe20000010000 */
[----:B------:R-:W0:Y:S01]  /*12d0*/  LDC.64 R60, c[0x0][0x390] ;  /* 0x0000e400ff3c7b82 */ /* 0x000e220000000a00 */
[----:B------:R-:W-:Y:S01]  /*12e0*/  FADD.FTZ R62, R65, -R62 ;  /* 0x8000003e413e7221 */ /* 0x000fe20000010000 */
[----:B------:R-:W-:Y:S01]  /*12f0*/  FMUL.FTZ R110, R110, UR14 ;  /* 0x0000000e6e6e7c20 */ /* 0x000fe20008410000 */
[--C-:B------:R-:W-:Y:S01]  /*1300*/  FFMA.FTZ R56, R108, UR4, R97.reuse ;  /* 0x000000046c387c23 */ /* 0x100fe20008010061 */
[----:B------:R-:W-:Y:S01]  /*1310*/  FADD.FTZ R64, R67, -R64 ;  /* 0x8000004043407221 */ /* 0x000fe20000010000 */
[----:B------:R-:W-:Y:S01]  /*1320*/  FMUL.FTZ R104, R104, UR12 ;  /* 0x0000000c68687c20 */ /* 0x000fe20008410000 */
[----:B------:R-:W-:Y:S01]  /*1330*/  FMUL.FTZ R108, R112, UR14 ;  /* 0x0000000e706c7c20 */ /* 0x000fe20008410000 */
[----:B------:R-:W-:Y:S01]  /*1340*/  FMUL.FTZ R100, R100, UR14 ;  /* 0x0000000e64647c20 */ /* 0x000fe20008410000 */
[----:B------:R-:W-:Y:S01]  /*1350*/  FMUL.FTZ R62, R62, UR14 ;  /* 0x0000000e3e3e7c20 */ /* 0x000fe20008410000 */
[----:B------:R-:W-:Y:S01]  /*1360*/  FMUL.FTZ R111, R110, UR12 ;  /* 0x0000000c6e6f7c20 */ /* 0x000fe20008410000 */
[----:B------:R-:W-:Y:S01]  /*1370*/  FADD.FTZ R56, R103, -R56 ;  /* 0x8000003867387221 */ /* 0x000fe20000010000 */
[----:B------:R-:W-:Y:S01]  /*1380*/  FFMA.FTZ R57, R106, UR4, R97 ;  /* 0x000000046a397c23 */ /* 0x000fe20008010061 */
[----:B------:R-:W-:Y:S01]  /*1390*/  FMUL.FTZ R106, R64, UR14 ;  /* 0x0000000e406a7c20 */ /* 0x000fe20008410000 */
[----:B------:R-:W-:Y:S01]  /*13a0*/  FMUL.FTZ R58, R21, R104 ;  /* 0x00000068153a7220 */ /* 0x000fe20000410000 */
[----:B------:R-:W-:Y:S01]  /*13b0*/  FMUL.FTZ R108, R108, UR12 ;  /* 0x0000000c6c6c7c20 */ /* 0x000fe20008410000 */
[----:B------:R-:W-:Y:S01]  /*13c0*/  FMUL.FTZ R99, R100, UR12 ;  /* 0x0000000c64637c20 */ /* 0x000fe20008410000 */
[----:B------:R-:W-:Y:S01]  /*13d0*/  FMUL.FTZ R100, R22, R111 ;  /* 0x0000006f16647220 */ /* 0x000fe20000410000 */
[----:B------:R-:W-:Y:S01]  /*13e0*/  FMUL.FTZ R102, R56, UR14 ;  /* 0x0000000e38667c20 */ /* 0x000fe20008410000 */
[----:B------:R-:W-:Y:S01]  /*13f0*/  FMUL.FTZ R103, R62, UR12 ;  /* 0x0000000c3e677c20 */ /* 0x000fe20008410000 */
[----:B------:R-:W-:Y:S01]  /*1400*/  FADD.FTZ R57, R66, -R57 ;  /* 0x8000003942397221 */ /* 0x000fe20000010000 */
[----:B------:R-:W1:Y:S01]  /*1410*/  LDC.64 R62, c[0x0][0x468] ;  /* 0x00011a00ff3e7b82 */ /* 0x000e620000000a00 */
[----:B------:R-:W-:Y:S01]  /*1420*/  FMUL.FTZ R106, R106, UR12 ;  /* 0x0000000c6a6a7c20 */ /* 0x000fe20008410000 */
[----:B------:R-:W-:Y:S01]  /*1430*/  FMUL.FTZ R56, R23, R108 ;  /* 0x0000006c17387220 */ /* 0x000fe20000410000 */
[----:B------:R-:W-:Y:S01]  /*1440*/  FMUL.FTZ R101, R20, R99 ;  /* 0x0000006314657220 */ /* 0x000fe20000410000 */
[----:B------:R-:W-:Y:S01]  /*1450*/  F2F.BF16.F32 R58, R58 ;  /* 0x0000003a003a7304 */ /* 0x000fe20000202000 */
[----:B------:R-:W-:Y:S01]  /*1460*/  FMUL.FTZ R102, R102, UR12 ;  /* 0x0000000c66667c20 */ /* 0x000fe20008410000 */
[----:B------:R-:W-:Y:S01]  /*1470*/  FMUL.FTZ R105, R57, UR14 ;  /* 0x0000000e39697c20 */ /* 0x000fe20008410000 */
[----:B------:R-:W-:Y:S01]  /*1480*/  FMUL.FTZ R109, R27, R106 ;  /* 0x0000006a1b6d7220 */ /* 0x000fe20000410000 */
[----:B------:R-:W-:Y:S01]  /*1490*/  FMUL.FTZ R64, R26, R103 ;  /* 0x000000671a407220 */ /* 0x000fe20000410000 */
[----:B------:R-:W-:Y:S01]  /*14a0*/  FMUL.FTZ R59, R25, R102 ;  /* 0x00000066193b7220 */ /* 0x000fe20000410000 */
[----:B------:R-:W-:-:S02]  /*14b0*/  FMUL.FTZ R105, R105, UR12 ;  /* 0x0000000c69697c20 */ /* 0x000fc40008410000 */
[----:B------:R-:W-:Y:S02]  /*14c0*/  F2F.BF16.F32 R100, R100 ;  /* 0x0000006400647304 */ /* 0x000fe40000202000 */
[----:B------:R-:W-:-:S06]  /*14d0*/  FMUL.FTZ R107, R24, R105 ;  /* 0x00000069186b7220 */ /* 0x000fcc0000410000 */
[----:B------:R0:W2:Y:S08]  /*14e0*/  F2F.BF16.F32 R65, R56 ;  /* 0x0000003800417304 */ /* 0x0000b00000202000 */
[----:B------:R-:W3:Y:S01]  /*14f0*/  F2F.BF16.F32 R101, R101 ;  /* 0x0000006500657304 */ /* 0x000ee20000202000 */
[----:B0-----:R-:W-:-:S06]  /*1500*/  IMAD.WIDE.U32 R56, R89, 0x8, R60 ;  /* 0x0000000859387825 */ /* 0x001fcc00078e003c */
[----:B------:R-:W4:Y:S01]  /*1510*/  LDG.E.64 R56, desc[UR16][R56.64] ;  /* 0x0000001038387981 */ /* 0x000f22000c1e1b00 */
[----:B------:R-:W-:Y:S08]  /*1520*/  F2F.BF16.F32 R66, R64 ;  /* 0x0000004000427304 */ /* 0x000ff00000202000 */
[----:B------:R-:W0:Y:S08]  /*1530*/  F2F.BF16.F32 R109, R109 ;  /* 0x0000006d006d7304 */ /* 0x000e300000202000 */
[----:B------:R3:W0:Y:S01]  /*1540*/  F2F.BF16.F32 R67, R59 ;  /* 0x0000003b00437304 */ /* 0x0006220000202000 */
[----:B--2---:R-:W-:-:S07]  /*1550*/  PRMT R65, R100, 0x5410, R65 ;  /* 0x0000541064417816 */ /* 0x004fce0000000041 */
[----:B------:R-:W2:Y:S01]  /*1560*/  F2F.BF16.F32 R107, R107 ;  /* 0x0000006b006b7304 */ /* 0x000ea20000202000 */
[----:B---3--:R-:W-:-:S03]  /*1570*/  IMAD.WIDE.U32 R58, R58, 0x10000, RZ ;  /* 0x000100003a3a7825 */ /* 0x008fc600078e00ff */
[----:B------:R-:W-:Y:S01]  /*1580*/  LOP3.LUT R64, R58, R101, RZ, 0xfc, !PT ;  /* 0x000000653a407212 */ /* 0x000fe200078efcff */
[----:B-1----:R-:W-:Y:S01]  /*1590*/  IMAD.WIDE.U32 R100, R89, 0x8, R62 ;  /* 0x0000000859647825 */ /* 0x002fe200078e003e */
[----:B------:R-:W-:Y:S02]  /*15a0*/  LOP3.LUT R65, R65, R59, RZ, 0xfc, !PT ;  /* 0x0000003b41417212 */ /* 0x000fe400078efcff */
[----:B0-----:R-:W-:Y:S01]  /*15b0*/  PRMT R89, R66, 0x5410, R109 ;  /* 0x0000541042597816 */ /* 0x001fe2000000006d */
[----:B------:R-:W-:-:S04]  /*15c0*/  IMAD.WIDE.U32 R58, R88, 0x8, R60 ;  /* 0x00000008583a7825 */ /* 0x000fc800078e003c */
[----:B------:R-:W-:Y:S01]  /*15d0*/  IMAD.WIDE.U32 R66, R67, 0x10000, RZ ;  /* 0x0001000043427825 */ /* 0x000fe200078e00ff */
[----:B------:R-:W-:Y:S03]  /*15e0*/  STG.E.64 desc[UR16][R100.64], R64 ;  /* 0x0000004064007986 */ /* 0x000fe6000c101b10 */
[----:B------:R-:W-:Y:S01]  /*15f0*/  IMAD.WIDE.U32 R60, R86, 0x8, R60 ;  /* 0x00000008563c7825 */ /* 0x000fe200078e003c */
[----:B------:R-:W3:Y:S01]  /*1600*/  LDG.E.64 R58, desc[UR16][R58.64] ;  /* 0x000000103a3a7981 */ /* 0x000ee2000c1e1b00 */
[----:B------:R-:W-:Y:S02]  /*1610*/  LOP3.LUT R67, R89, R67, RZ, 0xfc, !PT ;  /* 0x0000004359437212 */ /* 0x000fe400078efcff */
[----:B--2---:R-:W-:Y:S01]  /*1620*/  LOP3.LUT R66, R66, R107, RZ, 0xfc, !PT ;  /* 0x0000006b42427212 */ /* 0x004fe200078efcff */
[----:B------:R-:W-:-:S05]  /*1630*/  IMAD.WIDE.U32 R88, R88, 0x8, R62 ;  /* 0x0000000858587825 */ /* 0x000fca00078e003e */
[----:B------:R0:W-:Y:S04]  /*1640*/  STG.E.64 desc[UR16][R88.64], R66 ;  /* 0x0000004258007986 */ /* 0x0001e8000c101b10 */
[----:B------:R-:W2:Y:S01]  /*1650*/  LDG.E.64 R60, desc[UR16][R60.64] ;  /* 0x000000103c3c7981 */ /* 0x000ea2000c1e1b00 */
[--C-:B------:R-:W-:Y:S01]  /*1660*/  FFMA.FTZ R107, R98, UR4, R97.reuse ;  /* 0x00000004626b7c23 */ /* 0x100fe20008010061 */
[----:B------:R-:W-:-:S03]  /*1670*/  FFMA.FTZ R95, R95, UR4, R97 ;  /* 0x000000045f5f7c23 */ /* 0x000fc60008010061 */
[----:B------:R-:W-:Y:S01]  /*1680*/  FADD.FTZ R107, R96, -R107 ;  /* 0x8000006b606b7221 */ /* 0x000fe20000010000 */
[--C-:B------:R-:W-:Y:S01]  /*1690*/  FFMA.FTZ R93, R93, UR4, R97.reuse ;  /* 0x000000045d5d7c23 */ /* 0x100fe20008010061 */
[----:B------:R-:W-:Y:S02]  /*16a0*/  FFMA.FTZ R92, R92, UR4, R97 ;  /* 0x000000045c5c7c23 */ /* 0x000fe40008010061 */
[----:B------:R-:W-:Y:S01]  /*16b0*/  FMUL.FTZ R107, R107, UR14 ;  /* 0x0000000e6b6b7c20 */ /* 0x000fe20008410000 */
[----:B------:R-:W-:Y:S01]  /*16c0*/  FADD.FTZ R95, R94, -R95 ;  /* 0x8000005f5e5f7221 */ /* 0x000fe20000010000 */
[----:B------:R-:W-:Y:S01]  /*16d0*/  FADD.FTZ R93, R90, -R93 ;  /* 0x8000005d5a5d7221 */ /* 0x000fe20000010000 */
[----:B------:R-:W-:Y:S01]  /*16e0*/  FADD.FTZ R92, R91, -R92 ;  /* 0x8000005c5b5c7221 */ /* 0x000fe20000010000 */
[----:B------:R-:W-:Y:S01]  /*16f0*/  FMUL.FTZ R94, R107, UR12 ;  /* 0x0000000c6b5e7c20 */ /* 0x000fe20008410000 */
[----:B------:R-:W-:Y:S01]  /*1700*/  FMUL.FTZ R95, R95, UR14 ;  /* 0x0000000e5f5f7c20 */ /* 0x000fe20008410000 */
[----:B0-----:R-:W-:Y:S01]  /*1710*/  FMUL.FTZ R89, R93, UR14 ;  /* 0x0000000e5d597c20 */ /* 0x001fe20008410000 */
[----:B------:R-:W-:Y:S01]  /*1720*/  FMUL.FTZ R66, R92, UR14 ;  /* 0x0000000e5c427c20 */ /* 0x000fe20008410000 */
[----:B------:R-:W-:Y:S01]  /*1730*/  FMUL.FTZ R64, R29, R94 ;  /* 0x0000005e1d407220 */ /* 0x000fe20000410000 */
[----:B------:R-:W-:Y:S01]  /*1740*/  FMUL.FTZ R67, R95, UR12 ;  /* 0x0000000c5f437c20 */ /* 0x000fe20008410000 */
[----:B------:R-:W-:Y:S01]  /*1750*/  FMUL.FTZ R89, R89, UR12 ;  /* 0x0000000c59597c20 */ /* 0x000fe20008410000 */
[----:B------:R-:W-:-:S02]  /*1760*/  FMUL.FTZ R66, R66, UR12 ;  /* 0x0000000c42427c20 */ /* 0x000fc40008410000 */
[----:B------:R-:W-:Y:S01]  /*1770*/  FMUL.FTZ R88, R30, R67 ;  /* 0x000000431e587220 */ /* 0x000fe20000410000 */
[----:B------:R-:W0:Y:S01]  /*1780*/  F2F.BF16.F32 R64, R64 ;  /* 0x0000004000407304 */ /* 0x000e220000202000 */
[----:B------:R-:W-:Y:S01]  /*1790*/  FMUL.FTZ R90, R28, R89 ;  /* 0x000000591c5a7220 */ /* 0x000fe20000410000 */
[----:B------:R-:W-:-:S06]  /*17a0*/  FMUL.FTZ R92, R31, R66 ;  /* 0x000000421f5c7220 */ /* 0x000fcc0000410000 */
[----:B------:R-:W1:Y:S08]  /*17b0*/  F2F.BF16.F32 R91, R90 ;  /* 0x0000005a005b7304 */ /* 0x000e700000202000 */
[----:B------:R-:W-:Y:S08]  /*17c0*/  F2F.BF16.F32 R88, R88 ;  /* 0x0000005800587304 */ /* 0x000ff00000202000 */
[----:B------:R-:W1:Y:S01]  /*17d0*/  F2F.BF16.F32 R93, R92 ;  /* 0x0000005c005d7304 */ /* 0x000e620000202000 */
[----:B0-----:R-:W-:-:S03]  /*17e0*/  IMAD.WIDE.U32 R64, R64, 0x10000, RZ ;  /* 0x0001000040407825 */ /* 0x001fc600078e00ff */
[----:B-1----:R-:W-:Y:S01]  /*17f0*/  LOP3.LUT R64, R64, R91, RZ, 0xfc, !PT ;  /* 0x0000005b40407212 */ /* 0x002fe200078efcff */
[----:B------:R-:W-:Y:S01]  /*1800*/  IMAD.WIDE.U32 R62, R86, 0x8, R62 ;  /* 0x00000008563e7825 */ /* 0x000fe200078e003e */
[----:B------:R-:W-:-:S04]  /*1810*/  PRMT R93, R88, 0x5410, R93 ;  /* 0x00005410585d7816 */ /* 0x000fc8000000005d */
[----:B------:R-:W-:-:S05]  /*1820*/  LOP3.LUT R65, R93, R65, RZ, 0xfc, !PT ;  /* 0x000000415d417212 */ /* 0x000fca00078efcff */
[----:B------:R0:W-:Y:S01]  /*1830*/  STG.E.64 desc[UR16][R62.64], R64 ;  /* 0x000000403e007986 */ /* 0x0001e2000c101b10 */
[--C-:B----4-:R-:W-:Y:S02]  /*1840*/  SHF.R.U64 R95, R56, 0x10, R57.reuse ;  /* 0x00000010385f7819 */ /* 0x110fe40000001239 */
[----:B------:R-:W-:Y:S02]  /*1850*/  SHF.L.U32 R88, R57, 0x10, RZ ;  /* 0x0000001039587819 */ /* 0x000fe400000006ff */
[----:B------:R-:W-:Y:S02]  /*1860*/  SHF.L.U32 R91, R95, 0x10, RZ ;  /* 0x000000105f5b7819 */ /* 0x000fe400000006ff */
[----:B------:R-:W-:-:S03]  /*1870*/  SHF.R.U32.HI R57, RZ, 0x10, R57 ;  /* 0x00000010ff397819 */ /* 0x000fc60000011639 */
[----:B------:R-:W-:Y:S01]  /*1880*/  FMUL.FTZ R104, R104, R91 ;  /* 0x0000005b68687220 */ /* 0x000fe20000410000 */
[----:B------:R-:W-:Y:S02]  /*1890*/  SHF.L.U32 R91, R57, 0x10, RZ ;  /* 0x00000010395b7819 */ /* 0x000fe400000006ff */
[----:B------:R-:W-:-:S05]  /*18a0*/  SHF.L.U32 R56, R56, 0x10, RZ ;  /* 0x0000001038387819 */ /* 0x000fca00000006ff */
[----:B------:R-:W-:Y:S01]  /*18b0*/  FMUL.FTZ R99, R99, R56 ;  /* 0x0000003863637220 */ /* 0x000fe20000410000 */
[----:B------:R-:W-:Y:S01]  /*18c0*/  FMUL.FTZ R111, R111, R88 ;  /* 0x000000586f6f7220 */ /* 0x000fe20000410000 */
[----:B------:R-:W-:Y:S01]  /*18d0*/  FMUL.FTZ R91, R108, R91 ;  /* 0x0000005b6c5b7220 */ /* 0x000fe20000410000 */
[C-C-:B---3--:R-:W-:Y:S02]  /*18e0*/  SHF.R.U64 R57, R58.reuse, 0x10, R59.reuse ;  /* 0x000000103a397819 */ /* 0x148fe4000000123b */
[----:B------:R-:W-:Y:S02]  /*18f0*/  SHF.L.U32 R58, R58, 0x10, RZ ;  /* 0x000000103a3a7819 */ /* 0x000fe400000006ff */
[----:B------:R-:W-:Y:S02]  /*1900*/  SHF.L.U32 R90, R59, 0x10, RZ ;  /* 0x000000103b5a7819 */ /* 0x000fe400000006ff */
[----:B------:R-:W-:Y:S01]  /*1910*/  SHF.R.U32.HI R59, RZ, 0x10, R59 ;  /* 0x00000010ff3b7819 */ /* 0x000fe2000001163b */
[----:B------:R-:W-:Y:S01]  /*1920*/  FMUL.FTZ R86, R105, R58 ;  /* 0x0000003a69567220 */ /* 0x000fe20000410000 */
[----:B------:R-:W-:-:S02]  /*1930*/  SHF.L.U32 R57, R57, 0x10, RZ ;  /* 0x0000001039397819 */ /* 0x000fc400000006ff */
[C-C-:B--2---:R-:W-:Y:S02]  /*1940*/  SHF.R.U64 R58, R60.reuse, 0x10, R61.reuse ;  /* 0x000000103c3a7819 */ /* 0x144fe4000000123d */
[----:B0-----:R-:W-:Y:S02]  /*1950*/  SHF.R.U32.HI R63, RZ, 0x10, R61 ;  /* 0x00000010ff3f7819 */ /* 0x001fe4000001163d */
[----:B------:R-:W-:Y:S02]  /*1960*/  SHF.L.U32 R56, R61, 0x10, RZ ;  /* 0x000000103d387819 */ /* 0x000fe400000006ff */
[----:B------:R-:W-:Y:S02]  /*1970*/  SHF.L.U32 R59, R59, 0x10, RZ ;  /* 0x000000103b3b7819 */ /* 0x000fe400000006ff */
[----:B------:R-:W-:Y:S02]  /*1980*/  SHF.L.U32 R60, R60, 0x10, RZ ;  /* 0x000000103c3c7819 */ /* 0x000fe400000006ff */
[----:B------:R-:W-:-:S02]  /*1990*/  SHF.L.U32 R61, R58, 0x10, RZ ;  /* 0x000000103a3d7819 */ /* 0x000fc400000006ff */
        /* <DEDUP_REMOVED lines=9> */
.L_x_2874:
[--C-:B------:R-:W-:Y:S01]  /*1a30*/  FFMA.FTZ R100, R100, UR4, R97.reuse ;  /* 0x0000000464647c23 */ /* 0x100fe20008010061 */
[--C-:B------:R-:W-:Y:S01]  /*1a40*/  FFMA.FTZ R110, R110, UR4, R97.reuse ;  /* 0x000000046e6e7c23 */ /* 0x100fe20008010061 */
[--C-:B------:R-:W-:Y:S01]  /*1a50*/  FFMA.FTZ R112, R112, UR4, R97.reuse ;  /* 0x0000000470707c23 */ /* 0x100fe20008010061 */
[----:B------:R-:W0:Y:S01]  /*1a60*/  LDC.64 R104, c[0x0][0x390] ;  /* 0x0000e400ff687b82 */ /* 0x000e220000000a00 */
[----:B------:R-:W-:Y:S01]  /*1a70*/  FADD.FTZ R56, R101, -R100 ;  /* 0x8000006465387221 */ /* 0x000fe20000010000 */
[----:B------:R-:W-:Y:S01]  /*1a80*/  FADD.FTZ R58, R107, -R110 ;  /* 0x8000006e6b3a7221 */ /* 0x000fe20000010000 */
[----:B------:R-:W-:Y:S01]  /*1a90*/  FADD.FTZ R59, R109, -R112 ;  /* 0x800000706d3b7221 */ /* 0x000fe20000010000 */
[--C-:B------:R-:W-:Y:S01]  /*1aa0*/  FFMA.FTZ R114, R114, UR4, R97.reuse ;  /* 0x0000000472727c23 */ /* 0x100fe20008010061 */
[----:B------:R-:W-:Y:S01]  /*1ab0*/  FMUL.FTZ R56, R56, UR14 ;  /* 0x0000000e38387c20 */ /* 0x000fe20008410000 */
[----:B------:R-:W-:Y:S01]  /*1ac0*/  FMUL.FTZ R58, R58, UR14 ;  /* 0x0000000e3a3a7c20 */ /* 0x000fe20008410000 */
[----:B------:R-:W-:Y:S01]  /*1ad0*/  FMUL.FTZ R59, R59, UR14 ;  /* 0x0000000e3b3b7c20 */ /* 0x000fe20008410000 */
[----:B------:R-:W1:Y:S01]  /*1ae0*/  LDC.64 R100, c[0x0][0x478] ;  /* 0x00011e00ff647b82 */ /* 0x000e620000000a00 */
[----:B------:R-:W-:Y:S01]  /*1af0*/  FADD.FTZ R57, R99, -R114 ;  /* 0x8000007263397221 */ /* 0x000fe20000010000 */
[----:B------:R-:W-:Y:S01]  /*1b00*/  FMUL.FTZ R99, R56, UR12 ;  /* 0x0000000c38637c20 */ /* 0x000fe20008410000 */
[----:B------:R-:W-:Y:S01]  /*1b10*/  FMUL.FTZ R111, R58, UR12 ;  /* 0x0000000c3a6f7c20 */ /* 0x000fe20008410000 */
[----:B------:R-:W-:Y:S01]  /*1b20*/  FMUL.FTZ R112, R59, UR12 ;  /* 0x0000000c3b707c20 */ /* 0x000fe20008410000 */
[----:B------:R-:W-:Y:S01]  /*1b30*/  FMUL.FTZ R57, R57, UR14 ;  /* 0x0000000e39397c20 */ /* 0x000fe20008410000 */
[----:B------:R-:W-:Y:S01]  /*1b40*/  FMUL.FTZ R60, R20, R99 ;  /* 0x00000063143c7220 */ /* 0x000fe20000410000 */
[----:B------:R-:W-:Y:S01]  /*1b50*/  FMUL.FTZ R115, R22, R111 ;  /* 0x0000006f16737220 */ /* 0x000fe20000410000 */
[----:B------:R-:W-:Y:S01]  /*1b60*/  FMUL.FTZ R120, R23, R112 ;  /* 0x0000007017787220 */ /* 0x000fe20000410000 */
[--C-:B------:R-:W-:Y:S01]  /*1b70*/  FFMA.FTZ R108, R108, UR4, R97.reuse ;  /* 0x000000046c6c7c23 */ /* 0x100fe20008010061 */
[----:B------:R2:W-:Y:S01]  /*1b80*/  F2F.BF16.F32 R107, R60 ;  /* 0x0000003c006b7304 */ /* 0x0005e20000202000 */
[----:B------:R-:W-:Y:S01]  /*1b90*/  FFMA.FTZ R102, R102, UR4, R97 ;  /* 0x0000000466667c23 */ /* 0x000fe20008010061 */
[----:B------:R-:W-:Y:S01]  /*1ba0*/  FMUL.FTZ R110, R57, UR12 ;  /* 0x0000000c396e7c20 */ /* 0x000fe20008410000 */
[----:B------:R-:W-:-:S02]  /*1bb0*/  FADD.FTZ R61, R103, -R108 ;  /* 0x8000006c673d7221 */ /* 0x000fc40000010000 */
[----:B------:R-:W-:Y:S01]  /*1bc0*/  FADD.FTZ R62, R65, -R102 ;  /* 0x80000066413e7221 */ /* 0x000fe20000010000 */
[----:B------:R-:W-:Y:S01]  /*1bd0*/  FMUL.FTZ R116, R21, R110 ;  /* 0x0000006e15747220 */ /* 0x000fe20000410000 */
[----:B------:R-:W-:Y:S01]  /*1be0*/  FMUL.FTZ R61, R61, UR14 ;  /* 0x0000000e3d3d7c20 */ /* 0x000fe20008410000 */
[----:B------:R-:W-:Y:S01]  /*1bf0*/  F2F.BF16.F32 R115, R115 ;  /* 0x0000007300737304 */ /* 0x000fe20000202000 */
[----:B--2---:R-:W-:Y:S01]  /*1c00*/  FFMA.FTZ R60, R64, UR4, R97 ;  /* 0x00000004403c7c23 */ /* 0x004fe20008010061 */
[----:B0-----:R-:W-:Y:S01]  /*1c10*/  IMAD.WIDE.U32 R64, R89, 0x8, R104 ;  /* 0x0000000859407825 */ /* 0x001fe200078e0068 */
[----:B------:R-:W0:Y:S05]  /*1c20*/  LDC.64 R102, c[0x0][0x468] ;  /* 0x00011a00ff667b82 */ /* 0x000e2a0000000a00 */
[----:B------:R-:W2:Y:S01]  /*1c30*/  F2F.BF16.F32 R120, R120 ;  /* 0x0000007800787304 */ /* 0x000ea20000202000 */
[----:B------:R-:W-:Y:S01]  /*1c40*/  FADD.FTZ R60, R67, -R60 ;  /* 0x8000003c433c7221 */ /* 0x000fe20000010000 */
[----:B------:R-:W-:Y:S01]  /*1c50*/  FFMA.FTZ R67, R106, UR4, R97 ;  /* 0x000000046a437c23 */ /* 0x000fe20008010061 */
[----:B------:R-:W-:Y:S01]  /*1c60*/  FMUL.FTZ R62, R62, UR14 ;  /* 0x0000000e3e3e7c20 */ /* 0x000fe20008410000 */
[----:B-1----:R-:W-:-:S04]  /*1c70*/  IMAD.WIDE.U32 R108, R89, 0x10, R100 ;  /* 0x00000010596c7825 */ /* 0x002fc800078e0064 */
[----:B------:R-:W-:Y:S01]  /*1c80*/  FMUL.FTZ R63, R60, UR14 ;  /* 0x0000000e3c3f7c20 */ /* 0x000fe20008410000 */
[----:B------:R-:W-:Y:S01]  /*1c90*/  FADD.FTZ R60, R66, -R67 ;  /* 0x80000043423c7221 */ /* 0x000fe20000010000 */
[----:B------:R-:W-:Y:S01]  /*1ca0*/  FMUL.FTZ R114, R61, UR12 ;  /* 0x0000000c3d727c20 */ /* 0x000fe20008410000 */
[----:B------:R-:W1:Y:S01]  /*1cb0*/  F2F.BF16.F32 R116, R116 ;  /* 0x0000007400747304 */ /* 0x000e620000202000 */
[----:B------:R-:W-:Y:S01]  /*1cc0*/  FMUL.FTZ R113, R62, UR12 ;  /* 0x0000000c3e717c20 */ /* 0x000fe20008410000 */
[----:B------:R-:W-:Y:S01]  /*1cd0*/  FMUL.FTZ R60, R60, UR14 ;  /* 0x0000000e3c3c7c20 */ /* 0x000fe20008410000 */
[----:B------:R-:W3:Y:S01]  /*1ce0*/  LDG.E.64 R64, desc[UR16][R64.64] ;  /* 0x0000001040407981 */ /* 0x000ee2000c1e1b00 */
[----:B------:R-:W-:Y:S01]  /*1cf0*/  FMUL.FTZ R118, R63, UR12 ;  /* 0x0000000c3f767c20 */ /* 0x000fe20008410000 */
[----:B------:R-:W-:Y:S01]  /*1d00*/  FMUL.FTZ R117, R25, R114 ;  /* 0x0000007219757220 */ /* 0x000fe20000410000 */
[----:B------:R-:W-:Y:S01]  /*1d10*/  FMUL.FTZ R106, R26, R113 ;  /* 0x000000711a6a7220 */ /* 0x000fe20000410000 */
[----:B------:R2:W-:Y:S01]  /*1d20*/  STG.E.128 desc[UR16][R108.64], R56 ;  /* 0x000000386c007986 */ /* 0x0005e2000c101d10 */
[----:B------:R-:W-:-:S03]  /*1d30*/  IMAD.WIDE.U32 R66, R88, 0x8, R104 ;  /* 0x0000000858427825 */ /* 0x000fc600078e0068 */
[----:B------:R-:W4:Y:S08]  /*1d40*/  F2F.BF16.F32 R117, R117 ;  /* 0x0000007500757304 */ /* 0x000f300000202000 */
[----:B------:R-:W-:Y:S01]  /*1d50*/  F2F.BF16.F32 R106, R106 ;  /* 0x0000006a006a7304 */ /* 0x000fe20000202000 */
[----:B--2---:R-:W-:Y:S01]  /*1d60*/  PRMT R59, R115, 0x5410, R120 ;  /* 0x00005410733b7816 */ /* 0x004fe20000000078 */
[----:B------:R-:W-:Y:S01]  /*1d70*/  FMUL.FTZ R115, R60, UR12 ;  /* 0x0000000c3c737c20 */ /* 0x000fe20008410000 */
[----:B------:R-:W-:Y:S01]  /*1d80*/  FMUL.FTZ R108, R27, R118 ;  /* 0x000000761b6c7220 */ /* 0x000fe20000410000 */
[----:B-1----:R-:W-:-:S04]  /*1d90*/  IMAD.WIDE.U32 R56, R116, 0x10000, RZ ;  /* 0x0001000074387825 */ /* 0x002fc800078e00ff */
[----:B------:R-:W-:Y:S01]  /*1da0*/  FMUL.FTZ R119, R24, R115 ;  /* 0x0000007318777220 */ /* 0x000fe20000410000 */
[----:B------:R-:W1:Y:S01]  /*1db0*/  F2F.BF16.F32 R109, R108 ;  /* 0x0000006c006d7304 */ /* 0x000e620000202000 */
[----:B0-----:R-:W-:Y:S01]  /*1dc0*/  IMAD.WIDE.U32 R120, R89, 0x8, R102 ;  /* 0x0000000859787825 */ /* 0x001fe200078e0066 */
[----:B------:R-:W-:Y:S02]  /*1dd0*/  LOP3.LUT R59, R59, R57, RZ, 0xfc, !PT ;  /* 0x000000393b3b7212 */ /* 0x000fe400078efcff */
[----:B------:R-:W-:Y:S01]  /*1de0*/  LOP3.LUT R58, R56, R107, RZ, 0xfc, !PT ;  /* 0x0000006b383a7212 */ /* 0x000fe200078efcff */
[----:B----4-:R-:W-:-:S03]  /*1df0*/  IMAD.WIDE.U32 R56, R117, 0x10000, RZ ;  /* 0x0001000075387825 */ /* 0x010fc600078e00ff */
[----:B------:R-:W0:Y:S01]  /*1e00*/  F2F.BF16.F32 R119, R119 ;  /* 0x0000007700777304 */ /* 0x000e220000202000 */
[----:B------:R2:W-:Y:S01]  /*1e10*/  STG.E.64 desc[UR16][R120.64], R58 ;  /* 0x0000003a78007986 */ /* 0x0005e2000c101b10 */
[----:B------:R-:W-:-:S03]  /*1e20*/  IMAD.WIDE.U32 R116, R88, 0x8, R102 ;  /* 0x0000000858747825 */ /* 0x000fc600078e0066 */
[----:B------:R-:W4:Y:S01]  /*1e30*/  LDG.E.64 R66, desc[UR16][R66.64] ;  /* 0x0000001042427981 */ /* 0x000f22000c1e1b00 */
[----:B-1----:R-:W-:Y:S01]  /*1e40*/  PRMT R107, R106, 0x5410, R109 ;  /* 0x000054106a6b7816 */ /* 0x002fe2000000006d */
[----:B------:R-:W-:-:S03]  /*1e50*/  IMAD.WIDE.U32 R108, R88, 0x10, R100 ;  /* 0x00000010586c7825 */ /* 0x000fc600078e0064 */
[----:B------:R-:W-:Y:S01]  /*1e60*/  LOP3.LUT R107, R107, R57, RZ, 0xfc, !PT ;  /* 0x000000396b6b7212 */ /* 0x000fe200078efcff */
[----:B------:R-:W-:Y:S01]  /*1e70*/  IMAD.WIDE.U32 R88, R86, 0x8, R104 ;  /* 0x0000000856587825 */ /* 0x000fe200078e0068 */
[----:B0-----:R-:W-:Y:S01]  /*1e80*/  LOP3.LUT R106, R56, R119, RZ, 0xfc, !PT ;  /* 0x00000077386a7212 */ /* 0x001fe200078efcff */
[----:B------:R0:W-:Y:S04]  /*1e90*/  STG.E.128 desc[UR16][R108.64], R60 ;  /* 0x0000003c6c007986 */ /* 0x0001e8000c101d10 */
[----:B------:R-:W-:Y:S04]  /*1ea0*/  STG.E.64 desc[UR16][R116.64], R106 ;  /* 0x0000006a74007986 */ /* 0x000fe8000c101b10 */
[----:B------:R-:W4:Y:S01]  /*1eb0*/  LDG.E.64 R88, desc[UR16][R88.64] ;  /* 0x0000001058587981 */ /* 0x000f22000c1e1b00 */
[--C-:B------:R-:W-:Y:S01]  /*1ec0*/  FFMA.FTZ R57, R98, UR4, R97.reuse ;  /* 0x0000000462397c23 */ /* 0x100fe20008010061 */
[--C-:B------:R-:W-:Y:S01]  /*1ed0*/  FFMA.FTZ R95, R95, UR4, R97.reuse ;  /* 0x000000045f5f7c23 */ /* 0x100fe20008010061 */
[----:B------:R-:W-:-:S02]  /*1ee0*/  FFMA.FTZ R92, R92, UR4, R97 ;  /* 0x000000045c5c7c23 */ /* 0x000fc40008010061 */
[----:B------:R-:W-:Y:S01]  /*1ef0*/  FADD.FTZ R57, R96, -R57 ;  /* 0x8000003960397221 */ /* 0x000fe20000010000 */
[----:B--2---:R-:W-:Y:S01]  /*1f00*/  FADD.FTZ R58, R94, -R95 ;  /* 0x8000005f5e3a7221 */ /* 0x004fe20000010000 */
[----:B------:R-:W-:Y:S01]  /*1f10*/  FADD.FTZ R59, R91, -R92 ;  /* 0x8000005c5b3b7221 */ /* 0x000fe20000010000 */
[----:B------:R-:W-:Y:S01]  /*1f20*/  FFMA.FTZ R93, R93, UR4, R97 ;  /* 0x000000045d5d7c23 */ /* 0x000fe20008010061 */
[----:B------:R-:W-:Y:S01]  /*1f30*/  FMUL.FTZ R57, R57, UR14 ;  /* 0x0000000e39397c20 */ /* 0x000fe20008410000 */
[----:B------:R-:W-:Y:S01]  /*1f40*/  FMUL.FTZ R58, R58, UR14 ;  /* 0x0000000e3a3a7c20 */ /* 0x000fe20008410000 */
[----:B------:R-:W-:Y:S01]  /*1f50*/  FMUL.FTZ R59, R59, UR14 ;  /* 0x0000000e3b3b7c20 */ /* 0x000fe20008410000 */
[----:B------:R-:W-:Y:S01]  /*1f60*/  FADD.FTZ R56, R90, -R93 ;  /* 0x8000005d5a387221 */ /* 0x000fe20000010000 */
[----:B------:R-:W-:Y:S01]  /*1f70*/  FMUL.FTZ R94, R57, UR12 ;  /* 0x0000000c395e7c20 */ /* 0x000fe20008410000 */
[----:B0-----:R-:W-:Y:S01]  /*1f80*/  FMUL.FTZ R63, R58, UR12 ;  /* 0x0000000c3a3f7c20 */ /* 0x001fe20008410000 */
[----:B------:R-:W-:Y:S01]  /*1f90*/  FMUL.FTZ R62, R59, UR12 ;  /* 0x0000000c3b3e7c20 */ /* 0x000fe20008410000 */
[----:B------:R-:W-:Y:S01]  /*1fa0*/  FMUL.FTZ R56, R56, UR14 ;  /* 0x0000000e38387c20 */ /* 0x000fe20008410000 */
[----:B------:R-:W-:Y:S01]  /*1fb0*/  FMUL.FTZ R60, R29, R94 ;  /* 0x0000005e1d3c7220 */ /* 0x000fe20000410000 */
[----:B------:R-:W-:Y:S01]  /*1fc0*/  FMUL.FTZ R96, R30, R63 ;  /* 0x0000003f1e607220 */ /* 0x000fe20000410000 */
[----:B------:R-:W-:Y:S01]  /*1fd0*/  FMUL.FTZ R97, R31, R62 ;  /* 0x0000003e1f617220 */ /* 0x000fe20000410000 */
[----:B------:R-:W-:-:S03]  /*1fe0*/  FMUL.FTZ R93, R56, UR12 ;  /* 0x0000000c385d7c20 */ /* 0x000fc60008410000 */
[----:B------:R-:W0:Y:S01]  /*1ff0*/  F2F.BF16.F32 R60, R60 ;  /* 0x0000003c003c7304 */ /* 0x000e220000202000 */
[----:B------:R-:W-:-:S07]  /*2000*/  FMUL.FTZ R92, R28, R93 ;  /* 0x0000005d1c5c7220 */ /* 0x000fce0000410000 */
[----:B------:R-:W-:Y:S08]  /*2010*/  F2F.BF16.F32 R96, R96 ;  /* 0x0000006000607304 */ /* 0x000ff00000202000 */
[----:B------:R-:W1:Y:S08]  /*2020*/  F2F.BF16.F32 R97, R97 ;  /* 0x0000006100617304 */ /* 0x000e700000202000 */
[----:B------:R-:W2:Y:S01]  /*2030*/  F2F.BF16.F32 R95, R92 ;  /* 0x0000005c005f7304 */ /* 0x000ea20000202000 */
[----:B0-----:R-:W-:-:S04]  /*2040*/  IMAD.WIDE.U32 R60, R60, 0x10000, RZ ;  /* 0x000100003c3c7825 */ /* 0x001fc800078e00ff */
[----:B------:R-:W-:Y:S01]  /*2050*/  IMAD.WIDE.U32 R100, R86, 0x10, R100 ;  /* 0x0000001056647825 */ /* 0x000fe200078e0064 */
[----:B-1----:R-:W-:-:S03]  /*2060*/  PRMT R105, R96, 0x5410, R97 ;  /* 0x0000541060697816 */ /* 0x002fc60000000061 */
[----:B------:R-:W-:Y:S01]  /*2070*/  IMAD.WIDE.U32 R102, R86, 0x8, R102 ;  /* 0x0000000856667825 */ /* 0x000fe200078e0066 */
[----:B------:R0:W-:Y:S01]  /*2080*/  STG.E.128 desc[UR16][R100.64], R56 ;  /* 0x0000003864007986 */ /* 0x0001e2000c101d10 */
[----:B------:R-:W-:Y:S02]  /*2090*/  LOP3.LUT R61, R105, R61, RZ, 0xfc, !PT ;  /* 0x0000003d693d7212 */ /* 0x000fe400078efcff */
[----:B--2---:R-:W-:-:S05]  /*20a0*/  LOP3.LUT R60, R60, R95, RZ, 0xfc, !PT ;  /* 0x0000005f3c3c7212 */ /* 0x004fca00078efcff */
[----:B------:R1:W-:Y:S01]  /*20b0*/  STG.E.64 desc[UR16][R102.64], R60 ;  /* 0x0000003c66007986 */ /* 0x0003e2000c101b10 */
[--C-:B---3--:R-:W-:Y:S02]  /*20c0*/  SHF.R.U64 R91, R64, 0x10, R65.reuse ;  /* 0x00000010405b7819 */ /* 0x108fe40000001241 */
[----:B------:R-:W-:Y:S02]  /*20d0*/  SHF.L.U32 R90, R65, 0x10, RZ ;  /* 0x00000010415a7819 */ /* 0x000fe400000006ff */
[----:B------:R-:W-:Y:S02]  /*20e0*/  SHF.L.U32 R91, R91, 0x10, RZ ;  /* 0x000000105b5b7819 */ /* 0x000fe400000006ff */
[----:B------:R-:W-:-:S03]  /*20f0*/  SHF.R.U32.HI R65, RZ, 0x10, R65 ;  /* 0x00000010ff417819 */ /* 0x000fc60000011641 */
[----:B------:R-:W-:Y:S01]  /*2100*/  FMUL.FTZ R104, R110, R91 ;  /* 0x0000005b6e687220 */ /* 0x000fe20000410000 */
[----:B------:R-:W-:Y:S01]  /*2110*/  SHF.L.U32 R91, R65, 0x10, RZ ;  /* 0x00000010415b7819 */ /* 0x000fe200000006ff */
[----:B------:R-:W-:Y:S01]  /*2120*/  FMUL.FTZ R111, R111, R90 ;  /* 0x0000005a6f6f7220 */ /* 0x000fe20000410000 */
[----:B------:R-:W-:-:S03]  /*2130*/  SHF.L.U32 R64, R64, 0x10, RZ ;  /* 0x0000001040407819 */ /* 0x000fc600000006ff */
[----:B------:R-:W-:Y:S02]  /*2140*/  FMUL.FTZ R91, R112, R91 ;  /* 0x0000005b705b7220 */ /* 0x000fe40000410000 */
[----:B------:R-:W-:Y:S01]  /*2150*/  FMUL.FTZ R99, R99, R64 ;  /* 0x0000004063637220 */ /* 0x000fe20000410000 */
[----:B----4-:R-:W-:-:S04]  /*2160*/  SHF.R.U64 R65, R66, 0x10, R67 ;  /* 0x0000001042417819 */ /* 0x010fc80000001243 */
[----:B------:R-:W-:Y:S02]  /*2170*/  SHF.L.U32 R65, R65, 0x10, RZ ;  /* 0x0000001041417819 */ /* 0x000fe400000006ff */
[----:B------:R-:W-:Y:S02]  /*2180*/  SHF.L.U32 R90, R67, 0x10, RZ ;  /* 0x00000010435a7819 */ /* 0x000fe400000006ff */
[----:B------:R-:W-:Y:S01]  /*2190*/  SHF.R.U32.HI R67, RZ, 0x10, R67 ;  /* 0x00000010ff437819 */ /* 0x000fe20000011643 */
[----:B0-----:R-:W-:Y:S01]  /*21a0*/  FMUL.FTZ R57, R114, R65 ;  /* 0x0000004172397220 */ /* 0x001fe20000410000 */
[----:B------:R-:W-:Y:S02]  /*21b0*/  SHF.L.U32 R66, R66, 0x10, RZ ;  /* 0x0000001042427819 */ /* 0x000fe400000006ff */
[----:B------:R-:W-:Y:S02]  /*21c0*/  SHF.L.U32 R59, R67, 0x10, RZ ;  /* 0x00000010433b7819 */ /* 0x000fe400000006ff */
[----:B------:R-:W-:-:S02]  /*21d0*/  SHF.R.U64 R58, R88, 0x10, R89 ;  /* 0x00000010583a7819 */ /* 0x000fc40000001259 */
[----:B------:R-:W-:Y:S02]  /*21e0*/  SHF.R.U32.HI R65, RZ, 0x10, R89 ;  /* 0x00000010ff417819 */ /* 0x000fe40000011659 */
[----:B------:R-:W-:Y:S02]  /*21f0*/  SHF.L.U32 R56, R89, 0x10, RZ ;  /* 0x0000001059387819 */ /* 0x000fe400000006ff */
[----:B-1----:R-:W-:Y:S02]  /*2200*/  SHF.L.U32 R60, R88, 0x10, RZ ;  /* 0x00000010583c7819 */ /* 0x002fe400000006ff */
        /* <DEDUP_REMOVED lines=10> */
.L_x_2873:
        /* <DEDUP_REMOVED lines=13> */
[----:B------:R-:W-:Y:S01]  /*2380*/  FADD.FTZ R112, R109, -R112 ;  /* 0x800000706d707221 */ /* 0x000fe20000010000 */
[--C-:B------:R-:W-:Y:S01]  /*2390*/  FFMA.FTZ R62, R102, UR4, R97.reuse ;  /* 0x00000004663e7c23 */ /* 0x100fe20008010061 */
[----:B------:R-:W-:Y:S01]  /*23a0*/  FMUL.FTZ R99, R56, UR12 ;  /* 0x0000000c38637c20 */ /* 0x000fe20008410000 */
[----:B------:R-:W-:Y:S01]  /*23b0*/  FFMA.FTZ R56, R108, UR4, R97 ;  /* 0x000000046c387c23 */ /* 0x000fe20008010061 */
[----:B------:R-:W0:Y:S01]  /*23c0*/  LDC.64 R60, c[0x0][0x390] ;  /* 0x0000e400ff3c7b82 */ /* 0x000e220000000a00 */
[----:B------:R-:W-:Y:S01]  /*23d0*/  FFMA.FTZ R111, R111, UR14, R46 ;  /* 0x0000000e6f6f7c23 */ /* 0x000fe2000801002e */
[----:B------:R-:W-:Y:S01]  /*23e0*/  FADD.FTZ R64, R67, -R64 ;  /* 0x8000004043407221 */ /* 0x000fe20000010000 */
[----:B------:R-:W-:Y:S01]  /*23f0*/  FMUL.FTZ R104, R104, UR12 ;  /* 0x0000000c68687c20 */ /* 0x000fe20008410000 */
[----:B------:R-:W-:Y:S01]  /*2400*/  FFMA.FTZ R108, R112, UR14, R47 ;  /* 0x0000000e706c7c23 */ /* 0x000fe2000801002f */
[----:B------:R-:W-:Y:S01]  /*2410*/  FADD.FTZ R56, R103, -R56 ;  /* 0x8000003867387221 */ /* 0x000fe20000010000 */
[----:B------:R-:W-:Y:S01]  /*2420*/  FADD.FTZ R103, R65, -R62 ;  /* 0x8000003e41677221 */ /* 0x000fe20000010000 */
[----:B------:R-:W-:Y:S01]  /*2430*/  FMUL.FTZ R111, R111, UR12 ;  /* 0x0000000c6f6f7c20 */ /* 0x000fe20008410000 */
[----:B------:R-:W-:Y:S01]  /*2440*/  FFMA.FTZ R57, R106, UR4, R97 ;  /* 0x000000046a397c23 */ /* 0x000fe20008010061 */
[----:B------:R-:W-:Y:S01]  /*2450*/  FFMA.FTZ R106, R64, UR14, R51 ;  /* 0x0000000e406a7c23 */ /* 0x000fe20008010033 */
[----:B------:R-:W-:Y:S01]  /*2460*/  FMUL.FTZ R58, R21, R104 ;  /* 0x00000068153a7220 */ /* 0x000fe20000410000 */
[----:B------:R-:W-:Y:S01]  /*2470*/  FMUL.FTZ R108, R108, UR12 ;  /* 0x0000000c6c6c7c20 */ /* 0x000fe20008410000 */
[----:B------:R-:W-:Y:S01]  /*2480*/  FFMA.FTZ R103, R103, UR14, R50 ;  /* 0x0000000e67677c23 */ /* 0x000fe20008010032 */
[----:B------:R-:W-:Y:S01]  /*2490*/  FMUL.FTZ R100, R22, R111 ;  /* 0x0000006f16647220 */ /* 0x000fe20000410000 */
[----:B------:R-:W-:Y:S01]  /*24a0*/  FFMA.FTZ R102, R56, UR14, R49 ;  /* 0x0000000e38667c23 */ /* 0x000fe20008010031 */
[----:B------:R-:W-:Y:S01]  /*24b0*/  FADD.FTZ R57, R66, -R57 ;  /* 0x8000003942397221 */ /* 0x000fe20000010000 */
[----:B------:R-:W1:Y:S01]  /*24c0*/  LDC.64 R62, c[0x0][0x468] ;  /* 0x00011a00ff3e7b82 */ /* 0x000e620000000a00 */
[----:B------:R-:W-:Y:S01]  /*24d0*/  FMUL.FTZ R106, R106, UR12 ;  /* 0x0000000c6a6a7c20 */ /* 0x000fe20008410000 */
[----:B------:R-:W-:Y:S01]  /*24e0*/  FMUL.FTZ R56, R23, R108 ;  /* 0x0000006c17387220 */ /* 0x000fe20000410000 */
[----:B------:R-:W-:Y:S01]  /*24f0*/  FMUL.FTZ R101, R20, R99 ;  /* 0x0000006314657220 */ /* 0x000fe20000410000 */
[----:B------:R-:W-:Y:S01]  /*2500*/  FMUL.FTZ R103, R103, UR12 ;  /* 0x0000000c67677c20 */ /* 0x000fe20008410000 */
[----:B------:R-:W-:Y:S01]  /*2510*/  F2F.BF16.F32 R58, R58 ;  /* 0x0000003a003a7304 */ /* 0x000fe20000202000 */
[----:B------:R-:W-:Y:S01]  /*2520*/  FMUL.FTZ R102, R102, UR12 ;  /* 0x0000000c66667c20 */ /* 0x000fe20008410000 */
[----:B------:R-:W-:Y:S01]  /*2530*/  FFMA.FTZ R105, R57, UR14, R48 ;  /* 0x0000000e39697c23 */ /* 0x000fe20008010030 */
        /* <DEDUP_REMOVED lines=22> */
[----:B------:R0:W-:Y:S03]  /*26a0*/  STG.E.64 desc[UR16][R100.64], R64 ;  /* 0x0000004064007986 */ /* 0x0001e6000c101b10 */
        /* <DEDUP_REMOVED lines=12> */
[----:B0-----:R-:W-:Y:S01]  /*2770*/  FFMA.FTZ R64, R96, UR14, R53 ;  /* 0x0000000e60407c23 */ /* 0x001fe20008010035 */
[----:B------:R-:W-:Y:S01]  /*2780*/  FADD.FTZ R65, R94, -R95 ;  /* 0x8000005f5e417221 */ /* 0x000fe20000010000 */
[----:B-1----:R-:W-:Y:S01]  /*2790*/  FADD.FTZ R89, R90, -R93 ;  /* 0x8000005d5a597221 */ /* 0x002fe20000010000 */
[----:B------:R-:W-:Y:S01]  /*27a0*/  FADD.FTZ R66, R91, -R92 ;  /* 0x8000005c5b427221 */ /* 0x000fe20000010000 */
[----:B------:R-:W-:Y:S01]  /*27b0*/  FMUL.FTZ R94, R64, UR12 ;  /* 0x0000000c405e7c20 */ /* 0x000fe20008410000 */
[----:B------:R-:W-:Y:S01]  /*27c0*/  FFMA.FTZ R65, R65, UR14, R54 ;  /* 0x0000000e41417c23 */ /* 0x000fe20008010036 */
[----:B------:R-:W-:Y:S01]  /*27d0*/  FFMA.FTZ R89, R89, UR14, R52 ;  /* 0x0000000e59597c23 */ /* 0x000fe20008010034 */
[----:B------:R-:W-:Y:S01]  /*27e0*/  FFMA.FTZ R66, R66, UR14, R55 ;  /* 0x0000000e42427c23 */ /* 0x000fe20008010037 */
        /* <DEDUP_REMOVED lines=48> */
.L_x_2876:
[--C-:B------:R-:W-:Y:S01]  /*2af0*/  FFMA.FTZ R100, R100, UR4, R97.reuse ;  /* 0x0000000464647c23 */ /* 0x100fe20008010061 */
[--C-:B------:R-:W-:Y:S01]  /*2b00*/  FFMA.FTZ R110, R110, UR4, R97.reuse ;  /* 0x000000046e6e7c23 */ /* 0x100fe20008010061 */
[--C-:B------:R-:W-:Y:S01]  /*2b10*/  FFMA.FTZ R114, R114, UR4, R97.reuse ;  /* 0x0000000472727c23 */ /* 0x100fe20008010061 */
[----:B------:R-:W0:Y:S01]  /*2b20*/  LDC.64 R104, c[0x0][0x390] ;  /* 0x0000e400ff687b82 */ /* 0x000e220000000a00 */
[----:B------:R-:W-:Y:S01]  /*2b30*/  FADD.FTZ R101, R101, -R100 ;  /* 0x8000006465657221 */ /* 0x000fe20000010000 */
[----:B------:R-:W-:Y:S01]  /*2b40*/  FFMA.FTZ R112, R112, UR4, R97 ;  /* 0x0000000470707c23 */ /* 0x000fe20008010061 */
[----:B------:R-:W-:Y:S01]  /*2b50*/  FADD.FTZ R59, R107, -R110 ;  /* 0x8000006e6b3b7221 */ /* 0x000fe20000010000 */
[----:B------:R-:W-:Y:S01]  /*2b60*/  FADD.FTZ R114, R99, -R114 ;  /* 0x8000007263727221 */ /* 0x000fe20000010000 */
[----:B-----5:R-:W-:Y:S01]  /*2b70*/  FFMA.FTZ R56, R101, UR14, R44 ;  /* 0x0000000e65387c23 */ /* 0x020fe2000801002c */
[----:B------:R-:W-:Y:S01]  /*2b80*/  FADD.FTZ R112, R109, -R112 ;  /* 0x800000706d707221 */ /* 0x000fe20000010000 */
[----:B------:R-:W-:Y:S01]  /*2b90*/  FFMA.FTZ R58, R59, UR14, R46 ;  /* 0x0000000e3b3a7c23 */ /* 0x000fe2000801002e */
[----:B------:R-:W1:Y:S01]  /*2ba0*/  LDC.64 R100, c[0x0][0x478] ;  /* 0x00011e00ff647b82 */ /* 0x000e620000000a00 */
[----:B------:R-:W-:Y:S01]  /*2bb0*/  FMUL.FTZ R99, R56, UR12 ;  /* 0x0000000c38637c20 */ /* 0x000fe20008410000 */
[----:B------:R-:W-:Y:S01]  /*2bc0*/  FFMA.FTZ R59, R112, UR14, R47 ;  /* 0x0000000e703b7c23 */ /* 0x000fe2000801002f */
[--C-:B------:R-:W-:Y:S01]  /*2bd0*/  FFMA.FTZ R102, R102, UR4, R97.reuse ;  /* 0x0000000466667c23 */ /* 0x100fe20008010061 */
[----:B------:R-:W-:Y:S01]  /*2be0*/  FFMA.FTZ R108, R108, UR4, R97 ;  /* 0x000000046c6c7c23 */ /* 0x000fe20008010061 */
[----:B------:R-:W-:Y:S01]  /*2bf0*/  FMUL.FTZ R60, R20, R99 ;  /* 0x00000063143c7220 */ /* 0x000fe20000410000 */
[----:B------:R-:W-:Y:S01]  /*2c00*/  FFMA.FTZ R57, R114, UR14, R45 ;  /* 0x0000000e72397c23 */ /* 0x000fe2000801002d */
[----:B------:R-:W-:Y:S01]  /*2c10*/  FMUL.FTZ R113, R58, UR12 ;  /* 0x0000000c3a717c20 */ /* 0x000fe20008410000 */
[----:B------:R-:W-:Y:S01]  /*2c20*/  FMUL.FTZ R112, R59, UR12 ;  /* 0x0000000c3b707c20 */ /* 0x000fe20008410000 */
[----:B------:R2:W-:Y:S01]  /*2c30*/  F2F.BF16.F32 R107, R60 ;  /* 0x0000003c006b7304 */ /* 0x0005e20000202000 */
[----:B------:R-:W-:Y:S01]  /*2c40*/  FADD.FTZ R108, R103, -R108 ;  /* 0x8000006c676c7221 */ /* 0x000fe20000010000 */
[----:B------:R-:W-:Y:S01]  /*2c50*/  FADD.FTZ R63, R65, -R102 ;  /* 0x80000066413f7221 */ /* 0x000fe20000010000 */
[----:B------:R-:W-:Y:S01]  /*2c60*/  FMUL.FTZ R116, R57, UR12 ;  /* 0x0000000c39747c20 */ /* 0x000fe20008410000 */
[----:B------:R-:W3:Y:S01]  /*2c70*/  LDC.64 R102, c[0x0][0x468] ;  /* 0x00011a00ff667b82 */ /* 0x000ee20000000a00 */
[----:B------:R-:W-:Y:S01]  /*2c80*/  FMUL.FTZ R111, R22, R113 ;  /* 0x00000071166f7220 */ /* 0x000fe20000410000 */
[----:B------:R-:W-:Y:S01]  /*2c90*/  FMUL.FTZ R120, R23, R112 ;  /* 0x0000007017787220 */ /* 0x000fe20000410000 */
[----:B------:R-:W-:Y:S01]  /*2ca0*/  FMUL.FTZ R110, R21, R116 ;  /* 0x00000074156e7220 */ /* 0x000fe20000410000 */
[----:B------:R-:W-:Y:S01]  /*2cb0*/  FFMA.FTZ R61, R108, UR14, R49 ;  /* 0x0000000e6c3d7c23 */ /* 0x000fe20008010031 */
[----:B--2---:R-:W-:Y:S01]  /*2cc0*/  FFMA.FTZ R60, R64, UR4, R97 ;  /* 0x00000004403c7c23 */ /* 0x004fe20008010061 */
[----:B------:R-:W-:Y:S01]  /*2cd0*/  FFMA.FTZ R62, R63, UR14, R50 ;  /* 0x0000000e3f3e7c23 */ /* 0x000fe20008010032 */
[----:B------:R-:W-:Y:S01]  /*2ce0*/  F2F.BF16.F32 R111, R111 ;  /* 0x0000006f006f7304 */ /* 0x000fe20000202000 */
[----:B0-----:R-:W-:-:S04]  /*2cf0*/  IMAD.WIDE.U32 R64, R89, 0x8, R104 ;  /* 0x0000000859407825 */ /* 0x001fc800078e0068 */
[----:B------:R-:W-:Y:S01]  /*2d00*/  FADD.FTZ R60, R67, -R60 ;  /* 0x8000003c433c7221 */ /* 0x000fe20000010000 */
[----:B------:R-:W-:Y:S01]  /*2d10*/  FFMA.FTZ R67, R106, UR4, R97 ;  /* 0x000000046a437c23 */ /* 0x000fe20008010061 */
[----:B------:R-:W-:Y:S01]  /*2d20*/  FMUL.FTZ R114, R61, UR12 ;  /* 0x0000000c3d727c20 */ /* 0x000fe20008410000 */
[----:B-1----:R-:W-:-:S04]  /*2d30*/  IMAD.WIDE.U32 R108, R89, 0x10, R100 ;  /* 0x00000010596c7825 */ /* 0x002fc800078e0064 */
[----:B------:R-:W-:Y:S01]  /*2d40*/  FFMA.FTZ R63, R60, UR14, R51 ;  /* 0x0000000e3c3f7c23 */ /* 0x000fe20008010033 */
[----:B------:R-:W-:Y:S01]  /*2d50*/  FADD.FTZ R67, R66, -R67 ;  /* 0x8000004342437221 */ /* 0x000fe20000010000 */
[----:B------:R-:W0:Y:S01]  /*2d60*/  F2F.BF16.F32 R120, R120 ;  /* 0x0000007800787304 */ /* 0x000e220000202000 */
[----:B------:R-:W-:Y:S01]  /*2d70*/  FMUL.FTZ R115, R62, UR12 ;  /* 0x0000000c3e737c20 */ /* 0x000fe20008410000 */
[----:B------:R-:W-:Y:S01]  /*2d80*/  FMUL.FTZ R119, R25, R114 ;  /* 0x0000007219777220 */ /* 0x000fe20000410000 */
[----:B------:R-:W-:Y:S01]  /*2d90*/  FFMA.FTZ R60, R67, UR14, R48 ;  /* 0x0000000e433c7c23 */ /* 0x000fe20008010030 */
[----:B------:R-:W-:Y:S01]  /*2da0*/  FMUL.FTZ R118, R63, UR12 ;  /* 0x0000000c3f767c20 */ /* 0x000fe20008410000 */
[----:B------:R-:W2:Y:S03]  /*2db0*/  LDG.E.64 R64, desc[UR16][R64.64] ;  /* 0x0000001040407981 */ /* 0x000ea6000c1e1b00 */
[----:B------:R-:W1:Y:S01]  /*2dc0*/  F2F.BF16.F32 R110, R110 ;  /* 0x0000006e006e7304 */ /* 0x000e620000202000 */
[----:B------:R-:W-:Y:S01]  /*2dd0*/  FMUL.FTZ R106, R26, R115 ;  /* 0x000000731a6a7220 */ /* 0x000fe20000410000 */
[----:B------:R4:W-:Y:S01]  /*2de0*/  STG.E.128 desc[UR16][R108.64], R56 ;  /* 0x000000386c007986 */ /* 0x0009e2000c101d10 */
[----:B------:R-:W-:-:S04]  /*2df0*/  FMUL.FTZ R117, R60, UR12 ;  /* 0x0000000c3c757c20 */ /* 0x000fc80008410000 */
[----:B------:R-:W-:Y:S01]  /*2e00*/  FMUL.FTZ R122, R24, R117 ;  /* 0x00000075187a7220 */ /* 0x000fe20000410000 */
[----:B------:R-:W1:Y:S01]  /*2e10*/  F2F.BF16.F32 R119, R119 ;  /* 0x0000007700777304 */ /* 0x000e620000202000 */
[----:B0-----:R-:W-:Y:S01]  /*2e20*/  PRMT R111, R111, 0x5410, R120 ;  /* 0x000054106f6f7816 */ /* 0x001fe20000000078 */
[----:B---3--:R-:W-:-:S06]  /*2e30*/  IMAD.WIDE.U32 R120, R89, 0x8, R102 ;  /* 0x0000000859787825 */ /* 0x008fcc00078e0066 */
[----:B------:R-:W-:Y:S01]  /*2e40*/  F2F.BF16.F32 R106, R106 ;  /* 0x0000006a006a7304 */ /* 0x000fe20000202000 */
[----:B----4-:R-:W-:-:S07]  /*2e50*/  FMUL.FTZ R108, R27, R118 ;  /* 0x000000761b6c7220 */ /* 0x010fce0000410000 */
[----:B------:R-:W0:Y:S01]  /*2e60*/  F2F.BF16.F32 R109, R108 ;  /* 0x0000006c006d7304 */ /* 0x000e220000202000 */
[----:B-1----:R-:W-:-:S07]  /*2e70*/  IMAD.WIDE.U32 R56, R110, 0x10000, RZ ;  /* 0x000100006e387825 */ /* 0x002fce00078e00ff */
[----:B------:R-:W1:Y:S01]  /*2e80*/  F2F.BF16.F32 R89, R122 ;  /* 0x0000007a00597304 */ /* 0x000e620000202000 */
[----:B------:R-:W-:Y:S01]  /*2e90*/  LOP3.LUT R59, R111, R57, RZ, 0xfc, !PT ;  /* 0x000000396f3b7212 */ /* 0x000fe200078efcff */
[----:B------:R-:W-:Y:S01]  /*2ea0*/  IMAD.WIDE.U32 R66, R88, 0x8, R104 ;  /* 0x0000000858427825 */ /* 0x000fe200078e0068 */
[----:B------:R-:W-:-:S03]  /*2eb0*/  LOP3.LUT R58, R56, R107, RZ, 0xfc, !PT ;  /* 0x0000006b383a7212 */ /* 0x000fc600078efcff */
[----:B------:R-:W-:Y:S01]  /*2ec0*/  IMAD.WIDE.U32 R56, R119, 0x10000, RZ ;  /* 0x0001000077387825 */ /* 0x000fe200078e00ff */
[----:B0-----:R-:W-:Y:S01]  /*2ed0*/  PRMT R107, R106, 0x5410, R109 ;  /* 0x000054106a6b7816 */ /* 0x001fe2000000006d */
[----:B------:R0:W-:Y:S04]  /*2ee0*/  STG.E.64 desc[UR16][R120.64], R58 ;  /* 0x0000003a78007986 */ /* 0x0001e8000c101b10 */
[----:B------:R-:W3:Y:S01]  /*2ef0*/  LDG.E.64 R66, desc[UR16][R66.64] ;  /* 0x0000001042427981 */ /* 0x000ee2000c1e1b00 */
[----:B------:R-:W-:Y:S01]  /*2f00*/  IMAD.WIDE.U32 R108, R88, 0x10, R100 ;  /* 0x00000010586c7825 */ /* 0x000fe200078e0064 */
[----:B------:R-:W-:Y:S02]  /*2f10*/  LOP3.LUT R107, R107, R57, RZ, 0xfc, !PT ;  /* 0x000000396b6b7212 */ /* 0x000fe400078efcff */
[----:B-1----:R-:W-:Y:S01]  /*2f20*/  LOP3.LUT R106, R56, R89, RZ, 0xfc, !PT ;  /* 0x00000059386a7212 */ /* 0x002fe200078efcff */
[----:B------:R-:W-:-:S04]  /*2f30*/  IMAD.WIDE.U32 R110, R88, 0x8, R102 ;  /* 0x00000008586e7825 */ /* 0x000fc800078e0066 */
[----:B------:R-:W-:Y:S01]  /*2f40*/  IMAD.WIDE.U32 R88, R86, 0x8, R104 ;  /* 0x0000000856587825 */ /* 0x000fe200078e0068 */
[----:B------:R1:W-:Y:S04]  /*2f50*/  STG.E.128 desc[UR16][R108.64], R60 ;  /* 0x0000003c6c007986 */ /* 0x0003e8000c101d10 */
[----:B------:R4:W-:Y:S04]  /*2f60*/  STG.E.64 desc[UR16][R110.64], R106 ;  /* 0x0000006a6e007986 */ /* 0x0009e8000c101b10 */
[----:B------:R-:W3:Y:S01]  /*2f70*/  LDG.E.64 R88, desc[UR16][R88.64] ;  /* 0x0000001058587981 */ /* 0x000ee2000c1e1b00 */
[--C-:B------:R-:W-:Y:S01]  /*2f80*/  FFMA.FTZ R57, R98, UR4, R97.reuse ;  /* 0x0000000462397c23 */ /* 0x100fe20008010061 */
[--C-:B------:R-:W-:Y:S01]  /*2f90*/  FFMA.FTZ R95, R95, UR4, R97.reuse ;  /* 0x000000045f5f7c23 */ /* 0x100fe20008010061 */
[----:B------:R-:W-:-:S02]  /*2fa0*/  FFMA.FTZ R92, R92, UR4, R97 ;  /* 0x000000045c5c7c23 */ /* 0x000fc40008010061 */
[----:B------:R-:W-:Y:S01]  /*2fb0*/  FADD.FTZ R96, R96, -R57 ;  /* 0x8000003960607221 */ /* 0x000fe20000010000 */
[----:B------:R-:W-:Y:S01]  /*2fc0*/  FADD.FTZ R95, R94, -R95 ;  /* 0x8000005f5e5f7221 */ /* 0x000fe20000010000 */
[----:B------:R-:W-:Y:S01]  /*2fd0*/  FADD.FTZ R92, R91, -R92 ;  /* 0x8000005c5b5c7221 */ /* 0x000fe20000010000 */
[----:B------:R-:W-:Y:S01]  /*2fe0*/  FFMA.FTZ R93, R93, UR4, R97 ;  /* 0x000000045d5d7c23 */ /* 0x000fe20008010061 */
[----:B------:R-:W-:Y:S01]  /*2ff0*/  FFMA.FTZ R57, R96, UR14, R53 ;  /* 0x0000000e60397c23 */ /* 0x000fe20008010035 */
[----:B0-----:R-:W-:Y:S01]  /*3000*/  FFMA.FTZ R58, R95, UR14, R54 ;  /* 0x0000000e5f3a7c23 */ /* 0x001fe20008010036 */
[----:B------:R-:W-:Y:S01]  /*3010*/  FFMA.FTZ R59, R92, UR14, R55 ;  /* 0x0000000e5c3b7c23 */ /* 0x000fe20008010037 */
[----:B------:R-:W-:Y:S01]  /*3020*/  FADD.FTZ R93, R90, -R93 ;  /* 0x8000005d5a5d7221 */ /* 0x000fe20000010000 */
[----:B------:R-:W-:Y:S01]  /*3030*/  FMUL.FTZ R94, R57, UR12 ;  /* 0x0000000c395e7c20 */ /* 0x000fe20008410000 */
[----:B-1----:R-:W-:Y:S01]  /*3040*/  FMUL.FTZ R63, R58, UR12 ;  /* 0x0000000c3a3f7c20 */ /* 0x002fe20008410000 */
[----:B------:R-:W-:Y:S01]  /*3050*/  FMUL.FTZ R62, R59, UR12 ;  /* 0x0000000c3b3e7c20 */ /* 0x000fe20008410000 */
[----:B------:R-:W-:Y:S01]  /*3060*/  FFMA.FTZ R56, R93, UR14, R52 ;  /* 0x0000000e5d387c23 */ /* 0x000fe20008010034 */
        /* <DEDUP_REMOVED lines=8> */
[----:B------:R-:W4:Y:S01]  /*30f0*/  F2F.BF16.F32 R95, R92 ;  /* 0x0000005c005f7304 */ /* 0x000f220000202000 */
[----:B0-----:R-:W-:-:S04]  /*3100*/  IMAD.WIDE.U32 R60, R60, 0x10000, RZ ;  /* 0x000100003c3c7825 */ /* 0x001fc800078e00ff */
[----:B------:R-:W-:Y:S01]  /*3110*/  IMAD.WIDE.U32 R100, R86, 0x10, R100 ;  /* 0x0000001056647825 */ /* 0x000fe200078e0064 */
[----:B-1----:R-:W-:-:S03]  /*3120*/  PRMT R105, R96, 0x5410, R97 ;  /* 0x0000541060697816 */ /* 0x002fc60000000061 */
[----:B------:R-:W-:Y:S01]  /*3130*/  IMAD.WIDE.U32 R102, R86, 0x8, R102 ;  /* 0x0000000856667825 */ /* 0x000fe200078e0066 */
[----:B------:R0:W-:Y:S01]  /*3140*/  STG.E.128 desc[UR16][R100.64], R56 ;  /* 0x0000003864007986 */ /* 0x0001e2000c101d10 */
[----:B------:R-:W-:Y:S02]  /*3150*/  LOP3.LUT R61, R105, R61, RZ, 0xfc, !PT ;  /* 0x0000003d693d7212 */ /* 0x000fe400078efcff */
[----:B----4-:R-:W-:-:S05]  /*3160*/  LOP3.LUT R60, R60, R95, RZ, 0xfc, !PT ;  /* 0x0000005f3c3c7212 */ /* 0x010fca00078efcff */
[----:B------:R1:W-:Y:S01]  /*3170*/  STG.E.64 desc[UR16][R102.64], R60 ;  /* 0x0000003c66007986 */ /* 0x0003e2000c101b10 */
[--C-:B--2---:R-:W-:Y:S02]  /*3180*/  SHF.R.U64 R91, R64, 0x10, R65.reuse ;  /* 0x00000010405b7819 */ /* 0x104fe40000001241 */
        /* <DEDUP_REMOVED lines=9> */
[----:B---3--:R-:W-:-:S04]  /*3220*/  SHF.R.U64 R65, R66, 0x10, R67 ;  /* 0x0000001042417819 */ /* 0x008fc80000001243 */
        /* <DEDUP_REMOVED lines=19> */
.L_x_2875:
        /* <DEDUP_REMOVED lines=46> */
[----:B------:R-:W-:-:S07]  /*3640*/  MOV R11, R5 ;  /* 0x00000005000b7202 */ /* 0x000fce0000000f00 */
.L_x_2870:
[----:B------:R-:W0:Y:S01]  /*3650*/  S2R R17, SR_TID.X ;  /* 0x0000000000117919 */ /* 0x000e220000002100 */
[----:B------:R-:W2:Y:S08]  /*3660*/  LDC R0, c[0x0][0x388] ;  /* 0x0000e200ff007b82 */ /* 0x000eb00000000800 */
[----:B------:R-:W3:Y:S08]  /*3670*/  LDC.64 R2, c[0x0][0x440] ;  /* 0x00011000ff027b82 */ /* 0x000ef00000000a00 */
[----:B------:R-:W4:Y:S08]  /*3680*/  LDC.64 R4, c[0x0][0x448] ;  /* 0x00011200ff047b82 */ /* 0x000f300000000a00 */
[----:B------:R-:W1:Y:S01]  /*3690*/  LDC.64 R6, c[0x0][0x460] ;  /* 0x00011800ff067b82 */ /* 0x000e620000000a00 */
[----:B--2---:R-:W-:-:S05]  /*36a0*/  IMAD R0, R0, UR7, RZ ;  /* 0x0000000700007c24 */ /* 0x004fca000f8e02ff */
[----:B0-----:R-:W-:-:S05]  /*36b0*/  LEA.HI R17, R0, R17, RZ, 0x1e ;  /* 0x0000001100117211 */ /* 0x001fca00078ff0ff */
[----:B---3--:R-:W-:-:S04]  /*36c0*/  IMAD.WIDE.U32 R2, R17, 0x10, R2 ;  /* 0x0000001011027825 */ /* 0x008fc800078e0002 */
[C---:B----4-:R-:W-:Y:S01]  /*36d0*/  IMAD.WIDE.U32 R4, R17.reuse, 0x10, R4 ;  /* 0x0000001011047825 */ /* 0x050fe200078e0004 */
[----:B-1----:R-:W-:Y:S04]  /*36e0*/  STG.E.128 desc[UR16][R2.64], R32 ;  /* 0x0000002002007986 */ /* 0x002fe8000c101d10 */
[----:B------:R-:W-:Y:S01]  /*36f0*/  STG.E.128 desc[UR16][R4.64], R76 ;  /* 0x0000004c04007986 */ /* 0x000fe2000c101d10 */
[----:B------:R-:W-:-:S05]  /*3700*/  IMAD.WIDE.U32 R6, R17, 0x10, R6 ;  /* 0x0000001011067825 */ /* 0x000fca00078e0006 */
        /* <DEDUP_REMOVED lines=8> */
.L_x_2878:
        /* <DEDUP_REMOVED lines=15> */
.L_x_6737:


//--------------------- .text._ZN10layer_norm13ln_bwd_kernelINS_13Kernel_traitsIf13__nv_bfloat16fS2_fjLj1536ELj1ELj1ELj4ELj8ENS_18Kernel_traits_baseILj1536EfS2_fS2_fjLj128EEEEELb0ELb1ELb1ELb0EEEvNS_9BwdParamsE --------------------------
	.section	.text._ZN10layer_norm13ln_bwd_kernelINS_13Kernel_traitsIf13__nv_bfloat16fS2_fjLj1536ELj1ELj1ELj4ELj8ENS_18Kernel_traits_baseILj1536EfS2_fS2_fjLj128EEEEELb0ELb1ELb1ELb0EEEvNS_9BwdParamsE,"ax",@progbits
	.align	128
        .global         _ZN10layer_norm13ln_bwd_kernelINS_13Kernel_traitsIf13__nv_bfloat16fS2_fjLj1536ELj1ELj1ELj4ELj8ENS_18Kernel_traits_baseILj1536EfS2_fS2_fjLj128EEEEELb0ELb1ELb1ELb0EEEvNS_9BwdParamsE
        .type           _ZN10layer_norm13ln_bwd_kernelINS_13Kernel_traitsIf13__nv_bfloat16fS2_fjLj1536ELj1ELj1ELj4ELj8ENS_18Kernel_traits_baseILj1536EfS2_fS2_fjLj128EEEEELb0ELb1ELb1ELb0EEEvNS_9BwdParamsE,@function
        .size           _ZN10layer_norm13ln_bwd_kernelINS_13Kernel_traitsIf13__nv_bfloat16fS2_fjLj1536ELj1ELj1ELj4ELj8ENS_18Kernel_traits_baseILj1536EfS2_fS2_fjLj128EEEEELb0ELb1ELb1ELb0EEEvNS_9BwdParamsE,(.L_x_6738 - _ZN10layer_norm13ln_bwd_kernelINS_13Kernel_traitsIf13__nv_bfloat16fS2_fjLj1536ELj1ELj1ELj4ELj8ENS_18Kernel_traits_baseILj1536EfS2_fS2_fjLj128EEEEELb0ELb1ELb1ELb0EEEvNS_9BwdParamsE)
        .other          _ZN10layer_norm13ln_bwd_kernelINS_13Kernel_traitsIf13__nv_bfloat16fS2_fjLj1536ELj1ELj1ELj4ELj8ENS_18Kernel_traits_baseILj1536EfS2_fS2_fjLj128EEEEELb0ELb1ELb1ELb0EEEvNS_9BwdParamsE,@"STO_CUDA_ENTRY STV_DEFAULT"
_ZN10layer_norm13ln_bwd_kernelINS_13Kernel_traitsIf13__nv_bfloat16fS2_fjLj1536ELj1ELj1ELj4ELj8ENS_18Kernel_traits_baseILj1536EfS2_fS2_fjLj128EEEEELb0ELb1ELb1ELb0EEEvNS_9BwdParamsE:
.text._ZN10layer_norm13ln_bwd_kernelINS_13Kernel_traitsIf13__nv_bfloat16fS2_fjLj1536ELj1ELj1ELj4ELj8ENS_18Kernel_traits_baseILj1536EfS2_fS2_fjLj128EEEEELb0ELb1ELb1ELb0EEEvNS_9BwdParamsE:
        /* <DEDUP_REMOVED lines=17> */
[----:B------:R-:W4:Y:S08]  /*0110*/  @P3 LDC.64 R8, c[0x0][0x3d0] ;  /* 0x0000f400ff083b82 */ /* 0x000f300000000a00 */
[----:B------:R-:W0:Y:S01]  /*0120*/  @P3 LDC.64 R10, c[0x0][0x3e8] ;  /* 0x0000fa00ff0a3b82 */ /* 0x000e220000000a00 */
[----:B-1----:R-:W-:-:S05]  /*0130*/  @P1 IMAD.WIDE.U32 R4, R3, 0x10, R4 ;  /* 0x0000001003041825 */ /* 0x002fca00078e0004 */
[----:B--2---:R1:W5:Y:S02]  /*0140*/  @P1 LDG.E.128 R76, desc[UR16][R4.64] ;  /* 0x00000010044c1981 */ /* 0x004364000c1e1d00 */
[----:B------:R-:W2:Y:S01]  /*0150*/  @P4 LDC.64 R16, c[0x0][0x3d0] ;  /* 0x0000f400ff104b82 */ /* 0x000ea20000000a00 */
[C---:B---3--:R-:W-:Y:S01]  /*0160*/  @P1 IMAD.WIDE.U32 R6, R3.reuse, 0x10, R6 ;  /* 0x0000001003061825 */ /* 0x048fe200078e0006 */
[----:B------:R-:W-:-:S04]  /*0170*/  @P1 LOP3.LUT R3, R3, 0x80, RZ, 0xfc, !PT ;  /* 0x0000008003031812 */ /* 0x000fc800078efcff */
[----:B------:R1:W5:Y:S02]  /*0180*/  @P1 LDG.E.128 R72, desc[UR16][R6.64] ;  /* 0x0000001006481981 */ /* 0x000364000c1e1d00 */
[----:B------:R-:W3:Y:S01]  /*0190*/  @P4 LDC.64 R18, c[0x0][0x3e8] ;  /* 0x0000fa00ff124b82 */ /* 0x000ee20000000a00 */
[----:B----4-:R-:W-:-:S05]  /*01a0*/  @P3 IMAD.WIDE.U32 R12, R3, 0x10, R8 ;  /* 0x00000010030c3825 */ /* 0x010fca00078e0008 */
[----:B------:R1:W5:Y:S01]  /*01b0*/  @P3 LDG.E.128 R68, desc[UR16][R12.64] ;  /* 0x000000100c443981 */ /* 0x000362000c1e1d00 */
[C---:B0-----:R-:W-:Y:S01]  /*01c0*/  @P3 IMAD.WIDE.U32 R14, R3.reuse, 0x10, R10 ;  /* 0x00000010030e3825 */ /* 0x041fe200078e000a */
[----:B------:R-:W-:-:S04]  /*01d0*/  @P3 IADD3 R3, PT, PT, R3, 0x80, RZ ;  /* 0x0000008003033810 */ /* 0x000fc80007ffe0ff */
        /* <DEDUP_REMOVED lines=54> */
.L_x_2930:
[----:B0-----:R-:W-:Y:S02]  /*0540*/  UIMAD.WIDE UR8, UR26, 0x4, UR14 ;  /* 0x000000041a0878a5 */ /* 0x001fe4000f8e020e */
[----:B------:R-:W-:-:S04]  /*0550*/  UIMAD.WIDE UR10, UR26, 0x4, UR12 ;  /* 0x000000041a0a78a5 */ /* 0x000fc8000f8e020c */
[----:B---3--:R-:W-:Y:S02]  /*0560*/  MOV R92, UR8 ;  /* 0x00000008005c7c02 */ /* 0x008fe40008000f00 */
[----:B------:R-:W-:Y:S01]  /*0570*/  MOV R93, UR9 ;  /* 0x00000009005d7c02 */ /* 0x000fe20008000f00 */
[----:B---3--:R-:W-:-:S04]  /*0580*/  UIMAD.WIDE UR8, UR26, 0x4, UR18 ;  /* 0x000000041a0878a5 */ /* 0x008fc8000f8e0212 */
[----:B------:R-:W3:Y:S01]  /*0590*/  LDG.E R92, desc[UR16][R92.64] ;  /* 0x000000105c5c7981 */ /* 0x000ee2000c1e1900 */
[----:B-12---:R-:W-:Y:S02]  /*05a0*/  MOV R88, UR10 ;  /* 0x0000000a00587c02 */ /* 0x006fe40008000f00 */
        /* <DEDUP_REMOVED lines=31> */
[----:B0-----:R-:W-:Y:S02]  /*07a0*/  MOV R89, UR10 ;  /* 0x0000000a00597c02 */ /* 0x001fe40008000f00 */
[-C--:B-1----:R-:W-:Y:S02]  /*07b0*/  LEA.HI.SX32 R119, R119, R0.reuse, 0x1e ;  /* 0x0000000077777211 */ /* 0x082fe400078ff2ff */
[----:B------:R-:W-:Y:S02]  /*07c0*/  LEA.HI.SX32 R120, R89, R0, 0x1e ;  /* 0x0000000059787211 */ /* 0x000fe400078ff2ff */
[----:B------:R-:W-:Y:S02]  /*07d0*/  MOV R93, R119 ;  /* 0x00000077005d7202 */ /* 0x000fe40000000f00 */
[----:B--2---:R-:W-:Y:S01]  /*07e0*/  FSEL R92, R88, RZ, !P0 ;  /* 0x000000ff585c7208 */ /* 0x004fe20004000000 */
[----:B------:R-:W-:Y:S06]  /*07f0*/  @!P2 BRA `(.L_x_2883) ;  /* 0x0000000000c4a947 */ /* 0x000fec0003800000 */
        /* <DEDUP_REMOVED lines=29> */
[----:B0-----:R-:W-:Y:S01]  /*09d0*/  SHF.L.U32 R109, R111, 0x10, RZ ;  /* 0x000000106f6d7819 */ /* 0x001fe200000006ff */
[----:B------:R-:W-:Y:S01]  /*09e0*/  FMUL.FTZ R111, R90, UR30 ;  /* 0x0000001e5a6f7c20 */ /* 0x000fe20008410000 */
[----:B------:R-:W-:Y:S01]  /*09f0*/  FADD.FTZ R41, R41, R112 ;  /* 0x0000007029297221 */ /* 0x000fe20000010000 */
[-C--:B------:R-:W-:Y:S01]  /*0a00*/  FFMA.FTZ R53, R114, R112.reuse, R53 ;  /* 0x0000007072357223 */ /* 0x080fe20000010035 */
[----:B------:R-:W-:Y:S01]  /*0a10*/  FMUL.FTZ R112, R77, R112 ;  /* 0x000000704d707220 */ /* 0x000fe20000410000 */
[----:B------:R-:W-:Y:S01]  /*0a20*/  FADD.FTZ R89, RZ, R113 ;  /* 0x00000071ff597221 */ /* 0x000fe20000010000 */
[----:B------:R-:W-:Y:S01]  /*0a30*/  FFMA.FTZ R91, R115, R113, RZ ;  /* 0x00000071735b7223 */ /* 0x000fe200000100ff */
[----:B------:R-:W-:Y:S01]  /*0a40*/  SHF.L.U32 R108, R121, 0x10, RZ ;  /* 0x00000010796c7819 */ /* 0x000fe200000006ff */
        /* <DEDUP_REMOVED lines=12> */
.L_x_2883:
[----:B------:R-:W-:Y:S05]  /*0b10*/  BSYNC.RECONVERGENT B1 ;  /* 0x0000000000017941 */ /* 0x000fea0003800200 */
.L_x_2882:
        /* <DEDUP_REMOVED lines=16> */
[--C-:B------:R-:W-:Y:S02]  /*0c20*/  SHF.R.U64 R99, R90, 0x10, R91.reuse ;  /* 0x000000105a637819 */ /* 0x100fe4000000125b */
[----:B------:R-:W-:Y:S02]  /*0c30*/  MOV R97, R91 ;  /* 0x0000005b00617202 */ /* 0x000fe40000000f00 */
[----:B------:R-:W-:Y:S01]  /*0c40*/  SHF.R.U32.HI R98, RZ, 0x10, R91 ;  /* 0x00000010ff627819 */ /* 0x000fe2000001165b */
[----:B---3--:R-:W-:Y:S01]  /*0c50*/  FADD.FTZ R122, -R92, R9 ;  /* 0x000000095c7a7221 */ /* 0x008fe20000010100 */
[----:B------:R-:W-:Y:S01]  /*0c60*/  SHF.L.U32 R91, R96, 0x10, RZ ;  /* 0x00000010605b7819 */ /* 0x000fe200000006ff */
[----:B------:R-:W-:Y:S01]  /*0c70*/  FADD.FTZ R121, -R92, R8 ;  /* 0x000000085c797221 */ /* 0x000fe20000010100 */
[----:B------:R-:W-:Y:S01]  /*0c80*/  SHF.L.U32 R90, R99, 0x10, RZ ;  /* 0x00000010635a7819 */ /* 0x000fe200000006ff */
[----:B------:R-:W-:-:S02]  /*0c90*/  FMUL.FTZ R8, R122, UR30 ;  /* 0x0000001e7a087c20 */ /* 0x000fc40008410000 */
[-C--:B-----5:R-:W-:Y:S01]  /*0ca0*/  FMUL.FTZ R96, R68, R91.reuse ;  /* 0x0000005b44607220 */ /* 0x0a0fe20000410000 */
[----:B------:R-:W-:Y:S01]  /*0cb0*/  FMUL.FTZ R9, R121, UR30 ;  /* 0x0000001e79097c20 */ /* 0x000fe20008410000 */
[----:B------:R-:W-:Y:S01]  /*0cc0*/  SHF.L.U32 R99, R97, 0x10, RZ ;  /* 0x0000001061637819 */ /* 0x000fe200000006ff */
[----:B------:R-:W-:Y:S01]  /*0cd0*/  FADD.FTZ R10, -R92, R10 ;  /* 0x0000000a5c0a7221 */ /* 0x000fe20000010100 */
[----:B------:R-:W-:Y:S01]  /*0ce0*/  FADD.FTZ R37, R37, R90 ;  /* 0x0000005a25257221 */ /* 0x000fe20000010000 */
[-C--:B------:R-:W-:Y:S01]  /*0cf0*/  FFMA.FTZ R49, R8, R90.reuse, R49 ;  /* 0x0000005a08317223 */ /* 0x080fe20000010031 */
[----:B------:R-:W-:Y:S01]  /*0d00*/  FMUL.FTZ R97, R69, R90 ;  /* 0x0000005a45617220 */ /* 0x000fe20000410000 */
[----:B------:R-:W-:Y:S01]  /*0d10*/  FADD.FTZ R123, -R92, R11 ;  /* 0x0000000b5c7b7221 */ /* 0x000fe20000010100 */
[----:B------:R-:W-:Y:S01]  /*0d20*/  FADD.FTZ R90, R95, R96 ;  /* 0x000000605f5a7221 */ /* 0x000fe20000010000 */
[C---:B0-----:R-:W-:Y:S01]  /*0d30*/  FFMA.FTZ R89, R9.reuse, R96, R94 ;  /* 0x0000006009597223 */ /* 0x041fe2000001005e */
[----:B------:R-:W-:Y:S01]  /*0d40*/  SHF.L.U32 R88, R98, 0x10, RZ ;  /* 0x0000001062587819 */ /* 0x000fe200000006ff */
[----:B------:R-:W-:Y:S01]  /*0d50*/  FMUL.FTZ R11, R10, UR30 ;  /* 0x0000001e0a0b7c20 */ /* 0x000fe20008410000 */
        /* <DEDUP_REMOVED lines=15> */
.L_x_2885:
[----:B------:R-:W-:Y:S05]  /*0e50*/  BSYNC.RECONVERGENT B1 ;  /* 0x0000000000017941 */ /* 0x000fea0003800200 */
.L_x_2884:
        /* <DEDUP_REMOVED lines=16> */
[----:B---3--:R-:W-:Y:S01]  /*0f60*/  FADD.FTZ R102, -R92, R89 ;  /* 0x000000595c667221 */ /* 0x008fe20000010100 */
[----:B------:R-:W-:Y:S01]  /*0f70*/  SHF.L.U32 R89, R104, 0x10, RZ ;  /* 0x0000001068597819 */ /* 0x000fe200000006ff */
[C---:B------:R-:W-:Y:S01]  /*0f80*/  FADD.FTZ R93, -R92.reuse, R88 ;  /* 0x000000585c5d7221 */ /* 0x040fe20000010100 */
[----:B------:R-:W-:Y:S01]  /*0f90*/  FADD.FTZ R103, -R92, R90 ;  /* 0x0000005a5c677221 */ /* 0x000fe20000010100 */
[----:B------:R-:W-:Y:S01]  /*0fa0*/  SHF.L.U32 R90, R107, 0x10, RZ ;  /* 0x000000106b5a7819 */ /* 0x000fe200000006ff */
[----:B0-----:R-:W-:Y:S01]  /*0fb0*/  FMUL.FTZ R100, R102, UR30 ;  /* 0x0000001e66647c20 */ /* 0x001fe20008410000 */
[----:B------:R-:W-:Y:S01]  /*0fc0*/  FMUL.FTZ R101, R93, UR30 ;  /* 0x0000001e5d657c20 */ /* 0x000fe20008410000 */
[-C--:B-----5:R-:W-:Y:S01]  /*0fd0*/  FMUL.FTZ R102, R60, R89.reuse ;  /* 0x000000593c667220 */ /* 0x0a0fe20000410000 */
        /* <DEDUP_REMOVED lines=11> */
[----:B------:R-:W-:Y:S01]  /*1090*/  FADD.FTZ R91, -R92, R91 ;  /* 0x0000005b5c5b7221 */ /* 0x000fe20000010100 */
[----:B------:R-:W-:Y:S01]  /*10a0*/  FMUL.FTZ R104, R62, R107 ;  /* 0x0000006b3e687220 */ /* 0x000fe20000410000 */
[----:B------:R-:W-:Y:S01]  /*10b0*/  FFMA.FTZ R90, R100, R105, R89 ;  /* 0x00000069645a7223 */ /* 0x000fe20000010059 */
        /* <DEDUP_REMOVED lines=10> */
[----:B------:R-:W-:Y:S06]  /*1160*/  BRA `(.L_x_2886) ;  /* 0x0000000000607947 */ /* 0x000fec0003800000 */
.L_x_2881:
        /* <DEDUP_REMOVED lines=19> */
[C---:B-1----:R-:W-:Y:S01]  /*12a0*/  @P1 IMAD.WIDE.U32 R90, R121.reuse, 0x10, R90 ;  /* 0x00000010795a1825 */ /* 0x042fe200078e005a */
[----:B------:R-:W-:-:S04]  /*12b0*/  @P1 IADD3 R121, PT, PT, R121, 0x80, RZ ;  /* 0x0000008079791810 */ /* 0x000fc80007ffe0ff */
[----:B------:R0:W5:Y:S01]  /*12c0*/  @P1 LDG.E.128 R12, desc[UR16][R90.64] ;  /* 0x000000105a0c1981 */ /* 0x000162000c1e1d00 */
[----:B--2---:R-:W-:-:S05]  /*12d0*/  @P2 IMAD.WIDE.U32 R88, R121, 0x10, R88 ;  /* 0x0000001079582825 */ /* 0x004fca00078e0058 */
[----:B------:R0:W5:Y:S02]  /*12e0*/  @P2 LDG.E.128 R80, desc[UR16][R88.64] ;  /* 0x0000001058502981 */ /* 0x000164000c1e1d00 */
.L_x_2886:
[----:B------:R-:W-:Y:S05]  /*12f0*/  BSYNC.RECONVERGENT B0 ;  /* 0x0000000000007941 */ /* 0x000fea0003800200 */
.L_x_2880:
        /* <DEDUP_REMOVED lines=31> */
.L_x_2888:
[----:B------:R-:W-:Y:S05]  /*14f0*/  BSYNC.RECONVERGENT B0 ;  /* 0x0000000000007941 */ /* 0x000fea0003800200 */
.L_x_2887:
        /* <DEDUP_REMOVED lines=23> */
[----:B------:R-:W-:Y:S01]  /*1670*/  FADD.FTZ R88, R91, R88 ;  /* 0x000000585b587221 */ /* 0x000fe20000010000 */
[----:B------:R-:W-:Y:S02]  /*1680*/  HFMA2 R90, -RZ, RZ, 0, 0 ;  /* 0x00000000ff5a7431 */ /* 0x000fe400000001ff */
[----:B-1----:R-:W-:Y:S01]  /*1690*/  FADD.FTZ R121, R121, R92 ;  /* 0x0000005c79797221 */ /* 0x002fe20000010000 */
[----:B------:R-:W-:-:S03]  /*16a0*/  FADD.FTZ R88, R88, R93 ;  /* 0x0000005d58587221 */ /* 0x000fc60000010000 */
        /* <DEDUP_REMOVED lines=18> */
.L_x_2891:
        /* <DEDUP_REMOVED lines=16> */
.L_x_2894:
        /* <DEDUP_REMOVED lines=12> */
.L_x_2895:
        /* <DEDUP_REMOVED lines=12> */
.L_x_2896:
        /* <DEDUP_REMOVED lines=13> */
.L_x_2893:
        /* <DEDUP_REMOVED lines=28> */
.L_x_2898:
        /* <DEDUP_REMOVED lines=12> */
.L_x_2899:
        /* <DEDUP_REMOVED lines=12> */
.L_x_2900:
[----:B------:R-:W-:Y:S01]  /*1e60*/  FSEL R84, R84, RZ, P3 ;  /* 0x000000ff54547208 */ /* 0x000fe20001800000 */
[----:B------:R-:W-:Y:S06]  /*1e70*/  BRA.U !UP3, `(.L_x_2897) ;  /* 0x000000050b947547 */ /* 0x000fec000b800000 */
[----:B------:R-:W-:Y:S01]  /*1e80*/  FMUL.FTZ R6, R87, UR27 ;  /* 0x0000001b57067c20 */ /* 0x000fe20008410000 */
[----:B------:R-:W-:-:S03]  /*1e90*/  SHF.L.U32 R94, R116, 0x10, RZ ;  /* 0x00000010745e7819 */ /* 0x000fc600000006ff */
[-C--:B-----5:R-:W-:Y:S02]  /*1ea0*/  FMUL.FTZ R88, R75, R6.reuse ;  /* 0x000000064b587220 */ /* 0x0a0fe40000410000 */
[----:B------:R-:W-:-:S03]  /*1eb0*/  FFMA.FTZ R31, R94, R6, R31 ;  /* 0x000000065e1f7223 */ /* 0x000fc6000001001f */
[----:B------:R-:W-:-:S04]  /*1ec0*/  F2FP.BF16.F32.PACK_AB R88, RZ, R88 ;  /* 0x00000058ff58723e */ /* 0x000fc800000010ff */
[----:B------:R-:W-:Y:S01]  /*1ed0*/  PRMT R6, R88, 0x7610, R6 ;  /* 0x0000761058067816 */ /* 0x000fe20000000006 */
[----:B------:R-:W-:Y:S06]  /*1ee0*/  BRA `(.L_x_2897) ;  /* 0x0000000400787947 */ /* 0x000fec0003800000 */
.L_x_2892:
[----:B------:R-:W-:-:S04]  /*1ef0*/  UISETP.NE.U32.AND UP0, UPT, UR4, URZ, UPT ;  /* 0x000000ff0400728c */ /* 0x000fc8000bf05070 */
[----:B------:R-:W-:-:S09]  /*1f00*/  UISETP.NE.AND.EX UP0, UPT, UR5, URZ, UPT, UP0 ;  /* 0x000000ff0500728c */ /* 0x000fd2000bf05300 */
[----:B------:R-:W-:Y:S05]  /*1f10*/  BRA.U UP0, `(.L_x_2901) ;  /* 0x0000000100b87547 */ /* 0x000fea000b800000 */
[----:B------:R-:W-:Y:S01]  /*1f20*/  PLOP3.LUT P0, PT, PT, PT, UP2, 0x80, 0x8 ;  /* 0x000000000008781c */ /* 0x000fe20003f0f028 */
[----:B------:R-:W0:Y:S01]  /*1f30*/  @UP3 LDCU UR8, c[0x0][0x40c] ;  /* 0x00008180ff0837ac */ /* 0x000e220008000800 */
[----:B-----5:R-:W-:Y:S02]  /*1f40*/  MOV R91, R17 ;  /* 0x00000011005b7202 */ /* 0x020fe40000000f00 */
[----:B------:R-:W-:Y:S01]  /*1f50*/  MOV R93, R18 ;  /* 0x00000012005d7202 */ /* 0x000fe20000000f00 */
[----:B------:R-:W1:Y:S01]  /*1f60*/  @UP3 LDCU UR9, c[0x0][0x40c] ;  /* 0x00008180ff0937ac */ /* 0x000e620008000800 */
[----:B------:R-:W-:Y:S01]  /*1f70*/  @P2 SHF.L.U32 R95, R7, 0x10, RZ ;  /* 0x00000010075f2819 */ /* 0x000fe200000006ff */
[----:B------:R-:W2:Y:S06]  /*1f80*/  @UP3 LDCU UR10, c[0x0][0x40c] ;  /* 0x00008180ff0a37ac */ /* 0x000eac0008000800 */
[----:B------:R-:W-:-:S04]  /*1f90*/  @P0 FFMA.FTZ R88, R115, UR7, R92 ;  /* 0x0000000773580c23 */ /* 0x000fc8000801005c */
[----:B------:R-:W-:Y:S01]  /*1fa0*/  @P0 FADD.FTZ R89, R113, -R88 ;  /* 0x8000005871590221 */ /* 0x000fe20000010000 */
[----:B------:R-:W-:-:S03]  /*1fb0*/  MOV R88, R16 ;  /* 0x0000001000587202 */ /* 0x000fc60000000f00 */
[----:B------:R-:W-:Y:S01]  /*1fc0*/  @P0 FFMA.FTZ R88, R89, UR30, R16 ;  /* 0x0000001e59580c23 */ /* 0x000fe20008010010 */
[----:B------:R-:W-:-:S04]  /*1fd0*/  @P0 FFMA.FTZ R89, R114, UR7, R92 ;  /* 0x0000000772590c23 */ /* 0x000fc8000801005c */
[----:B------:R-:W-:-:S04]  /*1fe0*/  @P0 FADD.FTZ R94, R112, -R89 ;  /* 0x80000059705e0221 */ /* 0x000fc80000010000 */
[----:B------:R-:W-:Y:S01]  /*1ff0*/  @P0 FFMA.FTZ R91, R94, UR30, R17 ;  /* 0x0000001e5e5b0c23 */ /* 0x000fe20008010011 */
[----:B------:R-:W-:-:S04]  /*2000*/  @P0 FFMA.FTZ R94, R111, UR7, R92 ;  /* 0x000000076f5e0c23 */ /* 0x000fc8000801005c */
[----:B------:R-:W-:Y:S01]  /*2010*/  @P0 FADD.FTZ R89, R109, -R94 ;  /* 0x8000005e6d590221 */ /* 0x000fe20000010000 */
[----:B------:R-:W-:-:S03]  /*2020*/  @P2 SHF.L.U32 R94, R118, 0x10, RZ ;  /* 0x00000010765e2819 */ /* 0x000fc600000006ff */
[----:B------:R-:W-:Y:S01]  /*2030*/  @P0 FFMA.FTZ R93, R89, UR30, R18 ;  /* 0x0000001e595d0c23 */ /* 0x000fe20008010012 */
[----:B0-----:R-:W-:Y:S01]  /*2040*/  @P2 FMUL.FTZ R89, R88, UR8 ;  /* 0x0000000858592c20 */ /* 0x001fe20008410000 */
[----:B-1----:R-:W-:Y:S02]  /*2050*/  @P2 FMUL.FTZ R88, R91, UR9 ;  /* 0x000000095b582c20 */ /* 0x002fe40008410000 */
[----:B--2---:R-:W-:Y:S01]  /*2060*/  @P2 FMUL.FTZ R91, R93, UR10 ;  /* 0x0000000a5d5b2c20 */ /* 0x004fe20008410000 */
[----:B------:R-:W-:Y:S01]  /*2070*/  @P2 SHF.L.U32 R93, R117, 0x10, RZ ;  /* 0x00000010755d2819 */ /* 0x000fe200000006ff */
[-C--:B------:R-:W-:Y:S01]  /*2080*/  @P2 FFMA.FTZ R28, R95, R89.reuse, R28 ;  /* 0x000000595f1c2223 */ /* 0x080fe2000001001c */
[-C--:B------:R-:W-:Y:S01]  /*2090*/  @P2 FFMA.FTZ R29, R94, R88.reuse, R29 ;  /* 0x000000585e1d2223 */ /* 0x080fe2000001001d */
[----:B------:R-:W-:Y:S01]  /*20a0*/  @P2 FMUL.FTZ R89, R72, R89 ;  /* 0x0000005948592220 */ /* 0x000fe20000410000 */
[----:B------:R-:W-:Y:S01]  /*20b0*/  @P2 FMUL.FTZ R88, R73, R88 ;  /* 0x0000005849582220 */ /* 0x000fe20000410000 */
[-C--:B------:R-:W-:Y:S01]  /*20c0*/  @P2 FFMA.FTZ R30, R93, R91.reuse, R30 ;  /* 0x0000005b5d1e2223 */ /* 0x080fe2000001001e */
[----:B------:R-:W-:-:S02]  /*20d0*/  @P2 FMUL.FTZ R91, R74, R91 ;  /* 0x0000005b4a5b2220 */ /* 0x000fc40000410000 */
        /* <DEDUP_REMOVED lines=8> */
[----:B------:R-:W-:Y:S02]  /*2160*/  MOV R6, R19 ;  /* 0x0000001300067202 */ /* 0x000fe40000000f00 */
        /* <DEDUP_REMOVED lines=9> */
.L_x_2901:
[----:B------:R-:W-:Y:S01]  /*2200*/  PLOP3.LUT P0, PT, PT, PT, UP2, 0x80, 0x8 ;  /* 0x000000000008781c */ /* 0x000fe20003f0f028 */
[----:B------:R-:W0:Y:S01]  /*2210*/  @UP3 LDCU UR8, c[0x0][0x40c] ;  /* 0x00008180ff0837ac */ /* 0x000e220008000800 */
[----:B-----5:R-:W-:Y:S02]  /*2220*/  MOV R87, R19 ;  /* 0x0000001300577202 */ /* 0x020fe40000000f00 */
[----:B------:R-:W-:Y:S01]  /*2230*/  MOV R84, R16 ;  /* 0x0000001000547202 */ /* 0x000fe20000000f00 */
[----:B------:R-:W1:Y:S01]  /*2240*/  @UP3 LDCU UR9, c[0x0][0x40c] ;  /* 0x00008180ff0937ac */ /* 0x000e620008000800 */
[----:B------:R-:W-:Y:S02]  /*2250*/  @P2 SHF.L.U32 R91, R7, 0x10, RZ ;  /* 0x00000010075b2819 */ /* 0x000fe400000006ff */
[----:B------:R-:W-:Y:S01]  /*2260*/  @P2 SHF.L.U32 R94, R118, 0x10, RZ ;  /* 0x00000010765e2819 */ /* 0x000fe200000006ff */
[----:B------:R-:W2:Y:S01]  /*2270*/  @UP3 LDCU UR10, c[0x0][0x40c] ;  /* 0x00008180ff0a37ac */ /* 0x000ea20008000800 */
[----:B------:R-:W-:-:S02]  /*2280*/  @P2 SHF.L.U32 R93, R117, 0x10, RZ ;  /* 0x00000010755d2819 */ /* 0x000fc400000006ff */
[----:B------:R-:W-:Y:S01]  /*2290*/  @P2 SHF.L.U32 R120, R116, 0x10, RZ ;  /* 0x0000001074782819 */ /* 0x000fe200000006ff */
[--C-:B------:R-:W-:Y:S01]  /*22a0*/  @P0 FFMA.FTZ R85, R110, UR7, R92.reuse ;  /* 0x000000076e550c23 */ /* 0x100fe2000801005c */
[--C-:B------:R-:W-:Y:S01]  /*22b0*/  @P0 FFMA.FTZ R86, R115, UR7, R92.reuse ;  /* 0x0000000773560c23 */ /* 0x100fe2000801005c */
[----:B------:R-:W3:Y:S01]  /*22c0*/  @UP3 LDCU UR11, c[0x0][0x40c] ;  /* 0x00008180ff0b37ac */ /* 0x000ee20008000800 */
[----:B------:R-:W-:Y:S01]  /*22d0*/  @P0 FFMA.FTZ R89, R114, UR7, R92 ;  /* 0x0000000772590c23 */ /* 0x000fe2000801005c */
[----:B------:R-:W-:Y:S01]  /*22e0*/  @P0 FADD.FTZ R88, R108, -R85 ;  /* 0x800000556c580221 */ /* 0x000fe20000010000 */
[----:B------:R-:W-:Y:S02]  /*22f0*/  @P0 FADD.FTZ R85, R113, -R86 ;  /* 0x8000005671550221 */ /* 0x000fe40000010000 */
[----:B------:R-:W-:Y:S01]  /*2300*/  @P0 FADD.FTZ R86, R112, -R89 ;  /* 0x8000005970560221 */ /* 0x000fe20000010000 */
[----:B------:R-:W-:Y:S01]  /*2310*/  @P0 FFMA.FTZ R87, R88, UR30, R19 ;  /* 0x0000001e58570c23 */ /* 0x000fe20008010013 */
[----:B------:R-:W-:Y:S01]  /*2320*/  @P0 FFMA.FTZ R88, R111, UR7, R92 ;  /* 0x000000076f580c23 */ /* 0x000fe2000801005c */
[----:B------:R-:W-:Y:S01]  /*2330*/  @P0 FFMA.FTZ R84, R85, UR30, R16 ;  /* 0x0000001e55540c23 */ /* 0x000fe20008010010 */
[----:B------:R-:W-:Y:S01]  /*2340*/  MOV R85, R17 ;  /* 0x0000001100557202 */ /* 0x000fe20000000f00 */
[----:B------:R-:W-:Y:S01]  /*2350*/  @P0 FFMA.FTZ R85, R86, UR30, R17 ;  /* 0x0000001e56550c23 */ /* 0x000fe20008010011 */
[----:B------:R-:W-:Y:S01]  /*2360*/  @P0 FADD.FTZ R89, R109, -R88 ;  /* 0x800000586d590221 */ /* 0x000fe20000010000 */
[----:B------:R-:W-:-:S02]  /*2370*/  MOV R86, R18 ;  /* 0x0000001200567202 */ /* 0x000fc40000000f00 */
[----:B-1----:R-:W-:Y:S01]  /*2380*/  @P2 FMUL.FTZ R88, R85, UR9 ;  /* 0x0000000955582c20 */ /* 0x002fe20008410000 */
[----:B------:R-:W-:Y:S01]  /*2390*/  @P0 FFMA.FTZ R86, R89, UR30, R18 ;  /* 0x0000001e59560c23 */ /* 0x000fe20008010012 */
[----:B0-----:R-:W-:Y:S02]  /*23a0*/  @P2 FMUL.FTZ R89, R84, UR8 ;  /* 0x0000000854592c20 */ /* 0x001fe40008410000 */
[----:B------:R-:W-:Y:S01]  /*23b0*/  @P2 FFMA.FTZ R29, R94, R88, R29 ;  /* 0x000000585e1d2223 */ /* 0x000fe2000001001d */
[----:B---3--:R-:W-:Y:S01]  /*23c0*/  @P2 FMUL.FTZ R94, R87, UR11 ;  /* 0x0000000b575e2c20 */ /* 0x008fe20008410000 */
[-C--:B------:R-:W-:Y:S01]  /*23d0*/  @P2 FFMA.FTZ R28, R91, R89.reuse, R28 ;  /* 0x000000595b1c2223 */ /* 0x080fe2000001001c */
[----:B--2---:R-:W-:Y:S01]  /*23e0*/  @P2 FMUL.FTZ R91, R86, UR10 ;  /* 0x0000000a565b2c20 */ /* 0x004fe20008410000 */
[----:B------:R-:W-:Y:S01]  /*23f0*/  @P2 FMUL.FTZ R89, R72, R89 ;  /* 0x0000005948592220 */ /* 0x000fe20000410000 */
[----:B------:R-:W-:Y:S01]  /*2400*/  @P2 FFMA.FTZ R31, R120, R94, R31 ;  /* 0x0000005e781f2223 */ /* 0x000fe2000001001f */
[----:B------:R-:W-:Y:S01]  /*2410*/  @P2 FMUL.FTZ R88, R73, R88 ;  /* 0x0000005849582220 */ /* 0x000fe20000410000 */
[-C--:B------:R-:W-:Y:S01]  /*2420*/  @P2 FFMA.FTZ R30, R93, R91.reuse, R30 ;  /* 0x0000005b5d1e2223 */ /* 0x080fe2000001001e */
[----:B------:R-:W-:Y:S01]  /*2430*/  @P2 FMUL.FTZ R91, R74, R91 ;  /* 0x0000005b4a5b2220 */ /* 0x000fe20000410000 */
[----:B------:R-:W-:Y:S01]  /*2440*/  @P2 FMUL.FTZ R94, R75, R94 ;  /* 0x0000005e4b5e2220 */ /* 0x000fe20000410000 */
[----:B------:R-:W-:-:S02]  /*2450*/  @P2 F2FP.BF16.F32.PACK_AB R89, RZ, R89 ;  /* 0x00000059ff59223e */ /* 0x000fc400000010ff */
[----:B------:R-:W-:Y:S02]  /*2460*/  @P2 F2FP.BF16.F32.PACK_AB R88, RZ, R88 ;  /* 0x00000058ff58223e */ /* 0x000fe400000010ff */
[----:B------:R-:W-:Y:S02]  /*2470*/  @P2 F2FP.BF16.F32.PACK_AB R91, RZ, R91 ;  /* 0x0000005bff5b223e */ /* 0x000fe400000010ff */
[----:B------:R-:W-:Y:S02]  /*2480*/  @P2 F2FP.BF16.F32.PACK_AB R94, RZ, R94 ;  /* 0x0000005eff5e223e */ /* 0x000fe400000010ff */
[----:B------:R-:W-:Y:S02]  /*2490*/  @P2 PRMT R3, R89, 0x7610, R3 ;  /* 0x0000761059032816 */ /* 0x000fe40000000003 */
[----:B------:R-:W-:Y:S02]  /*24a0*/  @P2 PRMT R4, R88, 0x7610, R4 ;  /* 0x0000761058042816 */ /* 0x000fe40000000004 */
[----:B------:R-:W-:-:S02]  /*24b0*/  @P2 PRMT R5, R91, 0x7610, R5 ;  /* 0x000076105b052816 */ /* 0x000fc40000000005 */
[----:B------:R-:W-:-:S07]  /*24c0*/  @P2 PRMT R6, R94, 0x7610, R6 ;  /* 0x000076105e062816 */ /* 0x000fce0000000006 */
.L_x_2897:
        /* <DEDUP_REMOVED lines=14> */
.L_x_2902:
[----:B------:R-:W-:Y:S02]  /*25b0*/  IADD3 R119, PT, PT, R119, 0x80, RZ ;  /* 0x0000008077777810 */ /* 0x000fe40007ffe0ff */
[----:B------:R-:W-:-:S07]  /*25c0*/  IADD3 R90, PT, PT, R90, 0x80, RZ ;  /* 0x000000805a5a7810 */ /* 0x000fce0007ffe0ff */
.L_x_2890:
[----:B------:R-:W-:Y:S05]  /*25d0*/  BSYNC.RECONVERGENT B0 ;  /* 0x0000000000007941 */ /* 0x000fea0003800200 */
.L_x_2889:
        /* <DEDUP_REMOVED lines=13> */
.L_x_2905:
        /* <DEDUP_REMOVED lines=8> */
[----:B------:R-:W-:Y:S01]  /*2730*/  MOV R87, R15 ;  /* 0x0000000f00577202 */ /* 0x000fe20000000f00 */
[----:B------:R-:W0:Y:S01]  /*2740*/  @UP3 LDCU UR9, c[0x0][0x40c] ;  /* 0x00008180ff0937ac */ /* 0x000e220008000800 */
[----:B------:R-:W-:Y:S02]  /*2750*/  @P2 SHF.L.U32 R91, R7, 0x10, RZ ;  /* 0x00000010075b2819 */ /* 0x000fe400000006ff */
[----:B-1----:R-:W-:Y:S01]  /*2760*/  @P2 SHF.L.U32 R94, R118, 0x10, RZ ;  /* 0x00000010765e2819 */ /* 0x002fe200000006ff */
[----:B------:R-:W1:Y:S01]  /*2770*/  @UP3 LDCU UR10, c[0x0][0x40c] ;  /* 0x00008180ff0a37ac */ /* 0x000e620008000800 */
[----:B------:R-:W-:-:S03]  /*2780*/  @P2 SHF.L.U32 R93, R117, 0x10, RZ ;  /* 0x00000010755d2819 */ /* 0x000fc600000006ff */
        /* <DEDUP_REMOVED lines=9> */
[----:B------:R-:W-:Y:S01]  /*2820*/  MOV R85, R13 ;  /* 0x0000000d00557202 */ /* 0x000fe20000000f00 */
[----:B------:R-:W-:Y:S01]  /*2830*/  @P4 FADD.FTZ R88, R97, -R86 ;  /* 0x8000005661584221 */ /* 0x000fe20000010000 */
[----:B------:R-:W-:Y:S01]  /*2840*/  MOV R86, R14 ;  /* 0x0000000e00567202 */ /* 0x000fe20000000f00 */
[----:B------:R-:W-:Y:S01]  /*2850*/  @P4 FFMA.FTZ R86, R89, UR30, R14 ;  /* 0x0000001e59564c23 */ /* 0x000fe2000801000e */
[----:B--2---:R-:W-:Y:S01]  /*2860*/  @P2 FMUL.FTZ R89, R84, UR8 ;  /* 0x0000000854592c20 */ /* 0x004fe20008410000 */
[----:B------:R-:W-:-:S03]  /*2870*/  @P4 FFMA.FTZ R85, R88, UR30, R13 ;  /* 0x0000001e58554c23 */ /* 0x000fc6000801000d */
[-C--:B------:R-:W-:Y:S01]  /*2880*/  @P2 FFMA.FTZ R24, R91, R89.reuse, R24 ;  /* 0x000000595b182223 */ /* 0x080fe20000010018 */
[----:B0-----:R-:W-:Y:S01]  /*2890*/  @P2 FMUL.FTZ R88, R85, UR9 ;  /* 0x0000000955582c20 */ /* 0x001fe20008410000 */
[----:B-1----:R-:W-:Y:S01]  /*28a0*/  @P2 FMUL.FTZ R91, R86, UR10 ;  /* 0x0000000a565b2c20 */ /* 0x002fe20008410000 */
[----:B------:R-:W-:Y:S02]  /*28b0*/  @P2 FMUL.FTZ R89, R64, R89 ;  /* 0x0000005940592220 */ /* 0x000fe40000410000 */
[-C--:B------:R-:W-:Y:S01]  /*28c0*/  @P2 FFMA.FTZ R25, R94, R88.reuse, R25 ;  /* 0x000000585e192223 */ /* 0x080fe20000010019 */
[-C--:B------:R-:W-:Y:S01]  /*28d0*/  @P2 FFMA.FTZ R26, R93, R91.reuse, R26 ;  /* 0x0000005b5d1a2223 */ /* 0x080fe2000001001a */
[----:B------:R-:W-:Y:S01]  /*28e0*/  @P2 FMUL.FTZ R88, R65, R88 ;  /* 0x0000005841582220 */ /* 0x000fe20000410000 */
[----:B------:R-:W-:Y:S01]  /*28f0*/  @P2 FMUL.FTZ R91, R66, R91 ;  /* 0x0000005b425b2220 */ /* 0x000fe20000410000 */
[----:B------:R-:W-:-:S03]  /*2900*/  @P2 F2FP.BF16.F32.PACK_AB R89, RZ, R89 ;  /* 0x00000059ff59223e */ /* 0x000fc600000010ff */
[----:B------:R-:W-:Y:S02]  /*2910*/  @P2 F2FP.BF16.F32.PACK_AB R88, RZ, R88 ;  /* 0x00000058ff58223e */ /* 0x000fe400000010ff */
[----:B------:R-:W-:Y:S02]  /*2920*/  @P2 F2FP.BF16.F32.PACK_AB R91, RZ, R91 ;  /* 0x0000005bff5b223e */ /* 0x000fe400000010ff */
[----:B------:R-:W-:Y:S02]  /*2930*/  @P2 PRMT R3, R89, 0x7610, R3 ;  /* 0x0000761059032816 */ /* 0x000fe40000000003 */
[----:B------:R-:W-:Y:S02]  /*2940*/  @P2 PRMT R4, R88, 0x7610, R4 ;  /* 0x0000761058042816 */ /* 0x000fe40000000004 */
[----:B------:R-:W-:Y:S01]  /*2950*/  @P2 PRMT R5, R91, 0x7610, R5 ;  /* 0x000076105b052816 */ /* 0x000fe20000000005 */
        /* <DEDUP_REMOVED lines=8> */
.L_x_2907:
[----:B------:R-:W-:Y:S01]  /*29e0*/  PLOP3.LUT P4, PT, PT, PT, UP2, 0x80, 0x8 ;  /* 0x000000000008781c */ /* 0x000fe20003f8f028 */
[----:B------:R-:W2:Y:S01]  /*29f0*/  @UP3 LDCU UR8, c[0x0][0x40c] ;  /* 0x00008180ff0837ac */ /* 0x000ea20008000800 */
[----:B01---5:R-:W-:Y:S02]  /*2a00*/  MOV R88, R12 ;  /* 0x0000000c00587202 */ /* 0x023fe40000000f00 */
[----:B------:R-:W-:Y:S01]  /*2a10*/  MOV R91, R13 ;  /* 0x0000000d005b7202 */ /* 0x000fe20000000f00 */
[----:B------:R-:W0:Y:S01]  /*2a20*/  @UP3 LDCU UR9, c[0x0][0x40c] ;  /* 0x00008180ff0937ac */ /* 0x000e220008000800 */
[----:B------:R-:W-:Y:S02]  /*2a30*/  MOV R93, R14 ;  /* 0x0000000e005d7202 */ /* 0x000fe40000000f00 */
[----:B------:R-:W-:Y:S01]  /*2a40*/  @P2 SHF.L.U32 R95, R7, 0x10, RZ ;  /* 0x00000010075f2819 */ /* 0x000fe200000006ff */
[----:B------:R-:W1:Y:S04]  /*2a50*/  @UP3 LDCU UR10, c[0x0][0x40c] ;  /* 0x00008180ff0a37ac */ /* 0x000e680008000800 */
[--C-:B------:R-:W-:Y:S01]  /*2a60*/  @P4 FFMA.FTZ R89, R9, UR7, R92.reuse ;  /* 0x0000000709594c23 */ /* 0x100fe2000801005c */
[----:B------:R-:W-:-:S03]  /*2a70*/  @P4 FFMA.FTZ R94, R8, UR7, R92 ;  /* 0x00000007085e4c23 */ /* 0x000fc6000801005c */
[----:B------:R-:W-:Y:S01]  /*2a80*/  @P4 FADD.FTZ R89, R96, -R89 ;  /* 0x8000005960594221 */ /* 0x000fe20000010000 */
[----:B------:R-:W-:-:S03]  /*2a90*/  @P4 FADD.FTZ R94, R97, -R94 ;  /* 0x8000005e615e4221 */ /* 0x000fc60000010000 */
[----:B------:R-:W-:Y:S01]  /*2aa0*/  @P4 FFMA.FTZ R88, R89, UR30, R12 ;  /* 0x0000001e59584c23 */ /* 0x000fe2000801000c */
[----:B------:R-:W-:Y:S01]  /*2ab0*/  @P4 FFMA.FTZ R89, R11, UR7, R92 ;  /* 0x000000070b594c23 */ /* 0x000fe2000801005c */
[----:B------:R-:W-:Y:S01]  /*2ac0*/  @P4 FFMA.FTZ R91, R94, UR30, R13 ;  /* 0x0000001e5e5b4c23 */ /* 0x000fe2000801000d */
[----:B------:R-:W-:Y:S02]  /*2ad0*/  @P2 SHF.L.U32 R94, R118, 0x10, RZ ;  /* 0x00000010765e2819 */ /* 0x000fe400000006ff */
[----:B------:R-:W-:-:S04]  /*2ae0*/  @P4 FADD.FTZ R89, R98, -R89 ;  /* 0x8000005962594221 */ /* 0x000fc80000010000 */
[----:B------:R-:W-:Y:S01]  /*2af0*/  @P4 FFMA.FTZ R93, R89, UR30, R14 ;  /* 0x0000001e595d4c23 */ /* 0x000fe2000801000e */
[----:B--2---:R-:W-:Y:S01]  /*2b00*/  @P2 FMUL.FTZ R89, R88, UR8 ;  /* 0x0000000858592c20 */ /* 0x004fe20008410000 */
[----:B0-----:R-:W-:Y:S02]  /*2b10*/  @P2 FMUL.FTZ R88, R91, UR9 ;  /* 0x000000095b582c20 */ /* 0x001fe40008410000 */
[----:B-1----:R-:W-:Y:S01]  /*2b20*/  @P2 FMUL.FTZ R91, R93, UR10 ;  /* 0x0000000a5d5b2c20 */ /* 0x002fe20008410000 */
        /* <DEDUP_REMOVED lines=25> */
.L_x_2906:
        /* <DEDUP_REMOVED lines=32> */
.L_x_2910:
        /* <DEDUP_REMOVED lines=12> */
.L_x_2911:
        /* <DEDUP_REMOVED lines=12> */
.L_x_2912:
        /* <DEDUP_REMOVED lines=9> */
.L_x_2909:
        /* <DEDUP_REMOVED lines=12> */
.L_x_2913:
        /* <DEDUP_REMOVED lines=12> */
.L_x_2914:
        /* <DEDUP_REMOVED lines=12> */
.L_x_2915:
        /* <DEDUP_REMOVED lines=12> */
.L_x_2908:
[----:B------:R-:W0:Y:S02]  /*33d0*/  @P0 LDC.64 R88, c[0x0][0x478] ;  /* 0x00011e00ff580b82 */ /* 0x000e240000000a00 */
        /* <DEDUP_REMOVED lines=11> */
.L_x_2916:
[----:B------:R-:W-:Y:S02]  /*3490*/  IADD3 R119, PT, PT, R119, 0x80, RZ ;  /* 0x0000008077777810 */ /* 0x000fe40007ffe0ff */
[----:B------:R-:W-:-:S07]  /*34a0*/  IADD3 R90, PT, PT, R90, 0x80, RZ ;  /* 0x000000805a5a7810 */ /* 0x000fce0007ffe0ff */
.L_x_2904:
[----:B------:R-:W-:Y:S05]  /*34b0*/  BSYNC.RECONVERGENT B0 ;  /* 0x0000000000007941 */ /* 0x000fea0003800200 */
.L_x_2903:
        /* <DEDUP_REMOVED lines=13> */
.L_x_2919:
        /* <DEDUP_REMOVED lines=11> */
[----:B------:R-:W-:Y:S01]  /*3640*/  @P2 SHF.L.U32 R93, R117, 0x10, RZ ;  /* 0x00000010755d2819 */ /* 0x000fe200000006ff */
[----:B------:R-:W3:Y:S04]  /*3650*/  @UP3 LDCU UR10, c[0x0][0x40c] ;  /* 0x00008180ff0a37ac */ /* 0x000ee80008000800 */
[--C-:B------:R-:W-:Y:S01]  /*3660*/  @P5 FFMA.FTZ R86, R106, UR7, R92.reuse ;  /* 0x000000076a565c23 */ /* 0x100fe2000801005c */
[--C-:B------:R-:W-:Y:S01]  /*3670*/  @P5 FFMA.FTZ R85, R101, UR7, R92.reuse ;  /* 0x0000000765555c23 */ /* 0x100fe2000801005c */
[----:B-1----:R-:W-:-:S02]  /*3680*/  @P5 FFMA.FTZ R89, R103, UR7, R92 ;  /* 0x0000000767595c23 */ /* 0x002fc4000801005c */
[----:B------:R-:W-:Y:S01]  /*3690*/  @P5 FADD.FTZ R86, R107, -R86 ;  /* 0x800000566b565221 */ /* 0x000fe20000010000 */
[----:B------:R-:W-:Y:S01]  /*36a0*/  @P5 FADD.FTZ R85, R102, -R85 ;  /* 0x8000005566555221 */ /* 0x000fe20000010000 */
[----:B------:R-:W-:Y:S02]  /*36b0*/  @P5 FADD.FTZ R89, R104, -R89 ;  /* 0x8000005968595221 */ /* 0x000fe40000010000 */
[----:B------:R-:W-:Y:S01]  /*36c0*/  @P5 FFMA.FTZ R87, R86, UR30, R83 ;  /* 0x0000001e56575c23 */ /* 0x000fe20008010053 */
[----:B------:R-:W-:Y:S01]  /*36d0*/  @P5 FFMA.FTZ R86, R100, UR7, R92 ;  /* 0x0000000764565c23 */ /* 0x000fe2000801005c */
[----:B------:R-:W-:Y:S01]  /*36e0*/  @P5 FFMA.FTZ R84, R85, UR30, R80 ;  /* 0x0000001e55545c23 */ /* 0x000fe20008010050 */
[----:B------:R-:W-:Y:S02]  /*36f0*/  MOV R85, R81 ;  /* 0x0000005100557202 */ /* 0x000fe40000000f00 */
[----:B------:R-:W-:Y:S01]  /*3700*/  @P5 FADD.FTZ R88, R105, -R86 ;  /* 0x8000005669585221 */ /* 0x000fe20000010000 */
[----:B------:R-:W-:Y:S01]  /*3710*/  MOV R86, R82 ;  /* 0x0000005200567202 */ /* 0x000fe20000000f00 */
[----:B------:R-:W-:Y:S01]  /*3720*/  @P5 FFMA.FTZ R86, R89, UR30, R82 ;  /* 0x0000001e59565c23 */ /* 0x000fe20008010052 */
[----:B--2---:R-:W-:Y:S01]  /*3730*/  @P2 FMUL.FTZ R89, R84, UR8 ;  /* 0x0000000854592c20 */ /* 0x004fe20008410000 */
[----:B------:R-:W-:Y:S01]  /*3740*/  @P5 FFMA.FTZ R85, R88, UR30, R81 ;  /* 0x0000001e58555c23 */ /* 0x000fe20008010051 */
[----:B------:R-:W-:-:S02]  /*3750*/  @P2 SHF.L.U32 R92, R118, 0x10, RZ ;  /* 0x00000010765c2819 */ /* 0x000fc400000006ff */
[-C--:B------:R-:W-:Y:S01]  /*3760*/  @P2 FFMA.FTZ R20, R91, R89.reuse, R20 ;  /* 0x000000595b142223 */ /* 0x080fe20000010014 */
[----:B0-----:R-:W-:Y:S01]  /*3770*/  @P2 FMUL.FTZ R88, R85, UR9 ;  /* 0x0000000955582c20 */ /* 0x001fe20008410000 */
[----:B---3--:R-:W-:Y:S01]  /*3780*/  @P2 FMUL.FTZ R91, R86, UR10 ;  /* 0x0000000a565b2c20 */ /* 0x008fe20008410000 */
        /* <DEDUP_REMOVED lines=19> */
.L_x_2921:
        /* <DEDUP_REMOVED lines=46> */
.L_x_2920:
        /* <DEDUP_REMOVED lines=29> */
.L_x_2924:
        /* <DEDUP_REMOVED lines=12> */
.L_x_2925:
        /* <DEDUP_REMOVED lines=12> */
.L_x_2926:
[----:B------:R-:W-:Y:S02]  /*3ef0*/  FSEL R87, R87, RZ, P2 ;  /* 0x000000ff57577208 */ /* 0x000fe40001000000 */
[----:B------:R-:W-:Y:S02]  /*3f00*/  FSEL R86, R86, RZ, P2 ;  /* 0x000000ff56567208 */ /* 0x000fe40001000000 */
[----:B------:R-:W-:Y:S02]  /*3f10*/  FSEL R85, R85, RZ, P2 ;  /* 0x000000ff55557208 */ /* 0x000fe40001000000 */
        /* <DEDUP_REMOVED lines=9> */
.L_x_2923:
[----:B------:R-:W0:Y:S01]  /*3fb0*/  @UP3 LDCU UR8, c[0x0][0x40c] ;  /* 0x00008180ff0837ac */ /* 0x000e220008000800 */
[----:B------:R-:W-:Y:S01]  /*3fc0*/  FFMA.FTZ R88, R106, UR7, R92 ;  /* 0x000000076a587c23 */ /* 0x000fe2000801005c */
[----:B------:R-:W-:Y:S02]  /*3fd0*/  ISETP.LT.AND P5, PT, RZ, UR31, PT ;  /* 0x0000001fff007c0c */ /* 0x000fe4000bfa1270 */
[----:B------:R-:W-:Y:S01]  /*3fe0*/  @P2 SHF.L.U32 R94, R116, 0x10, RZ ;  /* 0x00000010745e2819 */ /* 0x000fe200000006ff */
[----:B------:R-:W-:-:S04]  /*3ff0*/  FADD.FTZ R88, R107, -R88 ;  /* 0x800000586b587221 */ /* 0x000fc80000010000 */
[----:B------:R-:W-:-:S05]  /*4000*/  FMUL.FTZ R88, R88, UR30 ;  /* 0x0000001e58587c20 */ /* 0x000fca0008410000 */
[----:B------:R-:W-:-:S05]  /*4010*/  FSEL R88, R88, RZ, P5 ;  /* 0x000000ff58587208 */ /* 0x000fca0002800000 */
[----:B0-----:R-:W-:-:S04]  /*4020*/  @P2 FMUL.FTZ R88, R88, UR8 ;  /* 0x0000000858582c20 */ /* 0x001fc80008410000 */
[-C--:B------:R-:W-:Y:S01]  /*4030*/  @P2 FFMA.FTZ R23, R94, R88.reuse, R23 ;  /* 0x000000585e172223 */ /* 0x080fe20000010017 */
[----:B-----5:R-:W-:-:S05]  /*4040*/  @P2 FMUL.FTZ R88, R59, R88 ;  /* 0x000000583b582220 */ /* 0x020fca0000410000 */
[----:B------:R-:W-:Y:S01]  /*4050*/  @P2 F2FP.BF16.F32.PACK_AB R88, RZ, R88 ;  /* 0x00000058ff58223e */ /* 0x000fe200000010ff */
[----:B------:R-:W-:Y:S06]  /*4060*/  BRA.U !UP3, `(.L_x_2927) ;  /* 0x000000010b2c7547 */ /* 0x000fec000b800000 */
[----:B------:R-:W-:Y:S01]  /*4070*/  FFMA.FTZ R3, R101, UR7, R92 ;  /* 0x0000000765037c23 */ /* 0x000fe2000801005c */
[----:B------:R-:W-:-:S03]  /*4080*/  ISETP.LT.AND P5, PT, RZ, UR31, PT ;  /* 0x0000001fff007c0c */ /* 0x000fc6000bfa1270 */
[----:B------:R-:W-:-:S04]  /*4090*/  FADD.FTZ R3, R102, -R3 ;  /* 0x8000000366037221 */ /* 0x000fc80000010000 */
[----:B------:R-:W-:-:S05]  /*40a0*/  FMUL.FTZ R3, R3, UR30 ;  /* 0x0000001e03037c20 */ /* 0x000fca0008410000 */
[----:B------:R-:W-:-:S05]  /*40b0*/  FSEL R3, R3, RZ, P5 ;  /* 0x000000ff03037208 */ /* 0x000fca0002800000 */
[----:B------:R-:W-:-:S04]  /*40c0*/  FMUL.FTZ R3, R3, UR27 ;  /* 0x0000001b03037c20 */ /* 0x000fc80008410000 */
[----:B------:R-:W-:-:S05]  /*40d0*/  FMUL.FTZ R89, R56, R3 ;  /* 0x0000000338597220 */ /* 0x000fca0000410000 */
[----:B------:R-:W-:Y:S02]  /*40e0*/  F2FP.BF16.F32.PACK_AB R91, RZ, R89 ;  /* 0x00000059ff5b723e */ /* 0x000fe400000010ff */
[----:B------:R-:W-:-:S05]  /*40f0*/  SHF.L.U32 R89, R7, 0x10, RZ ;  /* 0x0000001007597819 */ /* 0x000fca00000006ff */
[----:B------:R-:W-:Y:S01]  /*4100*/  FFMA.FTZ R20, R89, R3, R20 ;  /* 0x0000000359147223 */ /* 0x000fe20000010014 */
[----:B------:R-:W-:-:S07]  /*4110*/  PRMT R3, R91, 0x7610, R3 ;  /* 0x000076105b037816 */ /* 0x000fce0000000003 */
.L_x_2927:
        /* <DEDUP_REMOVED lines=12> */
.L_x_2928:
[----:B------:R-:W-:Y:S05]  /*41e0*/  BRA.U !UP3, `(.L_x_2929) ;  /* 0x000000010b2c7547 */ /* 0x000fea000b800000 */
        /* <DEDUP_REMOVED lines=11> */
.L_x_2929:
[----:B------:R-:W-:-:S07]  /*42a0*/  @P2 PRMT R6, R88, 0x7610, R6 ;  /* 0x0000761058062816 */ /* 0x000fce0000000006 */
.L_x_2922:
        /* <DEDUP_REMOVED lines=12> */
.L_x_2918:
[----:B------:R-:W-:Y:S05]  /*4370*/  BSYNC.RECONVERGENT B0 ;  /* 0x0000000000007941 */ /* 0x000fea0003800200 */
.L_x_2917:
[----:B------:R-:W-:Y:S02]  /*4380*/  UIADD3 UR26, UPT, UPT, UR26, UR24, URZ ;  /* 0x000000181a1a7290 */ /* 0x000fe4000fffe0ff */
[----:B------:R-:W-:Y:S02]  /*4390*/  UPLOP3.LUT UP1, UPT, UPT, UPT, UP1, 0x40, 0x4 ;  /* 0x000000000004789c */ /* 0x000fe40003f2e810 */
[----:B------:R-:W-:-:S09]  /*43a0*/  UISETP.GE.AND UP0, UPT, UR26, UR25, UPT ;  /* 0x000000191a00728c */ /* 0x000fd2000bf06270 */
[----:B------:R-:W-:Y:S05]  /*43b0*/  BRA.U !UP0, `(.L_x_2930) ;  /* 0xffffffc108607547 */ /* 0x000fea000b83ffff */
.L_x_2879:
[----:B------:R-:W4:Y:S01]  /*43c0*/  S2UR UR4, SR_CTAID.X ;  /* 0x00000000000479c3 */ /* 0x000f220000002500 */
[----:B------:R-:W-:Y:S01]  /*43d0*/  BSSY.RECONVERGENT B0, `(.L_x_2931) ;  /* 0x000000f000007945 */ /* 0x000fe20003800200 */
[----:B----4-:R-:W-:-:S06]  /*43e0*/  UIMAD UR4, UR4, UR6, URZ ;  /* 0x00000006040472a4 */ /* 0x010fcc000f8e02ff */
[----:B------:R-:W-:-:S04]  /*43f0*/  MOV R9, UR4 ;  /* 0x0000000400097c02 */ /* 0x000fc80008000f00 */
[----:B------:R-:W-:Y:S01]  /*4400*/  LEA.HI R9, R9, R0, RZ, 0x1e ;  /* 0x0000000009097211 */ /* 0x000fe200078ff0ff */
[----:B------:R-:W-:Y:S06]  /*4410*/  @!P1 BRA `(.L_x_2932) ;  /* 0x0000000000289947 */ /* 0x000fec0003800000 */
[----:B------:R-:W4:Y:S08]  /*4420*/  LDC.64 R2, c[0x0][0x440] ;  /* 0x00011000ff027b82 */ /* 0x000f300000000a00 */
        /* <DEDUP_REMOVED lines=9> */
.L_x_2932:
[----:B------:R-:W-:Y:S05]  /*44c0*/  BSYNC.RECONVERGENT B0 ;  /* 0x0000000000007941 */ /* 0x000fea0003800200 */
.L_x_2931:
[----:B------:R-:W-:Y:S04]  /*44d0*/  BSSY.RECONVERGENT B0, `(.L_x_2933) ;  /* 0x000000c000007945 */ /* 0x000fe80003800200 */
[----:B------:R-:W-:Y:S05]  /*44e0*/  @!P3 BRA `(.L_x_2934) ;  /* 0x000000000028b947 */ /* 0x000fea0003800000 */
[----:B----4-:R-:W4:Y:S08]  /*44f0*/  LDC.64 R2, c[0x0][0x440] ;  /* 0x00011000ff027b82 */ /* 0x010f300000000a00 */
        /* <DEDUP_REMOVED lines=9> */
.L_x_2934:
[----:B------:R-:W-:Y:S05]  /*4590*/  BSYNC.RECONVERGENT B0 ;  /* 0x0000000000007941 */ /* 0x000fea0003800200 */
.L_x_2933:
[----:B------:R-:W-:Y:S05]  /*45a0*/  @!P4 EXIT ;  /* 0x000000000000c94d */ /* 0x000fea0003800000 */
[----:B----4-:R-:W4:Y:S08]  /*45b0*/  LDC.64 R2, c[0x0][0x440] ;  /* 0x00011000ff027b82 */ /* 0x010f300000000a00 */
        /* <DEDUP_REMOVED lines=9> */
.L_x_2935:
        /* <DEDUP_REMOVED lines=11> */
.L_x_6738:


//--------------------- .text._ZN10layer_norm13ln_bwd_kernelINS_13Kernel_traitsIf13__nv_bfloat16fS2_fjLj1536ELj1ELj1ELj4ELj8ENS_18Kernel_traits_baseILj1536EfS2_fS2_fjLj128EEEEELb0ELb1ELb1ELb1EEEvNS_9BwdParamsE --------------------------
	.section	.text._ZN10layer_norm13ln_bwd_kernelINS_13Kernel_traitsIf13__nv_bfloat16fS2_fjLj1536ELj1ELj1ELj4ELj8ENS_18Kernel_traits_baseILj1536EfS2_fS2_fjLj128EEEEELb0ELb1ELb1ELb1EEEvNS_9BwdParamsE,"ax",@progbits
	.align	128
        .global         _ZN10layer_norm13ln_bwd_kernelINS_13Kernel_traitsIf13__nv_bfloat16fS2_fjLj1536ELj1ELj1ELj4ELj8ENS_18Kernel_traits_baseILj1536EfS2_fS2_fjLj128EEEEELb0ELb1ELb1ELb1EEEvNS_9BwdParamsE
        .type           _ZN10layer_norm13ln_bwd_kernelINS_13Kernel_traitsIf13__nv_bfloat16fS2_fjLj1536ELj1ELj1ELj4ELj8ENS_18Kernel_traits_baseILj1536EfS2_fS2_fjLj128EEEEELb0ELb1ELb1ELb1EEEvNS_9BwdParamsE,@function
        .size           _ZN10layer_norm13ln_bwd_kernelINS_13Kernel_traitsIf13__nv_bfloat16fS2_fjLj1536ELj1ELj1ELj4ELj8ENS_18Kernel_traits_baseILj1536EfS2_fS2_fjLj128EEEEELb0ELb1ELb1ELb1EEEvNS_9BwdParamsE,(.L_x_6739 - _ZN10layer_norm13ln_bwd_kernelINS_13Kernel_traitsIf13__nv_bfloat16fS2_fjLj1536ELj1ELj1ELj4ELj8ENS_18Kernel_traits_baseILj1536EfS2_fS2_fjLj128EEEEELb0ELb1ELb1ELb1EEEvNS_9BwdParamsE)
        .other          _ZN10layer_norm13ln_bwd_kernelINS_13Kernel_traitsIf13__nv_bfloat16fS2_fjLj1536ELj1ELj1ELj4ELj8ENS_18Kernel_traits_baseILj1536EfS2_fS2_fjLj128EEEEELb0ELb1ELb1ELb1EEEvNS_9BwdParamsE,@"STO_CUDA_ENTRY STV_DEFAULT"
_ZN10layer_norm13ln_bwd_kernelINS_13Kernel_traitsIf13__nv_bfloat16fS2_fjLj1536ELj1ELj1ELj4ELj8ENS_18Kernel_traits_baseILj1536EfS2_fS2_fjLj128EEEEELb0ELb1ELb1ELb1EEEvNS_9BwdParamsE:
.text._ZN10layer_norm13ln_bwd_kernelINS_13Kernel_traitsIf13__nv_bfloat16fS2_fjLj1536ELj1ELj1ELj4ELj8ENS_18Kernel_traits_baseILj1536EfS2_fS2_fjLj128EEEEELb0ELb1ELb1ELb1EEEvNS_9BwdParamsE:
        /* <DEDUP_REMOVED lines=47> */
.L_x_2976:
        /* <DEDUP_REMOVED lines=17> */
[----:B-----5:R-:W-:Y:S07]  /*0400*/  BRA.U !UP2, `(.L_x_2937) ;  /* 0x000000090a7c7547 */ /* 0x020fee000b800000 */
        /* <DEDUP_REMOVED lines=12> */
[----:B------:R-:W-:-:S04]  /*04d0*/  ULEA UR31, UP0, UR8, UR22, 0x2 ;  /* 0x00000016081f7291 */ /* 0x000fc8000f8010ff */
[----:B------:R-:W-:Y:S01]  /*04e0*/  MOV R4, UR9 ;  /* 0x0000000900047c02 */ /* 0x000fe20008000f00 */
[----:B------:R-:W-:Y:S01]  /*04f0*/  ULEA.HI.X UR16, UR8, UR23, UR16, 0x2, UP0 ;  /* 0x0000001708107291 */ /* 0x000fe200080f1410 */
[----:B------:R-:W-:-:S05]  /*0500*/  MOV R10, UR31 ;  /* 0x0000001f000a7c02 */ /* 0x000fca0008000f00 */
[----:B------:R-:W-:Y:S02]  /*0510*/  MOV R11, UR16 ;  /* 0x00000010000b7c02 */ /* 0x000fe40008000f00 */
[----:B0-----:R-:W-:-:S03]  /*0520*/  LEA.HI.SX32 R96, R96, R89, 0x1e ;  /* 0x0000005960607211 */ /* 0x001fc600078ff2ff */
[----:B------:R0:W3:Y:S01]  /*0530*/  LDG.E R0, desc[UR18][R10.64] ;  /* 0x000000120a007981 */ /* 0x0000e2000c1e1900 */
[----:B------:R-:W-:Y:S02]  /*0540*/  LEA.HI.SX32 R89, R4, R89, 0x1e ;  /* 0x0000005904597211 */ /* 0x000fe400078ff2ff */
[C---:B------:R-:W-:Y:S01]  /*0550*/  IADD3 R97, PT, PT, R96.reuse, 0x80, RZ ;  /* 0x0000008060617810 */ /* 0x040fe20007ffe0ff */
[----:B--2---:R-:W-:Y:S01]  /*0560*/  IMAD.WIDE.U32 R4, R96, 0x10, R8 ;  /* 0x0000001060047825 */ /* 0x004fe200078e0008 */
[----:B------:R-:W-:-:S03]  /*0570*/  IADD3 R93, PT, PT, R89, 0x80, RZ ;  /* 0x00000080595d7810 */ /* 0x000fc60007ffe0ff */
[C-C-:B-1----:R-:W-:Y:S01]  /*0580*/  IMAD.WIDE.U32 R94, R89.reuse, 0x8, R2.reuse ;  /* 0x00000008595e7825 */ /* 0x142fe200078e0002 */
[----:B------:R-:W-:Y:S01]  /*0590*/  IADD3 R89, PT, PT, R89, 0x100, RZ ;  /* 0x0000010059597810 */ /* 0x000fe20007ffe0ff */
[----:B------:R-:W2:Y:S01]  /*05a0*/  LDG.E.128 R4, desc[UR18][R4.64] ;  /* 0x0000001204047981 */ /* 0x000ea2000c1e1d00 */
[----:B------:R-:W-:Y:S01]  /*05b0*/  IADD3 R107, PT, PT, R96, 0x100, RZ ;  /* 0x00000100606b7810 */ /* 0x000fe20007ffe0ff */
[----:B------:R-:W-:Y:S02]  /*05c0*/  IMAD.WIDE.U32 R92, R93, 0x8, R2 ;  /* 0x000000085d5c7825 */ /* 0x000fe400078e0002 */
[----:B------:R-:W4:Y:S02]  /*05d0*/  LDG.E.64 R94, desc[UR18][R94.64] ;  /* 0x000000125e5e7981 */ /* 0x000f24000c1e1b00 */
[----:B0-----:R-:W-:Y:S02]  /*05e0*/  IMAD.WIDE.U32 R10, R97, 0x10, R8 ;  /* 0x00000010610a7825 */ /* 0x001fe400078e0008 */
[----:B------:R-:W4:Y:S02]  /*05f0*/  LDG.E.64 R92, desc[UR18][R92.64] ;  /* 0x000000125c5c7981 */ /* 0x000f24000c1e1b00 */
[----:B------:R-:W-:-:S04]  /*0600*/  IMAD.WIDE.U32 R2, R89, 0x8, R2 ;  /* 0x0000000859027825 */ /* 0x000fc800078e0002 */
[----:B------:R-:W-:Y:S02]  /*0610*/  IMAD.WIDE.U32 R88, R107, 0x10, R8 ;  /* 0x000000106b587825 */ /* 0x000fe400078e0008 */
[----:B------:R-:W4:Y:S04]  /*0620*/  LDG.E.128 R8, desc[UR18][R10.64] ;  /* 0x000000120a087981 */ /* 0x000f28000c1e1d00 */
[----:B------:R-:W4:Y:S01]  /*0630*/  LDG.E.64 R2, desc[UR18][R2.64] ;  /* 0x0000001202027981 */ /* 0x000f22000c1e1b00 */
[----:B------:R-:W-:-:S03]  /*0640*/  UISETP.NE.U32.AND UP0, UPT, UR4, URZ, UPT ;  /* 0x000000ff0400728c */ /* 0x000fc6000bf05070 */
[----:B------:R-:W4:Y:S01]  /*0650*/  LDG.E.128 R88, desc[UR18][R88.64] ;  /* 0x0000001258587981 */ /* 0x000f22000c1e1d00 */
[----:B------:R-:W-:-:S06]  /*0660*/  UISETP.NE.AND.EX UP0, UPT, UR5, URZ, UPT, UP0 ;  /* 0x000000ff0500728c */ /* 0x000fcc000bf05300 */
[----:B------:R-:W-:-:S13]  /*0670*/  PLOP3.LUT P0, PT, PT, PT, UP0, 0x80, 0x8 ;  /* 0x000000000008781c */ /* 0x000fda0003f0f008 */
[----:B------:R-:W0:Y:S08]  /*0680*/  @P0 LDC.64 R100, c[0x0][0x438] ;  /* 0x00010e00ff640b82 */ /* 0x000e300000000a00 */
[----:B------:R-:W1:Y:S08]  /*0690*/  @P0 LDC.64 R98, c[0x0][0x438] ;  /* 0x00010e00ff620b82 */ /* 0x000e700000000a00 */
[----:B------:R-:W1:Y:S01]  /*06a0*/  @P0 LDC.64 R102, c[0x0][0x438] ;  /* 0x00010e00ff660b82 */ /* 0x000e620000000a00 */
[----:B0-----:R-:W-:-:S05]  /*06b0*/  @P0 IMAD.WIDE.U32 R104, R97, 0x10, R100 ;  /* 0x0000001061680825 */ /* 0x001fca00078e0064 */
[----:B------:R-:W5:Y:S01]  /*06c0*/  @P0 LDG.E.128 R16, desc[UR18][R104.64] ;  /* 0x0000001268100981 */ /* 0x000f62000c1e1d00 */
[----:B------:R-:W-:Y:S01]  /*06d0*/  ISETP.NE.AND P1, PT, RZ, UR28, PT ;  /* 0x0000001cff007c0c */ /* 0x000fe2000bf25270 */
[----:B-1----:R-:W-:-:S05]  /*06e0*/  @P0 IMAD.WIDE.U32 R106, R107, 0x10, R98 ;  /* 0x000000106b6a0825 */ /* 0x002fca00078e0062 */
[----:B------:R0:W5:Y:S01]  /*06f0*/  @P0 LDG.E.128 R12, desc[UR18][R106.64] ;  /* 0x000000126a0c0981 */ /* 0x000162000c1e1d00 */
[----:B------:R-:W-:-:S05]  /*0700*/  @P0 IMAD.WIDE.U32 R102, R96, 0x10, R102 ;  /* 0x0000001060660825 */ /* 0x000fca00078e0066 */
[----:B------:R1:W5:Y:S01]  /*0710*/  @P0 LDG.E.128 R20, desc[UR18][R102.64] ;  /* 0x0000001266140981 */ /* 0x000362000c1e1d00 */
[----:B---3--:R-:W-:-:S05]  /*0720*/  FSEL R100, R0, RZ, !P1 ;  /* 0x000000ff00647208 */ /* 0x008fca0004800000 */
[C---:B--2---:R-:W-:Y:S01]  /*0730*/  FADD.FTZ R99, -R100.reuse, R4 ;  /* 0x0000000464637221 */ /* 0x044fe20000010100 */
[C---:B------:R-:W-:Y:S01]  /*0740*/  FADD.FTZ R110, -R100.reuse, R5 ;  /* 0x00000005646e7221 */ /* 0x040fe20000010100 */
[----:B----4-:R-:W-:Y:S01]  /*0750*/  MOV R98, R94 ;  /* 0x0000005e00627202 */ /* 0x010fe20000000f00 */
[----:B------:R-:W-:Y:S01]  /*0760*/  FADD.FTZ R109, -R100, R6 ;  /* 0x00000006646d7221 */ /* 0x000fe20000010100 */
[----:B------:R-:W-:Y:S02]  /*0770*/  SHF.R.U64 R97, R94, 0x10, R95 ;  /* 0x000000105e617819 */ /* 0x000fe4000000125f */
[----:B------:R-:W-:Y:S02]  /*0780*/  MOV R0, R92 ;  /* 0x0000005c00007202 */ /* 0x000fe40000000f00 */
[----:B------:R-:W-:Y:S01]  /*0790*/  SHF.R.U64 R4, R92, 0x10, R93 ;  /* 0x000000105c047819 */ /* 0x000fe2000000125d */
[----:B------:R-:W-:Y:S01]  /*07a0*/  FADD.FTZ R108, -R100, R7 ;  /* 0x00000007646c7221 */ /* 0x000fe20000010100 */
[----:B------:R-:W-:-:S02]  /*07b0*/  MOV R5, R93 ;  /* 0x0000005d00057202 */ /* 0x000fc40000000f00 */
[----:B------:R-:W-:Y:S01]  /*07c0*/  SHF.R.U32.HI R92, RZ, 0x10, R93 ;  /* 0x00000010ff5c7819 */ /* 0x000fe2000001165d */
[----:B0-----:R-:W-:Y:S01]  /*07d0*/  FADD.FTZ R106, -R100, R9 ;  /* 0x00000009646a7221 */ /* 0x001fe20000010100 */
[----:B------:R-:W-:Y:S01]  /*07e0*/  SHF.L.U32 R9, R98, 0x10, RZ ;  /* 0x0000001062097819 */ /* 0x000fe200000006ff */
[----:B------:R-:W-:Y:S01]  /*07f0*/  FADD.FTZ R107, -R100, R8 ;  /* 0x00000008646b7221 */ /* 0x000fe20000010100 */
[----:B------:R-:W-:Y:S02]  /*0800*/  MOV R93, R2 ;  /* 0x00000002005d7202 */ /* 0x000fe40000000f00 */
[--C-:B------:R-:W-:Y:S02]  /*0810*/  SHF.R.U64 R2, R2, 0x10, R3.reuse ;  /* 0x0000001002027819 */ /* 0x100fe40000001203 */
[----:B------:R-:W-:Y:S02]  /*0820*/  MOV R6, R3 ;  /* 0x0000000300067202 */ /* 0x000fe40000000f00 */
[----:B------:R-:W-:Y:S01]  /*0830*/  SHF.R.U32.HI R7, RZ, 0x10, R3 ;  /* 0x00000010ff077819 */ /* 0x000fe20000011603 */
[----:B------:R-:W-:Y:S01]  /*0840*/  FMUL.FTZ R3, R99, UR30 ;  /* 0x0000001e63037c20 */ /* 0x000fe20008410000 */
[----:B------:R-:W-:Y:S01]  /*0850*/  MOV R96, R95 ;  /* 0x0000005f00607202 */ /* 0x000fe20000000f00 */
[-C--:B-----5:R-:W-:Y:S01]  /*0860*/  FMUL.FTZ R98, R44, R9.reuse ;  /* 0x000000092c627220 */ /* 0x0a0fe20000410000 */
[----:B------:R-:W-:Y:S01]  /*0870*/  SHF.L.U32 R8, R97, 0x10, RZ ;  /* 0x0000001061087819 */ /* 0x000fe200000006ff */
[C---:B-1----:R-:W-:Y:S01]  /*0880*/  FADD.FTZ R102, -R100.reuse, R11 ;  /* 0x0000000b64667221 */ /* 0x042fe20000010100 */
[----:B------:R-:W-:Y:S01]  /*0890*/  FADD.FTZ R88, -R100, R88 ;  /* 0x0000005864587221 */ /* 0x000fe20000010100 */
[----:B------:R-:W-:Y:S01]  /*08a0*/  FFMA.FTZ R48, R3, R9, R48 ;  /* 0x0000000903307223 */ /* 0x000fe20000010030 */
[----:B------:R-:W-:Y:S01]  /*08b0*/  FADD.FTZ R60, R60, R9 ;  /* 0x000000093c3c7221 */ /* 0x000fe20000010000 */
[----:B------:R-:W-:Y:S01]  /*08c0*/  SHF.R.U32.HI R94, RZ, 0x10, R95 ;  /* 0x00000010ff5e7819 */ /* 0x000fe2000001165f */
[----:B------:R-:W-:Y:S01]  /*08d0*/  FADD.FTZ R89, -R100, R89 ;  /* 0x0000005964597221 */ /* 0x000fe20000010100 */
[----:B------:R-:W-:Y:S01]  /*08e0*/  SHF.L.U32 R11, R96, 0x10, RZ ;  /* 0x00000010600b7819 */ /* 0x000fe200000006ff */
[----:B------:R-:W-:Y:S01]  /*08f0*/  FMUL.FTZ R97, R45, R8 ;  /* 0x000000082d617220 */ /* 0x000fe20000410000 */
[----:B------:R-:W-:Y:S01]  /*0900*/  SHF.L.U32 R9, R0, 0x10, RZ ;  /* 0x0000001000097819 */ /* 0x000fe200000006ff */
[----:B------:R-:W-:Y:S01]  /*0910*/  FADD.FTZ R0, RZ, R98 ;  /* 0x00000062ff007221 */ /* 0x000fe20000010000 */
[----:B------:R-:W-:Y:S01]  /*0920*/  FMUL.FTZ R110, R110, UR30 ;  /* 0x0000001e6e6e7c20 */ /* 0x000fe20008410000 */
[----:B------:R-:W-:Y:S01]  /*0930*/  FFMA.FTZ R95, R3, R98, RZ ;  /* 0x00000062035f7223 */ /* 0x000fe200000100ff */
        /* <DEDUP_REMOVED lines=8> */
[----:B------:R-:W-:Y:S01]  /*09c0*/  FMUL.FTZ R96, R46, R11 ;  /* 0x0000000b2e607220 */ /* 0x000fe20000410000 */
[----:B------:R-:W-:Y:S01]  /*09d0*/  SHF.L.U32 R89, R6, 0x10, RZ ;  /* 0x0000001006597819 */ /* 0x000fe200000006ff */
[----:B------:R-:W-:Y:S01]  /*09e0*/  FADD.FTZ R7, R97, R0 ;  /* 0x0000000061077221 */ /* 0x000fe20000010000 */
[----:B------:R-:W-:Y:S01]  /*09f0*/  FFMA.FTZ R6, R110, R97, R95 ;  /* 0x000000616e067223 */ /* 0x000fe2000001005f */
[----:B------:R-:W-:Y:S01]  /*0a00*/  SHF.L.U32 R5, R5, 0x10, RZ ;  /* 0x0000001005057819 */ /* 0x000fe200000006ff */
[----:B------:R-:W-:Y:S01]  /*0a10*/  FMUL.FTZ R107, R107, UR30 ;  /* 0x0000001e6b6b7c20 */ /* 0x000fe20008410000 */
[----:B------:R-:W-:Y:S01]  /*0a20*/  FMUL.FTZ R103, R10, UR30 ;  /* 0x0000001e0a677c20 */ /* 0x000fe20008410000 */
[----:B------:R-:W-:Y:S01]  /*0a30*/  FFMA.FTZ R50, R109, R11, R50 ;  /* 0x0000000b6d327223 */ /* 0x000fe20000010032 */
[----:B------:R-:W-:Y:S01]  /*0a40*/  FADD.FTZ R62, R62, R11 ;  /* 0x0000000b3e3e7221 */ /* 0x000fe20000010000 */
[----:B------:R-:W-:Y:S01]  /*0a50*/  SHF.L.U32 R4, R4, 0x10, RZ ;  /* 0x0000001004047819 */ /* 0x000fe200000006ff */
[----:B------:R-:W-:Y:S01]  /*0a60*/  FMUL.FTZ R106, R106, UR30 ;  /* 0x0000001e6a6a7c20 */ /* 0x000fe20008410000 */
[----:B------:R-:W-:Y:S01]  /*0a70*/  FMUL.FTZ R11, R47, R94 ;  /* 0x0000005e2f0b7220 */ /* 0x000fe20000410000 */
[----:B------:R-:W-:Y:S01]  /*0a80*/  FADD.FTZ R0, R96, R7 ;  /* 0x0000000760007221 */ /* 0x000fe20000010000 */
[----:B------:R-:W-:Y:S01]  /*0a90*/  FMUL.FTZ R108, R108, UR30 ;  /* 0x0000001e6c6c7c20 */ /* 0x000fe20008410000 */
[----:B------:R-:W-:Y:S01]  /*0aa0*/  FFMA.FTZ R7, R109, R96, R6 ;  /* 0x000000606d077223 */ /* 0x000fe20000010006 */
[----:B------:R-:W-:Y:S01]  /*0ab0*/  FFMA.FTZ R49, R110, R8, R49 ;  /* 0x000000086e317223 */ /* 0x000fe20000010031 */
[----:B------:R-:W-:Y:S01]  /*0ac0*/  FADD.FTZ R61, R61, R8 ;  /* 0x000000083d3d7221 */ /* 0x000fe20000010000 */
[----:B------:R-:W-:Y:S01]  /*0ad0*/  FADD.FTZ R64, R64, R9 ;  /* 0x0000000940407221 */ /* 0x000fe20000010000 */
[-C--:B------:R-:W-:Y:S01]  /*0ae0*/  FFMA.FTZ R52, R107, R9.reuse, R52 ;  /* 0x000000096b347223 */ /* 0x080fe20000010034 */
[----:B------:R-:W-:Y:S01]  /*0af0*/  FMUL.FTZ R10, R40, R9 ;  /* 0x00000009280a7220 */ /* 0x000fe20000410000 */
        /* <DEDUP_REMOVED lines=10> */
[----:B------:R-:W-:Y:S02]  /*0ba0*/  SHF.L.U32 R92, R92, 0x10, RZ ;  /* 0x000000105c5c7819 */ /* 0x000fe400000006ff */
[----:B------:R-:W-:Y:S01]  /*0bb0*/  FADD.FTZ R5, R9, R0 ;  /* 0x0000000009057221 */ /* 0x000fe20000010000 */
[----:B------:R-:W-:Y:S01]  /*0bc0*/  FFMA.FTZ R4, R106, R9, R95 ;  /* 0x000000096a047223 */ /* 0x000fe2000001005f */
        /* <DEDUP_REMOVED lines=25> */
[----:B------:R-:W-:Y:S01]  /*0d60*/  FFMA.FTZ R95, R99, R4, R90 ;  /* 0x00000004635f7223 */ /* 0x000fe2000001005a */
[----:B------:R-:W-:Y:S01]  /*0d70*/  FFMA.FTZ R51, R108, R94, R51 ;  /* 0x0000005e6c337223 */ /* 0x000fe20000010033 */
[----:B------:R-:W-:Y:S01]  /*0d80*/  FADD.FTZ R63, R63, R94 ;  /* 0x0000005e3f3f7221 */ /* 0x000fe20000010000 */
[----:B------:R-:W-:Y:S01]  /*0d90*/  FADD.FTZ R67, R67, R92 ;  /* 0x0000005c43437221 */ /* 0x000fe20000010000 */
[----:B------:R-:W-:Y:S01]  /*0da0*/  FFMA.FTZ R55, R102, R92, R55 ;  /* 0x0000005c66377223 */ /* 0x000fe20000010037 */
[----:B------:R-:W-:Y:S01]  /*0db0*/  FADD.FTZ R71, R71, R88 ;  /* 0x0000005847477221 */ /* 0x000fe20000010000 */
[C---:B------:R-:W-:Y:S01]  /*0dc0*/  FFMA.FTZ R59, R2.reuse, R88, R59 ;  /* 0x00000058023b7223 */ /* 0x040fe2000001003b */
[----:B------:R-:W-:Y:S01]  /*0dd0*/  FADD.FTZ R94, R89, R0 ;  /* 0x00000000595e7221 */ /* 0x000fe20000010000 */
[----:B------:R-:W-:Y:S01]  /*0de0*/  FFMA.FTZ R95, R2, R0, R95 ;  /* 0x00000000025f7223 */ /* 0x000fe2000001005f */
[----:B------:R-:W-:Y:S06]  /*0df0*/  BRA `(.L_x_2938) ;  /* 0x0000000000487947 */ /* 0x000fec0003800000 */
.L_x_2937:
        /* <DEDUP_REMOVED lines=18> */
.L_x_2938:
        /* <DEDUP_REMOVED lines=32> */
.L_x_2940:
[----:B------:R-:W-:Y:S05]  /*1120*/  BSYNC.RECONVERGENT B0 ;  /* 0x0000000000007941 */ /* 0x000fea0003800200 */
.L_x_2939:
        /* <DEDUP_REMOVED lines=43> */
[C---:B--2---:R-:W-:Y:S02]  /*13e0*/  @P2 SHF.R.U64 R88, R104.reuse, 0x10, R105 ;  /* 0x0000001068582819 */ /* 0x044fe40000001269 */
[----:B------:R-:W-:Y:S02]  /*13f0*/  @P2 PRMT R119, R105, 0x7610, R119 ;  /* 0x0000761069772816 */ /* 0x000fe40000000077 */
[----:B------:R-:W-:Y:S02]  /*1400*/  @P2 SHF.R.U32.HI R105, RZ, 0x10, R105 ;  /* 0x00000010ff692819 */ /* 0x000fe40000011669 */
[----:B------:R-:W-:-:S02]  /*1410*/  @P2 PRMT R116, R104, 0x7610, R116 ;  /* 0x0000761068742816 */ /* 0x000fc40000000074 */
        /* <DEDUP_REMOVED lines=18> */
.L_x_2943:
        /* <DEDUP_REMOVED lines=12> */
.L_x_2944:
        /* <DEDUP_REMOVED lines=12> */
.L_x_2945:
        /* <DEDUP_REMOVED lines=13> */
.L_x_2942:
        /* <DEDUP_REMOVED lines=28> */
.L_x_2947:
        /* <DEDUP_REMOVED lines=12> */
.L_x_2948:
        /* <DEDUP_REMOVED lines=12> */
.L_x_2949:
        /* <DEDUP_REMOVED lines=9> */
.L_x_2941:
        /* <DEDUP_REMOVED lines=10> */
[--C-:B------:R-:W-:Y:S01]  /*1c00*/  @P1 FFMA.FTZ R89, R3, UR11, R94.reuse ;  /* 0x0000000b03591c23 */ /* 0x100fe2000801005e */
[----:B------:R-:W-:-:S03]  /*1c10*/  @P1 FFMA.FTZ R90, R110, UR11, R94 ;  /* 0x0000000b6e5a1c23 */ /* 0x000fc6000801005e */
[----:B------:R-:W-:Y:S01]  /*1c20*/  @P1 FADD.FTZ R89, R98, -R89 ;  /* 0x8000005962591221 */ /* 0x000fe20000010000 */
[----:B------:R-:W-:Y:S01]  /*1c30*/  @P1 FADD.FTZ R104, R97, -R90 ;  /* 0x8000005a61681221 */ /* 0x000fe20000010000 */
[----:B------:R-:W-:Y:S02]  /*1c40*/  MOV R90, R21 ;  /* 0x00000015005a7202 */ /* 0x000fe40000000f00 */
[----:B------:R-:W-:Y:S01]  /*1c50*/  @P1 FFMA.FTZ R88, R89, UR30, R20 ;  /* 0x0000001e59581c23 */ /* 0x000fe20008010014 */
[----:B------:R-:W-:Y:S01]  /*1c60*/  @P1 FFMA.FTZ R89, R109, UR11, R94 ;  /* 0x0000000b6d591c23 */ /* 0x000fe2000801005e */
[----:B------:R-:W-:-:S03]  /*1c70*/  @P1 FFMA.FTZ R90, R104, UR30, R21 ;  /* 0x0000001e685a1c23 */ /* 0x000fc60008010015 */
[----:B------:R-:W-:-:S04]  /*1c80*/  @P1 FADD.FTZ R89, R96, -R89 ;  /* 0x8000005960591221 */ /* 0x000fc80000010000 */
[----:B------:R-:W-:Y:S01]  /*1c90*/  @P1 FFMA.FTZ R91, R89, UR30, R22 ;  /* 0x0000001e595b1c23 */ /* 0x000fe20008010016 */
[----:B0-----:R-:W-:Y:S01]  /*1ca0*/  @P2 FMUL.FTZ R89, R88, UR9 ;  /* 0x0000000958592c20 */ /* 0x001fe20008410000 */
[----:B-1----:R-:W-:Y:S01]  /*1cb0*/  @P2 FMUL.FTZ R88, R90, UR10 ;  /* 0x0000000a5a582c20 */ /* 0x002fe20008410000 */
[----:B------:R-:W-:Y:S01]  /*1cc0*/  @P2 SHF.L.U32 R90, R118, 0x10, RZ ;  /* 0x00000010765a2819 */ /* 0x000fe200000006ff */
[----:B--2---:R-:W-:Y:S01]  /*1cd0*/  @P2 FMUL.FTZ R91, R91, UR16 ;  /* 0x000000105b5b2c20 */ /* 0x004fe20008410000 */
[-C--:B------:R-:W-:Y:S01]  /*1ce0*/  @P2 FFMA.FTZ R80, R93, R89.reuse, R80 ;  /* 0x000000595d502223 */ /* 0x080fe20000010050 */
[----:B------:R-:W-:Y:S01]  /*1cf0*/  @P2 SHF.L.U32 R93, R119, 0x10, RZ ;  /* 0x00000010775d2819 */ /* 0x000fe200000006ff */
[----:B------:R-:W-:Y:S01]  /*1d00*/  @P2 FMUL.FTZ R89, R24, R89 ;  /* 0x0000005918592220 */ /* 0x000fe20000410000 */
[-C--:B------:R-:W-:Y:S01]  /*1d10*/  @P2 FFMA.FTZ R81, R90, R88.reuse, R81 ;  /* 0x000000585a512223 */ /* 0x080fe20000010051 */
[----:B------:R-:W-:Y:S02]  /*1d20*/  @P2 FMUL.FTZ R88, R25, R88 ;  /* 0x0000005819582220 */ /* 0x000fe40000410000 */
[-C--:B------:R-:W-:Y:S01]  /*1d30*/  @P2 FFMA.FTZ R82, R93, R91.reuse, R82 ;  /* 0x0000005b5d522223 */ /* 0x080fe20000010052 */
[----:B------:R-:W-:Y:S01]  /*1d40*/  @P2 FMUL.FTZ R91, R26, R91 ;  /* 0x0000005b1a5b2220 */ /* 0x000fe20000410000 */
[----:B------:R-:W-:-:S02]  /*1d50*/  @P2 F2FP.BF16.F32.PACK_AB R89, RZ, R89 ;  /* 0x00000059ff59223e */ /* 0x000fc400000010ff */
        /* <DEDUP_REMOVED lines=17> */
.L_x_2950:
        /* <DEDUP_REMOVED lines=20> */
[----:B------:R-:W-:-:S02]  /*1fb0*/  MOV R85, R21 ;  /* 0x0000001500557202 */ /* 0x000fc40000000f00 */
[----:B------:R-:W-:Y:S01]  /*1fc0*/  @P1 FADD.FTZ R88, R97, -R86 ;  /* 0x8000005661581221 */ /* 0x000fe20000010000 */
[----:B------:R-:W-:Y:S01]  /*1fd0*/  MOV R86, R22 ;  /* 0x0000001600567202 */ /* 0x000fe20000000f00 */
[----:B------:R-:W-:Y:S01]  /*1fe0*/  @P1 FFMA.FTZ R86, R89, UR30, R22 ;  /* 0x0000001e59561c23 */ /* 0x000fe20008010016 */
[----:B0-----:R-:W-:Y:S01]  /*1ff0*/  @P2 FMUL.FTZ R89, R84, UR9 ;  /* 0x0000000954592c20 */ /* 0x001fe20008410000 */
[----:B------:R-:W-:-:S03]  /*2000*/  @P1 FFMA.FTZ R85, R88, UR30, R21 ;  /* 0x0000001e58551c23 */ /* 0x000fc60008010015 */
[-C--:B------:R-:W-:Y:S01]  /*2010*/  @P2 FFMA.FTZ R80, R91, R89.reuse, R80 ;  /* 0x000000595b502223 */ /* 0x080fe20000010050 */
[----:B-1----:R-:W-:Y:S01]  /*2020*/  @P2 FMUL.FTZ R88, R85, UR10 ;  /* 0x0000000a55582c20 */ /* 0x002fe20008410000 */
[----:B--2---:R-:W-:Y:S01]  /*2030*/  @P2 FMUL.FTZ R91, R86, UR16 ;  /* 0x00000010565b2c20 */ /* 0x004fe20008410000 */
[----:B------:R-:W-:Y:S02]  /*2040*/  @P2 FMUL.FTZ R89, R24, R89 ;  /* 0x0000005918592220 */ /* 0x000fe40000410000 */
[-C--:B------:R-:W-:Y:S01]  /*2050*/  @P2 FFMA.FTZ R81, R90, R88.reuse, R81 ;  /* 0x000000585a512223 */ /* 0x080fe20000010051 */
[----:B---3--:R-:W-:Y:S01]  /*2060*/  @P2 FMUL.FTZ R90, R87, UR17 ;  /* 0x00000011575a2c20 */ /* 0x008fe20008410000 */
[-C--:B------:R-:W-:Y:S01]  /*2070*/  @P2 FFMA.FTZ R82, R93, R91.reuse, R82 ;  /* 0x0000005b5d522223 */ /* 0x080fe20000010052 */
[----:B------:R-:W-:Y:S01]  /*2080*/  @P2 FMUL.FTZ R88, R25, R88 ;  /* 0x0000005819582220 */ /* 0x000fe20000410000 */
[----:B------:R-:W-:Y:S01]  /*2090*/  @P2 FMUL.FTZ R91, R26, R91 ;  /* 0x0000005b1a5b2220 */ /* 0x000fe20000410000 */
[-C--:B------:R-:W-:Y:S01]  /*20a0*/  @P2 FFMA.FTZ R83, R104, R90.reuse, R83 ;  /* 0x0000005a68532223 */ /* 0x080fe20000010053 */
        /* <DEDUP_REMOVED lines=9> */
.L_x_2946:
        /* <DEDUP_REMOVED lines=14> */
.L_x_2951:
        /* <DEDUP_REMOVED lines=9> */
.L_x_2952:
[----:B------:R-:W-:Y:S05]  /*22b0*/  @!P0 BRA `(.L_x_2953) ;  /* 0x0000000400748947 */ /* 0x000fea0003800000 */
[----:B------:R-:W-:Y:S05]  /*22c0*/  @!P1 BRA `(.L_x_2954) ;  /* 0x0000000000b89947 */ /* 0x000fea0003800000 */
[----:B------:R-:W-:Y:S01]  /*22d0*/  PLOP3.LUT P3, PT, PT, PT, UP2, 0x80, 0x8 ;  /* 0x000000000008781c */ /* 0x000fe20003f6f028 */
[----:B------:R-:W2:Y:S01]  /*22e0*/  @UP3 LDCU UR9, c[0x0][0x40c] ;  /* 0x00008180ff0937ac */ /* 0x000ea20008000800 */
[----:B0----5:R-:W-:Y:S02]  /*22f0*/  MOV R87, R19 ;  /* 0x0000001300577202 */ /* 0x021fe40000000f00 */
[----:B------:R-:W-:Y:S01]  /*2300*/  MOV R84, R16 ;  /* 0x0000001000547202 */ /* 0x000fe20000000f00 */
[----:B------:R-:W0:Y:S01]  /*2310*/  @UP3 LDCU UR10, c[0x0][0x40c] ;  /* 0x00008180ff0a37ac */ /* 0x000e220008000800 */
[----:B-1----:R-:W-:Y:S02]  /*2320*/  @P2 SHF.L.U32 R91, R116, 0x10, RZ ;  /* 0x00000010745b2819 */ /* 0x002fe400000006ff */
[----:B------:R-:W-:Y:S01]  /*2330*/  @P2 SHF.L.U32 R90, R118, 0x10, RZ ;  /* 0x00000010765a2819 */ /* 0x000fe200000006ff */
        /* <DEDUP_REMOVED lines=11> */
[----:B------:R-:W-:-:S02]  /*23f0*/  MOV R85, R17 ;  /* 0x0000001100557202 */ /* 0x000fc40000000f00 */
        /* <DEDUP_REMOVED lines=27> */
.L_x_2954:
[----:B------:R-:W-:Y:S01]  /*25b0*/  PLOP3.LUT P3, PT, PT, PT, UP2, 0x80, 0x8 ;  /* 0x000000000008781c */ /* 0x000fe20003f6f028 */
[----:B------:R-:W2:Y:S01]  /*25c0*/  @UP3 LDCU UR9, c[0x0][0x40c] ;  /* 0x00008180ff0937ac */ /* 0x000ea20008000800 */
[----:B01---5:R-:W-:Y:S02]  /*25d0*/  MOV R88, R16 ;  /* 0x0000001000587202 */ /* 0x023fe40000000f00 */
[----:B------:R-:W-:Y:S01]  /*25e0*/  MOV R91, R18 ;  /* 0x00000012005b7202 */ /* 0x000fe20000000f00 */
[----:B------:R-:W0:Y:S01]  /*25f0*/  @UP3 LDCU UR10, c[0x0][0x40c] ;  /* 0x00008180ff0a37ac */ /* 0x000e220008000800 */
[----:B------:R-:W-:Y:S01]  /*2600*/  @P2 SHF.L.U32 R93, R116, 0x10, RZ ;  /* 0x00000010745d2819 */ /* 0x000fe200000006ff */
[----:B------:R-:W1:Y:S06]  /*2610*/  @UP3 LDCU UR16, c[0x0][0x40c] ;  /* 0x00008180ff1037ac */ /* 0x000e6c0008000800 */
        /* <DEDUP_REMOVED lines=10> */
[----:B--2---:R-:W-:Y:S01]  /*26c0*/  @P2 FMUL.FTZ R89, R88, UR9 ;  /* 0x0000000958592c20 */ /* 0x004fe20008410000 */
[----:B0-----:R-:W-:Y:S01]  /*26d0*/  @P2 FMUL.FTZ R88, R90, UR10 ;  /* 0x0000000a5a582c20 */ /* 0x001fe20008410000 */
[----:B------:R-:W-:Y:S01]  /*26e0*/  @P2 SHF.L.U32 R90, R118, 0x10, RZ ;  /* 0x00000010765a2819 */ /* 0x000fe200000006ff */
[----:B-1----:R-:W-:Y:S01]  /*26f0*/  @P2 FMUL.FTZ R91, R91, UR16 ;  /* 0x000000105b5b2c20 */ /* 0x002fe20008410000 */
        /* <DEDUP_REMOVED lines=25> */
.L_x_2953:
        /* <DEDUP_REMOVED lines=29> */
.L_x_2957:
        /* <DEDUP_REMOVED lines=12> */
.L_x_2958:
        /* <DEDUP_REMOVED lines=12> */
.L_x_2959:
        /* <DEDUP_REMOVED lines=9> */
.L_x_2956:
        /* <DEDUP_REMOVED lines=12> */
.L_x_2960:
        /* <DEDUP_REMOVED lines=12> */
.L_x_2961:
        /* <DEDUP_REMOVED lines=12> */
.L_x_2962:
        /* <DEDUP_REMOVED lines=12> */
.L_x_2955:
        /* <DEDUP_REMOVED lines=15> */
.L_x_2963:
[----:B------:R-:W-:Y:S05]  /*3060*/  BRA.U !UP3, `(.L_x_2964) ;  /* 0x000000010b1c7547 */ /* 0x000fea000b800000 */
[----:B01----:R-:W0:Y:S02]  /*3070*/  LDC.64 R88, c[0x0][0x390] ;  /* 0x0000e400ff587b82 */ /* 0x003e240000000a00 */
[----:B0-----:R-:W-:-:S06]  /*3080*/  IMAD.WIDE.U32 R88, R93, 0x8, R88 ;  /* 0x000000085d587825 */ /* 0x001fcc00078e0058 */
[----:B------:R-:W2:Y:S02]  /*3090*/  LDG.E.64 R88, desc[UR18][R88.64] ;  /* 0x0000001258587981 */ /* 0x000ea4000c1e1b00 */
[C-C-:B--2---:R-:W-:Y:S02]  /*30a0*/  SHF.R.U64 R118, R88.reuse, 0x10, R89.reuse ;  /* 0x0000001058767819 */ /* 0x144fe40000001259 */
[----:B------:R-:W-:Y:S02]  /*30b0*/  SHF.R.U32.HI R120, RZ, 0x10, R89 ;  /* 0x00000010ff787819 */ /* 0x000fe40000011659 */
[----:B------:R-:W-:Y:S02]  /*30c0*/  PRMT R116, R88, 0x7610, R116 ;  /* 0x0000761058747816 */ /* 0x000fe40000000074 */
[----:B------:R-:W-:-:S07]  /*30d0*/  PRMT R119, R89, 0x7610, R119 ;  /* 0x0000761059777816 */ /* 0x000fce0000000077 */
.L_x_2964:
[----:B------:R-:W-:Y:S05]  /*30e0*/  @!P0 BRA `(.L_x_2965) ;  /* 0x0000000400748947 */ /* 0x000fea0003800000 */
[----:B------:R-:W-:Y:S05]  /*30f0*/  @!P1 BRA `(.L_x_2966) ;  /* 0x0000000000b89947 */ /* 0x000fea0003800000 */
[----:B------:R-:W-:Y:S01]  /*3100*/  PLOP3.LUT P0, PT, PT, PT, UP2, 0x80, 0x8 ;  /* 0x000000000008781c */ /* 0x000fe20003f0f028 */
[----:B------:R-:W2:Y:S01]  /*3110*/  @UP3 LDCU UR9, c[0x0][0x40c] ;  /* 0x00008180ff0937ac */ /* 0x000ea20008000800 */
[----:B0----5:R-:W-:Y:S02]  /*3120*/  MOV R84, R12 ;  /* 0x0000000c00547202 */ /* 0x021fe40000000f00 */
[----:B------:R-:W-:Y:S01]  /*3130*/  MOV R87, R15 ;  /* 0x0000000f00577202 */ /* 0x000fe20000000f00 */
[----:B------:R-:W0:Y:S01]  /*3140*/  @UP3 LDCU UR10, c[0x0][0x40c] ;  /* 0x00008180ff0a37ac */ /* 0x000e220008000800 */
[----:B------:R-:W-:Y:S02]  /*3150*/  @P2 SHF.L.U32 R95, R116, 0x10, RZ ;  /* 0x00000010745f2819 */ /* 0x000fe400000006ff */
[----:B-1----:R-:W-:-:S05]  /*3160*/  @P2 SHF.L.U32 R90, R118, 0x10, RZ ;  /* 0x00000010765a2819 */ /* 0x002fca00000006ff */
[--C-:B------:R-:W-:Y:S01]  /*3170*/  @P0 FFMA.FTZ R85, R101, UR11, R94.reuse ;  /* 0x0000000b65550c23 */ /* 0x100fe2000801005e */
[----:B------:R-:W-:-:S03]  /*3180*/  @P0 FFMA.FTZ R91, R2, UR11, R94 ;  /* 0x0000000b025b0c23 */ /* 0x000fc6000801005e */
[----:B------:R-:W-:Y:S01]  /*3190*/  @P0 FADD.FTZ R85, R6, -R85 ;  /* 0x8000005506550221 */ /* 0x000fe20000010000 */
[----:B------:R-:W-:Y:S01]  /*31a0*/  @P0 FADD.FTZ R86, R0, -R91 ;  /* 0x8000005b00560221 */ /* 0x000fe20000010000 */
[----:B------:R-:W-:Y:S02]  /*31b0*/  @P0 FFMA.FTZ R91, R99, UR11, R94 ;  /* 0x0000000b635b0c23 */ /* 0x000fe4000801005e */
[----:B------:R-:W-:Y:S01]  /*31c0*/  @P0 FFMA.FTZ R84, R85, UR30, R12 ;  /* 0x0000001e55540c23 */ /* 0x000fe2000801000c */
[----:B------:R-:W-:Y:S01]  /*31d0*/  @P0 FFMA.FTZ R87, R86, UR30, R15 ;  /* 0x0000001e56570c23 */ /* 0x000fe2000801000f */
[----:B------:R-:W-:Y:S01]  /*31e0*/  @P0 FFMA.FTZ R86, R100, UR11, R94 ;  /* 0x0000000b64560c23 */ /* 0x000fe2000801005e */
[----:B------:R-:W-:Y:S01]  /*31f0*/  @P0 FADD.FTZ R91, R4, -R91 ;  /* 0x8000005b045b0221 */ /* 0x000fe20000010000 */
[----:B--2---:R-:W-:Y:S01]  /*3200*/  @P2 FMUL.FTZ R89, R84, UR9 ;  /* 0x0000000954592c20 */ /* 0x004fe20008410000 */
[----:B------:R-:W1:Y:S01]  /*3210*/  @UP3 LDCU UR9, c[0x0][0x40c] ;  /* 0x00008180ff0937ac */ /* 0x000e620008000800 */
[----:B------:R-:W-:-:S02]  /*3220*/  @P0 FADD.FTZ R86, R5, -R86 ;  /* 0x8000005605560221 */ /* 0x000fc40000010000 */
[-C--:B------:R-:W-:Y:S01]  /*3230*/  @P2 FMUL.FTZ R85, R32, R89.reuse ;  /* 0x0000005920552220 */ /* 0x080fe20000410000 */
[----:B------:R-:W-:-:S04]  /*3240*/  @P2 FFMA.FTZ R72, R95, R89, R72 ;  /* 0x000000595f482223 */ /* 0x000fc80000010048 */
[----:B------:R-:W-:-:S04]  /*3250*/  @P2 F2FP.BF16.F32.PACK_AB R85, RZ, R85 ;  /* 0x00000055ff55223e */ /* 0x000fc800000010ff */
[----:B------:R-:W-:Y:S02]  /*3260*/  @P2 PRMT R112, R85, 0x7610, R112 ;  /* 0x0000761055702816 */ /* 0x000fe40000000070 */
[----:B------:R-:W-:Y:S01]  /*3270*/  MOV R85, R13 ;  /* 0x0000000d00557202 */ /* 0x000fe20000000f00 */
[----:B------:R-:W-:Y:S01]  /*3280*/  @P0 FFMA.FTZ R85, R86, UR30, R13 ;  /* 0x0000001e56550c23 */ /* 0x000fe2000801000d */
[----:B------:R-:W-:Y:S01]  /*3290*/  MOV R86, R14 ;  /* 0x0000000e00567202 */ /* 0x000fe20000000f00 */
[----:B------:R-:W-:Y:S01]  /*32a0*/  @P0 FFMA.FTZ R86, R91, UR30, R14 ;  /* 0x0000001e5b560c23 */ /* 0x000fe2000801000e */
[----:B------:R-:W-:Y:S01]  /*32b0*/  @P2 SHF.L.U32 R91, R119, 0x10, RZ ;  /* 0x00000010775b2819 */ /* 0x000fe200000006ff */
[----:B-1----:R-:W-:Y:S02]  /*32c0*/  @P2 FMUL.FTZ R88, R85, UR9 ;  /* 0x0000000955582c20 */ /* 0x002fe40008410000 */
[----:B0-----:R-:W-:Y:S02]  /*32d0*/  @P2 FMUL.FTZ R89, R86, UR10 ;  /* 0x0000000a56592c20 */ /* 0x001fe40008410000 */
[-C--:B------:R-:W-:Y:S01]  /*32e0*/  @P2 FFMA.FTZ R73, R90, R88.reuse, R73 ;  /* 0x000000585a492223 */ /* 0x080fe20000010049 */
[----:B------:R-:W-:Y:S01]  /*32f0*/  @P2 FMUL.FTZ R88, R33, R88 ;  /* 0x0000005821582220 */ /* 0x000fe20000410000 */
[-C--:B------:R-:W-:Y:S01]  /*3300*/  @P2 FMUL.FTZ R90, R34, R89.reuse ;  /* 0x00000059225a2220 */ /* 0x080fe20000410000 */
[----:B------:R-:W-:-:S03]  /*3310*/  @P2 FFMA.FTZ R74, R91, R89, R74 ;  /* 0x000000595b4a2223 */ /* 0x000fc6000001004a */
[----:B------:R-:W-:Y:S02]  /*3320*/  @P2 F2FP.BF16.F32.PACK_AB R88, RZ, R88 ;  /* 0x00000058ff58223e */ /* 0x000fe400000010ff */
[----:B------:R-:W-:Y:S02]  /*3330*/  @P2 F2FP.BF16.F32.PACK_AB R90, RZ, R90 ;  /* 0x0000005aff5a223e */ /* 0x000fe400000010ff */
        /* <DEDUP_REMOVED lines=10> */
.L_x_2966:
        /* <DEDUP_REMOVED lines=46> */
.L_x_2965:
[----:B------:R-:W-:Y:S05]  /*36c0*/  @!P1 BRA `(.L_x_2968) ;  /* 0x0000000000f49947 */ /* 0x000fea0003800000 */
[--C-:B0-----:R-:W-:Y:S01]  /*36d0*/  FFMA.FTZ R85, R99, UR11, R94.reuse ;  /* 0x0000000b63557c23 */ /* 0x101fe2000801005e */
[--C-:B------:R-:W-:Y:S01]  /*36e0*/  FFMA.FTZ R84, R100, UR11, R94.reuse ;  /* 0x0000000b64547c23 */ /* 0x100fe2000801005e */
[--C-:B------:R-:W-:Y:S01]  /*36f0*/  FFMA.FTZ R87, R101, UR11, R94.reuse ;  /* 0x0000000b65577c23 */ /* 0x100fe2000801005e */
[----:B-1----:R-:W-:Y:S01]  /*3700*/  FFMA.FTZ R89, R2, UR11, R94 ;  /* 0x0000000b02597c23 */ /* 0x002fe2000801005e */
        /* <DEDUP_REMOVED lines=21> */
.L_x_2969:
        /* <DEDUP_REMOVED lines=12> */
.L_x_2970:
        /* <DEDUP_REMOVED lines=12> */
.L_x_2971:
        /* <DEDUP_REMOVED lines=12> */
.L_x_2968:
[----:B------:R-:W2:Y:S01]  /*3aa0*/  @UP3 LDCU UR9, c[0x0][0x40c] ;  /* 0x00008180ff0937ac */ /* 0x000ea20008000800 */
[----:B01----:R-:W-:Y:S01]  /*3ab0*/  FFMA.FTZ R89, R2, UR11, R94 ;  /* 0x0000000b02597c23 */ /* 0x003fe2000801005e */
[----:B------:R-:W-:Y:S02]  /*3ac0*/  ISETP.LT.AND P0, PT, RZ, UR32, PT ;  /* 0x00000020ff007c0c */ /* 0x000fe4000bf01270 */
[----:B------:R-:W-:Y:S01]  /*3ad0*/  @P2 SHF.L.U32 R90, R120, 0x10, RZ ;  /* 0x00000010785a2819 */ /* 0x000fe200000006ff */
[----:B------:R-:W-:-:S04]  /*3ae0*/  FADD.FTZ R89, R0, -R89 ;  /* 0x8000005900597221 */ /* 0x000fc80000010000 */
[----:B------:R-:W-:-:S05]  /*3af0*/  FMUL.FTZ R89, R89, UR30 ;  /* 0x0000001e59597c20 */ /* 0x000fca0008410000 */
[----:B------:R-:W-:-:S05]  /*3b00*/  FSEL R88, R89, RZ, P0 ;  /* 0x000000ff59587208 */ /* 0x000fca0000000000 */
[----:B--2---:R-:W-:-:S04]  /*3b10*/  @P2 FMUL.FTZ R88, R88, UR9 ;  /* 0x0000000958582c20 */ /* 0x004fc80008410000 */
[-C--:B-----5:R-:W-:Y:S01]  /*3b20*/  @P2 FMUL.FTZ R89, R35, R88.reuse ;  /* 0x0000005823592220 */ /* 0x0a0fe20000410000 */
[----:B------:R-:W-:-:S04]  /*3b30*/  @P2 FFMA.FTZ R75, R90, R88, R75 ;  /* 0x000000585a4b2223 */ /* 0x000fc8000001004b */
        /* <DEDUP_REMOVED lines=13> */
.L_x_2972:
        /* <DEDUP_REMOVED lines=12> */
.L_x_2973:
        /* <DEDUP_REMOVED lines=12> */
.L_x_2974:
[----:B------:R-:W-:-:S07]  /*3d90*/  @P2 PRMT R115, R88, 0x7610, R115 ;  /* 0x0000761058732816 */ /* 0x000fce0000000073 */
.L_x_2967:
[----:B------:R-:W0:Y:S01]  /*3da0*/  @P1 LDC.64 R88, c[0x0][0x478] ;  /* 0x00011e00ff581b82 */ /* 0x000e220000000a00 */
        /* <DEDUP_REMOVED lines=12> */
.L_x_2975:
[----:B------:R-:W-:Y:S02]  /*3e70*/  UIADD3 UR8, UPT, UPT, UR8, UR24, URZ ;  /* 0x0000001808087290 */ /* 0x000fe4000fffe0ff */
[----:B------:R-:W-:Y:S02]  /*3e80*/  UPLOP3.LUT UP1, UPT, UPT, UPT, UP1, 0x40, 0x4 ;  /* 0x000000000004789c */ /* 0x000fe40003f2e810 */
[----:B------:R-:W-:-:S09]  /*3e90*/  UISETP.GE.AND UP0, UPT, UR8, UR25, UPT ;  /* 0x000000190800728c */ /* 0x000fd2000bf06270 */
[----:B------:R-:W-:Y:S05]  /*3ea0*/  BRA.U !UP0, `(.L_x_2976) ;  /* 0xffffffc508107547 */ /* 0x000fea000b83ffff */
.L_x_2936:
        /* <DEDUP_REMOVED lines=20> */
.L_x_2977:
        /* <DEDUP_REMOVED lines=9> */
.L_x_6739:


//--------------------- .text._ZN10layer_norm13ln_bwd_kernelINS_13Kernel_traitsIf13__nv_bfloat16fS2_fjLj1536ELj1ELj1ELj4ELj8ENS_18Kernel_traits_baseILj1536EfS2_fS2_fjLj128EEEEELb1ELb0ELb0ELb0EEEvNS_9BwdParamsE --------------------------
	.section	.text._ZN10layer_norm13ln_bwd_kernelINS_13Kernel_traitsIf13__nv_bfloat16fS2_fjLj1536ELj1ELj1ELj4ELj8ENS_18Kernel_traits_baseILj1536EfS2_fS2_fjLj128EEEEELb1ELb0ELb0ELb0EEEvNS_9BwdParamsE,"ax",@progbits
	.align	128
        .global         _ZN10layer_norm13ln_bwd_kernelINS_13Kernel_traitsIf13__nv_bfloat16fS2_fjLj1536ELj1ELj1ELj4ELj8ENS_18Kernel_traits_baseILj1536EfS2_fS2_fjLj128EEEEELb1ELb0ELb0ELb0EEEvNS_9BwdParamsE
        .type           _ZN10layer_norm13ln_bwd_kernelINS_13Kernel_traitsIf13__nv_bfloat16fS2_fjLj1536ELj1ELj1ELj4ELj8ENS_18Kernel_traits_baseILj1536EfS2_fS2_fjLj128EEEEELb1ELb0ELb0ELb0EEEvNS_9BwdParamsE,@function
        .size           _ZN10layer_norm13ln_bwd_kernelINS_13Kernel_traitsIf13__nv_bfloat16fS2_fjLj1536ELj1ELj1ELj4ELj8ENS_18Kernel_traits_baseILj1536EfS2_fS2_fjLj128EEEEELb1ELb0ELb0ELb0EEEvNS_9BwdParamsE,(.L_x_6740 - _ZN10layer_norm13ln_bwd_kernelINS_13Kernel_traitsIf13__nv_bfloat16fS2_fjLj1536ELj1ELj1ELj4ELj8ENS_18Kernel_traits_baseILj1536EfS2_fS2_fjLj128EEEEELb1ELb0ELb0ELb0EEEvNS_9BwdParamsE)
        .other          _ZN10layer_norm13ln_bwd_kernelINS_13Kernel_traitsIf13__nv_bfloat16fS2_fjLj1536ELj1ELj1ELj4ELj8ENS_18Kernel_traits_baseILj1536EfS2_fS2_fjLj128EEEEELb1ELb0ELb0ELb0EEEvNS_9BwdParamsE,@"STO_CUDA_ENTRY STV_DEFAULT"
_ZN10layer_norm13ln_bwd_kernelINS_13Kernel_traitsIf13__nv_bfloat16fS2_fjLj1536ELj1ELj1ELj4ELj8ENS_18Kernel_traits_baseILj1536EfS2_fS2_fjLj128EEEEELb1ELb0ELb0ELb0EEEvNS_9BwdParamsE:
.text._ZN10layer_norm13ln_bwd_kernelINS_13Kernel_traitsIf13__nv_bfloat16fS2_fjLj1536ELj1ELj1ELj4ELj8ENS_18Kernel_traits_baseILj1536EfS2_fS2_fjLj128EEEEELb1ELb0ELb0ELb0EEEvNS_9BwdParamsE:
        /* <DEDUP_REMOVED lines=41> */
[----:B------:R-:W-:Y:S02]  /*0290*/  SHF.R.U32.HI R70, RZ, 0x5, R68 ;  /* 0x00000005ff467819 */ /* 0x000fe40000011644 */
        /* <DEDUP_REMOVED lines=12> */
[----:B------:R-:W1:Y:S01]  /*0360*/  LDCU.U8 UR18, c[0x0][0x410] ;  /* 0x00008200ff1277ac */ /* 0x000e620008000000 */
[----:B0-----:R-:W-:Y:S02]  /*0370*/  UISETP.NE.U32.AND UP0, UPT, UR4, URZ, UPT ;  /* 0x000000ff0400728c */ /* 0x001fe4000bf05070 */
[----:B------:R-:W-:Y:S02]  /*0380*/  UPLOP3.LUT UP2, UPT, UPT, UPT, UPT, 0x40, 0x4 ;  /* 0x000000000004789c */ /* 0x000fe40003f4e870 */
[----:B------:R-:W-:Y:S01]  /*0390*/  UISETP.NE.AND.EX UP0, UPT, UR5, URZ, UPT, UP0 ;  /* 0x000000ff0500728c */ /* 0x000fe2000bf05300 */
[----:B------:R-:W0:Y:S01]  /*03a0*/  LDCU UR24, c[0x0][0x408] ;  /* 0x00008100ff1877ac */ /* 0x000e220008000800 */
[----:B------:R-:W2:Y:S01]  /*03b0*/  LDCU UR8, c[0x0][0x388] ;  /* 0x00007100ff0877ac */ /* 0x000ea20008000800 */
[----:B------:R-:W3:Y:S01]  /*03c0*/  LDCU UR19, c[0x0][0x400] ;  /* 0x00008000ff1377ac */ /* 0x000ee20008000800 */
[----:B------:R-:W4:Y:S01]  /*03d0*/  LDCU.64 UR20, c[0x0][0x438] ;  /* 0x00008700ff1477ac */ /* 0x000f220008000a00 */
[----:B------:R-:W0:Y:S01]  /*03e0*/  LDCU.64 UR22, c[0x0][0x478] ;  /* 0x00008f00ff1677ac */ /* 0x000e220008000a00 */
[----:B------:R-:W0:Y:S01]  /*03f0*/  LDCU.128 UR12, c[0x0][0x3c0] ;  /* 0x00007800ff0c77ac */ /* 0x000e220008000c00 */
[----:B------:R-:W0:Y:S01]  /*0400*/  LDCU.64 UR26, c[0x0][0x380] ;  /* 0x00007000ff1a77ac */ /* 0x000e220008000a00 */
[----:B------:R-:W-:-:S05]  /*0410*/  UMOV UR6, UR7 ;  /* 0x0000000700067c82 */ /* 0x000fca0008000000 */
.L_x_3006:
        /* <DEDUP_REMOVED lines=30> */
[----:B----4-:R-:W-:Y:S02]  /*0600*/  @P0 R2UR UR10, R60 ;  /* 0x000000003c0a02ca */ /* 0x010fe400000e0000 */
[----:B------:R-:W-:-:S11]  /*0610*/  FSEL R64, R64, RZ, !P4 ;  /* 0x000000ff40407208 */ /* 0x000fd60006000000 */
[----:B------:R-:W-:Y:S01]  /*0620*/  @UP0 USHF.L.U32 UR9, UR10, 0x10, URZ ;  /* 0x000000100a090899 */ /* 0x000fe200080006ff */
[----:B------:R-:W-:Y:S11]  /*0630*/  @!P2 BRA `(.L_x_2980) ;  /* 0x0000000000cca947 */ /* 0x000ff60003800000 */
        /* <DEDUP_REMOVED lines=12> */
[----:B--2---:R-:W-:-:S05]  /*0700*/  IMAD.WIDE.U32 R82, R69, 0x4, R82 ;  /* 0x0000000445527825 */ /* 0x004fca00078e0052 */
[----:B------:R0:W5:Y:S01]  /*0710*/  LDG.E R11, desc[UR16][R82.64] ;  /* 0x00000010520b7981 */ /* 0x000162000c1e1900 */
        /* <DEDUP_REMOVED lines=8> */
[----:B------:R-:W-:Y:S01]  /*07a0*/  FADD.FTZ R63, -R64, R63 ;  /* 0x0000003f403f7221 */ /* 0x000fe20000010100 */
[----:B------:R-:W-:Y:S01]  /*07b0*/  FMUL.FTZ R88, R61, UR11 ;  /* 0x0000000b3d587c20 */ /* 0x000fe20008410000 */
[----:B------:R-:W-:Y:S01]  /*07c0*/  FMUL.FTZ R89, R89, UR11 ;  /* 0x0000000b59597c20 */ /* 0x000fe20008410000 */
[----:B-----5:R-:W-:Y:S01]  /*07d0*/  FMUL.FTZ R87, R52, R65 ;  /* 0x0000004134577220 */ /* 0x020fe20000410000 */
[----:B0-----:R-:W-:Y:S01]  /*07e0*/  SHF.L.U32 R83, R84, 0x10, RZ ;  /* 0x0000001054537819 */ /* 0x001fe200000006ff */
[----:B------:R-:W-:Y:S01]  /*07f0*/  FMUL.FTZ R85, R62, UR11 ;  /* 0x0000000b3e557c20 */ /* 0x000fe20008410000 */
[----:B------:R-:W-:Y:S01]  /*0800*/  SHF.R.U32.HI R66, RZ, 0x10, R67 ;  /* 0x00000010ff427819 */ /* 0x000fe20000011643 */
        /* <DEDUP_REMOVED lines=18> */
[C---:B------:R-:W-:Y:S01]  /*0930*/  FFMA.FTZ R47, R84.reuse, R60, R47 ;  /* 0x0000003c542f7223 */ /* 0x040fe2000001002f */
[----:B------:R-:W-:Y:S01]  /*0940*/  IADD3 R67, PT, PT, R69, 0x80, RZ ;  /* 0x0000008045437810 */ /* 0x000fe20007ffe0ff */
[----:B------:R-:W-:Y:S01]  /*0950*/  FADD.FTZ R65, R65, R82 ;  /* 0x0000005241417221 */ /* 0x000fe20000010000 */
[----:B------:R-:W-:-:S07]  /*0960*/  FFMA.FTZ R66, R84, R82, R61 ;  /* 0x0000005254427223 */ /* 0x000fce000001003d */
.L_x_2980:
[----:B------:R-:W-:Y:S05]  /*0970*/  BSYNC.RECONVERGENT B0 ;  /* 0x0000000000007941 */ /* 0x000fea0003800200 */
.L_x_2979:
        /* <DEDUP_REMOVED lines=13> */
[----:B------:R1:W5:Y:S01]  /*0a50*/  LDG.E R10, desc[UR16][R76.64] ;  /* 0x000000104c0a7981 */ /* 0x000362000c1e1900 */
[----:B0-----:R-:W-:-:S05]  /*0a60*/  @P0 IMAD.WIDE.U32 R74, R67, 0x10, R74 ;  /* 0x00000010434a0825 */ /* 0x001fca00078e004a */
[----:B------:R0:W5:Y:S01]  /*0a70*/  @P0 LDG.E.128 R16, desc[UR16][R74.64] ;  /* 0x000000104a100981 */ /* 0x000162000c1e1d00 */
[----:B------:R-:W-:Y:S02]  /*0a80*/  IADD3 R67, PT, PT, R67, 0x80, RZ ;  /* 0x0000008043437810 */ /* 0x000fe40007ffe0ff */
[----:B---3--:R-:W-:Y:S02]  /*0a90*/  MOV R78, R72 ;  /* 0x00000048004e7202 */ /* 0x008fe40000000f00 */
[--C-:B------:R-:W-:Y:S02]  /*0aa0*/  SHF.R.U64 R81, R72, 0x10, R73.reuse ;  /* 0x0000001048517819 */ /* 0x100fe40000001249 */
[----:B------:R-:W-:Y:S02]  /*0ab0*/  MOV R79, R73 ;  /* 0x00000049004f7202 */ /* 0x000fe40000000f00 */
[----:B------:R-:W-:Y:S01]  /*0ac0*/  SHF.R.U32.HI R72, RZ, 0x10, R73 ;  /* 0x00000010ff487819 */ /* 0x000fe20000011649 */
[C---:B----4-:R-:W-:Y:S01]  /*0ad0*/  FADD.FTZ R73, -R64.reuse, R61 ;  /* 0x0000003d40497221 */ /* 0x050fe20000010100 */
[----:B------:R-:W-:Y:S01]  /*0ae0*/  FADD.FTZ R60, -R64, R60 ;  /* 0x0000003c403c7221 */ /* 0x000fe20000010100 */
[----:B------:R-:W-:Y:S01]  /*0af0*/  SHF.L.U32 R61, R78, 0x10, RZ ;  /* 0x000000104e3d7819 */ /* 0x000fe200000006ff */
[----:B------:R-:W-:Y:S01]  /*0b00*/  FADD.FTZ R80, -R64, R63 ;  /* 0x0000003f40507221 */ /* 0x000fe20000010100 */
[----:B-1----:R-:W-:Y:S01]  /*0b10*/  SHF.L.U32 R76, R81, 0x10, RZ ;  /* 0x00000010514c7819 */ /* 0x002fe200000006ff */
[----:B------:R-:W-:Y:S01]  /*0b20*/  FMUL.FTZ R78, R73, UR11 ;  /* 0x0000000b494e7c20 */ /* 0x000fe20008410000 */
[----:B------:R-:W-:Y:S01]  /*0b30*/  SHF.L.U32 R63, R79, 0x10, RZ ;  /* 0x000000104f3f7819 */ /* 0x000fe200000006ff */
[----:B------:R-:W-:Y:S01]  /*0b40*/  FMUL.FTZ R79, R60, UR11 ;  /* 0x0000000b3c4f7c20 */ /* 0x000fe20008410000 */
[-C--:B-----5:R-:W-:Y:S01]  /*0b50*/  FMUL.FTZ R77, R56, R61.reuse ;  /* 0x0000003d384d7220 */ /* 0x0a0fe20000410000 */
[----:B------:R-:W-:Y:S01]  /*0b60*/  FADD.FTZ R62, -R64, R62 ;  /* 0x0000003e403e7221 */ /* 0x000fe20000010100 */
        /* <DEDUP_REMOVED lines=8> */
[----:B0-----:R-:W-:Y:S01]  /*0bf0*/  FMUL.FTZ R75, R62, UR11 ;  /* 0x0000000b3e4b7c20 */ /* 0x001fe20008410000 */
[----:B------:R-:W-:Y:S01]  /*0c00*/  FMUL.FTZ R74, R80, UR11 ;  /* 0x0000000b504a7c20 */ /* 0x000fe20008410000 */
[----:B------:R-:W-:Y:S01]  /*0c10*/  FMUL.FTZ R73, R58, R63 ;  /* 0x0000003f3a497220 */ /* 0x000fe20000410000 */
[----:B------:R-:W-:Y:S01]  /*0c20*/  FADD.FTZ R60, R65, R76 ;  /* 0x0000004c413c7221 */ /* 0x000fe20000010000 */
        /* <DEDUP_REMOVED lines=10> */
.L_x_2982:
[----:B------:R-:W-:Y:S05]  /*0cd0*/  BSYNC.RECONVERGENT B0 ;  /* 0x0000000000007941 */ /* 0x000fea0003800200 */
.L_x_2981:
[----:B------:R-:W-:Y:S04]  /*0ce0*/  BSSY.RECONVERGENT B0, `(.L_x_2983) ;  /* 0x0000034000007945 */ /* 0x000fe80003800200 */
[----:B------:R-:W-:Y:S05]  /*0cf0*/  @!P3 BRA `(.L_x_2984) ;  /* 0x0000000000c8b947 */ /* 0x000fea0003800000 */
[----:B------:R-:W0:Y:S01]  /*0d00*/  LDC.64 R2, c[0x0][0x428] ;  /* 0x00010a00ff027b82 */ /* 0x000e220000000a00 */
[----:B------:R-:W-:-:S04]  /*0d10*/  ISETP.NE.U32.AND P0, PT, RZ, UR20, PT ;  /* 0x00000014ff007c0c */ /* 0x000fc8000bf05070 */
[----:B------:R-:W-:-:S03]  /*0d20*/  ISETP.NE.AND.EX P0, PT, RZ, UR21, PT, P0 ;  /* 0x00000015ff007c0c */ /* 0x000fc6000bf05300 */
[----:B------:R-:W1:Y:S08]  /*0d30*/  LDC.64 R4, c[0x0][0x3a8] ;  /* 0x0000ea00ff047b82 */ /* 0x000e700000000a00 */
[----:B------:R-:W2:Y:S01]  /*0d40*/  LDC.64 R8, c[0x0][0x3b0] ;  /* 0x0000ec00ff087b82 */ /* 0x000ea20000000a00 */
[----:B0-----:R-:W-:-:S07]  /*0d50*/  IMAD.WIDE.U32 R2, R67, 0x8, R2 ;  /* 0x0000000843027825 */ /* 0x001fce00078e0002 */
[----:B------:R-:W0:Y:S01]  /*0d60*/  @P0 LDC.64 R60, c[0x0][0x438] ;  /* 0x00010e00ff3c0b82 */ /* 0x000e220000000a00 */
[----:B------:R-:W3:Y:S01]  /*0d70*/  LDG.E.64 R2, desc[UR16][R2.64] ;  /* 0x0000001002027981 */ /* 0x000ee2000c1e1b00 */
[----:B-1----:R-:W-:-:S06]  /*0d80*/  IMAD.WIDE.U32 R4, R67, 0x10, R4 ;  /* 0x0000001043047825 */ /* 0x002fcc00078e0004 */
[----:B------:R-:W4:Y:S01]  /*0d90*/  LDG.E.128 R4, desc[UR16][R4.64] ;  /* 0x0000001004047981 */ /* 0x000f22000c1e1d00 */
[----:B--2---:R-:W-:-:S05]  /*0da0*/  IMAD.WIDE.U32 R8, R67, 0x4, R8 ;  /* 0x0000000443087825 */ /* 0x004fca00078e0008 */
[----:B------:R1:W5:Y:S01]  /*0db0*/  LDG.E R0, desc[UR16][R8.64] ;  /* 0x0000001008007981 */ /* 0x000362000c1e1900 */
[----:B0-----:R-:W-:-:S05]  /*0dc0*/  @P0 IMAD.WIDE.U32 R60, R67, 0x10, R60 ;  /* 0x00000010433c0825 */ /* 0x001fca00078e003c */
[----:B------:R0:W5:Y:S01]  /*0dd0*/  @P0 LDG.E.128 R12, desc[UR16][R60.64] ;  /* 0x000000103c0c0981 */ /* 0x000162000c1e1d00 */
[----:B---3--:R-:W-:Y:S02]  /*0de0*/  MOV R62, R2 ;  /* 0x00000002003e7202 */ /* 0x008fe40000000f00 */
[--C-:B------:R-:W-:Y:S02]  /*0df0*/  SHF.R.U64 R80, R2, 0x10, R3.reuse ;  /* 0x0000001002507819 */ /* 0x100fe40000001203 */
[----:B------:R-:W-:Y:S02]  /*0e00*/  MOV R63, R3 ;  /* 0x00000003003f7202 */ /* 0x000fe40000000f00 */
[----:B------:R-:W-:Y:S01]  /*0e10*/  SHF.R.U32.HI R67, RZ, 0x10, R3 ;  /* 0x00000010ff437819 */ /* 0x000fe20000011603 */
[C---:B----4-:R-:W-:Y:S01]  /*0e20*/  FADD.FTZ R2, -R64.reuse, R5 ;  /* 0x0000000540027221 */ /* 0x050fe20000010100 */
[C---:B------:R-:W-:Y:S01]  /*0e30*/  FADD.FTZ R3, -R64.reuse, R4 ;  /* 0x0000000440037221 */ /* 0x040fe20000010100 */
[C---:B------:R-:W-:Y:S01]  /*0e40*/  FADD.FTZ R5, -R64.reuse, R6 ;  /* 0x0000000640057221 */ /* 0x040fe20000010100 */
[----:B------:R-:W-:Y:S01]  /*0e50*/  FADD.FTZ R64, -R64, R7 ;  /* 0x0000000740407221 */ /* 0x000fe20000010100 */
[----:B------:R-:W-:Y:S01]  /*0e60*/  SHF.L.U32 R7, R62, 0x10, RZ ;  /* 0x000000103e077819 */ /* 0x000fe200000006ff */
[----:B------:R-:W-:Y:S01]  /*0e70*/  FMUL.FTZ R3, R3, UR11 ;  /* 0x0000000b03037c20 */ /* 0x000fe20008410000 */
[----:B------:R-:W-:-:S03]  /*0e80*/  SHF.L.U32 R6, R80, 0x10, RZ ;  /* 0x0000001050067819 */ /* 0x000fc600000006ff */
[-C--:B-----5:R-:W-:Y:S01]  /*0e90*/  FMUL.FTZ R4, R48, R7.reuse ;  /* 0x0000000730047220 */ /* 0x0a0fe20000410000 */
[----:B------:R-:W-:Y:S01]  /*0ea0*/  SHF.L.U32 R63, R63, 0x10, RZ ;  /* 0x000000103f3f7819 */ /* 0x000fe200000006ff */
[----:B------:R-:W-:Y:S01]  /*0eb0*/  FMUL.FTZ R2, R2, UR11 ;  /* 0x0000000b02027c20 */ /* 0x000fe20008410000 */
[----:B------:R-:W-:Y:S01]  /*0ec0*/  FADD.FTZ R24, R24, R7 ;  /* 0x0000000718187221 */ /* 0x000fe20000010000 */
[----:B------:R-:W-:Y:S01]  /*0ed0*/  FFMA.FTZ R36, R3, R7, R36 ;  /* 0x0000000703247223 */ /* 0x000fe20000010024 */
[----:B------:R-:W-:Y:S01]  /*0ee0*/  FMUL.FTZ R7, R49, R6 ;  /* 0x0000000631077220 */ /* 0x000fe20000410000 */
[----:B-1----:R-:W-:Y:S01]  /*0ef0*/  FADD.FTZ R8, R65, R4 ;  /* 0x0000000441087221 */ /* 0x002fe20000010000 */
[----:B------:R-:W-:Y:S01]  /*0f00*/  FFMA.FTZ R9, R3, R4, R66 ;  /* 0x0000000403097223 */ /* 0x000fe20000010042 */
[----:B0-----:R-:W-:Y:S01]  /*0f10*/  SHF.L.U32 R60, R67, 0x10, RZ ;  /* 0x00000010433c7819 */ /* 0x001fe200000006ff */
        /* <DEDUP_REMOVED lines=16> */
.L_x_2984:
[----:B------:R-:W-:Y:S05]  /*1020*/  BSYNC.RECONVERGENT B0 ;  /* 0x0000000000007941 */ /* 0x000fea0003800200 */
.L_x_2983:
        /* <DEDUP_REMOVED lines=79> */
[----:B------:R-:W-:Y:S01]  /*1520*/  FSEL R62, R62, RZ, P0 ;  /* 0x000000ff3e3e7208 */ /* 0x000fe20000000000 */
[----:B------:R-:W-:Y:S01]  /*1530*/  FMUL.FTZ R61, R61, UR24 ;  /* 0x000000183d3d7c20 */ /* 0x000fe20008410000 */
[----:B------:R-:W-:Y:S01]  /*1540*/  LOP3.LUT P0, RZ, R11, 0xff00, RZ, 0xc0, !PT ;  /* 0x0000ff000bff7812 */ /* 0x000fe2000780c0ff */
[----:B------:R-:W-:Y:S01]  /*1550*/  FMUL.FTZ R60, R60, UR11 ;  /* 0x0000000b3c3c7c20 */ /* 0x000fe20008410000 */
[----:B------:R-:W-:-:S02]  /*1560*/  FSEL R67, R63, RZ, P4 ;  /* 0x000000ff3f437208 */ /* 0x000fc40002000000 */
        /* <DEDUP_REMOVED lines=17> */
.L_x_2989:
[----:B------:R-:W-:Y:S05]  /*1680*/  BSYNC.RECONVERGENT B1 ;  /* 0x0000000000017941 */ /* 0x000fea0003800200 */
.L_x_2988:
        /* <DEDUP_REMOVED lines=42> */
.L_x_2991:
[----:B------:R-:W-:Y:S05]  /*1930*/  BSYNC.RECONVERGENT B1 ;  /* 0x0000000000017941 */ /* 0x000fea0003800200 */
.L_x_2990:
[----:B------:R-:W-:Y:S05]  /*1940*/  @!P3 BRA `(.L_x_2992) ;  /* 0x0000001800ecb947 */ /* 0x000fea0003800000 */
[--C-:B01----:R-:W-:Y:S01]  /*1950*/  FFMA.FTZ R60, R2, UR4, R64.reuse ;  /* 0x00000004023c7c23 */ /* 0x103fe20008010040 */
[--C-:B------:R-:W-:Y:S01]  /*1960*/  FFMA.FTZ R61, R5, UR4, R64.reuse ;  /* 0x00000004053d7c23 */ /* 0x100fe20008010040 */
[----:B------:R-:W-:Y:S01]  /*1970*/  FFMA.FTZ R66, R8, UR4, R64 ;  /* 0x0000000408427c23 */ /* 0x000fe20008010040 */
[----:B------:R-:W-:Y:S01]  /*1980*/  LOP3.LUT P0, RZ, R0, 0xff00, RZ, 0xc0, !PT ;  /* 0x0000ff0000ff7812 */ /* 0x000fe2000780c0ff */
[----:B------:R-:W-:Y:S01]  /*1990*/  FADD.FTZ R60, R7, -R60 ;  /* 0x8000003c073c7221 */ /* 0x000fe20000010000 */
[----:B------:R-:W-:Y:S01]  /*19a0*/  FADD.FTZ R61, R6, -R61 ;  /* 0x8000003d063d7221 */ /* 0x000fe20000010000 */
[----:B------:R-:W-:Y:S01]  /*19b0*/  FADD.FTZ R66, R9, -R66 ;  /* 0x8000004209427221 */ /* 0x000fe20000010000 */
[----:B------:R-:W-:Y:S01]  /*19c0*/  LOP3.LUT P4, RZ, R0, 0xff0000, RZ, 0xc0, !PT ;  /* 0x00ff000000ff7812 */ /* 0x000fe2000788c0ff */
[----:B------:R-:W-:Y:S01]  /*19d0*/  FMUL.FTZ R60, R60, UR11 ;  /* 0x0000000b3c3c7c20 */ /* 0x000fe20008410000 */
        /* <DEDUP_REMOVED lines=10> */
[----:B------:R-:W-:-:S02]  /*1a80*/  FMUL.FTZ R64, R64, UR24 ;  /* 0x0000001840407c20 */ /* 0x000fc40008410000 */
[----:B------:R-:W-:Y:S01]  /*1a90*/  FSEL R60, R60, RZ, P0 ;  /* 0x000000ff3c3c7208 */ /* 0x000fe20000000000 */
[----:B------:R-:W-:Y:S01]  /*1aa0*/  FMUL.FTZ R61, R61, UR9 ;  /* 0x000000093d3d7c20 */ /* 0x000fe20008410000 */
[----:B------:R-:W-:Y:S02]  /*1ab0*/  ISETP.GE.U32.AND P0, PT, R0, 0x1000000, PT ;  /* 0x010000000000780c */ /* 0x000fe40003f06070 */
[----:B------:R-:W-:Y:S01]  /*1ac0*/  FSEL R66, R63, RZ, P4 ;  /* 0x000000ff3f427208 */ /* 0x000fe20002000000 */
[----:B------:R0:W1:Y:S01]  /*1ad0*/  F2F.BF16.F32 R62, R60 ;  /* 0x0000003c003e7304 */ /* 0x0000620000202000 */
[----:B------:R-:W-:Y:S01]  /*1ae0*/  FSEL R67, R64, RZ, P0 ;  /* 0x000000ff40437208 */ /* 0x000fe20000000000 */
[----:B------:R-:W-:Y:S01]  /*1af0*/  FMUL.FTZ R63, R61, UR24 ;  /* 0x000000183d3f7c20 */ /* 0x000fe20008410000 */
[----:B------:R-:W-:-:S04]  /*1b00*/  LOP3.LUT P0, RZ, R0, 0xff, RZ, 0xc0, !PT ;  /* 0x000000ff00ff7812 */ /* 0x000fc8000780c0ff */
[----:B------:R-:W-:Y:S01]  /*1b10*/  FSEL R64, R63, RZ, P0 ;  /* 0x000000ff3f407208 */ /* 0x000fe20000000000 */
        /* <DEDUP_REMOVED lines=11> */
.L_x_2987:
        /* <DEDUP_REMOVED lines=11> */
[----:B------:R-:W-:Y:S01]  /*1c80*/  LOP3.LUT P0, RZ, R11, 0xff00, RZ, 0xc0, !PT ;  /* 0x0000ff000bff7812 */ /* 0x000fe2000780c0ff */
        /* <DEDUP_REMOVED lines=34> */
.L_x_2994:
[----:B------:R-:W-:Y:S05]  /*1eb0*/  BSYNC.RECONVERGENT B1 ;  /* 0x0000000000017941 */ /* 0x000fea0003800200 */
.L_x_2993:
        /* <DEDUP_REMOVED lines=23> */
[----:B-1----:R-:W-:Y:S01]  /*2030*/  IMAD.WIDE.U32 R66, R69, 0x10, R66 ;  /* 0x0000001045427825 */ /* 0x002fe200078e0042 */
        /* <DEDUP_REMOVED lines=21> */
.L_x_2996:
[----:B------:R-:W-:Y:S05]  /*2190*/  BSYNC.RECONVERGENT B1 ;  /* 0x0000000000017941 */ /* 0x000fea0003800200 */
.L_x_2995:
        /* <DEDUP_REMOVED lines=10> */
[----:B------:R-:W-:Y:S01]  /*2240*/  LOP3.LUT P0, RZ, R0, 0xff00, RZ, 0xc0, !PT ;  /* 0x0000ff0000ff7812 */ /* 0x000fe2000780c0ff */
[----:B0-----:R-:W-:-:S04]  /*2250*/  IMAD.WIDE.U32 R64, R69, 0x10, R60 ;  /* 0x0000001045407825 */ /* 0x001fc800078e003c */
[----:B------:R-:W-:Y:S01]  /*2260*/  FMUL.FTZ R61, R62, UR11 ;  /* 0x0000000b3e3d7c20 */ /* 0x000fe20008410000 */
        /* <DEDUP_REMOVED lines=9> */
[----:B------:R-:W-:-:S02]  /*2300*/  FMUL.FTZ R80, R80, UR24 ;  /* 0x0000001850507c20 */ /* 0x000fc40008410000 */
[----:B------:R-:W-:Y:S02]  /*2310*/  FSEL R66, R66, RZ, P0 ;  /* 0x000000ff42427208 */ /* 0x000fe40000000000 */
[----:B------:R-:W-:-:S04]  /*2320*/  LOP3.LUT P0, RZ, R0, 0xff0000, RZ, 0xc0, !PT ;  /* 0x00ff000000ff7812 */ /* 0x000fc8000780c0ff */
[----:B------:R-:W-:Y:S01]  /*2330*/  FSEL R67, R67, RZ, P0 ;  /* 0x000000ff43437208 */ /* 0x000fe20000000000 */
[----:B------:R-:W1:Y:S01]  /*2340*/  F2F.BF16.F32 R66, R66 ;  /* 0x0000004200427304 */ /* 0x000e620000202000 */
[----:B------:R-:W-:-:S04]  /*2350*/  ISETP.GE.U32.AND P0, PT, R0, 0x1000000, PT ;  /* 0x010000000000780c */ /* 0x000fc80003f06070 */
[----:B------:R-:W-:Y:S02]  /*2360*/  FSEL R80, R80, RZ, P0 ;  /* 0x000000ff50507208 */ /* 0x000fe40000000000 */
[----:B------:R-:W-:Y:S01]  /*2370*/  LOP3.LUT P0, RZ, R0, 0xff, RZ, 0xc0, !PT ;  /* 0x000000ff00ff7812 */ /* 0x000fe2000780c0ff */
[----:B0-----:R-:W-:Y:S01]  /*2380*/  FMUL.FTZ R60, R60, UR9 ;  /* 0x000000093c3c7c20 */ /* 0x001fe20008410000 */
[----:B------:R-:W0:Y:S01]  /*2390*/  LDC.64 R62, c[0x0][0x468] ;  /* 0x00011a00ff3e7b82 */ /* 0x000e220000000a00 */
[----:B------:R-:W-:Y:S02]  /*23a0*/  F2F.BF16.F32 R67, R67 ;  /* 0x0000004300437304 */ /* 0x000fe40000202000 */
[----:B------:R-:W-:-:S05]  /*23b0*/  FMUL.FTZ R60, R60, UR24 ;  /* 0x000000183c3c7c20 */ /* 0x000fca0008410000 */
[----:B------:R-:W-:Y:S01]  /*23c0*/  FSEL R64, R60, RZ, P0 ;  /* 0x000000ff3c407208 */ /* 0x000fe20000000000 */
[----:B------:R-:W2:Y:S01]  /*23d0*/  F2F.BF16.F32 R80, R80 ;  /* 0x0000005000507304 */ /* 0x000ea20000202000 */
[----:B-1----:R-:W-:-:S07]  /*23e0*/  IMAD.WIDE.U32 R60, R66, 0x10000, RZ ;  /* 0x00010000423c7825 */ /* 0x002fce00078e00ff */
[----:B------:R-:W1:Y:S01]  /*23f0*/  F2F.BF16.F32 R65, R64 ;  /* 0x0000004000417304 */ /* 0x000e620000202000 */
[----:B--2---:R-:W-:Y:S01]  /*2400*/  PRMT R81, R67, 0x5410, R80 ;  /* 0x0000541043517816 */ /* 0x004fe20000000050 */
[----:B0-----:R-:W-:-:S03]  /*2410*/  IMAD.WIDE.U32 R62, R69, 0x8, R62 ;  /* 0x00000008453e7825 */ /* 0x001fc600078e003e */
[----:B------:R-:W-:Y:S02]  /*2420*/  LOP3.LUT R61, R81, R61, RZ, 0xfc, !PT ;  /* 0x0000003d513d7212 */ /* 0x000fe400078efcff */
[----:B-1----:R-:W-:-:S05]  /*2430*/  LOP3.LUT R60, R60, R65, RZ, 0xfc, !PT ;  /* 0x000000413c3c7212 */ /* 0x002fca00078efcff */
[----:B------:R2:W-:Y:S01]  /*2440*/  STG.E.64 desc[UR16][R62.64], R60 ;  /* 0x0000003c3e007986 */ /* 0x0005e2000c101b10 */
[----:B------:R-:W-:Y:S05]  /*2450*/  BRA `(.L_x_2992) ;  /* 0x0000001000287947 */ /* 0x000fea0003800000 */
.L_x_2986:
        /* <DEDUP_REMOVED lines=8> */
[----:B------:R-:W-:Y:S01]  /*24e0*/  LOP3.LUT P0, RZ, R11, 0xff0000, RZ, 0xc0, !PT ;  /* 0x00ff00000bff7812 */ /* 0x000fe2000780c0ff */
        /* <DEDUP_REMOVED lines=8> */
[----:B------:R-:W-:Y:S01]  /*2570*/  ISETP.GE.U32.AND P4, PT, R11, 0x1000000, PT ;  /* 0x010000000b00780c */ /* 0x000fe20003f86070 */
        /* <DEDUP_REMOVED lines=28> */
.L_x_2999:
[----:B------:R-:W-:Y:S05]  /*2740*/  BSYNC.RECONVERGENT B1 ;  /* 0x0000000000017941 */ /* 0x000fea0003800200 */
.L_x_2998:
[----:B------:R-:W-:Y:S04]  /*2750*/  BSSY.RECONVERGENT B1, `(.L_x_3000) ;  /* 0x000002a000017945 */ /* 0x000fe80003800200 */
[----:B------:R-:W-:Y:S05]  /*2760*/  @!P1 BRA `(.L_x_3001) ;  /* 0x0000000000a09947 */ /* 0x000fea0003800000 */
[--C-:B0-----:R-:W-:Y:S01]  /*2770*/  FFMA.FTZ R60, R75, UR4, R64.reuse ;  /* 0x000000044b3c7c23 */ /* 0x101fe20008010040 */
        /* <DEDUP_REMOVED lines=39> */
.L_x_3001:
[----:B------:R-:W-:Y:S05]  /*29f0*/  BSYNC.RECONVERGENT B1 ;  /* 0x0000000000017941 */ /* 0x000fea0003800200 */
.L_x_3000:
        /* <DEDUP_REMOVED lines=41> */
.L_x_2997:
        /* <DEDUP_REMOVED lines=10> */
[----:B------:R-:W-:Y:S01]  /*2d30*/  LOP3.LUT P0, RZ, R11, 0xff00, RZ, 0xc0, !PT ;  /* 0x0000ff000bff7812 */ /* 0x000fe2000780c0ff */
        /* <DEDUP_REMOVED lines=34> */
.L_x_3003:
[----:B------:R-:W-:Y:S05]  /*2f60*/  BSYNC.RECONVERGENT B1 ;  /* 0x0000000000017941 */ /* 0x000fea0003800200 */
.L_x_3002:
[----:B------:R-:W-:Y:S04]  /*2f70*/  BSSY.RECONVERGENT B1, `(.L_x_3004) ;  /* 0x000002d000017945 */ /* 0x000fe80003800200 */
[----:B------:R-:W-:Y:S05]  /*2f80*/  @!P1 BRA `(.L_x_3005) ;  /* 0x0000000000ac9947 */ /* 0x000fea0003800000 */
[--C-:B0-----:R-:W-:Y:S01]  /*2f90*/  FFMA.FTZ R60, R79, UR4, R64.reuse ;  /* 0x000000044f3c7c23 */ /* 0x101fe20008010040 */
        /* <DEDUP_REMOVED lines=42> */
.L_x_3005:
[----:B------:R-:W-:Y:S05]  /*3240*/  BSYNC.RECONVERGENT B1 ;  /* 0x0000000000017941 */ /* 0x000fea0003800200 */
.L_x_3004:
        /* <DEDUP_REMOVED lines=43> */
.L_x_2992:
[----:B------:R-:W-:Y:S05]  /*3500*/  BSYNC.RECONVERGENT B0 ;  /* 0x0000000000007941 */ /* 0x000fea0003800200 */
.L_x_2985:
[----:B------:R-:W-:Y:S02]  /*3510*/  UIADD3 UR6, UPT, UPT, UR6, UR26, URZ ;  /* 0x0000001a06067290 */ /* 0x000fe4000fffe0ff */
[----:B------:R-:W-:Y:S02]  /*3520*/  UPLOP3.LUT UP2, UPT, UPT, UPT, UP2, 0x40, 0x4 ;  /* 0x000000000004789c */ /* 0x000fe40003f4e820 */
[----:B------:R-:W-:-:S09]  /*3530*/  UISETP.GE.AND UP1, UPT, UR6, UR27, UPT ;  /* 0x0000001b0600728c */ /* 0x000fd2000bf26270 */
[----:B------:R-:W-:Y:S05]  /*3540*/  BRA.U !UP1, `(.L_x_3006) ;  /* 0xffffffcd09b47547 */ /* 0x000fea000b83ffff */
.L_x_2978:
[----:B------:R-:W0:Y:S01]  /*3550*/  LDC.64 R2, c[0x0][0x440] ;  /* 0x00011000ff027b82 */ /* 0x000e220000000a00 */
        /* <DEDUP_REMOVED lines=24> */
.L_x_3007:
        /* <DEDUP_REMOVED lines=10> */
.L_x_6740:


//--------------------- .text._ZN10layer_norm13ln_bwd_kernelINS_13Kernel_traitsIf13__nv_bfloat16fS2_fjLj1536ELj1ELj1ELj4ELj8ENS_18Kernel_traits_baseILj1536EfS2_fS2_fjLj128EEEEELb1ELb0ELb0ELb1EEEvNS_9BwdParamsE --------------------------
	.section	.text._ZN10layer_norm13ln_bwd_kernelINS_13Kernel_traitsIf13__nv_bfloat16fS2_fjLj1536ELj1ELj1ELj4ELj8ENS_18Kernel_traits_baseILj1536EfS2_fS2_fjLj128EEEEELb1ELb0ELb0ELb1EEEvNS_9BwdParamsE,"ax",@progbits
	.align	128
        .global         _ZN10layer_norm13ln_bwd_kernelINS_13Kernel_traitsIf13__nv_bfloat16fS2_fjLj1536ELj1ELj1ELj4ELj8ENS_18Kernel_traits_baseILj1536EfS2_fS2_fjLj128EEEEELb1ELb0ELb0ELb1EEEvNS_9BwdParamsE
        .type           _ZN10layer_norm13ln_bwd_kernelINS_13Kernel_traitsIf13__nv_bfloat16fS2_fjLj1536ELj1ELj1ELj4ELj8ENS_18Kernel_traits_baseILj1536EfS2_fS2_fjLj128EEEEELb1ELb0ELb0ELb1EEEvNS_9BwdParamsE,@function
        .size           _ZN10layer_norm13ln_bwd_kernelINS_13Kernel_traitsIf13__nv_bfloat16fS2_fjLj1536ELj1ELj1ELj4ELj8ENS_18Kernel_traits_baseILj1536EfS2_fS2_fjLj128EEEEELb1ELb0ELb0ELb1EEEvNS_9BwdParamsE,(.L_x_6741 - _ZN10layer_norm13ln_bwd_kernelINS_13Kernel_traitsIf13__nv_bfloat16fS2_fjLj1536ELj1ELj1ELj4ELj8ENS_18Kernel_traits_baseILj1536EfS2_fS2_fjLj128EEEEELb1ELb0ELb0ELb1EEEvNS_9BwdParamsE)
        .other          _ZN10layer_norm13ln_bwd_kernelINS_13Kernel_traitsIf13__nv_bfloat16fS2_fjLj1536ELj1ELj1ELj4ELj8ENS_18Kernel_traits_baseILj1536EfS2_fS2_fjLj128EEEEELb1ELb0ELb0ELb1EEEvNS_9BwdParamsE,@"STO_CUDA_ENTRY STV_DEFAULT"
_ZN10layer_norm13ln_bwd_kernelINS_13Kernel_traitsIf13__nv_bfloat16fS2_fjLj1536ELj1ELj1ELj4ELj8ENS_18Kernel_traits_baseILj1536EfS2_fS2_fjLj128EEEEELb1ELb0ELb0ELb1EEEvNS_9BwdParamsE:
.text._ZN10layer_norm13ln_bwd_kernelINS_13Kernel_traitsIf13__nv_bfloat16fS2_fjLj1536ELj1ELj1ELj4ELj8ENS_18Kernel_traits_baseILj1536EfS2_fS2_fjLj128EEEEELb1ELb0ELb0ELb1EEEvNS_9BwdParamsE:
        /* <DEDUP_REMOVED lines=41> */
[----:B------:R-:W0:Y:S03]  /*0290*/  LDCU.64 UR26, c[0x0][0x478] ;  /* 0x00008f00ff1a77ac */ /* 0x000e260008000a00 */
[----:B-1----:R-:W5:Y:S01]  /*02a0*/  LDG.E.128 R16, desc[UR18][R4.64] ;  /* 0x0000001204107981 */ /* 0x002f62000c1e1d00 */
[----:B------:R-:W-:Y:S01]  /*02b0*/  LOP3.LUT R64, R64, 0x1f, R65, 0xf8, !PT ;  /* 0x0000001f40407812 */ /* 0x000fe200078ef841 */
[----:B------:R-:W1:Y:S01]  /*02c0*/  LDCU.128 UR12, c[0x0][0x3c0] ;  /* 0x00007800ff0c77ac */ /* 0x000e620008000c00 */
[----:B------:R-:W-:Y:S01]  /*02d0*/  LOP3.LUT R65, R65, 0x1f, RZ, 0xc0, !PT ;  /* 0x0000001f41417812 */ /* 0x000fe200078ec0ff */
[----:B------:R-:W5:Y:S01]  /*02e0*/  LDG.E.128 R20, desc[UR18][R4.64+0x800] ;  /* 0x0008001204147981 */ /* 0x000f62000c1e1d00 */
[----:B------:R-:W0:Y:S03]  /*02f0*/  LDCU.64 UR22, c[0x0][0x438] ;  /* 0x00008700ff1677ac */ /* 0x000e260008000a00 */
[----:B------:R3:W5:Y:S01]  /*0300*/  LDG.E.128 R24, desc[UR18][R4.64+0x1000] ;  /* 0x0010001204187981 */ /* 0x000762000c1e1d00 */
[----:B------:R-:W-:Y:S01]  /*0310*/  UISETP.NE.AND.EX UP0, UPT, UR5, URZ, UPT, UP0 ;  /* 0x000000ff0500728c */ /* 0x000fe2000bf05300 */
[----:B------:R-:W0:Y:S01]  /*0320*/  LDCU.64 UR28, c[0x0][0x380] ;  /* 0x00007000ff1c77ac */ /* 0x000e220008000a00 */
[----:B------:R-:W-:Y:S01]  /*0330*/  UMOV UR6, UR9 ;  /* 0x0000000900067c82 */ /* 0x000fe20008000000 */
[----:B--234-:R-:W-:-:S08]  /*0340*/  CS2R R4, SRZ ;  /* 0x0000000000047805 */ /* 0x01cfd0000001ff00 */
.L_x_3013:
[----:B--23--:R-:W2:Y:S01]  /*0350*/  LDC.64 R66, c[0x0][0x428] ;  /* 0x00010a00ff427b82 */ /* 0x00cea20000000a00 */
[----:B------:R-:W-:Y:S01]  /*0360*/  UIMAD UR7, UR6, UR21, URZ ;  /* 0x00000015060772a4 */ /* 0x000fe2000f8e02ff */
[----:B------:R-:W-:Y:S01]  /*0370*/  PLOP3.LUT P0, PT, PT, PT, UP0, 0x80, 0x8 ;  /* 0x000000000008781c */ /* 0x000fe20003f0f008 */
[----:B------:R-:W3:Y:S02]  /*0380*/  @UP0 LDCU.64 UR4, c[0x0][0x3e0] ;  /* 0x00007c00ff0407ac */ /* 0x000ee40008000a00 */
[----:B------:R-:W-:-:S03]  /*0390*/  USHF.R.S32.HI UR8, URZ, 0x1f, UR7 ;  /* 0x0000001fff087899 */ /* 0x000fc60008011407 */
[----:B01----:R-:W4:Y:S01]  /*03a0*/  LDC.64 R48, c[0x0][0x3a8] ;  /* 0x0000ea00ff307b82 */ /* 0x003f220000000a00 */
[----:B-1----:R-:W-:Y:S02]  /*03b0*/  UIMAD.WIDE UR16, UR6, 0x4, UR14 ;  /* 0x00000004061078a5 */ /* 0x002fe4000f8e020e */
[----:B------:R-:W-:Y:S02]  /*03c0*/  ULEA.HI UR8, UR8, UR7, URZ, 0x2 ;  /* 0x0000000708087291 */ /* 0x000fe4000f8f10ff */
[----:B------:R-:W-:Y:S02]  /*03d0*/  UIMAD.WIDE UR10, UR6, 0x4, UR12 ;  /* 0x00000004060a78a5 */ /* 0x000fe4000f8e020c */
[----:B------:R-:W-:Y:S02]  /*03e0*/  MOV R74, UR16 ;  /* 0x00000010004a7c02 */ /* 0x000fe40008000f00 */
[----:B------:R-:W-:Y:S02]  /*03f0*/  MOV R41, UR8 ;  /* 0x0000000800297c02 */ /* 0x000fe40008000f00 */
[----:B------:R-:W-:-:S02]  /*0400*/  MOV R75, UR17 ;  /* 0x00000011004b7c02 */ /* 0x000fc40008000f00 */
[----:B------:R-:W-:Y:S01]  /*0410*/  LEA.HI.SX32 R62, R41, R64, 0x1e ;  /* 0x00000040293e7211 */ /* 0x000fe200078ff2ff */
[----:B---3--:R-:W-:Y:S01]  /*0420*/  @UP0 UIMAD.WIDE UR4, UR6, 0x2, UR4 ;  /* 0x00000002060408a5 */ /* 0x008fe2000f8e0204 */
[----:B------:R-:W-:Y:S01]  /*0430*/  MOV R72, UR10 ;  /* 0x0000000a00487c02 */ /* 0x000fe20008000f00 */
[----:B------:R-:W3:Y:S01]  /*0440*/  LDG.E R74, desc[UR18][R74.64] ;  /* 0x000000124a4a7981 */ /* 0x000ee2000c1e1900 */
[----:B------:R-:W-:Y:S01]  /*0450*/  MOV R73, UR11 ;  /* 0x0000000b00497c02 */ /* 0x000fe20008000f00 */
[C---:B--2---:R-:W-:Y:S01]  /*0460*/  IMAD.WIDE.U32 R70, R62.reuse, 0x8, R66 ;  /* 0x000000083e467825 */ /* 0x044fe200078e0042 */
[C---:B------:R-:W-:Y:S02]  /*0470*/  IADD3 R60, PT, PT, R62.reuse, 0x80, RZ ;  /* 0x000000803e3c7810 */ /* 0x040fe40007ffe0ff */
[C---:B------:R-:W-:Y:S01]  /*0480*/  IADD3 R61, PT, PT, R62.reuse, 0x100, RZ ;  /* 0x000001003e3d7810 */ /* 0x040fe20007ffe0ff */
[----:B------:R-:W2:Y:S01]  /*0490*/  LDG.E R72, desc[UR18][R72.64] ;  /* 0x0000001248487981 */ /* 0x000ea2000c1e1900 */
[----:B------:R-:W-:Y:S01]  /*04a0*/  MOV R50, UR4 ;  /* 0x0000000400327c02 */ /* 0x000fe20008000f00 */
[--C-:B----4-:R-:W-:Y:S01]  /*04b0*/  IMAD.WIDE.U32 R40, R62, 0x10, R48.reuse ;  /* 0x000000103e287825 */ /* 0x110fe200078e0030 */
[----:B------:R-:W-:Y:S01]  /*04c0*/  MOV R51, UR5 ;  /* 0x0000000500337c02 */ /* 0x000fe20008000f00 */
[----:B------:R-:W4:Y:S02]  /*04d0*/  LDG.E.64 R70, desc[UR18][R70.64] ;  /* 0x0000001246467981 */ /* 0x000f24000c1e1b00 */
[----:B------:R-:W-:-:S02]  /*04e0*/  IMAD.WIDE.U32 R44, R60, 0x10, R48 ;  /* 0x000000103c2c7825 */ /* 0x000fc400078e0030 */
[----:B------:R-:W4:Y:S02]  /*04f0*/  LDG.E.128 R40, desc[UR18][R40.64] ;  /* 0x0000001228287981 */ /* 0x000f24000c1e1d00 */
[C---:B------:R-:W-:Y:S02]  /*0500*/  IMAD.WIDE.U32 R48, R61.reuse, 0x10, R48 ;  /* 0x000000103d307825 */ /* 0x040fe400078e0030 */
[----:B------:R-:W4:Y:S02]  /*0510*/  @P0 LDG.E.U16 R76, desc[UR18][R50.64] ;  /* 0x00000012324c0981 */ /* 0x000f24000c1e1500 */
[--C-:B------:R-:W-:Y:S02]  /*0520*/  IMAD.WIDE.U32 R68, R60, 0x8, R66.reuse ;  /* 0x000000083c447825 */ /* 0x100fe400078e0042 */
[----:B------:R-:W4:Y:S04]  /*0530*/  LDG.E.128 R44, desc[UR18][R44.64] ;  /* 0x000000122c2c7981 */ /* 0x000f28000c1e1d00 */
[----:B------:R-:W4:Y:S04]  /*0540*/  LDG.E.64 R68, desc[UR18][R68.64] ;  /* 0x0000001244447981 */ /* 0x000f28000c1e1b00 */
[----:B------:R-:W4:Y:S01]  /*0550*/  LDG.E.128 R48, desc[UR18][R48.64] ;  /* 0x0000001230307981 */ /* 0x000f22000c1e1d00 */
[----:B------:R-:W-:-:S06]  /*0560*/  IMAD.WIDE.U32 R66, R61, 0x8, R66 ;  /* 0x000000083d427825 */ /* 0x000fcc00078e0042 */
[----:B------:R-:W4:Y:S01]  /*0570*/  LDG.E.64 R66, desc[UR18][R66.64] ;  /* 0x0000001242427981 */ /* 0x000f22000c1e1b00 */
[----:B------:R-:W-:Y:S01]  /*0580*/  ISETP.NE.AND P1, PT, RZ, UR20, PT ;  /* 0x00000014ff007c0c */ /* 0x000fe2000bf25270 */
[----:B------:R-:W1:Y:S01]  /*0590*/  S2UR UR5, SR_CgaCtaId ;  /* 0x00000000000579c3 */ /* 0x000e620000008800 */
[----:B------:R-:W-:Y:S02]  /*05a0*/  ISETP.NE.AND P2, PT, R65, RZ, PT ;  /* 0x000000ff4100720c */ /* 0x000fe40003f45270 */
[----:B------:R-:W-:Y:S01]  /*05b0*/  PLOP3.LUT P3, PT, PT, PT, UP2, 0x80, 0x8 ;  /* 0x000000000008781c */ /* 0x000fe20003f6f028 */
[----:B------:R-:W-:Y:S02]  /*05c0*/  UMOV UR4, 0x400 ;  /* 0x0000040000047882 */ /* 0x000fe40000000000 */
[----:B-1----:R-:W-:-:S04]  /*05d0*/  ULEA UR4, UR5, UR4, 0x18 ;  /* 0x0000000405047291 */ /* 0x002fc8000f8ec0ff */
[----:B------:R-:W-:Y:S01]  /*05e0*/  UIADD3 UR5, UPT, UPT, UR4, 0x1820, URZ ;  /* 0x0000182004057890 */ /* 0x000fe2000fffe0ff */
[----:B---3--:R-:W-:Y:S02]  /*05f0*/  R2UR UR8, R74 ;  /* 0x000000004a0872ca */ /* 0x008fe400000e0000 */
[----:B--2---:R-:W-:Y:S02]  /*0600*/  FSEL R75, R72, RZ, !P1 ;  /* 0x000000ff484b7208 */ /* 0x004fe40004800000 */
[----:B----4-:R-:W-:Y:S02]  /*0610*/  MOV R74, R70 ;  /* 0x00000046004a7202 */ /* 0x010fe40000000f00 */
[----:B------:R-:W-:Y:S01]  /*0620*/  SHF.R.U64 R87, R70, 0x10, R71 ;  /* 0x0000001046577819 */ /* 0x000fe20000001247 */
[C---:B------:R-:W-:Y:S01]  /*0630*/  FADD.FTZ R88, -R75.reuse, R41 ;  /* 0x000000294b587221 */ /* 0x040fe20000010100 */
[----:B------:R-:W-:Y:S01]  /*0640*/  SHF.L.U32 R74, R74, 0x10, RZ ;  /* 0x000000104a4a7819 */ /* 0x000fe200000006ff */
[C---:B------:R-:W-:Y:S01]  /*0650*/  FADD.FTZ R73, -R75.reuse, R40 ;  /* 0x000000284b497221 */ /* 0x040fe20000010100 */
[----:B------:R-:W-:Y:S01]  /*0660*/  MOV R72, R71 ;  /* 0x0000004700487202 */ /* 0x000fe20000000f00 */
[----:B------:R-:W-:Y:S01]  /*0670*/  FADD.FTZ R86, -R75, R42 ;  /* 0x0000002a4b567221 */ /* 0x000fe20000010100 */
[----:B------:R-:W-:Y:S01]  /*0680*/  SHF.L.U32 R87, R87, 0x10, RZ ;  /* 0x0000001057577819 */ /* 0x000fe200000006ff */
[----:B------:R-:W-:Y:S01]  /*0690*/  FMUL.FTZ R88, R88, UR8 ;  /* 0x0000000858587c20 */ /* 0x000fe20008410000 */
[----:B-----5:R-:W-:Y:S01]  /*06a0*/  FMUL.FTZ R89, R16, R74 ;  /* 0x0000004a10597220 */ /* 0x020fe20000410000 */
[C---:B------:R-:W-:Y:S01]  /*06b0*/  FADD.FTZ R44, -R75.reuse, R44 ;  /* 0x0000002c4b2c7221 */ /* 0x040fe20000010100 */
[C---:B------:R-:W-:Y:S01]  /*06c0*/  FADD.FTZ R45, -R75.reuse, R45 ;  /* 0x0000002d4b2d7221 */ /* 0x040fe20000010100 */
[----:B------:R-:W-:Y:S01]  /*06d0*/  SHF.R.U32.HI R80, RZ, 0x10, R71 ;  /* 0x00000010ff507819 */ /* 0x000fe20000011647 */
[C---:B------:R-:W-:Y:S01]  /*06e0*/  FADD.FTZ R84, -R75.reuse, R43 ;  /* 0x0000002b4b547221 */ /* 0x040fe20000010100 */
[----:B------:R-:W-:Y:S01]  /*06f0*/  SHF.L.U32 R85, R72, 0x10, RZ ;  /* 0x0000001048557819 */ /* 0x000fe200000006ff */
[----:B------:R-:W-:Y:S01]  /*0700*/  FMUL.FTZ R86, R86, UR8 ;  /* 0x0000000856567c20 */ /* 0x000fe20008410000 */
[----:B------:R-:W-:Y:S01]  /*0710*/  FADD.FTZ R41, -R75, R48 ;  /* 0x000000304b297221 */ /* 0x000fe20000010100 */
[----:B------:R-:W-:Y:S01]  /*0720*/  FMUL.FTZ R48, R73, UR8 ;  /* 0x0000000849307c20 */ /* 0x000fe20008410000 */
[-C--:B------:R-:W-:Y:S01]  /*0730*/  FFMA.FTZ R58, R88, R87.reuse, R58 ;  /* 0x00000057583a7223 */ /* 0x080fe2000001003a */
[----:B------:R-:W-:Y:S01]  /*0740*/  FADD.FTZ R57, R87, R57 ;  /* 0x0000003957397221 */ /* 0x000fe20000010000 */
[----:B------:R-:W-:Y:S01]  /*0750*/  FMUL.FTZ R82, R44, UR8 ;  /* 0x000000082c527c20 */ /* 0x000fe20008410000 */
[----:B------:R-:W-:Y:S01]  /*0760*/  FMUL.FTZ R87, R17, R87 ;  /* 0x0000005711577220 */ /* 0x000fe20000410000 */
[----:B------:R-:W-:Y:S01]  /*0770*/  FADD.FTZ R44, RZ, R89 ;  /* 0x00000059ff2c7221 */ /* 0x000fe20000010000 */
[----:B------:R-:W-:Y:S01]  /*0780*/  FMUL.FTZ R78, R45, UR8 ;  /* 0x000000082d4e7c20 */ /* 0x000fe20008410000 */
[----:B------:R-:W-:Y:S01]  /*0790*/  FFMA.FTZ R45, R48, R89, RZ ;  /* 0x00000059302d7223 */ /* 0x000fe200000100ff */
[----:B------:R-:W-:Y:S01]  /*07a0*/  SHF.L.U32 R80, R80, 0x10, RZ ;  /* 0x0000001050507819 */ /* 0x000fe200000006ff */
[----:B------:R-:W-:Y:S01]  /*07b0*/  FMUL.FTZ R84, R84, UR8 ;  /* 0x0000000854547c20 */ /* 0x000fe20008410000 */
[----:B------:R-:W-:Y:S01]  /*07c0*/  MOV R83, R68 ;  /* 0x0000004400537202 */ /* 0x000fe20000000f00 */
[-C--:B------:R-:W-:Y:S01]  /*07d0*/  FFMA.FTZ R56, R86, R85.reuse, R56 ;  /* 0x0000005556387223 */ /* 0x080fe20000010038 */
[----:B------:R-:W-:Y:S01]  /*07e0*/  FADD.FTZ R55, R85, R55 ;  /* 0x0000003755377221 */ /* 0x000fe20000010000 */
[--C-:B------:R-:W-:Y:S01]  /*07f0*/  SHF.R.U64 R42, R68, 0x10, R69.reuse ;  /* 0x00000010442a7819 */ /* 0x100fe20000001245 */
[----:B------:R-:W-:Y:S01]  /*0800*/  FMUL.FTZ R85, R18, R85 ;  /* 0x0000005512557220 */ /* 0x000fe20000410000 */
[----:B------:R-:W-:Y:S01]  /*0810*/  MOV R43, R69 ;  /* 0x00000045002b7202 */ /* 0x000fe20000000f00 */
[----:B------:R-:W-:Y:S01]  /*0820*/  FADD.FTZ R44, R87, R44 ;  /* 0x0000002c572c7221 */ /* 0x000fe20000010000 */
[----:B------:R-:W-:Y:S01]  /*0830*/  SHF.R.U32.HI R90, RZ, 0x10, R69 ;  /* 0x00000010ff5a7819 */ /* 0x000fe20000011645 */
        /* <DEDUP_REMOVED lines=11> */
[----:B------:R-:W-:Y:S01]  /*08f0*/  @P0 R2UR UR7, R76 ;  /* 0x000000004c0702ca */ /* 0x000fe200000e0000 */
[----:B------:R-:W-:Y:S01]  /*0900*/  FMUL.FTZ R76, R21, R42 ;  /* 0x0000002a154c7220 */ /* 0x000fe20000410000 */
[----:B------:R-:W-:Y:S01]  /*0910*/  SHF.L.U32 R43, R43, 0x10, RZ ;  /* 0x000000102b2b7819 */ /* 0x000fe200000006ff */
[----:B------:R-:W-:Y:S01]  /*0920*/  FADD.FTZ R45, R79, R44 ;  /* 0x0000002c4f2d7221 */ /* 0x000fe20000010000 */
[C---:B------:R-:W-:Y:S01]  /*0930*/  FADD.FTZ R46, -R75.reuse, R46 ;  /* 0x0000002e4b2e7221 */ /* 0x040fe20000010100 */
[----:B------:R-:W-:Y:S01]  /*0940*/  FFMA.FTZ R69, R82, R79, R69 ;  /* 0x0000004f52457223 */ /* 0x000fe20000010045 */
[C---:B------:R-:W-:Y:S01]  /*0950*/  FADD.FTZ R47, -R75.reuse, R47 ;  /* 0x0000002f4b2f7221 */ /* 0x040fe20000010100 */
[C---:B------:R-:W-:Y:S01]  /*0960*/  FADD.FTZ R40, -R75.reuse, R51 ;  /* 0x000000334b287221 */ /* 0x040fe20000010100 */
[C---:B------:R-:W-:Y:S01]  /*0970*/  FADD.FTZ R70, -R75.reuse, R49 ;  /* 0x000000314b467221 */ /* 0x040fe20000010100 */
[----:B------:R-:W-:Y:S01]  /*0980*/  FADD.FTZ R50, -R75, R50 ;  /* 0x000000324b327221 */ /* 0x000fe20000010100 */
[----:B------:R-:W-:Y:S01]  /*0990*/  MOV R51, R66 ;  /* 0x0000004200337202 */ /* 0x000fe20000000f00 */
[----:B------:R-:W-:Y:S01]  /*09a0*/  FMUL.FTZ R75, R22, R43 ;  /* 0x0000002b164b7220 */ /* 0x000fe20000410000 */
[----:B------:R-:W-:Y:S01]  /*09b0*/  SHF.L.U32 R90, R90, 0x10, RZ ;  /* 0x000000105a5a7819 */ /* 0x000fe200000006ff */
[----:B------:R-:W-:Y:S01]  /*09c0*/  FADD.FTZ R44, R76, R45 ;  /* 0x0000002d4c2c7221 */ /* 0x000fe20000010000 */
[----:B------:R-:W-:Y:S01]  /*09d0*/  FFMA.FTZ R63, R48, R74, R63 ;  /* 0x0000004a303f7223 */ /* 0x000fe2000001003f */
[----:B------:R-:W-:Y:S01]  /*09e0*/  FADD.FTZ R59, R74, R59 ;  /* 0x0000003b4a3b7221 */ /* 0x000fe20000010000 */
[----:B------:R-:W-:Y:S01]  /*09f0*/  FMUL.FTZ R77, R46, UR8 ;  /* 0x000000082e4d7c20 */ /* 0x000fe20008410000 */
[----:B------:R-:W-:Y:S01]  /*0a00*/  FFMA.FTZ R68, R78, R76, R69 ;  /* 0x0000004c4e447223 */ /* 0x000fe20000010045 */
[----:B------:R-:W-:Y:S01]  /*0a10*/  SHF.R.U64 R49, R66, 0x10, R67 ;  /* 0x0000001042317819 */ /* 0x000fe20000001243 */
[----:B------:R-:W-:Y:S01]  /*0a20*/  FMUL.FTZ R74, R47, UR8 ;  /* 0x000000082f4a7c20 */ /* 0x000fe20008410000 */
[----:B------:R-:W-:Y:S01]  /*0a30*/  SHF.L.U32 R47, R51, 0x10, RZ ;  /* 0x00000010332f7819 */ /* 0x000fe200000006ff */
        /* <DEDUP_REMOVED lines=11> */
[----:B------:R-:W-:-:S03]  /*0af0*/  FFMA.FTZ R41, R49, R41, R68 ;  /* 0x0000002931297223 */ /* 0x000fc60000010044 */
[----:B------:R-:W-:Y:S01]  /*0b00*/  FADD.FTZ R68, R44, R45 ;  /* 0x0000002d2c447221 */ /* 0x000fe20000010000 */
[----:B------:R-:W-:Y:S01]  /*0b10*/  FFMA.FTZ R44, R70, R45, R41 ;  /* 0x0000002d462c7223 */ /* 0x000fe20000010029 */
[----:B------:R-:W-:Y:S02]  /*0b20*/  MOV R41, R67 ;  /* 0x0000004300297202 */ /* 0x000fe40000000f00 */
[----:B------:R-:W-:Y:S02]  /*0b30*/  SHF.R.U32.HI R81, RZ, 0x10, R67 ;  /* 0x00000010ff517819 */ /* 0x000fe40000011643 */
[----:B------:R-:W-:Y:S02]  /*0b40*/  SHF.L.U32 R91, R41, 0x10, RZ ;  /* 0x00000010295b7819 */ /* 0x000fe400000006ff */
[----:B------:R-:W-:Y:S02]  /*0b50*/  SHF.L.U32 R81, R81, 0x10, RZ ;  /* 0x0000001051517819 */ /* 0x000fe400000006ff */
[----:B------:R-:W-:Y:S01]  /*0b60*/  PLOP3.LUT P0, PT, PT, PT, PT, 0x80, 0x8 ;  /* 0x000000000008781c */ /* 0x000fe20003f0f070 */
[----:B------:R-:W-:Y:S01]  /*0b70*/  FMUL.FTZ R69, R26, R91 ;  /* 0x0000005b1a457220 */ /* 0x000fe20000410000 */
[----:B------:R-:W-:Y:S01]  /*0b80*/  @!P2 PLOP3.LUT P0, PT, P3, PT, PT, 0x80, 0x8 ;  /* 0x000000000008a81c */ /* 0x000fe20001f0f070 */
[----:B------:R-:W-:-:S02]  /*0b90*/  FMUL.FTZ R51, R27, R81 ;  /* 0x000000511b337220 */ /* 0x000fc40000410000 */
[----:B------:R-:W-:-:S04]  /*0ba0*/  FADD.FTZ R68, R68, R69 ;  /* 0x0000004544447221 */ /* 0x000fc80000010000 */
[----:B------:R-:W-:Y:S01]  /*0bb0*/  FADD.FTZ R45, R68, R51 ;  /* 0x00000033442d7221 */ /* 0x000fe20000010000 */
[----:B------:R-:W-:Y:S02]  /*0bc0*/  MOV R68, UR4 ;  /* 0x0000000400447c02 */ /* 0x000fe40008000f00 */
[----:B------:R-:W-:-:S03]  /*0bd0*/  @!P2 MOV R41, UR5 ;  /* 0x000000050029ac02 */ /* 0x000fc60008000f00 */
[----:B------:R-:W-:Y:S02]  /*0be0*/  @!P0 IADD3 R41, PT, PT, R68, 0x1800, RZ ;  /* 0x0000180044298810 */ /* 0x000fe40007ffe0ff */
[----:B------:R-:W1:Y:S01]  /*0bf0*/  SHFL.DOWN PT, R68, R45, 0x10, 0x1f ;  /* 0x0a001f002d447f89 */ /* 0x000e6200000e0000 */
[----:B------:R-:W-:Y:S01]  /*0c00*/  FMUL.FTZ R73, R50, UR8 ;  /* 0x0000000832497c20 */ /* 0x000fe20008410000 */
[----:B------:R-:W-:-:S03]  /*0c10*/  FMUL.FTZ R50, R40, UR8 ;  /* 0x0000000828327c20 */ /* 0x000fc60008410000 */
[----:B------:R-:W-:-:S04]  /*0c20*/  FFMA.FTZ R93, R73, R69, R44 ;  /* 0x00000045495d7223 */ /* 0x000fc8000001002c */
[----:B------:R-:W-:-:S05]  /*0c30*/  FFMA.FTZ R93, R50, R51, R93 ;  /* 0x00000033325d7223 */ /* 0x000fca000001005d */
[----:B------:R-:W2:Y:S01]  /*0c40*/  SHFL.DOWN PT, R40, R93, 0x10, 0x1f ;  /* 0x0a001f005d287f89 */ /* 0x000ea200000e0000 */
[----:B-1----:R-:W-:-:S05]  /*0c50*/  FADD.FTZ R68, R45, R68 ;  /* 0x000000442d447221 */ /* 0x002fca0000010000 */
[----:B------:R-:W1:Y:S01]  /*0c60*/  SHFL.DOWN PT, R44, R68, 0x8, 0x1f ;  /* 0x09001f00442c7f89 */ /* 0x000e6200000e0000 */
[----:B--2---:R-:W-:Y:S01]  /*0c70*/  FADD.FTZ R40, R93, R40 ;  /* 0x000000285d287221 */ /* 0x004fe20000010000 */
[----:B-1----:R-:W-:-:S04]  /*0c80*/  FADD.FTZ R72, R68, R44 ;  /* 0x0000002c44487221 */ /* 0x002fc80000010000 */
        /* <DEDUP_REMOVED lines=8> */
[----:B------:R-:W1:Y:S02]  /*0d10*/  SHFL.DOWN PT, R93, R45, 0x2, 0x1f ;  /* 0x08401f002d5d7f89 */ /* 0x000e6400000e0000 */
[----:B-1----:R-:W-:Y:S02]  /*0d20*/  FADD.FTZ R68, R45, R93 ;  /* 0x0000005d2d447221 */ /* 0x002fe40000010000 */
[----:B------:R-:W1:Y:S01]  /*0d30*/  SHFL.DOWN PT, R93, R92, 0x1, 0x1f ;  /* 0x08201f005c5d7f89 */ /* 0x000e6200000e0000 */
[----:B0-----:R-:W-:Y:S01]  /*0d40*/  ISETP.NE.U32.AND P0, PT, RZ, UR22, PT ;  /* 0x00000016ff007c0c */ /* 0x001fe2000bf05070 */
[----:B-1----:R-:W-:Y:S02]  /*0d50*/  FADD.FTZ R40, R92, R93 ;  /* 0x0000005d5c287221 */ /* 0x002fe40000010000 */
[----:B------:R-:W0:Y:S01]  /*0d60*/  @!P2 S2R R93, SR_TID.X ;  /* 0x00000000005da919 */ /* 0x000e220000002100 */
[----:B------:R-:W-:-:S13]  /*0d70*/  ISETP.NE.AND.EX P0, PT, RZ, UR23, PT, P0 ;  /* 0x00000017ff007c0c */ /* 0x000fda000bf05300 */
[----:B------:R-:W1:Y:S01]  /*0d80*/  @P0 LDC.64 R44, c[0x0][0x438] ;  /* 0x00010e00ff2c0b82 */ /* 0x000e620000000a00 */
[----:B0-----:R-:W-:-:S07]  /*0d90*/  @!P2 SHF.R.U32.HI R72, RZ, 0x2, R93 ;  /* 0x00000002ff48a819 */ /* 0x001fce000001165d */
[----:B------:R-:W0:Y:S01]  /*0da0*/  @P0 LDC.64 R92, c[0x0][0x438] ;  /* 0x00010e00ff5c0b82 */ /* 0x000e220000000a00 */
[----:B------:R-:W-:Y:S01]  /*0db0*/  @!P2 LOP3.LUT R72, R72, 0x18, RZ, 0xc0, !PT ;  /* 0x000000184848a812 */ /* 0x000fe200078ec0ff */
[----:B-1----:R-:W-:-:S03]  /*0dc0*/  @P0 IMAD.WIDE.U32 R44, R60, 0x10, R44 ;  /* 0x000000103c2c0825 */ /* 0x002fc600078e002c */
[----:B------:R-:W-:Y:S02]  /*0dd0*/  @!P2 IADD3 R72, PT, PT, R72, R41, RZ ;  /* 0x000000294848a210 */ /* 0x000fe40007ffe0ff */
[----:B------:R-:W1:Y:S04]  /*0de0*/  SHFL.DOWN PT, R41, R68, 0x1, 0x1f ;  /* 0x08201f0044297f89 */ /* 0x000e6800000e0000 */
[----:B------:R2:W5:Y:S02]  /*0df0*/  @P0 LDG.E.128 R32, desc[UR18][R44.64] ;  /* 0x000000122c200981 */ /* 0x000564000c1e1d00 */
[----:B--2---:R-:W2:Y:S01]  /*0e00*/  LDC.64 R44, c[0x0][0x3b0] ;  /* 0x0000ec00ff2c7b82 */ /* 0x004ea20000000a00 */
[----:B0-----:R-:W-:-:S05]  /*0e10*/  @P0 IMAD.WIDE.U32 R92, R62, 0x10, R92 ;  /* 0x000000103e5c0825 */ /* 0x001fca00078e005c */
[----:B------:R0:W5:Y:S02]  /*0e20*/  @P0 LDG.E.128 R28, desc[UR18][R92.64] ;  /* 0x000000125c1c0981 */ /* 0x000164000c1e1d00 */
[----:B0-----:R-:W0:Y:S01]  /*0e30*/  @P0 LDC.64 R92, c[0x0][0x438] ;  /* 0x00010e00ff5c0b82 */ /* 0x001e220000000a00 */
[----:B-1----:R-:W-:-:S05]  /*0e40*/  FADD.FTZ R41, R68, R41 ;  /* 0x0000002944297221 */ /* 0x002fca0000010000 */
[----:B------:R2:W-:Y:S01]  /*0e50*/  @!P2 STS.64 [R72], R40 ;  /* 0x000000284800a388 */ /* 0x0005e20000000a00 */
[----:B------:R-:W-:Y:S01]  /*0e60*/  FFMA.FTZ R52, R82, R83, R52 ;  /* 0x0000005352347223 */ /* 0x000fe20000010034 */
[----:B------:R-:W-:Y:S01]  /*0e70*/  FADD.FTZ R8, R83, R8 ;  /* 0x0000000853087221 */ /* 0x000fe20000010000 */
[----:B--2---:R-:W-:-:S05]  /*0e80*/  IMAD.WIDE.U32 R40, R62, 0x4, R44 ;  /* 0x000000043e287825 */ /* 0x004fca00078e002c */
[----:B------:R-:W5:Y:S01]  /*0e90*/  LDG.E R83, desc[UR18][R40.64] ;  /* 0x0000001228537981 */ /* 0x000f62000c1e1900 */
[----:B0-----:R-:W-:-:S05]  /*0ea0*/  @P0 IMAD.WIDE.U32 R92, R61, 0x10, R92 ;  /* 0x000000103d5c0825 */ /* 0x001fca00078e005c */
[----:B------:R0:W5:Y:S02]  /*0eb0*/  @P0 LDG.E.128 R36, desc[UR18][R92.64] ;  /* 0x000000125c240981 */ /* 0x000164000c1e1d00 */
[----:B0-----:R-:W-:-:S04]  /*0ec0*/  IMAD.WIDE.U32 R92, R60, 0x4, R44 ;  /* 0x000000043c5c7825 */ /* 0x001fc800078e002c */
        /* <DEDUP_REMOVED lines=9> */
[----:B------:R-:W0:Y:S01]  /*0f60*/  LDS.128 R40, [UR5] ;  /* 0x00000005ff287984 */ /* 0x000e220008000c00 */
[----:B------:R-:W-:-:S02]  /*0f70*/  UIADD3 UR5, UPT, UPT, UR4, 0x1830, URZ ;  /* 0x0000183004057890 */ /* 0x000fc4000fffe0ff */
[----:B------:R-:W-:Y:S01]  /*0f80*/  @!UP2 UIADD3 UR5, UPT, UPT, UR4, 0x1810, URZ ;  /* 0x000018100405a890 */ /* 0x000fe2000fffe0ff */
[----:B------:R-:W-:Y:S01]  /*0f90*/  FFMA.FTZ R13, R74, R90, R13 ;  /* 0x0000005a4a0d7223 */ /* 0x000fe2000001000d */
[----:B------:R-:W-:Y:S01]  /*0fa0*/  FADD.FTZ R5, R90, R5 ;  /* 0x000000055a057221 */ /* 0x000fe20000010000 */
[----:B------:R-:W-:Y:S01]  /*0fb0*/  FADD.FTZ R4, R47, R4 ;  /* 0x000000042f047221 */ /* 0x000fe20000010000 */
[----:B------:R-:W-:Y:S01]  /*0fc0*/  FFMA.FTZ R12, R49, R47, R12 ;  /* 0x0000002f310c7223 */ /* 0x000fe2000001000c */
[----:B------:R-:W-:Y:S01]  /*0fd0*/  FADD.FTZ R3, R46, R3 ;  /* 0x000000032e037221 */ /* 0x000fe20000010000 */
[----:B------:R-:W-:Y:S01]  /*0fe0*/  FFMA.FTZ R11, R70, R46, R11 ;  /* 0x0000002e460b7223 */ /* 0x000fe2000001000b */
[----:B0-----:R-:W-:-:S04]  /*0ff0*/  FADD.FTZ R44, RZ, R41 ;  /* 0x00000029ff2c7221 */ /* 0x001fc80000010000 */
[----:B------:R-:W-:Y:S02]  /*1000*/  FADD.FTZ R90, R43, R44 ;  /* 0x0000002c2b5a7221 */ /* 0x000fe40000010000 */
[----:B------:R-:W0:Y:S01]  /*1010*/  LDS.128 R44, [UR5] ;  /* 0x00000005ff2c7984 */ /* 0x000e220008000c00 */
[----:B------:R-:W-:Y:S01]  /*1020*/  FADD.FTZ R43, RZ, R40 ;  /* 0x00000028ff2b7221 */ /* 0x000fe20000010000 */
[----:B------:R-:W-:-:S03]  /*1030*/  UISETP.NE.U32.AND UP1, UPT, UR22, URZ, UPT ;  /* 0x000000ff1600728c */ /* 0x000fc6000bf25070 */
[----:B------:R-:W-:Y:S01]  /*1040*/  FADD.FTZ R43, R42, R43 ;  /* 0x0000002b2a2b7221 */ /* 0x000fe20000010000 */
[----:B------:R-:W-:Y:S01]  /*1050*/  UISETP.NE.AND.EX UP1, UPT, UR23, URZ, UPT, UP1 ;  /* 0x000000ff1700728c */ /* 0x000fe2000bf25310 */
[----:B------:R-:W-:Y:S02]  /*1060*/  MOV R40, R66 ;  /* 0x0000004200287202 */ /* 0x000fe40000000f00 */
[----:B------:R-:W-:Y:S01]  /*1070*/  SHF.R.U64 R41, R66, 0x10, R67 ;  /* 0x0000001042297819 */ /* 0x000fe20000001243 */
[----:B------:R-:W-:Y:S01]  /*1080*/  FADD.FTZ R0, R81, R0 ;  /* 0x0000000051007221 */ /* 0x000fe20000010000 */
[----:B------:R-:W-:Y:S01]  /*1090*/  FFMA.FTZ R9, R50, R81, R9 ;  /* 0x0000005132097223 */ /* 0x000fe20000010009 */
[----:B------:R-:W-:Y:S01]  /*10a0*/  FADD.FTZ R2, R91, R2 ;  /* 0x000000025b027221 */ /* 0x000fe20000010000 */
[----:B------:R-:W-:Y:S01]  /*10b0*/  FFMA.FTZ R10, R73, R91, R10 ;  /* 0x0000005b490a7223 */ /* 0x000fe2000001000a */
[----:B------:R-:W-:Y:S01]  /*10c0*/  UMOV UR4, 0x3f800000 ;  /* 0x3f80000000047882 */ /* 0x000fe20000000000 */
[----:B------:R-:W-:Y:S01]  /*10d0*/  @UP0 USHF.L.U32 UR4, UR7, 0x10, URZ ;  /* 0x0000001007040899 */ /* 0x000fe200080006ff */
[----:B0-----:R-:W-:-:S04]  /*10e0*/  FADD.FTZ R90, R90, R45 ;  /* 0x0000002d5a5a7221 */ /* 0x001fc80000010000 */
[----:B------:R-:W-:Y:S01]  /*10f0*/  FADD.FTZ R47, R47, R90 ;  /* 0x0000005a2f2f7221 */ /* 0x000fe20000010000 */
[----:B------:R-:W-:-:S03]  /*1100*/  FADD.FTZ R43, R43, R44 ;  /* 0x0000002c2b2b7221 */ /* 0x000fc60000010000 */
[----:B------:R-:W-:Y:S01]  /*1110*/  FMUL.FTZ R47, R47, UR24 ;  /* 0x000000182f2f7c20 */ /* 0x000fe20008410000 */
[----:B------:R-:W-:Y:S01]  /*1120*/  FADD.FTZ R43, R46, R43 ;  /* 0x0000002b2e2b7221 */ /* 0x000fe20000010000 */
[----:B------:R-:W-:-:S03]  /*1130*/  SHF.L.U32 R45, R40, 0x10, RZ ;  /* 0x00000010282d7819 */ /* 0x000fc600000006ff */
[----:B------:R-:W-:Y:S01]  /*1140*/  R2UR UR5, R47 ;  /* 0x000000002f0572ca */ /* 0x000fe200000e0000 */
[----:B------:R-:W-:Y:S01]  /*1150*/  FMUL.FTZ R43, R43, UR24 ;  /* 0x000000182b2b7c20 */ /* 0x000fe20008410000 */
[----:B------:R-:W-:Y:S01]  /*1160*/  SHF.L.U32 R40, R41, 0x10, RZ ;  /* 0x0000001029287819 */ /* 0x000fe200000006ff */
[----:B------:R-:W-:-:S03]  /*1170*/  FMUL.FTZ R66, R24, R45 ;  /* 0x0000002d18427220 */ /* 0x000fc60000410000 */
[----:B------:R-:W-:Y:S01]  /*1180*/  FSEL R81, R43, RZ, !P1 ;  /* 0x000000ff2b517208 */ /* 0x000fe20004800000 */
[----:B------:R-:W-:Y:S01]  /*1190*/  FMUL.FTZ R67, R25, R40 ;  /* 0x0000002819437220 */ /* 0x000fe20000410000 */
[----:B------:R-:W-:Y:S07]  /*11a0*/  BRA.U UP1, `(.L_x_3009) ;  /* 0x0000000d01c87547 */ /* 0x000fee000b800000 */
        /* <DEDUP_REMOVED lines=10> */
[----:B-----5:R-:W-:Y:S01]  /*1250*/  LOP3.LUT P0, RZ, R83, 0xff, RZ, 0xc0, !PT ;  /* 0x000000ff53ff7812 */ /* 0x020fe2000780c0ff */
[----:B------:R-:W-:Y:S01]  /*1260*/  FMUL.FTZ R48, R48, UR8 ;  /* 0x0000000830307c20 */ /* 0x000fe20008410000 */
[----:B------:R-:W-:Y:S01]  /*1270*/  FMUL.FTZ R86, R86, UR8 ;  /* 0x0000000856567c20 */ /* 0x000fe20008410000 */
[----:B------:R-:W-:Y:S01]  /*1280*/  FMUL.FTZ R82, R82, UR8 ;  /* 0x0000000852527c20 */ /* 0x000fe20008410000 */
[--C-:B------:R-:W-:Y:S01]  /*1290*/  FFMA.FTZ R88, R88, UR5, R81.reuse ;  /* 0x0000000558587c23 */ /* 0x100fe20008010051 */
[----:B------:R-:W-:Y:S01]  /*12a0*/  FMUL.FTZ R48, R48, UR4 ;  /* 0x0000000430307c20 */ /* 0x000fe20008410000 */
[----:B------:R-:W-:Y:S01]  /*12b0*/  FMUL.FTZ R86, R86, UR4 ;  /* 0x0000000456567c20 */ /* 0x000fe20008410000 */
[----:B------:R-:W-:Y:S01]  /*12c0*/  FADD.FTZ R45, R75, -R40 ;  /* 0x800000284b2d7221 */ /* 0x000fe20000010000 */
[--C-:B------:R-:W-:Y:S01]  /*12d0*/  FFMA.FTZ R70, R70, UR5, R81.reuse ;  /* 0x0000000546467c23 */ /* 0x100fe20008010051 */
[----:B------:R-:W-:Y:S01]  /*12e0*/  FMUL.FTZ R48, R48, UR25 ;  /* 0x0000001930307c20 */ /* 0x000fe20008410000 */
[----:B------:R-:W-:Y:S01]  /*12f0*/  FMUL.FTZ R86, R86, UR25 ;  /* 0x0000001956567c20 */ /* 0x000fe20008410000 */
[----:B------:R-:W-:Y:S01]  /*1300*/  FMUL.FTZ R82, R82, UR4 ;  /* 0x0000000452527c20 */ /* 0x000fe20008410000 */
[----:B------:R-:W-:Y:S01]  /*1310*/  FADD.FTZ R88, R87, -R88 ;  /* 0x8000005857587221 */ /* 0x000fe20000010000 */
[--C-:B------:R-:W-:Y:S01]  /*1320*/  FFMA.FTZ R41, R84, UR5, R81.reuse ;  /* 0x0000000554297c23 */ /* 0x100fe20008010051 */
[----:B------:R-:W-:Y:S01]  /*1330*/  FSEL R48, R48, RZ, P0 ;  /* 0x000000ff30307208 */ /* 0x000fe20000000000 */
[----:B------:R-:W-:Y:S01]  /*1340*/  FMUL.FTZ R45, R45, UR8 ;  /* 0x000000082d2d7c20 */ /* 0x000fe20008410000 */
[----:B------:R-:W-:Y:S01]  /*1350*/  LOP3.LUT P0, RZ, R83, 0xff0000, RZ, 0xc0, !PT ;  /* 0x00ff000053ff7812 */ /* 0x000fe2000780c0ff */
[----:B------:R-:W-:Y:S01]  /*1360*/  FFMA.FTZ R43, R78, UR5, R81 ;  /* 0x000000054e2b7c23 */ /* 0x000fe20008010051 */
[----:B------:R0:W-:Y:S01]  /*1370*/  F2F.BF16.F32 R85, R48 ;  /* 0x0000003000557304 */ /* 0x0001e20000202000 */
[----:B------:R-:W-:Y:S01]  /*1380*/  FADD.FTZ R70, R67, -R70 ;  /* 0x8000004643467221 */ /* 0x000fe20000010000 */
[----:B------:R-:W-:Y:S01]  /*1390*/  FSEL R42, R86, RZ, P0 ;  /* 0x000000ff562a7208 */ /* 0x000fe20000000000 */
[----:B------:R-:W-:Y:S01]  /*13a0*/  FMUL.FTZ R82, R82, UR25 ;  /* 0x0000001952527c20 */ /* 0x000fe20008410000 */
[----:B------:R-:W-:Y:S01]  /*13b0*/  FMUL.FTZ R88, R88, UR8 ;  /* 0x0000000858587c20 */ /* 0x000fe20008410000 */
[----:B------:R-:W-:Y:S01]  /*13c0*/  FADD.FTZ R41, R80, -R41 ;  /* 0x8000002950297221 */ /* 0x000fe20000010000 */
[----:B------:R-:W-:Y:S01]  /*13d0*/  LOP3.LUT P0, RZ, R72, 0xff, RZ, 0xc0, !PT ;  /* 0x000000ff48ff7812 */ /* 0x000fe2000780c0ff */
[----:B------:R-:W-:Y:S01]  /*13e0*/  FMUL.FTZ R45, R45, UR4 ;  /* 0x000000042d2d7c20 */ /* 0x000fe20008410000 */
[----:B------:R-:W-:Y:S01]  /*13f0*/  FADD.FTZ R43, R76, -R43 ;  /* 0x8000002b4c2b7221 */ /* 0x000fe20000010000 */
[--C-:B0-----:R-:W-:Y:S01]  /*1400*/  FFMA.FTZ R48, R73, UR5, R81.reuse ;  /* 0x0000000549307c23 */ /* 0x101fe20008010051 */
[--C-:B------:R-:W-:Y:S01]  /*1410*/  FFMA.FTZ R74, R74, UR5, R81.reuse ;  /* 0x000000054a4a7c23 */ /* 0x100fe20008010051 */
[----:B------:R-:W-:Y:S01]  /*1420*/  FMUL.FTZ R70, R70, UR8 ;  /* 0x0000000846467c20 */ /* 0x000fe20008410000 */
[--C-:B------:R-:W-:Y:S01]  /*1430*/  FFMA.FTZ R50, R50, UR5, R81.reuse ;  /* 0x0000000532327c23 */ /* 0x100fe20008010051 */
[----:B------:R-:W-:Y:S01]  /*1440*/  FADD.FTZ R48, R69, -R48 ;  /* 0x8000003045307221 */ /* 0x000fe20000010000 */
[----:B------:R-:W-:Y:S01]  /*1450*/  FMUL.FTZ R88, R88, UR4 ;  /* 0x0000000458587c20 */ /* 0x000fe20008410000 */
[----:B------:R-:W-:Y:S01]  /*1460*/  FMUL.FTZ R41, R41, UR8 ;  /* 0x0000000829297c20 */ /* 0x000fe20008410000 */
[----:B------:R-:W-:Y:S01]  /*1470*/  FSEL R75, R82, RZ, P0 ;  /* 0x000000ff524b7208 */ /* 0x000fe20000000000 */
[----:B------:R-:W-:Y:S01]  /*1480*/  FMUL.FTZ R45, R45, UR25 ;  /* 0x000000192d2d7c20 */ /* 0x000fe20008410000 */
[----:B------:R-:W-:Y:S01]  /*1490*/  FMUL.FTZ R40, R43, UR8 ;  /* 0x000000082b287c20 */ /* 0x000fe20008410000 */
[----:B------:R-:W-:Y:S01]  /*14a0*/  LOP3.LUT P0, RZ, R72, 0xff0000, RZ, 0xc0, !PT ;  /* 0x00ff000048ff7812 */ /* 0x000fe2000780c0ff */
[----:B------:R-:W-:Y:S01]  /*14b0*/  FADD.FTZ R74, R71, -R74 ;  /* 0x8000004a474a7221 */ /* 0x000fe20000010000 */
[----:B------:R-:W-:Y:S01]  /*14c0*/  FMUL.FTZ R70, R70, UR4 ;  /* 0x0000000446467c20 */ /* 0x000fe20008410000 */
[----:B------:R-:W-:Y:S01]  /*14d0*/  FMUL.FTZ R48, R48, UR8 ;  /* 0x0000000830307c20 */ /* 0x000fe20008410000 */
[----:B------:R-:W-:Y:S01]  /*14e0*/  FADD.FTZ R50, R51, -R50 ;  /* 0x8000003233327221 */ /* 0x000fe20000010000 */
[----:B------:R-:W-:Y:S01]  /*14f0*/  FMUL.FTZ R88, R88, UR25 ;  /* 0x0000001958587c20 */ /* 0x000fe20008410000 */
[----:B------:R-:W-:Y:S01]  /*1500*/  FMUL.FTZ R41, R41, UR4 ;  /* 0x0000000429297c20 */ /* 0x000fe20008410000 */
[----:B------:R-:W-:Y:S01]  /*1510*/  FFMA.FTZ R49, R49, UR5, R81 ;  /* 0x0000000531317c23 */ /* 0x000fe20008010051 */
[----:B------:R-:W-:Y:S01]  /*1520*/  LOP3.LUT P1, RZ, R83, 0xff00, RZ, 0xc0, !PT ;  /* 0x0000ff0053ff7812 */ /* 0x000fe2000782c0ff */
[----:B------:R-:W-:Y:S01]  /*1530*/  FMUL.FTZ R40, R40, UR4 ;  /* 0x0000000428287c20 */ /* 0x000fe20008410000 */
        /* <DEDUP_REMOVED lines=8> */
[----:B------:R-:W-:Y:S01]  /*15c0*/  ISETP.GE.U32.AND P2, PT, R83, 0x1000000, PT ;  /* 0x010000005300780c */ /* 0x000fe20003f46070 */
[----:B------:R-:W-:Y:S01]  /*15d0*/  FMUL.FTZ R40, R40, UR25 ;  /* 0x0000001928287c20 */ /* 0x000fe20008410000 */
[----:B------:R-:W-:Y:S01]  /*15e0*/  FSEL R44, R88, RZ, P1 ;  /* 0x000000ff582c7208 */ /* 0x000fe20000800000 */
[----:B------:R-:W-:Y:S01]  /*15f0*/  FMUL.FTZ R74, R74, UR4 ;  /* 0x000000044a4a7c20 */ /* 0x000fe20008410000 */
[----:B------:R-:W-:Y:S01]  /*1600*/  LOP3.LUT P1, RZ, R72, 0xff00, RZ, 0xc0, !PT ;  /* 0x0000ff0048ff7812 */ /* 0x000fe2000782c0ff */
        /* <DEDUP_REMOVED lines=9> */
[----:B------:R-:W-:Y:S01]  /*16a0*/  FSEL R40, R40, RZ, P1 ;  /* 0x000000ff28287208 */ /* 0x000fe20000800000 */
[----:B------:R-:W-:Y:S01]  /*16b0*/  FMUL.FTZ R49, R49, UR4 ;  /* 0x0000000431317c20 */ /* 0x000fe20008410000 */
[----:B------:R-:W-:Y:S01]  /*16c0*/  FSEL R48, R48, RZ, P0 ;  /* 0x000000ff30307208 */ /* 0x000fe20000000000 */
[----:B------:R-:W-:Y:S01]  /*16d0*/  F2F.BF16.F32 R43, R41 ;  /* 0x00000029002b7304 */ /* 0x000fe20000202000 */
[----:B------:R-:W-:Y:S01]  /*16e0*/  ISETP.GE.U32.AND P0, PT, R68, 0x1000000, PT ;  /* 0x010000004400780c */ /* 0x000fe20003f06070 */
[----:B------:R-:W-:Y:S01]  /*16f0*/  FMUL.FTZ R49, R49, UR25 ;  /* 0x0000001931317c20 */ /* 0x000fe20008410000 */
[----:B------:R-:W-:-:S02]  /*1700*/  FSEL R74, R74, RZ, P2 ;  /* 0x000000ff4a4a7208 */ /* 0x000fc40001000000 */
[----:B------:R-:W-:Y:S02]  /*1710*/  FSEL R50, R50, RZ, P0 ;  /* 0x000000ff32327208 */ /* 0x000fe40000000000 */
[----:B------:R-:W-:Y:S01]  /*1720*/  LOP3.LUT P0, RZ, R68, 0xff, RZ, 0xc0, !PT ;  /* 0x000000ff44ff7812 */ /* 0x000fe2000780c0ff */
[----:B------:R0:W-:Y:S03]  /*1730*/  F2F.BF16.F32 R46, R40 ;  /* 0x00000028002e7304 */ /* 0x0001e60000202000 */
[----:B------:R-:W-:-:S05]  /*1740*/  FSEL R49, R49, RZ, P0 ;  /* 0x000000ff31317208 */ /* 0x000fca0000000000 */
[----:B------:R-:W1:Y:S01]  /*1750*/  F2F.BF16.F32 R42, R42 ;  /* 0x0000002a002a7304 */ /* 0x000e620000202000 */
[----:B0-----:R-:W0:Y:S07]  /*1760*/  LDC.64 R40, c[0x0][0x468] ;  /* 0x00011a00ff287b82 */ /* 0x001e2e0000000a00 */
[----:B------:R-:W2:Y:S01]  /*1770*/  F2F.BF16.F32 R44, R44 ;  /* 0x0000002c002c7304 */ /* 0x000ea20000202000 */
[----:B-1----:R-:W-:-:S07]  /*1780*/  PRMT R71, R42, 0x5410, R43 ;  /* 0x000054102a477816 */ /* 0x002fce000000002b */
[----:B------:R2:W-:Y:S08]  /*1790*/  F2F.BF16.F32 R47, R45 ;  /* 0x0000002d002f7304 */ /* 0x0005f00000202000 */
[----:B------:R-:W1:Y:S01]  /*17a0*/  F2F.BF16.F32 R74, R74 ;  /* 0x0000004a004a7304 */ /* 0x000e620000202000 */
[----:B--2---:R-:W-:-:S05]  /*17b0*/  IMAD.WIDE.U32 R44, R44, 0x10000, RZ ;  /* 0x000100002c2c7825 */ /* 0x004fca00078e00ff */
[----:B------:R-:W-:Y:S02]  /*17c0*/  LOP3.LUT R45, R71, R45, RZ, 0xfc, !PT ;  /* 0x0000002d472d7212 */ /* 0x000fe400078efcff */
[----:B------:R-:W2:Y:S01]  /*17d0*/  F2F.BF16.F32 R70, R70 ;  /* 0x0000004600467304 */ /* 0x000ea20000202000 */
[----:B------:R-:W-:Y:S02]  /*17e0*/  LOP3.LUT R44, R44, R85, RZ, 0xfc, !PT ;  /* 0x000000552c2c7212 */ /* 0x000fe400078efcff */
[----:B-1----:R-:W-:-:S05]  /*17f0*/  PRMT R69, R47, 0x5410, R74 ;  /* 0x000054102f457816 */ /* 0x002fca000000004a */
[----:B------:R-:W-:Y:S01]  /*1800*/  F2F.BF16.F32 R48, R48 ;  /* 0x0000003000307304 */ /* 0x000fe20000202000 */
[----:B------:R-:W-:-:S05]  /*1810*/  IMAD.WIDE.U32 R46, R46, 0x10000, RZ ;  /* 0x000100002e2e7825 */ /* 0x000fca00078e00ff */
[----:B------:R-:W-:Y:S01]  /*1820*/  LOP3.LUT R47, R69, R47, RZ, 0xfc, !PT ;  /* 0x0000002f452f7212 */ /* 0x000fe200078efcff */
[----:B--2---:R-:W-:Y:S01]  /*1830*/  IMAD.WIDE.U32 R42, R70, 0x10000, RZ ;  /* 0x00010000462a7825 */ /* 0x004fe200078e00ff */
[----:B------:R-:W1:Y:S08]  /*1840*/  F2F.BF16.F32 R67, R50 ;  /* 0x0000003200437304 */ /* 0x000e700000202000 */
[----:B------:R0:W2:Y:S01]  /*1850*/  F2F.BF16.F32 R51, R49 ;  /* 0x0000003100337304 */ /* 0x0000a20000202000 */
[----:B-1----:R-:W-:-:S07]  /*1860*/  PRMT R67, R48, 0x5410, R67 ;  /* 0x0000541030437816 */ /* 0x002fce0000000043 */
[----:B------:R-:W1:Y:S01]  /*1870*/  F2F.BF16.F32 R75, R75 ;  /* 0x0000004b004b7304 */ /* 0x000e620000202000 */
[----:B0-----:R-:W-:Y:S01]  /*1880*/  IMAD.WIDE.U32 R48, R62, 0x8, R40 ;  /* 0x000000083e307825 */ /* 0x001fe200078e0028 */
[----:B------:R-:W-:-:S04]  /*1890*/  LOP3.LUT R43, R67, R43, RZ, 0xfc, !PT ;  /* 0x0000002b432b7212 */ /* 0x000fc800078efcff */
[----:B------:R0:W-:Y:S01]  /*18a0*/  STG.E.64 desc[UR18][R48.64], R44 ;  /* 0x0000002c30007986 */ /* 0x0001e2000c101b12 */
[----:B--2---:R-:W-:Y:S01]  /*18b0*/  LOP3.LUT R42, R42, R51, RZ, 0xfc, !PT ;  /* 0x000000332a2a7212 */ /* 0x004fe200078efcff */
[----:B------:R-:W-:-:S04]  /*18c0*/  IMAD.WIDE.U32 R50, R60, 0x8, R40 ;  /* 0x000000083c327825 */ /* 0x000fc800078e0028 */
[----:B------:R-:W-:Y:S01]  /*18d0*/  IMAD.WIDE.U32 R40, R61, 0x8, R40 ;  /* 0x000000083d287825 */ /* 0x000fe200078e0028 */
[----:B-1----:R-:W-:-:S05]  /*18e0*/  LOP3.LUT R46, R46, R75, RZ, 0xfc, !PT ;  /* 0x0000004b2e2e7212 */ /* 0x002fca00078efcff */
[----:B------:R0:W-:Y:S04]  /*18f0*/  STG.E.64 desc[UR18][R50.64], R46 ;  /* 0x0000002e32007986 */ /* 0x0001e8000c101b12 */
[----:B------:R0:W-:Y:S01]  /*1900*/  STG.E.64 desc[UR18][R40.64], R42 ;  /* 0x0000002a28007986 */ /* 0x0001e2000c101b12 */
[----:B------:R-:W-:Y:S05]  /*1910*/  BRA `(.L_x_3011) ;  /* 0x0000001400b07947 */ /* 0x000fea0003800000 */
.L_x_3010:
        /* <DEDUP_REMOVED lines=22> */
[----:B------:R-:W-:Y:S01]  /*1a80*/  FMUL.FTZ R42, R86, UR8 ;  /* 0x00000008562a7c20 */ /* 0x000fe20008410000 */
[----:B------:R-:W-:Y:S01]  /*1a90*/  LOP3.LUT P0, RZ, R83, 0xff00, RZ, 0xc0, !PT ;  /* 0x0000ff0053ff7812 */ /* 0x000fe2000780c0ff */
[----:B------:R-:W-:Y:S01]  /*1aa0*/  FADD.FTZ R76, R76, -R47 ;  /* 0x8000002f4c4c7221 */ /* 0x000fe20000010000 */
[----:B------:R-:W-:Y:S01]  /*1ab0*/  FADD.FTZ R75, R75, -R48 ;  /* 0x800000304b4b7221 */ /* 0x000fe20000010000 */
        /* <DEDUP_REMOVED lines=10> */
[----:B------:R-:W-:Y:S01]  /*1b60*/  LOP3.LUT P1, RZ, R72, 0xff0000, RZ, 0xc0, !PT ;  /* 0x00ff000048ff7812 */ /* 0x000fe2000782c0ff */
[----:B------:R0:W-:Y:S01]  /*1b70*/  F2F.BF16.F32 R78, R46 ;  /* 0x0000002e004e7304 */ /* 0x0001e20000202000 */
[----:B------:R-:W-:Y:S02]  /*1b80*/  FMUL.FTZ R47, R44, UR4 ;  /* 0x000000042c2f7c20 */ /* 0x000fe40008410000 */
[----:B------:R-:W-:Y:S01]  /*1b90*/  FSEL R77, R45, RZ, P0 ;  /* 0x000000ff2d4d7208 */ /* 0x000fe20000000000 */
[----:B------:R-:W-:Y:S01]  /*1ba0*/  FMUL.FTZ R45, R76, UR8 ;  /* 0x000000084c2d7c20 */ /* 0x000fe20008410000 */
[----:B------:R-:W-:Y:S01]  /*1bb0*/  FMUL.FTZ R47, R47, UR25 ;  /* 0x000000192f2f7c20 */ /* 0x000fe20008410000 */
[----:B------:R-:W-:Y:S01]  /*1bc0*/  LOP3.LUT P0, RZ, R72, 0xff, RZ, 0xc0, !PT ;  /* 0x000000ff48ff7812 */ /* 0x000fe2000780c0ff */
[--C-:B------:R-:W-:Y:S01]  /*1bd0*/  FFMA.FTZ R76, R50, UR5, R81.reuse ;  /* 0x00000005324c7c23 */ /* 0x100fe20008010051 */
[----:B------:R-:W-:Y:S01]  /*1be0*/  FMUL.FTZ R48, R45, UR4 ;  /* 0x000000042d307c20 */ /* 0x000fe20008410000 */
[----:B0-----:R-:W-:Y:S01]  /*1bf0*/  FMUL.FTZ R46, R75, UR8 ;  /* 0x000000084b2e7c20 */ /* 0x001fe20008410000 */
[----:B------:R-:W-:Y:S01]  /*1c00*/  FSEL R79, R47, RZ, P0 ;  /* 0x000000ff2f4f7208 */ /* 0x000fe20000000000 */
[----:B------:R-:W-:Y:S01]  /*1c10*/  FADD.FTZ R47, R71, -R74 ;  /* 0x8000004a472f7221 */ /* 0x000fe20000010000 */
[----:B------:R-:W-:Y:S01]  /*1c20*/  FMUL.FTZ R48, R48, UR25 ;  /* 0x0000001930307c20 */ /* 0x000fe20008410000 */
[--C-:B------:R-:W-:Y:S01]  /*1c30*/  FFMA.FTZ R74, R73, UR5, R81.reuse ;  /* 0x00000005494a7c23 */ /* 0x100fe20008010051 */
[----:B------:R-:W-:Y:S01]  /*1c40*/  LOP3.LUT P0, RZ, R72, 0xff00, RZ, 0xc0, !PT ;  /* 0x0000ff0048ff7812 */ /* 0x000fe2000780c0ff */
[----:B------:R-:W-:Y:S01]  /*1c50*/  FMUL.FTZ R47, R47, UR8 ;  /* 0x000000082f2f7c20 */ /* 0x000fe20008410000 */
[----:B------:R-:W-:Y:S01]  /*1c60*/  FMUL.FTZ R71, R46, UR4 ;  /* 0x000000042e477c20 */ /* 0x000fe20008410000 */
[----:B------:R-:W-:Y:S01]  /*1c70*/  FADD.FTZ R74, R69, -R74 ;  /* 0x8000004a454a7221 */ /* 0x000fe20000010000 */
[----:B------:R-:W-:Y:S01]  /*1c80*/  FSEL R48, R48, RZ, P0 ;  /* 0x000000ff30307208 */ /* 0x000fe20000000000 */
[----:B------:R-:W-:Y:S01]  /*1c90*/  FADD.FTZ R51, R51, -R76 ;  /* 0x8000004c33337221 */ /* 0x000fe20000010000 */
[----:B------:R-:W-:Y:S01]  /*1ca0*/  ISETP.GE.U32.AND P0, PT, R72, 0x1000000, PT ;  /* 0x010000004800780c */ /* 0x000fe20003f06070 */
[----:B------:R-:W-:Y:S01]  /*1cb0*/  FMUL.FTZ R72, R47, UR4 ;  /* 0x000000042f487c20 */ /* 0x000fe20008410000 */
[----:B------:R-:W-:Y:S01]  /*1cc0*/  FMUL.FTZ R50, R74, UR8 ;  /* 0x000000084a327c20 */ /* 0x000fe20008410000 */
[----:B------:R-:W-:Y:S01]  /*1cd0*/  FMUL.FTZ R73, R71, UR25 ;  /* 0x0000001947497c20 */ /* 0x000fe20008410000 */
[--C-:B------:R-:W-:Y:S01]  /*1ce0*/  FFMA.FTZ R74, R70, UR5, R81.reuse ;  /* 0x00000005464a7c23 */ /* 0x100fe20008010051 */
[----:B------:R0:W-:Y:S01]  /*1cf0*/  F2F.BF16.F32 R71, R48 ;  /* 0x0000003000477304 */ /* 0x0001e20000202000 */
[----:B------:R-:W-:Y:S01]  /*1d00*/  FMUL.FTZ R72, R72, UR25 ;  /* 0x0000001948487c20 */ /* 0x000fe20008410000 */
[----:B------:R-:W-:Y:S01]  /*1d10*/  FMUL.FTZ R51, R51, UR8 ;  /* 0x0000000833337c20 */ /* 0x000fe20008410000 */
[----:B------:R-:W-:Y:S01]  /*1d20*/  FADD.FTZ R74, R67, -R74 ;  /* 0x8000004a434a7221 */ /* 0x000fe20000010000 */
[----:B------:R-:W-:Y:S01]  /*1d30*/  FFMA.FTZ R81, R49, UR5, R81 ;  /* 0x0000000531517c23 */ /* 0x000fe20008010051 */
[----:B------:R-:W-:Y:S01]  /*1d40*/  FSEL R69, R73, RZ, P1 ;  /* 0x000000ff49457208 */ /* 0x000fe20000800000 */
[----:B------:R-:W-:Y:S01]  /*1d50*/  FMUL.FTZ R67, R51, UR4 ;  /* 0x0000000433437c20 */ /* 0x000fe20008410000 */
[----:B------:R-:W-:Y:S01]  /*1d60*/  FSEL R70, R72, RZ, P0 ;  /* 0x000000ff48467208 */ /* 0x000fe20000000000 */
[----:B------:R-:W-:Y:S01]  /*1d70*/  FMUL.FTZ R49, R74, UR8 ;  /* 0x000000084a317c20 */ /* 0x000fe20008410000 */
[----:B0-----:R-:W-:Y:S01]  /*1d80*/  FMUL.FTZ R48, R50, UR4 ;  /* 0x0000000432307c20 */ /* 0x001fe20008410000 */
[----:B------:R-:W-:Y:S01]  /*1d90*/  LOP3.LUT P0, RZ, R68, 0xff0000, RZ, 0xc0, !PT ;  /* 0x00ff000044ff7812 */ /* 0x000fe2000780c0ff */
[----:B------:R-:W-:Y:S01]  /*1da0*/  FMUL.FTZ R67, R67, UR25 ;  /* 0x0000001943437c20 */ /* 0x000fe20008410000 */
[----:B------:R-:W0:Y:S01]  /*1db0*/  LDC.64 R74, c[0x0][0x468] ;  /* 0x00011a00ff4a7b82 */ /* 0x000e220000000a00 */
[----:B------:R-:W-:Y:S01]  /*1dc0*/  FMUL.FTZ R48, R48, UR25 ;  /* 0x0000001930307c20 */ /* 0x000fe20008410000 */
[----:B------:R-:W1:Y:S04]  /*1dd0*/  F2F.BF16.F32 R80, R80 ;  /* 0x0000005000507304 */ /* 0x000e680000202000 */
[----:B------:R-:W-:Y:S01]  /*1de0*/  FSEL R76, R48, RZ, P0 ;  /* 0x000000ff304c7208 */ /* 0x000fe20000000000 */
[----:B------:R-:W-:Y:S01]  /*1df0*/  FADD.FTZ R48, R66, -R81 ;  /* 0x8000005142307221 */ /* 0x000fe20000010000 */
[----:B------:R-:W-:Y:S01]  /*1e00*/  ISETP.GE.U32.AND P0, PT, R68, 0x1000000, PT ;  /* 0x010000004400780c */ /* 0x000fe20003f06070 */
[----:B------:R-:W-:Y:S01]  /*1e10*/  FMUL.FTZ R66, R49, UR4 ;  /* 0x0000000431427c20 */ /* 0x000fe20008410000 */
[----:B------:R-:W-:Y:S01]  /*1e20*/  F2F.BF16.F32 R69, R69 ;  /* 0x0000004500457304 */ /* 0x000fe20000202000 */
[----:B------:R-:W-:Y:S01]  /*1e30*/  FMUL.FTZ R48, R48, UR8 ;  /* 0x0000000830307c20 */ /* 0x000fe20008410000 */
[----:B------:R-:W-:Y:S01]  /*1e40*/  FSEL R83, R67, RZ, P0 ;  /* 0x000000ff43537208 */ /* 0x000fe20000000000 */
[----:B------:R-:W-:Y:S01]  /*1e50*/  FMUL.FTZ R73, R66, UR25 ;  /* 0x0000001942497c20 */ /* 0x000fe20008410000 */
[----:B------:R-:W-:Y:S01]  /*1e60*/  LOP3.LUT P0, RZ, R68, 0xff00, RZ, 0xc0, !PT ;  /* 0x0000ff0044ff7812 */ /* 0x000fe2000780c0ff */
[----:B------:R-:W-:Y:S01]  /*1e70*/  FMUL.FTZ R72, R48, UR4 ;  /* 0x0000000430487c20 */ /* 0x000fe20008410000 */
[----:B------:R-:W2:Y:S02]  /*1e80*/  LDC.64 R66, c[0x0][0x478] ;  /* 0x00011e00ff427b82 */ /* 0x000ea40000000a00 */
[----:B------:R-:W-:Y:S01]  /*1e90*/  FSEL R82, R73, RZ, P0 ;  /* 0x000000ff49527208 */ /* 0x000fe20000000000 */
[----:B------:R-:W-:Y:S01]  /*1ea0*/  FMUL.FTZ R72, R72, UR25 ;  /* 0x0000001948487c20 */ /* 0x000fe20008410000 */
[----:B------:R-:W-:Y:S01]  /*1eb0*/  LOP3.LUT P0, RZ, R68, 0xff, RZ, 0xc0, !PT ;  /* 0x000000ff44ff7812 */ /* 0x000fe2000780c0ff */
[----:B------:R-:W-:Y:S03]  /*1ec0*/  F2F.BF16.F32 R70, R70 ;  /* 0x0000004600467304 */ /* 0x000fe60000202000 */
[----:B------:R-:W-:Y:S01]  /*1ed0*/  FSEL R81, R72, RZ, P0 ;  /* 0x000000ff48517208 */ /* 0x000fe20000000000 */
[----:B-1----:R-:W-:-:S04]  /*1ee0*/  IMAD.WIDE.U32 R72, R80, 0x10000, RZ ;  /* 0x0001000050487825 */ /* 0x002fc800078e00ff */
[----:B------:R-:W1:Y:S01]  /*1ef0*/  F2F.BF16.F32 R77, R77 ;  /* 0x0000004d004d7304 */ /* 0x000e620000202000 */
[----:B------:R-:W-:-:S07]  /*1f00*/  LOP3.LUT R72, R72, R84, RZ, 0xfc, !PT ;  /* 0x0000005448487212 */ /* 0x000fce00078efcff */
[----:B------:R-:W3:Y:S01]  /*1f10*/  F2F.BF16.F32 R68, R82 ;  /* 0x0000005200447304 */ /* 0x000ee20000202000 */
[----:B-1----:R-:W-:-:S07]  /*1f20*/  PRMT R77, R78, 0x5410, R77 ;  /* 0x000054104e4d7816 */ /* 0x002fce000000004d */
[----:B------:R-:W-:Y:S01]  /*1f30*/  F2F.BF16.F32 R76, R76 ;  /* 0x0000004c004c7304 */ /* 0x000fe20000202000 */
[----:B------:R-:W-:-:S07]  /*1f40*/  LOP3.LUT R73, R77, R73, RZ, 0xfc, !PT ;  /* 0x000000494d497212 */ /* 0x000fce00078efcff */
[----:B------:R1:W4:Y:S08]  /*1f50*/  F2F.BF16.F32 R85, R83 ;  /* 0x0000005300557304 */ /* 0x0003300000202000 */
[----:B------:R-:W0:Y:S01]  /*1f60*/  F2F.BF16.F32 R81, R81 ;  /* 0x0000005100517304 */ /* 0x000e220000202000 */
[----:B-1----:R-:W-:Y:S01]  /*1f70*/  PRMT R83, R69, 0x5410, R70 ;  /* 0x0000541045537816 */ /* 0x002fe20000000046 */
[----:B---3--:R-:W-:-:S04]  /*1f80*/  IMAD.WIDE.U32 R68, R68, 0x10000, RZ ;  /* 0x0001000044447825 */ /* 0x008fc800078e00ff */
[----:B------:R-:W-:Y:S01]  /*1f90*/  IMAD.WIDE.U32 R70, R71, 0x10000, RZ ;  /* 0x0001000047467825 */ /* 0x000fe200078e00ff */
[----:B----4-:R-:W-:Y:S01]  /*1fa0*/  PRMT R85, R76, 0x5410, R85 ;  /* 0x000054104c557816 */ /* 0x010fe20000000055 */
[----:B------:R-:W1:Y:S02]  /*1fb0*/  F2F.BF16.F32 R79, R79 ;  /* 0x0000004f004f7304 */ /* 0x000e640000202000 */
[----:B--2---:R-:W-:Y:S01]  /*1fc0*/  IMAD.WIDE.U32 R76, R62, 0x10, R66 ;  /* 0x000000103e4c7825 */ /* 0x004fe200078e0042 */
[----:B------:R-:W-:Y:S02]  /*1fd0*/  LOP3.LUT R71, R83, R71, RZ, 0xfc, !PT ;  /* 0x0000004753477212 */ /* 0x000fe400078efcff */
[----:B------:R-:W-:Y:S01]  /*1fe0*/  LOP3.LUT R69, R85, R69, RZ, 0xfc, !PT ;  /* 0x0000004555457212 */ /* 0x000fe200078efcff */
[--C-:B0-----:R-:W-:Y:S01]  /*1ff0*/  IMAD.WIDE.U32 R82, R60, 0x8, R74.reuse ;  /* 0x000000083c527825 */ /* 0x101fe200078e004a */
[----:B------:R-:W-:Y:S01]  /*2000*/  LOP3.LUT R68, R68, R81, RZ, 0xfc, !PT ;  /* 0x0000005144447212 */ /* 0x000fe200078efcff */
[----:B------:R2:W-:Y:S02]  /*2010*/  STG.E.128 desc[UR18][R76.64], R40 ;  /* 0x000000284c007986 */ /* 0x0005e4000c101d12 */
[----:B------:R-:W-:-:S04]  /*2020*/  IMAD.WIDE.U32 R80, R62, 0x8, R74 ;  /* 0x000000083e507825 */ /* 0x000fc800078e004a */
[----:B------:R-:W-:Y:S01]  /*2030*/  IMAD.WIDE.U32 R74, R61, 0x8, R74 ;  /* 0x000000083d4a7825 */ /* 0x000fe200078e004a */
[----:B-1----:R-:W-:Y:S01]  /*2040*/  LOP3.LUT R70, R70, R79, RZ, 0xfc, !PT ;  /* 0x0000004f46467212 */ /* 0x002fe200078efcff */
[----:B------:R2:W-:Y:S02]  /*2050*/  STG.E.64 desc[UR18][R80.64], R72 ;  /* 0x0000004850007986 */ /* 0x0005e4000c101b12 */
[----:B------:R-:W-:-:S04]  /*2060*/  IMAD.WIDE.U32 R78, R60, 0x10, R66 ;  /* 0x000000103c4e7825 */ /* 0x000fc800078e0042 */
[----:B------:R-:W-:Y:S01]  /*2070*/  IMAD.WIDE.U32 R66, R61, 0x10, R66 ;  /* 0x000000103d427825 */ /* 0x000fe200078e0042 */
[----:B------:R2:W-:Y:S04]  /*2080*/  STG.E.128 desc[UR18][R78.64], R44 ;  /* 0x0000002c4e007986 */ /* 0x0005e8000c101d12 */
[----:B------:R2:W-:Y:S04]  /*2090*/  STG.E.64 desc[UR18][R82.64], R70 ;  /* 0x0000004652007986 */ /* 0x0005e8000c101b12 */
[----:B------:R2:W-:Y:S04]  /*20a0*/  STG.E.128 desc[UR18][R66.64], R48 ;  /* 0x0000003042007986 */ /* 0x0005e8000c101d12 */
[----:B------:R2:W-:Y:S01]  /*20b0*/  STG.E.64 desc[UR18][R74.64], R68 ;  /* 0x000000444a007986 */ /* 0x0005e2000c101b12 */
[----:B------:R-:W-:Y:S05]  /*20c0*/  BRA `(.L_x_3011) ;  /* 0x0000000c00c47947 */ /* 0x000fea0003800000 */
.L_x_3009:
[----:B------:R-:W-:-:S04]  /*20d0*/  UISETP.NE.U32.AND UP1, UPT, UR26, URZ, UPT ;  /* 0x000000ff1a00728c */ /* 0x000fc8000bf25070 */
[----:B------:R-:W-:-:S09]  /*20e0*/  UISETP.NE.AND.EX UP1, UPT, UR27, URZ, UPT, UP1 ;  /* 0x000000ff1b00728c */ /* 0x000fd2000bf25310 */
[----:B------:R-:W-:Y:S05]  /*20f0*/  BRA.U UP1, `(.L_x_3012) ;  /* 0x0000000501d07547 */ /* 0x000fea000b800000 */
        /* <DEDUP_REMOVED lines=8> */
[----:B------:R-:W-:Y:S01]  /*2180*/  FFMA.FTZ R40, R89, UR8, R28 ;  /* 0x0000000859287c23 */ /* 0x000fe2000801001c */
[----:B------:R-:W-:Y:S01]  /*2190*/  FFMA.FTZ R41, R88, UR8, R29 ;  /* 0x0000000858297c23 */ /* 0x000fe2000801001d */
        /* <DEDUP_REMOVED lines=10> */
[----:B------:R-:W-:Y:S01]  /*2240*/  FMUL.FTZ R42, R42, UR4 ;  /* 0x000000042a2a7c20 */ /* 0x000fe20008410000 */
[----:B------:R-:W-:Y:S01]  /*2250*/  FSEL R40, R40, RZ, P0 ;  /* 0x000000ff28287208 */ /* 0x000fe20000000000 */
[----:B------:R-:W-:Y:S01]  /*2260*/  FADD.FTZ R45, R75, -R46 ;  /* 0x8000002e4b2d7221 */ /* 0x000fe20000010000 */
[----:B------:R-:W-:Y:S01]  /*2270*/  FSEL R41, R41, RZ, P1 ;  /* 0x000000ff29297208 */ /* 0x000fe20000800000 */
[----:B------:R-:W-:Y:S01]  /*2280*/  FMUL.FTZ R42, R42, UR25 ;  /* 0x000000192a2a7c20 */ /* 0x000fe20008410000 */
[----:B------:R0:W-:Y:S01]  /*2290*/  F2F.BF16.F32 R85, R40 ;  /* 0x0000002800557304 */ /* 0x0001e20000202000 */
[--C-:B------:R-:W-:Y:S01]  /*22a0*/  FFMA.FTZ R70, R70, UR5, R81.reuse ;  /* 0x0000000546467c23 */ /* 0x100fe20008010051 */
[----:B------:R-:W-:Y:S01]  /*22b0*/  LOP3.LUT P0, RZ, R83, 0xff0000, RZ, 0xc0, !PT ;  /* 0x00ff000053ff7812 */ /* 0x000fe2000780c0ff */
[--C-:B------:R-:W-:Y:S01]  /*22c0*/  FFMA.FTZ R74, R74, UR5, R81.reuse ;  /* 0x000000054a4a7c23 */ /* 0x100fe20008010051 */
[----:B------:R-:W-:Y:S01]  /*22d0*/  FFMA.FTZ R45, R45, UR8, R34 ;  /* 0x000000082d2d7c23 */ /* 0x000fe20008010022 */
[----:B------:R-:W-:Y:S01]  /*22e0*/  FFMA.FTZ R43, R84, UR5, R81 ;  /* 0x00000005542b7c23 */ /* 0x000fe20008010051 */
[----:B------:R-:W-:Y:S01]  /*22f0*/  FADD.FTZ R48, R67, -R70 ;  /* 0x8000004643307221 */ /* 0x000fe20000010000 */
[----:B------:R-:W-:Y:S01]  /*2300*/  FSEL R42, R42, RZ, P0 ;  /* 0x000000ff2a2a7208 */ /* 0x000fe20000000000 */
[----:B------:R1:W-:Y:S01]  /*2310*/  F2F.BF16.F32 R44, R41 ;  /* 0x00000029002c7304 */ /* 0x0003e20000202000 */
[----:B0-----:R-:W-:Y:S01]  /*2320*/  FFMA.FTZ R40, R79, UR8, R32 ;  /* 0x000000084f287c23 */ /* 0x001fe20008010020 */
[----:B------:R-:W-:Y:S01]  /*2330*/  FADD.FTZ R74, R71, -R74 ;  /* 0x8000004a474a7221 */ /* 0x000fe20000010000 */
[----:B------:R-:W-:Y:S01]  /*2340*/  LOP3.LUT P0, RZ, R72, 0xff, RZ, 0xc0, !PT ;  /* 0x000000ff48ff7812 */ /* 0x000fe2000780c0ff */
[----:B------:R-:W-:Y:S01]  /*2350*/  FMUL.FTZ R45, R45, UR4 ;  /* 0x000000042d2d7c20 */ /* 0x000fe20008410000 */
[----:B------:R-:W-:Y:S01]  /*2360*/  FMUL.FTZ R40, R40, UR4 ;  /* 0x0000000428287c20 */ /* 0x000fe20008410000 */
[----:B------:R-:W-:Y:S01]  /*2370*/  FADD.FTZ R80, R80, -R43 ;  /* 0x8000002b50507221 */ /* 0x000fe20000010000 */
[----:B------:R-:W-:Y:S01]  /*2380*/  LOP3.LUT P1, RZ, R72, 0xff00, RZ, 0xc0, !PT ;  /* 0x0000ff0048ff7812 */ /* 0x000fe2000782c0ff */
[----:B------:R-:W-:Y:S01]  /*2390*/  FFMA.FTZ R70, R73, UR5, R81 ;  /* 0x0000000549467c23 */ /* 0x000fe20008010051 */
[----:B-1----:R-:W-:Y:S01]  /*23a0*/  FFMA.FTZ R41, R76, UR8, R33 ;  /* 0x000000084c297c23 */ /* 0x002fe20008010021 */
[----:B------:R-:W-:Y:S01]  /*23b0*/  FMUL.FTZ R40, R40, UR25 ;  /* 0x0000001928287c20 */ /* 0x000fe20008410000 */
[----:B------:R-:W-:Y:S01]  /*23c0*/  FFMA.FTZ R48, R48, UR8, R37 ;  /* 0x0000000830307c23 */ /* 0x000fe20008010025 */
[----:B------:R-:W-:Y:S01]  /*23d0*/  FFMA.FTZ R47, R74, UR8, R35 ;  /* 0x000000084a2f7c23 */ /* 0x000fe20008010023 */
[----:B------:R-:W-:Y:S01]  /*23e0*/  FMUL.FTZ R41, R41, UR4 ;  /* 0x0000000429297c20 */ /* 0x000fe20008410000 */
[----:B------:R-:W-:Y:S01]  /*23f0*/  FMUL.FTZ R45, R45, UR25 ;  /* 0x000000192d2d7c20 */ /* 0x000fe20008410000 */
[----:B------:R-:W-:Y:S01]  /*2400*/  FSEL R40, R40, RZ, P0 ;  /* 0x000000ff28287208 */ /* 0x000fe20000000000 */
[----:B------:R-:W-:Y:S01]  /*2410*/  FFMA.FTZ R43, R80, UR8, R31 ;  /* 0x00000008502b7c23 */ /* 0x000fe2000801001f */
[----:B------:R-:W-:Y:S01]  /*2420*/  FMUL.FTZ R41, R41, UR25 ;  /* 0x0000001929297c20 */ /* 0x000fe20008410000 */
[----:B------:R-:W-:Y:S01]  /*2430*/  LOP3.LUT P0, RZ, R72, 0xff0000, RZ, 0xc0, !PT ;  /* 0x00ff000048ff7812 */ /* 0x000fe2000780c0ff */
[--C-:B------:R-:W-:Y:S01]  /*2440*/  FFMA.FTZ R67, R49, UR5, R81.reuse ;  /* 0x0000000531437c23 */ /* 0x100fe20008010051 */
        /* <DEDUP_REMOVED lines=40> */
[----:B--2---:R-:W-:Y:S01]  /*26d0*/  PRMT R71, R47, 0x5410, R48 ;  /* 0x000054102f477816 */ /* 0x004fe20000000030 */
[----:B------:R-:W-:Y:S01]  /*26e0*/  IMAD.WIDE.U32 R46, R46, 0x10000, RZ ;  /* 0x000100002e2e7825 */ /* 0x000fe200078e00ff */
[----:B0-----:R-:W-:-:S04]  /*26f0*/  PRMT R73, R42, 0x5410, R43 ;  /* 0x000054102a497816 */ /* 0x001fc8000000002b */
[----:B------:R-:W-:Y:S01]  /*2700*/  LOP3.LUT R47, R71, R47, RZ, 0xfc, !PT ;  /* 0x0000002f472f7212 */ /* 0x000fe200078efcff */
[----:B------:R-:W-:Y:S01]  /*2710*/  F2F.BF16.F32 R66, R66 ;  /* 0x0000004200427304 */ /* 0x000fe20000202000 */
[----:B---3--:R-:W-:Y:S01]  /*2720*/  FSEL R49, R45, RZ, P0 ;  /* 0x000000ff2d317208 */ /* 0x008fe20000000000 */
[----:B------:R-:W-:Y:S01]  /*2730*/  IMAD.WIDE.U32 R44, R44, 0x10000, RZ ;  /* 0x000100002c2c7825 */ /* 0x000fe200078e00ff */
[----:B------:R-:W-:-:S03]  /*2740*/  LOP3.LUT R46, R46, R75, RZ, 0xfc, !PT ;  /* 0x0000004b2e2e7212 */ /* 0x000fc600078efcff */
[----:B----4-:R-:W-:Y:S02]  /*2750*/  IMAD.WIDE.U32 R42, R50, 0x10000, RZ ;  /* 0x00010000322a7825 */ /* 0x010fe400078e00ff */
[----:B------:R-:W0:Y:S01]  /*2760*/  F2F.BF16.F32 R67, R67 ;  /* 0x0000004300437304 */ /* 0x000e220000202000 */
[----:B------:R-:W-:Y:S02]  /*2770*/  LOP3.LUT R45, R73, R45, RZ, 0xfc, !PT ;  /* 0x0000002d492d7212 */ /* 0x000fe400078efcff */
[----:B------:R-:W-:-:S05]  /*2780*/  LOP3.LUT R44, R44, R85, RZ, 0xfc, !PT ;  /* 0x000000552c2c7212 */ /* 0x000fca00078efcff */
        /* <DEDUP_REMOVED lines=11> */
.L_x_3012:
        /* <DEDUP_REMOVED lines=33> */
[----:B------:R-:W0:Y:S02]  /*2a50*/  F2F.BF16.F32 R80, R80 ;  /* 0x0000005000507304 */ /* 0x000e240000202000 */
[----:B------:R-:W-:Y:S01]  /*2a60*/  FSEL R46, R44, RZ, P1 ;  /* 0x000000ff2c2e7208 */ /* 0x000fe20000800000 */
[----:B------:R-:W-:Y:S01]  /*2a70*/  FMUL.FTZ R45, R45, UR25 ;  /* 0x000000192d2d7c20 */ /* 0x000fe20008410000 */
[----:B------:R-:W-:Y:S01]  /*2a80*/  FFMA.FTZ R44, R79, UR8, R32 ;  /* 0x000000084f2c7c23 */ /* 0x000fe20008010020 */
[----:B------:R-:W-:-:S03]  /*2a90*/  LOP3.LUT P1, RZ, R72, 0xff0000, RZ, 0xc0, !PT ;  /* 0x00ff000048ff7812 */ /* 0x000fc6000782c0ff */
        /* <DEDUP_REMOVED lines=12> */
[--C-:B------:R-:W-:Y:S01]  /*2b60*/  FFMA.FTZ R74, R50, UR5, R81.reuse ;  /* 0x00000005324a7c23 */ /* 0x100fe20008010051 */
[----:B-1----:R-:W-:Y:S01]  /*2b70*/  FFMA.FTZ R46, R75, UR8, R34 ;  /* 0x000000084b2e7c23 */ /* 0x002fe20008010022 */
[----:B------:R-:W-:Y:S01]  /*2b80*/  FADD.FTZ R75, R69, -R76 ;  /* 0x8000004c454b7221 */ /* 0x000fe20000010000 */
[----:B------:R-:W-:Y:S01]  /*2b90*/  FSEL R48, R48, RZ, P0 ;  /* 0x000000ff30307208 */ /* 0x000fe20000000000 */
[----:B------:R-:W-:Y:S01]  /*2ba0*/  FADD.FTZ R76, R51, -R74 ;  /* 0x8000004a334c7221 */ /* 0x000fe20000010000 */
[----:B------:R-:W-:Y:S01]  /*2bb0*/  FMUL.FTZ R71, R46, UR4 ;  /* 0x000000042e477c20 */ /* 0x000fe20008410000 */
[----:B------:R-:W-:Y:S01]  /*2bc0*/  ISETP.GE.U32.AND P0, PT, R72, 0x1000000, PT ;  /* 0x010000004800780c */ /* 0x000fe20003f06070 */
[----:B------:R-:W-:Y:S01]  /*2bd0*/  FMUL.FTZ R72, R47, UR4 ;  /* 0x000000042f487c20 */ /* 0x000fe20008410000 */
[----:B------:R-:W-:Y:S01]  /*2be0*/  FFMA.FTZ R50, R75, UR8, R38 ;  /* 0x000000084b327c23 */ /* 0x000fe20008010026 */
[----:B------:R-:W-:Y:S01]  /*2bf0*/  FMUL.FTZ R73, R71, UR25 ;  /* 0x0000001947497c20 */ /* 0x000fe20008410000 */
[----:B------:R-:W-:Y:S01]  /*2c00*/  FFMA.FTZ R74, R70, UR5, R81 ;  /* 0x00000005464a7c23 */ /* 0x000fe20008010051 */
[----:B------:R1:W-:Y:S01]  /*2c10*/  F2F.BF16.F32 R71, R48 ;  /* 0x0000003000477304 */ /* 0x0003e20000202000 */
[----:B------:R-:W-:Y:S01]  /*2c20*/  FMUL.FTZ R72, R72, UR25 ;  /* 0x0000001948487c20 */ /* 0x000fe20008410000 */
[----:B------:R-:W-:Y:S01]  /*2c30*/  FFMA.FTZ R51, R76, UR8, R39 ;  /* 0x000000084c337c23 */ /* 0x000fe20008010027 */
[----:B------:R-:W-:Y:S01]  /*2c40*/  FADD.FTZ R74, R67, -R74 ;  /* 0x8000004a434a7221 */ /* 0x000fe20000010000 */
[----:B------:R-:W-:Y:S01]  /*2c50*/  FFMA.FTZ R81, R49, UR5, R81 ;  /* 0x0000000531517c23 */ /* 0x000fe20008010051 */
[----:B------:R-:W-:Y:S01]  /*2c60*/  FSEL R69, R73, RZ, P1 ;  /* 0x000000ff49457208 */ /* 0x000fe20000800000 */
[----:B------:R-:W-:Y:S01]  /*2c70*/  FMUL.FTZ R67, R51, UR4 ;  /* 0x0000000433437c20 */ /* 0x000fe20008410000 */
[----:B------:R-:W-:Y:S01]  /*2c80*/  FSEL R70, R72, RZ, P0 ;  /* 0x000000ff48467208 */ /* 0x000fe20000000000 */
[----:B------:R-:W-:Y:S01]  /*2c90*/  FFMA.FTZ R49, R74, UR8, R37 ;  /* 0x000000084a317c23 */ /* 0x000fe20008010025 */
[----:B-1----:R-:W-:Y:S01]  /*2ca0*/  FMUL.FTZ R48, R50, UR4 ;  /* 0x0000000432307c20 */ /* 0x002fe20008410000 */
[----:B------:R-:W-:Y:S01]  /*2cb0*/  LOP3.LUT P0, RZ, R68, 0xff0000, RZ, 0xc0, !PT ;  /* 0x00ff000044ff7812 */ /* 0x000fe2000780c0ff */
[----:B------:R-:W-:Y:S01]  /*2cc0*/  FADD.FTZ R81, R66, -R81 ;  /* 0x8000005142517221 */ /* 0x000fe20000010000 */
[----:B------:R-:W-:Y:S01]  /*2cd0*/  FMUL.FTZ R67, R67, UR25 ;  /* 0x0000001943437c20 */ /* 0x000fe20008410000 */
[----:B------:R-:W-:Y:S01]  /*2ce0*/  FMUL.FTZ R48, R48, UR25 ;  /* 0x0000001930307c20 */ /* 0x000fe20008410000 */
[----:B------:R-:W-:Y:S01]  /*2cf0*/  FMUL.FTZ R66, R49, UR4 ;  /* 0x0000000431427c20 */ /* 0x000fe20008410000 */
[----:B------:R-:W1:Y:S01]  /*2d00*/  LDC.64 R74, c[0x0][0x468] ;  /* 0x00011a00ff4a7b82 */ /* 0x000e620000000a00 */
[----:B------:R-:W-:Y:S02]  /*2d10*/  F2F.BF16.F32 R69, R69 ;  /* 0x0000004500457304 */ /* 0x000fe40000202000 */
[----:B------:R-:W-:Y:S01]  /*2d20*/  FSEL R76, R48, RZ, P0 ;  /* 0x000000ff304c7208 */ /* 0x000fe20000000000 */
[----:B------:R-:W-:Y:S01]  /*2d30*/  FFMA.FTZ R48, R81, UR8, R36 ;  /* 0x0000000851307c23 */ /* 0x000fe20008010024 */
[----:B------:R-:W-:Y:S01]  /*2d40*/  ISETP.GE.U32.AND P0, PT, R68, 0x1000000, PT ;  /* 0x010000004400780c */ /* 0x000fe20003f06070 */
[----:B------:R-:W-:-:S02]  /*2d50*/  FMUL.FTZ R73, R66, UR25 ;  /* 0x0000001942497c20 */ /* 0x000fc40008410000 */
[----:B------:R-:W-:Y:S01]  /*2d60*/  FMUL.FTZ R72, R48, UR4 ;  /* 0x0000000430487c20 */ /* 0x000fe20008410000 */
[----:B------:R-:W-:Y:S01]  /*2d70*/  FSEL R83, R67, RZ, P0 ;  /* 0x000000ff43537208 */ /* 0x000fe20000000000 */
[----:B------:R-:W-:Y:S01]  /*2d80*/  F2F.BF16.F32 R70, R70 ;  /* 0x0000004600467304 */ /* 0x000fe20000202000 */
[----:B------:R-:W-:Y:S01]  /*2d90*/  LOP3.LUT P0, RZ, R68, 0xff00, RZ, 0xc0, !PT ;  /* 0x0000ff0044ff7812 */ /* 0x000fe2000780c0ff */
[----:B------:R-:W-:Y:S01]  /*2da0*/  FMUL.FTZ R72, R72, UR25 ;  /* 0x0000001948487c20 */ /* 0x000fe20008410000 */
[----:B------:R-:W2:Y:S02]  /*2db0*/  LDC.64 R66, c[0x0][0x478] ;  /* 0x00011e00ff427b82 */ /* 0x000ea40000000a00 */
[----:B------:R-:W-:Y:S02]  /*2dc0*/  FSEL R82, R73, RZ, P0 ;  /* 0x000000ff49527208 */ /* 0x000fe40000000000 */
[----:B------:R-:W-:Y:S01]  /*2dd0*/  LOP3.LUT P0, RZ, R68, 0xff, RZ, 0xc0, !PT ;  /* 0x000000ff44ff7812 */ /* 0x000fe2000780c0ff */
[----:B------:R-:W3:Y:S03]  /*2de0*/  F2F.BF16.F32 R77, R77 ;  /* 0x0000004d004d7304 */ /* 0x000ee60000202000 */
[----:B------:R-:W-:Y:S01]  /*2df0*/  FSEL R81, R72, RZ, P0 ;  /* 0x000000ff48517208 */ /* 0x000fe20000000000 */
[----:B0-----:R-:W-:-:S04]  /*2e00*/  IMAD.WIDE.U32 R72, R80, 0x10000, RZ ;  /* 0x0001000050487825 */ /* 0x001fc800078e00ff */
[----:B------:R-:W0:Y:S01]  /*2e10*/  F2F.BF16.F32 R68, R82 ;  /* 0x0000005200447304 */ /* 0x000e220000202000 */
[----:B---3--:R-:W-:-:S07]  /*2e20*/  PRMT R77, R78, 0x5410, R77 ;  /* 0x000054104e4d7816 */ /* 0x008fce000000004d */
[----:B------:R-:W-:Y:S01]  /*2e30*/  F2F.BF16.F32 R76, R76 ;  /* 0x0000004c004c7304 */ /* 0x000fe20000202000 */
[----:B------:R-:W-:-:S07]  /*2e40*/  LOP3.LUT R73, R77, R73, RZ, 0xfc, !PT ;  /* 0x000000494d497212 */ /* 0x000fce00078efcff */
[----:B------:R3:W4:Y:S08]  /*2e50*/  F2F.BF16.F32 R85, R83 ;  /* 0x0000005300557304 */ /* 0x0007300000202000 */
[----:B------:R-:W1:Y:S01]  /*2e60*/  F2F.BF16.F32 R81, R81 ;  /* 0x0000005100517304 */ /* 0x000e620000202000 */
[----:B---3--:R-:W-:Y:S01]  /*2e70*/  PRMT R83, R69, 0x5410, R70 ;  /* 0x0000541045537816 */ /* 0x008fe20000000046 */
[----:B0-----:R-:W-:-:S04]  /*2e80*/  IMAD.WIDE.U32 R68, R68, 0x10000, RZ ;  /* 0x0001000044447825 */ /* 0x001fc800078e00ff */
[----:B------:R-:W-:Y:S01]  /*2e90*/  IMAD.WIDE.U32 R70, R71, 0x10000, RZ ;  /* 0x0001000047467825 */ /* 0x000fe200078e00ff */
[----:B----4-:R-:W-:Y:S01]  /*2ea0*/  PRMT R85, R76, 0x5410, R85 ;  /* 0x000054104c557816 */ /* 0x010fe20000000055 */
[----:B------:R-:W0:Y:S02]  /*2eb0*/  F2F.BF16.F32 R84, R84 ;  /* 0x0000005400547304 */ /* 0x000e240000202000 */
[----:B--2---:R-:W-:Y:S01]  /*2ec0*/  IMAD.WIDE.U32 R76, R62, 0x10, R66 ;  /* 0x000000103e4c7825 */ /* 0x004fe200078e0042 */
[----:B------:R-:W-:Y:S02]  /*2ed0*/  LOP3.LUT R71, R83, R71, RZ, 0xfc, !PT ;  /* 0x0000004753477212 */ /* 0x000fe400078efcff */
[----:B------:R-:W-:Y:S01]  /*2ee0*/  LOP3.LUT R69, R85, R69, RZ, 0xfc, !PT ;  /* 0x0000004555457212 */ /* 0x000fe200078efcff */
[--C-:B-1----:R-:W-:Y:S01]  /*2ef0*/  IMAD.WIDE.U32 R82, R60, 0x8, R74.reuse ;  /* 0x000000083c527825 */ /* 0x102fe200078e004a */
[----:B------:R-:W-:Y:S01]  /*2f00*/  LOP3.LUT R68, R68, R81, RZ, 0xfc, !PT ;  /* 0x0000005144447212 */ /* 0x000fe200078efcff */
[----:B------:R-:W1:Y:S01]  /*2f10*/  F2F.BF16.F32 R79, R79 ;  /* 0x0000004f004f7304 */ /* 0x000e620000202000 */
[----:B------:R3:W-:Y:S01]  /*2f20*/  STG.E.128 desc[UR18][R76.64], R40 ;  /* 0x000000284c007986 */ /* 0x0007e2000c101d12 */
[----:B------:R-:W-:-:S04]  /*2f30*/  IMAD.WIDE.U32 R80, R62, 0x8, R74 ;  /* 0x000000083e507825 */ /* 0x000fc800078e004a */
[----:B------:R-:W-:Y:S01]  /*2f40*/  IMAD.WIDE.U32 R74, R61, 0x8, R74 ;  /* 0x000000083d4a7825 */ /* 0x000fe200078e004a */
[----:B0-----:R-:W-:-:S05]  /*2f50*/  LOP3.LUT R72, R72, R84, RZ, 0xfc, !PT ;  /* 0x0000005448487212 */ /* 0x001fca00078efcff */
[----:B------:R3:W-:Y:S01]  /*2f60*/  STG.E.64 desc[UR18][R80.64], R72 ;  /* 0x0000004850007986 */ /* 0x0007e2000c101b12 */
[----:B-1----:R-:W-:Y:S01]  /*2f70*/  LOP3.LUT R70, R70, R79, RZ, 0xfc, !PT ;  /* 0x0000004f46467212 */ /* 0x002fe200078efcff */
[----:B------:R-:W-:-:S04]  /*2f80*/  IMAD.WIDE.U32 R78, R60, 0x10, R66 ;  /* 0x000000103c4e7825 */ /* 0x000fc800078e0042 */
[----:B------:R-:W-:Y:S01]  /*2f90*/  IMAD.WIDE.U32 R66, R61, 0x10, R66 ;  /* 0x000000103d427825 */ /* 0x000fe200078e0042 */
[----:B------:R3:W-:Y:S04]  /*2fa0*/  STG.E.128 desc[UR18][R78.64], R44 ;  /* 0x0000002c4e007986 */ /* 0x0007e8000c101d12 */
[----:B------:R3:W-:Y:S04]  /*2fb0*/  STG.E.64 desc[UR18][R82.64], R70 ;  /* 0x0000004652007986 */ /* 0x0007e8000c101b12 */
[----:B------:R3:W-:Y:S04]  /*2fc0*/  STG.E.128 desc[UR18][R66.64], R48 ;  /* 0x0000003042007986 */ /* 0x0007e8000c101d12 */
[----:B------:R3:W-:Y:S02]  /*2fd0*/  STG.E.64 desc[UR18][R74.64], R68 ;  /* 0x000000444a007986 */ /* 0x0007e4000c101b12 */
.L_x_3011:
        /* <DEDUP_REMOVED lines=27> */
.L_x_3008:
        /* <DEDUP_REMOVED lines=15> */
.L_x_3014:
        /* <DEDUP_REMOVED lines=16> */
.L_x_6741:


//--------------------- .text._ZN10layer_norm22ln_bwd_finalize_kernelINS_22Kernel_traits_finalizeILj1536Ef13__nv_bfloat16fS2_fjLb0ELj1024ELj4ENS_18Kernel_traits_baseILj1536EfS2_fS2_fjLj1024EEEEELb0ELb0EEEvNS_9BwdParamsE --------------------------
	.section	.text._ZN10layer_norm22ln_bwd_finalize_kernelINS_22Kernel_traits_finalizeILj1536Ef13__nv_bfloat16fS2_fjLb0ELj1024ELj4ENS_18Kernel_traits_baseILj1536EfS2_fS2_fjLj1024EEEEELb0ELb0EEEvNS_9BwdParamsE,"ax",@progbits
	.align	128
        .global         _ZN10layer_norm22ln_bwd_finalize_kernelINS_22Kernel_traits_finalizeILj1536Ef13__nv_bfloat16fS2_fjLb0ELj1024ELj4ENS_18Kernel_traits_baseILj1536EfS2_fS2_fjLj1024EEEEELb0ELb0EEEvNS_9BwdParamsE
        .type           _ZN10layer_norm22ln_bwd_finalize_kernelINS_22Kernel_traits_finalizeILj1536Ef13__nv_bfloat16fS2_fjLb0ELj1024ELj4ENS_18Kernel_traits_baseILj1536EfS2_fS2_fjLj1024EEEEELb0ELb0EEEvNS_9BwdParamsE,@function
        .size           _ZN10layer_norm22ln_bwd_finalize_kernelINS_22Kernel_traits_finalizeILj1536Ef13__nv_bfloat16fS2_fjLb0ELj1024ELj4ENS_18Kernel_traits_baseILj1536EfS2_fS2_fjLj1024EEEEELb0ELb0EEEvNS_9BwdParamsE,(.L_x_6742 - _ZN10layer_norm22ln_bwd_finalize_kernelINS_22Kernel_traits_finalizeILj1536Ef13__nv_bfloat16fS2_fjLb0ELj1024ELj4ENS_18Kernel_traits_baseILj1536EfS2_fS2_fjLj1024EEEEELb0ELb0EEEvNS_9BwdParamsE)
        .other          _ZN10layer_norm22ln_bwd_finalize_kernelINS_22Kernel_traits_finalizeILj1536Ef13__nv_bfloat16fS2_fjLb0ELj1024ELj4ENS_18Kernel_traits_baseILj1536EfS2_fS2_fjLj1024EEEEELb0ELb0EEEvNS_9BwdParamsE,@"STO_CUDA_ENTRY STV_DEFAULT"
_ZN10layer_norm22ln_bwd_finalize_kernelINS_22Kernel_traits_finalizeILj1536Ef13__nv_bfloat16fS2_fjLb0ELj1024ELj4ENS_18Kernel_traits_baseILj1536EfS2_fS2_fjLj1024EEEEELb0ELb0EEEvNS_9BwdParamsE:
.text._ZN10layer_norm22ln_bwd_finalize_kernelINS_22Kernel_traits_finalizeILj1536Ef13__nv_bfloat16fS2_fjLb0ELj1024ELj4ENS_18Kernel_traits_baseILj1536EfS2_fS2_fjLj1024EEEEELb0ELb0EEEvNS_9BwdParamsE:
        /* <DEDUP_REMOVED lines=78> */
.L_x_3019:
        /* <DEDUP_REMOVED lines=118> */
.L_x_3018:
[----:B------:R-:W-:Y:S05]  /*0c40*/  BSYNC.RECONVERGENT B1 ;  /* 0x0000000000017941 */ /* 0x000fea0003800200 */
.L_x_3017:
        /* <DEDUP_REMOVED lines=68> */
.L_x_3021:
[----:B------:R-:W-:Y:S05]  /*1090*/  BSYNC.RECONVERGENT B1 ;  /* 0x0000000000017941 */ /* 0x000fea0003800200 */
.L_x_3020:
        /* <DEDUP_REMOVED lines=37> */
.L_x_3023:
[----:B------:R-:W-:Y:S05]  /*12f0*/  BSYNC.RECONVERGENT B1 ;  /* 0x0000000000017941 */ /* 0x000fea0003800200 */
.L_x_3022:
[----:B------:R-:W-:Y:S05]  /*1300*/  @!P1 BRA `(.L_x_3016) ;  /* 0x00000000003c9947 */ /* 0x000fea0003800000 */
[----:B------:R-:W0:Y:S01]  /*1310*/  LDC.64 R8, c[0x0][0x440] ;  /* 0x00011000ff087b82 */ /* 0x000e220000000a00 */
[----:B------:R-:W-:Y:S01]  /*1320*/  IMAD R0, R3, R54, R0 ;  /* 0x0000003603007224 */ /* 0x000fe200078e0200 */
[----:B------:R-:W-:-:S04]  /*1330*/  IADD3 R12, PT, PT, -R55, RZ, RZ ;  /* 0x000000ff370c7210 */ /* 0x000fc80007ffe1ff */
[----:B------:R-:W-:Y:S02]  /*1340*/  IADD3 R3, PT, PT, R57, R0, RZ ;  /* 0x0000000039037210 */ /* 0x000fe40007ffe0ff */
[----:B------:R-:W1:Y:S05]  /*1350*/  LDC.64 R10, c[0x0][0x448] ;  /* 0x00011200ff0a7b82 */ /* 0x000e6a0000000a00 */
.L_x_3024:
        /* <DEDUP_REMOVED lines=10> */
.L_x_3016:
[----:B------:R-:W-:Y:S05]  /*1400*/  BSYNC.RECONVERGENT B0 ;  /* 0x0000000000007941 */ /* 0x000fea0003800200 */
.L_x_3015:
        /* <DEDUP_REMOVED lines=60> */
.L_x_3025:
        /* <DEDUP_REMOVED lines=11> */
.L_x_6742:


//--------------------- .text._ZN10layer_norm13ln_bwd_kernelINS_13Kernel_traitsIf13__nv_bfloat16fS2_fjLj1536ELj1ELj1ELj4ELj8ENS_18Kernel_traits_baseILj1536EfS2_fS2_fjLj128EEEEELb1ELb0ELb1ELb0EEEvNS_9BwdParamsE --------------------------
	.section	.text._ZN10layer_norm13ln_bwd_kernelINS_13Kernel_traitsIf13__nv_bfloat16fS2_fjLj1536ELj1ELj1ELj4ELj8ENS_18Kernel_traits_baseILj1536EfS2_fS2_fjLj128EEEEELb1ELb0ELb1ELb0EEEvNS_9BwdParamsE,"ax",@progbits
	.align	128
        .global         _ZN10layer_norm13ln_bwd_kernelINS_13Kernel_traitsIf13__nv_bfloat16fS2_fjLj1536ELj1ELj1ELj4ELj8ENS_18Kernel_traits_baseILj1536EfS2_fS2_fjLj128EEEEELb1ELb0ELb1ELb0EEEvNS_9BwdParamsE
        .type           _ZN10layer_norm13ln_bwd_kernelINS_13Kernel_traitsIf13__nv_bfloat16fS2_fjLj1536ELj1ELj1ELj4ELj8ENS_18Kernel_traits_baseILj1536EfS2_fS2_fjLj128EEEEELb1ELb0ELb1ELb0EEEvNS_9BwdParamsE,@function
        .size           _ZN10layer_norm13ln_bwd_kernelINS_13Kernel_traitsIf13__nv_bfloat16fS2_fjLj1536ELj1ELj1ELj4ELj8ENS_18Kernel_traits_baseILj1536EfS2_fS2_fjLj128EEEEELb1ELb0ELb1ELb0EEEvNS_9BwdParamsE,(.L_x_6743 - _ZN10layer_norm13ln_bwd_kernelINS_13Kernel_traitsIf13__nv_bfloat16fS2_fjLj1536ELj1ELj1ELj4ELj8ENS_18Kernel_traits_baseILj1536EfS2_fS2_fjLj128EEEEELb1ELb0ELb1ELb0EEEvNS_9BwdParamsE)
        .other          _ZN10layer_norm13ln_bwd_kernelINS_13Kernel_traitsIf13__nv_bfloat16fS2_fjLj1536ELj1ELj1ELj4ELj8ENS_18Kernel_traits_baseILj1536EfS2_fS2_fjLj128EEEEELb1ELb0ELb1ELb0EEEvNS_9BwdParamsE,@"STO_CUDA_ENTRY STV_DEFAULT"
_ZN10layer_norm13ln_bwd_kernelINS_13Kernel_traitsIf13__nv_bfloat16fS2_fjLj1536ELj1ELj1ELj4ELj8ENS_18Kernel_traits_baseILj1536EfS2_fS2_fjLj128EEEEELb1ELb0ELb1ELb0EEEvNS_9BwdParamsE:
.text._ZN10layer_norm13ln_bwd_kernelINS_13Kernel_traitsIf13__nv_bfloat16fS2_fjLj1536ELj1ELj1ELj4ELj8ENS_18Kernel_traits_baseILj1536EfS2_fS2_fjLj128EEEEELb1ELb0ELb1ELb0EEEvNS_9BwdParamsE:
        /* <DEDUP_REMOVED lines=63> */
.L_x_3066:
[----:B0-----:R-:W-:-:S06]  /*03f0*/  UIMAD.WIDE UR28, UR6, 0x4, UR18 ;  /* 0x00000004061c78a5 */ /* 0x001fcc000f8e0212 */
[----:B-1-3--:R-:W-:Y:S01]  /*0400*/  IMAD.U32 R74, RZ, RZ, UR28 ;  /* 0x0000001cff4a7e24 */ /* 0x00afe2000f8e00ff */
[----:B------:R-:W-:Y:S01]  /*0410*/  MOV R75, UR29 ;  /* 0x0000001d004b7c02 */ /* 0x000fe20008000f00 */
[----:B------:R-:W-:-:S04]  /*0420*/  UIMAD.WIDE UR28, UR6, 0x4, UR14 ;  /* 0x00000004061c78a5 */ /* 0x000fc8000f8e020e */
[----:B--2---:R-:W2:Y:S02]  /*0430*/  LDG.E R74, desc[UR20][R74.64] ;  /* 0x000000144a4a7981 */ /* 0x004ea4000c1e1900 */
[----:B------:R-:W-:Y:S01]  /*0440*/  IMAD.U32 R72, RZ, RZ, UR28 ;  /* 0x0000001cff487e24 */ /* 0x000fe2000f8e00ff */
[----:B------:R-:W-:Y:S01]  /*0450*/  MOV R73, UR29 ;  /* 0x0000001d00497c02 */ /* 0x000fe20008000f00 */
[----:B------:R-:W-:-:S04]  /*0460*/  UIMAD.WIDE UR28, UR6, 0x4, UR16 ;  /* 0x00000004061c78a5 */ /* 0x000fc8000f8e0210 */
[----:B------:R-:W3:Y:S02]  /*0470*/  LDG.E R72, desc[UR20][R72.64] ;  /* 0x0000001448487981 */ /* 0x000ee4000c1e1900 */
[----:B------:R-:W-:Y:S01]  /*0480*/  IMAD.U32 R76, RZ, RZ, UR28 ;  /* 0x0000001cff4c7e24 */ /* 0x000fe2000f8e00ff */
[----:B------:R-:W-:-:S05]  /*0490*/  MOV R77, UR29 ;  /* 0x0000001d004d7c02 */ /* 0x000fca0008000f00 */
[----:B-----5:R0:W5:Y:S01]  /*04a0*/  LDG.E R95, desc[UR20][R76.64] ;  /* 0x000000144c5f7981 */ /* 0x020162000c1e1900 */
[----:B------:R-:W-:Y:S01]  /*04b0*/  BSSY.RECONVERGENT B0, `(.L_x_3027) ;  /* 0x0000101000007945 */ /* 0x000fe20003800200 */
[----:B--2---:R-:W-:Y:S02]  /*04c0*/  R2UR UR33, R74 ;  /* 0x000000004a2172ca */ /* 0x004fe400000e0000 */
[----:B---3--:R-:W-:-:S11]  /*04d0*/  R2UR UR32, R72 ;  /* 0x00000000482072ca */ /* 0x008fd600000e0000 */
[----:B------:R-:W-:-:S09]  /*04e0*/  UISETP.GE.AND UP2, UPT, UR33, 0x1, UPT ;  /* 0x000000012100788c */ /* 0x000fd2000bf46270 */
[----:B0-----:R-:W-:Y:S05]  /*04f0*/  BRA.U !UP2, `(.L_x_3028) ;  /* 0x0000000d0a047547 */ /* 0x001fea000b800000 */
[----:B------:R-:W-:-:S06]  /*0500*/  UIMAD.WIDE UR28, UR6, 0x4, UR12 ;  /* 0x00000004061c78a5 */ /* 0x000fcc000f8e020c */
[----:B------:R-:W-:Y:S01]  /*0510*/  IMAD.U32 R72, RZ, RZ, UR28 ;  /* 0x0000001cff487e24 */ /* 0x000fe2000f8e00ff */
[----:B------:R-:W-:-:S05]  /*0520*/  MOV R73, UR29 ;  /* 0x0000001d00497c02 */ /* 0x000fca0008000f00 */
[----:B------:R0:W2:Y:S01]  /*0530*/  LDG.E R72, desc[UR20][R72.64] ;  /* 0x0000001448487981 */ /* 0x0000a2000c1e1900 */
[----:B-----5:R-:W-:Y:S01]  /*0540*/  ISETP.GE.AND P4, PT, R95, 0x1, PT ;  /* 0x000000015f00780c */ /* 0x020fe20003f86270 */
[----:B------:R-:W-:Y:S01]  /*0550*/  UIADD3 UR7, UPT, UPT, UR33, -0x1, URZ ;  /* 0xffffffff21077890 */ /* 0x000fe2000fffe0ff */
[C---:B------:R-:W-:Y:S01]  /*0560*/  ISETP.GE.U32.AND P2, PT, R2.reuse, 0x80, PT ;  /* 0x000000800200780c */ /* 0x040fe20003f46070 */
[----:B------:R-:W-:Y:S01]  /*0570*/  BSSY.RECONVERGENT B1, `(.L_x_3029) ;  /* 0x000004d000017945 */ /* 0x000fe20003800200 */
[----:B------:R-:W-:Y:S01]  /*0580*/  ISETP.NE.AND P0, PT, RZ, UR30, PT ;  /* 0x0000001eff007c0c */ /* 0x000fe2000bf05270 */
[----:B------:R-:W-:Y:S01]  /*0590*/  IMAD.MOV.U32 R99, RZ, RZ, RZ ;  /* 0x000000ffff637224 */ /* 0x000fe200078e00ff */
[C---:B------:R-:W-:Y:S02]  /*05a0*/  ISETP.GE.U32.AND P1, PT, R2.reuse, 0x100, PT ;  /* 0x000001000200780c */ /* 0x040fe40003f26070 */
[----:B------:R-:W-:Y:S02]  /*05b0*/  CS2R R100, SRZ ;  /* 0x0000000000647805 */ /* 0x000fe4000001ff00 */
[----:B------:R-:W-:Y:S01]  /*05c0*/  MOV R76, UR7 ;  /* 0x00000007004c7c02 */ /* 0x000fe20008000f00 */
[----:B-1----:R-:W-:Y:S01]  /*05d0*/  UIMAD UR7, UR6, UR10, URZ ;  /* 0x0000000a060772a4 */ /* 0x002fe2000f8e02ff */
[----:B------:R-:W-:-:S03]  /*05e0*/  ISETP.GE.U32.AND P3, PT, R2, 0x180, PT ;  /* 0x000001800200780c */ /* 0x000fc60003f66070 */
[----:B------:R-:W-:Y:S01]  /*05f0*/  USHF.R.S32.HI UR8, URZ, 0x1f, UR7 ;  /* 0x0000001fff087899 */ /* 0x000fe20008011407 */
[----:B------:R-:W-:-:S03]  /*0600*/  @P4 VIADD R74, R95, 0xffffffff ;  /* 0xffffffff5f4a4836 */ /* 0x000fc60000000000 */
[----:B------:R-:W-:Y:S01]  /*0610*/  ULEA.HI UR8, UR8, UR7, URZ, 0x2 ;  /* 0x0000000708087291 */ /* 0x000fe2000f8f10ff */
[----:B------:R-:W-:Y:S02]  /*0620*/  @P4 IMAD R75, R74, UR10, RZ ;  /* 0x0000000a4a4b4c24 */ /* 0x000fe4000f8e02ff */
[----:B------:R-:W-:-:S03]  /*0630*/  IMAD R74, R76, UR10, RZ ;  /* 0x0000000a4c4a7c24 */ /* 0x000fc6000f8e02ff */
[----:B------:R-:W-:Y:S02]  /*0640*/  MOV R93, UR8 ;  /* 0x00000008005d7c02 */ /* 0x000fe40008000f00 */
[----:B------:R-:W-:Y:S02]  /*0650*/  @P4 SHF.R.S32.HI R76, RZ, 0x1f, R75 ;  /* 0x0000001fff4c4819 */ /* 0x000fe4000001144b */
[----:B0-----:R-:W-:Y:S02]  /*0660*/  SHF.R.S32.HI R73, RZ, 0x1f, R74 ;  /* 0x0000001fff497819 */ /* 0x001fe4000001144a */
[----:B------:R-:W-:Y:S02]  /*0670*/  LEA.HI.SX32 R93, R93, R0, 0x1e ;  /* 0x000000005d5d7211 */ /* 0x000fe400078ff2ff */
[----:B------:R-:W-:Y:S02]  /*0680*/  @P4 LEA.HI R75, R76, R75, RZ, 0x2 ;  /* 0x0000004b4c4b4211 */ /* 0x000fe400078f10ff */
[----:B------:R-:W-:Y:S01]  /*0690*/  LEA.HI R73, R73, R74, RZ, 0x2 ;  /* 0x0000004a49497211 */ /* 0x000fe200078f10ff */
[----:B------:R-:W-:Y:S01]  /*06a0*/  IMAD.MOV.U32 R97, RZ, RZ, R93 ;  /* 0x000000ffff617224 */ /* 0x000fe200078e005d */
[----:B------:R-:W-:-:S02]  /*06b0*/  @P4 LEA.HI.SX32 R99, R75, R0, 0x1e ;  /* 0x000000004b634211 */ /* 0x000fc400078ff2ff */
[----:B------:R-:W-:Y:S02]  /*06c0*/  LEA.HI.SX32 R98, R73, R0, 0x1e ;  /* 0x0000000049627211 */ /* 0x000fe400078ff2ff */
[----:B--2---:R-:W-:Y:S01]  /*06d0*/  FSEL R96, R72, RZ, !P0 ;  /* 0x000000ff48607208 */ /* 0x004fe20004000000 */
[----:B------:R-:W-:Y:S06]  /*06e0*/  @!P2 BRA `(.L_x_3030) ;  /* 0x0000000000d4a947 */ /* 0x000fec0003800000 */
[----:B------:R-:W0:Y:S01]  /*06f0*/  LDC.64 R72, c[0x0][0x428] ;  /* 0x00010a00ff487b82 */ /* 0x000e220000000a00 */
[----:B----4-:R-:W-:-:S07]  /*0700*/  ISETP.NE.U32.AND P0, PT, RZ, UR24, PT ;  /* 0x00000018ff007c0c */ /* 0x010fce000bf05070 */
        /* <DEDUP_REMOVED lines=10> */
[----:B------:R-:W-:Y:S01]  /*07b0*/  IADD3 R99, PT, PT, R99, 0x80, RZ ;  /* 0x0000008063637810 */ /* 0x000fe20007ffe0ff */
[----:B------:R-:W-:Y:S02]  /*07c0*/  VIADD R98, R98, 0x80 ;  /* 0x0000008062627836 */ /* 0x000fe40000000000 */
[----:B0-----:R-:W-:-:S05]  /*07d0*/  @P0 IMAD.WIDE.U32 R74, R97, 0x10, R74 ;  /* 0x00000010614a0825 */ /* 0x001fca00078e004a */
[----:B------:R0:W5:Y:S01]  /*07e0*/  @P0 LDG.E.128 R20, desc[UR20][R74.64] ;  /* 0x000000144a140981 */ /* 0x000162000c1e1d00 */
[----:B------:R-:W-:Y:S02]  /*07f0*/  IADD3 R97, PT, PT, R97, 0x80, RZ ;  /* 0x0000008061617810 */ /* 0x000fe40007ffe0ff */
[----:B---3--:R-:W-:Y:S01]  /*0800*/  MOV R11, R72 ;  /* 0x00000048000b7202 */ /* 0x008fe20000000f00 */
[--C-:B------:R-:W-:Y:S01]  /*0810*/  IMAD.MOV.U32 R16, RZ, RZ, R73.reuse ;  /* 0x000000ffff107224 */ /* 0x100fe200078e0049 */
[--C-:B------:R-:W-:Y:S02]  /*0820*/  SHF.R.U64 R18, R72, 0x10, R73.reuse ;  /* 0x0000001048127819 */ /* 0x100fe40000001249 */
[----:B------:R-:W-:Y:S01]  /*0830*/  SHF.R.U32.HI R72, RZ, 0x10, R73 ;  /* 0x00000010ff487819 */ /* 0x000fe20000011649 */
[C---:B----4-:R-:W-:Y:S01]  /*0840*/  FADD.FTZ R3, -R96.reuse, R12 ;  /* 0x0000000c60037221 */ /* 0x050fe20000010100 */
[----:B------:R-:W-:Y:S01]  /*0850*/  FADD.FTZ R12, -R96, R13 ;  /* 0x0000000d600c7221 */ /* 0x000fe20000010100 */
[----:B------:R-:W-:-:S02]  /*0860*/  IMAD.U32 R13, R11, 0x10000, RZ ;  /* 0x000100000b0d7824 */ /* 0x000fc400078e00ff */
[----:B------:R-:W-:Y:S01]  /*0870*/  FADD.FTZ R14, -R96, R14 ;  /* 0x0000000e600e7221 */ /* 0x000fe20000010100 */
[----:B------:R-:W-:Y:S01]  /*0880*/  SHF.L.U32 R18, R18, 0x10, RZ ;  /* 0x0000001012127819 */ /* 0x000fe200000006ff */
[----:B------:R-:W-:Y:S02]  /*0890*/  IMAD.U32 R73, R16, 0x10000, RZ ;  /* 0x0001000010497824 */ /* 0x000fe400078e00ff */
[----:B------:R-:W-:Y:S01]  /*08a0*/  FMUL.FTZ R3, R3, UR32 ;  /* 0x0000002003037c20 */ /* 0x000fe20008410000 */
[----:B------:R-:W-:Y:S01]  /*08b0*/  FADD.FTZ R15, -R96, R15 ;  /* 0x0000000f600f7221 */ /* 0x000fe20000010100 */
[-C--:B------:R-:W-:Y:S01]  /*08c0*/  FMUL.FTZ R16, R52, R13.reuse ;  /* 0x0000000d34107220 */ /* 0x080fe20000410000 */
[----:B------:R-:W-:Y:S01]  /*08d0*/  FMUL.FTZ R12, R12, UR32 ;  /* 0x000000200c0c7c20 */ /* 0x000fe20008410000 */
[----:B0-----:R-:W-:Y:S01]  /*08e0*/  SHF.L.U32 R74, R72, 0x10, RZ ;  /* 0x00000010484a7819 */ /* 0x001fe200000006ff */
[----:B------:R-:W-:Y:S01]  /*08f0*/  FMUL.FTZ R11, R14, UR32 ;  /* 0x000000200e0b7c20 */ /* 0x000fe20008410000 */
[----:B------:R-:W-:Y:S01]  /*0900*/  FADD.FTZ R32, R32, R13 ;  /* 0x0000000d20207221 */ /* 0x000fe20000010000 */
[----:B------:R-:W-:Y:S01]  /*0910*/  FFMA.FTZ R44, R3, R13, R44 ;  /* 0x0000000d032c7223 */ /* 0x000fe2000001002c */
[----:B------:R-:W-:Y:S01]  /*0920*/  FMUL.FTZ R14, R15, UR32 ;  /* 0x000000200f0e7c20 */ /* 0x000fe20008410000 */
[----:B------:R-:W-:Y:S01]  /*0930*/  FMUL.FTZ R13, R53, R18 ;  /* 0x00000012350d7220 */ /* 0x000fe20000410000 */
[----:B------:R-:W-:Y:S01]  /*0940*/  FADD.FTZ R72, RZ, R16 ;  /* 0x00000010ff487221 */ /* 0x000fe20000010000 */
[----:B------:R-:W-:Y:S01]  /*0950*/  FFMA.FTZ R15, R3, R16, RZ ;  /* 0x00000010030f7223 */ /* 0x000fe200000100ff */
        /* <DEDUP_REMOVED lines=14> */
.L_x_3030:
[----:B----4-:R-:W-:Y:S05]  /*0a40*/  BSYNC.RECONVERGENT B1 ;  /* 0x0000000000017941 */ /* 0x010fea0003800200 */
.L_x_3029:
        /* <DEDUP_REMOVED lines=16> */
[----:B------:R-:W-:Y:S01]  /*0b50*/  VIADD R99, R99, 0x80 ;  /* 0x0000008063637836 */ /* 0x000fe20000000000 */
[----:B------:R-:W-:Y:S01]  /*0b60*/  IADD3 R98, PT, PT, R98, 0x80, RZ ;  /* 0x0000008062627810 */ /* 0x000fe20007ffe0ff */
[----:B------:R-:W-:Y:S02]  /*0b70*/  VIADD R97, R97, 0x80 ;  /* 0x0000008061617836 */ /* 0x000fe40000000000 */
[----:B---3--:R-:W-:Y:S01]  /*0b80*/  IMAD.MOV.U32 R17, RZ, RZ, R76 ;  /* 0x000000ffff117224 */ /* 0x008fe200078e004c */
[--C-:B------:R-:W-:Y:S02]  /*0b90*/  SHF.R.U64 R82, R76, 0x10, R77.reuse ;  /* 0x000000104c527819 */ /* 0x100fe4000000124d */
[----:B------:R-:W-:Y:S02]  /*0ba0*/  MOV R19, R77 ;  /* 0x0000004d00137202 */ /* 0x000fe40000000f00 */
[----:B------:R-:W-:Y:S01]  /*0bb0*/  SHF.R.U32.HI R76, RZ, 0x10, R77 ;  /* 0x00000010ff4c7819 */ /* 0x000fe2000001164d */
[C---:B----4-:R-:W-:Y:S01]  /*0bc0*/  FADD.FTZ R83, -R96.reuse, R73 ;  /* 0x0000004960537221 */ /* 0x050fe20000010100 */
[C---:B------:R-:W-:Y:S01]  /*0bd0*/  FADD.FTZ R84, -R96.reuse, R74 ;  /* 0x0000004a60547221 */ /* 0x040fe20000010100 */
[----:B------:R-:W-:Y:S01]  /*0be0*/  SHF.L.U32 R73, R17, 0x10, RZ ;  /* 0x0000001011497819 */ /* 0x000fe200000006ff */
[C---:B------:R-:W-:Y:S01]  /*0bf0*/  FADD.FTZ R77, -R96.reuse, R72 ;  /* 0x00000048604d7221 */ /* 0x040fe20000010100 */
[----:B------:R-:W-:Y:S01]  /*0c00*/  FADD.FTZ R86, -R96, R75 ;  /* 0x0000004b60567221 */ /* 0x000fe20000010100 */
[----:B------:R-:W-:Y:S01]  /*0c10*/  SHF.L.U32 R75, R19, 0x10, RZ ;  /* 0x00000010134b7819 */ /* 0x000fe200000006ff */
[----:B------:R-:W-:-:S02]  /*0c20*/  IMAD.U32 R72, R82, 0x10000, RZ ;  /* 0x0001000052487824 */ /* 0x000fc400078e00ff */
[----:B0-----:R-:W-:Y:S01]  /*0c30*/  FMUL.FTZ R80, R83, UR32 ;  /* 0x0000002053507c20 */ /* 0x001fe20008410000 */
[----:B------:R-:W-:Y:S01]  /*0c40*/  FMUL.FTZ R19, R84, UR32 ;  /* 0x0000002054137c20 */ /* 0x000fe20008410000 */
[----:B------:R-:W-:Y:S01]  /*0c50*/  FMUL.FTZ R17, R77, UR32 ;  /* 0x000000204d117c20 */ /* 0x000fe20008410000 */
[-C--:B------:R-:W-:Y:S01]  /*0c60*/  FMUL.FTZ R84, R56, R73.reuse ;  /* 0x0000004938547220 */ /* 0x080fe20000410000 */
[----:B------:R-:W-:Y:S01]  /*0c70*/  FADD.FTZ R29, R29, R72 ;  /* 0x000000481d1d7221 */ /* 0x000fe20000010000 */
[-C--:B------:R-:W-:Y:S01]  /*0c80*/  FFMA.FTZ R41, R80, R72.reuse, R41 ;  /* 0x0000004850297223 */ /* 0x080fe20000010029 */
        /* <DEDUP_REMOVED lines=19> */
.L_x_3032:
[----:B------:R-:W-:Y:S05]  /*0dc0*/  BSYNC.RECONVERGENT B1 ;  /* 0x0000000000017941 */ /* 0x000fea0003800200 */
.L_x_3031:
        /* <DEDUP_REMOVED lines=15> */
[----:B---3--:R-:W-:Y:S01]  /*0ec0*/  MOV R85, R76 ;  /* 0x0000004c00557202 */ /* 0x008fe20000000f00 */
[--C-:B------:R-:W-:Y:S01]  /*0ed0*/  IMAD.MOV.U32 R90, RZ, RZ, R77.reuse ;  /* 0x000000ffff5a7224 */ /* 0x100fe200078e004d */
[----:B------:R-:W-:Y:S01]  /*0ee0*/  SHF.R.U64 R91, R76, 0x10, R77 ;  /* 0x000000104c5b7819 */ /* 0x000fe2000000124d */
[C---:B----4-:R-:W-:Y:S01]  /*0ef0*/  FADD.FTZ R76, -R96.reuse, R73 ;  /* 0x00000049604c7221 */ /* 0x050fe20000010100 */
[----:B------:R-:W-:Y:S01]  /*0f00*/  SHF.L.U32 R73, R85, 0x10, RZ ;  /* 0x0000001055497819 */ /* 0x000fe200000006ff */
[C---:B------:R-:W-:Y:S01]  /*0f10*/  FADD.FTZ R72, -R96.reuse, R72 ;  /* 0x0000004860487221 */ /* 0x040fe20000010100 */
[C---:B------:R-:W-:Y:S01]  /*0f20*/  FADD.FTZ R94, -R96.reuse, R75 ;  /* 0x0000004b605e7221 */ /* 0x040fe20000010100 */
[----:B------:R-:W-:Y:S01]  /*0f30*/  FADD.FTZ R87, -R96, R74 ;  /* 0x0000004a60577221 */ /* 0x000fe20000010100 */
[----:B------:R-:W-:Y:S01]  /*0f40*/  SHF.L.U32 R75, R90, 0x10, RZ ;  /* 0x000000105a4b7819 */ /* 0x000fe200000006ff */
[----:B------:R-:W-:-:S02]  /*0f50*/  IMAD.U32 R74, R91, 0x10000, RZ ;  /* 0x000100005b4a7824 */ /* 0x000fc400078e00ff */
[----:B------:R-:W-:Y:S01]  /*0f60*/  FMUL.FTZ R85, R72, UR32 ;  /* 0x0000002048557c20 */ /* 0x000fe20008410000 */
[-C--:B------:R-:W-:Y:S01]  /*0f70*/  FMUL.FTZ R90, R48, R73.reuse ;  /* 0x00000049305a7220 */ /* 0x080fe20000410000 */
[----:B------:R-:W-:Y:S01]  /*0f80*/  FMUL.FTZ R87, R87, UR32 ;  /* 0x0000002057577c20 */ /* 0x000fe20008410000 */
[----:B------:R-:W-:Y:S01]  /*0f90*/  SHF.R.U32.HI R77, RZ, 0x10, R77 ;  /* 0x00000010ff4d7819 */ /* 0x000fe2000001164d */
[----:B------:R-:W-:Y:S01]  /*0fa0*/  FADD.FTZ R24, R24, R73 ;  /* 0x0000004918187221 */ /* 0x000fe20000010000 */
[----:B------:R-:W-:Y:S01]  /*0fb0*/  FFMA.FTZ R36, R85, R73, R36 ;  /* 0x0000004955247223 */ /* 0x000fe20000010024 */
[----:B-1----:R-:W-:Y:S01]  /*0fc0*/  FMUL.FTZ R89, R49, R74 ;  /* 0x0000004a31597220 */ /* 0x002fe20000410000 */
[----:B------:R-:W-:Y:S01]  /*0fd0*/  FADD.FTZ R72, R101, R90 ;  /* 0x0000005a65487221 */ /* 0x000fe20000010000 */
[----:B------:R-:W-:Y:S01]  /*0fe0*/  FMUL.FTZ R88, R76, UR32 ;  /* 0x000000204c587c20 */ /* 0x000fe20008410000 */
[----:B------:R-:W-:Y:S01]  /*0ff0*/  FFMA.FTZ R73, R85, R90, R100 ;  /* 0x0000005a55497223 */ /* 0x000fe20000010064 */
[----:B------:R-:W-:Y:S01]  /*1000*/  FADD.FTZ R26, R26, R75 ;  /* 0x0000004b1a1a7221 */ /* 0x000fe20000010000 */
[-C--:B------:R-:W-:Y:S01]  /*1010*/  FFMA.FTZ R38, R87, R75.reuse, R38 ;  /* 0x0000004b57267223 */ /* 0x080fe20000010026 */
[----:B------:R-:W-:Y:S01]  /*1020*/  FMUL.FTZ R92, R50, R75 ;  /* 0x0000004b325c7220 */ /* 0x000fe20000410000 */
[----:B------:R-:W-:Y:S01]  /*1030*/  FADD.FTZ R75, R72, R89 ;  /* 0x00000059484b7221 */ /* 0x000fe20000010000 */
[----:B0-----:R-:W-:-:S02]  /*1040*/  IMAD.U32 R78, R77, 0x10000, RZ ;  /* 0x000100004d4e7824 */ /* 0x001fc400078e00ff */
        /* <DEDUP_REMOVED lines=12> */
.L_x_3028:
[----:B-----5:R-:W-:Y:S01]  /*1110*/  ISETP.GE.AND P4, PT, R95, 0x1, PT ;  /* 0x000000015f00780c */ /* 0x020fe20003f86270 */
[----:B-1----:R-:W-:Y:S01]  /*1120*/  UIMAD UR7, UR6, UR10, URZ ;  /* 0x0000000a060772a4 */ /* 0x002fe2000f8e02ff */
[----:B------:R-:W-:Y:S01]  /*1130*/  HFMA2 R103, -RZ, RZ, 0, 0 ;  /* 0x00000000ff677431 */ /* 0x000fe200000001ff */
[----:B----4-:R-:W-:Y:S02]  /*1140*/  UISETP.NE.U32.AND UP0, UPT, UR24, URZ, UPT ;  /* 0x000000ff1800728c */ /* 0x010fe4000bf05070 */
[----:B------:R-:W-:Y:S02]  /*1150*/  USHF.R.S32.HI UR8, URZ, 0x1f, UR7 ;  /* 0x0000001fff087899 */ /* 0x000fe40008011407 */
[----:B------:R-:W-:Y:S02]  /*1160*/  UISETP.NE.AND.EX UP0, UPT, UR25, URZ, UPT, UP0 ;  /* 0x000000ff1900728c */ /* 0x000fe4000bf05300 */
[----:B------:R-:W-:-:S04]  /*1170*/  ULEA.HI UR8, UR8, UR7, URZ, 0x2 ;  /* 0x0000000708087291 */ /* 0x000fc8000f8f10ff */
[----:B------:R-:W-:Y:S02]  /*1180*/  @P4 IADD3 R72, PT, PT, R95, -0x1, RZ ;  /* 0xffffffff5f484810 */ /* 0x000fe40007ffe0ff */
[----:B------:R-:W-:-:S03]  /*1190*/  IMAD.U32 R93, RZ, RZ, UR8 ;  /* 0x00000008ff5d7e24 */ /* 0x000fc6000f8e00ff */
[----:B------:R-:W-:Y:S02]  /*11a0*/  @P4 IMAD R72, R72, UR10, RZ ;  /* 0x0000000a48484c24 */ /* 0x000fe4000f8e02ff */
[----:B------:R-:W-:-:S03]  /*11b0*/  LEA.HI.SX32 R93, R93, R0, 0x1e ;  /* 0x000000005d5d7211 */ /* 0x000fc600078ff2ff */
[----:B------:R-:W-:Y:S02]  /*11c0*/  @P4 SHF.R.S32.HI R73, RZ, 0x1f, R72 ;  /* 0x0000001fff494819 */ /* 0x000fe40000011448 */
[----:B------:R-:W-:Y:S02]  /*11d0*/  IMAD.MOV.U32 R101, RZ, RZ, R93 ;  /* 0x000000ffff657224 */ /* 0x000fe400078e005d */
[----:B------:R-:W-:-:S04]  /*11e0*/  @P4 LEA.HI R73, R73, R72, RZ, 0x2 ;  /* 0x0000004849494211 */ /* 0x000fc800078f10ff */
[----:B------:R-:W-:Y:S01]  /*11f0*/  @P4 LEA.HI.SX32 R103, R73, R0, 0x1e ;  /* 0x0000000049674211 */ /* 0x000fe200078ff2ff */
        /* <DEDUP_REMOVED lines=11> */
[----:B------:R-:W-:Y:S01]  /*12b0*/  CS2R R100, SRZ ;  /* 0x0000000000647805 */ /* 0x000fe2000001ff00 */
[----:B------:R-:W-:-:S10]  /*12c0*/  @P1 VIADD R103, R103, 0x80 ;  /* 0x0000008067671836 */ /* 0x000fd40000000000 */
[----:B--2---:R-:W-:Y:S05]  /*12d0*/  @!P3 BRA `(.L_x_3033) ;  /* 0x000000000078b947 */ /* 0x004fea0003800000 */
[----:B------:R-:W0:Y:S02]  /*12e0*/  LDC.64 R72, c[0x0][0x3b0] ;  /* 0x0000ec00ff487b82 */ /* 0x000e240000000a00 */
[----:B0-----:R-:W-:-:S05]  /*12f0*/  IMAD.WIDE.U32 R72, R103, 0x4, R72 ;  /* 0x0000000467487825 */ /* 0x001fca00078e0048 */
[----:B------:R1:W5:Y:S01]  /*1300*/  LDG.E R6, desc[UR20][R72.64] ;  /* 0x0000001448067981 */ /* 0x000362000c1e1900 */
[----:B------:R-:W-:Y:S05]  /*1310*/  BRA `(.L_x_3033) ;  /* 0x0000000000687947 */ /* 0x000fea0003800000 */
.L_x_3034:
        /* <DEDUP_REMOVED lines=11> */
[----:B-1----:R-:W-:-:S04]  /*13d0*/  @P2 IMAD.WIDE.U32 R98, R101, 0x10, R98 ;  /* 0x0000001065622825 */ /* 0x002fc800078e0062 */
[----:B------:R-:W-:Y:S01]  /*13e0*/  @P2 VIADD R101, R101, 0x80 ;  /* 0x0000008065652836 */ /* 0x000fe20000000000 */
[----:B------:R0:W5:Y:S02]  /*13f0*/  @P2 LDG.E.128 R20, desc[UR20][R98.64] ;  /* 0x0000001462142981 */ /* 0x000164000c1e1d00 */
[----:B------:R-:W1:Y:S01]  /*1400*/  @P3 LDC.64 R74, c[0x0][0x438] ;  /* 0x00010e00ff4a3b82 */ /* 0x000e620000000a00 */
[C---:B--2---:R-:W-:Y:S01]  /*1410*/  @P1 IMAD.WIDE.U32 R76, R103.reuse, 0x4, R76 ;  /* 0x00000004674c1825 */ /* 0x044fe200078e004c */
[----:B------:R-:W-:-:S04]  /*1420*/  @P1 IADD3 R103, PT, PT, R103, 0x80, RZ ;  /* 0x0000008067671810 */ /* 0x000fc80007ffe0ff */
[----:B------:R0:W5:Y:S01]  /*1430*/  @P1 LDG.E R5, desc[UR20][R76.64] ;  /* 0x000000144c051981 */ /* 0x000162000c1e1900 */
[----:B---3--:R-:W-:-:S04]  /*1440*/  @P1 IMAD.WIDE.U32 R78, R101, 0x10, R78 ;  /* 0x00000010654e1825 */ /* 0x008fc800078e004e */
[----:B------:R-:W-:Y:S01]  /*1450*/  @P1 VIADD R101, R101, 0x80 ;  /* 0x0000008065651836 */ /* 0x000fe20000000000 */
[----:B------:R0:W5:Y:S01]  /*1460*/  @P1 LDG.E.128 R60, desc[UR20][R78.64] ;  /* 0x000000144e3c1981 */ /* 0x000162000c1e1d00 */
[----:B----4-:R-:W-:-:S05]  /*1470*/  @P3 IMAD.WIDE.U32 R72, R103, 0x4, R72 ;  /* 0x0000000467483825 */ /* 0x010fca00078e0048 */
[----:B------:R0:W5:Y:S01]  /*1480*/  @P3 LDG.E R6, desc[UR20][R72.64] ;  /* 0x0000001448063981 */ /* 0x000162000c1e1900 */
[----:B-1----:R-:W-:-:S05]  /*1490*/  @P3 IMAD.WIDE.U32 R74, R101, 0x10, R74 ;  /* 0x00000010654a3825 */ /* 0x002fca00078e004a */
[----:B------:R0:W5:Y:S01]  /*14a0*/  @P3 LDG.E.128 R64, desc[UR20][R74.64] ;  /* 0x000000144a403981 */ /* 0x000162000c1e1d00 */
[----:B------:R-:W-:-:S07]  /*14b0*/  CS2R R100, SRZ ;  /* 0x0000000000647805 */ /* 0x000fce000001ff00 */
.L_x_3033:
[----:B------:R-:W-:Y:S05]  /*14c0*/  BSYNC.RECONVERGENT B0 ;  /* 0x0000000000007941 */ /* 0x000fea0003800200 */
.L_x_3027:
        /* <DEDUP_REMOVED lines=32> */
.L_x_3036:
[----:B------:R-:W-:Y:S05]  /*16d0*/  BSYNC.RECONVERGENT B0 ;  /* 0x0000000000007941 */ /* 0x000fea0003800200 */
.L_x_3035:
[----:B------:R-:W1:Y:S08]  /*16e0*/  S2UR UR8, SR_CgaCtaId ;  /* 0x00000000000879c3 */ /* 0x000e700000008800 */
[----:B------:R-:W-:Y:S01]  /*16f0*/  BAR.SYNC.DEFER_BLOCKING 0x0 ;  /* 0x0000000000007b1d */ /* 0x000fe20000010000 */
[----:B------:R-:W-:Y:S02]  /*1700*/  @P4 IADD3 R95, PT, PT, R95, -0x1, RZ ;  /* 0xffffffff5f5f4810 */ /* 0x000fe40007ffe0ff */
[----:B------:R-:W-:-:S03]  /*1710*/  ISETP.NE.AND P0, PT, RZ, UR30, PT ;  /* 0x0000001eff007c0c */ /* 0x000fc6000bf05270 */
        /* <DEDUP_REMOVED lines=15> */
[----:B------:R-:W-:Y:S01]  /*1810*/  @P4 LEA.HI R75, R72, R95, RZ, 0x2 ;  /* 0x0000005f484b4211 */ /* 0x000fe200078f10ff */
[----:B------:R-:W-:-:S02]  /*1820*/  IMAD.MOV.U32 R95, RZ, RZ, RZ ;  /* 0x000000ffff5f7224 */ /* 0x000fc400078e00ff */
[----:B-1----:R-:W-:Y:S01]  /*1830*/  FADD.FTZ R96, R96, R77 ;  /* 0x0000004d60607221 */ /* 0x002fe20000010000 */
[----:B------:R-:W-:Y:S01]  /*1840*/  FADD.FTZ R73, R73, R76 ;  /* 0x0000004c49497221 */ /* 0x000fe20000010000 */
[----:B------:R-:W-:Y:S02]  /*1850*/  @P4 LEA.HI.SX32 R95, R75, R0, 0x1e ;  /* 0x000000004b5f4211 */ /* 0x000fe400078ff2ff */
[----:B------:R-:W-:Y:S01]  /*1860*/  FADD.FTZ R79, R79, R96 ;  /* 0x000000604f4f7221 */ /* 0x000fe20000010000 */
[----:B------:R-:W-:Y:S01]  /*1870*/  FADD.FTZ R72, R78, R73 ;  /* 0x000000494e487221 */ /* 0x000fe20000010000 */
[----:B------:R-:W-:Y:S02]  /*1880*/  MOV R96, R93 ;  /* 0x0000005d00607202 */ /* 0x000fe40000000f00 */
        /* <DEDUP_REMOVED lines=22> */
.L_x_3041:
        /* <DEDUP_REMOVED lines=11> */
.L_x_3042:
        /* <DEDUP_REMOVED lines=11> */
.L_x_3043:
        /* <DEDUP_REMOVED lines=12> */
.L_x_3040:
        /* <DEDUP_REMOVED lines=45> */
.L_x_3039:
[----:B------:R-:W-:-:S04]  /*1ee0*/  UISETP.NE.U32.AND UP0, UPT, UR4, URZ, UPT ;  /* 0x000000ff0400728c */ /* 0x000fc8000bf05070 */
[----:B------:R-:W-:-:S09]  /*1ef0*/  UISETP.NE.AND.EX UP0, UPT, UR5, URZ, UPT, UP0 ;  /* 0x000000ff0500728c */ /* 0x000fd2000bf05300 */
[----:B------:R-:W-:Y:S05]  /*1f00*/  BRA.U UP0, `(.L_x_3045) ;  /* 0x0000000100e07547 */ /* 0x000fea000b800000 */
[----:B------:R-:W-:Y:S01]  /*1f10*/  PLOP3.LUT P6, PT, PT, PT, UP2, 0x80, 0x8 ;  /* 0x000000000008781c */ /* 0x000fe20003fcf028 */
[----:B-----5:R-:W-:Y:S01]  /*1f20*/  IMAD.MOV.U32 R98, RZ, RZ, R21 ;  /* 0x000000ffff627224 */ /* 0x020fe200078e0015 */
[----:B------:R-:W-:Y:S01]  /*1f30*/  PLOP3.LUT P5, PT, PT, PT, UP2, 0x80, 0x8 ;  /* 0x000000000008781c */ /* 0x000fe20003faf028 */
[----:B------:R-:W0:Y:S01]  /*1f40*/  @P4 LDC.64 R74, c[0x0][0x408] ;  /* 0x00010200ff4a4b82 */ /* 0x000e220000000a00 */
[----:B------:R-:W-:Y:S01]  /*1f50*/  PLOP3.LUT P0, PT, PT, PT, UP2, 0x80, 0x8 ;  /* 0x000000000008781c */ /* 0x000fe20003f0f028 */
[----:B------:R-:W-:Y:S01]  /*1f60*/  IMAD.MOV.U32 R78, RZ, RZ, R20 ;  /* 0x000000ffff4e7224 */ /* 0x000fe200078e0014 */
[----:B------:R-:W-:-:S05]  /*1f70*/  MOV R100, R22 ;  /* 0x0000001600647202 */ /* 0x000fca0000000f00 */
[----:B------:R-:W1:Y:S02]  /*1f80*/  @P4 LDC.64 R76, c[0x0][0x408] ;  /* 0x00010200ff4c4b82 */ /* 0x000e640000000a00 */
        /* <DEDUP_REMOVED lines=35> */
[----:B------:R-:W-:Y:S02]  /*21c0*/  PLOP3.LUT P0, PT, PT, PT, UP2, 0x80, 0x8 ;  /* 0x000000000008781c */ /* 0x000fe40003f0f028 */
[----:B------:R-:W-:Y:S02]  /*21d0*/  PLOP3.LUT P5, PT, PT, PT, UP2, 0x80, 0x8 ;  /* 0x000000000008781c */ /* 0x000fe40003faf028 */
[----:B------:R-:W-:Y:S02]  /*21e0*/  PLOP3.LUT P6, PT, PT, PT, UP2, 0x80, 0x8 ;  /* 0x000000000008781c */ /* 0x000fe40003fcf028 */
[----:B------:R-:W-:-:S07]  /*21f0*/  MOV R10, R23 ;  /* 0x00000017000a7202 */ /* 0x000fce0000000f00 */
        /* <DEDUP_REMOVED lines=9> */
.L_x_3045:
        /* <DEDUP_REMOVED lines=22> */
[----:B------:R-:W-:Y:S01]  /*23f0*/  PLOP3.LUT P0, PT, PT, PT, UP2, 0x80, 0x8 ;  /* 0x000000000008781c */ /* 0x000fe20003f0f028 */
[----:B------:R-:W-:-:S02]  /*2400*/  IMAD.MOV.U32 R71, RZ, RZ, R23 ;  /* 0x000000ffff477224 */ /* 0x000fc400078e0017 */
[----:B-1----:R-:W-:Y:S02]  /*2410*/  @P4 FMUL.FTZ R75, R70, R75 ;  /* 0x0000004b464b4220 */ /* 0x002fe40000410000 */
[--C-:B------:R-:W-:Y:S01]  /*2420*/  @P5 FFMA.FTZ R68, R14, UR7, R93.reuse ;  /* 0x000000070e445c23 */ /* 0x100fe2000801005d */
[----:B------:R-:W-:Y:S01]  /*2430*/  PLOP3.LUT P5, PT, PT, PT, UP2, 0x80, 0x8 ;  /* 0x000000000008781c */ /* 0x000fe20003faf028 */
[----:B------:R-:W-:Y:S02]  /*2440*/  @P4 FMUL.FTZ R74, R75, R74 ;  /* 0x0000004a4b4a4220 */ /* 0x000fe40000410000 */
[----:B------:R-:W-:Y:S01]  /*2450*/  @P6 FADD.FTZ R98, R15, -R68 ;  /* 0x800000440f626221 */ /* 0x000fe20000010000 */
[----:B------:R-:W-:Y:S02]  /*2460*/  PLOP3.LUT P6, PT, PT, PT, UP2, 0x80, 0x8 ;  /* 0x000000000008781c */ /* 0x000fe40003fcf028 */
[----:B------:R-:W-:Y:S01]  /*2470*/  MOV R68, R20 ;  /* 0x0000001400447202 */ /* 0x000fe20000000f00 */
        /* <DEDUP_REMOVED lines=11> */
[C---:B------:R-:W-:Y:S02]  /*2530*/  @P4 LOP3.LUT P0, RZ, R4.reuse, 0xff0000, RZ, 0xc0, !PT ;  /* 0x00ff000004ff4812 */ /* 0x040fe4000780c0ff */
        /* <DEDUP_REMOVED lines=13> */
.L_x_3044:
        /* <DEDUP_REMOVED lines=14> */
.L_x_3046:
[----:B------:R-:W-:Y:S01]  /*26f0*/  VIADD R96, R96, 0x80 ;  /* 0x0000008060607836 */ /* 0x000fe20000000000 */
[----:B------:R-:W-:-:S07]  /*2700*/  IADD3 R95, PT, PT, R95, 0x80, RZ ;  /* 0x000000805f5f7810 */ /* 0x000fce0007ffe0ff */
.L_x_3038:
[----:B------:R-:W-:Y:S05]  /*2710*/  BSYNC.RECONVERGENT B0 ;  /* 0x0000000000007941 */ /* 0x000fea0003800200 */
.L_x_3037:
        /* <DEDUP_REMOVED lines=20> */
[----:B------:R-:W-:Y:S01]  /*2860*/  PLOP3.LUT P5, PT, PT, PT, UP2, 0x80, 0x8 ;  /* 0x000000000008781c */ /* 0x000fe20003faf028 */
[----:B------:R-:W-:Y:S02]  /*2870*/  IMAD.MOV.U32 R68, RZ, RZ, R60 ;  /* 0x000000ffff447224 */ /* 0x000fe400078e003c */
        /* <DEDUP_REMOVED lines=26> */
[----:B------:R-:W-:Y:S02]  /*2a20*/  PLOP3.LUT P6, PT, PT, PT, UP2, 0x80, 0x8 ;  /* 0x000000000008781c */ /* 0x000fe40003fcf028 */
[----:B------:R-:W-:Y:S01]  /*2a30*/  MOV R71, R63 ;  /* 0x0000003f00477202 */ /* 0x000fe20000000f00 */
        /* <DEDUP_REMOVED lines=15> */
.L_x_3050:
[----:B------:R-:W-:Y:S01]  /*2b30*/  PLOP3.LUT P5, PT, PT, PT, UP2, 0x80, 0x8 ;  /* 0x000000000008781c */ /* 0x000fe20003faf028 */
[----:B-----5:R-:W-:Y:S01]  /*2b40*/  IMAD.MOV.U32 R98, RZ, RZ, R61 ;  /* 0x000000ffff627224 */ /* 0x020fe200078e003d */
[----:B------:R-:W-:Y:S01]  /*2b50*/  PLOP3.LUT P6, PT, PT, PT, UP2, 0x80, 0x8 ;  /* 0x000000000008781c */ /* 0x000fe20003fcf028 */
[----:B-1----:R-:W1:Y:S01]  /*2b60*/  @P4 LDC.64 R74, c[0x0][0x408] ;  /* 0x00010200ff4a4b82 */ /* 0x002e620000000a00 */
[----:B------:R-:W-:Y:S01]  /*2b70*/  MOV R100, R62 ;  /* 0x0000003e00647202 */ /* 0x000fe20000000f00 */
[----:B------:R-:W-:-:S06]  /*2b80*/  IMAD.MOV.U32 R78, RZ, RZ, R60 ;  /* 0x000000ffff4e7224 */ /* 0x000fcc00078e003c */
[----:B------:R-:W2:Y:S02]  /*2b90*/  @P4 LDC.64 R76, c[0x0][0x408] ;  /* 0x00010200ff4c4b82 */ /* 0x000ea40000000a00 */
        /* <DEDUP_REMOVED lines=36> */
[----:B------:R-:W-:Y:S02]  /*2de0*/  PLOP3.LUT P6, PT, PT, PT, UP2, 0x80, 0x8 ;  /* 0x000000000008781c */ /* 0x000fe40003fcf028 */
[----:B------:R-:W-:Y:S02]  /*2df0*/  PLOP3.LUT P5, PT, PT, PT, UP2, 0x80, 0x8 ;  /* 0x000000000008781c */ /* 0x000fe40003faf028 */
[----:B------:R-:W-:-:S09]  /*2e00*/  MOV R10, R63 ;  /* 0x0000003f000a7202 */ /* 0x000fd20000000f00 */
        /* <DEDUP_REMOVED lines=10> */
.L_x_3049:
        /* <DEDUP_REMOVED lines=49> */
.L_x_3052:
        /* <DEDUP_REMOVED lines=11> */
.L_x_3053:
        /* <DEDUP_REMOVED lines=11> */
.L_x_3054:
        /* <DEDUP_REMOVED lines=11> */
.L_x_3055:
        /* <DEDUP_REMOVED lines=11> */
.L_x_3051:
        /* <DEDUP_REMOVED lines=12> */
.L_x_3056:
[----:B------:R-:W-:Y:S01]  /*3540*/  VIADD R96, R96, 0x80 ;  /* 0x0000008060607836 */ /* 0x000fe20000000000 */
[----:B------:R-:W-:-:S07]  /*3550*/  IADD3 R95, PT, PT, R95, 0x80, RZ ;  /* 0x000000805f5f7810 */ /* 0x000fce0007ffe0ff */
.L_x_3048:
[----:B------:R-:W-:Y:S05]  /*3560*/  BSYNC.RECONVERGENT B0 ;  /* 0x0000000000007941 */ /* 0x000fea0003800200 */
.L_x_3047:
        /* <DEDUP_REMOVED lines=65> */
.L_x_3060:
        /* <DEDUP_REMOVED lines=56> */
.L_x_3059:
        /* <DEDUP_REMOVED lines=49> */
.L_x_3062:
        /* <DEDUP_REMOVED lines=22> */
.L_x_3063:
        /* <DEDUP_REMOVED lines=11> */
.L_x_3064:
        /* <DEDUP_REMOVED lines=11> */
.L_x_3065:
[----:B------:R-:W-:-:S07]  /*42d0*/  @P4 PRMT R10, R72, 0x7610, R10 ;  /* 0x00007610480a4816 */ /* 0x000fce000000000a */
.L_x_3061:
[----:B------:R-:W0:Y:S02]  /*42e0*/  @P0 LDC.64 R72, c[0x0][0x478] ;  /* 0x00011e00ff480b82 */ /* 0x000e240000000a00 */
[----:B0-----:R-:W-:-:S05]  /*42f0*/  @P0 IMAD.WIDE.U32 R96, R96, 0x10, R72 ;  /* 0x0000001060600825 */ /* 0x001fca00078e0048 */
[----:B------:R2:W-:Y:S01]  /*4300*/  @P0 STG.E.128 desc[UR20][R96.64], R68 ;  /* 0x0000004460000986 */ /* 0x0005e2000c101d14 */
        /* <DEDUP_REMOVED lines=9> */
.L_x_3058:
[----:B------:R-:W-:Y:S05]  /*43a0*/  BSYNC.RECONVERGENT B0 ;  /* 0x0000000000007941 */ /* 0x000fea0003800200 */
.L_x_3057:
[----:B------:R-:W-:Y:S02]  /*43b0*/  UIADD3 UR6, UPT, UPT, UR6, UR26, URZ ;  /* 0x0000001a06067290 */ /* 0x000fe4000fffe0ff */
[----:B------:R-:W-:Y:S02]  /*43c0*/  UPLOP3.LUT UP1, UPT, UPT, UPT, UP1, 0x40, 0x4 ;  /* 0x000000000004789c */ /* 0x000fe40003f2e810 */
[----:B------:R-:W-:-:S09]  /*43d0*/  UISETP.GE.AND UP0, UPT, UR6, UR27, UPT ;  /* 0x0000001b0600728c */ /* 0x000fd2000bf06270 */
[----:B------:R-:W-:Y:S05]  /*43e0*/  BRA.U !UP0, `(.L_x_3066) ;  /* 0xffffffc108007547 */ /* 0x000fea000b83ffff */
.L_x_3026:
[----:B------:R-:W4:Y:S01]  /*43f0*/  LDC.64 R2, c[0x0][0x440] ;  /* 0x00011000ff027b82 */ /* 0x000f220000000a00 */
[----:B------:R-:W-:-:S06]  /*4400*/  UIMAD UR7, UR9, UR10, URZ ;  /* 0x0000000a090772a4 */ /* 0x000fcc000f8e02ff */
[----:B------:R-:W-:Y:S01]  /*4410*/  IMAD.U32 R11, RZ, RZ, UR7 ;  /* 0x00000007ff0b7e24 */ /* 0x000fe2000f8e00ff */
[----:B-----5:R-:W0:Y:S04]  /*4420*/  LDC.64 R4, c[0x0][0x448] ;  /* 0x00011200ff047b82 */ /* 0x020e280000000a00 */
[----:B------:R-:W-:-:S04]  /*4430*/  LEA.HI R11, R11, R0, RZ, 0x1e ;  /* 0x000000000b0b7211 */ /* 0x000fc800078ff0ff */
        /* <DEDUP_REMOVED lines=20> */
.L_x_3067:
        /* <DEDUP_REMOVED lines=16> */
.L_x_6743:


//--------------------- .text._ZN10layer_norm22ln_bwd_finalize_kernelINS_22Kernel_traits_finalizeILj1536Ef13__nv_bfloat16fS2_fjLb0ELj1024ELj4ENS_18Kernel_traits_baseILj1536EfS2_fS2_fjLj1024EEEEELb0ELb1EEEvNS_9BwdParamsE --------------------------
	.section	.text._ZN10layer_norm22ln_bwd_finalize_kernelINS_22Kernel_traits_finalizeILj1536Ef13__nv_bfloat16fS2_fjLb0ELj1024ELj4ENS_18Kernel_traits_baseILj1536EfS2_fS2_fjLj1024EEEEELb0ELb1EEEvNS_9BwdParamsE,"ax",@progbits
	.align	128
        .global         _ZN10layer_norm22ln_bwd_finalize_kernelINS_22Kernel_traits_finalizeILj1536Ef13__nv_bfloat16fS2_fjLb0ELj1024ELj4ENS_18Kernel_traits_baseILj1536EfS2_fS2_fjLj1024EEEEELb0ELb1EEEvNS_9BwdParamsE
        .type           _ZN10layer_norm22ln_bwd_finalize_kernelINS_22Kernel_traits_finalizeILj1536Ef13__nv_bfloat16fS2_fjLb0ELj1024ELj4ENS_18Kernel_traits_baseILj1536EfS2_fS2_fjLj1024EEEEELb0ELb1EEEvNS_9BwdParamsE,@function
        .size           _ZN10layer_norm22ln_bwd_finalize_kernelINS_22Kernel_traits_finalizeILj1536Ef13__nv_bfloat16fS2_fjLb0ELj1024ELj4ENS_18Kernel_traits_baseILj1536EfS2_fS2_fjLj1024EEEEELb0ELb1EEEvNS_9BwdParamsE,(.L_x_6744 - _ZN10layer_norm22ln_bwd_finalize_kernelINS_22Kernel_traits_finalizeILj1536Ef13__nv_bfloat16fS2_fjLb0ELj1024ELj4ENS_18Kernel_traits_baseILj1536EfS2_fS2_fjLj1024EEEEELb0ELb1EEEvNS_9BwdParamsE)
        .other          _ZN10layer_norm22ln_bwd_finalize_kernelINS_22Kernel_traits_finalizeILj1536Ef13__nv_bfloat16fS2_fjLb0ELj1024ELj4ENS_18Kernel_traits_baseILj1536EfS2_fS2_fjLj1024EEEEELb0ELb1EEEvNS_9BwdParamsE,@"STO_CUDA_ENTRY STV_DEFAULT"
_ZN10layer_norm22ln_bwd_finalize_kernelINS_22Kernel_traits_finalizeILj1536Ef13__nv_bfloat16fS2_fjLb0ELj1024ELj4ENS_18Kernel_traits_baseILj1536EfS2_fS2_fjLj1024EEEEELb0ELb1EEEvNS_9BwdParamsE:
.text._ZN10layer_norm22ln_bwd_finalize_kernelINS_22Kernel_traits_finalizeILj1536Ef13__nv_bfloat16fS2_fjLb0ELj1024ELj4ENS_18Kernel_traits_baseILj1536EfS2_fS2_fjLj1024EEEEELb0ELb1EEEvNS_9BwdParamsE:
        /* <DEDUP_REMOVED lines=77> */
.L_x_3072:
        /* <DEDUP_REMOVED lines=118> */
.L_x_3071:
[----:B------:R-:W-:Y:S05]  /*0c30*/  BSYNC.RECONVERGENT B1 ;  /* 0x0000000000017941 */ /* 0x000fea0003800200 */
.L_x_3070:
        /* <DEDUP_REMOVED lines=69> */
.L_x_3074:
[----:B------:R-:W-:Y:S05]  /*1090*/  BSYNC.RECONVERGENT B1 ;  /* 0x0000000000017941 */ /* 0x000fea0003800200 */
.L_x_3073:
        /* <DEDUP_REMOVED lines=38> */
.L_x_3076:
[----:B------:R-:W-:Y:S05]  /*1300*/  BSYNC.RECONVERGENT B1 ;  /* 0x0000000000017941 */ /* 0x000fea0003800200 */
.L_x_3075:
[----:B------:R-:W-:Y:S05]  /*1310*/  @!P1 BRA `(.L_x_3069) ;  /* 0x0000000000409947 */ /* 0x000fea0003800000 */
[----:B------:R-:W0:Y:S01]  /*1320*/  LDC R14, c[0x0][0x388] ;  /* 0x0000e200ff0e7b82 */ /* 0x000e220000000800 */
[----:B------:R-:W-:-:S07]  /*1330*/  IADD3 R12, PT, PT, -R54, RZ, RZ ;  /* 0x000000ff360c7210 */ /* 0x000fce0007ffe1ff */
[----:B------:R-:W1:Y:S08]  /*1340*/  LDC.64 R8, c[0x0][0x440] ;  /* 0x00011000ff087b82 */ /* 0x000e700000000a00 */
[----:B------:R-:W2:Y:S01]  /*1350*/  LDC.64 R10, c[0x0][0x448] ;  /* 0x00011200ff0a7b82 */ /* 0x000ea20000000a00 */
[----:B0-----:R-:W-:-:S05]  /*1360*/  IMAD R0, R3, R14, R0 ;  /* 0x0000000e03007224 */ /* 0x001fca00078e0200 */
[----:B------:R-:W-:-:S07]  /*1370*/  IADD3 R3, PT, PT, R57, R0, RZ ;  /* 0x0000000039037210 */ /* 0x000fce0007ffe0ff */
.L_x_3077:
        /* <DEDUP_REMOVED lines=10> */
.L_x_3069:
[----:B------:R-:W-:Y:S05]  /*1420*/  BSYNC.RECONVERGENT B0 ;  /* 0x0000000000007941 */ /* 0x000fea0003800200 */
.L_x_3068:
        /* <DEDUP_REMOVED lines=57> */
.L_x_3078:
        /* <DEDUP_REMOVED lines=12> */
.L_x_6744:


//--------------------- .text._ZN10layer_norm13ln_bwd_kernelINS_13Kernel_traitsIf13__nv_bfloat16fS2_fjLj1536ELj1ELj1ELj4ELj8ENS_18Kernel_traits_baseILj1536EfS2_fS2_fjLj128EEEEELb1ELb0ELb1ELb1EEEvNS_9BwdParamsE --------------------------
	.section	.text._ZN10layer_norm13ln_bwd_kernelINS_13Kernel_traitsIf13__nv_bfloat16fS2_fjLj1536ELj1ELj1ELj4ELj8ENS_18Kernel_traits_baseILj1536EfS2_fS2_fjLj128EEEEELb1ELb0ELb1ELb1EEEvNS_9BwdParamsE,"ax",@progbits
	.align	128
        .global         _ZN10layer_norm13ln_bwd_kernelINS_13Kernel_traitsIf13__nv_bfloat16fS2_fjLj1536ELj1ELj1ELj4ELj8ENS_18Kernel_traits_baseILj1536EfS2_fS2_fjLj128EEEEELb1ELb0ELb1ELb1EEEvNS_9BwdParamsE
        .type           _ZN10layer_norm13ln_bwd_kernelINS_13Kernel_traitsIf13__nv_bfloat16fS2_fjLj1536ELj1ELj1ELj4ELj8ENS_18Kernel_traits_baseILj1536EfS2_fS2_fjLj128EEEEELb1ELb0ELb1ELb1EEEvNS_9BwdParamsE,@function
        .size           _ZN10layer_norm13ln_bwd_kernelINS_13Kernel_traitsIf13__nv_bfloat16fS2_fjLj1536ELj1ELj1ELj4ELj8ENS_18Kernel_traits_baseILj1536EfS2_fS2_fjLj128EEEEELb1ELb0ELb1ELb1EEEvNS_9BwdParamsE,(.L_x_6745 - _ZN10layer_norm13ln_bwd_kernelINS_13Kernel_traitsIf13__nv_bfloat16fS2_fjLj1536ELj1ELj1ELj4ELj8ENS_18Kernel_traits_baseILj1536EfS2_fS2_fjLj128EEEEELb1ELb0ELb1ELb1EEEvNS_9BwdParamsE)
        .other          _ZN10layer_norm13ln_bwd_kernelINS_13Kernel_traitsIf13__nv_bfloat16fS2_fjLj1536ELj1ELj1ELj4ELj8ENS_18Kernel_traits_baseILj1536EfS2_fS2_fjLj128EEEEELb1ELb0ELb1ELb1EEEvNS_9BwdParamsE,@"STO_CUDA_ENTRY STV_DEFAULT"
_ZN10layer_norm13ln_bwd_kernelINS_13Kernel_traitsIf13__nv_bfloat16fS2_fjLj1536ELj1ELj1ELj4ELj8ENS_18Kernel_traits_baseILj1536EfS2_fS2_fjLj128EEEEELb1ELb0ELb1ELb1EEEvNS_9BwdParamsE:
.text._ZN10layer_norm13ln_bwd_kernelINS_13Kernel_traitsIf13__nv_bfloat16fS2_fjLj1536ELj1ELj1ELj4ELj8ENS_18Kernel_traits_baseILj1536EfS2_fS2_fjLj128EEEEELb1ELb0ELb1ELb1EEEvNS_9BwdParamsE:
        /* <DEDUP_REMOVED lines=34> */
[----:B------:R-:W-:Y:S01]  /*0220*/  UPLOP3.LUT UP1, UPT, UPT, UPT, UPT, 0x40, 0x4 ;  /* 0x000000000004789c */ /* 0x000fe20003f2e870 */
[----:B-1-34-:R-:W-:-:S10]  /*0230*/  UMOV UR9, UR8 ;  /* 0x0000000800097c82 */ /* 0x01afd40008000000 */
.L_x_3108:
[----:B0-----:R-:W-:Y:S02]  /*0240*/  UIMAD.WIDE UR30, UR9, 0x4, UR18 ;  /* 0x00000004091e78a5 */ /* 0x001fe4000f8e0212 */
[----:B------:R-:W-:-:S04]  /*0250*/  UIMAD.WIDE UR10, UR9, 0x4, UR14 ;  /* 0x00000004090a78a5 */ /* 0x000fc8000f8e020e */
[----:B-1----:R-:W-:Y:S02]  /*0260*/  MOV R60, UR30 ;  /* 0x0000001e003c7c02 */ /* 0x002fe40008000f00 */
[----:B------:R-:W-:Y:S01]  /*0270*/  MOV R61, UR31 ;  /* 0x0000001f003d7c02 */ /* 0x000fe20008000f00 */
[----:B------:R-:W-:-:S04]  /*0280*/  UIMAD.WIDE UR30, UR9, 0x4, UR16 ;  /* 0x00000004091e78a5 */ /* 0x000fc8000f8e0210 */
[----:B------:R-:W3:Y:S01]  /*0290*/  LDG.E R60, desc[UR22][R60.64] ;  /* 0x000000163c3c7981 */ /* 0x000ee2000c1e1900 */
[----:B------:R-:W-:Y:S02]  /*02a0*/  MOV R62, UR10 ;  /* 0x0000000a003e7c02 */ /* 0x000fe40008000f00 */
[----:B------:R-:W-:Y:S02]  /*02b0*/  MOV R4, UR30 ;  /* 0x0000001e00047c02 */ /* 0x000fe40008000f00 */
[----:B------:R-:W-:Y:S02]  /*02c0*/  MOV R63, UR11 ;  /* 0x0000000b003f7c02 */ /* 0x000fe40008000f00 */
[----:B------:R-:W-:-:S03]  /*02d0*/  MOV R5, UR31 ;  /* 0x0000001f00057c02 */ /* 0x000fc60008000f00 */
[----:B------:R-:W4:Y:S04]  /*02e0*/  LDG.E R62, desc[UR22][R62.64] ;  /* 0x000000163e3e7981 */ /* 0x000f28000c1e1900 */
[----:B------:R-:W2:Y:S01]  /*02f0*/  LDG.E R4, desc[UR22][R4.64] ;  /* 0x0000001604047981 */ /* 0x000ea2000c1e1900 */
[----:B---3--:R-:W-:Y:S02]  /*0300*/  R2UR UR30, R60 ;  /* 0x000000003c1e72ca */ /* 0x008fe400000e0000 */
[----:B----4-:R-:W-:-:S11]  /*0310*/  R2UR UR31, R62 ;  /* 0x000000003e1f72ca */ /* 0x010fd600000e0000 */
[----:B------:R-:W-:Y:S01]  /*0320*/  UISETP.GE.AND UP2, UPT, UR30, 0x1, UPT ;  /* 0x000000011e00788c */ /* 0x000fe2000bf46270 */
[----:B--2---:R-:W-:-:S08]  /*0330*/  R2UR UR20, R4 ;  /* 0x00000000041472ca */ /* 0x004fd000000e0000 */
        /* <DEDUP_REMOVED lines=27> */
[----:B------:R0:W4:Y:S01]  /*04f0*/  LDG.E R3, desc[UR22][R2.64] ;  /* 0x0000001602037981 */ /* 0x000122000c1e1900 */
[C---:B------:R-:W-:Y:S01]  /*0500*/  IADD3 R5, PT, PT, R79.reuse, 0x100, RZ ;  /* 0x000001004f057810 */ /* 0x040fe20007ffe0ff */
[----:B-1----:R-:W-:-:S02]  /*0510*/  IMAD.WIDE.U32 R60, R79, 0x10, R64 ;  /* 0x000000104f3c7825 */ /* 0x002fc400078e0040 */
[----:B------:R-:W3:Y:S02]  /*0520*/  LDG.E.64 R86, desc[UR22][R86.64] ;  /* 0x0000001656567981 */ /* 0x000ee4000c1e1b00 */
[--C-:B------:R-:W-:Y:S02]  /*0530*/  IMAD.WIDE.U32 R66, R85, 0x10, R64.reuse ;  /* 0x0000001055427825 */ /* 0x100fe400078e0040 */
[----:B------:R-:W3:Y:S02]  /*0540*/  LDG.E.128 R60, desc[UR22][R60.64] ;  /* 0x000000163c3c7981 */ /* 0x000ee4000c1e1d00 */
[----:B------:R-:W-:Y:S02]  /*0550*/  IMAD.WIDE.U32 R68, R5, 0x10, R64 ;  /* 0x0000001005447825 */ /* 0x000fe400078e0040 */
[----:B------:R-:W3:Y:S04]  /*0560*/  LDG.E.128 R64, desc[UR22][R66.64] ;  /* 0x0000001642407981 */ /* 0x000ee8000c1e1d00 */
[----:B------:R-:W3:Y:S04]  /*0570*/  LDG.E.128 R68, desc[UR22][R68.64] ;  /* 0x0000001644447981 */ /* 0x000ee8000c1e1d00 */
[----:B------:R-:W3:Y:S01]  /*0580*/  LDG.E.64 R80, desc[UR22][R80.64] ;  /* 0x0000001650507981 */ /* 0x000ee2000c1e1b00 */
[----:B------:R-:W-:Y:S01]  /*0590*/  ISETP.NE.AND.EX P0, PT, RZ, UR5, PT, P0 ;  /* 0x00000005ff007c0c */ /* 0x000fe2000bf05300 */
[----:B------:R-:W-:-:S12]  /*05a0*/  @UP3 UIADD3 UR10, UPT, UPT, UR20, -0x1, URZ ;  /* 0xffffffff140a3890 */ /* 0x000fd8000fffe0ff */
[----:B------:R-:W1:Y:S08]  /*05b0*/  @P0 LDC.64 R74, c[0x0][0x438] ;  /* 0x00010e00ff4a0b82 */ /* 0x000e700000000a00 */
[----:B------:R-:W2:Y:S08]  /*05c0*/  @P0 LDC.64 R88, c[0x0][0x438] ;  /* 0x00010e00ff580b82 */ /* 0x000eb00000000a00 */
[----:B------:R-:W0:Y:S01]  /*05d0*/  @P0 LDC.64 R90, c[0x0][0x438] ;  /* 0x00010e00ff5a0b82 */ /* 0x000e220000000a00 */
[----:B------:R-:W-:Y:S01]  /*05e0*/  @UP3 UIMAD UR10, UR10, UR28, URZ ;  /* 0x0000001c0a0a32a4 */ /* 0x000fe2000f8e02ff */
[----:B------:R-:W-:-:S03]  /*05f0*/  PLOP3.LUT P1, PT, PT, PT, UP3, 0x80, 0x8 ;  /* 0x000000000008781c */ /* 0x000fc60003f2f038 */
[----:B------:R-:W-:-:S04]  /*0600*/  @UP3 USHF.R.S32.HI UR11, URZ, 0x1f, UR10 ;  /* 0x0000001fff0b3899 */ /* 0x000fc8000801140a */
[----:B------:R-:W-:Y:S01]  /*0610*/  @UP3 ULEA.HI UR11, UR11, UR10, URZ, 0x2 ;  /* 0x0000000a0b0b3291 */ /* 0x000fe2000f8f10ff */
[----:B------:R-:W-:Y:S02]  /*0620*/  HFMA2 R83, -RZ, RZ, 0, 0 ;  /* 0x00000000ff537431 */ /* 0x000fe400000001ff */
[----:B-1----:R-:W-:-:S03]  /*0630*/  @P0 IMAD.WIDE.U32 R74, R79, 0x10, R74 ;  /* 0x000000104f4a0825 */ /* 0x002fc600078e004a */
[----:B------:R-:W-:Y:S01]  /*0640*/  MOV R79, UR11 ;  /* 0x0000000b004f7c02 */ /* 0x000fe20008000f00 */
[----:B--2---:R-:W-:Y:S01]  /*0650*/  @P0 IMAD.WIDE.U32 R88, R85, 0x10, R88 ;  /* 0x0000001055580825 */ /* 0x004fe200078e0058 */
[----:B------:R-:W5:Y:S02]  /*0660*/  @P0 LDG.E.128 R16, desc[UR22][R74.64] ;  /* 0x000000164a100981 */ /* 0x000f64000c1e1d00 */
[----:B------:R-:W-:Y:S02]  /*0670*/  @P1 LEA.HI.SX32 R83, R79, R0, 0x1e ;  /* 0x000000004f531211 */ /* 0x000fe400078ff2ff */
[----:B------:R-:W5:Y:S01]  /*0680*/  @P0 LDG.E.128 R12, desc[UR22][R88.64] ;  /* 0x00000016580c0981 */ /* 0x000f62000c1e1d00 */
[----:B0-----:R-:W-:Y:S01]  /*0690*/  @P0 IMAD.WIDE.U32 R90, R5, 0x10, R90 ;  /* 0x00000010055a0825 */ /* 0x001fe200078e005a */
[----:B------:R-:W-:-:S04]  /*06a0*/  IADD3 R79, PT, PT, R83, 0x80, RZ ;  /* 0x00000080534f7810 */ /* 0x000fc80007ffe0ff */
[----:B------:R-:W5:Y:S01]  /*06b0*/  @P0 LDG.E.128 R8, desc[UR22][R90.64] ;  /* 0x000000165a080981 */ /* 0x000f62000c1e1d00 */
[----:B------:R-:W-:Y:S02]  /*06c0*/  ISETP.NE.AND P0, PT, RZ, UR21, PT ;  /* 0x00000015ff007c0c */ /* 0x000fe4000bf05270 */
[C---:B------:R-:W-:Y:S01]  /*06d0*/  IADD3 R2, PT, PT, R83.reuse, 0x100, RZ ;  /* 0x0000010053027810 */ /* 0x040fe20007ffe0ff */
[----:B------:R-:W-:-:S04]  /*06e0*/  IMAD.WIDE.U32 R82, R83, 0x4, R92 ;  /* 0x0000000453527825 */ /* 0x000fc800078e005c */
[----:B------:R-:W-:-:S04]  /*06f0*/  IMAD.WIDE.U32 R78, R79, 0x4, R92 ;  /* 0x000000044f4e7825 */ /* 0x000fc800078e005c */
[----:B------:R-:W-:Y:S01]  /*0700*/  IMAD.WIDE.U32 R92, R2, 0x4, R92 ;  /* 0x00000004025c7825 */ /* 0x000fe200078e005c */
[----:B------:R-:W5:Y:S04]  /*0710*/  LDG.E R4, desc[UR22][R78.64] ;  /* 0x000000164e047981 */ /* 0x000f68000c1e1900 */
[----:B------:R3:W5:Y:S04]  /*0720*/  LDG.E R2, desc[UR22][R82.64] ;  /* 0x0000001652027981 */ /* 0x000768000c1e1900 */
[----:B------:R0:W5:Y:S01]  /*0730*/  LDG.E R5, desc[UR22][R92.64] ;  /* 0x000000165c057981 */ /* 0x000162000c1e1900 */
[----:B----4-:R-:W-:-:S02]  /*0740*/  FSEL R3, R3, RZ, !P0 ;  /* 0x000000ff03037208 */ /* 0x010fc40004000000 */
[----:B---3--:R-:W-:Y:S02]  /*0750*/  MOV R82, R76 ;  /* 0x0000004c00527202 */ /* 0x008fe40000000f00 */
[----:B------:R-:W-:Y:S02]  /*0760*/  MOV R78, R86 ;  /* 0x00000056004e7202 */ /* 0x000fe40000000f00 */
[----:B------:R-:W-:Y:S01]  /*0770*/  SHF.R.U64 R83, R86, 0x10, R87 ;  /* 0x0000001056537819 */ /* 0x000fe20000001257 */
[C---:B------:R-:W-:Y:S01]  /*0780*/  FADD.FTZ R61, -R3.reuse, R61 ;  /* 0x0000003d033d7221 */ /* 0x040fe20000010100 */
[--C-:B------:R-:W-:Y:S01]  /*0790*/  SHF.R.U64 R74, R76, 0x10, R77.reuse ;  /* 0x000000104c4a7819 */ /* 0x100fe2000000124d */
[C---:B------:R-:W-:Y:S01]  /*07a0*/  FADD.FTZ R60, -R3.reuse, R60 ;  /* 0x0000003c033c7221 */ /* 0x040fe20000010100 */
[----:B------:R-:W-:Y:S01]  /*07b0*/  MOV R75, R77 ;  /* 0x0000004d004b7202 */ /* 0x000fe20000000f00 */
[C---:B------:R-:W-:Y:S01]  /*07c0*/  FADD.FTZ R86, -R3.reuse, R66 ;  /* 0x0000004203567221 */ /* 0x040fe20000010100 */
[----:B------:R-:W-:Y:S01]  /*07d0*/  SHF.R.U32.HI R76, RZ, 0x10, R77 ;  /* 0x00000010ff4c7819 */ /* 0x000fe2000001164d */
[----:B------:R-:W-:Y:S01]  /*07e0*/  FADD.FTZ R62, -R3, R62 ;  /* 0x0000003e033e7221 */ /* 0x000fe20000010100 */
[----:B------:R-:W-:Y:S01]  /*07f0*/  FMUL.FTZ R66, R61, UR31 ;  /* 0x0000001f3d427c20 */ /* 0x000fe20008410000 */
[----:B------:R-:W-:Y:S01]  /*0800*/  MOV R77, R87 ;  /* 0x00000057004d7202 */ /* 0x000fe20000000f00 */
[----:B------:R-:W-:Y:S01]  /*0810*/  IMAD.U32 R61, R82, 0x10000, RZ ;  /* 0x00010000523d7824 */ /* 0x000fe200078e00ff */
[----:B------:R-:W-:Y:S01]  /*0820*/  SHF.R.U32.HI R85, RZ, 0x10, R87 ;  /* 0x00000010ff557819 */ /* 0x000fe20000011657 */
        /* <DEDUP_REMOVED lines=8> */
[----:B------:R-:W-:Y:S01]  /*08b0*/  MOV R84, R80 ;  /* 0x0000005000547202 */ /* 0x000fe20000000f00 */
[----:B------:R-:W-:Y:S01]  /*08c0*/  FMUL.FTZ R3, R60, UR31 ;  /* 0x0000001f3c037c20 */ /* 0x000fe20008410000 */
[----:B------:R-:W-:Y:S01]  /*08d0*/  SHF.R.U64 R80, R80, 0x10, R81 ;  /* 0x0000001050507819 */ /* 0x000fe20000001251 */
[----:B------:R-:W-:Y:S01]  /*08e0*/  FMUL.FTZ R67, R62, UR31 ;  /* 0x0000001f3e437c20 */ /* 0x000fe20008410000 */
[----:B------:R-:W-:Y:S01]  /*08f0*/  MOV R79, R81 ;  /* 0x00000051004f7202 */ /* 0x000fe20000000f00 */
[----:B-----5:R-:W-:Y:S01]  /*0900*/  FMUL.FTZ R82, R44, R61 ;  /* 0x0000003d2c527220 */ /* 0x020fe20000410000 */
[----:B------:R-:W-:-:S02]  /*0910*/  SHF.L.U32 R60, R74, 0x10, RZ ;  /* 0x000000104a3c7819 */ /* 0x000fc400000006ff */
[----:B------:R-:W-:Y:S02]  /*0920*/  SHF.R.U32.HI R81, RZ, 0x10, R81 ;  /* 0x00000010ff517819 */ /* 0x000fe40000011651 */
[----:B------:R-:W-:Y:S01]  /*0930*/  SHF.L.U32 R62, R76, 0x10, RZ ;  /* 0x000000104c3e7819 */ /* 0x000fe200000006ff */
[----:B------:R-:W-:Y:S01]  /*0940*/  FMUL.FTZ R76, R69, UR31 ;  /* 0x0000001f454c7c20 */ /* 0x000fe20008410000 */
[----:B------:R-:W-:Y:S01]  /*0950*/  FMUL.FTZ R68, R63, UR31 ;  /* 0x0000001f3f447c20 */ /* 0x000fe20008410000 */
[----:B------:R-:W-:Y:S01]  /*0960*/  FMUL.FTZ R69, R70, UR31 ;  /* 0x0000001f46457c20 */ /* 0x000fe20008410000 */
[----:B------:R-:W-:Y:S01]  /*0970*/  FFMA.FTZ R56, R3, R61, R56 ;  /* 0x0000003d03387223 */ /* 0x000fe20000010038 */
[----:B------:R-:W-:Y:S01]  /*0980*/  FADD.FTZ R40, R40, R61 ;  /* 0x0000003d28287221 */ /* 0x000fe20000010000 */
[----:B------:R-:W-:Y:S01]  /*0990*/  SHF.L.U32 R91, R84, 0x10, RZ ;  /* 0x00000010545b7819 */ /* 0x000fe200000006ff */
[----:B------:R-:W-:Y:S01]  /*09a0*/  FMUL.FTZ R70, R71, UR31 ;  /* 0x0000001f47467c20 */ /* 0x000fe20008410000 */
[----:B------:R-:W-:Y:S01]  /*09b0*/  SHF.L.U32 R63, R75, 0x10, RZ ;  /* 0x000000104b3f7819 */ /* 0x000fe200000006ff */
[----:B------:R-:W-:Y:S01]  /*09c0*/  FMUL.FTZ R71, R45, R60 ;  /* 0x0000003c2d477220 */ /* 0x000fe20000410000 */
[----:B------:R-:W-:-:S02]  /*09d0*/  SHF.L.U32 R84, R80, 0x10, RZ ;  /* 0x0000001050547819 */ /* 0x000fc400000006ff */
[----:B------:R-:W-:Y:S01]  /*09e0*/  SHF.L.U32 R61, R78, 0x10, RZ ;  /* 0x000000104e3d7819 */ /* 0x000fe200000006ff */
[----:B------:R-:W-:Y:S01]  /*09f0*/  FADD.FTZ R78, RZ, R82 ;  /* 0x00000052ff4e7221 */ /* 0x000fe20000010000 */
[----:B------:R-:W-:Y:S01]  /*0a00*/  SHF.L.U32 R80, R81, 0x10, RZ ;  /* 0x0000001051507819 */ /* 0x000fe200000006ff */
[----:B------:R-:W-:Y:S01]  /*0a10*/  FMUL.FTZ R75, R64, UR31 ;  /* 0x0000001f404b7c20 */ /* 0x000fe20008410000 */
[----:B------:R-:W-:Y:S01]  /*0a20*/  FFMA.FTZ R81, R3, R82, RZ ;  /* 0x0000005203517223 */ /* 0x000fe200000100ff */
[----:B------:R-:W-:Y:S01]  /*0a30*/  FMUL.FTZ R64, R65, UR31 ;  /* 0x0000001f41407c20 */ /* 0x000fe20008410000 */
[-C--:B------:R-:W-:Y:S01]  /*0a40*/  FFMA.FTZ R59, R68, R62.reuse, R59 ;  /* 0x0000003e443b7223 */ /* 0x080fe2000001003b */
[----:B------:R-:W-:Y:S01]  /*0a50*/  FADD.FTZ R43, R43, R62 ;  /* 0x0000003e2b2b7221 */ /* 0x000fe20000010000 */
[----:B------:R-:W-:Y:S01]  /*0a60*/  FMUL.FTZ R89, R47, R62 ;  /* 0x0000003e2f597220 */ /* 0x000fe20000410000 */
        /* <DEDUP_REMOVED lines=12> */
[----:B------:R-:W-:Y:S01]  /*0b30*/  SHF.L.U32 R79, R79, 0x10, RZ ;  /* 0x000000104f4f7819 */ /* 0x000fe200000006ff */
[----:B------:R-:W-:Y:S01]  /*0b40*/  FFMA.FTZ R81, R67, R86, R78 ;  /* 0x0000005643517223 */ /* 0x000fe2000001004e */
[----:B------:R-:W-:Y:S01]  /*0b50*/  FMUL.FTZ R74, R87, UR31 ;  /* 0x0000001f574a7c20 */ /* 0x000fe20008410000 */
        /* <DEDUP_REMOVED lines=26> */
[----:B------:R-:W-:Y:S01]  /*0d00*/  FFMA.FTZ R57, R66, R60, R57 ;  /* 0x0000003c42397223 */ /* 0x000fe20000010039 */
[----:B------:R-:W-:Y:S01]  /*0d10*/  FADD.FTZ R41, R41, R60 ;  /* 0x0000003c29297221 */ /* 0x000fe20000010000 */
        /* <DEDUP_REMOVED lines=13> */
[----:B0-----:R-:W-:Y:S01]  /*0df0*/  FADD.FTZ R93, R60, R83 ;  /* 0x000000533c5d7221 */ /* 0x001fe20000010000 */
[----:B------:R-:W-:Y:S01]  /*0e00*/  FFMA.FTZ R92, R70, R83, R61 ;  /* 0x00000053465c7223 */ /* 0x000fe2000001003d */
[----:B------:R-:W-:Y:S06]  /*0e10*/  BRA `(.L_x_3081) ;  /* 0x0000000000b87947 */ /* 0x000fec0003800000 */
.L_x_3080:
        /* <DEDUP_REMOVED lines=23> */
[----:B------:R-:W-:Y:S01]  /*0f90*/  UIMAD UR10, UR9, UR28, URZ ;  /* 0x0000001c090a72a4 */ /* 0x000fe2000f8e02ff */
[----:B------:R-:W1:Y:S01]  /*0fa0*/  LDC.64 R8, c[0x0][0x438] ;  /* 0x00010e00ff087b82 */ /* 0x000e620000000a00 */
[C---:B0-----:R-:W-:Y:S01]  /*0fb0*/  VIADD R91, R85.reuse, 0x80 ;  /* 0x00000080555b7836 */ /* 0x041fe20000000000 */
[----:B------:R-:W-:Y:S01]  /*0fc0*/  IADD3 R11, PT, PT, R85, 0x100, RZ ;  /* 0x00000100550b7810 */ /* 0x000fe20007ffe0ff */
[----:B------:R-:W-:-:S04]  /*0fd0*/  USHF.R.S32.HI UR11, URZ, 0x1f, UR10 ;  /* 0x0000001fff0b7899 */ /* 0x000fc8000801140a */
[----:B------:R-:W-:Y:S01]  /*0fe0*/  ULEA.HI UR11, UR11, UR10, URZ, 0x2 ;  /* 0x0000000a0b0b7291 */ /* 0x000fe2000f8f10ff */
[----:B------:R-:W0:Y:S05]  /*0ff0*/  LDC.64 R60, c[0x0][0x3b0] ;  /* 0x0000ec00ff3c7b82 */ /* 0x000e2a0000000a00 */
[----:B------:R-:W-:-:S04]  /*1000*/  MOV R17, UR11 ;  /* 0x0000000b00117c02 */ /* 0x000fc80008000f00 */
[----:B------:R-:W-:-:S04]  /*1010*/  LEA.HI.SX32 R17, R17, R0, 0x1e ;  /* 0x0000000011117211 */ /* 0x000fc800078ff2ff */
[C---:B------:R-:W-:Y:S02]  /*1020*/  IADD3 R13, PT, PT, R17.reuse, 0x80, RZ ;  /* 0x00000080110d7810 */ /* 0x040fe40007ffe0ff */
[C---:B-----5:R-:W-:Y:S01]  /*1030*/  IADD3 R5, PT, PT, R17.reuse, 0x100, RZ ;  /* 0x0000010011057810 */ /* 0x060fe20007ffe0ff */
        /* <DEDUP_REMOVED lines=12> */
.L_x_3081:
        /* <DEDUP_REMOVED lines=32> */
.L_x_3083:
[----:B------:R-:W-:Y:S05]  /*1300*/  BSYNC.RECONVERGENT B0 ;  /* 0x0000000000007941 */ /* 0x000fea0003800200 */
.L_x_3082:
        /* <DEDUP_REMOVED lines=33> */
[----:B------:R-:W-:-:S02]  /*1520*/  ISETP.NE.AND P0, PT, RZ, UR21, PT ;  /* 0x00000015ff007c0c */ /* 0x000fc4000bf05270 */
        /* <DEDUP_REMOVED lines=20> */
.L_x_3086:
        /* <DEDUP_REMOVED lines=12> */
.L_x_3087:
        /* <DEDUP_REMOVED lines=12> */
.L_x_3088:
        /* <DEDUP_REMOVED lines=13> */
.L_x_3085:
        /* <DEDUP_REMOVED lines=19> */
[----:B0-----:R-:W-:-:S02]  /*19f0*/  @P3 FMUL.FTZ R37, R36, UR11 ;  /* 0x0000000b24253c20 */ /* 0x001fc40008410000 */
[----:B------:R-:W-:Y:S02]  /*1a00*/  FMUL.FTZ R62, R62, UR31 ;  /* 0x0000001f3e3e7c20 */ /* 0x000fe40008410000 */
[----:B------:R-:W-:-:S05]  /*1a10*/  @P3 FMUL.FTZ R37, R37, UR10 ;  /* 0x0000000a25253c20 */ /* 0x000fca0008410000 */
[----:B------:R-:W-:Y:S02]  /*1a20*/  @P3 FSEL R37, R37, RZ, P1 ;  /* 0x000000ff25253208 */ /* 0x000fe40000800000 */
[----:B------:R-:W-:Y:S02]  /*1a30*/  @P3 LOP3.LUT P1, RZ, R2, 0xff00, RZ, 0xc0, !PT ;  /* 0x0000ff0002ff3812 */ /* 0x000fe4000782c0ff */
[----:B------:R-:W-:Y:S02]  /*1a40*/  @P3 F2FP.BF16.F32.PACK_AB R60, RZ, R37 ;  /* 0x00000025ff3c323e */ /* 0x000fe400000010ff */
[----:B------:R-:W-:Y:S02]  /*1a50*/  FSEL R37, R38, RZ, P0 ;  /* 0x000000ff26257208 */ /* 0x000fe40000000000 */
[----:B------:R-:W-:Y:S02]  /*1a60*/  FSEL R38, R39, RZ, P0 ;  /* 0x000000ff27267208 */ /* 0x000fe40000000000 */
[----:B------:R-:W-:Y:S01]  /*1a70*/  @P3 PRMT R6, R60, 0x7610, R6 ;  /* 0x000076103c063816 */ /* 0x000fe20000000006 */
[----:B-1----:R-:W-:-:S02]  /*1a80*/  @P3 FMUL.FTZ R39, R37, UR35 ;  /* 0x0000002325273c20 */ /* 0x002fc40008410000 */
[----:B--2---:R-:W-:Y:S02]  /*1a90*/  @P3 FMUL.FTZ R60, R38, UR37 ;  /* 0x00000025263c3c20 */ /* 0x004fe40008410000 */
        /* <DEDUP_REMOVED lines=17> */
.L_x_3084:
        /* <DEDUP_REMOVED lines=40> */
[----:B------:R-:W-:-:S03]  /*1e30*/  ISETP.GE.U32.AND P0, PT, R2, 0x1000000, PT ;  /* 0x010000000200780c */ /* 0x000fc60003f06070 */
[----:B------:R-:W-:Y:S01]  /*1e40*/  @P1 FADD.FTZ R62, R89, -R60 ;  /* 0x8000003c593e1221 */ /* 0x000fe20000010000 */
[----:B------:R-:W-:-:S03]  /*1e50*/  MOV R60, R19 ;  /* 0x00000013003c7202 */ /* 0x000fc60000000f00 */
[----:B------:R-:W-:-:S04]  /*1e60*/  @P1 FFMA.FTZ R60, R62, UR31, R19 ;  /* 0x0000001f3e3c1c23 */ /* 0x000fc80008010013 */
[----:B------:R-:W-:-:S04]  /*1e70*/  FMUL.FTZ R60, R60, UR25 ;  /* 0x000000193c3c7c20 */ /* 0x000fc80008410000 */
[----:B------:R-:W-:-:S05]  /*1e80*/  FMUL.FTZ R60, R60, UR24 ;  /* 0x000000183c3c7c20 */ /* 0x000fca0008410000 */
[----:B------:R-:W-:-:S04]  /*1e90*/  FSEL R60, R60, RZ, P0 ;  /* 0x000000ff3c3c7208 */ /* 0x000fc80000000000 */
[----:B------:R-:W-:-:S04]  /*1ea0*/  F2FP.BF16.F32.PACK_AB R60, RZ, R60 ;  /* 0x0000003cff3c723e */ /* 0x000fc800000010ff */
[----:B------:R-:W-:Y:S01]  /*1eb0*/  PRMT R73, R60, 0x7610, R73 ;  /* 0x000076103c497816 */ /* 0x000fe20000000049 */
[----:B------:R-:W-:Y:S06]  /*1ec0*/  BRA `(.L_x_3089) ;  /* 0x0000000000b87947 */ /* 0x000fec0003800000 */
.L_x_3090:
[----:B------:R-:W-:Y:S01]  /*1ed0*/  PLOP3.LUT P4, PT, PT, PT, UP2, 0x80, 0x8 ;  /* 0x000000000008781c */ /* 0x000fe20003f8f028 */
[----:B------:R-:W0:Y:S01]  /*1ee0*/  @UP3 LDCU.64 UR10, c[0x0][0x408] ;  /* 0x00008100ff0a37ac */ /* 0x000e220008000a00 */
[----:B------:R-:W-:Y:S02]  /*1ef0*/  PLOP3.LUT P5, PT, PT, PT, UP3, 0x80, 0x8 ;  /* 0x000000000008781c */ /* 0x000fe40003faf038 */
[----:B-----5:R-:W-:Y:S01]  /*1f00*/  MOV R36, R16 ;  /* 0x0000001000247202 */ /* 0x020fe20000000f00 */
[----:B------:R-:W1:Y:S01]  /*1f10*/  @UP3 LDCU.64 UR34, c[0x0][0x408] ;  /* 0x00008100ff2237ac */ /* 0x000e620008000a00 */
[----:B------:R-:W-:Y:S01]  /*1f20*/  MOV R38, R18 ;  /* 0x0000001200267202 */ /* 0x000fe20000000f00 */
[----:B------:R-:W2:Y:S01]  /*1f30*/  @UP3 LDCU.64 UR36, c[0x0][0x408] ;  /* 0x00008100ff2437ac */ /* 0x000ea20008000a00 */
[----:B------:R-:W3:Y:S05]  /*1f40*/  @UP3 LDCU.64 UR38, c[0x0][0x408] ;  /* 0x00008100ff2637ac */ /* 0x000eea0008000a00 */
[--C-:B------:R-:W-:Y:S01]  /*1f50*/  @P4 FFMA.FTZ R37, R3, UR32, R91.reuse ;  /* 0x0000002003254c23 */ /* 0x100fe2000801005b */
[--C-:B------:R-:W-:Y:S01]  /*1f60*/  @P4 FFMA.FTZ R39, R67, UR32, R91.reuse ;  /* 0x0000002043274c23 */ /* 0x100fe2000801005b */
[----:B------:R-:W-:Y:S01]  /*1f70*/  @P5 LOP3.LUT P0, RZ, R2, 0xff, RZ, 0xc0, !PT ;  /* 0x000000ff02ff5812 */ /* 0x000fe2000780c0ff */
[----:B------:R-:W-:Y:S01]  /*1f80*/  @P4 FFMA.FTZ R60, R68, UR32, R91 ;  /* 0x00000020443c4c23 */ /* 0x000fe2000801005b */
[----:B------:R-:W-:Y:S01]  /*1f90*/  @P5 LOP3.LUT P1, RZ, R2, 0xff00, RZ, 0xc0, !PT ;  /* 0x0000ff0002ff5812 */ /* 0x000fe2000782c0ff */
[----:B------:R-:W-:Y:S01]  /*1fa0*/  @P4 FADD.FTZ R37, R82, -R37 ;  /* 0x8000002552254221 */ /* 0x000fe20000010000 */
[----:B------:R-:W-:Y:S01]  /*1fb0*/  @P5 LOP3.LUT P2, RZ, R2, 0xff0000, RZ, 0xc0, !PT ;  /* 0x00ff000002ff5812 */ /* 0x000fe2000784c0ff */
[----:B------:R-:W-:Y:S01]  /*1fc0*/  @P4 FADD.FTZ R39, R86, -R39 ;  /* 0x8000002756274221 */ /* 0x000fe20000010000 */
[----:B------:R-:W-:Y:S01]  /*1fd0*/  @P5 ISETP.GE.U32.AND P3, PT, R2, 0x1000000, PT ;  /* 0x010000000200580c */ /* 0x000fe20003f66070 */
[----:B------:R-:W-:Y:S01]  /*1fe0*/  @P4 FFMA.FTZ R2, R66, UR32, R91 ;  /* 0x0000002042024c23 */ /* 0x000fe2000801005b */
[----:B------:R-:W-:Y:S01]  /*1ff0*/  @P4 FADD.FTZ R62, R89, -R60 ;  /* 0x8000003c593e4221 */ /* 0x000fe20000010000 */
[----:B------:R-:W-:Y:S01]  /*2000*/  @P4 FFMA.FTZ R36, R37, UR31, R16 ;  /* 0x0000001f25244c23 */ /* 0x000fe20008010010 */
[----:B------:R-:W-:Y:S01]  /*2010*/  @P4 FFMA.FTZ R38, R39, UR31, R18 ;  /* 0x0000001f27264c23 */ /* 0x000fe20008010012 */
[----:B------:R-:W-:Y:S01]  /*2020*/  @P4 FADD.FTZ R2, R71, -R2 ;  /* 0x8000000247024221 */ /* 0x000fe20000010000 */
[----:B------:R-:W-:-:S02]  /*2030*/  MOV R37, R17 ;  /* 0x0000001100257202 */ /* 0x000fc40000000f00 */
[----:B------:R-:W-:Y:S01]  /*2040*/  MOV R39, R19 ;  /* 0x0000001300277202 */ /* 0x000fe20000000f00 */
[----:B------:R-:W-:Y:S01]  /*2050*/  @P4 FFMA.FTZ R37, R2, UR31, R17 ;  /* 0x0000001f02254c23 */ /* 0x000fe20008010011 */
[----:B------:R-:W-:Y:S01]  /*2060*/  @P4 FFMA.FTZ R39, R62, UR31, R19 ;  /* 0x0000001f3e274c23 */ /* 0x000fe20008010013 */
[----:B0-----:R-:W-:Y:S01]  /*2070*/  @P5 FMUL.FTZ R2, R36, UR11 ;  /* 0x0000000b24025c20 */ /* 0x001fe20008410000 */
[----:B--2---:R-:W-:Y:S01]  /*2080*/  @P5 FMUL.FTZ R61, R38, UR37 ;  /* 0x00000025263d5c20 */ /* 0x004fe20008410000 */
[----:B-1----:R-:W-:Y:S01]  /*2090*/  @P5 FMUL.FTZ R60, R37, UR35 ;  /* 0x00000023253c5c20 */ /* 0x002fe20008410000 */
[----:B---3--:R-:W-:Y:S01]  /*20a0*/  @P5 FMUL.FTZ R62, R39, UR39 ;  /* 0x00000027273e5c20 */ /* 0x008fe20008410000 */
[----:B------:R-:W-:Y:S01]  /*20b0*/  @P5 FMUL.FTZ R2, R2, UR10 ;  /* 0x0000000a02025c20 */ /* 0x000fe20008410000 */
[----:B------:R-:W-:Y:S01]  /*20c0*/  @P5 FMUL.FTZ R61, R61, UR36 ;  /* 0x000000243d3d5c20 */ /* 0x000fe20008410000 */
[----:B------:R-:W-:Y:S01]  /*20d0*/  @P5 FMUL.FTZ R60, R60, UR34 ;  /* 0x000000223c3c5c20 */ /* 0x000fe20008410000 */
[----:B------:R-:W-:-:S02]  /*20e0*/  @P5 FMUL.FTZ R62, R62, UR38 ;  /* 0x000000263e3e5c20 */ /* 0x000fc40008410000 */
        /* <DEDUP_REMOVED lines=8> */
[----:B------:R-:W-:Y:S02]  /*2170*/  @P5 PRMT R6, R2, 0x7610, R6 ;  /* 0x0000761002065816 */ /* 0x000fe40000000006 */
[----:B------:R-:W-:Y:S02]  /*2180*/  @P5 PRMT R7, R60, 0x7610, R7 ;  /* 0x000076103c075816 */ /* 0x000fe40000000007 */
[----:B------:R-:W-:Y:S02]  /*2190*/  @P5 PRMT R72, R61, 0x7610, R72 ;  /* 0x000076103d485816 */ /* 0x000fe40000000048 */
[----:B------:R-:W-:-:S07]  /*21a0*/  @P5 PRMT R73, R62, 0x7610, R73 ;  /* 0x000076103e495816 */ /* 0x000fce0000000049 */
.L_x_3089:
        /* <DEDUP_REMOVED lines=16> */
.L_x_3091:
[----:B------:R-:W-:Y:S05]  /*22b0*/  BRA.U !UP0, `(.L_x_3092) ;  /* 0x0000000508807547 */ /* 0x000fea000b800000 */
[----:B------:R-:W-:Y:S05]  /*22c0*/  @!P0 BRA `(.L_x_3093) ;  /* 0x0000000000c08947 */ /* 0x000fea0003800000 */
[----:B------:R-:W-:Y:S01]  /*22d0*/  PLOP3.LUT P3, PT, PT, PT, UP2, 0x80, 0x8 ;  /* 0x000000000008781c */ /* 0x000fe20003f6f028 */
[----:B------:R-:W2:Y:S01]  /*22e0*/  @UP3 LDCU.64 UR10, c[0x0][0x408] ;  /* 0x00008100ff0a37ac */ /* 0x000ea20008000a00 */
[----:B------:R-:W-:Y:S01]  /*22f0*/  PLOP3.LUT P4, PT, PT, PT, UP3, 0x80, 0x8 ;  /* 0x000000000008781c */ /* 0x000fe20003f8f038 */
[----:B01---5:R-:W-:Y:S01]  /*2300*/  IMAD.MOV.U32 R61, RZ, RZ, R15 ;  /* 0x000000ffff3d7224 */ /* 0x023fe200078e000f */
[----:B------:R-:W-:Y:S01]  /*2310*/  MOV R36, R12 ;  /* 0x0000000c00247202 */ /* 0x000fe20000000f00 */
[----:B------:R-:W0:Y:S01]  /*2320*/  @UP3 LDCU.64 UR34, c[0x0][0x408] ;  /* 0x00008100ff2237ac */ /* 0x000e220008000a00 */
[----:B------:R-:W-:Y:S01]  /*2330*/  MOV R38, R14 ;  /* 0x0000000e00267202 */ /* 0x000fe20000000f00 */
[----:B------:R-:W1:Y:S06]  /*2340*/  @UP3 LDCU.64 UR36, c[0x0][0x408] ;  /* 0x00008100ff2437ac */ /* 0x000e6c0008000a00 */
        /* <DEDUP_REMOVED lines=9> */
[----:B------:R-:W-:Y:S01]  /*23e0*/  MOV R37, R13 ;  /* 0x0000000d00257202 */ /* 0x000fe20000000f00 */
[----:B------:R-:W-:Y:S01]  /*23f0*/  @P3 FFMA.FTZ R37, R2, UR31, R13 ;  /* 0x0000001f02253c23 */ /* 0x000fe2000801000d */
[----:B------:R-:W-:Y:S01]  /*2400*/  @P3 FFMA.FTZ R38, R39, UR31, R14 ;  /* 0x0000001f27263c23 */ /* 0x000fe2000801000e */
[----:B--2---:R-:W-:Y:S01]  /*2410*/  @P4 FMUL.FTZ R2, R36, UR11 ;  /* 0x0000000b24024c20 */ /* 0x004fe20008410000 */
[----:B------:R-:W-:Y:S01]  /*2420*/  @P3 FFMA.FTZ R62, R74, UR32, R91 ;  /* 0x000000204a3e3c23 */ /* 0x000fe2000801005b */
[----:B0-----:R-:W-:Y:S01]  /*2430*/  @P4 FMUL.FTZ R39, R37, UR35 ;  /* 0x0000002325274c20 */ /* 0x001fe20008410000 */
[----:B-1----:R-:W-:Y:S01]  /*2440*/  @P4 FMUL.FTZ R60, R38, UR37 ;  /* 0x00000025263c4c20 */ /* 0x002fe20008410000 */
[----:B------:R-:W-:Y:S01]  /*2450*/  @P4 FMUL.FTZ R2, R2, UR10 ;  /* 0x0000000a02024c20 */ /* 0x000fe20008410000 */
[----:B------:R-:W-:Y:S01]  /*2460*/  @P3 FADD.FTZ R62, R79, -R62 ;  /* 0x8000003e4f3e3221 */ /* 0x000fe20000010000 */
[----:B------:R-:W-:Y:S01]  /*2470*/  @P4 FMUL.FTZ R39, R39, UR34 ;  /* 0x0000002227274c20 */ /* 0x000fe20008410000 */
[----:B------:R-:W-:-:S02]  /*2480*/  @P4 FMUL.FTZ R60, R60, UR36 ;  /* 0x000000243c3c4c20 */ /* 0x000fc40008410000 */
[----:B------:R-:W-:Y:S01]  /*2490*/  @P4 FSEL R2, R2, RZ, P1 ;  /* 0x000000ff02024208 */ /* 0x000fe20000800000 */
[----:B------:R-:W-:Y:S01]  /*24a0*/  @P3 FFMA.FTZ R61, R62, UR31, R15 ;  /* 0x0000001f3e3d3c23 */ /* 0x000fe2000801000f */
[----:B------:R-:W-:Y:S02]  /*24b0*/  @P4 LOP3.LUT P1, RZ, R4, 0xff0000, RZ, 0xc0, !PT ;  /* 0x00ff000004ff4812 */ /* 0x000fe4000782c0ff */
[----:B------:R-:W-:Y:S02]  /*24c0*/  @P4 FSEL R39, R39, RZ, P2 ;  /* 0x000000ff27274208 */ /* 0x000fe40001000000 */
[----:B------:R-:W-:Y:S02]  /*24d0*/  @P4 FSEL R60, R60, RZ, P1 ;  /* 0x000000ff3c3c4208 */ /* 0x000fe40000800000 */
[----:B------:R-:W-:Y:S02]  /*24e0*/  @P4 F2FP.BF16.F32.PACK_AB R39, RZ, R39 ;  /* 0x00000027ff27423e */ /* 0x000fe400000010ff */
[----:B------:R-:W-:-:S02]  /*24f0*/  @P4 F2FP.BF16.F32.PACK_AB R2, RZ, R2 ;  /* 0x00000002ff02423e */ /* 0x000fc400000010ff */
[----:B------:R-:W-:Y:S02]  /*2500*/  @P4 F2FP.BF16.F32.PACK_AB R60, RZ, R60 ;  /* 0x0000003cff3c423e */ /* 0x000fe400000010ff */
[----:B------:R-:W-:Y:S02]  /*2510*/  @P4 PRMT R7, R39, 0x7610, R7 ;  /* 0x0000761027074816 */ /* 0x000fe40000000007 */
[----:B------:R-:W-:Y:S02]  /*2520*/  @P4 PRMT R6, R2, 0x7610, R6 ;  /* 0x0000761002064816 */ /* 0x000fe40000000006 */
[----:B------:R-:W-:Y:S02]  /*2530*/  @P4 PRMT R72, R60, 0x7610, R72 ;  /* 0x000076103c484816 */ /* 0x000fe40000000048 */
        /* <DEDUP_REMOVED lines=9> */
.L_x_3093:
[----:B------:R-:W-:Y:S01]  /*25d0*/  PLOP3.LUT P3, PT, PT, PT, UP2, 0x80, 0x8 ;  /* 0x000000000008781c */ /* 0x000fe20003f6f028 */
[----:B------:R-:W2:Y:S01]  /*25e0*/  @UP3 LDCU.64 UR10, c[0x0][0x408] ;  /* 0x00008100ff0a37ac */ /* 0x000ea20008000a00 */
[----:B------:R-:W-:Y:S02]  /*25f0*/  PLOP3.LUT P4, PT, PT, PT, UP3, 0x80, 0x8 ;  /* 0x000000000008781c */ /* 0x000fe40003f8f038 */
[----:B-----5:R-:W-:Y:S01]  /*2600*/  MOV R2, R12 ;  /* 0x0000000c00027202 */ /* 0x020fe20000000f00 */
[----:B------:R-:W3:Y:S08]  /*2610*/  @UP3 LDCU.64 UR34, c[0x0][0x408] ;  /* 0x00008100ff2237ac */ /* 0x000ef00008000a00 */
[--C-:B01----:R-:W-:Y:S01]  /*2620*/  @P3 FFMA.FTZ R61, R75, UR32, R91.reuse ;  /* 0x000000204b3d3c23 */ /* 0x103fe2000801005b */
[----:B------:R-:W-:Y:S01]  /*2630*/  @P3 FFMA.FTZ R60, R64, UR32, R91 ;  /* 0x00000020403c3c23 */ /* 0x000fe2000801005b */
[----:B------:R-:W-:-:S02]  /*2640*/  @P4 LOP3.LUT P1, RZ, R4, 0xff, RZ, 0xc0, !PT ;  /* 0x000000ff04ff4812 */ /* 0x000fc4000782c0ff */
[----:B------:R-:W-:Y:S01]  /*2650*/  @P3 FADD.FTZ R61, R88, -R61 ;  /* 0x8000003d583d3221 */ /* 0x000fe20000010000 */
[----:B------:R-:W-:Y:S01]  /*2660*/  @P3 FADD.FTZ R62, R77, -R60 ;  /* 0x8000003c4d3e3221 */ /* 0x000fe20000010000 */
[----:B------:R-:W-:Y:S02]  /*2670*/  MOV R60, R13 ;  /* 0x0000000d003c7202 */ /* 0x000fe40000000f00 */
[----:B------:R-:W-:Y:S01]  /*2680*/  @P3 FFMA.FTZ R2, R61, UR31, R12 ;  /* 0x0000001f3d023c23 */ /* 0x000fe2000801000c */
[----:B------:R-:W-:Y:S01]  /*2690*/  @P3 FFMA.FTZ R61, R65, UR32, R91 ;  /* 0x00000020413d3c23 */ /* 0x000fe2000801005b */
[----:B------:R-:W-:Y:S01]  /*26a0*/  @P3 FFMA.FTZ R60, R62, UR31, R13 ;  /* 0x0000001f3e3c3c23 */ /* 0x000fe2000801000d */
[----:B------:R-:W-:Y:S01]  /*26b0*/  @P4 LOP3.LUT P2, RZ, R4, 0xff00, RZ, 0xc0, !PT ;  /* 0x0000ff0004ff4812 */ /* 0x000fe2000784c0ff */
[----:B--2---:R-:W-:Y:S01]  /*26c0*/  @P4 FMUL.FTZ R2, R2, UR11 ;  /* 0x0000000b02024c20 */ /* 0x004fe20008410000 */
[----:B------:R-:W-:Y:S01]  /*26d0*/  @P3 FADD.FTZ R63, R78, -R61 ;  /* 0x8000003d4e3f3221 */ /* 0x000fe20000010000 */
[----:B------:R-:W-:Y:S01]  /*26e0*/  MOV R61, R14 ;  /* 0x0000000e003d7202 */ /* 0x000fe20000000f00 */
[----:B---3--:R-:W-:Y:S01]  /*26f0*/  @P4 FMUL.FTZ R60, R60, UR35 ;  /* 0x000000233c3c4c20 */ /* 0x008fe20008410000 */
[----:B------:R-:W-:Y:S01]  /*2700*/  @P4 FMUL.FTZ R2, R2, UR10 ;  /* 0x0000000a02024c20 */ /* 0x000fe20008410000 */
[----:B------:R-:W0:Y:S01]  /*2710*/  @UP3 LDCU.64 UR10, c[0x0][0x408] ;  /* 0x00008100ff0a37ac */ /* 0x000e220008000a00 */
[----:B------:R-:W-:Y:S01]  /*2720*/  @P3 FFMA.FTZ R61, R63, UR31, R14 ;  /* 0x0000001f3f3d3c23 */ /* 0x000fe2000801000e */
[----:B------:R-:W-:-:S02]  /*2730*/  @P4 FMUL.FTZ R60, R60, UR34 ;  /* 0x000000223c3c4c20 */ /* 0x000fc40008410000 */
        /* <DEDUP_REMOVED lines=24> */
.L_x_3092:
[----:B------:R-:W-:Y:S05]  /*28c0*/  @!P0 BRA `(.L_x_3095) ;  /* 0x0000000000bc8947 */ /* 0x000fea0003800000 */
[--C-:B0-----:R-:W-:Y:S01]  /*28d0*/  FFMA.FTZ R37, R75, UR32, R91.reuse ;  /* 0x000000204b257c23 */ /* 0x101fe2000801005b */
[----:B------:R-:W0:Y:S01]  /*28e0*/  @UP3 LDCU.64 UR10, c[0x0][0x408] ;  /* 0x00008100ff0a37ac */ /* 0x000e220008000a00 */
[----:B------:R-:W-:Y:S01]  /*28f0*/  PLOP3.LUT P4, PT, PT, PT, UP3, 0x80, 0x8 ;  /* 0x000000000008781c */ /* 0x000fe20003f8f038 */
[----:B------:R-:W-:Y:S01]  /*2900*/  FFMA.FTZ R38, R64, UR32, R91 ;  /* 0x0000002040267c23 */ /* 0x000fe2000801005b */
[----:B------:R-:W-:Y:S01]  /*2910*/  FADD.FTZ R36, R88, -R37 ;  /* 0x8000002558247221 */ /* 0x000fe20000010000 */
[----:B------:R-:W-:Y:S01]  /*2920*/  ISETP.LT.AND P1, PT, RZ, UR30, PT ;  /* 0x0000001eff007c0c */ /* 0x000fe2000bf21270 */
[----:B------:R-:W2:Y:S01]  /*2930*/  @UP3 LDCU.64 UR34, c[0x0][0x408] ;  /* 0x00008100ff2237ac */ /* 0x000ea20008000a00 */
[----:B------:R-:W-:Y:S01]  /*2940*/  FFMA.FTZ R39, R65, UR32, R91 ;  /* 0x0000002041277c23 */ /* 0x000fe2000801005b */
[----:B------:R-:W-:Y:S01]  /*2950*/  FMUL.FTZ R36, R36, UR31 ;  /* 0x0000001f24247c20 */ /* 0x000fe20008410000 */
[----:B------:R-:W-:Y:S01]  /*2960*/  FADD.FTZ R37, R77, -R38 ;  /* 0x800000264d257221 */ /* 0x000fe20000010000 */
[----:B------:R-:W3:Y:S01]  /*2970*/  @UP3 LDCU.64 UR36, c[0x0][0x408] ;  /* 0x00008100ff2437ac */ /* 0x000ee20008000a00 */
[----:B------:R-:W-:Y:S01]  /*2980*/  FADD.FTZ R38, R78, -R39 ;  /* 0x800000274e267221 */ /* 0x000fe20000010000 */
[----:B-1----:R-:W-:Y:S01]  /*2990*/  FFMA.FTZ R60, R74, UR32, R91 ;  /* 0x000000204a3c7c23 */ /* 0x002fe2000801005b */
[----:B------:R-:W-:Y:S01]  /*29a0*/  FSEL R36, R36, RZ, P1 ;  /* 0x000000ff24247208 */ /* 0x000fe20000800000 */
[----:B------:R-:W-:Y:S01]  /*29b0*/  FMUL.FTZ R37, R37, UR31 ;  /* 0x0000001f25257c20 */ /* 0x000fe20008410000 */
[----:B-----5:R-:W-:Y:S01]  /*29c0*/  @P4 LOP3.LUT P2, RZ, R4, 0xff, RZ, 0xc0, !PT ;  /* 0x000000ff04ff4812 */ /* 0x020fe2000784c0ff */
[----:B------:R-:W-:Y:S01]  /*29d0*/  FMUL.FTZ R38, R38, UR31 ;  /* 0x0000001f26267c20 */ /* 0x000fe20008410000 */
[----:B------:R-:W-:Y:S01]  /*29e0*/  @P4 LOP3.LUT P3, RZ, R4, 0xff0000, RZ, 0xc0, !PT ;  /* 0x00ff000004ff4812 */ /* 0x000fe2000786c0ff */
[----:B------:R-:W-:Y:S01]  /*29f0*/  FADD.FTZ R60, R79, -R60 ;  /* 0x8000003c4f3c7221 */ /* 0x000fe20000010000 */
[----:B0-----:R-:W-:Y:S01]  /*2a00*/  @P4 FMUL.FTZ R2, R36, UR11 ;  /* 0x0000000b24024c20 */ /* 0x001fe20008410000 */
[----:B------:R-:W-:-:S02]  /*2a10*/  FSEL R37, R37, RZ, P1 ;  /* 0x000000ff25257208 */ /* 0x000fc40000800000 */
[----:B------:R-:W-:Y:S01]  /*2a20*/  FSEL R38, R38, RZ, P1 ;  /* 0x000000ff26267208 */ /* 0x000fe20000800000 */
[----:B------:R-:W-:Y:S01]  /*2a30*/  @P4 FMUL.FTZ R2, R2, UR10 ;  /* 0x0000000a02024c20 */ /* 0x000fe20008410000 */
[----:B------:R-:W-:-:S04]  /*2a40*/  FMUL.FTZ R60, R60, UR31 ;  /* 0x0000001f3c3c7c20 */ /* 0x000fc80008410000 */
[----:B------:R-:W-:Y:S01]  /*2a50*/  @P4 FSEL R2, R2, RZ, P2 ;  /* 0x000000ff02024208 */ /* 0x000fe20001000000 */
[----:B---3--:R-:W-:Y:S01]  /*2a60*/  @P4 FMUL.FTZ R39, R38, UR37 ;  /* 0x0000002526274c20 */ /* 0x008fe20008410000 */
[----:B------:R-:W-:Y:S02]  /*2a70*/  @P4 LOP3.LUT P2, RZ, R4, 0xff00, RZ, 0xc0, !PT ;  /* 0x0000ff0004ff4812 */ /* 0x000fe4000784c0ff */
[----:B------:R-:W-:Y:S01]  /*2a80*/  @P4 F2FP.BF16.F32.PACK_AB R2, RZ, R2 ;  /* 0x00000002ff02423e */ /* 0x000fe200000010ff */
[----:B------:R-:W-:-:S03]  /*2a90*/  @P4 FMUL.FTZ R39, R39, UR36 ;  /* 0x0000002427274c20 */ /* 0x000fc60008410000 */
[----:B------:R-:W-:Y:S01]  /*2aa0*/  @P4 PRMT R6, R2, 0x7610, R6 ;  /* 0x0000761002064816 */ /* 0x000fe20000000006 */
[----:B--2---:R-:W-:Y:S01]  /*2ab0*/  @P4 FMUL.FTZ R2, R37, UR35 ;  /* 0x0000002325024c20 */ /* 0x004fe20008410000 */
        /* <DEDUP_REMOVED lines=16> */
.L_x_3095:
        /* <DEDUP_REMOVED lines=12> */
.L_x_3096:
        /* <DEDUP_REMOVED lines=12> */
.L_x_3097:
        /* <DEDUP_REMOVED lines=12> */
.L_x_3098:
[----:B------:R-:W-:Y:S05]  /*2e00*/  BRA.U !UP3, `(.L_x_3094) ;  /* 0x000000010b2c7547 */ /* 0x000fea000b800000 */
[----:B-----5:R-:W-:Y:S01]  /*2e10*/  FFMA.FTZ R2, R74, UR32, R91 ;  /* 0x000000204a027c23 */ /* 0x020fe2000801005b */
[----:B------:R-:W-:-:S03]  /*2e20*/  ISETP.LT.AND P1, PT, RZ, UR30, PT ;  /* 0x0000001eff007c0c */ /* 0x000fc6000bf21270 */
[----:B------:R-:W-:-:S04]  /*2e30*/  FADD.FTZ R2, R79, -R2 ;  /* 0x800000024f027221 */ /* 0x000fc80000010000 */
        /* <DEDUP_REMOVED lines=8> */
.L_x_3094:
        /* <DEDUP_REMOVED lines=14> */
.L_x_3099:
[----:B------:R-:W-:Y:S05]  /*2fa0*/  BRA.U !UP0, `(.L_x_3100) ;  /* 0x00000005087c7547 */ /* 0x000fea000b800000 */
[----:B------:R-:W-:Y:S05]  /*2fb0*/  @!P0 BRA `(.L_x_3101) ;  /* 0x0000000000bc8947 */ /* 0x000fea0003800000 */
[----:B------:R-:W-:Y:S01]  /*2fc0*/  PLOP3.LUT P1, PT, PT, PT, UP2, 0x80, 0x8 ;  /* 0x000000000008781c */ /* 0x000fe20003f2f028 */
[----:B------:R-:W2:Y:S01]  /*2fd0*/  @UP3 LDCU.64 UR10, c[0x0][0x408] ;  /* 0x00008100ff0a37ac */ /* 0x000ea20008000a00 */
[----:B0----5:R-:W-:Y:S02]  /*2fe0*/  MOV R36, R8 ;  /* 0x0000000800247202 */ /* 0x021fe40000000f00 */
[----:B------:R-:W-:Y:S01]  /*2ff0*/  PLOP3.LUT P4, PT, PT, PT, UP3, 0x80, 0x8 ;  /* 0x000000000008781c */ /* 0x000fe20003f8f038 */
[----:B------:R-:W0:Y:S01]  /*3000*/  @UP3 LDCU.64 UR34, c[0x0][0x408] ;  /* 0x00008100ff2237ac */ /* 0x000e220008000a00 */
[----:B------:R-:W-:Y:S01]  /*3010*/  MOV R38, R10 ;  /* 0x0000000a00267202 */ /* 0x000fe20000000f00 */
[----:B------:R-:W1:Y:S06]  /*3020*/  @UP3 LDCU.64 UR36, c[0x0][0x408] ;  /* 0x00008100ff2437ac */ /* 0x000e6c0008000a00 */
        /* <DEDUP_REMOVED lines=11> */
[----:B------:R-:W-:Y:S01]  /*30e0*/  @P1 FFMA.FTZ R38, R39, UR31, R10 ;  /* 0x0000001f27261c23 */ /* 0x000fe2000801000a */
[----:B------:R-:W-:Y:S01]  /*30f0*/  MOV R39, R11 ;  /* 0x0000000b00277202 */ /* 0x000fe20000000f00 */
[----:B0-----:R-:W-:Y:S01]  /*3100*/  @P4 FMUL.FTZ R4, R37, UR35 ;  /* 0x0000002325044c20 */ /* 0x001fe20008410000 */
[----:B------:R-:W-:Y:S01]  /*3110*/  @P1 FADD.FTZ R2, R83, -R2 ;  /* 0x8000000253021221 */ /* 0x000fe20000010000 */
[----:B-1----:R-:W-:Y:S01]  /*3120*/  @P4 FMUL.FTZ R60, R38, UR37 ;  /* 0x00000025263c4c20 */ /* 0x002fe20008410000 */
[C---:B------:R-:W-:Y:S01]  /*3130*/  @P4 LOP3.LUT P3, RZ, R5.reuse, 0xff0000, RZ, 0xc0, !PT ;  /* 0x00ff000005ff4812 */ /* 0x040fe2000786c0ff */
[----:B------:R-:W-:Y:S01]  /*3140*/  @P4 FMUL.FTZ R4, R4, UR34 ;  /* 0x0000002204044c20 */ /* 0x000fe20008410000 */
[----:B------:R-:W-:Y:S01]  /*3150*/  @P1 FFMA.FTZ R39, R2, UR31, R11 ;  /* 0x0000001f02271c23 */ /* 0x000fe2000801000b */
[----:B--2---:R-:W-:Y:S01]  /*3160*/  @P4 FMUL.FTZ R2, R36, UR11 ;  /* 0x0000000b24024c20 */ /* 0x004fe20008410000 */
[----:B------:R-:W-:Y:S01]  /*3170*/  @P4 FMUL.FTZ R60, R60, UR36 ;  /* 0x000000243c3c4c20 */ /* 0x000fe20008410000 */
[----:B------:R-:W-:-:S02]  /*3180*/  @P4 LOP3.LUT P1, RZ, R5, 0xff, RZ, 0xc0, !PT ;  /* 0x000000ff05ff4812 */ /* 0x000fc4000782c0ff */
[----:B------:R-:W-:Y:S01]  /*3190*/  @P4 FMUL.FTZ R2, R2, UR10 ;  /* 0x0000000a02024c20 */ /* 0x000fe20008410000 */
[----:B------:R-:W-:Y:S02]  /*31a0*/  @P4 FSEL R4, R4, RZ, P2 ;  /* 0x000000ff04044208 */ /* 0x000fe40001000000 */
[----:B------:R-:W-:Y:S02]  /*31b0*/  @P4 FSEL R60, R60, RZ, P3 ;  /* 0x000000ff3c3c4208 */ /* 0x000fe40001800000 */
[----:B------:R-:W-:Y:S02]  /*31c0*/  @P4 FSEL R2, R2, RZ, P1 ;  /* 0x000000ff02024208 */ /* 0x000fe40000800000 */
[----:B------:R-:W-:Y:S02]  /*31d0*/  @P4 F2FP.BF16.F32.PACK_AB R4, RZ, R4 ;  /* 0x00000004ff04423e */ /* 0x000fe400000010ff */
[----:B------:R-:W-:Y:S02]  /*31e0*/  @P4 F2FP.BF16.F32.PACK_AB R2, RZ, R2 ;  /* 0x00000002ff02423e */ /* 0x000fe400000010ff */
[----:B------:R-:W-:-:S02]  /*31f0*/  @P4 F2FP.BF16.F32.PACK_AB R60, RZ, R60 ;  /* 0x0000003cff3c423e */ /* 0x000fc400000010ff */
[----:B------:R-:W-:Y:S02]  /*3200*/  @P4 PRMT R6, R2, 0x7610, R6 ;  /* 0x0000761002064816 */ /* 0x000fe40000000006 */
        /* <DEDUP_REMOVED lines=10> */
.L_x_3101:
[----:B------:R-:W-:Y:S01]  /*32b0*/  PLOP3.LUT P4, PT, PT, PT, UP2, 0x80, 0x8 ;  /* 0x000000000008781c */ /* 0x000fe20003f8f028 */
[----:B------:R-:W2:Y:S01]  /*32c0*/  @UP3 LDCU.64 UR10, c[0x0][0x408] ;  /* 0x00008100ff0a37ac */ /* 0x000ea20008000a00 */
[----:B-----5:R-:W-:Y:S02]  /*32d0*/  MOV R2, R8 ;  /* 0x0000000800027202 */ /* 0x020fe40000000f00 */
[----:B------:R-:W-:Y:S01]  /*32e0*/  PLOP3.LUT P5, PT, PT, PT, UP3, 0x80, 0x8 ;  /* 0x000000000008781c */ /* 0x000fe20003faf038 */
[----:B------:R-:W3:Y:S01]  /*32f0*/  @UP3 LDCU.64 UR34, c[0x0][0x408] ;  /* 0x00008100ff2237ac */ /* 0x000ee20008000a00 */
[----:B------:R-:W4:Y:S07]  /*3300*/  @UP3 LDCU.64 UR36, c[0x0][0x408] ;  /* 0x00008100ff2437ac */ /* 0x000f2e0008000a00 */
[--C-:B01----:R-:W-:Y:S01]  /*3310*/  @P4 FFMA.FTZ R61, R87, UR32, R91.reuse ;  /* 0x00000020573d4c23 */ /* 0x103fe2000801005b */
[----:B------:R-:W-:-:S03]  /*3320*/  @P4 FFMA.FTZ R4, R76, UR32, R91 ;  /* 0x000000204c044c23 */ /* 0x000fc6000801005b */
[----:B------:R-:W-:Y:S01]  /*3330*/  @P4 FADD.FTZ R61, R80, -R61 ;  /* 0x8000003d503d4221 */ /* 0x000fe20000010000 */
[----:B------:R-:W-:Y:S01]  /*3340*/  @P4 FADD.FTZ R60, R81, -R4 ;  /* 0x80000004513c4221 */ /* 0x000fe20000010000 */
[----:B------:R-:W-:Y:S02]  /*3350*/  MOV R4, R9 ;  /* 0x0000000900047202 */ /* 0x000fe40000000f00 */
[----:B------:R-:W-:Y:S01]  /*3360*/  @P4 FFMA.FTZ R2, R61, UR31, R8 ;  /* 0x0000001f3d024c23 */ /* 0x000fe20008010008 */
[----:B------:R-:W-:Y:S01]  /*3370*/  @P4 FFMA.FTZ R61, R69, UR32, R91 ;  /* 0x00000020453d4c23 */ /* 0x000fe2000801005b */
[----:B------:R-:W-:Y:S01]  /*3380*/  @P4 FFMA.FTZ R4, R60, UR31, R9 ;  /* 0x0000001f3c044c23 */ /* 0x000fe20008010009 */
[----:B------:R-:W-:Y:S01]  /*3390*/  MOV R60, R10 ;  /* 0x0000000a003c7202 */ /* 0x000fe20000000f00 */
[----:B--2---:R-:W-:Y:S01]  /*33a0*/  @P5 FMUL.FTZ R2, R2, UR11 ;  /* 0x0000000b02025c20 */ /* 0x004fe20008410000 */
[----:B------:R-:W-:Y:S01]  /*33b0*/  @P4 FADD.FTZ R61, R84, -R61 ;  /* 0x8000003d543d4221 */ /* 0x000fe20000010000 */
[----:B---3--:R-:W-:Y:S01]  /*33c0*/  @P5 FMUL.FTZ R4, R4, UR35 ;  /* 0x0000002304045c20 */ /* 0x008fe20008410000 */
[----:B------:R-:W-:Y:S01]  /*33d0*/  @P5 LOP3.LUT P1, RZ, R5, 0xff, RZ, 0xc0, !PT ;  /* 0x000000ff05ff5812 */ /* 0x000fe2000782c0ff */
[----:B------:R-:W-:Y:S01]  /*33e0*/  @P5 FMUL.FTZ R2, R2, UR10 ;  /* 0x0000000a02025c20 */ /* 0x000fe20008410000 */
[----:B------:R-:W-:Y:S01]  /*33f0*/  @P4 FFMA.FTZ R60, R61, UR31, R10 ;  /* 0x0000001f3d3c4c23 */ /* 0x000fe2000801000a */
[----:B------:R-:W-:Y:S01]  /*3400*/  @P5 FMUL.FTZ R4, R4, UR34 ;  /* 0x0000002204045c20 */ /* 0x000fe20008410000 */
[----:B------:R-:W-:-:S02]  /*3410*/  @P5 LOP3.LUT P2, RZ, R5, 0xff00, RZ, 0xc0, !PT ;  /* 0x0000ff0005ff5812 */ /* 0x000fc4000784c0ff */
[----:B----4-:R-:W-:Y:S01]  /*3420*/  @P5 FMUL.FTZ R60, R60, UR37 ;  /* 0x000000253c3c5c20 */ /* 0x010fe20008410000 */
[----:B------:R-:W-:Y:S02]  /*3430*/  @P5 LOP3.LUT P3, RZ, R5, 0xff0000, RZ, 0xc0, !PT ;  /* 0x00ff000005ff5812 */ /* 0x000fe4000786c0ff */
[----:B------:R-:W-:Y:S01]  /*3440*/  @P5 FSEL R2, R2, RZ, P1 ;  /* 0x000000ff02025208 */ /* 0x000fe20000800000 */
[----:B------:R-:W-:Y:S01]  /*3450*/  @P5 FMUL.FTZ R60, R60, UR36 ;  /* 0x000000243c3c5c20 */ /* 0x000fe20008410000 */
[----:B------:R-:W-:Y:S02]  /*3460*/  @P5 FSEL R4, R4, RZ, P2 ;  /* 0x000000ff04045208 */ /* 0x000fe40001000000 */
[----:B------:R-:W-:Y:S02]  /*3470*/  @P5 F2FP.BF16.F32.PACK_AB R2, RZ, R2 ;  /* 0x00000002ff02523e */ /* 0x000fe400000010ff */
[----:B------:R-:W-:Y:S02]  /*3480*/  @P5 FSEL R60, R60, RZ, P3 ;  /* 0x000000ff3c3c5208 */ /* 0x000fe40001800000 */
[----:B------:R-:W-:-:S02]  /*3490*/  @P5 F2FP.BF16.F32.PACK_AB R4, RZ, R4 ;  /* 0x00000004ff04523e */ /* 0x000fc400000010ff */
[----:B------:R-:W-:Y:S02]  /*34a0*/  @P5 F2FP.BF16.F32.PACK_AB R60, RZ, R60 ;  /* 0x0000003cff3c523e */ /* 0x000fe400000010ff */
[----:B------:R-:W-:Y:S02]  /*34b0*/  @P5 PRMT R6, R2, 0x7610, R6 ;  /* 0x0000761002065816 */ /* 0x000fe40000000006 */
[----:B------:R-:W-:Y:S02]  /*34c0*/  @P5 PRMT R7, R4, 0x7610, R7 ;  /* 0x0000761004075816 */ /* 0x000fe40000000007 */
        /* <DEDUP_REMOVED lines=13> */
.L_x_3100:
[----:B------:R-:W-:Y:S05]  /*35a0*/  @!P0 BRA `(.L_x_3103) ;  /* 0x0000000000bc8947 */ /* 0x000fea0003800000 */
[--C-:B0-----:R-:W-:Y:S01]  /*35b0*/  FFMA.FTZ R37, R87, UR32, R91.reuse ;  /* 0x0000002057257c23 */ /* 0x101fe2000801005b */
[----:B------:R-:W0:Y:S01]  /*35c0*/  @UP3 LDCU.64 UR10, c[0x0][0x408] ;  /* 0x00008100ff0a37ac */ /* 0x000e220008000a00 */
[----:B------:R-:W-:Y:S01]  /*35d0*/  PLOP3.LUT P4, PT, PT, PT, UP3, 0x80, 0x8 ;  /* 0x000000000008781c */ /* 0x000fe20003f8f038 */
[----:B-----5:R-:W-:Y:S01]  /*35e0*/  FFMA.FTZ R4, R76, UR32, R91 ;  /* 0x000000204c047c23 */ /* 0x020fe2000801005b */
        /* <DEDUP_REMOVED lines=11> */
[C---:B------:R-:W-:Y:S01]  /*36a0*/  @P4 LOP3.LUT P2, RZ, R5.reuse, 0xff, RZ, 0xc0, !PT ;  /* 0x000000ff05ff4812 */ /* 0x040fe2000784c0ff */
        /* <DEDUP_REMOVED lines=12> */
[----:B------:R-:W-:Y:S01]  /*3770*/  @P4 FMUL.FTZ R4, R4, UR36 ;  /* 0x0000002404044c20 */ /* 0x000fe20008410000 */
[----:B------:R-:W-:Y:S02]  /*3780*/  FSEL R39, R39, RZ, P1 ;  /* 0x000000ff27277208 */ /* 0x000fe40000800000 */
[----:B------:R-:W-:Y:S01]  /*3790*/  @P4 PRMT R6, R2, 0x7610, R6 ;  /* 0x0000761002064816 */ /* 0x000fe20000000006 */
[----:B--2---:R-:W-:Y:S01]  /*37a0*/  @P4 FMUL.FTZ R2, R37, UR35 ;  /* 0x0000002325024c20 */ /* 0x004fe20008410000 */
        /* <DEDUP_REMOVED lines=15> */
.L_x_3103:
[----:B-----5:R-:W-:Y:S01]  /*38a0*/  FFMA.FTZ R2, R70, UR32, R91 ;  /* 0x0000002046027c23 */ /* 0x020fe2000801005b */
        /* <DEDUP_REMOVED lines=18> */
.L_x_3104:
        /* <DEDUP_REMOVED lines=12> */
.L_x_3105:
        /* <DEDUP_REMOVED lines=12> */
.L_x_3106:
[----:B--2---:R-:W-:Y:S01]  /*3b50*/  @P1 FMUL.FTZ R2, R2, UR11 ;  /* 0x0000000b02021c20 */ /* 0x004fe20008410000 */
[----:B------:R-:W-:-:S03]  /*3b60*/  @P1 ISETP.GE.U32.AND P2, PT, R5, 0x1000000, PT ;  /* 0x010000000500180c */ /* 0x000fc60003f46070 */
[----:B------:R-:W-:-:S05]  /*3b70*/  @P1 FMUL.FTZ R2, R2, UR10 ;  /* 0x0000000a02021c20 */ /* 0x000fca0008410000 */
[----:B------:R-:W-:-:S04]  /*3b80*/  @P1 FSEL R2, R2, RZ, P2 ;  /* 0x000000ff02021208 */ /* 0x000fc80001000000 */
[----:B------:R-:W-:-:S04]  /*3b90*/  @P1 F2FP.BF16.F32.PACK_AB R2, RZ, R2 ;  /* 0x00000002ff02123e */ /* 0x000fc800000010ff */
[----:B------:R-:W-:-:S07]  /*3ba0*/  @P1 PRMT R73, R2, 0x7610, R73 ;  /* 0x0000761002491816 */ /* 0x000fce0000000049 */
.L_x_3102:
[----:B------:R-:W2:Y:S01]  /*3bb0*/  @P0 LDC.64 R4, c[0x0][0x478] ;  /* 0x00011e00ff040b82 */ /* 0x000ea20000000a00 */
[----:B01----:R-:W-:-:S05]  /*3bc0*/  @P0 IADD3 R61, PT, PT, R90, 0x100, RZ ;  /* 0x000001005a3d0810 */ /* 0x003fca0007ffe0ff */
[----:B--2---:R-:W-:-:S05]  /*3bd0*/  @P0 IMAD.WIDE.U32 R4, R61, 0x10, R4 ;  /* 0x000000103d040825 */ /* 0x004fca00078e0004 */
        /* <DEDUP_REMOVED lines=11> */
.L_x_3107:
[----:B------:R-:W-:Y:S02]  /*3c90*/  UIADD3 UR9, UPT, UPT, UR9, UR26, URZ ;  /* 0x0000001a09097290 */ /* 0x000fe4000fffe0ff */
[----:B------:R-:W-:Y:S02]  /*3ca0*/  UPLOP3.LUT UP1, UPT, UPT, UPT, UP1, 0x40, 0x4 ;  /* 0x000000000004789c */ /* 0x000fe40003f2e810 */
[----:B------:R-:W-:-:S09]  /*3cb0*/  UISETP.GE.AND UP0, UPT, UR9, UR27, UPT ;  /* 0x0000001b0900728c */ /* 0x000fd2000bf06270 */
[----:B------:R-:W-:Y:S05]  /*3cc0*/  BRA.U !UP0, `(.L_x_3108) ;  /* 0xffffffc5085c7547 */ /* 0x000fea000b83ffff */
.L_x_3079:
[----:B------:R-:W3:Y:S08]  /*3cd0*/  LDC R7, c[0x0][0x388] ;  /* 0x0000e200ff077b82 */ /* 0x000ef00000000800 */
[----:B------:R-:W4:Y:S08]  /*3ce0*/  LDC.64 R2, c[0x0][0x440] ;  /* 0x00011000ff027b82 */ /* 0x000f300000000a00 */
[----:B01----:R-:W0:Y:S01]  /*3cf0*/  LDC.64 R4, c[0x0][0x448] ;  /* 0x00011200ff047b82 */ /* 0x003e220000000a00 */
        /* <DEDUP_REMOVED lines=11> */
.L_x_3109:
        /* <DEDUP_REMOVED lines=13> */
.L_x_6745:


//--------------------- .text._ZN10layer_norm13ln_bwd_kernelINS_13Kernel_traitsIf13__nv_bfloat16fS2_fjLj1536ELj1ELj1ELj4ELj8ENS_18Kernel_traits_baseILj1536EfS2_fS2_fjLj128EEEEELb1ELb1ELb0ELb0EEEvNS_9BwdParamsE --------------------------
	.section	.text._ZN10layer_norm13ln_bwd_kernelINS_13Kernel_traitsIf13__nv_bfloat16fS2_fjLj1536ELj1ELj1ELj4ELj8ENS_18Kernel_traits_baseILj1536EfS2_fS2_fjLj128EEEEELb1ELb1ELb0ELb0EEEvNS_9BwdParamsE,"ax",@progbits
	.align	128
        .global         _ZN10layer_norm13ln_bwd_kernelINS_13Kernel_traitsIf13__nv_bfloat16fS2_fjLj1536ELj1ELj1ELj4ELj8ENS_18Kernel_traits_baseILj1536EfS2_fS2_fjLj128EEEEELb1ELb1ELb0ELb0EEEvNS_9BwdParamsE
        .type           _ZN10layer_norm13ln_bwd_kernelINS_13Kernel_traitsIf13__nv_bfloat16fS2_fjLj1536ELj1ELj1ELj4ELj8ENS_18Kernel_traits_baseILj1536EfS2_fS2_fjLj128EEEEELb1ELb1ELb0ELb0EEEvNS_9BwdParamsE,@function
        .size           _ZN10layer_norm13ln_bwd_kernelINS_13Kernel_traitsIf13__nv_bfloat16fS2_fjLj1536ELj1ELj1ELj4ELj8ENS_18Kernel_traits_baseILj1536EfS2_fS2_fjLj128EEEEELb1ELb1ELb0ELb0EEEvNS_9BwdParamsE,(.L_x_6746 - _ZN10layer_norm13ln_bwd_kernelINS_13Kernel_traitsIf13__nv_bfloat16fS2_fjLj1536ELj1ELj1ELj4ELj8ENS_18Kernel_traits_baseILj1536EfS2_fS2_fjLj128EEEEELb1ELb1ELb0ELb0EEEvNS_9BwdParamsE)
        .other          _ZN10layer_norm13ln_bwd_kernelINS_13Kernel_traitsIf13__nv_bfloat16fS2_fjLj1536ELj1ELj1ELj4ELj8ENS_18Kernel_traits_baseILj1536EfS2_fS2_fjLj128EEEEELb1ELb1ELb0ELb0EEEvNS_9BwdParamsE,@"STO_CUDA_ENTRY STV_DEFAULT"
_ZN10layer_norm13ln_bwd_kernelINS_13Kernel_traitsIf13__nv_bfloat16fS2_fjLj1536ELj1ELj1ELj4ELj8ENS_18Kernel_traits_baseILj1536EfS2_fS2_fjLj128EEEEELb1ELb1ELb0ELb0EEEvNS_9BwdParamsE:
.text._ZN10layer_norm13ln_bwd_kernelINS_13Kernel_traitsIf13__nv_bfloat16fS2_fjLj1536ELj1ELj1ELj4ELj8ENS_18Kernel_traits_baseILj1536EfS2_fS2_fjLj128EEEEELb1ELb1ELb0ELb0EEEvNS_9BwdParamsE:
        /* <DEDUP_REMOVED lines=85> */
.L_x_3141:
[----:B------:R-:W1:Y:S01]  /*0550*/  @UP0 LDCU.64 UR4, c[0x0][0x3e0] ;  /* 0x00007c00ff0407ac */ /* 0x000e620008000a00 */
[----:B------:R-:W-:Y:S01]  /*0560*/  PLOP3.LUT P0, PT, PT, PT, UP0, 0x80, 0x8 ;  /* 0x000000000008781c */ /* 0x000fe20003f0f008 */
[----:B0-----:R-:W-:-:S06]  /*0570*/  UIMAD.WIDE UR12, UR7, 0x4, UR10 ;  /* 0x00000004070c78a5 */ /* 0x001fcc000f8e020a */
[----:B--23--:R-:W-:Y:S02]  /*0580*/  MOV R90, UR12 ;  /* 0x0000000c005a7c02 */ /* 0x00cfe40008000f00 */
[----:B------:R-:W-:-:S05]  /*0590*/  MOV R91, UR13 ;  /* 0x0000000d005b7c02 */ /* 0x000fca0008000f00 */
[----:B------:R-:W3:Y:S01]  /*05a0*/  LDG.E R90, desc[UR14][R90.64] ;  /* 0x0000000e5a5a7981 */ /* 0x000ee2000c1e1900 */
[----:B-1----:R-:W-:-:S06]  /*05b0*/  @UP0 UIMAD.WIDE UR4, UR7, 0x2, UR4 ;  /* 0x00000002070408a5 */ /* 0x002fcc000f8e0204 */
[----:B------:R-:W-:Y:S02]  /*05c0*/  MOV R88, UR4 ;  /* 0x0000000400587c02 */ /* 0x000fe40008000f00 */
[----:B------:R-:W-:Y:S01]  /*05d0*/  MOV R89, UR5 ;  /* 0x0000000500597c02 */ /* 0x000fe20008000f00 */
[----:B------:R-:W-:-:S04]  /*05e0*/  UIMAD.WIDE UR4, UR7, 0x4, UR8 ;  /* 0x00000004070478a5 */ /* 0x000fc8000f8e0208 */
[----:B------:R0:W4:Y:S02]  /*05f0*/  @P0 LDG.E.U16 R88, desc[UR14][R88.64] ;  /* 0x0000000e58580981 */ /* 0x000124000c1e1500 */
[----:B------:R-:W-:Y:S02]  /*0600*/  MOV R92, UR4 ;  /* 0x00000004005c7c02 */ /* 0x000fe40008000f00 */
[----:B------:R-:W-:-:S05]  /*0610*/  MOV R93, UR5 ;  /* 0x00000005005d7c02 */ /* 0x000fca0008000f00 */
[----:B------:R-:W4:Y:S01]  /*0620*/  LDG.E R92, desc[UR14][R92.64] ;  /* 0x0000000e5c5c7981 */ /* 0x000f22000c1e1900 */
[----:B------:R-:W1:Y:S01]  /*0630*/  S2R R6, SR_TID.X ;  /* 0x0000000000067919 */ /* 0x000e620000002100 */
[----:B------:R-:W-:Y:S01]  /*0640*/  UIMAD UR4, UR7, UR6, URZ ;  /* 0x00000006070472a4 */ /* 0x000fe2000f8e02ff */
        /* <DEDUP_REMOVED lines=32> */
[----:B------:R-:W-:Y:S02]  /*0850*/  IADD3 R117, PT, PT, R4, 0x80, RZ ;  /* 0x0000008004757810 */ /* 0x000fe40007ffe0ff */
[----:B---3--:R-:W-:Y:S02]  /*0860*/  MOV R99, R92 ;  /* 0x0000005c00637202 */ /* 0x008fe40000000f00 */
[----:B------:R-:W-:Y:S02]  /*0870*/  SHF.R.U64 R110, R92, 0x10, R93 ;  /* 0x000000105c6e7819 */ /* 0x000fe4000000125d */
[----:B------:R-:W-:Y:S01]  /*0880*/  SHF.L.U32 R99, R99, 0x10, RZ ;  /* 0x0000001063637819 */ /* 0x000fe200000006ff */
[C---:B----4-:R-:W-:Y:S01]  /*0890*/  FADD.FTZ R89, -R114.reuse, R89 ;  /* 0x0000005972597221 */ /* 0x050fe20000010100 */
[----:B------:R-:W-:Y:S01]  /*08a0*/  FADD.FTZ R88, -R114, R88 ;  /* 0x0000005872587221 */ /* 0x000fe20000010100 */
[----:B------:R-:W-:Y:S01]  /*08b0*/  SHF.L.U32 R110, R110, 0x10, RZ ;  /* 0x000000106e6e7819 */ /* 0x000fe200000006ff */
[----:B------:R-:W-:Y:S01]  /*08c0*/  FADD.FTZ R91, -R114, R91 ;  /* 0x0000005b725b7221 */ /* 0x000fe20000010100 */
[----:B------:R-:W-:Y:S01]  /*08d0*/  MOV R111, R93 ;  /* 0x0000005d006f7202 */ /* 0x000fe20000000f00 */
[----:B------:R-:W-:Y:S01]  /*08e0*/  FMUL.FTZ R112, R89, UR23 ;  /* 0x0000001759707c20 */ /* 0x000fe20008410000 */
[----:B------:R-:W-:Y:S01]  /*08f0*/  FMUL.FTZ R115, R88, UR23 ;  /* 0x0000001758737c20 */ /* 0x000fe20008410000 */
[----:B-----5:R-:W-:Y:S01]  /*0900*/  FMUL.FTZ R113, R76, R99 ;  /* 0x000000634c717220 */ /* 0x020fe20000410000 */
[----:B------:R-:W-:Y:S01]  /*0910*/  SHF.R.U32.HI R92, RZ, 0x10, R93 ;  /* 0x00000010ff5c7819 */ /* 0x000fe2000001165d */
[----:B------:R-:W-:Y:S01]  /*0920*/  FADD.FTZ R90, -R114, R90 ;  /* 0x0000005a725a7221 */ /* 0x000fe20000010100 */
[----:B------:R-:W-:Y:S01]  /*0930*/  SHF.L.U32 R93, R111, 0x10, RZ ;  /* 0x000000106f5d7819 */ /* 0x000fe200000006ff */
[----:B0-----:R-:W-:Y:S01]  /*0940*/  FMUL.FTZ R100, R91, UR23 ;  /* 0x000000175b647c20 */ /* 0x001fe20008410000 */
[----:B------:R-:W-:Y:S01]  /*0950*/  FADD.FTZ R41, R41, R110 ;  /* 0x0000006e29297221 */ /* 0x000fe20000010000 */
[-C--:B------:R-:W-:Y:S01]  /*0960*/  FFMA.FTZ R53, R112, R110.reuse, R53 ;  /* 0x0000006e70357223 */ /* 0x080fe20000010035 */
[----:B------:R-:W-:Y:S01]  /*0970*/  FMUL.FTZ R110, R77, R110 ;  /* 0x0000006e4d6e7220 */ /* 0x000fe20000410000 */
[----:B------:R-:W-:Y:S01]  /*0980*/  FADD.FTZ R89, RZ, R113 ;  /* 0x00000071ff597221 */ /* 0x000fe20000010000 */
[C---:B------:R-:W-:Y:S01]  /*0990*/  FFMA.FTZ R91, R115.reuse, R113, RZ ;  /* 0x00000071735b7223 */ /* 0x040fe200000100ff */
[----:B------:R-:W-:Y:S01]  /*09a0*/  SHF.L.U32 R92, R92, 0x10, RZ ;  /* 0x000000105c5c7819 */ /* 0x000fe200000006ff */
[----:B------:R-:W-:Y:S01]  /*09b0*/  FMUL.FTZ R111, R90, UR23 ;  /* 0x000000175a6f7c20 */ /* 0x000fe20008410000 */
[----:B------:R-:W-:Y:S01]  /*09c0*/  FADD.FTZ R40, R40, R99 ;  /* 0x0000006328287221 */ /* 0x000fe20000010000 */
[----:B------:R-:W-:Y:S01]  /*09d0*/  FFMA.FTZ R52, R115, R99, R52 ;  /* 0x0000006373347223 */ /* 0x000fe20000010034 */
[----:B------:R-:W-:Y:S01]  /*09e0*/  FMUL.FTZ R99, R78, R93 ;  /* 0x0000005d4e637220 */ /* 0x000fe20000410000 */
[----:B------:R-:W-:Y:S01]  /*09f0*/  FADD.FTZ R88, R89, R110 ;  /* 0x0000006e59587221 */ /* 0x000fe20000010000 */
[----:B------:R-:W-:Y:S01]  /*0a00*/  FFMA.FTZ R90, R112, R110, R91 ;  /* 0x0000006e705a7223 */ /* 0x000fe2000001005b */
[----:B------:R-:W-:-:S02]  /*0a10*/  FMUL.FTZ R101, R79, R92 ;  /* 0x0000005c4f657220 */ /* 0x000fc40000410000 */
        /* <DEDUP_REMOVED lines=8> */
.L_x_3112:
[----:B------:R-:W-:Y:S05]  /*0aa0*/  BSYNC.RECONVERGENT B0 ;  /* 0x0000000000007941 */ /* 0x000fea0003800200 */
.L_x_3111:
        /* <DEDUP_REMOVED lines=18> */
[----:B------:R-:W-:Y:S01]  /*0bd0*/  SHF.R.U64 R96, R88, 0x10, R89 ;  /* 0x0000001058607819 */ /* 0x000fe20000001259 */
[C---:B----4-:R-:W-:Y:S01]  /*0be0*/  FADD.FTZ R7, -R114.reuse, R8 ;  /* 0x0000000872077221 */ /* 0x050fe20000010100 */
[C---:B------:R-:W-:Y:S01]  /*0bf0*/  FADD.FTZ R8, -R114.reuse, R9 ;  /* 0x0000000972087221 */ /* 0x040fe20000010100 */
[C---:B------:R-:W-:Y:S01]  /*0c00*/  FADD.FTZ R9, -R114.reuse, R10 ;  /* 0x0000000a72097221 */ /* 0x040fe20000010100 */
[----:B------:R-:W-:Y:S01]  /*0c10*/  FADD.FTZ R10, -R114, R11 ;  /* 0x0000000b720a7221 */ /* 0x000fe20000010100 */
[----:B------:R-:W-:Y:S01]  /*0c20*/  SHF.L.U32 R11, R94, 0x10, RZ ;  /* 0x000000105e0b7819 */ /* 0x000fe200000006ff */
[----:B------:R-:W-:Y:S01]  /*0c30*/  FMUL.FTZ R7, R7, UR23 ;  /* 0x0000001707077c20 */ /* 0x000fe20008410000 */
[----:B------:R-:W-:Y:S01]  /*0c40*/  SHF.L.U32 R88, R96, 0x10, RZ ;  /* 0x0000001060587819 */ /* 0x000fe200000006ff */
[----:B------:R-:W-:Y:S01]  /*0c50*/  FMUL.FTZ R8, R8, UR23 ;  /* 0x0000001708087c20 */ /* 0x000fe20008410000 */
[----:B------:R-:W-:Y:S01]  /*0c60*/  MOV R95, R89 ;  /* 0x00000059005f7202 */ /* 0x000fe20000000f00 */
[-C--:B-----5:R-:W-:Y:S01]  /*0c70*/  FMUL.FTZ R96, R68, R11.reuse ;  /* 0x0000000b44607220 */ /* 0x0a0fe20000410000 */
[----:B------:R-:W-:Y:S01]  /*0c80*/  SHF.R.U32.HI R89, RZ, 0x10, R89 ;  /* 0x00000010ff597819 */ /* 0x000fe20000011659 */
[----:B------:R-:W-:Y:S01]  /*0c90*/  FADD.FTZ R36, R36, R11 ;  /* 0x0000000b24247221 */ /* 0x000fe20000010000 */
[----:B------:R-:W-:Y:S01]  /*0ca0*/  FFMA.FTZ R48, R7, R11, R48 ;  /* 0x0000000b07307223 */ /* 0x000fe20000010030 */
[----:B------:R-:W-:Y:S01]  /*0cb0*/  FADD.FTZ R37, R37, R88 ;  /* 0x0000005825257221 */ /* 0x000fe20000010000 */
[-C--:B------:R-:W-:Y:S01]  /*0cc0*/  FFMA.FTZ R49, R8, R88.reuse, R49 ;  /* 0x0000005808317223 */ /* 0x080fe20000010031 */
[----:B------:R-:W-:Y:S01]  /*0cd0*/  FMUL.FTZ R11, R69, R88 ;  /* 0x00000058450b7220 */ /* 0x000fe20000410000 */
[----:B------:R-:W-:Y:S01]  /*0ce0*/  SHF.L.U32 R95, R95, 0x10, RZ ;  /* 0x000000105f5f7819 */ /* 0x000fe200000006ff */
[----:B------:R-:W-:Y:S01]  /*0cf0*/  FADD.FTZ R88, R119, R96 ;  /* 0x0000006077587221 */ /* 0x000fe20000010000 */
[----:B-1----:R-:W-:Y:S01]  /*0d00*/  SHF.L.U32 R92, R89, 0x10, RZ ;  /* 0x00000010595c7819 */ /* 0x002fe200000006ff */
[----:B------:R-:W-:Y:S01]  /*0d10*/  FFMA.FTZ R89, R7, R96, R116 ;  /* 0x0000006007597223 */ /* 0x000fe20000010074 */
[----:B------:R-:W-:Y:S01]  /*0d20*/  FMUL.FTZ R9, R9, UR23 ;  /* 0x0000001709097c20 */ /* 0x000fe20008410000 */
[----:B0-----:R-:W-:Y:S01]  /*0d30*/  FADD.FTZ R91, R88, R11 ;  /* 0x0000000b585b7221 */ /* 0x001fe20000010000 */
[----:B------:R-:W-:Y:S01]  /*0d40*/  FMUL.FTZ R98, R70, R95 ;  /* 0x0000005f46627220 */ /* 0x000fe20000410000 */
        /* <DEDUP_REMOVED lines=11> */
.L_x_3114:
[----:B------:R-:W-:Y:S05]  /*0e00*/  BSYNC.RECONVERGENT B0 ;  /* 0x0000000000007941 */ /* 0x000fea0003800200 */
.L_x_3113:
        /* <DEDUP_REMOVED lines=13> */
[----:B------:R-:W5:Y:S01]  /*0ee0*/  LDG.E R0, desc[UR14][R94.64] ;  /* 0x0000000e5e007981 */ /* 0x000f62000c1e1900 */
[----:B0-----:R-:W-:-:S05]  /*0ef0*/  @P0 IMAD.WIDE.U32 R102, R117, 0x10, R102 ;  /* 0x0000001075660825 */ /* 0x001fca00078e0066 */
[----:B------:R0:W5:Y:S01]  /*0f00*/  @P0 LDG.E.128 R80, desc[UR14][R102.64] ;  /* 0x0000000e66500981 */ /* 0x000162000c1e1d00 */
[----:B---3--:R-:W-:Y:S02]  /*0f10*/  MOV R104, R92 ;  /* 0x0000005c00687202 */ /* 0x008fe40000000f00 */
[----:B------:R-:W-:Y:S02]  /*0f20*/  SHF.R.U64 R107, R92, 0x10, R93 ;  /* 0x000000105c6b7819 */ /* 0x000fe4000000125d */
[----:B------:R-:W-:Y:S01]  /*0f30*/  MOV R106, R93 ;  /* 0x0000005d006a7202 */ /* 0x000fe20000000f00 */
[----:B----4-:R-:W-:Y:S01]  /*0f40*/  FADD.FTZ R92, -R114, R89 ;  /* 0x00000059725c7221 */ /* 0x010fe20000010100 */
[----:B------:R-:W-:Y:S01]  /*0f50*/  SHF.L.U32 R89, R104, 0x10, RZ ;  /* 0x0000001068597819 */ /* 0x000fe200000006ff */
[C---:B------:R-:W-:Y:S01]  /*0f60*/  FADD.FTZ R88, -R114.reuse, R88 ;  /* 0x0000005872587221 */ /* 0x040fe20000010100 */
[C---:B------:R-:W-:Y:S01]  /*0f70*/  FADD.FTZ R105, -R114.reuse, R90 ;  /* 0x0000005a72697221 */ /* 0x040fe20000010100 */
[----:B------:R-:W-:Y:S01]  /*0f80*/  SHF.L.U32 R90, R107, 0x10, RZ ;  /* 0x000000106b5a7819 */ /* 0x000fe200000006ff */
[----:B------:R-:W-:Y:S01]  /*0f90*/  FADD.FTZ R108, -R114, R91 ;  /* 0x0000005b726c7221 */ /* 0x000fe20000010100 */
[----:B0-----:R-:W-:Y:S01]  /*0fa0*/  FMUL.FTZ R103, R88, UR23 ;  /* 0x0000001758677c20 */ /* 0x001fe20008410000 */
[-C--:B-----5:R-:W-:Y:S01]  /*0fb0*/  FMUL.FTZ R104, R60, R89.reuse ;  /* 0x000000593c687220 */ /* 0x0a0fe20000410000 */
[----:B------:R-:W-:Y:S01]  /*0fc0*/  SHF.L.U32 R91, R106, 0x10, RZ ;  /* 0x000000106a5b7819 */ /* 0x000fe200000006ff */
[----:B------:R-:W-:Y:S01]  /*0fd0*/  FMUL.FTZ R105, R105, UR23 ;  /* 0x0000001769697c20 */ /* 0x000fe20008410000 */
[----:B------:R-:W-:Y:S01]  /*0fe0*/  SHF.R.U32.HI R93, RZ, 0x10, R93 ;  /* 0x00000010ff5d7819 */ /* 0x000fe2000001165d */
[----:B------:R-:W-:Y:S01]  /*0ff0*/  FADD.FTZ R32, R32, R89 ;  /* 0x0000005920207221 */ /* 0x000fe20000010000 */
[----:B------:R-:W-:Y:S01]  /*1000*/  FFMA.FTZ R44, R103, R89, R44 ;  /* 0x00000059672c7223 */ /* 0x000fe2000001002c */
        /* <DEDUP_REMOVED lines=20> */
.L_x_3116:
[----:B------:R-:W-:Y:S05]  /*1150*/  BSYNC.RECONVERGENT B0 ;  /* 0x0000000000007941 */ /* 0x000fea0003800200 */
.L_x_3115:
        /* <DEDUP_REMOVED lines=31> */
.L_x_3118:
[----:B------:R-:W-:Y:S05]  /*1350*/  BSYNC.RECONVERGENT B0 ;  /* 0x0000000000007941 */ /* 0x000fea0003800200 */
.L_x_3117:
        /* <DEDUP_REMOVED lines=37> */
[----:B------:R-:W-:Y:S01]  /*15b0*/  LOP3.LUT P6, RZ, R3, 0xff, RZ, 0xc0, !PT ;  /* 0x000000ff03ff7812 */ /* 0x000fe200078cc0ff */
[----:B------:R-:W-:Y:S02]  /*15c0*/  HFMA2 R93, -RZ, RZ, 0, 0 ;  /* 0x00000000ff5d7431 */ /* 0x000fe400000001ff */
[----:B------:R-:W-:Y:S01]  /*15d0*/  FFMA.FTZ R117, R112, UR4, R114 ;  /* 0x0000000470757c23 */ /* 0x000fe20008010072 */
[----:B------:R-:W-:Y:S01]  /*15e0*/  FADD.FTZ R92, R113, -R92 ;  /* 0x8000005c715c7221 */ /* 0x000fe20000010000 */
[C---:B------:R-:W-:Y:S01]  /*15f0*/  LOP3.LUT P5, RZ, R3.reuse, 0xff00, RZ, 0xc0, !PT ;  /* 0x0000ff0003ff7812 */ /* 0x040fe200078ac0ff */
[----:B------:R-:W-:Y:S01]  /*1600*/  FFMA.FTZ R118, R100, UR4, R114 ;  /* 0x0000000464767c23 */ /* 0x000fe20008010072 */
[----:B------:R-:W-:Y:S01]  /*1610*/  FADD.FTZ R117, R110, -R117 ;  /* 0x800000756e757221 */ /* 0x000fe20000010000 */
[----:B------:R-:W-:Y:S01]  /*1620*/  FMUL.FTZ R92, R92, UR23 ;  /* 0x000000175c5c7c20 */ /* 0x000fe20008410000 */
[----:B------:R-:W-:Y:S01]  /*1630*/  LOP3.LUT P4, RZ, R3, 0xff0000, RZ, 0xc0, !PT ;  /* 0x00ff000003ff7812 */ /* 0x000fe2000788c0ff */
[----:B------:R-:W-:Y:S01]  /*1640*/  FADD.FTZ R118, R101, -R118 ;  /* 0x8000007665767221 */ /* 0x000fe20000010000 */
[----:B------:R-:W-:Y:S01]  /*1650*/  FMUL.FTZ R117, R117, UR23 ;  /* 0x0000001775757c20 */ /* 0x000fe20008410000 */
[----:B------:R-:W-:Y:S01]  /*1660*/  FMUL.FTZ R92, R92, UR12 ;  /* 0x0000000c5c5c7c20 */ /* 0x000fe20008410000 */
[----:B------:R-:W-:Y:S01]  /*1670*/  @P6 SHF.L.U32 R88, R88, 0x10, RZ ;  /* 0x0000001058586819 */ /* 0x000fe200000006ff */
[----:B------:R-:W-:-:S02]  /*1680*/  FMUL.FTZ R118, R118, UR23 ;  /* 0x0000001776767c20 */ /* 0x000fc40008410000 */
[----:B------:R-:W-:Y:S01]  /*1690*/  FMUL.FTZ R95, R92, UR22 ;  /* 0x000000165c5f7c20 */ /* 0x000fe20008410000 */
[----:B------:R-:W-:Y:S01]  /*16a0*/  FMUL.FTZ R92, R117, UR12 ;  /* 0x0000000c755c7c20 */ /* 0x000fe20008410000 */
[----:B------:R-:W-:Y:S02]  /*16b0*/  @P5 SHF.L.U32 R91, R91, 0x10, RZ ;  /* 0x000000105b5b5819 */ /* 0x000fe400000006ff */
[----:B------:R-:W-:Y:S01]  /*16c0*/  CS2R R116, SRZ ;  /* 0x0000000000747805 */ /* 0x000fe2000001ff00 */
[-C--:B------:R-:W-:Y:S01]  /*16d0*/  @P6 FMUL.FTZ R93, R88, R95.reuse ;  /* 0x0000005f585d6220 */ /* 0x080fe20000410000 */
[----:B------:R-:W-:Y:S01]  /*16e0*/  FFMA.FTZ R88, R111, UR4, R114 ;  /* 0x000000046f587c23 */ /* 0x000fe20008010072 */
[----:B------:R-:W-:Y:S01]  /*16f0*/  FMUL.FTZ R92, R92, UR22 ;  /* 0x000000165c5c7c20 */ /* 0x000fe20008410000 */
[----:B------:R-:W-:Y:S01]  /*1700*/  @P4 SHF.L.U32 R89, R89, 0x10, RZ ;  /* 0x0000001059594819 */ /* 0x000fe200000006ff */
[----:B------:R-:W-:Y:S01]  /*1710*/  FMUL.FTZ R118, R118, UR12 ;  /* 0x0000000c76767c20 */ /* 0x000fe20008410000 */
[----:B------:R-:W-:Y:S01]  /*1720*/  FADD.FTZ R88, R99, -R88 ;  /* 0x8000005863587221 */ /* 0x000fe20000010000 */
[-C--:B------:R-:W-:Y:S01]  /*1730*/  @P5 FMUL.FTZ R116, R91, R92.reuse ;  /* 0x0000005c5b745220 */ /* 0x080fe20000410000 */
[----:B-----5:R-:W-:Y:S01]  /*1740*/  FMUL.FTZ R92, R73, R92 ;  /* 0x0000005c495c7220 */ /* 0x020fe20000410000 */
[----:B------:R-:W-:Y:S01]  /*1750*/  FMUL.FTZ R118, R118, UR22 ;  /* 0x0000001676767c20 */ /* 0x000fe20008410000 */
[----:B------:R-:W-:Y:S01]  /*1760*/  FMUL.FTZ R94, R88, UR23 ;  /* 0x00000017585e7c20 */ /* 0x000fe20008410000 */
[----:B------:R-:W-:Y:S01]  /*1770*/  FMUL.FTZ R88, R72, R95 ;  /* 0x0000005f48587220 */ /* 0x000fe20000410000 */
[----:B------:R-:W-:Y:S01]  /*1780*/  FADD.FTZ R95, R29, R116 ;  /* 0x000000741d5f7221 */ /* 0x000fe20000010000 */
[----:B------:R-:W-:Y:S01]  /*1790*/  FSEL R92, R92, RZ, P5 ;  /* 0x000000ff5c5c7208 */ /* 0x000fe20002800000 */
[----:B------:R-:W-:-:S02]  /*17a0*/  FMUL.FTZ R94, R94, UR12 ;  /* 0x0000000c5e5e7c20 */ /* 0x000fc40008410000 */
[----:B------:R-:W-:Y:S02]  /*17b0*/  FSEL R88, R88, RZ, P6 ;  /* 0x000000ff58587208 */ /* 0x000fe40003000000 */
[----:B------:R-:W-:Y:S01]  /*17c0*/  ISETP.GE.U32.AND P6, PT, R3, 0x1000000, PT ;  /* 0x010000000300780c */ /* 0x000fe20003fc6070 */
[----:B------:R-:W-:Y:S01]  /*17d0*/  FMUL.FTZ R91, R94, UR22 ;  /* 0x000000165e5b7c20 */ /* 0x000fe20008410000 */
[----:B------:R-:W-:Y:S01]  /*17e0*/  F2FP.BF16.F32.PACK_AB R88, RZ, R88 ;  /* 0x00000058ff58723e */ /* 0x000fe200000010ff */
[----:B------:R-:W-:Y:S01]  /*17f0*/  FADD.FTZ R94, R28, R93 ;  /* 0x0000005d1c5e7221 */ /* 0x000fe20000010000 */
[----:B------:R-:W-:Y:S01]  /*1800*/  F2FP.BF16.F32.PACK_AB R92, RZ, R92 ;  /* 0x0000005cff5c723e */ /* 0x000fe200000010ff */
[-C--:B------:R-:W-:Y:S01]  /*1810*/  @P4 FMUL.FTZ R117, R89, R91.reuse ;  /* 0x0000005b59754220 */ /* 0x080fe20000410000 */
[----:B------:R-:W-:-:S03]  /*1820*/  FMUL.FTZ R91, R74, R91 ;  /* 0x0000005b4a5b7220 */ /* 0x000fc60000410000 */
[----:B------:R-:W-:Y:S02]  /*1830*/  FADD.FTZ R117, R30, R117 ;  /* 0x000000751e757221 */ /* 0x000fe40000010000 */
[----:B------:R-:W-:Y:S02]  /*1840*/  FSEL R91, R91, RZ, P4 ;  /* 0x000000ff5b5b7208 */ /* 0x000fe40002000000 */
[----:B------:R-:W-:Y:S02]  /*1850*/  @P6 SHF.L.U32 R89, R90, 0x10, RZ ;  /* 0x000000105a596819 */ /* 0x000fe400000006ff */
[----:B------:R-:W-:-:S03]  /*1860*/  MOV R90, RZ ;  /* 0x000000ff005a7202 */ /* 0x000fc60000000f00 */
[-C--:B------:R-:W-:Y:S01]  /*1870*/  @P6 FMUL.FTZ R90, R89, R118.reuse ;  /* 0x00000076595a6220 */ /* 0x080fe20000410000 */
[----:B------:R-:W-:Y:S01]  /*1880*/  FMUL.FTZ R118, R75, R118 ;  /* 0x000000764b767220 */ /* 0x000fe20000410000 */
[----:B------:R-:W-:Y:S02]  /*1890*/  F2FP.BF16.F32.PACK_AB R89, RZ, R91 ;  /* 0x0000005bff59723e */ /* 0x000fe400000010ff */
[----:B------:R-:W-:Y:S01]  /*18a0*/  FADD.FTZ R116, R31, R90 ;  /* 0x0000005a1f747221 */ /* 0x000fe20000010000 */
[----:B------:R-:W-:Y:S02]  /*18b0*/  PRMT R91, R88, 0x7610, R91 ;  /* 0x00007610585b7816 */ /* 0x000fe4000000005b */
[----:B------:R-:W-:Y:S02]  /*18c0*/  FSEL R118, R118, RZ, P6 ;  /* 0x000000ff76767208 */ /* 0x000fe40003000000 */
[----:B------:R-:W-:Y:S02]  /*18d0*/  PRMT R88, R92, 0x7610, R88 ;  /* 0x000076105c587816 */ /* 0x000fe40000000058 */
[----:B------:R-:W-:-:S04]  /*18e0*/  F2FP.BF16.F32.PACK_AB R118, RZ, R118 ;  /* 0x00000076ff76723e */ /* 0x000fc800000010ff */
[----:B------:R-:W-:Y:S01]  /*18f0*/  PRMT R90, R118, 0x7610, R90 ;  /* 0x00007610765a7816 */ /* 0x000fe2000000005a */
[----:B------:R-:W-:Y:S06]  /*1900*/  BRA `(.L_x_3124) ;  /* 0x0000000000d87947 */ /* 0x000fec0003800000 */
.L_x_3123:
[--C-:B------:R-:W-:Y:S01]  /*1910*/  FFMA.FTZ R84, R115, UR4, R114.reuse ;  /* 0x0000000473547c23 */ /* 0x100fe20008010072 */
[C---:B------:R-:W-:Y:S01]  /*1920*/  LOP3.LUT P6, RZ, R3.reuse, 0xff, RZ, 0xc0, !PT ;  /* 0x000000ff03ff7812 */ /* 0x040fe200078cc0ff */
[----:B------:R-:W-:Y:S01]  /*1930*/  FFMA.FTZ R87, R112, UR4, R114 ;  /* 0x0000000470577c23 */ /* 0x000fe20008010072 */
[----:B------:R-:W-:Y:S01]  /*1940*/  LOP3.LUT P5, RZ, R3, 0xff00, RZ, 0xc0, !PT ;  /* 0x0000ff0003ff7812 */ /* 0x000fe200078ac0ff */
[----:B------:R-:W-:Y:S01]  /*1950*/  FADD.FTZ R84, R113, -R84 ;  /* 0x8000005471547221 */ /* 0x000fe20000010000 */
[----:B------:R-:W-:Y:S01]  /*1960*/  CS2R R92, SRZ ;  /* 0x00000000005c7805 */ /* 0x000fe2000001ff00 */
[----:B------:R-:W-:Y:S01]  /*1970*/  FADD.FTZ R86, R110, -R87 ;  /* 0x800000576e567221 */ /* 0x000fe20000010000 */
[----:B------:R-:W-:Y:S01]  /*1980*/  LOP3.LUT P4, RZ, R3, 0xff0000, RZ, 0xc0, !PT ;  /* 0x00ff000003ff7812 */ /* 0x000fe2000788c0ff */
[----:B------:R-:W-:Y:S01]  /*1990*/  FMUL.FTZ R84, R84, UR23 ;  /* 0x0000001754547c20 */ /* 0x000fe20008410000 */
[----:B------:R-:W-:Y:S01]  /*19a0*/  FFMA.FTZ R118, R100, UR4, R114 ;  /* 0x0000000464767c23 */ /* 0x000fe20008010072 */
[----:B------:R-:W-:-:S02]  /*19b0*/  HFMA2 R117, -RZ, RZ, 0, 0 ;  /* 0x00000000ff757431 */ /* 0x000fc400000001ff */
[----:B------:R-:W-:Y:S01]  /*19c0*/  FMUL.FTZ R85, R84, UR12 ;  /* 0x0000000c54557c20 */ /* 0x000fe20008410000 */
[----:B------:R-:W-:Y:S01]  /*19d0*/  FADD.FTZ R118, R101, -R118 ;  /* 0x8000007665767221 */ /* 0x000fe20000010000 */
[----:B------:R-:W-:Y:S02]  /*19e0*/  @P6 SHF.L.U32 R88, R88, 0x10, RZ ;  /* 0x0000001058586819 */ /* 0x000fe400000006ff */
[----:B------:R-:W-:Y:S01]  /*19f0*/  FMUL.FTZ R87, R85, UR22 ;  /* 0x0000001655577c20 */ /* 0x000fe20008410000 */
[----:B------:R-:W-:Y:S01]  /*1a00*/  FMUL.FTZ R85, R86, UR23 ;  /* 0x0000001756557c20 */ /* 0x000fe20008410000 */
[----:B------:R-:W-:Y:S01]  /*1a10*/  FFMA.FTZ R86, R111, UR4, R114 ;  /* 0x000000046f567c23 */ /* 0x000fe20008010072 */
[----:B------:R-:W-:Y:S01]  /*1a20*/  @P5 SHF.L.U32 R91, R91, 0x10, RZ ;  /* 0x000000105b5b5819 */ /* 0x000fe200000006ff */
[----:B------:R-:W-:Y:S01]  /*1a30*/  @P6 FMUL.FTZ R93, R87, R88 ;  /* 0x00000058575d6220 */ /* 0x000fe20000410000 */
[----:B-----5:R-:W-:Y:S01]  /*1a40*/  FMUL.FTZ R88, R72, R87 ;  /* 0x0000005748587220 */ /* 0x020fe20000410000 */
[----:B------:R-:W-:Y:S01]  /*1a50*/  FADD.FTZ R86, R99, -R86 ;  /* 0x8000005663567221 */ /* 0x000fe20000010000 */
[----:B------:R-:W-:Y:S01]  /*1a60*/  FMUL.FTZ R116, R85, UR12 ;  /* 0x0000000c55747c20 */ /* 0x000fe20008410000 */
[----:B------:R-:W-:-:S02]  /*1a70*/  @P4 SHF.L.U32 R94, R89, 0x10, RZ ;  /* 0x00000010595e4819 */ /* 0x000fc400000006ff */
[----:B------:R-:W-:Y:S01]  /*1a80*/  FMUL.FTZ R86, R86, UR23 ;  /* 0x0000001756567c20 */ /* 0x000fe20008410000 */
[----:B------:R-:W-:Y:S01]  /*1a90*/  FSEL R88, R88, RZ, P6 ;  /* 0x000000ff58587208 */ /* 0x000fe20003000000 */
[----:B------:R-:W-:Y:S01]  /*1aa0*/  FMUL.FTZ R116, R116, UR22 ;  /* 0x0000001674747c20 */ /* 0x000fe20008410000 */
[----:B------:R-:W-:Y:S01]  /*1ab0*/  ISETP.GE.U32.AND P6, PT, R3, 0x1000000, PT ;  /* 0x010000000300780c */ /* 0x000fe20003fc6070 */
[----:B------:R-:W-:Y:S01]  /*1ac0*/  FMUL.FTZ R87, R86, UR12 ;  /* 0x0000000c56577c20 */ /* 0x000fe20008410000 */
[----:B------:R-:W-:Y:S01]  /*1ad0*/  F2FP.BF16.F32.PACK_AB R88, RZ, R88 ;  /* 0x00000058ff58723e */ /* 0x000fe200000010ff */
[----:B------:R-:W-:Y:S02]  /*1ae0*/  @P5 FMUL.FTZ R92, R116, R91 ;  /* 0x0000005b745c5220 */ /* 0x000fe40000410000 */
[----:B------:R-:W-:Y:S01]  /*1af0*/  FMUL.FTZ R89, R87, UR22 ;  /* 0x0000001657597c20 */ /* 0x000fe20008410000 */
[----:B------:R-:W-:-:S03]  /*1b00*/  FMUL.FTZ R87, R118, UR23 ;  /* 0x0000001776577c20 */ /* 0x000fc60008410000 */
[----:B------:R-:W-:Y:S01]  /*1b10*/  @P4 FMUL.FTZ R117, R89, R94 ;  /* 0x0000005e59754220 */ /* 0x000fe20000410000 */
[----:B------:R-:W-:Y:S01]  /*1b20*/  FMUL.FTZ R91, R87, UR12 ;  /* 0x0000000c575b7c20 */ /* 0x000fe20008410000 */
[----:B------:R-:W-:Y:S01]  /*1b30*/  FADD.FTZ R94, R28, R93 ;  /* 0x0000005d1c5e7221 */ /* 0x000fe20000010000 */
[----:B------:R-:W-:Y:S01]  /*1b40*/  FMUL.FTZ R28, R73, R116 ;  /* 0x00000074491c7220 */ /* 0x000fe20000410000 */
[----:B------:R-:W-:Y:S01]  /*1b50*/  @P6 SHF.L.U32 R95, R90, 0x10, RZ ;  /* 0x000000105a5f6819 */ /* 0x000fe200000006ff */
[----:B------:R-:W-:Y:S01]  /*1b60*/  FMUL.FTZ R118, R91, UR22 ;  /* 0x000000165b767c20 */ /* 0x000fe20008410000 */
[----:B------:R-:W-:Y:S01]  /*1b70*/  MOV R90, RZ ;  /* 0x000000ff005a7202 */ /* 0x000fe20000000f00 */
[----:B------:R-:W-:Y:S01]  /*1b80*/  FMUL.FTZ R89, R74, R89 ;  /* 0x000000594a597220 */ /* 0x000fe20000410000 */
[----:B------:R-:W-:Y:S01]  /*1b90*/  FSEL R28, R28, RZ, P5 ;  /* 0x000000ff1c1c7208 */ /* 0x000fe20002800000 */
[----:B------:R-:W-:Y:S01]  /*1ba0*/  @P6 FMUL.FTZ R90, R118, R95 ;  /* 0x0000005f765a6220 */ /* 0x000fe20000410000 */
[----:B------:R-:W-:Y:S01]  /*1bb0*/  FMUL.FTZ R118, R75, R118 ;  /* 0x000000764b767220 */ /* 0x000fe20000410000 */
[----:B------:R-:W-:Y:S01]  /*1bc0*/  PRMT R91, R88, 0x7610, R91 ;  /* 0x00007610585b7816 */ /* 0x000fe2000000005b */
[----:B------:R-:W-:Y:S01]  /*1bd0*/  FADD.FTZ R95, R29, R92 ;  /* 0x0000005c1d5f7221 */ /* 0x000fe20000010000 */
[----:B------:R-:W-:Y:S01]  /*1be0*/  FSEL R89, R89, RZ, P4 ;  /* 0x000000ff59597208 */ /* 0x000fe20002000000 */
[----:B------:R-:W-:Y:S01]  /*1bf0*/  FADD.FTZ R116, R31, R90 ;  /* 0x0000005a1f747221 */ /* 0x000fe20000010000 */
[----:B------:R-:W-:Y:S01]  /*1c00*/  FSEL R118, R118, RZ, P6 ;  /* 0x000000ff76767208 */ /* 0x000fe20003000000 */
[----:B------:R-:W-:Y:S01]  /*1c10*/  FADD.FTZ R117, R30, R117 ;  /* 0x000000751e757221 */ /* 0x000fe20000010000 */
[----:B------:R-:W-:-:S02]  /*1c20*/  F2FP.BF16.F32.PACK_AB R28, RZ, R28 ;  /* 0x0000001cff1c723e */ /* 0x000fc400000010ff */
[----:B------:R-:W-:Y:S02]  /*1c30*/  F2FP.BF16.F32.PACK_AB R118, RZ, R118 ;  /* 0x00000076ff76723e */ /* 0x000fe400000010ff */
[----:B------:R-:W-:Y:S02]  /*1c40*/  F2FP.BF16.F32.PACK_AB R89, RZ, R89 ;  /* 0x00000059ff59723e */ /* 0x000fe400000010ff */
[----:B------:R-:W-:Y:S02]  /*1c50*/  PRMT R88, R28, 0x7610, R88 ;  /* 0x000076101c587816 */ /* 0x000fe40000000058 */
[----:B------:R-:W-:-:S07]  /*1c60*/  PRMT R90, R118, 0x7610, R90 ;  /* 0x00007610765a7816 */ /* 0x000fce000000005a */
.L_x_3124:
        /* <DEDUP_REMOVED lines=16> */
.L_x_3122:
[----:B------:R-:W-:Y:S05]  /*1d70*/  BSYNC.RECONVERGENT B1 ;  /* 0x0000000000017941 */ /* 0x000fea0003800200 */
.L_x_3121:
        /* <DEDUP_REMOVED lines=11> */
[----:B------:R-:W-:Y:S01]  /*1e30*/  LOP3.LUT P5, RZ, R2, 0xff00, RZ, 0xc0, !PT ;  /* 0x0000ff0002ff7812 */ /* 0x000fe200078ac0ff */
[--C-:B------:R-:W-:Y:S01]  /*1e40*/  FFMA.FTZ R86, R8, UR4, R114.reuse ;  /* 0x0000000408567c23 */ /* 0x100fe20008010072 */
[----:B------:R-:W-:Y:S01]  /*1e50*/  LOP3.LUT P6, RZ, R2, 0xff, RZ, 0xc0, !PT ;  /* 0x000000ff02ff7812 */ /* 0x000fe200078cc0ff */
[----:B------:R-:W-:Y:S01]  /*1e60*/  FADD.FTZ R85, R96, -R85 ;  /* 0x8000005560557221 */ /* 0x000fe20000010000 */
[----:B------:R-:W-:Y:S01]  /*1e70*/  FFMA.FTZ R95, R9, UR4, R114 ;  /* 0x00000004095f7c23 */ /* 0x000fe20008010072 */
[----:B------:R-:W-:Y:S01]  /*1e80*/  FADD.FTZ R86, R11, -R86 ;  /* 0x800000560b567221 */ /* 0x000fe20000010000 */
[----:B------:R-:W-:Y:S01]  /*1e90*/  LOP3.LUT P4, RZ, R2, 0xff0000, RZ, 0xc0, !PT ;  /* 0x00ff000002ff7812 */ /* 0x000fe2000788c0ff */
[----:B------:R-:W-:Y:S01]  /*1ea0*/  FMUL.FTZ R84, R85, UR23 ;  /* 0x0000001755547c20 */ /* 0x000fe20008410000 */
[----:B------:R-:W-:Y:S02]  /*1eb0*/  HFMA2 R91, -RZ, RZ, 0, 0 ;  /* 0x00000000ff5b7431 */ /* 0x000fe400000001ff */
[----:B------:R-:W-:Y:S01]  /*1ec0*/  FADD.FTZ R95, R98, -R95 ;  /* 0x8000005f625f7221 */ /* 0x000fe20000010000 */
[----:B------:R-:W-:Y:S01]  /*1ed0*/  FFMA.FTZ R94, R10, UR4, R114 ;  /* 0x000000040a5e7c23 */ /* 0x000fe20008010072 */
[----:B------:R-:W-:Y:S01]  /*1ee0*/  FMUL.FTZ R85, R84, UR12 ;  /* 0x0000000c54557c20 */ /* 0x000fe20008410000 */
[----:B------:R-:W-:-:S02]  /*1ef0*/  @P5 SHF.L.U32 R93, R92, 0x10, RZ ;  /* 0x000000105c5d5819 */ /* 0x000fc400000006ff */
[----:B------:R-:W-:Y:S01]  /*1f00*/  FADD.FTZ R94, R97, -R94 ;  /* 0x8000005e615e7221 */ /* 0x000fe20000010000 */
[----:B------:R-:W-:Y:S01]  /*1f10*/  FMUL.FTZ R87, R85, UR22 ;  /* 0x0000001655577c20 */ /* 0x000fe20008410000 */
[----:B------:R-:W-:Y:S01]  /*1f20*/  FMUL.FTZ R85, R86, UR23 ;  /* 0x0000001756557c20 */ /* 0x000fe20008410000 */
[----:B------:R-:W-:Y:S01]  /*1f30*/  @P6 SHF.L.U32 R88, R88, 0x10, RZ ;  /* 0x0000001058586819 */ /* 0x000fe200000006ff */
[----:B------:R-:W-:Y:S01]  /*1f40*/  FMUL.FTZ R86, R95, UR23 ;  /* 0x000000175f567c20 */ /* 0x000fe20008410000 */
[-C--:B-----5:R-:W-:Y:S01]  /*1f50*/  FMUL.FTZ R92, R64, R87.reuse ;  /* 0x00000057405c7220 */ /* 0x0a0fe20000410000 */
[----:B------:R-:W-:Y:S02]  /*1f60*/  FMUL.FTZ R116, R85, UR12 ;  /* 0x0000000c55747c20 */ /* 0x000fe40008410000 */
[----:B------:R-:W-:Y:S01]  /*1f70*/  @P6 FMUL.FTZ R91, R88, R87 ;  /* 0x00000057585b6220 */ /* 0x000fe20000410000 */
[----:B------:R-:W-:Y:S01]  /*1f80*/  FMUL.FTZ R87, R86, UR12 ;  /* 0x0000000c56577c20 */ /* 0x000fe20008410000 */
[----:B------:R-:W-:Y:S01]  /*1f90*/  FSEL R92, R92, RZ, P6 ;  /* 0x000000ff5c5c7208 */ /* 0x000fe20003000000 */
[----:B------:R-:W-:Y:S01]  /*1fa0*/  FMUL.FTZ R116, R116, UR22 ;  /* 0x0000001674747c20 */ /* 0x000fe20008410000 */
[----:B------:R-:W-:Y:S01]  /*1fb0*/  ISETP.GE.U32.AND P6, PT, R2, 0x1000000, PT ;  /* 0x010000000200780c */ /* 0x000fe20003fc6070 */
[----:B------:R-:W-:Y:S01]  /*1fc0*/  FMUL.FTZ R117, R87, UR22 ;  /* 0x0000001657757c20 */ /* 0x000fe20008410000 */
[----:B------:R-:W-:Y:S01]  /*1fd0*/  MOV R88, RZ ;  /* 0x000000ff00587202 */ /* 0x000fe20000000f00 */
[----:B------:R-:W-:Y:S01]  /*1fe0*/  @P5 FMUL.FTZ R88, R93, R116 ;  /* 0x000000745d585220 */ /* 0x000fe20000410000 */
[----:B------:R-:W-:Y:S01]  /*1ff0*/  @P4 SHF.L.U32 R93, R89, 0x10, RZ ;  /* 0x00000010595d4819 */ /* 0x000fe200000006ff */
[----:B------:R-:W-:-:S02]  /*2000*/  HFMA2 R89, -RZ, RZ, 0, 0 ;  /* 0x00000000ff597431 */ /* 0x000fc400000001ff */
[----:B------:R-:W-:Y:S01]  /*2010*/  FMUL.FTZ R87, R94, UR23 ;  /* 0x000000175e577c20 */ /* 0x000fe20008410000 */
[----:B------:R-:W-:Y:S01]  /*2020*/  FMUL.FTZ R116, R65, R116 ;  /* 0x0000007441747220 */ /* 0x000fe20000410000 */
[----:B------:R-:W-:Y:S01]  /*2030*/  F2FP.BF16.F32.PACK_AB R92, RZ, R92 ;  /* 0x0000005cff5c723e */ /* 0x000fe200000010ff */
[----:B------:R-:W-:Y:S01]  /*2040*/  FADD.FTZ R95, R25, R88 ;  /* 0x00000058195f7221 */ /* 0x000fe20000010000 */
[----:B------:R-:W-:Y:S01]  /*2050*/  FMUL.FTZ R94, R87, UR12 ;  /* 0x0000000c575e7c20 */ /* 0x000fe20008410000 */
[-C--:B------:R-:W-:Y:S01]  /*2060*/  @P4 FMUL.FTZ R89, R93, R117.reuse ;  /* 0x000000755d594220 */ /* 0x080fe20000410000 */
[----:B------:R-:W-:Y:S01]  /*2070*/  FMUL.FTZ R117, R66, R117 ;  /* 0x0000007542757220 */ /* 0x000fe20000410000 */
[----:B------:R-:W-:Y:S01]  /*2080*/  @P6 SHF.L.U32 R93, R90, 0x10, RZ ;  /* 0x000000105a5d6819 */ /* 0x000fe200000006ff */
[----:B------:R-:W-:Y:S01]  /*2090*/  FMUL.FTZ R118, R94, UR22 ;  /* 0x000000165e767c20 */ /* 0x000fe20008410000 */
[----:B------:R-:W-:Y:S01]  /*20a0*/  MOV R90, RZ ;  /* 0x000000ff005a7202 */ /* 0x000fe20000000f00 */
[----:B------:R-:W-:Y:S01]  /*20b0*/  FADD.FTZ R94, R24, R91 ;  /* 0x0000005b185e7221 */ /* 0x000fe20000010000 */
[----:B------:R-:W-:Y:S01]  /*20c0*/  FSEL R116, R116, RZ, P5 ;  /* 0x000000ff74747208 */ /* 0x000fe20002800000 */
[-C--:B------:R-:W-:Y:S01]  /*20d0*/  @P6 FMUL.FTZ R90, R93, R118.reuse ;  /* 0x000000765d5a6220 */ /* 0x080fe20000410000 */
[----:B------:R-:W-:Y:S01]  /*20e0*/  FMUL.FTZ R118, R67, R118 ;  /* 0x0000007643767220 */ /* 0x000fe20000410000 */
[----:B------:R-:W-:Y:S01]  /*20f0*/  FSEL R117, R117, RZ, P4 ;  /* 0x000000ff75757208 */ /* 0x000fe20002000000 */
[----:B------:R-:W-:Y:S01]  /*2100*/  FADD.FTZ R26, R26, R89 ;  /* 0x000000591a1a7221 */ /* 0x000fe20000010000 */
[----:B------:R-:W-:Y:S01]  /*2110*/  F2FP.BF16.F32.PACK_AB R116, RZ, R116 ;  /* 0x00000074ff74723e */ /* 0x000fe200000010ff */
[----:B------:R-:W-:Y:S01]  /*2120*/  FADD.FTZ R27, R27, R90 ;  /* 0x0000005a1b1b7221 */ /* 0x000fe20000010000 */
[----:B------:R-:W-:-:S02]  /*2130*/  FSEL R118, R118, RZ, P6 ;  /* 0x000000ff76767208 */ /* 0x000fc40003000000 */
[----:B------:R-:W-:Y:S02]  /*2140*/  F2FP.BF16.F32.PACK_AB R25, RZ, R117 ;  /* 0x00000075ff19723e */ /* 0x000fe400000010ff */
[----:B------:R-:W-:Y:S02]  /*2150*/  F2FP.BF16.F32.PACK_AB R118, RZ, R118 ;  /* 0x00000076ff76723e */ /* 0x000fe400000010ff */
[----:B------:R-:W-:Y:S02]  /*2160*/  PRMT R117, R92, 0x7610, R117 ;  /* 0x000076105c757816 */ /* 0x000fe40000000075 */
[----:B------:R-:W-:Y:S02]  /*2170*/  PRMT R24, R116, 0x7610, R24 ;  /* 0x0000761074187816 */ /* 0x000fe40000000018 */
[----:B------:R-:W-:Y:S01]  /*2180*/  PRMT R92, R118, 0x7610, R92 ;  /* 0x00007610765c7816 */ /* 0x000fe2000000005c */
[----:B------:R-:W-:Y:S06]  /*2190*/  BRA `(.L_x_3128) ;  /* 0x0000000000e07947 */ /* 0x000fec0003800000 */
.L_x_3127:
        /* <DEDUP_REMOVED lines=9> */
[----:B------:R-:W-:Y:S01]  /*2230*/  FFMA.FTZ R118, R10, UR4, R114 ;  /* 0x000000040a767c23 */ /* 0x000fe20008010072 */
[----:B------:R-:W-:-:S02]  /*2240*/  MOV R116, RZ ;  /* 0x000000ff00747202 */ /* 0x000fc40000000f00 */
[----:B------:R-:W-:Y:S01]  /*2250*/  FMUL.FTZ R93, R91, UR12 ;  /* 0x0000000c5b5d7c20 */ /* 0x000fe20008410000 */
[----:B------:R-:W-:Y:S01]  /*2260*/  HFMA2 R91, -RZ, RZ, 0, 0 ;  /* 0x00000000ff5b7431 */ /* 0x000fe200000001ff */
[----:B------:R-:W-:Y:S01]  /*2270*/  @P6 SHF.L.U32 R88, R88, 0x10, RZ ;  /* 0x0000001058586819 */ /* 0x000fe200000006ff */
[----:B------:R-:W-:Y:S01]  /*2280*/  FADD.FTZ R118, R97, -R118 ;  /* 0x8000007661767221 */ /* 0x000fe20000010000 */
[----:B------:R-:W-:-:S03]  /*2290*/  FMUL.FTZ R93, R93, UR22 ;  /* 0x000000165d5d7c20 */ /* 0x000fc60008410000 */
[----:B------:R-:W-:Y:S01]  /*22a0*/  FMUL.FTZ R118, R118, UR23 ;  /* 0x0000001776767c20 */ /* 0x000fe20008410000 */
[----:B------:R-:W-:Y:S01]  /*22b0*/  @P6 FMUL.FTZ R91, R88, R93 ;  /* 0x0000005d585b6220 */ /* 0x000fe20000410000 */
[----:B------:R-:W-:Y:S01]  /*22c0*/  FMUL.FTZ R88, R94, UR23 ;  /* 0x000000175e587c20 */ /* 0x000fe20008410000 */
[----:B------:R-:W-:Y:S01]  /*22d0*/  FADD.FTZ R94, R98, -R95 ;  /* 0x8000005f625e7221 */ /* 0x000fe20000010000 */
[----:B------:R-:W-:Y:S02]  /*22e0*/  @P5 SHF.L.U32 R95, R92, 0x10, RZ ;  /* 0x000000105c5f5819 */ /* 0x000fe400000006ff */
[----:B------:R-:W-:Y:S01]  /*22f0*/  FMUL.FTZ R88, R88, UR12 ;  /* 0x0000000c58587c20 */ /* 0x000fe20008410000 */
[----:B------:R-:W-:-:S03]  /*2300*/  FMUL.FTZ R94, R94, UR23 ;  /* 0x000000175e5e7c20 */ /* 0x000fc60008410000 */
[----:B------:R-:W-:Y:S01]  /*2310*/  FMUL.FTZ R92, R88, UR22 ;  /* 0x00000016585c7c20 */ /* 0x000fe20008410000 */
[----:B-----5:R-:W-:Y:S01]  /*2320*/  FMUL.FTZ R88, R64, R93 ;  /* 0x0000005d40587220 */ /* 0x020fe20000410000 */
[----:B------:R-:W-:Y:S01]  /*2330*/  FMUL.FTZ R93, R94, UR12 ;  /* 0x0000000c5e5d7c20 */ /* 0x000fe20008410000 */
[----:B------:R-:W-:Y:S01]  /*2340*/  @P4 SHF.L.U32 R94, R89, 0x10, RZ ;  /* 0x00000010595e4819 */ /* 0x000fe200000006ff */
[----:B------:R-:W-:Y:S02]  /*2350*/  HFMA2 R89, -RZ, RZ, 0, 0 ;  /* 0x00000000ff597431 */ /* 0x000fe400000001ff */
[-C--:B------:R-:W-:Y:S01]  /*2360*/  @P5 FMUL.FTZ R116, R95, R92.reuse ;  /* 0x0000005c5f745220 */ /* 0x080fe20000410000 */
[----:B------:R-:W-:Y:S01]  /*2370*/  FSEL R88, R88, RZ, P6 ;  /* 0x000000ff58587208 */ /* 0x000fe20003000000 */
[----:B------:R-:W-:Y:S01]  /*2380*/  FMUL.FTZ R93, R93, UR22 ;  /* 0x000000165d5d7c20 */ /* 0x000fe20008410000 */
[----:B------:R-:W-:Y:S01]  /*2390*/  ISETP.GE.U32.AND P6, PT, R2, 0x1000000, PT ;  /* 0x010000000200780c */ /* 0x000fe20003fc6070 */
[----:B------:R-:W-:Y:S01]  /*23a0*/  FMUL.FTZ R92, R65, R92 ;  /* 0x0000005c415c7220 */ /* 0x000fe20000410000 */
[----:B------:R-:W-:Y:S01]  /*23b0*/  F2FP.BF16.F32.PACK_AB R88, RZ, R88 ;  /* 0x00000058ff58723e */ /* 0x000fe200000010ff */
[-C--:B------:R-:W-:Y:S01]  /*23c0*/  @P4 FMUL.FTZ R89, R94, R93.reuse ;  /* 0x0000005d5e594220 */ /* 0x080fe20000410000 */
[----:B------:R-:W-:Y:S01]  /*23d0*/  FMUL.FTZ R94, R118, UR12 ;  /* 0x0000000c765e7c20 */ /* 0x000fe20008410000 */
[----:B------:R-:W-:Y:S01]  /*23e0*/  FMUL.FTZ R93, R66, R93 ;  /* 0x0000005d425d7220 */ /* 0x000fe20000410000 */
[----:B------:R-:W-:Y:S01]  /*23f0*/  FSEL R92, R92, RZ, P5 ;  /* 0x000000ff5c5c7208 */ /* 0x000fe20002800000 */
[----:B------:R-:W-:Y:S01]  /*2400*/  FADD.FTZ R26, R26, R89 ;  /* 0x000000591a1a7221 */ /* 0x000fe20000010000 */
[----:B------:R-:W-:Y:S01]  /*2410*/  FMUL.FTZ R118, R94, UR22 ;  /* 0x000000165e767c20 */ /* 0x000fe20008410000 */
[----:B------:R-:W-:Y:S01]  /*2420*/  FADD.FTZ R94, R24, R91 ;  /* 0x0000005b185e7221 */ /* 0x000fe20000010000 */
[----:B------:R-:W-:-:S02]  /*2430*/  FSEL R93, R93, RZ, P4 ;  /* 0x000000ff5d5d7208 */ /* 0x000fc40002000000 */
[----:B------:R-:W-:Y:S02]  /*2440*/  F2FP.BF16.F32.PACK_AB R92, RZ, R92 ;  /* 0x0000005cff5c723e */ /* 0x000fe400000010ff */
[----:B------:R-:W-:Y:S02]  /*2450*/  @P6 SHF.L.U32 R95, R90, 0x10, RZ ;  /* 0x000000105a5f6819 */ /* 0x000fe400000006ff */
[----:B------:R-:W-:Y:S02]  /*2460*/  MOV R90, RZ ;  /* 0x000000ff005a7202 */ /* 0x000fe40000000f00 */
[----:B------:R-:W-:Y:S01]  /*2470*/  F2FP.BF16.F32.PACK_AB R93, RZ, R93 ;  /* 0x0000005dff5d723e */ /* 0x000fe200000010ff */
[-C--:B------:R-:W-:Y:S01]  /*2480*/  @P6 FMUL.FTZ R90, R95, R118.reuse ;  /* 0x000000765f5a6220 */ /* 0x080fe20000410000 */
[----:B------:R-:W-:Y:S01]  /*2490*/  FMUL.FTZ R118, R67, R118 ;  /* 0x0000007643767220 */ /* 0x000fe20000410000 */
[----:B------:R-:W-:Y:S01]  /*24a0*/  FADD.FTZ R95, R25, R116 ;  /* 0x00000074195f7221 */ /* 0x000fe20000010000 */
[----:B------:R-:W-:Y:S01]  /*24b0*/  PRMT R24, R92, 0x7610, R24 ;  /* 0x000076105c187816 */ /* 0x000fe20000000018 */
[----:B------:R-:W-:Y:S01]  /*24c0*/  FADD.FTZ R27, R27, R90 ;  /* 0x0000005a1b1b7221 */ /* 0x000fe20000010000 */
[----:B------:R-:W-:-:S02]  /*24d0*/  PRMT R117, R88, 0x7610, R117 ;  /* 0x0000761058757816 */ /* 0x000fc40000000075 */
[----:B------:R-:W-:Y:S02]  /*24e0*/  FSEL R118, R118, RZ, P6 ;  /* 0x000000ff76767208 */ /* 0x000fe40003000000 */
[----:B------:R-:W-:Y:S02]  /*24f0*/  PRMT R25, R93, 0x7610, R25 ;  /* 0x000076105d197816 */ /* 0x000fe40000000019 */
[----:B------:R-:W-:-:S04]  /*2500*/  F2FP.BF16.F32.PACK_AB R118, RZ, R118 ;  /* 0x00000076ff76723e */ /* 0x000fc800000010ff */
[----:B------:R-:W-:-:S07]  /*2510*/  PRMT R92, R118, 0x7610, R92 ;  /* 0x00007610765c7816 */ /* 0x000fce000000005c */
.L_x_3128:
        /* <DEDUP_REMOVED lines=14> */
.L_x_3126:
[----:B------:R-:W-:Y:S05]  /*2600*/  BSYNC.RECONVERGENT B1 ;  /* 0x0000000000017941 */ /* 0x000fea0003800200 */
.L_x_3125:
        /* <DEDUP_REMOVED lines=11> */
[----:B------:R-:W-:Y:S01]  /*26c0*/  LOP3.LUT P5, RZ, R0, 0xff00, RZ, 0xc0, !PT ;  /* 0x0000ff0000ff7812 */ /* 0x000fe200078ac0ff */
[----:B------:R-:W-:Y:S01]  /*26d0*/  FFMA.FTZ R93, R105, UR4, R114 ;  /* 0x00000004695d7c23 */ /* 0x000fe20008010072 */
[----:B------:R-:W-:Y:S01]  /*26e0*/  FADD.FTZ R85, R104, -R85 ;  /* 0x8000005568557221 */ /* 0x000fe20000010000 */
[----:B------:R-:W-:Y:S01]  /*26f0*/  FADD.FTZ R86, R107, -R86 ;  /* 0x800000566b567221 */ /* 0x000fe20000010000 */
[C---:B------:R-:W-:Y:S01]  /*2700*/  LOP3.LUT P6, RZ, R0.reuse, 0xff, RZ, 0xc0, !PT ;  /* 0x000000ff00ff7812 */ /* 0x040fe200078cc0ff */
[----:B------:R-:W-:Y:S02]  /*2710*/  HFMA2 R91, -RZ, RZ, 0, 0 ;  /* 0x00000000ff5b7431 */ /* 0x000fe400000001ff */
[----:B------:R-:W-:Y:S01]  /*2720*/  FMUL.FTZ R84, R85, UR23 ;  /* 0x0000001755547c20 */ /* 0x000fe20008410000 */
[----:B------:R-:W-:Y:S01]  /*2730*/  LOP3.LUT P4, RZ, R0, 0xff0000, RZ, 0xc0, !PT ;  /* 0x00ff000000ff7812 */ /* 0x000fe2000788c0ff */
[----:B------:R-:W-:Y:S01]  /*2740*/  FFMA.FTZ R114, R108, UR4, R114 ;  /* 0x000000046c727c23 */ /* 0x000fe20008010072 */
[----:B------:R-:W-:Y:S01]  /*2750*/  MOV R116, RZ ;  /* 0x000000ff00747202 */ /* 0x000fe20000000f00 */
[----:B------:R-:W-:-:S02]  /*2760*/  FMUL.FTZ R85, R84, UR12 ;  /* 0x0000000c54557c20 */ /* 0x000fc40008410000 */
[----:B------:R-:W-:Y:S01]  /*2770*/  FADD.FTZ R114, R109, -R114 ;  /* 0x800000726d727221 */ /* 0x000fe20000010000 */
[----:B------:R-:W-:Y:S01]  /*2780*/  @P5 SHF.L.U32 R95, R92, 0x10, RZ ;  /* 0x000000105c5f5819 */ /* 0x000fe200000006ff */
[----:B------:R-:W-:Y:S01]  /*2790*/  FMUL.FTZ R87, R85, UR22 ;  /* 0x0000001655577c20 */ /* 0x000fe20008410000 */
[----:B------:R-:W-:Y:S01]  /*27a0*/  FMUL.FTZ R85, R86, UR23 ;  /* 0x0000001756557c20 */ /* 0x000fe20008410000 */
[----:B------:R-:W-:-:S03]  /*27b0*/  @P6 SHF.L.U32 R88, R88, 0x10, RZ ;  /* 0x0000001058586819 */ /* 0x000fc600000006ff */
[----:B------:R-:W-:Y:S01]  /*27c0*/  FMUL.FTZ R86, R85, UR12 ;  /* 0x0000000c55567c20 */ /* 0x000fe20008410000 */
[----:B------:R-:W-:Y:S01]  /*27d0*/  @P4 SHF.L.U32 R94, R89, 0x10, RZ ;  /* 0x00000010595e4819 */ /* 0x000fe200000006ff */
[----:B------:R-:W-:Y:S02]  /*27e0*/  HFMA2 R89, -RZ, RZ, 0, 0 ;  /* 0x00000000ff597431 */ /* 0x000fe400000001ff */
[-C--:B------:R-:W-:Y:S01]  /*27f0*/  @P6 FMUL.FTZ R91, R88, R87.reuse ;  /* 0x00000057585b6220 */ /* 0x080fe20000410000 */
[----:B------:R-:W-:Y:S01]  /*2800*/  FMUL.FTZ R92, R86, UR22 ;  /* 0x00000016565c7c20 */ /* 0x000fe20008410000 */
[----:B------:R-:W-:Y:S01]  /*2810*/  FADD.FTZ R86, R106, -R93 ;  /* 0x8000005d6a567221 */ /* 0x000fe20000010000 */
[----:B-----5:R-:W-:Y:S01]  /*2820*/  FMUL.FTZ R93, R56, R87 ;  /* 0x00000057385d7220 */ /* 0x020fe20000410000 */
[----:B------:R-:W-:Y:S01]  /*2830*/  MOV R88, RZ ;  /* 0x000000ff00587202 */ /* 0x000fe20000000f00 */
[-C--:B------:R-:W-:Y:S01]  /*2840*/  @P5 FMUL.FTZ R88, R95, R92.reuse ;  /* 0x0000005c5f585220 */ /* 0x080fe20000410000 */
[----:B------:R-:W-:Y:S01]  /*2850*/  FMUL.FTZ R86, R86, UR23 ;  /* 0x0000001756567c20 */ /* 0x000fe20008410000 */
[----:B------:R-:W-:Y:S01]  /*2860*/  FMUL.FTZ R92, R57, R92 ;  /* 0x0000005c395c7220 */ /* 0x000fe20000410000 */
[----:B------:R-:W-:Y:S01]  /*2870*/  FSEL R93, R93, RZ, P6 ;  /* 0x000000ff5d5d7208 */ /* 0x000fe20003000000 */
[----:B------:R-:W-:Y:S01]  /*2880*/  FADD.FTZ R95, R21, R88 ;  /* 0x00000058155f7221 */ /* 0x000fe20000010000 */
[----:B------:R-:W-:Y:S01]  /*2890*/  FMUL.FTZ R87, R86, UR12 ;  /* 0x0000000c56577c20 */ /* 0x000fe20008410000 */
[----:B------:R-:W-:-:S02]  /*28a0*/  ISETP.GE.U32.AND P6, PT, R0, 0x1000000, PT ;  /* 0x010000000000780c */ /* 0x000fc40003fc6070 */
[----:B------:R-:W-:Y:S01]  /*28b0*/  FSEL R92, R92, RZ, P5 ;  /* 0x000000ff5c5c7208 */ /* 0x000fe20002800000 */
[----:B------:R-:W-:Y:S01]  /*28c0*/  FMUL.FTZ R117, R87, UR22 ;  /* 0x0000001657757c20 */ /* 0x000fe20008410000 */
[----:B------:R-:W-:Y:S01]  /*28d0*/  FMUL.FTZ R87, R114, UR23 ;  /* 0x0000001772577c20 */ /* 0x000fe20008410000 */
[----:B------:R-:W-:Y:S02]  /*28e0*/  F2FP.BF16.F32.PACK_AB R93, RZ, R93 ;  /* 0x0000005dff5d723e */ /* 0x000fe400000010ff */
[-C--:B------:R-:W-:Y:S01]  /*28f0*/  @P4 FMUL.FTZ R89, R94, R117.reuse ;  /* 0x000000755e594220 */ /* 0x080fe20000410000 */
[----:B------:R-:W-:Y:S01]  /*2900*/  FMUL.FTZ R94, R87, UR12 ;  /* 0x0000000c575e7c20 */ /* 0x000fe20008410000 */
[----:B------:R-:W-:Y:S01]  /*2910*/  FMUL.FTZ R117, R58, R117 ;  /* 0x000000753a757220 */ /* 0x000fe20000410000 */
[----:B------:R-:W-:Y:S02]  /*2920*/  F2FP.BF16.F32.PACK_AB R92, RZ, R92 ;  /* 0x0000005cff5c723e */ /* 0x000fe400000010ff */
[----:B------:R-:W-:Y:S01]  /*2930*/  FMUL.FTZ R114, R94, UR22 ;  /* 0x000000165e727c20 */ /* 0x000fe20008410000 */
[----:B------:R-:W-:Y:S01]  /*2940*/  FADD.FTZ R94, R20, R91 ;  /* 0x0000005b145e7221 */ /* 0x000fe20000010000 */
[----:B------:R-:W-:-:S02]  /*2950*/  @P6 SHF.L.U32 R90, R90, 0x10, RZ ;  /* 0x000000105a5a6819 */ /* 0x000fc400000006ff */
[----:B------:R-:W-:Y:S01]  /*2960*/  FMUL.FTZ R20, R59, R114 ;  /* 0x000000723b147220 */ /* 0x000fe20000410000 */
[----:B------:R-:W-:Y:S02]  /*2970*/  FSEL R117, R117, RZ, P4 ;  /* 0x000000ff75757208 */ /* 0x000fe40002000000 */
[----:B------:R-:W-:Y:S01]  /*2980*/  @P6 FMUL.FTZ R116, R114, R90 ;  /* 0x0000005a72746220 */ /* 0x000fe20000410000 */
[----:B------:R-:W-:Y:S01]  /*2990*/  FADD.FTZ R114, R22, R89 ;  /* 0x0000005916727221 */ /* 0x000fe20000010000 */
[----:B------:R-:W-:Y:S02]  /*29a0*/  FSEL R20, R20, RZ, P6 ;  /* 0x000000ff14147208 */ /* 0x000fe40003000000 */
[----:B------:R-:W-:Y:S01]  /*29b0*/  F2FP.BF16.F32.PACK_AB R117, RZ, R117 ;  /* 0x00000075ff75723e */ /* 0x000fe200000010ff */
[----:B------:R-:W-:Y:S01]  /*29c0*/  FADD.FTZ R116, R23, R116 ;  /* 0x0000007417747221 */ /* 0x000fe20000010000 */
[----:B------:R-:W-:Y:S02]  /*29d0*/  F2FP.BF16.F32.PACK_AB R20, RZ, R20 ;  /* 0x00000014ff14723e */ /* 0x000fe400000010ff */
[----:B------:R-:W-:-:S02]  /*29e0*/  PRMT R91, R93, 0x7610, R91 ;  /* 0x000076105d5b7816 */ /* 0x000fc4000000005b */
[----:B------:R-:W-:Y:S02]  /*29f0*/  PRMT R88, R92, 0x7610, R88 ;  /* 0x000076105c587816 */ /* 0x000fe40000000058 */
[----:B------:R-:W-:Y:S02]  /*2a00*/  PRMT R89, R117, 0x7610, R89 ;  /* 0x0000761075597816 */ /* 0x000fe40000000059 */
[----:B------:R-:W-:Y:S01]  /*2a10*/  PRMT R90, R20, 0x7610, R90 ;  /* 0x00007610145a7816 */ /* 0x000fe2000000005a */
[----:B------:R-:W-:Y:S06]  /*2a20*/  BRA `(.L_x_3131) ;  /* 0x0000000000e07947 */ /* 0x000fec0003800000 */
.L_x_3130:
[--C-:B------:R-:W-:Y:S01]  /*2a30*/  FFMA.FTZ R91, R103, UR4, R114.reuse ;  /* 0x00000004675b7c23 */ /* 0x100fe20008010072 */
[----:B------:R-:W-:Y:S01]  /*2a40*/  LOP3.LUT P6, RZ, R0, 0xff, RZ, 0xc0, !PT ;  /* 0x000000ff00ff7812 */ /* 0x000fe200078cc0ff */
[----:B------:R-:W-:Y:S01]  /*2a50*/  FFMA.FTZ R94, R102, UR4, R114 ;  /* 0x00000004665e7c23 */ /* 0x000fe20008010072 */
[----:B------:R-:W-:Y:S01]  /*2a60*/  LOP3.LUT P5, RZ, R0, 0xff00, RZ, 0xc0, !PT ;  /* 0x0000ff0000ff7812 */ /* 0x000fe200078ac0ff */
[----:B------:R-:W-:Y:S01]  /*2a70*/  FADD.FTZ R91, R104, -R91 ;  /* 0x8000005b685b7221 */ /* 0x000fe20000010000 */
[----:B------:R-:W-:Y:S01]  /*2a80*/  LOP3.LUT P4, RZ, R0, 0xff0000, RZ, 0xc0, !PT ;  /* 0x00ff000000ff7812 */ /* 0x000fe2000788c0ff */
[----:B------:R-:W-:Y:S01]  /*2a90*/  FADD.FTZ R94, R107, -R94 ;  /* 0x8000005e6b5e7221 */ /* 0x000fe20000010000 */
[--C-:B------:R-:W-:Y:S01]  /*2aa0*/  FFMA.FTZ R117, R105, UR4, R114.reuse ;  /* 0x0000000469757c23 */ /* 0x100fe20008010072 */
[----:B------:R-:W-:Y:S01]  /*2ab0*/  FMUL.FTZ R91, R91, UR23 ;  /* 0x000000175b5b7c20 */ /* 0x000fe20008410000 */
[----:B------:R-:W-:Y:S01]  /*2ac0*/  FFMA.FTZ R114, R108, UR4, R114 ;  /* 0x000000046c727c23 */ /* 0x000fe20008010072 */
[----:B------:R-:W-:Y:S01]  /*2ad0*/  FMUL.FTZ R94, R94, UR23 ;  /* 0x000000175e5e7c20 */ /* 0x000fe20008410000 */
[----:B------:R-:W-:Y:S01]  /*2ae0*/  FADD.FTZ R117, R106, -R117 ;  /* 0x800000756a757221 */ /* 0x000fe20000010000 */
[----:B------:R-:W-:Y:S01]  /*2af0*/  FMUL.FTZ R93, R91, UR12 ;  /* 0x0000000c5b5d7c20 */ /* 0x000fe20008410000 */
[----:B------:R-:W-:Y:S01]  /*2b00*/  HFMA2 R91, -RZ, RZ, 0, 0 ;  /* 0x00000000ff5b7431 */ /* 0x000fe200000001ff */
[----:B------:R-:W-:Y:S01]  /*2b10*/  @P6 SHF.L.U32 R88, R88, 0x10, RZ ;  /* 0x0000001058586819 */ /* 0x000fe200000006ff */
[----:B------:R-:W-:Y:S01]  /*2b20*/  FMUL.FTZ R117, R117, UR23 ;  /* 0x0000001775757c20 */ /* 0x000fe20008410000 */
[----:B------:R-:W-:Y:S01]  /*2b30*/  FMUL.FTZ R93, R93, UR22 ;  /* 0x000000165d5d7c20 */ /* 0x000fe20008410000 */
[----:B------:R-:W-:Y:S01]  /*2b40*/  @P5 SHF.L.U32 R95, R92, 0x10, RZ ;  /* 0x000000105c5f5819 */ /* 0x000fe200000006ff */
[----:B------:R-:W-:Y:S01]  /*2b50*/  FADD.FTZ R114, R109, -R114 ;  /* 0x800000726d727221 */ /* 0x000fe20000010000 */
[----:B------:R-:W-:Y:S01]  /*2b60*/  MOV R116, RZ ;  /* 0x000000ff00747202 */ /* 0x000fe20000000f00 */
[----:B------:R-:W-:Y:S01]  /*2b70*/  @P6 FMUL.FTZ R91, R88, R93 ;  /* 0x0000005d585b6220 */ /* 0x000fe20000410000 */
[----:B------:R-:W-:Y:S01]  /*2b80*/  FMUL.FTZ R88, R94, UR12 ;  /* 0x0000000c5e587c20 */ /* 0x000fe20008410000 */
[----:B------:R-:W-:Y:S01]  /*2b90*/  @P4 SHF.L.U32 R94, R89, 0x10, RZ ;  /* 0x00000010595e4819 */ /* 0x000fe200000006ff */
[----:B------:R-:W-:-:S02]  /*2ba0*/  HFMA2 R89, -RZ, RZ, 0, 0 ;  /* 0x00000000ff597431 */ /* 0x000fc400000001ff */
[----:B------:R-:W-:Y:S01]  /*2bb0*/  FMUL.FTZ R114, R114, UR23 ;  /* 0x0000001772727c20 */ /* 0x000fe20008410000 */
[----:B------:R-:W-:Y:S01]  /*2bc0*/  FMUL.FTZ R92, R88, UR22 ;  /* 0x00000016585c7c20 */ /* 0x000fe20008410000 */
[----:B-----5:R-:W-:Y:S01]  /*2bd0*/  FMUL.FTZ R88, R56, R93 ;  /* 0x0000005d38587220 */ /* 0x020fe20000410000 */
[----:B------:R-:W-:Y:S02]  /*2be0*/  FMUL.FTZ R93, R117, UR12 ;  /* 0x0000000c755d7c20 */ /* 0x000fe40008410000 */
[-C--:B------:R-:W-:Y:S01]  /*2bf0*/  @P5 FMUL.FTZ R116, R95, R92.reuse ;  /* 0x0000005c5f745220 */ /* 0x080fe20000410000 */
[----:B------:R-:W-:Y:S01]  /*2c00*/  FMUL.FTZ R92, R57, R92 ;  /* 0x0000005c395c7220 */ /* 0x000fe20000410000 */
[----:B------:R-:W-:Y:S01]  /*2c10*/  FMUL.FTZ R93, R93, UR22 ;  /* 0x000000165d5d7c20 */ /* 0x000fe20008410000 */
[----:B------:R-:W-:Y:S02]  /*2c20*/  FSEL R88, R88, RZ, P6 ;  /* 0x000000ff58587208 */ /* 0x000fe40003000000 */
[----:B------:R-:W-:Y:S01]  /*2c30*/  ISETP.GE.U32.AND P6, PT, R0, 0x1000000, PT ;  /* 0x010000000000780c */ /* 0x000fe20003fc6070 */
[-C--:B------:R-:W-:Y:S01]  /*2c40*/  @P4 FMUL.FTZ R89, R94, R93.reuse ;  /* 0x0000005d5e594220 */ /* 0x080fe20000410000 */
[----:B------:R-:W-:Y:S01]  /*2c50*/  FMUL.FTZ R94, R114, UR12 ;  /* 0x0000000c725e7c20 */ /* 0x000fe20008410000 */
[----:B------:R-:W-:Y:S01]  /*2c60*/  FMUL.FTZ R93, R58, R93 ;  /* 0x0000005d3a5d7220 */ /* 0x000fe20000410000 */
[----:B------:R-:W-:-:S02]  /*2c70*/  FSEL R92, R92, RZ, P5 ;  /* 0x000000ff5c5c7208 */ /* 0x000fc40002800000 */
[----:B------:R-:W-:Y:S01]  /*2c80*/  FMUL.FTZ R114, R94, UR22 ;  /* 0x000000165e727c20 */ /* 0x000fe20008410000 */
[----:B------:R-:W-:Y:S01]  /*2c90*/  FADD.FTZ R94, R20, R91 ;  /* 0x0000005b145e7221 */ /* 0x000fe20000010000 */
[----:B------:R-:W-:Y:S02]  /*2ca0*/  FSEL R93, R93, RZ, P4 ;  /* 0x000000ff5d5d7208 */ /* 0x000fe40002000000 */
[----:B------:R-:W-:Y:S01]  /*2cb0*/  FMUL.FTZ R20, R59, R114 ;  /* 0x000000723b147220 */ /* 0x000fe20000410000 */
[----:B------:R-:W-:Y:S02]  /*2cc0*/  F2FP.BF16.F32.PACK_AB R88, RZ, R88 ;  /* 0x00000058ff58723e */ /* 0x000fe400000010ff */
[----:B------:R-:W-:Y:S02]  /*2cd0*/  @P6 SHF.L.U32 R95, R90, 0x10, RZ ;  /* 0x000000105a5f6819 */ /* 0x000fe400000006ff */
[----:B------:R-:W-:Y:S02]  /*2ce0*/  FSEL R20, R20, RZ, P6 ;  /* 0x000000ff14147208 */ /* 0x000fe40003000000 */
[----:B------:R-:W-:Y:S01]  /*2cf0*/  MOV R90, RZ ;  /* 0x000000ff005a7202 */ /* 0x000fe20000000f00 */
[----:B------:R-:W-:Y:S01]  /*2d00*/  @P6 FMUL.FTZ R90, R95, R114 ;  /* 0x000000725f5a6220 */ /* 0x000fe20000410000 */
[----:B------:R-:W-:Y:S01]  /*2d10*/  F2FP.BF16.F32.PACK_AB R92, RZ, R92 ;  /* 0x0000005cff5c723e */ /* 0x000fe200000010ff */
[----:B------:R-:W-:Y:S01]  /*2d20*/  FADD.FTZ R95, R21, R116 ;  /* 0x00000074155f7221 */ /* 0x000fe20000010000 */
[----:B------:R-:W-:Y:S01]  /*2d30*/  F2FP.BF16.F32.PACK_AB R93, RZ, R93 ;  /* 0x0000005dff5d723e */ /* 0x000fe200000010ff */
[----:B------:R-:W-:Y:S01]  /*2d40*/  FADD.FTZ R114, R22, R89 ;  /* 0x0000005916727221 */ /* 0x000fe20000010000 */
[----:B------:R-:W-:Y:S01]  /*2d50*/  F2FP.BF16.F32.PACK_AB R20, RZ, R20 ;  /* 0x00000014ff14723e */ /* 0x000fe200000010ff */
[----:B------:R-:W-:Y:S01]  /*2d60*/  FADD.FTZ R116, R23, R90 ;  /* 0x0000005a17747221 */ /* 0x000fe20000010000 */
[----:B------:R-:W-:-:S02]  /*2d70*/  PRMT R91, R88, 0x7610, R91 ;  /* 0x00007610585b7816 */ /* 0x000fc4000000005b */
[----:B------:R-:W-:Y:S02]  /*2d80*/  PRMT R88, R92, 0x7610, R88 ;  /* 0x000076105c587816 */ /* 0x000fe40000000058 */
[----:B------:R-:W-:Y:S02]  /*2d90*/  PRMT R89, R93, 0x7610, R89 ;  /* 0x000076105d597816 */ /* 0x000fe40000000059 */
[----:B------:R-:W-:-:S07]  /*2da0*/  PRMT R90, R20, 0x7610, R90 ;  /* 0x00007610145a7816 */ /* 0x000fce000000005a */
.L_x_3131:
        /* <DEDUP_REMOVED lines=16> */
.L_x_3120:
        /* <DEDUP_REMOVED lines=9> */
[----:B------:R-:W-:Y:S01]  /*2f40*/  FFMA.FTZ R92, R111, UR4, R114 ;  /* 0x000000046f5c7c23 */ /* 0x000fe20008010072 */
[----:B------:R-:W-:Y:S02]  /*2f50*/  LOP3.LUT P4, RZ, R3, 0xff00, RZ, 0xc0, !PT ;  /* 0x0000ff0003ff7812 */ /* 0x000fe4000788c0ff */
[----:B------:R-:W-:Y:S01]  /*2f60*/  FADD.FTZ R88, R110, -R89 ;  /* 0x800000596e587221 */ /* 0x000fe20000010000 */
[----:B------:R-:W-:Y:S01]  /*2f70*/  FADD.FTZ R89, R99, -R92 ;  /* 0x8000005c63597221 */ /* 0x000fe20000010000 */
[----:B------:R-:W-:Y:S01]  /*2f80*/  FFMA.FTZ R92, R100, UR4, R114 ;  /* 0x00000004645c7c23 */ /* 0x000fe20008010072 */
[----:B------:R-:W-:Y:S01]  /*2f90*/  LOP3.LUT P5, RZ, R3, 0xff0000, RZ, 0xc0, !PT ;  /* 0x00ff000003ff7812 */ /* 0x000fe200078ac0ff */
[----:B------:R-:W-:Y:S01]  /*2fa0*/  FFMA.FTZ R88, R88, UR23, R17 ;  /* 0x0000001758587c23 */ /* 0x000fe20008010011 */
[----:B------:R-:W-:Y:S01]  /*2fb0*/  FFMA.FTZ R89, R89, UR23, R18 ;  /* 0x0000001759597c23 */ /* 0x000fe20008010012 */
[----:B------:R-:W-:Y:S01]  /*2fc0*/  FADD.FTZ R116, R101, -R92 ;  /* 0x8000005c65747221 */ /* 0x000fe20000010000 */
[----:B------:R-:W-:Y:S01]  /*2fd0*/  ISETP.GE.U32.AND P6, PT, R3, 0x1000000, PT ;  /* 0x010000000300780c */ /* 0x000fe20003fc6070 */
[----:B------:R-:W-:Y:S01]  /*2fe0*/  FMUL.FTZ R88, R88, UR12 ;  /* 0x0000000c58587c20 */ /* 0x000fe20008410000 */
[----:B------:R-:W-:Y:S01]  /*2ff0*/  FMUL.FTZ R89, R89, UR12 ;  /* 0x0000000c59597c20 */ /* 0x000fe20008410000 */
[----:B------:R-:W-:-:S02]  /*3000*/  LOP3.LUT P0, RZ, R3, 0xff, RZ, 0xc0, !PT ;  /* 0x000000ff03ff7812 */ /* 0x000fc4000780c0ff */
[----:B------:R-:W-:Y:S01]  /*3010*/  FMUL.FTZ R94, R88, UR22 ;  /* 0x00000016585e7c20 */ /* 0x000fe20008410000 */
[----:B------:R-:W-:Y:S01]  /*3020*/  FMUL.FTZ R95, R89, UR22 ;  /* 0x00000016595f7c20 */ /* 0x000fe20008410000 */
[----:B------:R-:W-:Y:S01]  /*3030*/  FFMA.FTZ R89, R116, UR23, R19 ;  /* 0x0000001774597c23 */ /* 0x000fe20008010013 */
[----:B------:R-:W-:Y:S01]  /*3040*/  FFMA.FTZ R116, R115, UR4, R114 ;  /* 0x0000000473747c23 */ /* 0x000fe20008010072 */
[----:B-----5:R-:W-:Y:S02]  /*3050*/  FMUL.FTZ R88, R73, R94 ;  /* 0x0000005e49587220 */ /* 0x020fe40000410000 */
[----:B------:R-:W-:Y:S01]  /*3060*/  FMUL.FTZ R89, R89, UR12 ;  /* 0x0000000c59597c20 */ /* 0x000fe20008410000 */
[----:B------:R-:W-:Y:S02]  /*3070*/  FADD.FTZ R93, R113, -R116 ;  /* 0x80000074715d7221 */ /* 0x000fe40000010000 */
[----:B------:R-:W-:Y:S01]  /*3080*/  FSEL R92, R88, RZ, P4 ;  /* 0x000000ff585c7208 */ /* 0x000fe20002000000 */
[----:B------:R-:W-:Y:S01]  /*3090*/  FMUL.FTZ R116, R89, UR22 ;  /* 0x0000001659747c20 */ /* 0x000fe20008410000 */
[----:B------:R-:W-:-:S03]  /*30a0*/  FMUL.FTZ R88, R74, R95 ;  /* 0x0000005f4a587220 */ /* 0x000fc60000410000 */
[----:B------:R-:W-:Y:S01]  /*30b0*/  FMUL.FTZ R89, R75, R116 ;  /* 0x000000744b597220 */ /* 0x000fe20000410000 */
[----:B------:R-:W0:Y:S01]  /*30c0*/  F2F.BF16.F32 R92, R92 ;  /* 0x0000005c005c7304 */ /* 0x000e220000202000 */
[----:B------:R-:W-:Y:S01]  /*30d0*/  FSEL R119, R88, RZ, P5 ;  /* 0x000000ff58777208 */ /* 0x000fe20002800000 */
[----:B------:R-:W-:Y:S02]  /*30e0*/  FFMA.FTZ R88, R93, UR23, R16 ;  /* 0x000000175d587c23 */ /* 0x000fe40008010010 */
[----:B------:R-:W-:Y:S02]  /*30f0*/  FSEL R118, R89, RZ, P6 ;  /* 0x000000ff59767208 */ /* 0x000fe40003000000 */
[----:B------:R-:W-:Y:S02]  /*3100*/  FMUL.FTZ R88, R88, UR12 ;  /* 0x0000000c58587c20 */ /* 0x000fe40008410000 */
[----:B------:R-:W-:Y:S02]  /*3110*/  F2F.BF16.F32 R119, R119 ;  /* 0x0000007700777304 */ /* 0x000fe40000202000 */
[----:B------:R-:W-:-:S02]  /*3120*/  FMUL.FTZ R117, R88, UR22 ;  /* 0x0000001658757c20 */ /* 0x000fc40008410000 */
[----:B------:R-:W1:Y:S02]  /*3130*/  LDC.64 R88, c[0x0][0x468] ;  /* 0x00011a00ff587b82 */ /* 0x000e640000000a00 */
[----:B------:R-:W-:Y:S02]  /*3140*/  FMUL.FTZ R93, R72, R117 ;  /* 0x00000075485d7220 */ /* 0x000fe40000410000 */
[----:B------:R-:W3:Y:S03]  /*3150*/  F2F.BF16.F32 R118, R118 ;  /* 0x0000007600767304 */ /* 0x000ee60000202000 */
[----:B------:R-:W-:Y:S01]  /*3160*/  FSEL R120, R93, RZ, P0 ;  /* 0x000000ff5d787208 */ /* 0x000fe20000000000 */
[----:B0-----:R-:W-:-:S04]  /*3170*/  IMAD.WIDE.U32 R92, R92, 0x10000, RZ ;  /* 0x000100005c5c7825 */ /* 0x001fc800078e00ff */
[----:B------:R-:W0:Y:S01]  /*3180*/  F2F.BF16.F32 R123, R120 ;  /* 0x00000078007b7304 */ /* 0x000e220000202000 */
[----:B---3--:R-:W-:-:S04]  /*3190*/  SHF.L.U32 R121, R118, 0x10, RZ ;  /* 0x0000001076797819 */ /* 0x008fc800000006ff */
[----:B------:R-:W-:Y:S01]  /*31a0*/  LOP3.LUT R93, R93, R121, R119, 0xfe, !PT ;  /* 0x000000795d5d7212 */ /* 0x000fe200078efe77 */
[----:B------:R-:W-:Y:S02]  /*31b0*/  HFMA2 R119, -RZ, RZ, 0, 0 ;  /* 0x00000000ff777431 */ /* 0x000fe400000001ff */
[C---:B-1----:R-:W-:Y:S01]  /*31c0*/  IMAD.WIDE.U32 R88, R4.reuse, 0x8, R88 ;  /* 0x0000000804587825 */ /* 0x042fe200078e0058 */
[----:B------:R-:W-:Y:S02]  /*31d0*/  IADD3 R4, PT, PT, R4, 0x80, RZ ;  /* 0x0000008004047810 */ /* 0x000fe40007ffe0ff */
[----:B0-----:R-:W-:-:S05]  /*31e0*/  LOP3.LUT R92, R92, R123, RZ, 0xfc, !PT ;  /* 0x0000007b5c5c7212 */ /* 0x001fca00078efcff */
[----:B------:R0:W-:Y:S02]  /*31f0*/  STG.E.64 desc[UR14][R88.64], R92 ;  /* 0x0000005c58007986 */ /* 0x0001e4000c101b0e */
[----:B0-----:R-:W-:Y:S01]  /*3200*/  HFMA2 R92, -RZ, RZ, 0, 0 ;  /* 0x00000000ff5c7431 */ /* 0x001fe200000001ff */
[----:B------:R-:W-:Y:S02]  /*3210*/  MOV R89, RZ ;  /* 0x000000ff00597202 */ /* 0x000fe40000000f00 */
[----:B--2---:R-:W-:Y:S02]  /*3220*/  @P0 MOV R118, R90 ;  /* 0x0000005a00760202 */ /* 0x004fe40000000f00 */
[----:B------:R-:W-:Y:S02]  /*3230*/  @P4 SHF.R.U64 R90, R90, 0x10, R91 ;  /* 0x000000105a5a4819 */ /* 0x000fe4000000125b */
[----:B------:R-:W-:-:S05]  /*3240*/  @P0 SHF.L.U32 R118, R118, 0x10, RZ ;  /* 0x0000001076760819 */ /* 0x000fca00000006ff */
[----:B------:R-:W-:Y:S01]  /*3250*/  @P0 FMUL.FTZ R119, R118, R117 ;  /* 0x0000007576770220 */ /* 0x000fe20000410000 */
[----:B------:R-:W-:Y:S02]  /*3260*/  @P5 MOV R117, R91 ;  /* 0x0000005b00755202 */ /* 0x000fe40000000f00 */
[----:B------:R-:W-:Y:S01]  /*3270*/  @P6 SHF.R.U32.HI R118, RZ, 0x10, R91 ;  /* 0x00000010ff766819 */ /* 0x000fe2000001165b */
[----:B------:R-:W-:Y:S01]  /*3280*/  FADD.FTZ R28, R28, R119 ;  /* 0x000000771c1c7221 */ /* 0x000fe20000010000 */
[----:B------:R-:W-:Y:S01]  /*3290*/  @P4 SHF.L.U32 R91, R90, 0x10, RZ ;  /* 0x000000105a5b4819 */ /* 0x000fe200000006ff */
[----:B------:R-:W-:Y:S01]  /*32a0*/  HFMA2 R90, -RZ, RZ, 0, 0 ;  /* 0x00000000ff5a7431 */ /* 0x000fe200000001ff */
[----:B------:R-:W-:-:S03]  /*32b0*/  @P5 SHF.L.U32 R88, R117, 0x10, RZ ;  /* 0x0000001075585819 */ /* 0x000fc600000006ff */
[----:B------:R-:W-:Y:S01]  /*32c0*/  @P4 FMUL.FTZ R90, R91, R94 ;  /* 0x0000005e5b5a4220 */ /* 0x000fe20000410000 */
[----:B------:R-:W-:Y:S01]  /*32d0*/  @P6 SHF.L.U32 R91, R118, 0x10, RZ ;  /* 0x00000010765b6819 */ /* 0x000fe200000006ff */
[----:B------:R-:W-:Y:S02]  /*32e0*/  @P5 FMUL.FTZ R89, R88, R95 ;  /* 0x0000005f58595220 */ /* 0x000fe40000410000 */
[----:B------:R-:W-:Y:S02]  /*32f0*/  FADD.FTZ R29, R29, R90 ;  /* 0x0000005a1d1d7221 */ /* 0x000fe40000010000 */
[----:B------:R-:W-:Y:S01]  /*3300*/  @P6 FMUL.FTZ R92, R91, R116 ;  /* 0x000000745b5c6220 */ /* 0x000fe20000410000 */
[----:B------:R-:W-:-:S03]  /*3310*/  FADD.FTZ R30, R30, R89 ;  /* 0x000000591e1e7221 */ /* 0x000fc60000010000 */
[----:B------:R-:W-:-:S07]  /*3320*/  FADD.FTZ R31, R31, R92 ;  /* 0x0000005c1f1f7221 */ /* 0x000fce0000010000 */
.L_x_3134:
[----:B------:R-:W-:Y:S05]  /*3330*/  BSYNC.RECONVERGENT B1 ;  /* 0x0000000000017941 */ /* 0x000fea0003800200 */
.L_x_3133:
[----:B------:R-:W-:Y:S04]  /*3340*/  BSSY.RECONVERGENT B1, `(.L_x_3135) ;  /* 0x0000045000017945 */ /* 0x000fe80003800200 */
[----:B------:R-:W-:Y:S05]  /*3350*/  @!P2 BRA `(.L_x_3136) ;  /* 0x00000004000ca947 */ /* 0x000fea0003800000 */
[----:B------:R-:W0:Y:S02]  /*3360*/  LDC.64 R90, c[0x0][0x390] ;  /* 0x0000e400ff5a7b82 */ /* 0x000e240000000a00 */
[----:B0-----:R-:W-:-:S06]  /*3370*/  IMAD.WIDE.U32 R90, R4, 0x8, R90 ;  /* 0x00000008045a7825 */ /* 0x001fcc00078e005a */
[----:B------:R-:W2:Y:S01]  /*3380*/  LDG.E.64 R90, desc[UR14][R90.64] ;  /* 0x0000000e5a5a7981 */ /* 0x000ea2000c1e1b00 */
[--C-:B------:R-:W-:Y:S01]  /*3390*/  FFMA.FTZ R89, R9, UR4, R114.reuse ;  /* 0x0000000409597c23 */ /* 0x100fe20008010072 */
        /* <DEDUP_REMOVED lines=8> */
[----:B------:R-:W-:Y:S01]  /*3420*/  FFMA.FTZ R88, R88, UR23, R13 ;  /* 0x0000001758587c23 */ /* 0x000fe2000801000d */
[----:B------:R-:W-:Y:S01]  /*3430*/  LOP3.LUT P5, RZ, R2, 0xff0000, RZ, 0xc0, !PT ;  /* 0x00ff000002ff7812 */ /* 0x000fe200078ac0ff */
[----:B------:R-:W-:Y:S01]  /*3440*/  FADD.FTZ R93, R96, -R93 ;  /* 0x8000005d605d7221 */ /* 0x000fe20000010000 */
[----:B------:R-:W-:Y:S01]  /*3450*/  FMUL.FTZ R89, R89, UR12 ;  /* 0x0000000c59597c20 */ /* 0x000fe20008410000 */
[----:B------:R-:W-:Y:S01]  /*3460*/  FMUL.FTZ R88, R88, UR12 ;  /* 0x0000000c58587c20 */ /* 0x000fe20008410000 */
[----:B------:R-:W-:-:S02]  /*3470*/  ISETP.GE.U32.AND P6, PT, R2, 0x1000000, PT ;  /* 0x010000000200780c */ /* 0x000fc40003fc6070 */
[----:B------:R-:W-:Y:S01]  /*3480*/  FMUL.FTZ R95, R89, UR22 ;  /* 0x00000016595f7c20 */ /* 0x000fe20008410000 */
[----:B------:R-:W-:Y:S01]  /*3490*/  FMUL.FTZ R94, R88, UR22 ;  /* 0x00000016585e7c20 */ /* 0x000fe20008410000 */
[----:B------:R-:W-:Y:S01]  /*34a0*/  FFMA.FTZ R89, R116, UR23, R15 ;  /* 0x0000001774597c23 */ /* 0x000fe2000801000f */
[----:B------:R-:W-:Y:S02]  /*34b0*/  LOP3.LUT P0, RZ, R2, 0xff, RZ, 0xc0, !PT ;  /* 0x000000ff02ff7812 */ /* 0x000fe4000780c0ff */
[----:B-----5:R-:W-:Y:S01]  /*34c0*/  FMUL.FTZ R88, R65, R94 ;  /* 0x0000005e41587220 */ /* 0x020fe20000410000 */
[----:B------:R-:W-:-:S04]  /*34d0*/  FMUL.FTZ R89, R89, UR12 ;  /* 0x0000000c59597c20 */ /* 0x000fc80008410000 */
[----:B------:R-:W-:Y:S01]  /*34e0*/  FMUL.FTZ R116, R89, UR22 ;  /* 0x0000001659747c20 */ /* 0x000fe20008410000 */
[----:B------:R-:W-:Y:S01]  /*34f0*/  FSEL R92, R88, RZ, P4 ;  /* 0x000000ff585c7208 */ /* 0x000fe20002000000 */
[----:B------:R-:W-:Y:S02]  /*3500*/  FMUL.FTZ R88, R66, R95 ;  /* 0x0000005f42587220 */ /* 0x000fe40000410000 */
[----:B------:R-:W-:-:S03]  /*3510*/  FMUL.FTZ R89, R67, R116 ;  /* 0x0000007443597220 */ /* 0x000fc60000410000 */
[----:B------:R-:W-:Y:S01]  /*3520*/  FSEL R119, R88, RZ, P5 ;  /* 0x000000ff58777208 */ /* 0x000fe20002800000 */
[----:B------:R-:W-:Y:S01]  /*3530*/  FFMA.FTZ R88, R93, UR23, R12 ;  /* 0x000000175d587c23 */ /* 0x000fe2000801000c */
[----:B------:R-:W-:Y:S01]  /*3540*/  FSEL R118, R89, RZ, P6 ;  /* 0x000000ff59767208 */ /* 0x000fe20003000000 */
[----:B------:R-:W0:Y:S02]  /*3550*/  F2F.BF16.F32 R92, R92 ;  /* 0x0000005c005c7304 */ /* 0x000e240000202000 */
[----:B------:R-:W-:-:S04]  /*3560*/  FMUL.FTZ R88, R88, UR12 ;  /* 0x0000000c58587c20 */ /* 0x000fc80008410000 */
[----:B------:R-:W-:Y:S02]  /*3570*/  FMUL.FTZ R117, R88, UR22 ;  /* 0x0000001658757c20 */ /* 0x000fe40008410000 */
[----:B------:R-:W1:Y:S01]  /*3580*/  F2F.BF16.F32 R118, R118 ;  /* 0x0000007600767304 */ /* 0x000e620000202000 */
[----:B------:R-:W3:Y:S01]  /*3590*/  LDC.64 R88, c[0x0][0x468] ;  /* 0x00011a00ff587b82 */ /* 0x000ee20000000a00 */
[----:B------:R-:W-:-:S05]  /*35a0*/  FMUL.FTZ R93, R64, R117 ;  /* 0x00000075405d7220 */ /* 0x000fca0000410000 */
[----:B------:R-:W-:Y:S01]  /*35b0*/  FSEL R120, R93, RZ, P0 ;  /* 0x000000ff5d787208 */ /* 0x000fe20000000000 */
[----:B------:R-:W4:Y:S01]  /*35c0*/  F2F.BF16.F32 R119, R119 ;  /* 0x0000007700777304 */ /* 0x000f220000202000 */
[----:B0-----:R-:W-:Y:S01]  /*35d0*/  IMAD.WIDE.U32 R92, R92, 0x10000, RZ ;  /* 0x000100005c5c7825 */ /* 0x001fe200078e00ff */
[----:B-1----:R-:W-:-:S06]  /*35e0*/  SHF.L.U32 R121, R118, 0x10, RZ ;  /* 0x0000001076797819 */ /* 0x002fcc00000006ff */
[----:B------:R-:W0:Y:S01]  /*35f0*/  F2F.BF16.F32 R123, R120 ;  /* 0x00000078007b7304 */ /* 0x000e220000202000 */
[----:B----4-:R-:W-:Y:S01]  /*3600*/  LOP3.LUT R93, R93, R121, R119, 0xfe, !PT ;  /* 0x000000795d5d7212 */ /* 0x010fe200078efe77 */
[----:B------:R-:W-:Y:S02]  /*3610*/  HFMA2 R119, -RZ, RZ, 0, 0 ;  /* 0x00000000ff777431 */ /* 0x000fe400000001ff */
[C---:B---3--:R-:W-:Y:S01]  /*3620*/  IMAD.WIDE.U32 R88, R4.reuse, 0x8, R88 ;  /* 0x0000000804587825 */ /* 0x048fe200078e0058 */
        /* <DEDUP_REMOVED lines=22> */
.L_x_3136:
[----:B------:R-:W-:Y:S05]  /*3790*/  BSYNC.RECONVERGENT B1 ;  /* 0x0000000000017941 */ /* 0x000fea0003800200 */
.L_x_3135:
        /* <DEDUP_REMOVED lines=22> */
[----:B------:R-:W-:Y:S01]  /*3900*/  LOP3.LUT P0, RZ, R0, 0xff, RZ, 0xc0, !PT ;  /* 0x000000ff00ff7812 */ /* 0x000fe2000780c0ff */
[----:B-----5:R-:W-:Y:S02]  /*3910*/  FMUL.FTZ R90, R57, R94 ;  /* 0x0000005e395a7220 */ /* 0x020fe40000410000 */
[----:B------:R-:W-:-:S03]  /*3920*/  FMUL.FTZ R91, R91, UR12 ;  /* 0x0000000c5b5b7c20 */ /* 0x000fc60008410000 */
[----:B------:R-:W-:Y:S01]  /*3930*/  FSEL R92, R90, RZ, P4 ;  /* 0x000000ff5a5c7208 */ /* 0x000fe20002000000 */
[----:B------:R-:W-:Y:S01]  /*3940*/  FMUL.FTZ R90, R58, R95 ;  /* 0x0000005f3a5a7220 */ /* 0x000fe20000410000 */
[----:B------:R-:W-:-:S04]  /*3950*/  FMUL.FTZ R114, R91, UR22 ;  /* 0x000000165b727c20 */ /* 0x000fc80008410000 */
[----:B------:R-:W-:Y:S01]  /*3960*/  FSEL R119, R90, RZ, P5 ;  /* 0x000000ff5a777208 */ /* 0x000fe20002800000 */
[----:B------:R-:W-:Y:S01]  /*3970*/  FFMA.FTZ R90, R93, UR23, R80 ;  /* 0x000000175d5a7c23 */ /* 0x000fe20008010050 */
[----:B------:R-:W-:Y:S01]  /*3980*/  FMUL.FTZ R91, R59, R114 ;  /* 0x000000723b5b7220 */ /* 0x000fe20000410000 */
[----:B------:R-:W0:Y:S02]  /*3990*/  F2F.BF16.F32 R92, R92 ;  /* 0x0000005c005c7304 */ /* 0x000e240000202000 */
[----:B------:R-:W-:Y:S02]  /*39a0*/  FMUL.FTZ R90, R90, UR12 ;  /* 0x0000000c5a5a7c20 */ /* 0x000fe40008410000 */
[----:B------:R-:W-:Y:S02]  /*39b0*/  FSEL R118, R91, RZ, P6 ;  /* 0x000000ff5b767208 */ /* 0x000fe40003000000 */
[----:B------:R-:W-:Y:S02]  /*39c0*/  FMUL.FTZ R117, R90, UR22 ;  /* 0x000000165a757c20 */ /* 0x000fe40008410000 */
[----:B------:R-:W1:Y:S01]  /*39d0*/  LDC.64 R90, c[0x0][0x468] ;  /* 0x00011a00ff5a7b82 */ /* 0x000e620000000a00 */
[----:B------:R-:W-:Y:S01]  /*39e0*/  F2F.BF16.F32 R119, R119 ;  /* 0x0000007700777304 */ /* 0x000fe20000202000 */
[----:B------:R-:W-:-:S05]  /*39f0*/  FMUL.FTZ R93, R56, R117 ;  /* 0x00000075385d7220 */ /* 0x000fca0000410000 */
[----:B------:R-:W-:Y:S01]  /*3a00*/  FSEL R116, R93, RZ, P0 ;  /* 0x000000ff5d747208 */ /* 0x000fe20000000000 */
[----:B0-----:R-:W-:Y:S01]  /*3a10*/  IMAD.WIDE.U32 R92, R92, 0x10000, RZ ;  /* 0x000100005c5c7825 */ /* 0x001fe200078e00ff */
[----:B------:R-:W0:Y:S08]  /*3a20*/  F2F.BF16.F32 R118, R118 ;  /* 0x0000007600767304 */ /* 0x000e300000202000 */
[----:B------:R-:W3:Y:S01]  /*3a30*/  F2F.BF16.F32 R121, R116 ;  /* 0x0000007400797304 */ /* 0x000ee20000202000 */
[----:B0-----:R-:W-:Y:S01]  /*3a40*/  SHF.L.U32 R120, R118, 0x10, RZ ;  /* 0x0000001076787819 */ /* 0x001fe200000006ff */
[----:B-1----:R-:W-:-:S03]  /*3a50*/  IMAD.WIDE.U32 R90, R4, 0x8, R90 ;  /* 0x00000008045a7825 */ /* 0x002fc600078e005a */
[----:B------:R-:W-:Y:S01]  /*3a60*/  LOP3.LUT R93, R93, R120, R119, 0xfe, !PT ;  /* 0x000000785d5d7212 */ /* 0x000fe200078efe77 */
[----:B------:R-:W-:Y:S01]  /*3a70*/  HFMA2 R119, -RZ, RZ, 0, 0 ;  /* 0x00000000ff777431 */ /* 0x000fe200000001ff */
[----:B---3--:R-:W-:-:S05]  /*3a80*/  LOP3.LUT R92, R92, R121, RZ, 0xfc, !PT ;  /* 0x000000795c5c7212 */ /* 0x008fca00078efcff */
[----:B------:R0:W-:Y:S01]  /*3a90*/  STG.E.64 desc[UR14][R90.64], R92 ;  /* 0x0000005c5a007986 */ /* 0x0001e2000c101b0e */
[----:B--2---:R-:W-:Y:S02]  /*3aa0*/  @P0 MOV R4, R88 ;  /* 0x0000005800040202 */ /* 0x004fe40000000f00 */
[--C-:B------:R-:W-:Y:S02]  /*3ab0*/  @P4 SHF.R.U64 R88, R88, 0x10, R89.reuse ;  /* 0x0000001058584819 */ /* 0x100fe40000001259 */
[----:B------:R-:W-:Y:S02]  /*3ac0*/  @P0 SHF.L.U32 R4, R4, 0x10, RZ ;  /* 0x0000001004040819 */ /* 0x000fe400000006ff */
[----:B------:R-:W-:Y:S02]  /*3ad0*/  @P5 MOV R116, R89 ;  /* 0x0000005900745202 */ /* 0x000fe40000000f00 */
[----:B------:R-:W-:Y:S01]  /*3ae0*/  @P6 SHF.R.U32.HI R118, RZ, 0x10, R89 ;  /* 0x00000010ff766819 */ /* 0x000fe20000011659 */
[----:B------:R-:W-:Y:S01]  /*3af0*/  @P0 FMUL.FTZ R119, R4, R117 ;  /* 0x0000007504770220 */ /* 0x000fe20000410000 */
[----:B------:R-:W-:-:S02]  /*3b00*/  @P4 SHF.L.U32 R117, R88, 0x10, RZ ;  /* 0x0000001058754819 */ /* 0x000fc400000006ff */
[----:B------:R-:W-:Y:S02]  /*3b10*/  CS2R R88, SRZ ;  /* 0x0000000000587805 */ /* 0x000fe4000001ff00 */
[----:B------:R-:W-:Y:S01]  /*3b20*/  @P5 SHF.L.U32 R116, R116, 0x10, RZ ;  /* 0x0000001074745819 */ /* 0x000fe200000006ff */
[----:B------:R-:W-:Y:S01]  /*3b30*/  FADD.FTZ R20, R20, R119 ;  /* 0x0000007714147221 */ /* 0x000fe20000010000 */
[----:B0-----:R-:W-:Y:S02]  /*3b40*/  @P6 SHF.L.U32 R91, R118, 0x10, RZ ;  /* 0x00000010765b6819 */ /* 0x001fe400000006ff */
[----:B------:R-:W-:Y:S01]  /*3b50*/  MOV R4, RZ ;  /* 0x000000ff00047202 */ /* 0x000fe20000000f00 */
[----:B------:R-:W-:Y:S01]  /*3b60*/  @P4 FMUL.FTZ R4, R117, R94 ;  /* 0x0000005e75044220 */ /* 0x000fe20000410000 */
[----:B------:R-:W-:Y:S01]  /*3b70*/  @P5 FMUL.FTZ R89, R116, R95 ;  /* 0x0000005f74595220 */ /* 0x000fe20000410000 */
[----:B------:R-:W-:Y:S02]  /*3b80*/  @P6 FMUL.FTZ R88, R114, R91 ;  /* 0x0000005b72586220 */ /* 0x000fe40000410000 */
[----:B------:R-:W-:Y:S01]  /*3b90*/  FADD.FTZ R21, R21, R4 ;  /* 0x0000000415157221 */ /* 0x000fe20000010000 */
[----:B------:R-:W-:Y:S01]  /*3ba0*/  FADD.FTZ R22, R22, R89 ;  /* 0x0000005916167221 */ /* 0x000fe20000010000 */
[----:B------:R-:W-:Y:S01]  /*3bb0*/  FADD.FTZ R23, R23, R88 ;  /* 0x0000005817177221 */ /* 0x000fe20000010000 */
[----:B------:R-:W-:Y:S06]  /*3bc0*/  BRA `(.L_x_3129) ;  /* 0x0000000c005c7947 */ /* 0x000fec0003800000 */
.L_x_3132:
[----:B------:R-:W-:Y:S04]  /*3bd0*/  BSSY.RECONVERGENT B1, `(.L_x_3137) ;  /* 0x0000048000017945 */ /* 0x000fe80003800200 */
[----:B------:R-:W-:Y:S05]  /*3be0*/  @!P1 BRA `(.L_x_3138) ;  /* 0x0000000400189947 */ /* 0x000fea0003800000 */
[----:B------:R-:W0:Y:S02]  /*3bf0*/  LDC.64 R92, c[0x0][0x390] ;  /* 0x0000e400ff5c7b82 */ /* 0x000e240000000a00 */
[----:B0-----:R-:W-:-:S06]  /*3c00*/  IMAD.WIDE.U32 R92, R4, 0x8, R92 ;  /* 0x00000008045c7825 */ /* 0x001fcc00078e005c */
[----:B------:R-:W2:Y:S01]  /*3c10*/  LDG.E.64 R92, desc[UR14][R92.64] ;  /* 0x0000000e5c5c7981 */ /* 0x000ea2000c1e1b00 */
[--C-:B------:R-:W-:Y:S01]  /*3c20*/  FFMA.FTZ R85, R112, UR4, R114.reuse ;  /* 0x0000000470557c23 */ /* 0x100fe20008010072 */
[--C-:B------:R-:W-:Y:S01]  /*3c30*/  FFMA.FTZ R86, R100, UR4, R114.reuse ;  /* 0x0000000464567c23 */ /* 0x100fe20008010072 */
[----:B------:R-:W-:Y:S01]  /*3c40*/  LOP3.LUT P4, RZ, R3, 0xff00, RZ, 0xc0, !PT ;  /* 0x0000ff0003ff7812 */ /* 0x000fe2000788c0ff */
[----:B------:R-:W-:Y:S01]  /*3c50*/  FFMA.FTZ R94, R115, UR4, R114 ;  /* 0x00000004735e7c23 */ /* 0x000fe20008010072 */
[----:B------:R-:W-:Y:S01]  /*3c60*/  FADD.FTZ R84, R110, -R85 ;  /* 0x800000556e547221 */ /* 0x000fe20000010000 */
[----:B------:R-:W-:Y:S01]  /*3c70*/  FADD.FTZ R86, R101, -R86 ;  /* 0x8000005665567221 */ /* 0x000fe20000010000 */
[----:B------:R-:W-:Y:S01]  /*3c80*/  ISETP.GE.U32.AND P6, PT, R3, 0x1000000, PT ;  /* 0x010000000300780c */ /* 0x000fe20003fc6070 */
[----:B------:R-:W-:Y:S01]  /*3c90*/  FADD.FTZ R91, R113, -R94 ;  /* 0x8000005e715b7221 */ /* 0x000fe20000010000 */
[----:B------:R-:W-:Y:S01]  /*3ca0*/  FFMA.FTZ R85, R84, UR23, R17 ;  /* 0x0000001754557c23 */ /* 0x000fe20008010011 */
[----:B------:R-:W-:Y:S01]  /*3cb0*/  FFMA.FTZ R87, R86, UR23, R19 ;  /* 0x0000001756577c23 */ /* 0x000fe20008010013 */
[----:B------:R-:W-:Y:S01]  /*3cc0*/  FFMA.FTZ R86, R111, UR4, R114 ;  /* 0x000000046f567c23 */ /* 0x000fe20008010072 */
[----:B------:R-:W-:Y:S01]  /*3cd0*/  LOP3.LUT P5, RZ, R3, 0xff0000, RZ, 0xc0, !PT ;  /* 0x00ff000003ff7812 */ /* 0x000fe200078ac0ff */
[----:B------:R-:W-:Y:S01]  /*3ce0*/  FMUL.FTZ R116, R85, UR12 ;  /* 0x0000000c55747c20 */ /* 0x000fe20008410000 */
[----:B------:R-:W-:Y:S01]  /*3cf0*/  FMUL.FTZ R118, R87, UR12 ;  /* 0x0000000c57767c20 */ /* 0x000fe20008410000 */
[----:B------:R-:W-:Y:S01]  /*3d00*/  FADD.FTZ R89, R99, -R86 ;  /* 0x8000005663597221 */ /* 0x000fe20000010000 */
[----:B------:R-:W-:Y:S01]  /*3d10*/  LOP3.LUT P0, RZ, R3, 0xff, RZ, 0xc0, !PT ;  /* 0x000000ff03ff7812 */ /* 0x000fe2000780c0ff */
[----:B------:R-:W-:Y:S01]  /*3d20*/  FMUL.FTZ R116, R116, UR22 ;  /* 0x0000001674747c20 */ /* 0x000fe20008410000 */
[----:B------:R-:W-:Y:S01]  /*3d30*/  FMUL.FTZ R118, R118, UR22 ;  /* 0x0000001676767c20 */ /* 0x000fe20008410000 */
[----:B------:R-:W-:-:S02]  /*3d40*/  FFMA.FTZ R86, R89, UR23, R18 ;  /* 0x0000001759567c23 */ /* 0x000fc40008010012 */
[----:B-----5:R-:W-:Y:S02]  /*3d50*/  FMUL.FTZ R84, R73, R116 ;  /* 0x0000007449547220 */ /* 0x020fe40000410000 */
[----:B------:R-:W-:-:S03]  /*3d60*/  FMUL.FTZ R117, R86, UR12 ;  /* 0x0000000c56757c20 */ /* 0x000fc60008410000 */
[----:B------:R-:W-:Y:S01]  /*3d70*/  FSEL R88, R84, RZ, P4 ;  /* 0x000000ff54587208 */ /* 0x000fe20002000000 */
[----:B------:R-:W-:Y:S01]  /*3d80*/  FMUL.FTZ R84, R75, R118 ;  /* 0x000000764b547220 */ /* 0x000fe20000410000 */
[----:B------:R-:W-:-:S04]  /*3d90*/  FMUL.FTZ R117, R117, UR22 ;  /* 0x0000001675757c20 */ /* 0x000fc80008410000 */
[----:B------:R-:W-:Y:S01]  /*3da0*/  FSEL R90, R84, RZ, P6 ;  /* 0x000000ff545a7208 */ /* 0x000fe20003000000 */
[----:B------:R-:W-:Y:S01]  /*3db0*/  FMUL.FTZ R84, R74, R117 ;  /* 0x000000754a547220 */ /* 0x000fe20000410000 */
[----:B------:R-:W0:Y:S04]  /*3dc0*/  F2F.BF16.F32 R88, R88 ;  /* 0x0000005800587304 */ /* 0x000e280000202000 */
[----:B------:R-:W-:Y:S01]  /*3dd0*/  FSEL R89, R84, RZ, P5 ;  /* 0x000000ff54597208 */ /* 0x000fe20002800000 */
[----:B------:R-:W-:-:S03]  /*3de0*/  FFMA.FTZ R84, R91, UR23, R16 ;  /* 0x000000175b547c23 */ /* 0x000fc60008010010 */
[----:B------:R-:W1:Y:S01]  /*3df0*/  F2F.BF16.F32 R90, R90 ;  /* 0x0000005a005a7304 */ /* 0x000e620000202000 */
[----:B------:R-:W-:-:S04]  /*3e00*/  FMUL.FTZ R119, R84, UR12 ;  /* 0x0000000c54777c20 */ /* 0x000fc80008410000 */
[----:B------:R-:W-:Y:S01]  /*3e10*/  FMUL.FTZ R119, R119, UR22 ;  /* 0x0000001677777c20 */ /* 0x000fe20008410000 */
[----:B0-----:R-:W-:Y:S02]  /*3e20*/  IMAD.WIDE.U32 R94, R88, 0x10000, RZ ;  /* 0x00010000585e7825 */ /* 0x001fe400078e00ff */
[----:B------:R-:W0:Y:S02]  /*3e30*/  F2F.BF16.F32 R89, R89 ;  /* 0x0000005900597304 */ /* 0x000e240000202000 */
[----:B------:R-:W-:-:S05]  /*3e40*/  FMUL.FTZ R88, R72, R119 ;  /* 0x0000007748587220 */ /* 0x000fca0000410000 */
[----:B------:R-:W-:Y:S02]  /*3e50*/  FSEL R122, R88, RZ, P0 ;  /* 0x000000ff587a7208 */ /* 0x000fe40000000000 */
[----:B-1----:R-:W-:Y:S02]  /*3e60*/  SHF.L.U32 R91, R90, 0x10, RZ ;  /* 0x000000105a5b7819 */ /* 0x002fe400000006ff */
[----:B------:R-:W1:Y:S02]  /*3e70*/  F2F.BF16.F32 R121, R122 ;  /* 0x0000007a00797304 */ /* 0x000e640000202000 */
[----:B0-----:R-:W-:Y:S02]  /*3e80*/  LOP3.LUT R95, R95, R91, R89, 0xfe, !PT ;  /* 0x0000005b5f5f7212 */ /* 0x001fe400078efe59 */
[----:B------:R-:W0:Y:S08]  /*3e90*/  LDC.64 R90, c[0x0][0x478] ;  /* 0x00011e00ff5a7b82 */ /* 0x000e300000000a00 */
[----:B------:R-:W3:Y:S01]  /*3ea0*/  LDC.64 R88, c[0x0][0x468] ;  /* 0x00011a00ff587b82 */ /* 0x000ee20000000a00 */
[----:B-1----:R-:W-:Y:S01]  /*3eb0*/  LOP3.LUT R94, R94, R121, RZ, 0xfc, !PT ;  /* 0x000000795e5e7212 */ /* 0x002fe200078efcff */
[----:B------:R-:W-:-:S02]  /*3ec0*/  HFMA2 R121, -RZ, RZ, 0, 0 ;  /* 0x00000000ff797431 */ /* 0x000fc400000001ff */
[----:B0-----:R-:W-:-:S05]  /*3ed0*/  IMAD.WIDE.U32 R90, R4, 0x10, R90 ;  /* 0x00000010045a7825 */ /* 0x001fca00078e005a */
[----:B------:R0:W-:Y:S01]  /*3ee0*/  STG.E.128 desc[UR14][R90.64], R84 ;  /* 0x000000545a007986 */ /* 0x0001e2000c101d0e */
[C---:B---3--:R-:W-:Y:S01]  /*3ef0*/  IMAD.WIDE.U32 R88, R4.reuse, 0x8, R88 ;  /* 0x0000000804587825 */ /* 0x048fe200078e0058 */
[----:B------:R-:W-:-:S04]  /*3f00*/  IADD3 R4, PT, PT, R4, 0x80, RZ ;  /* 0x0000008004047810 */ /* 0x000fc80007ffe0ff */
[----:B------:R1:W-:Y:S01]  /*3f10*/  STG.E.64 desc[UR14][R88.64], R94 ;  /* 0x0000005e58007986 */ /* 0x0003e2000c101b0e */
[----:B0-----:R-:W-:Y:S01]  /*3f20*/  HFMA2 R90, -RZ, RZ, 0, 0 ;  /* 0x00000000ff5a7431 */ /* 0x001fe200000001ff */
[----:B-1----:R-:W-:Y:S02]  /*3f30*/  MOV R89, RZ ;  /* 0x000000ff00597202 */ /* 0x002fe40000000f00 */
[----:B--2---:R-:W-:-:S04]  /*3f40*/  @P0 MOV R120, R92 ;  /* 0x0000005c00780202 */ /* 0x004fc80000000f00 */
[----:B------:R-:W-:-:S05]  /*3f50*/  @P0 SHF.L.U32 R120, R120, 0x10, RZ ;  /* 0x0000001078780819 */ /* 0x000fca00000006ff */
[----:B------:R-:W-:Y:S01]  /*3f60*/  @P0 FMUL.FTZ R121, R120, R119 ;  /* 0x0000007778790220 */ /* 0x000fe20000410000 */
[--C-:B------:R-:W-:Y:S02]  /*3f70*/  @P4 SHF.R.U64 R120, R92, 0x10, R93.reuse ;  /* 0x000000105c784819 */ /* 0x100fe4000000125d */
[----:B------:R-:W-:Y:S01]  /*3f80*/  @P6 SHF.R.U32.HI R92, RZ, 0x10, R93 ;  /* 0x00000010ff5c6819 */ /* 0x000fe2000001165d */
[----:B------:R-:W-:Y:S01]  /*3f90*/  FADD.FTZ R28, R28, R121 ;  /* 0x000000791c1c7221 */ /* 0x000fe20000010000 */
[----:B------:R-:W-:Y:S02]  /*3fa0*/  @P5 MOV R119, R93 ;  /* 0x0000005d00775202 */ /* 0x000fe40000000f00 */
[----:B------:R-:W-:Y:S01]  /*3fb0*/  @P6 SHF.L.U32 R91, R92, 0x10, RZ ;  /* 0x000000105c5b6819 */ /* 0x000fe200000006ff */
[----:B------:R-:W-:Y:S01]  /*3fc0*/  HFMA2 R92, -RZ, RZ, 0, 0 ;  /* 0x00000000ff5c7431 */ /* 0x000fe200000001ff */
[----:B------:R-:W-:Y:S02]  /*3fd0*/  @P4 SHF.L.U32 R93, R120, 0x10, RZ ;  /* 0x00000010785d4819 */ /* 0x000fe400000006ff */
[----:B------:R-:W-:-:S03]  /*3fe0*/  @P5 SHF.L.U32 R88, R119, 0x10, RZ ;  /* 0x0000001077585819 */ /* 0x000fc600000006ff */
[----:B------:R-:W-:Y:S01]  /*3ff0*/  @P4 FMUL.FTZ R90, R93, R116 ;  /* 0x000000745d5a4220 */ /* 0x000fe20000410000 */
[----:B------:R-:W-:Y:S01]  /*4000*/  @P6 FMUL.FTZ R92, R91, R118 ;  /* 0x000000765b5c6220 */ /* 0x000fe20000410000 */
[----:B------:R-:W-:Y:S02]  /*4010*/  @P5 FMUL.FTZ R89, R88, R117 ;  /* 0x0000007558595220 */ /* 0x000fe40000410000 */
[----:B------:R-:W-:Y:S01]  /*4020*/  FADD.FTZ R29, R29, R90 ;  /* 0x0000005a1d1d7221 */ /* 0x000fe20000010000 */
[----:B------:R-:W-:Y:S01]  /*4030*/  FADD.FTZ R31, R31, R92 ;  /* 0x0000005c1f1f7221 */ /* 0x000fe20000010000 */
[----:B------:R-:W-:-:S07]  /*4040*/  FADD.FTZ R30, R30, R89 ;  /* 0x000000591e1e7221 */ /* 0x000fce0000010000 */
.L_x_3138:
[----:B------:R-:W-:Y:S05]  /*4050*/  BSYNC.RECONVERGENT B1 ;  /* 0x0000000000017941 */ /* 0x000fea0003800200 */
.L_x_3137:
        /* <DEDUP_REMOVED lines=12> */
[----:B------:R-:W-:Y:S01]  /*4120*/  ISETP.GE.U32.AND P6, PT, R2, 0x1000000, PT ;  /* 0x010000000200780c */ /* 0x000fe20003fc6070 */
[----:B------:R-:W-:Y:S01]  /*4130*/  FFMA.FTZ R85, R84, UR23, R13 ;  /* 0x0000001754557c23 */ /* 0x000fe2000801000d */
[----:B------:R-:W-:Y:S01]  /*4140*/  FFMA.FTZ R87, R86, UR23, R15 ;  /* 0x0000001756577c23 */ /* 0x000fe2000801000f */
[----:B------:R-:W-:Y:S01]  /*4150*/  FFMA.FTZ R86, R89, UR23, R14 ;  /* 0x0000001759567c23 */ /* 0x000fe2000801000e */
[----:B------:R-:W-:Y:S01]  /*4160*/  FFMA.FTZ R89, R7, UR4, R114 ;  /* 0x0000000407597c23 */ /* 0x000fe20008010072 */
[----:B------:R-:W-:Y:S01]  /*4170*/  FMUL.FTZ R116, R85, UR12 ;  /* 0x0000000c55747c20 */ /* 0x000fe20008410000 */
[----:B------:R-:W-:Y:S01]  /*4180*/  FMUL.FTZ R118, R87, UR12 ;  /* 0x0000000c57767c20 */ /* 0x000fe20008410000 */
[----:B------:R-:W-:Y:S01]  /*4190*/  FMUL.FTZ R117, R86, UR12 ;  /* 0x0000000c56757c20 */ /* 0x000fe20008410000 */
[----:B------:R-:W-:Y:S01]  /*41a0*/  LOP3.LUT P5, RZ, R2, 0xff0000, RZ, 0xc0, !PT ;  /* 0x00ff000002ff7812 */ /* 0x000fe200078ac0ff */
[----:B------:R-:W-:Y:S01]  /*41b0*/  FMUL.FTZ R116, R116, UR22 ;  /* 0x0000001674747c20 */ /* 0x000fe20008410000 */
[----:B------:R-:W-:Y:S01]  /*41c0*/  FMUL.FTZ R118, R118, UR22 ;  /* 0x0000001676767c20 */ /* 0x000fe20008410000 */
[----:B------:R-:W-:Y:S01]  /*41d0*/  FMUL.FTZ R117, R117, UR22 ;  /* 0x0000001675757c20 */ /* 0x000fe20008410000 */
[----:B------:R-:W-:Y:S01]  /*41e0*/  FADD.FTZ R91, R96, -R89 ;  /* 0x80000059605b7221 */ /* 0x000fe20000010000 */
[----:B-----5:R-:W-:Y:S01]  /*41f0*/  FMUL.FTZ R84, R65, R116 ;  /* 0x0000007441547220 */ /* 0x020fe20000410000 */
[----:B------:R-:W-:-:S04]  /*4200*/  LOP3.LUT P0, RZ, R2, 0xff, RZ, 0xc0, !PT ;  /* 0x000000ff02ff7812 */ /* 0x000fc8000780c0ff */
[----:B------:R-:W-:Y:S01]  /*4210*/  FSEL R88, R84, RZ, P4 ;  /* 0x000000ff54587208 */ /* 0x000fe20002000000 */
[----:B------:R-:W-:-:S05]  /*4220*/  FMUL.FTZ R84, R67, R118 ;  /* 0x0000007643547220 */ /* 0x000fca0000410000 */
        /* <DEDUP_REMOVED lines=43> */
.L_x_3140:
[----:B------:R-:W-:Y:S05]  /*44e0*/  BSYNC.RECONVERGENT B1 ;  /* 0x0000000000017941 */ /* 0x000fea0003800200 */
.L_x_3139:
[----:B------:R-:W-:Y:S05]  /*44f0*/  @!P3 BRA `(.L_x_3129) ;  /* 0x000000040010b947 */ /* 0x000fea0003800000 */
[----:B------:R-:W0:Y:S01]  /*4500*/  LDC.64 R84, c[0x0][0x390] ;  /* 0x0000e400ff547b82 */ /* 0x000e220000000a00 */
[----:B------:R-:W-:Y:S01]  /*4510*/  FFMA.FTZ R87, R105, UR4, R114 ;  /* 0x0000000469577c23 */ /* 0x000fe20008010072 */
[C---:B------:R-:W-:Y:S02]  /*4520*/  LOP3.LUT P4, RZ, R0.reuse, 0xff00, RZ, 0xc0, !PT ;  /* 0x0000ff0000ff7812 */ /* 0x040fe4000788c0ff */
[C---:B------:R-:W-:Y:S02]  /*4530*/  LOP3.LUT P5, RZ, R0.reuse, 0xff0000, RZ, 0xc0, !PT ;  /* 0x00ff000000ff7812 */ /* 0x040fe400078ac0ff */
[C---:B------:R-:W-:Y:S02]  /*4540*/  ISETP.GE.U32.AND P6, PT, R0.reuse, 0x1000000, PT ;  /* 0x010000000000780c */ /* 0x040fe40003fc6070 */
[----:B------:R-:W-:Y:S01]  /*4550*/  LOP3.LUT P0, RZ, R0, 0xff, RZ, 0xc0, !PT ;  /* 0x000000ff00ff7812 */ /* 0x000fe2000780c0ff */
[----:B------:R-:W1:Y:S01]  /*4560*/  LDC.64 R92, c[0x0][0x478] ;  /* 0x00011e00ff5c7b82 */ /* 0x000e620000000a00 */
[----:B0-----:R-:W-:-:S06]  /*4570*/  IMAD.WIDE.U32 R88, R4, 0x8, R84 ;  /* 0x0000000804587825 */ /* 0x001fcc00078e0054 */
[----:B------:R-:W2:Y:S01]  /*4580*/  LDG.E.64 R88, desc[UR14][R88.64] ;  /* 0x0000000e58587981 */ /* 0x000ea2000c1e1b00 */
[----:B------:R-:W-:Y:S01]  /*4590*/  FFMA.FTZ R84, R102, UR4, R114 ;  /* 0x0000000466547c23 */ /* 0x000fe20008010072 */
[----:B------:R-:W-:Y:S01]  /*45a0*/  FADD.FTZ R87, R106, -R87 ;  /* 0x800000576a577221 */ /* 0x000fe20000010000 */
[----:B-1----:R-:W-:-:S04]  /*45b0*/  IMAD.WIDE.U32 R92, R4, 0x10, R92 ;  /* 0x00000010045c7825 */ /* 0x002fc800078e005c */
[----:B------:R-:W-:Y:S01]  /*45c0*/  FADD.FTZ R84, R107, -R84 ;  /* 0x800000546b547221 */ /* 0x000fe20000010000 */
[----:B------:R-:W-:Y:S01]  /*45d0*/  FFMA.FTZ R86, R87, UR23, R82 ;  /* 0x0000001757567c23 */ /* 0x000fe20008010052 */
[--C-:B------:R-:W-:Y:S01]  /*45e0*/  FFMA.FTZ R87, R103, UR4, R114.reuse ;  /* 0x0000000467577c23 */ /* 0x100fe20008010072 */
[----:B------:R-:W-:Y:S01]  /*45f0*/  FFMA.FTZ R114, R108, UR4, R114 ;  /* 0x000000046c727c23 */ /* 0x000fe20008010072 */
[----:B------:R-:W-:Y:S01]  /*4600*/  FFMA.FTZ R85, R84, UR23, R81 ;  /* 0x0000001754557c23 */ /* 0x000fe20008010051 */
[----:B------:R-:W-:Y:S01]  /*4610*/  FMUL.FTZ R119, R86, UR12 ;  /* 0x0000000c56777c20 */ /* 0x000fe20008410000 */
[----:B------:R-:W-:Y:S01]  /*4620*/  FADD.FTZ R91, R104, -R87 ;  /* 0x80000057685b7221 */ /* 0x000fe20000010000 */
[----:B------:R-:W-:Y:S01]  /*4630*/  FADD.FTZ R114, R109, -R114 ;  /* 0x800000726d727221 */ /* 0x000fe20000010000 */
[----:B------:R-:W-:Y:S01]  /*4640*/  FMUL.FTZ R116, R85, UR12 ;  /* 0x0000000c55747c20 */ /* 0x000fe20008410000 */
[----:B------:R-:W-:Y:S02]  /*4650*/  FMUL.FTZ R119, R119, UR22 ;  /* 0x0000001677777c20 */ /* 0x000fe40008410000 */
[----:B------:R-:W-:Y:S01]  /*4660*/  FFMA.FTZ R87, R114, UR23, R83 ;  /* 0x0000001772577c23 */ /* 0x000fe20008010053 */
[----:B------:R-:W-:Y:S01]  /*4670*/  FMUL.FTZ R116, R116, UR22 ;  /* 0x0000001674747c20 */ /* 0x000fe20008410000 */
[----:B-----5:R-:W-:-:S02]  /*4680*/  FMUL.FTZ R90, R58, R119 ;  /* 0x000000773a5a7220 */ /* 0x020fc40000410000 */
[----:B------:R-:W-:Y:S01]  /*4690*/  FMUL.FTZ R114, R87, UR12 ;  /* 0x0000000c57727c20 */ /* 0x000fe20008410000 */
[----:B------:R-:W-:Y:S02]  /*46a0*/  FMUL.FTZ R84, R57, R116 ;  /* 0x0000007439547220 */ /* 0x000fe40000410000 */
[----:B------:R-:W-:Y:S01]  /*46b0*/  FSEL R121, R90, RZ, P5 ;  /* 0x000000ff5a797208 */ /* 0x000fe20002800000 */
[----:B------:R-:W-:Y:S02]  /*46c0*/  FMUL.FTZ R114, R114, UR22 ;  /* 0x0000001672727c20 */ /* 0x000fe40008410000 */
[----:B------:R-:W-:Y:S01]  /*46d0*/  FSEL R94, R84, RZ, P4 ;  /* 0x000000ff545e7208 */ /* 0x000fe20002000000 */
[----:B------:R-:W-:Y:S01]  /*46e0*/  FFMA.FTZ R84, R91, UR23, R80 ;  /* 0x000000175b547c23 */ /* 0x000fe20008010050 */
[----:B------:R-:W-:Y:S01]  /*46f0*/  FMUL.FTZ R91, R59, R114 ;  /* 0x000000723b5b7220 */ /* 0x000fe20000410000 */
[----:B------:R-:W-:Y:S02]  /*4700*/  F2F.BF16.F32 R121, R121 ;  /* 0x0000007900797304 */ /* 0x000fe40000202000 */
[----:B------:R-:W-:Y:S01]  /*4710*/  FMUL.FTZ R117, R84, UR12 ;  /* 0x0000000c54757c20 */ /* 0x000fe20008410000 */
[----:B------:R-:W-:Y:S01]  /*4720*/  STG.E.128 desc[UR14][R92.64], R84 ;  /* 0x000000545c007986 */ /* 0x000fe2000c101d0e */
[----:B------:R-:W-:-:S02]  /*4730*/  FSEL R120, R91, RZ, P6 ;  /* 0x000000ff5b787208 */ /* 0x000fc40003000000 */
[----:B------:R-:W-:Y:S02]  /*4740*/  FMUL.FTZ R117, R117, UR22 ;  /* 0x0000001675757c20 */ /* 0x000fe40008410000 */
[----:B------:R-:W0:Y:S02]  /*4750*/  F2F.BF16.F32 R94, R94 ;  /* 0x0000005e005e7304 */ /* 0x000e240000202000 */
[----:B------:R-:W-:-:S05]  /*4760*/  FMUL.FTZ R90, R56, R117 ;  /* 0x00000075385a7220 */ /* 0x000fca0000410000 */
[----:B------:R-:W-:Y:S01]  /*4770*/  FSEL R118, R90, RZ, P0 ;  /* 0x000000ff5a767208 */ /* 0x000fe20000000000 */
[----:B------:R-:W1:Y:S01]  /*4780*/  F2F.BF16.F32 R120, R120 ;  /* 0x0000007800787304 */ /* 0x000e620000202000 */
[----:B------:R-:W3:Y:S01]  /*4790*/  LDC.64 R90, c[0x0][0x468] ;  /* 0x00011a00ff5a7b82 */ /* 0x000ee20000000a00 */
[----:B0-----:R-:W-:-:S06]  /*47a0*/  IMAD.WIDE.U32 R94, R94, 0x10000, RZ ;  /* 0x000100005e5e7825 */ /* 0x001fcc00078e00ff */
[----:B------:R-:W0:Y:S01]  /*47b0*/  F2F.BF16.F32 R123, R118 ;  /* 0x00000076007b7304 */ /* 0x000e220000202000 */
[----:B-1----:R-:W-:-:S04]  /*47c0*/  SHF.L.U32 R122, R120, 0x10, RZ ;  /* 0x00000010787a7819 */ /* 0x002fc800000006ff */
[----:B------:R-:W-:Y:S01]  /*47d0*/  LOP3.LUT R95, R95, R122, R121, 0xfe, !PT ;  /* 0x0000007a5f5f7212 */ /* 0x000fe200078efe79 */
[----:B------:R-:W-:Y:S01]  /*47e0*/  HFMA2 R121, -RZ, RZ, 0, 0 ;  /* 0x00000000ff797431 */ /* 0x000fe200000001ff */
[----:B0-----:R-:W-:Y:S01]  /*47f0*/  LOP3.LUT R94, R94, R123, RZ, 0xfc, !PT ;  /* 0x0000007b5e5e7212 */ /* 0x001fe200078efcff */
[----:B---3--:R-:W-:-:S05]  /*4800*/  IMAD.WIDE.U32 R90, R4, 0x8, R90 ;  /* 0x00000008045a7825 */ /* 0x008fca00078e005a */
        /* <DEDUP_REMOVED lines=18> */
[----:B------:R-:W-:-:S07]  /*4930*/  FADD.FTZ R23, R23, R88 ;  /* 0x0000005817177221 */ /* 0x000fce0000010000 */
.L_x_3129:
[----:B------:R-:W-:Y:S05]  /*4940*/  BSYNC.RECONVERGENT B0 ;  /* 0x0000000000007941 */ /* 0x000fea0003800200 */
.L_x_3119:
[----:B------:R-:W-:Y:S02]  /*4950*/  UIADD3 UR7, UPT, UPT, UR7, UR24, URZ ;  /* 0x0000001807077290 */ /* 0x000fe4000fffe0ff */
[----:B------:R-:W-:Y:S02]  /*4960*/  UPLOP3.LUT UP2, UPT, UPT, UPT, UP2, 0x40, 0x4 ;  /* 0x000000000004789c */ /* 0x000fe40003f4e820 */
[----:B------:R-:W-:-:S09]  /*4970*/  UISETP.GE.AND UP1, UPT, UR7, UR25, UPT ;  /* 0x000000190700728c */ /* 0x000fd2000bf26270 */
[----:B------:R-:W-:Y:S05]  /*4980*/  BRA.U !UP1, `(.L_x_3141) ;  /* 0xffffffb909f07547 */ /* 0x000fea000b83ffff */
.L_x_3110:
        /* <DEDUP_REMOVED lines=16> */
.L_x_3143:
[----:B------:R-:W-:Y:S05]  /*4a90*/  BSYNC.RECONVERGENT B0 ;  /* 0x0000000000007941 */ /* 0x000fea0003800200 */
.L_x_3142:
        /* <DEDUP_REMOVED lines=12> */
.L_x_3145:
[----:B------:R-:W-:Y:S05]  /*4b60*/  BSYNC.RECONVERGENT B0 ;  /* 0x0000000000007941 */ /* 0x000fea0003800200 */
.L_x_3144:
        /* <DEDUP_REMOVED lines=11> */
.L_x_3146:
        /* <DEDUP_REMOVED lines=14> */
.L_x_6746:


//--------------------- .text._ZN10layer_norm13ln_bwd_kernelINS_13Kernel_traitsIf13__nv_bfloat16fS2_fjLj1536ELj1ELj1ELj4ELj8ENS_18Kernel_traits_baseILj1536EfS2_fS2_fjLj128EEEEELb1ELb1ELb0ELb1EEEvNS_9BwdParamsE --------------------------
	.section	.text._ZN10layer_norm13ln_bwd_kernelINS_13Kernel_traitsIf13__nv_bfloat16fS2_fjLj1536ELj1ELj1ELj4ELj8ENS_18Kernel_traits_baseILj1536EfS2_fS2_fjLj128EEEEELb1ELb1ELb0ELb1EEEvNS_9BwdParamsE,"ax",@progbits
	.align	128
        .global         _ZN10layer_norm13ln_bwd_kernelINS_13Kernel_traitsIf13__nv_bfloat16fS2_fjLj1536ELj1ELj1ELj4ELj8ENS_18Kernel_traits_baseILj1536EfS2_fS2_fjLj128EEEEELb1ELb1ELb0ELb1EEEvNS_9BwdParamsE
        .type           _ZN10layer_norm13ln_bwd_kernelINS_13Kernel_traitsIf13__nv_bfloat16fS2_fjLj1536ELj1ELj1ELj4ELj8ENS_18Kernel_traits_baseILj1536EfS2_fS2_fjLj128EEEEELb1ELb1ELb0ELb1EEEvNS_9BwdParamsE,@function
        .size           _ZN10layer_norm13ln_bwd_kernelINS_13Kernel_traitsIf13__nv_bfloat16fS2_fjLj1536ELj1ELj1ELj4ELj8ENS_18Kernel_traits_baseILj1536EfS2_fS2_fjLj128EEEEELb1ELb1ELb0ELb1EEEvNS_9BwdParamsE,(.L_x_6747 - _ZN10layer_norm13ln_bwd_kernelINS_13Kernel_traitsIf13__nv_bfloat16fS2_fjLj1536ELj1ELj1ELj4ELj8ENS_18Kernel_traits_baseILj1536EfS2_fS2_fjLj128EEEEELb1ELb1ELb0ELb1EEEvNS_9BwdParamsE)
        .other          _ZN10layer_norm13ln_bwd_kernelINS_13Kernel_traitsIf13__nv_bfloat16fS2_fjLj1536ELj1ELj1ELj4ELj8ENS_18Kernel_traits_baseILj1536EfS2_fS2_fjLj128EEEEELb1ELb1ELb0ELb1EEEvNS_9BwdParamsE,@"STO_CUDA_ENTRY STV_DEFAULT"
_ZN10layer_norm13ln_bwd_kernelINS_13Kernel_traitsIf13__nv_bfloat16fS2_fjLj1536ELj1ELj1ELj4ELj8ENS_18Kernel_traits_baseILj1536EfS2_fS2_fjLj128EEEEELb1ELb1ELb0ELb1EEEvNS_9BwdParamsE:
.text._ZN10layer_norm13ln_bwd_kernelINS_13Kernel_traitsIf13__nv_bfloat16fS2_fjLj1536ELj1ELj1ELj4ELj8ENS_18Kernel_traits_baseILj1536EfS2_fS2_fjLj128EEEEELb1ELb1ELb0ELb1EEEvNS_9BwdParamsE:
        /* <DEDUP_REMOVED lines=28> */
[----:B------:R-:W-:Y:S02]  /*01c0*/  PLOP3.LUT P2, PT, PT, PT, PT, 0x8, 0x80 ;  /* 0x000000000080781c */ /* 0x000fe40003f4e170 */
        /* <DEDUP_REMOVED lines=9> */
[----:B-1----:R-:W-:Y:S01]  /*0260*/  UISETP.NE.U32.AND UP0, UPT, UR4, URZ, UPT ;  /* 0x000000ff0400728c */ /* 0x002fe2000bf05070 */
[----:B------:R-:W-:Y:S02]  /*0270*/  CS2R R14, SRZ ;  /* 0x00000000000e7805 */ /* 0x000fe4000001ff00 */
[----:B------:R-:W-:Y:S01]  /*0280*/  CS2R R16, SRZ ;  /* 0x0000000000107805 */ /* 0x000fe2000001ff00 */
[----:B------:R-:W1:Y:S01]  /*0290*/  LDCU UR23, c[0x0][0x408] ;  /* 0x00008100ff1777ac */ /* 0x000e620008000800 */
[----:B0-----:R-:W-:Y:S01]  /*02a0*/  IMAD.WIDE.U32 R2, R64, 0x10, R2 ;  /* 0x0000001040027825 */ /* 0x001fe200078e0002 */
[----:B------:R-:W-:Y:S02]  /*02b0*/  CS2R R18, SRZ ;  /* 0x0000000000127805 */ /* 0x000fe4000001ff00 */
[----:B------:R-:W-:-:S02]  /*02c0*/  CS2R R68, SRZ ;  /* 0x0000000000447805 */ /* 0x000fc4000001ff00 */
[----:B------:R-:W-:Y:S02]  /*02d0*/  CS2R R70, SRZ ;  /* 0x0000000000467805 */ /* 0x000fe4000001ff00 */
[----:B------:R-:W-:Y:S01]  /*02e0*/  CS2R R72, SRZ ;  /* 0x0000000000487805 */ /* 0x000fe2000001ff00 */
[----:B--2---:R-:W5:Y:S01]  /*02f0*/  LDG.E.128 R24, desc[UR16][R2.64] ;  /* 0x0000001002187981 */ /* 0x004f62000c1e1d00 */
[----:B------:R-:W0:Y:S01]  /*0300*/  LDCU UR19, c[0x0][0x388] ;  /* 0x00007100ff1377ac */ /* 0x000e220008000800 */
[----:B---3--:R-:W-:Y:S02]  /*0310*/  IMAD.WIDE.U32 R4, R64, 0x10, R4 ;  /* 0x0000001040047825 */ /* 0x008fe400078e0004 */
[----:B------:R-:W5:Y:S01]  /*0320*/  LDG.E.128 R28, desc[UR16][R2.64+0x800] ;  /* 0x00080010021c7981 */ /* 0x000f62000c1e1d00 */
[----:B------:R-:W-:Y:S01]  /*0330*/  CS2R R74, SRZ ;  /* 0x00000000004a7805 */ /* 0x000fe2000001ff00 */
[----:B------:R-:W2:Y:S02]  /*0340*/  LDCU.U8 UR18, c[0x0][0x410] ;  /* 0x00008200ff1277ac */ /* 0x000ea40008000000 */
[----:B------:R3:W5:Y:S01]  /*0350*/  LDG.E.128 R32, desc[UR16][R2.64+0x1000] ;  /* 0x0010001002207981 */ /* 0x000762000c1e1d00 */
[----:B------:R-:W4:Y:S03]  /*0360*/  LDCU UR22, c[0x0][0x400] ;  /* 0x00008000ff1677ac */ /* 0x000f260008000800 */
[----:B------:R-:W5:Y:S01]  /*0370*/  LDG.E.128 R36, desc[UR16][R4.64+0x1000] ;  /* 0x0010001004247981 */ /* 0x000f62000c1e1d00 */
[----:B------:R-:W0:Y:S03]  /*0380*/  LDCU.64 UR24, c[0x0][0x478] ;  /* 0x00008f00ff1877ac */ /* 0x000e260008000a00 */
[----:B------:R-:W5:Y:S01]  /*0390*/  LDG.E.128 R40, desc[UR16][R4.64+0x800] ;  /* 0x0008001004287981 */ /* 0x000f62000c1e1d00 */
[----:B---3--:R-:W-:Y:S01]  /*03a0*/  CS2R R2, SRZ ;  /* 0x0000000000027805 */ /* 0x008fe2000001ff00 */
[----:B------:R-:W3:Y:S02]  /*03b0*/  LDCU.128 UR8, c[0x0][0x3c0] ;  /* 0x00007800ff0877ac */ /* 0x000ee40008000c00 */
[----:B------:R1:W5:Y:S01]  /*03c0*/  LDG.E.128 R44, desc[UR16][R4.64] ;  /* 0x00000010042c7981 */ /* 0x000362000c1e1d00 */
[----:B------:R-:W-:Y:S01]  /*03d0*/  UISETP.NE.AND.EX UP0, UPT, UR5, URZ, UPT, UP0 ;  /* 0x000000ff0500728c */ /* 0x000fe2000bf05300 */
[----:B------:R-:W0:Y:S01]  /*03e0*/  LDCU.64 UR20, c[0x0][0x438] ;  /* 0x00008700ff1477ac */ /* 0x000e220008000a00 */
[----:B------:R-:W0:Y:S01]  /*03f0*/  LDCU.64 UR26, c[0x0][0x380] ;  /* 0x00007000ff1a77ac */ /* 0x000e220008000a00 */
[----:B-1----:R-:W-:Y:S01]  /*0400*/  CS2R R4, SRZ ;  /* 0x0000000000047805 */ /* 0x002fe2000001ff00 */
[----:B--2-4-:R-:W-:-:S07]  /*0410*/  UMOV UR6, UR7 ;  /* 0x0000000700067c82 */ /* 0x014fce0008000000 */
.L_x_3152:
[----:B------:R-:W1:Y:S01]  /*0420*/  LDC.64 R66, c[0x0][0x3a8] ;  /* 0x0000ea00ff427b82 */ /* 0x000e620000000a00 */
[----:B0-----:R-:W-:Y:S02]  /*0430*/  UIMAD UR4, UR6, UR19, URZ ;  /* 0x00000013060472a4 */ /* 0x001fe4000f8e02ff */
[----:B---3--:R-:W-:Y:S02]  /*0440*/  UIMAD.WIDE UR12, UR6, 0x4, UR8 ;  /* 0x00000004060c78a5 */ /* 0x008fe4000f8e0208 */
        /* <DEDUP_REMOVED lines=13> */
[C---:B-1----:R-:W-:Y:S01]  /*0520*/  IMAD.WIDE.U32 R56, R88.reuse, 0x10, R66 ;  /* 0x0000001058387825 */ /* 0x042fe200078e0042 */
[C---:B------:R-:W-:Y:S01]  /*0530*/  IADD3 R87, PT, PT, R88.reuse, 0x80, RZ ;  /* 0x0000008058577810 */ /* 0x040fe20007ffe0ff */
[----:B------:R-:W1:Y:S02]  /*0540*/  @UP0 LDCU.64 UR4, c[0x0][0x3e0] ;  /* 0x00007c00ff0407ac */ /* 0x000e640008000a00 */
[----:B------:R-:W4:Y:S01]  /*0550*/  LDG.E R0, desc[UR16][R64.64] ;  /* 0x0000001040007981 */ /* 0x000f22000c1e1900 */
[----:B0-----:R-:W-:-:S03]  /*0560*/  IMAD.WIDE.U32 R94, R88, 0x8, R90 ;  /* 0x00000008585e7825 */ /* 0x001fc600078e005a */
        /* <DEDUP_REMOVED lines=13> */
[----:B-1----:R-:W-:Y:S01]  /*0640*/  @UP0 UIMAD.WIDE UR4, UR6, 0x2, UR4 ;  /* 0x00000002060408a5 */ /* 0x002fe2000f8e0204 */
[----:B--2---:R-:W-:-:S02]  /*0650*/  FSEL R96, R96, RZ, !P4 ;  /* 0x000000ff60607208 */ /* 0x004fc40006000000 */
[----:B----4-:R-:W-:-:S03]  /*0660*/  R2UR UR12, R0 ;  /* 0x00000000000c72ca */ /* 0x010fc600000e0000 */
[----:B---3--:R-:W-:Y:S01]  /*0670*/  FADD.FTZ R0, -R96, R56 ;  /* 0x0000003860007221 */ /* 0x008fe20000010100 */
[----:B------:R-:W-:Y:S02]  /*0680*/  MOV R56, R94 ;  /* 0x0000005e00387202 */ /* 0x000fe40000000f00 */
[----:B------:R-:W-:Y:S01]  /*0690*/  SHF.R.U64 R89, R94, 0x10, R95 ;  /* 0x000000105e597819 */ /* 0x000fe2000000125f */
[----:B------:R-:W-:Y:S01]  /*06a0*/  FADD.FTZ R97, -R96, R63 ;  /* 0x0000003f60617221 */ /* 0x000fe20000010100 */
[----:B------:R-:W-:Y:S01]  /*06b0*/  SHF.L.U32 R63, R56, 0x10, RZ ;  /* 0x00000010383f7819 */ /* 0x000fe200000006ff */
[C---:B------:R-:W-:Y:S01]  /*06c0*/  FADD.FTZ R107, -R96.reuse, R59 ;  /* 0x0000003b606b7221 */ /* 0x040fe20000010100 */
[C---:B------:R-:W-:Y:S01]  /*06d0*/  FADD.FTZ R102, -R96.reuse, R62 ;  /* 0x0000003e60667221 */ /* 0x040fe20000010100 */
[----:B------:R-:W-:Y:S01]  /*06e0*/  FADD.FTZ R57, -R96, R57 ;  /* 0x0000003960397221 */ /* 0x000fe20000010100 */
[----:B------:R-:W-:Y:S01]  /*06f0*/  MOV R59, R95 ;  /* 0x0000005f003b7202 */ /* 0x000fe20000000f00 */
[----:B-----5:R-:W-:Y:S01]  /*0700*/  FMUL.FTZ R109, R24, R63 ;  /* 0x0000003f186d7220 */ /* 0x020fe20000410000 */
[----:B------:R-:W-:Y:S01]  /*0710*/  SHF.L.U32 R62, R89, 0x10, RZ ;  /* 0x00000010593e7819 */ /* 0x000fe200000006ff */
[----:B------:R-:W-:Y:S01]  /*0720*/  FMUL.FTZ R0, R0, UR12 ;  /* 0x0000000c00007c20 */ /* 0x000fe20008410000 */
[C---:B------:R-:W-:Y:S01]  /*0730*/  FADD.FTZ R99, -R96.reuse, R61 ;  /* 0x0000003d60637221 */ /* 0x040fe20000010100 */
[----:B------:R-:W-:Y:S01]  /*0740*/  SHF.R.U32.HI R108, RZ, 0x10, R95 ;  /* 0x00000010ff6c7819 */ /* 0x000fe2000001165f */
[----:B------:R-:W-:Y:S01]  /*0750*/  FMUL.FTZ R111, R57, UR12 ;  /* 0x0000000c396f7c20 */ /* 0x000fe20008410000 */
[----:B------:R-:W-:Y:S01]  /*0760*/  SHF.L.U32 R61, R59, 0x10, RZ ;  /* 0x000000103b3d7819 */ /* 0x000fe200000006ff */
[----:B------:R-:W-:Y:S01]  /*0770*/  FMUL.FTZ R114, R25, R62 ;  /* 0x0000003e19727220 */ /* 0x000fe20000410000 */
[----:B------:R-:W-:Y:S01]  /*0780*/  FADD.FTZ R57, RZ, R109 ;  /* 0x0000006dff397221 */ /* 0x000fe20000010000 */
[----:B------:R-:W-:Y:S01]  /*0790*/  FADD.FTZ R58, -R96, R58 ;  /* 0x0000003a603a7221 */ /* 0x000fe20000010100 */
[----:B------:R-:W-:Y:S01]  /*07a0*/  FFMA.FTZ R56, R0, R109, RZ ;  /* 0x0000006d00387223 */ /* 0x000fe200000100ff */
[----:B------:R-:W-:Y:S01]  /*07b0*/  MOV R117, R92 ;  /* 0x0000005c00757202 */ /* 0x000fe20000000f00 */
[----:B------:R-:W-:Y:S01]  /*07c0*/  FMUL.FTZ R106, R26, R61 ;  /* 0x0000003d1a6a7220 */ /* 0x000fe20000410000 */
[----:B------:R-:W-:Y:S01]  /*07d0*/  SHF.L.U32 R108, R108, 0x10, RZ ;  /* 0x000000106c6c7819 */ /* 0x000fe200000006ff */
[----:B------:R-:W-:Y:S01]  /*07e0*/  FADD.FTZ R59, R114, R57 ;  /* 0x00000039723b7221 */ /* 0x000fe20000010000 */
[----:B------:R-:W-:Y:S01]  /*07f0*/  FMUL.FTZ R112, R58, UR12 ;  /* 0x0000000c3a707c20 */ /* 0x000fe20008410000 */
[----:B------:R-:W-:Y:S01]  /*0800*/  FFMA.FTZ R57, R111, R114, R56 ;  /* 0x000000726f397223 */ /* 0x000fe20000010038 */
[----:B------:R-:W-:Y:S01]  /*0810*/  SHF.R.U64 R110, R92, 0x10, R93 ;  /* 0x000000105c6e7819 */ /* 0x000fe2000000125d */
[----:B------:R-:W-:Y:S01]  /*0820*/  FMUL.FTZ R105, R27, R108 ;  /* 0x0000006c1b697220 */ /* 0x000fe20000410000 */
[----:B------:R-:W-:Y:S01]  /*0830*/  SHF.L.U32 R117, R117, 0x10, RZ ;  /* 0x0000001075757819 */ /* 0x000fe200000006ff */
[----:B------:R-:W-:Y:S01]  /*0840*/  FADD.FTZ R58, R106, R59 ;  /* 0x0000003b6a3a7221 */ /* 0x000fe20000010000 */
[----:B------:R-:W-:Y:S01]  /*0850*/  FADD.FTZ R60, -R96, R60 ;  /* 0x0000003c603c7221 */ /* 0x000fe20000010100 */
[----:B------:R-:W-:Y:S01]  /*0860*/  FMUL.FTZ R107, R107, UR12 ;  /* 0x0000000c6b6b7c20 */ /* 0x000fe20008410000 */
[----:B------:R-:W-:Y:S01]  /*0870*/  FFMA.FTZ R56, R112, R106, R57 ;  /* 0x0000006a70387223 */ /* 0x000fe20000010039 */
[----:B------:R-:W-:Y:S01]  /*0880*/  MOV R120, R93 ;  /* 0x0000005d00787202 */ /* 0x000fe20000000f00 */
[C---:B------:R-:W-:Y:S01]  /*0890*/  FADD.FTZ R64, -R96.reuse, R64 ;  /* 0x0000004060407221 */ /* 0x040fe20000010100 */
[----:B------:R-:W-:Y:S01]  /*08a0*/  SHF.R.U32.HI R119, RZ, 0x10, R93 ;  /* 0x00000010ff777819 */ /* 0x000fe2000001165d */
        /* <DEDUP_REMOVED lines=23> */
[----:B------:R-:W-:Y:S01]  /*0a20*/  FMUL.FTZ R97, R97, UR12 ;  /* 0x0000000c61617c20 */ /* 0x000fe20008410000 */
[----:B------:R-:W-:Y:S01]  /*0a30*/  FFMA.FTZ R56, R102, R101, R57 ;  /* 0x0000006566387223 */ /* 0x000fe20000010039 */
[----:B------:R-:W-:Y:S01]  /*0a40*/  SHF.L.U32 R116, R116, 0x10, RZ ;  /* 0x0000001074747819 */ /* 0x000fe200000006ff */
[----:B------:R-:W-:Y:S01]  /*0a50*/  FMUL.FTZ R67, R32, R118 ;  /* 0x0000007620437220 */ /* 0x000fe20000410000 */
[----:B------:R-:W-:Y:S01]  /*0a60*/  MOV R115, R91 ;  /* 0x0000005b00737202 */ /* 0x000fe20000000f00 */
        /* <DEDUP_REMOVED lines=10> */
[----:B------:R-:W-:Y:S01]  /*0b10*/  FADD.FTZ R58, R57, R90 ;  /* 0x0000005a393a7221 */ /* 0x000fe20000010000 */
[----:B------:R-:W-:Y:S01]  /*0b20*/  FMUL.FTZ R92, R92, UR12 ;  /* 0x0000000c5c5c7c20 */ /* 0x000fe20008410000 */
[----:B------:R-:W-:Y:S01]  /*0b30*/  FMUL.FTZ R91, R34, R115 ;  /* 0x00000073225b7220 */ /* 0x000fe20000410000 */
[----:B------:R-:W-:Y:S01]  /*0b40*/  FFMA.FTZ R57, R89, R90, R56 ;  /* 0x0000005a59397223 */ /* 0x000fe20000010038 */
[----:B------:R-:W-:Y:S01]  /*0b50*/  FMUL.FTZ R93, R93, UR12 ;  /* 0x0000000c5d5d7c20 */ /* 0x000fe20008410000 */
[----:B------:R-:W-:-:S02]  /*0b60*/  FMUL.FTZ R94, R35, R113 ;  /* 0x00000071235e7220 */ /* 0x000fc40000410000 */
[----:B------:R-:W-:-:S04]  /*0b70*/  FFMA.FTZ R56, R92, R91, R57 ;  /* 0x0000005b5c387223 */ /* 0x000fc80000010039 */
[----:B------:R-:W-:Y:S01]  /*0b80*/  FFMA.FTZ R56, R93, R94, R56 ;  /* 0x0000005e5d387223 */ /* 0x000fe20000010038 */
[----:B------:R-:W-:-:S04]  /*0b90*/  FADD.FTZ R59, R58, R91 ;  /* 0x0000005b3a3b7221 */ /* 0x000fc80000010000 */
[----:B------:R-:W0:Y:S01]  /*0ba0*/  SHFL.DOWN PT, R57, R56, 0x10, 0x1f ;  /* 0x0a001f0038397f89 */ /* 0x000e2200000e0000 */
[----:B------:R-:W-:-:S05]  /*0bb0*/  FADD.FTZ R59, R59, R94 ;  /* 0x0000005e3b3b7221 */ /* 0x000fca0000010000 */
[----:B------:R-:W1:Y:S01]  /*0bc0*/  SHFL.DOWN PT, R58, R59, 0x10, 0x1f ;  /* 0x0a001f003b3a7f89 */ /* 0x000e6200000e0000 */
[----:B0-----:R-:W-:-:S05]  /*0bd0*/  FADD.FTZ R57, R56, R57 ;  /* 0x0000003938397221 */ /* 0x001fca0000010000 */
[----:B------:R-:W0:Y:S01]  /*0be0*/  SHFL.DOWN PT, R60, R57, 0x8, 0x1f ;  /* 0x09001f00393c7f89 */ /* 0x000e2200000e0000 */
[----:B-1----:R-:W-:-:S05]  /*0bf0*/  FADD.FTZ R58, R59, R58 ;  /* 0x0000003a3b3a7221 */ /* 0x002fca0000010000 */
[----:B------:R-:W1:Y:S01]  /*0c00*/  SHFL.DOWN PT, R65, R58, 0x8, 0x1f ;  /* 0x09001f003a417f89 */ /* 0x000e6200000e0000 */
[----:B------:R-:W2:Y:S01]  /*0c10*/  S2R R64, SR_TID.X ;  /* 0x0000000000407919 */ /* 0x000ea20000002100 */
[----:B0-----:R-:W-:-:S05]  /*0c20*/  FADD.FTZ R60, R57, R60 ;  /* 0x0000003c393c7221 */ /* 0x001fca0000010000 */
[----:B------:R-:W0:Y:S01]  /*0c30*/  SHFL.DOWN PT, R95, R60, 0x4, 0x1f ;  /* 0x08801f003c5f7f89 */ /* 0x000e2200000e0000 */
[----:B-1----:R-:W-:-:S05]  /*0c40*/  FADD.FTZ R65, R58, R65 ;  /* 0x000000413a417221 */ /* 0x002fca0000010000 */
[----:B------:R-:W1:Y:S01]  /*0c50*/  SHFL.DOWN PT, R122, R65, 0x4, 0x1f ;  /* 0x08801f00417a7f89 */ /* 0x000e6200000e0000 */
[----:B0-----:R-:W-:-:S05]  /*0c60*/  FADD.FTZ R95, R60, R95 ;  /* 0x0000005f3c5f7221 */ /* 0x001fca0000010000 */
[----:B------:R-:W0:Y:S01]  /*0c70*/  SHFL.DOWN PT, R58, R95, 0x2, 0x1f ;  /* 0x08401f005f3a7f89 */ /* 0x000e2200000e0000 */
[----:B-1----:R-:W-:Y:S01]  /*0c80*/  FADD.FTZ R122, R65, R122 ;  /* 0x0000007a417a7221 */ /* 0x002fe20000010000 */
[----:B--2---:R-:W-:-:S04]  /*0c90*/  LOP3.LUT P3, RZ, R64, 0x1f, RZ, 0xc0, !PT ;  /* 0x0000001f40ff7812 */ /* 0x004fc8000786c0ff */
[----:B------:R-:W1:Y:S09]  /*0ca0*/  SHFL.DOWN PT, R59, R122, 0x2, 0x1f ;  /* 0x08401f007a3b7f89 */ /* 0x000e7200000e0000 */
[----:B------:R-:W-:Y:S01]  /*0cb0*/  @!P3 PLOP3.LUT P0, PT, P2, PT, PT, 0x80, 0x8 ;  /* 0x000000000008b81c */ /* 0x000fe2000170f070 */
[----:B0-----:R-:W-:Y:S01]  /*0cc0*/  FADD.FTZ R57, R95, R58 ;  /* 0x0000003a5f397221 */ /* 0x001fe20000010000 */
[----:B------:R-:W-:-:S04]  /*0cd0*/  MOV R58, 0x400 ;  /* 0x00000400003a7802 */ /* 0x000fc80000000f00 */
[----:B------:R-:W-:Y:S01]  /*0ce0*/  LEA R60, R103, R58, 0x18 ;  /* 0x0000003a673c7211 */ /* 0x000fe200078ec0ff */
[----:B-1----:R-:W-:-:S03]  /*0cf0*/  FADD.FTZ R56, R122, R59 ;  /* 0x0000003b7a387221 */ /* 0x002fc60000010000 */
[----:B------:R-:W-:-:S04]  /*0d00*/  IADD3 R122, PT, PT, R60, 0x1820, RZ ;  /* 0x000018203c7a7810 */ /* 0x000fc80007ffe0ff */
[----:B------:R-:W-:Y:S02]  /*0d10*/  @!P3 MOV R65, R122 ;  /* 0x0000007a0041b202 */ /* 0x000fe40000000f00 */
[----:B------:R-:W-:Y:S02]  /*0d20*/  @!P0 IADD3 R65, PT, PT, R60, 0x1800, RZ ;  /* 0x000018003c418810 */ /* 0x000fe40007ffe0ff */
[----:B------:R-:W-:-:S13]  /*0d30*/  ISETP.NE.AND.EX P0, PT, RZ, UR21, PT, P1 ;  /* 0x00000015ff007c0c */ /* 0x000fda000bf05310 */
[----:B------:R-:W0:Y:S01]  /*0d40*/  @P0 LDC.64 R124, c[0x0][0x438] ;  /* 0x00010e00ff7c0b82 */ /* 0x000e220000000a00 */
[----:B------:R-:W-:Y:S01]  /*0d50*/  PLOP3.LUT P1, PT, PT, PT, UP0, 0x80, 0x8 ;  /* 0x000000000008781c */ /* 0x000fe20003f2f008 */
[----:B0-----:R-:W-:-:S05]  /*0d60*/  @P0 IMAD.WIDE.U32 R124, R87, 0x10, R124 ;  /* 0x00000010577c0825 */ /* 0x001fca00078e007c */
[----:B------:R0:W5:Y:S02]  /*0d70*/  @P0 LDG.E.128 R20, desc[UR16][R124.64] ;  /* 0x000000107c140981 */ /* 0x000164000c1e1d00 */
[----:B0-----:R-:W-:Y:S02]  /*0d80*/  MOV R124, UR4 ;  /* 0x00000004007c7c02 */ /* 0x001fe40008000f00 */
[----:B------:R-:W-:-:S05]  /*0d90*/  MOV R125, UR5 ;  /* 0x00000005007d7c02 */ /* 0x000fca0008000f00 */
[----:B------:R-:W2:Y:S04]  /*0da0*/  @P1 LDG.E.U16 R121, desc[UR16][R124.64] ;  /* 0x000000107c791981 */ /* 0x000ea8000c1e1500 */
[----:B------:R-:W0:Y:S04]  /*0db0*/  SHFL.DOWN PT, R59, R56, 0x1, 0x1f ;  /* 0x08201f00383b7f89 */ /* 0x000e2800000e0000 */
[----:B------:R-:W1:Y:S01]  /*0dc0*/  SHFL.DOWN PT, R58, R57, 0x1, 0x1f ;  /* 0x08201f00393a7f89 */ /* 0x000e6200000e0000 */
[----:B------:R-:W-:-:S04]  /*0dd0*/  @!P3 SHF.R.U32.HI R95, RZ, 0x2, R64 ;  /* 0x00000002ff5fb819 */ /* 0x000fc80000011640 */
[----:B------:R-:W-:-:S04]  /*0de0*/  @!P3 LOP3.LUT R95, R95, 0x18, RZ, 0xc0, !PT ;  /* 0x000000185f5fb812 */ /* 0x000fc800078ec0ff */
[----:B------:R-:W-:Y:S01]  /*0df0*/  @!P3 IADD3 R95, PT, PT, R95, R65, RZ ;  /* 0x000000415f5fb210 */ /* 0x000fe20007ffe0ff */
[----:B0-----:R-:W-:Y:S01]  /*0e00*/  FADD.FTZ R56, R56, R59 ;  /* 0x0000003b38387221 */ /* 0x001fe20000010000 */
[----:B-1----:R-:W-:Y:S02]  /*0e10*/  FADD.FTZ R57, R57, R58 ;  /* 0x0000003a39397221 */ /* 0x002fe40000010000 */
[----:B------:R-:W0:Y:S03]  /*0e20*/  LDC.64 R58, c[0x0][0x3b0] ;  /* 0x0000ec00ff3a7b82 */ /* 0x000e260000000a00 */
[----:B------:R1:W-:Y:S05]  /*0e30*/  @!P3 STS.64 [R95], R56 ;  /* 0x000000385f00b388 */ /* 0x0003ea0000000a00 */
[----:B-1----:R-:W1:Y:S02]  /*0e40*/  @P0 LDC.64 R56, c[0x0][0x438] ;  /* 0x00010e00ff380b82 */ /* 0x002e640000000a00 */
[----:B-1----:R-:W-:-:S05]  /*0e50*/  @P0 IMAD.WIDE.U32 R56, R88, 0x10, R56 ;  /* 0x0000001058380825 */ /* 0x002fca00078e0038 */
[----:B------:R1:W5:Y:S02]  /*0e60*/  @P0 LDG.E.128 R52, desc[UR16][R56.64] ;  /* 0x0000001038340981 */ /* 0x000364000c1e1d00 */
[----:B-1----:R-:W1:Y:S01]  /*0e70*/  @P0 LDC.64 R56, c[0x0][0x438] ;  /* 0x00010e00ff380b82 */ /* 0x002e620000000a00 */
[----:B0-----:R-:W-:-:S05]  /*0e80*/  IMAD.WIDE.U32 R124, R88, 0x4, R58 ;  /* 0x00000004587c7825 */ /* 0x001fca00078e003a */
[----:B------:R0:W5:Y:S02]  /*0e90*/  LDG.E R103, desc[UR16][R124.64] ;  /* 0x000000107c677981 */ /* 0x000164000c1e1900 */
[----:B0-----:R-:W-:-:S04]  /*0ea0*/  IMAD.WIDE.U32 R124, R87, 0x4, R58 ;  /* 0x00000004577c7825 */ /* 0x001fc800078e003a */
[C---:B------:R-:W-:Y:S01]  /*0eb0*/  IMAD.WIDE.U32 R58, R86.reuse, 0x4, R58 ;  /* 0x00000004563a7825 */ /* 0x040fe200078e003a */
[----:B------:R-:W5:Y:S03]  /*0ec0*/  LDG.E R95, desc[UR16][R124.64] ;  /* 0x000000107c5f7981 */ /* 0x000f66000c1e1900 */
[----:B-1----:R-:W-:Y:S01]  /*0ed0*/  @P0 IMAD.WIDE.U32 R56, R86, 0x10, R56 ;  /* 0x0000001056380825 */ /* 0x002fe200078e0038 */
[----:B------:R-:W5:Y:S04]  /*0ee0*/  LDG.E R65, desc[UR16][R58.64] ;  /* 0x000000103a417981 */ /* 0x000f68000c1e1900 */
[----:B------:R0:W5:Y:S01]  /*0ef0*/  @P0 LDG.E.128 R48, desc[UR16][R56.64] ;  /* 0x0000001038300981 */ /* 0x000162000c1e1d00 */
        /* <DEDUP_REMOVED lines=12> */
[----:B------:R-:W-:Y:S01]  /*0fc0*/  FFMA.FTZ R72, R107, R108, R72 ;  /* 0x0000006c6b487223 */ /* 0x000fe20000010048 */
[----:B------:R-:W-:Y:S01]  /*0fd0*/  FADD.FTZ R12, R108, R12 ;  /* 0x0000000c6c0c7221 */ /* 0x000fe20000010000 */
[----:B------:R-:W-:-:S04]  /*0fe0*/  UISETP.NE.U32.AND UP1, UPT, UR20, URZ, UPT ;  /* 0x000000ff1400728c */ /* 0x000fc8000bf25070 */
[----:B------:R-:W-:Y:S01]  /*0ff0*/  UISETP.NE.AND.EX UP1, UPT, UR21, URZ, UPT, UP1 ;  /* 0x000000ff1500728c */ /* 0x000fe2000bf25310 */
        /* <DEDUP_REMOVED lines=29> */
[----:B--2---:R-:W-:-:S13]  /*11d0*/  @P1 R2UR UR5, R121 ;  /* 0x00000000790512ca */ /* 0x004fda00000e0000 */
[----:B------:R-:W-:Y:S01]  /*11e0*/  @UP0 USHF.L.U32 UR4, UR5, 0x10, URZ ;  /* 0x0000001005040899 */ /* 0x000fe200080006ff */
[----:B------:R-:W-:Y:S11]  /*11f0*/  BRA.U UP1, `(.L_x_3148) ;  /* 0x0000001501d87547 */ /* 0x000ff6000b800000 */
[----:B------:R-:W-:-:S04]  /*1200*/  UISETP.NE.U32.AND UP1, UPT, UR24, URZ, UPT ;  /* 0x000000ff1800728c */ /* 0x000fc8000bf25070 */
[----:B------:R-:W-:-:S09]  /*1210*/  UISETP.NE.AND.EX UP1, UPT, UR25, URZ, UPT, UP1 ;  /* 0x000000ff1900728c */ /* 0x000fd2000bf25310 */
[----:B------:R-:W-:Y:S05]  /*1220*/  BRA.U !UP1, `(.L_x_3149) ;  /* 0x0000000909f47547 */ /* 0x000fea000b800000 */
[----:B------:R-:W0:Y:S08]  /*1230*/  LDC.64 R116, c[0x0][0x390] ;  /* 0x0000e400ff747b82 */ /* 0x000e300000000a00 */
[----:B------:R-:W1:Y:S01]  /*1240*/  LDC.64 R60, c[0x0][0x478] ;  /* 0x00011e00ff3c7b82 */ /* 0x000e620000000a00 */
[----:B0-----:R-:W-:-:S06]  /*1250*/  IMAD.WIDE.U32 R62, R88, 0x8, R116 ;  /* 0x00000008583e7825 */ /* 0x001fcc00078e0074 */
[----:B------:R-:W2:Y:S01]  /*1260*/  LDG.E.64 R62, desc[UR16][R62.64] ;  /* 0x000000103e3e7981 */ /* 0x000ea2000c1e1b00 */
        /* <DEDUP_REMOVED lines=20> */
[----:B------:R-:W-:Y:S01]  /*13b0*/  FMUL.FTZ R109, R45, R112 ;  /* 0x000000702d6d7220 */ /* 0x000fe20000410000 */
[----:B------:R-:W-:Y:S01]  /*13c0*/  FMUL.FTZ R111, R46, R105 ;  /* 0x000000692e6f7220 */ /* 0x000fe20000410000 */
[----:B-1----:R-:W-:Y:S01]  /*13d0*/  IMAD.WIDE.U32 R106, R88, 0x10, R60 ;  /* 0x00000010586a7825 */ /* 0x002fe200078e003c */
[----:B------:R-:W-:-:S03]  /*13e0*/  ISETP.GE.U32.AND P6, PT, R103, 0x1000000, PT ;  /* 0x010000006700780c */ /* 0x000fc60003fc6070 */
[----:B------:R-:W-:Y:S01]  /*13f0*/  FFMA.FTZ R99, R99, UR13, R108 ;  /* 0x0000000d63637c23 */ /* 0x000fe2000801006c */
[----:B------:R-:W-:Y:S01]  /*1400*/  FSEL R0, R109, RZ, P5 ;  /* 0x000000ff6d007208 */ /* 0x000fe20002800000 */
[----:B------:R-:W-:Y:S01]  /*1410*/  FMUL.FTZ R109, R56, UR4 ;  /* 0x00000004386d7c20 */ /* 0x000fe20008410000 */
[----:B------:R-:W-:Y:S01]  /*1420*/  FSEL R113, R111, RZ, P4 ;  /* 0x000000ff6f717208 */ /* 0x000fe20002000000 */
[----:B------:R-:W-:Y:S01]  /*1430*/  FMUL.FTZ R111, R47, R110 ;  /* 0x0000006e2f6f7220 */ /* 0x000fe20000410000 */
[----:B------:R-:W-:Y:S01]  /*1440*/  LOP3.LUT P0, RZ, R103, 0xff, RZ, 0xc0, !PT ;  /* 0x000000ff67ff7812 */ /* 0x000fe2000780c0ff */
[----:B------:R-:W-:Y:S01]  /*1450*/  FMUL.FTZ R109, R109, UR23 ;  /* 0x000000176d6d7c20 */ /* 0x000fe20008410000 */
[----:B------:R0:W-:Y:S01]  /*1460*/  STG.E.128 desc[UR16][R106.64], R56 ;  /* 0x000000386a007986 */ /* 0x0001e2000c101d10 */
[----:B------:R-:W1:Y:S01]  /*1470*/  F2F.BF16.F32 R0, R0 ;  /* 0x0000000000007304 */ /* 0x000e620000202000 */
[----:B------:R-:W-:Y:S01]  /*1480*/  FSEL R114, R111, RZ, P6 ;  /* 0x000000ff6f727208 */ /* 0x000fe20003000000 */
[----:B------:R-:W-:-:S05]  /*1490*/  FMUL.FTZ R103, R44, R109 ;  /* 0x0000006d2c677220 */ /* 0x000fca0000410000 */
[----:B------:R-:W-:Y:S01]  /*14a0*/  FSEL R111, R103, RZ, P0 ;  /* 0x000000ff676f7208 */ /* 0x000fe20000000000 */
[----:B------:R-:W3:Y:S08]  /*14b0*/  F2F.BF16.F32 R114, R114 ;  /* 0x0000007200727304 */ /* 0x000ef00000202000 */
[----:B------:R-:W4:Y:S01]  /*14c0*/  F2F.BF16.F32 R113, R113 ;  /* 0x0000007100717304 */ /* 0x000f220000202000 */
[----:B0-----:R-:W0:Y:S01]  /*14d0*/  LDC.64 R106, c[0x0][0x468] ;  /* 0x00011a00ff6a7b82 */ /* 0x001e220000000a00 */
[----:B-1----:R-:W-:-:S04]  /*14e0*/  IMAD.WIDE.U32 R56, R0, 0x10000, RZ ;  /* 0x0001000000387825 */ /* 0x002fc800078e00ff */
[----:B------:R-:W-:Y:S01]  /*14f0*/  FFMA.FTZ R0, R102, UR13, R108 ;  /* 0x0000000d66007c23 */ /* 0x000fe2000801006c */
[----:B---3--:R-:W-:Y:S01]  /*1500*/  SHF.L.U32 R59, R114, 0x10, RZ ;  /* 0x00000010723b7819 */ /* 0x008fe200000006ff */
[----:B------:R-:W1:Y:S01]  /*1510*/  F2F.BF16.F32 R111, R111 ;  /* 0x0000006f006f7304 */ /* 0x000e620000202000 */
[----:B------:R-:W-:Y:S02]  /*1520*/  IMAD.WIDE.U32 R114, R87, 0x8, R116 ;  /* 0x0000000857727825 */ /* 0x000fe400078e0074 */
[----:B----4-:R-:W-:Y:S02]  /*1530*/  LOP3.LUT R59, R57, R59, R113, 0xfe, !PT ;  /* 0x0000003b393b7212 */ /* 0x010fe400078efe71 */
[----:B------:R-:W-:Y:S01]  /*1540*/  FADD.FTZ R57, R104, -R99 ;  /* 0x8000006368397221 */ /* 0x000fe20000010000 */
[----:B-1----:R-:W-:Y:S01]  /*1550*/  LOP3.LUT R58, R56, R111, RZ, 0xfc, !PT ;  /* 0x0000006f383a7212 */ /* 0x002fe200078efcff */
[----:B------:R-:W-:Y:S01]  /*1560*/  FADD.FTZ R56, R101, -R0 ;  /* 0x8000000065387221 */ /* 0x000fe20000010000 */
[----:B0-----:R-:W-:-:S04]  /*1570*/  IMAD.WIDE.U32 R102, R88, 0x8, R106 ;  /* 0x0000000858667825 */ /* 0x001fc800078e006a */
[--C-:B------:R-:W-:Y:S01]  /*1580*/  FFMA.FTZ R111, R100, UR13, R108.reuse ;  /* 0x0000000d646f7c23 */ /* 0x100fe2000801006c */
[----:B------:R0:W-:Y:S04]  /*1590*/  STG.E.64 desc[UR16][R102.64], R58 ;  /* 0x0000003a66007986 */ /* 0x0001e8000c101b10 */
[----:B------:R1:W3:Y:S01]  /*15a0*/  LDG.E.64 R100, desc[UR16][R114.64] ;  /* 0x0000001072647981 */ /* 0x0002e2000c1e1b00 */
[----:B------:R-:W-:Y:S01]  /*15b0*/  FMUL.FTZ R57, R57, UR12 ;  /* 0x0000000c39397c20 */ /* 0x000fe20008410000 */
[----:B------:R-:W-:Y:S02]  /*15c0*/  HFMA2 R0, -RZ, RZ, 0, 0 ;  /* 0x00000000ff007431 */ /* 0x000fe400000001ff */
[----:B------:R-:W-:Y:S01]  /*15d0*/  FFMA.FTZ R97, R97, UR13, R108 ;  /* 0x0000000d61617c23 */ /* 0x000fe2000801006c */
[----:B------:R-:W-:Y:S01]  /*15e0*/  LOP3.LUT P3, RZ, R95, 0xff00, RZ, 0xc0, !PT ;  /* 0x0000ff005fff7812 */ /* 0x000fe2000786c0ff */
[----:B------:R-:W-:Y:S01]  /*15f0*/  FMUL.FTZ R88, R57, UR4 ;  /* 0x0000000439587c20 */ /* 0x000fe20008410000 */
[----:B------:R-:W-:Y:S01]  /*1600*/  FADD.FTZ R111, R96, -R111 ;  /* 0x8000006f606f7221 */ /* 0x000fe20000010000 */
[----:B------:R-:W-:Y:S01]  /*1610*/  FADD.FTZ R97, R98, -R97 ;  /* 0x8000006162617221 */ /* 0x000fe20000010000 */
[----:B------:R-:W-:Y:S01]  /*1620*/  ISETP.GE.U32.AND P1, PT, R95, 0x1000000, PT ;  /* 0x010000005f00780c */ /* 0x000fe20003f26070 */
[----:B------:R-:W-:Y:S01]  /*1630*/  FMUL.FTZ R88, R88, UR23 ;  /* 0x0000001758587c20 */ /* 0x000fe20008410000 */
[----:B0-----:R-:W-:Y:S01]  /*1640*/  FMUL.FTZ R58, R56, UR12 ;  /* 0x0000000c383a7c20 */ /* 0x001fe20008410000 */
[----:B------:R-:W-:Y:S01]  /*1650*/  FMUL.FTZ R59, R97, UR12 ;  /* 0x0000000c613b7c20 */ /* 0x000fe20008410000 */
[----:B------:R-:W-:Y:S01]  /*1660*/  MOV R97, RZ ;  /* 0x000000ff00617202 */ /* 0x000fe20000000f00 */
[----:B------:R-:W-:Y:S01]  /*1670*/  FMUL.FTZ R56, R41, R88 ;  /* 0x0000005829387220 */ /* 0x000fe20000410000 */
[----:B------:R-:W-:-:S04]  /*1680*/  IMAD.WIDE.U32 R116, R86, 0x8, R116 ;  /* 0x0000000856747825 */ /* 0x000fc800078e0074 */
[----:B------:R-:W-:Y:S01]  /*1690*/  FSEL R96, R56, RZ, P3 ;  /* 0x000000ff38607208 */ /* 0x000fe20001800000 */
[----:B------:R-:W-:-:S03]  /*16a0*/  FMUL.FTZ R56, R111, UR12 ;  /* 0x0000000c6f387c20 */ /* 0x000fc60008410000 */
[----:B-1----:R0:W1:Y:S01]  /*16b0*/  F2F.BF16.F32 R114, R96 ;  /* 0x0000006000727304 */ /* 0x0020620000202000 */
[----:B------:R-:W-:-:S04]  /*16c0*/  FMUL.FTZ R111, R56, UR4 ;  /* 0x00000004386f7c20 */ /* 0x000fc80008410000 */
[----:B------:R-:W-:-:S04]  /*16d0*/  FMUL.FTZ R111, R111, UR23 ;  /* 0x000000176f6f7c20 */ /* 0x000fc80008410000 */
[----:B0-----:R-:W-:Y:S01]  /*16e0*/  FMUL.FTZ R96, R40, R111 ;  /* 0x0000006f28607220 */ /* 0x001fe20000410000 */
[----:B--2---:R-:W-:Y:S02]  /*16f0*/  @P0 MOV R99, R62 ;  /* 0x0000003e00630202 */ /* 0x004fe40000000f00 */
[----:B------:R-:W-:Y:S02]  /*1700*/  @P5 SHF.R.U64 R103, R62, 0x10, R63 ;  /* 0x000000103e675819 */ /* 0x000fe4000000123f */
[----:B------:R-:W-:Y:S01]  /*1710*/  @P0 SHF.L.U32 R104, R99, 0x10, RZ ;  /* 0x0000001063680819 */ /* 0x000fe200000006ff */
[----:B------:R-:W-:-:S04]  /*1720*/  FMUL.FTZ R99, R59, UR4 ;  /* 0x000000043b637c20 */ /* 0x000fc80008410000 */
[----:B------:R-:W-:Y:S01]  /*1730*/  @P0 FMUL.FTZ R0, R104, R109 ;  /* 0x0000006d68000220 */ /* 0x000fe20000410000 */
[----:B------:R-:W-:Y:S01]  /*1740*/  FMUL.FTZ R109, R58, UR4 ;  /* 0x000000043a6d7c20 */ /* 0x000fe20008410000 */
[----:B------:R-:W-:Y:S01]  /*1750*/  LOP3.LUT P0, RZ, R95, 0xff0000, RZ, 0xc0, !PT ;  /* 0x00ff00005fff7812 */ /* 0x000fe2000780c0ff */
[----:B------:R-:W-:Y:S01]  /*1760*/  FMUL.FTZ R62, R99, UR23 ;  /* 0x00000017633e7c20 */ /* 0x000fe20008410000 */
[----:B------:R-:W-:Y:S01]  /*1770*/  @P5 SHF.L.U32 R99, R103, 0x10, RZ ;  /* 0x0000001067635819 */ /* 0x000fe200000006ff */
[----:B------:R-:W-:-:S04]  /*1780*/  FMUL.FTZ R109, R109, UR23 ;  /* 0x000000176d6d7c20 */ /* 0x000fc80008410000 */
[----:B------:R-:W-:Y:S01]  /*1790*/  FMUL.FTZ R98, R42, R109 ;  /* 0x0000006d2a627220 */ /* 0x000fe20000410000 */
[----:B------:R-:W-:Y:S01]  /*17a0*/  @P5 FMUL.FTZ R97, R99, R112 ;  /* 0x0000007063615220 */ /* 0x000fe20000410000 */
[----:B------:R-:W-:-:S03]  /*17b0*/  LOP3.LUT P5, RZ, R95, 0xff, RZ, 0xc0, !PT ;  /* 0x000000ff5fff7812 */ /* 0x000fc600078ac0ff */
[----:B------:R-:W-:Y:S01]  /*17c0*/  FSEL R102, R98, RZ, P0 ;  /* 0x000000ff62667208 */ /* 0x000fe20000000000 */
[----:B------:R-:W-:Y:S01]  /*17d0*/  FMUL.FTZ R98, R43, R62 ;  /* 0x0000003e2b627220 */ /* 0x000fe20000410000 */
[----:B------:R-:W-:-:S04]  /*17e0*/  FSEL R96, R96, RZ, P5 ;  /* 0x000000ff60607208 */ /* 0x000fc80002800000 */
[----:B------:R-:W-:Y:S01]  /*17f0*/  FSEL R104, R98, RZ, P1 ;  /* 0x000000ff62687208 */ /* 0x000fe20000800000 */
[----:B------:R-:W-:Y:S01]  /*1800*/  F2F.BF16.F32 R102, R102 ;  /* 0x0000006600667304 */ /* 0x000fe20000202000 */
[----:B-1----:R-:W-:-:S07]  /*1810*/  IMAD.WIDE.U32 R98, R114, 0x10000, RZ ;  /* 0x0001000072627825 */ /* 0x002fce00078e00ff */
[----:B------:R-:W0:Y:S08]  /*1820*/  F2F.BF16.F32 R104, R104 ;  /* 0x0000006800687304 */ /* 0x000e300000202000 */
[----:B------:R-:W1:Y:S01]  /*1830*/  F2F.BF16.F32 R113, R96 ;  /* 0x0000006000717304 */ /* 0x000e620000202000 */
[----:B0-----:R-:W-:-:S04]  /*1840*/  SHF.L.U32 R95, R104, 0x10, RZ ;  /* 0x00000010685f7819 */ /* 0x001fc800000006ff */
[----:B------:R-:W-:Y:S01]  /*1850*/  LOP3.LUT R99, R99, R95, R102, 0xfe, !PT ;  /* 0x0000005f63637212 */ /* 0x000fe200078efe66 */
[----:B------:R-:W-:Y:S01]  /*1860*/  IMAD.WIDE.U32 R102, R87, 0x10, R60 ;  /* 0x0000001057667825 */ /* 0x000fe200078e003c */
[----:B-1----:R-:W-:-:S03]  /*1870*/  LOP3.LUT R98, R98, R113, RZ, 0xfc, !PT ;  /* 0x0000007162627212 */ /* 0x002fc600078efcff */
[----:B------:R-:W-:Y:S01]  /*1880*/  IMAD.WIDE.U32 R112, R87, 0x8, R106 ;  /* 0x0000000857707825 */ /* 0x000fe200078e006a */
[----:B------:R0:W-:Y:S04]  /*1890*/  STG.E.128 desc[UR16][R102.64], R56 ;  /* 0x0000003866007986 */ /* 0x0001e8000c101d10 */
[----:B------:R1:W-:Y:S04]  /*18a0*/  STG.E.64 desc[UR16][R112.64], R98 ;  /* 0x0000006270007986 */ /* 0x0003e8000c101b10 */
[----:B------:R-:W2:Y:S01]  /*18b0*/  LDG.E.64 R116, desc[UR16][R116.64] ;  /* 0x0000001074747981 */ /* 0x000ea2000c1e1b00 */
[--C-:B------:R-:W-:Y:S01]  /*18c0*/  FFMA.FTZ R87, R89, UR13, R108.reuse ;  /* 0x0000000d59577c23 */ /* 0x100fe2000801006c */
[--C-:B------:R-:W-:Y:S01]  /*18d0*/  FFMA.FTZ R92, R92, UR13, R108.reuse ;  /* 0x0000000d5c5c7c23 */ /* 0x100fe2000801006c */
[--C-:B------:R-:W-:Y:S01]  /*18e0*/  FFMA.FTZ R66, R66, UR13, R108.reuse ;  /* 0x0000000d42427c23 */ /* 0x100fe2000801006c */
[----:B------:R-:W-:Y:S01]  /*18f0*/  FFMA.FTZ R93, R93, UR13, R108 ;  /* 0x0000000d5d5d7c23 */ /* 0x000fe2000801006c */
[----:B------:R-:W-:Y:S01]  /*1900*/  FADD.FTZ R90, R90, -R87 ;  /* 0x800000575a5a7221 */ /* 0x000fe20000010000 */
[----:B------:R-:W-:-:S02]  /*1910*/  HFMA2 R87, -RZ, RZ, 0, 0 ;  /* 0x00000000ff577431 */ /* 0x000fc400000001ff */
[----:B------:R-:W-:Y:S01]  /*1920*/  FADD.FTZ R91, R91, -R92 ;  /* 0x8000005c5b5b7221 */ /* 0x000fe20000010000 */
[----:B------:R-:W-:Y:S01]  /*1930*/  FADD.FTZ R89, R67, -R66 ;  /* 0x8000004243597221 */ /* 0x000fe20000010000 */
[----:B------:R-:W-:Y:S02]  /*1940*/  CS2R R66, SRZ ;  /* 0x0000000000427805 */ /* 0x000fe4000001ff00 */
[----:B0-----:R-:W-:Y:S01]  /*1950*/  @P4 MOV R56, R63 ;  /* 0x0000003f00384202 */ /* 0x001fe20000000f00 */
[----:B------:R-:W-:Y:S01]  /*1960*/  FMUL.FTZ R57, R90, UR12 ;  /* 0x0000000c5a397c20 */ /* 0x000fe20008410000 */
[----:B------:R-:W-:Y:S01]  /*1970*/  @P6 SHF.R.U32.HI R59, RZ, 0x10, R63 ;  /* 0x00000010ff3b6819 */ /* 0x000fe2000001163f */
[----:B------:R-:W-:Y:S01]  /*1980*/  FADD.FTZ R93, R94, -R93 ;  /* 0x8000005d5e5d7221 */ /* 0x000fe20000010000 */
[----:B------:R-:W-:Y:S01]  /*1990*/  @P4 SHF.L.U32 R58, R56, 0x10, RZ ;  /* 0x00000010383a4819 */ /* 0x000fe200000006ff */
[----:B------:R-:W-:Y:S01]  /*19a0*/  FMUL.FTZ R92, R57, UR4 ;  /* 0x00000004395c7c20 */ /* 0x000fe20008410000 */
[----:B---3--:R-:W-:Y:S01]  /*19b0*/  @P5 MOV R56, R100 ;  /* 0x0000006400385202 */ /* 0x008fe20000000f00 */
[----:B------:R-:W-:Y:S01]  /*19c0*/  HFMA2 R90, -RZ, RZ, 0, 0 ;  /* 0x00000000ff5a7431 */ /* 0x000fe200000001ff */
[----:B------:R-:W-:Y:S01]  /*19d0*/  @P6 SHF.L.U32 R59, R59, 0x10, RZ ;  /* 0x000000103b3b6819 */ /* 0x000fe200000006ff */
[----:B------:R-:W-:Y:S01]  /*19e0*/  @P4 FMUL.FTZ R87, R58, R105 ;  /* 0x000000693a574220 */ /* 0x000fe20000410000 */
[----:B------:R-:W-:Y:S01]  /*19f0*/  FMUL.FTZ R58, R91, UR12 ;  /* 0x0000000c5b3a7c20 */ /* 0x000fe20008410000 */
[----:B------:R-:W-:Y:S01]  /*1a00*/  @P5 SHF.L.U32 R56, R56, 0x10, RZ ;  /* 0x0000001038385819 */ /* 0x000fe200000006ff */
[----:B------:R-:W-:Y:S01]  /*1a10*/  FMUL.FTZ R92, R92, UR23 ;  /* 0x000000175c5c7c20 */ /* 0x000fe20008410000 */
[----:B------:R-:W-:Y:S01]  /*1a20*/  @P6 FMUL.FTZ R66, R59, R110 ;  /* 0x0000006e3b426220 */ /* 0x000fe20000410000 */
[----:B------:R-:W-:Y:S01]  /*1a30*/  FMUL.FTZ R63, R58, UR4 ;  /* 0x000000043a3f7c20 */ /* 0x000fe20008410000 */
[----:B------:R-:W-:Y:S01]  /*1a40*/  LOP3.LUT P6, RZ, R65, 0xff00, RZ, 0xc0, !PT ;  /* 0x0000ff0041ff7812 */ /* 0x000fe200078cc0ff */
[----:B------:R-:W-:Y:S01]  /*1a50*/  @P5 FMUL.FTZ R67, R56, R111 ;  /* 0x0000006f38435220 */ /* 0x000fe20000410000 */
[----:B------:R-:W-:Y:S01]  /*1a60*/  FMUL.FTZ R56, R37, R92 ;  /* 0x0000005c25387220 */ /* 0x000fe20000410000 */
[----:B------:R-:W-:Y:S01]  /*1a70*/  FMUL.FTZ R63, R63, UR23 ;  /* 0x000000173f3f7c20 */ /* 0x000fe20008410000 */
[----:B------:R-:W-:Y:S01]  /*1a80*/  FMUL.FTZ R59, R93, UR12 ;  /* 0x0000000c5d3b7c20 */ /* 0x000fe20008410000 */
[----:B------:R-:W-:Y:S01]  /*1a90*/  LOP3.LUT P5, RZ, R65, 0xff0000, RZ, 0xc0, !PT ;  /* 0x00ff000041ff7812 */ /* 0x000fe200078ac0ff */
[----:B------:R-:W-:-:S04]  /*1aa0*/  IMAD.WIDE.U32 R60, R86, 0x10, R60 ;  /* 0x00000010563c7825 */ /* 0x000fc800078e003c */
[----:B------:R-:W-:Y:S01]  /*1ab0*/  FMUL.FTZ R91, R38, R63 ;  /* 0x0000003f265b7220 */ /* 0x000fe20000410000 */
[----:B------:R-:W-:Y:S01]  /*1ac0*/  FSEL R93, R56, RZ, P6 ;  /* 0x000000ff385d7208 */ /* 0x000fe20003000000 */
[----:B------:R-:W-:Y:S01]  /*1ad0*/  FMUL.FTZ R94, R59, UR4 ;  /* 0x000000043b5e7c20 */ /* 0x000fe20008410000 */
[----:B------:R-:W-:Y:S01]  /*1ae0*/  FMUL.FTZ R56, R89, UR12 ;  /* 0x0000000c59387c20 */ /* 0x000fe20008410000 */
[----:B------:R-:W-:Y:S01]  /*1af0*/  @P3 SHF.R.U64 R89, R100, 0x10, R101 ;  /* 0x0000001064593819 */ /* 0x000fe20000001265 */
[----:B------:R-:W-:Y:S01]  /*1b00*/  IMAD.WIDE.U32 R106, R86, 0x8, R106 ;  /* 0x00000008566a7825 */ /* 0x000fe200078e006a */
[----:B------:R-:W-:-:S03]  /*1b10*/  FSEL R96, R91, RZ, P5 ;  /* 0x000000ff5b607208 */ /* 0x000fc60002800000 */
[----:B------:R-:W-:Y:S01]  /*1b20*/  FMUL.FTZ R94, R94, UR23 ;  /* 0x000000175e5e7c20 */ /* 0x000fe20008410000 */
[----:B------:R-:W-:Y:S01]  /*1b30*/  FMUL.FTZ R91, R56, UR4 ;  /* 0x00000004385b7c20 */ /* 0x000fe20008410000 */
[----:B------:R-:W-:Y:S01]  /*1b40*/  @P3 SHF.L.U32 R89, R89, 0x10, RZ ;  /* 0x0000001059593819 */ /* 0x000fe200000006ff */
[----:B------:R-:W0:Y:S01]  /*1b50*/  F2F.BF16.F32 R93, R93 ;  /* 0x0000005d005d7304 */ /* 0x000e220000202000 */
[----:B------:R-:W-:Y:S01]  /*1b60*/  FMUL.FTZ R95, R39, R94 ;  /* 0x0000005e275f7220 */ /* 0x000fe20000410000 */
[----:B------:R-:W-:Y:S01]  /*1b70*/  FMUL.FTZ R91, R91, UR23 ;  /* 0x000000175b5b7c20 */ /* 0x000fe20008410000 */
[----:B------:R-:W-:Y:S01]  /*1b80*/  ISETP.GE.U32.AND P4, PT, R65, 0x1000000, PT ;  /* 0x010000004100780c */ /* 0x000fe20003f86070 */
[----:B------:R-:W-:Y:S01]  /*1b90*/  @P3 FMUL.FTZ R90, R89, R88 ;  /* 0x00000058595a3220 */ /* 0x000fe20000410000 */
[----:B------:R-:W-:Y:S01]  /*1ba0*/  LOP3.LUT P3, RZ, R65, 0xff, RZ, 0xc0, !PT ;  /* 0x000000ff41ff7812 */ /* 0x000fe2000786c0ff */
[----:B------:R-:W-:Y:S01]  /*1bb0*/  FMUL.FTZ R65, R36, R91 ;  /* 0x0000005b24417220 */ /* 0x000fe20000410000 */
[----:B-1----:R-:W-:Y:S01]  /*1bc0*/  FSEL R98, R95, RZ, P4 ;  /* 0x000000ff5f627208 */ /* 0x002fe20002000000 */
[----:B------:R-:W-:Y:S01]  /*1bd0*/  F2F.BF16.F32 R96, R96 ;  /* 0x0000006000607304 */ /* 0x000fe20000202000 */
[----:B------:R1:W-:Y:S01]  /*1be0*/  STG.E.128 desc[UR16][R60.64], R56 ;  /* 0x000000383c007986 */ /* 0x0003e2000c101d10 */
[----:B------:R-:W-:Y:S01]  /*1bf0*/  @P1 SHF.R.U32.HI R103, RZ, 0x10, R101 ;  /* 0x00000010ff671819 */ /* 0x000fe20000011665 */
[----:B------:R-:W-:Y:S01]  /*1c00*/  HFMA2 R86, -RZ, RZ, 0, 0 ;  /* 0x00000000ff567431 */ /* 0x000fe200000001ff */
[----:B------:R-:W-:Y:S01]  /*1c10*/  FSEL R95, R65, RZ, P3 ;  /* 0x000000ff415f7208 */ /* 0x000fe20001800000 */
[----:B------:R-:W-:-:S02]  /*1c20*/  HFMA2 R100, -RZ, RZ, 0, 0 ;  /* 0x00000000ff647431 */ /* 0x000fc400000001ff */
[----:B0-----:R-:W-:Y:S01]  /*1c30*/  IMAD.WIDE.U32 R88, R93, 0x10000, RZ ;  /* 0x000100005d587825 */ /* 0x001fe200078e00ff */
[----:B------:R-:W0:Y:S01]  /*1c40*/  F2F.BF16.F32 R98, R98 ;  /* 0x0000006200627304 */ /* 0x000e220000202000 */
[----:B------:R-:W-:-:S07]  /*1c50*/  @P0 MOV R93, R101 ;  /* 0x00000065005d0202 */ /* 0x000fce0000000f00 */
[----:B------:R-:W3:Y:S01]  /*1c60*/  F2F.BF16.F32 R95, R95 ;  /* 0x0000005f005f7304 */ /* 0x000ee20000202000 */
[----:B-1----:R-:W-:Y:S02]  /*1c70*/  @P1 SHF.L.U32 R57, R103, 0x10, RZ ;  /* 0x0000001067391819 */ /* 0x002fe400000006ff */
[----:B0-----:R-:W-:Y:S01]  /*1c80*/  SHF.L.U32 R65, R98, 0x10, RZ ;  /* 0x0000001062417819 */ /* 0x001fe200000006ff */
[----:B------:R-:W-:-:S03]  /*1c90*/  HFMA2 R98, -RZ, RZ, 0, 0 ;  /* 0x00000000ff627431 */ /* 0x000fc600000001ff */
[----:B------:R-:W-:Y:S01]  /*1ca0*/  LOP3.LUT R89, R89, R65, R96, 0xfe, !PT ;  /* 0x0000004159597212 */ /* 0x000fe200078efe60 */
[----:B------:R-:W-:Y:S01]  /*1cb0*/  HFMA2 R65, -RZ, RZ, 0, 0 ;  /* 0x00000000ff417431 */ /* 0x000fe200000001ff */
[----:B------:R-:W-:Y:S01]  /*1cc0*/  @P0 SHF.L.U32 R96, R93, 0x10, RZ ;  /* 0x000000105d600819 */ /* 0x000fe200000006ff */
[----:B------:R-:W-:Y:S01]  /*1cd0*/  @P1 FMUL.FTZ R98, R57, R62 ;  /* 0x0000003e39621220 */ /* 0x000fe20000410000 */
[----:B---3--:R-:W-:Y:S02]  /*1ce0*/  LOP3.LUT R88, R88, R95, RZ, 0xfc, !PT ;  /* 0x0000005f58587212 */ /* 0x008fe400078efcff */
[----:B------:R-:W-:Y:S01]  /*1cf0*/  MOV R95, RZ ;  /* 0x000000ff005f7202 */ /* 0x000fe20000000f00 */
[----:B------:R-:W-:Y:S01]  /*1d00*/  @P0 FMUL.FTZ R65, R96, R109 ;  /* 0x0000006d60410220 */ /* 0x000fe20000410000 */
[----:B------:R-:W-:Y:S01]  /*1d10*/  MOV R93, RZ ;  /* 0x000000ff005d7202 */ /* 0x000fe20000000f00 */
[----:B------:R0:W-:Y:S01]  /*1d20*/  STG.E.64 desc[UR16][R106.64], R88 ;  /* 0x000000586a007986 */ /* 0x0001e2000c101b10 */
[----:B--2---:R-:W-:-:S02]  /*1d30*/  @P3 MOV R96, R116 ;  /* 0x0000007400603202 */ /* 0x004fc40000000f00 */
[--C-:B------:R-:W-:Y:S02]  /*1d40*/  @P6 SHF.R.U64 R102, R116, 0x10, R117.reuse ;  /* 0x0000001074666819 */ /* 0x100fe40000001275 */
[----:B------:R-:W-:Y:S02]  /*1d50*/  @P5 MOV R99, R117 ;  /* 0x0000007500635202 */ /* 0x000fe40000000f00 */
[----:B------:R-:W-:Y:S02]  /*1d60*/  @P4 SHF.R.U32.HI R101, RZ, 0x10, R117 ;  /* 0x00000010ff654819 */ /* 0x000fe40000011675 */
[----:B------:R-:W-:Y:S02]  /*1d70*/  @P3 SHF.L.U32 R96, R96, 0x10, RZ ;  /* 0x0000001060603819 */ /* 0x000fe400000006ff */
[----:B------:R-:W-:Y:S02]  /*1d80*/  @P6 SHF.L.U32 R59, R102, 0x10, RZ ;  /* 0x00000010663b6819 */ /* 0x000fe400000006ff */
[----:B------:R-:W-:Y:S01]  /*1d90*/  @P5 SHF.L.U32 R56, R99, 0x10, RZ ;  /* 0x0000001063385819 */ /* 0x000fe200000006ff */
[----:B------:R-:W-:Y:S01]  /*1da0*/  @P3 FMUL.FTZ R95, R96, R91 ;  /* 0x0000005b605f3220 */ /* 0x000fe20000410000 */
[----:B------:R-:W-:Y:S01]  /*1db0*/  @P4 SHF.L.U32 R61, R101, 0x10, RZ ;  /* 0x00000010653d4819 */ /* 0x000fe200000006ff */
[----:B------:R-:W-:-:S02]  /*1dc0*/  @P6 FMUL.FTZ R86, R59, R92 ;  /* 0x0000005c3b566220 */ /* 0x000fc40000410000 */
[----:B------:R-:W-:Y:S02]  /*1dd0*/  @P5 FMUL.FTZ R93, R56, R63 ;  /* 0x0000003f385d5220 */ /* 0x000fe40000410000 */
[----:B------:R-:W-:Y:S01]  /*1de0*/  @P4 FMUL.FTZ R100, R94, R61 ;  /* 0x0000003d5e644220 */ /* 0x000fe20000410000 */
[----:B0-----:R-:W-:Y:S06]  /*1df0*/  BRA `(.L_x_3150) ;  /* 0x0000002000ac7947 */ /* 0x001fec0003800000 */
.L_x_3149:
[----:B------:R-:W0:Y:S02]  /*1e00*/  LDC.64 R56, c[0x0][0x390] ;  /* 0x0000e400ff387b82 */ /* 0x000e240000000a00 */
[----:B0-----:R-:W-:-:S06]  /*1e10*/  IMAD.WIDE.U32 R58, R88, 0x8, R56 ;  /* 0x00000008583a7825 */ /* 0x001fcc00078e0038 */
[----:B------:R-:W2:Y:S01]  /*1e20*/  LDG.E.64 R58, desc[UR16][R58.64] ;  /* 0x000000103a3a7981 */ /* 0x000ea2000c1e1b00 */
        /* <DEDUP_REMOVED lines=22> */
[----:B------:R-:W-:Y:S01]  /*1f90*/  FMUL.FTZ R111, R61, UR4 ;  /* 0x000000043d6f7c20 */ /* 0x000fe20008410000 */
[----:B------:R-:W-:Y:S01]  /*1fa0*/  ISETP.GE.U32.AND P6, PT, R103, 0x1000000, PT ;  /* 0x010000006700780c */ /* 0x000fe20003fc6070 */
[--C-:B------:R-:W-:Y:S01]  /*1fb0*/  FFMA.FTZ R99, R99, UR13, R108.reuse ;  /* 0x0000000d63637c23 */ /* 0x100fe2000801006c */
[----:B------:R-:W-:Y:S01]  /*1fc0*/  FSEL R105, R60, RZ, P4 ;  /* 0x000000ff3c697208 */ /* 0x000fe20002000000 */
[----:B------:R-:W-:Y:S01]  /*1fd0*/  FMUL.FTZ R60, R47, R110 ;  /* 0x0000006e2f3c7220 */ /* 0x000fe20000410000 */
[----:B------:R-:W-:Y:S01]  /*1fe0*/  FSEL R0, R0, RZ, P5 ;  /* 0x000000ff00007208 */ /* 0x000fe20002800000 */
[----:B------:R-:W-:Y:S01]  /*1ff0*/  FMUL.FTZ R111, R111, UR23 ;  /* 0x000000176f6f7c20 */ /* 0x000fe20008410000 */
[----:B------:R-:W-:Y:S01]  /*2000*/  LOP3.LUT P0, RZ, R103, 0xff, RZ, 0xc0, !PT ;  /* 0x000000ff67ff7812 */ /* 0x000fe2000780c0ff */
[----:B------:R-:W-:Y:S01]  /*2010*/  FFMA.FTZ R102, R102, UR13, R108 ;  /* 0x0000000d66667c23 */ /* 0x000fe2000801006c */
[----:B------:R0:W1:Y:S01]  /*2020*/  F2F.BF16.F32 R62, R0 ;  /* 0x00000000003e7304 */ /* 0x0000620000202000 */
[----:B------:R-:W-:-:S02]  /*2030*/  FSEL R103, R60, RZ, P6 ;  /* 0x000000ff3c677208 */ /* 0x000fc40003000000 */
[----:B------:R-:W3:Y:S05]  /*2040*/  LDC.64 R60, c[0x0][0x468] ;  /* 0x00011a00ff3c7b82 */ /* 0x000eea0000000a00 */
[----:B------:R-:W4:Y:S01]  /*2050*/  F2F.BF16.F32 R103, R103 ;  /* 0x0000006700677304 */ /* 0x000f220000202000 */
[----:B0-----:R-:W-:-:S05]  /*2060*/  FMUL.FTZ R0, R44, R111 ;  /* 0x0000006f2c007220 */ /* 0x001fca0000410000 */
[----:B------:R-:W-:Y:S01]  /*2070*/  FSEL R0, R0, RZ, P0 ;  /* 0x000000ff00007208 */ /* 0x000fe20000000000 */
[----:B-1----:R-:W-:Y:S01]  /*2080*/  IMAD.WIDE.U32 R62, R62, 0x10000, RZ ;  /* 0x000100003e3e7825 */ /* 0x002fe200078e00ff */
[----:B------:R-:W0:Y:S01]  /*2090*/  F2F.BF16.F32 R105, R105 ;  /* 0x0000006900697304 */ /* 0x000e220000202000 */
[----:B----4-:R-:W-:-:S07]  /*20a0*/  SHF.L.U32 R107, R103, 0x10, RZ ;  /* 0x00000010676b7819 */ /* 0x010fce00000006ff */
[----:B------:R-:W1:Y:S01]  /*20b0*/  F2F.BF16.F32 R113, R0 ;  /* 0x0000000000717304 */ /* 0x000e620000202000 */
[----:B0-----:R-:W-:Y:S01]  /*20c0*/  LOP3.LUT R63, R63, R107, R105, 0xfe, !PT ;  /* 0x0000006b3f3f7212 */ /* 0x001fe200078efe69 */
[----:B---3--:R-:W-:Y:S01]  /*20d0*/  IMAD.WIDE.U32 R106, R88, 0x8, R60 ;  /* 0x00000008586a7825 */ /* 0x008fe200078e003c */
[----:B-1----:R-:W-:-:S03]  /*20e0*/  LOP3.LUT R62, R62, R113, RZ, 0xfc, !PT ;  /* 0x000000713e3e7212 */ /* 0x002fc600078efcff */
[----:B------:R-:W-:Y:S01]  /*20f0*/  FADD.FTZ R113, R104, -R99 ;  /* 0x8000006368717221 */ /* 0x000fe20000010000 */
[----:B------:R-:W-:-:S04]  /*2100*/  IMAD.WIDE.U32 R104, R87, 0x8, R56 ;  /* 0x0000000857687825 */ /* 0x000fc800078e0038 */
[----:B------:R-:W-:Y:S01]  /*2110*/  FFMA.FTZ R97, R97, UR13, R108 ;  /* 0x0000000d61617c23 */ /* 0x000fe2000801006c */
[----:B------:R-:W-:Y:S01]  /*2120*/  HFMA2 R0, -RZ, RZ, 0, 0 ;  /* 0x00000000ff007431 */ /* 0x000fe200000001ff */
[----:B------:R0:W-:Y:S01]  /*2130*/  STG.E.64 desc[UR16][R106.64], R62 ;  /* 0x0000003e6a007986 */ /* 0x0001e2000c101b10 */
[----:B------:R-:W-:Y:S01]  /*2140*/  FADD.FTZ R102, R101, -R102 ;  /* 0x8000006665667221 */ /* 0x000fe20000010000 */
[----:B------:R-:W-:Y:S02]  /*2150*/  FFMA.FTZ R99, R100, UR13, R108 ;  /* 0x0000000d64637c23 */ /* 0x000fe4000801006c */
[----:B------:R-:W3:Y:S01]  /*2160*/  LDG.E.64 R104, desc[UR16][R104.64] ;  /* 0x0000001068687981 */ /* 0x000ee2000c1e1b00 */
[----:B------:R-:W-:Y:S01]  /*2170*/  FADD.FTZ R98, R98, -R97 ;  /* 0x8000006162627221 */ /* 0x000fe20000010000 */
        /* <DEDUP_REMOVED lines=8> */
[----:B------:R-:W-:Y:S01]  /*2200*/  FMUL.FTZ R103, R99, UR4 ;  /* 0x0000000463677c20 */ /* 0x000fe20008410000 */
[----:B------:R-:W-:Y:S01]  /*2210*/  LOP3.LUT P3, RZ, R95, 0xff00, RZ, 0xc0, !PT ;  /* 0x0000ff005fff7812 */ /* 0x000fe2000786c0ff */
[----:B0-----:R-:W-:Y:S01]  /*2220*/  FMUL.FTZ R62, R41, R96 ;  /* 0x00000060293e7220 */ /* 0x001fe20000410000 */
[----:B------:R-:W-:Y:S01]  /*2230*/  ISETP.GE.U32.AND P1, PT, R95, 0x1000000, PT ;  /* 0x010000005f00780c */ /* 0x000fe20003f26070 */
[----:B------:R-:W-:Y:S01]  /*2240*/  FMUL.FTZ R103, R103, UR23 ;  /* 0x0000001767677c20 */ /* 0x000fe20008410000 */
[----:B------:R-:W-:-:S02]  /*2250*/  MOV R97, RZ ;  /* 0x000000ff00617202 */ /* 0x000fc40000000f00 */
[----:B------:R-:W-:-:S06]  /*2260*/  FSEL R62, R62, RZ, P3 ;  /* 0x000000ff3e3e7208 */ /* 0x000fcc0001800000 */
[----:B------:R-:W0:Y:S01]  /*2270*/  F2F.BF16.F32 R62, R62 ;  /* 0x0000003e003e7304 */ /* 0x000e220000202000 */
[----:B------:R-:W-:Y:S01]  /*2280*/  IMAD.WIDE.U32 R56, R86, 0x8, R56 ;  /* 0x0000000856387825 */ /* 0x000fe200078e0038 */
[----:B--2---:R-:W-:-:S04]  /*2290*/  @P0 MOV R88, R58 ;  /* 0x0000003a00580202 */ /* 0x004fc80000000f00 */
[----:B------:R-:W-:-:S05]  /*22a0*/  @P0 SHF.L.U32 R88, R88, 0x10, RZ ;  /* 0x0000001058580819 */ /* 0x000fca00000006ff */
[----:B------:R-:W-:Y:S01]  /*22b0*/  @P0 FMUL.FTZ R0, R111, R88 ;  /* 0x000000586f000220 */ /* 0x000fe20000410000 */
[----:B------:R-:W-:-:S04]  /*22c0*/  FMUL.FTZ R88, R98, UR12 ;  /* 0x0000000c62587c20 */ /* 0x000fc80008410000 */
[----:B------:R-:W-:Y:S01]  /*22d0*/  FMUL.FTZ R88, R88, UR4 ;  /* 0x0000000458587c20 */ /* 0x000fe20008410000 */
[----:B------:R-:W-:-:S03]  /*22e0*/  @P5 SHF.R.U64 R63, R58, 0x10, R59 ;  /* 0x000000103a3f5819 */ /* 0x000fc6000000123b */
[----:B------:R-:W-:Y:S01]  /*22f0*/  FMUL.FTZ R88, R88, UR23 ;  /* 0x0000001758587c20 */ /* 0x000fe20008410000 */
[----:B------:R-:W-:Y:S01]  /*2300*/  FMUL.FTZ R58, R42, R101 ;  /* 0x000000652a3a7220 */ /* 0x000fe20000410000 */
[----:B------:R-:W-:Y:S02]  /*2310*/  LOP3.LUT P0, RZ, R95, 0xff0000, RZ, 0xc0, !PT ;  /* 0x00ff00005fff7812 */ /* 0x000fe4000780c0ff */
[----:B------:R-:W-:Y:S01]  /*2320*/  FMUL.FTZ R99, R43, R88 ;  /* 0x000000582b637220 */ /* 0x000fe20000410000 */
[----:B------:R-:W-:Y:S02]  /*2330*/  @P5 SHF.L.U32 R63, R63, 0x10, RZ ;  /* 0x000000103f3f5819 */ /* 0x000fe400000006ff */
[----:B------:R-:W-:Y:S01]  /*2340*/  FSEL R98, R58, RZ, P0 ;  /* 0x000000ff3a627208 */ /* 0x000fe20000000000 */
[----:B------:R-:W-:Y:S01]  /*2350*/  FMUL.FTZ R58, R40, R103 ;  /* 0x00000067283a7220 */ /* 0x000fe20000410000 */
[----:B------:R-:W-:Y:S01]  /*2360*/  FSEL R100, R99, RZ, P1 ;  /* 0x000000ff63647208 */ /* 0x000fe20000800000 */
[----:B------:R-:W-:Y:S01]  /*2370*/  @P5 FMUL.FTZ R97, R112, R63 ;  /* 0x0000003f70615220 */ /* 0x000fe20000410000 */
[----:B------:R-:W-:-:S04]  /*2380*/  LOP3.LUT P5, RZ, R95, 0xff, RZ, 0xc0, !PT ;  /* 0x000000ff5fff7812 */ /* 0x000fc800078ac0ff */
[----:B------:R-:W1:Y:S01]  /*2390*/  F2F.BF16.F32 R100, R100 ;  /* 0x0000006400647304 */ /* 0x000e620000202000 */
[----:B------:R-:W-:-:S07]  /*23a0*/  FSEL R58, R58, RZ, P5 ;  /* 0x000000ff3a3a7208 */ /* 0x000fce0002800000 */
[----:B------:R-:W2:Y:S08]  /*23b0*/  F2F.BF16.F32 R98, R98 ;  /* 0x0000006200627304 */ /* 0x000eb00000202000 */
[----:B------:R-:W4:Y:S01]  /*23c0*/  F2F.BF16.F32 R99, R58 ;  /* 0x0000003a00637304 */ /* 0x000f220000202000 */
[----:B0-----:R-:W-:Y:S01]  /*23d0*/  IMAD.WIDE.U32 R62, R62, 0x10000, RZ ;  /* 0x000100003e3e7825 */ /* 0x001fe200078e00ff */
[----:B-1----:R-:W-:-:S04]  /*23e0*/  SHF.L.U32 R95, R100, 0x10, RZ ;  /* 0x00000010645f7819 */ /* 0x002fc800000006ff */
[----:B--2---:R-:W-:Y:S02]  /*23f0*/  LOP3.LUT R63, R63, R95, R98, 0xfe, !PT ;  /* 0x0000005f3f3f7212 */ /* 0x004fe400078efe62 */
[----:B----4-:R-:W-:Y:S01]  /*2400*/  LOP3.LUT R62, R62, R99, RZ, 0xfc, !PT ;  /* 0x000000633e3e7212 */ /* 0x010fe200078efcff */
[----:B------:R-:W-:-:S05]  /*2410*/  IMAD.WIDE.U32 R98, R87, 0x8, R60 ;  /* 0x0000000857627825 */ /* 0x000fca00078e003c */
[----:B------:R0:W-:Y:S04]  /*2420*/  STG.E.64 desc[UR16][R98.64], R62 ;  /* 0x0000003e62007986 */ /* 0x0001e8000c101b10 */
[----:B------:R-:W2:Y:S01]  /*2430*/  LDG.E.64 R56, desc[UR16][R56.64] ;  /* 0x0000001038387981 */ /* 0x000ea2000c1e1b00 */
[--C-:B------:R-:W-:Y:S01]  /*2440*/  FFMA.FTZ R87, R89, UR13, R108.reuse ;  /* 0x0000000d59577c23 */ /* 0x100fe2000801006c */
[----:B------:R-:W-:-:S03]  /*2450*/  FFMA.FTZ R92, R92, UR13, R108 ;  /* 0x0000000d5c5c7c23 */ /* 0x000fc6000801006c */
[----:B------:R-:W-:Y:S01]  /*2460*/  FADD.FTZ R90, R90, -R87 ;  /* 0x800000575a5a7221 */ /* 0x000fe20000010000 */
[----:B------:R-:W-:Y:S01]  /*2470*/  FFMA.FTZ R66, R66, UR13, R108 ;  /* 0x0000000d42427c23 */ /* 0x000fe2000801006c */
[----:B------:R-:W-:Y:S01]  /*2480*/  FADD.FTZ R92, R91, -R92 ;  /* 0x8000005c5b5c7221 */ /* 0x000fe20000010000 */
[----:B------:R-:W-:Y:S01]  /*2490*/  FFMA.FTZ R93, R93, UR13, R108 ;  /* 0x0000000d5d5d7c23 */ /* 0x000fe2000801006c */
[----:B0-----:R-:W-:Y:S01]  /*24a0*/  FMUL.FTZ R63, R90, UR12 ;  /* 0x0000000c5a3f7c20 */ /* 0x001fe20008410000 */
[----:B---3--:R-:W-:Y:S01]  /*24b0*/  @P5 MOV R62, R104 ;  /* 0x00000068003e5202 */ /* 0x008fe20000000f00 */
[----:B------:R-:W-:Y:S01]  /*24c0*/  FADD.FTZ R89, R67, -R66 ;  /* 0x8000004243597221 */ /* 0x000fe20000010000 */
[----:B------:R-:W-:Y:S01]  /*24d0*/  FMUL.FTZ R92, R92, UR12 ;  /* 0x0000000c5c5c7c20 */ /* 0x000fe20008410000 */
[----:B------:R-:W-:Y:S01]  /*24e0*/  FMUL.FTZ R63, R63, UR4 ;  /* 0x000000043f3f7c20 */ /* 0x000fe20008410000 */
[----:B------:R-:W-:Y:S01]  /*24f0*/  FADD.FTZ R93, R94, -R93 ;  /* 0x8000005d5e5d7221 */ /* 0x000fe20000010000 */
[----:B------:R-:W-:-:S02]  /*2500*/  @P4 MOV R67, R59 ;  /* 0x0000003b00434202 */ /* 0x000fc40000000f00 */
[----:B------:R-:W-:Y:S02]  /*2510*/  @P6 SHF.R.U32.HI R59, RZ, 0x10, R59 ;  /* 0x00000010ff3b6819 */ /* 0x000fe4000001163b */
[----:B------:R-:W-:Y:S01]  /*2520*/  @P5 SHF.L.U32 R90, R62, 0x10, RZ ;  /* 0x000000103e5a5819 */ /* 0x000fe200000006ff */
[----:B------:R-:W-:Y:S01]  /*2530*/  FMUL.FTZ R62, R63, UR23 ;  /* 0x000000173f3e7c20 */ /* 0x000fe20008410000 */
[----:B------:R-:W-:Y:S01]  /*2540*/  FMUL.FTZ R63, R92, UR4 ;  /* 0x000000045c3f7c20 */ /* 0x000fe20008410000 */
[----:B------:R-:W-:Y:S01]  /*2550*/  FMUL.FTZ R92, R93, UR12 ;  /* 0x0000000c5d5c7c20 */ /* 0x000fe20008410000 */
[----:B------:R-:W-:Y:S02]  /*2560*/  @P6 SHF.L.U32 R59, R59, 0x10, RZ ;  /* 0x000000103b3b6819 */ /* 0x000fe400000006ff */
[----:B------:R-:W-:Y:S01]  /*2570*/  @P4 SHF.L.U32 R58, R67, 0x10, RZ ;  /* 0x00000010433a4819 */ /* 0x000fe200000006ff */
[----:B------:R-:W-:Y:S01]  /*2580*/  FMUL.FTZ R63, R63, UR23 ;  /* 0x000000173f3f7c20 */ /* 0x000fe20008410000 */
[----:B------:R-:W-:Y:S01]  /*2590*/  CS2R R66, SRZ ;  /* 0x0000000000427805 */ /* 0x000fe2000001ff00 */
[----:B------:R-:W-:Y:S01]  /*25a0*/  FMUL.FTZ R92, R92, UR4 ;  /* 0x000000045c5c7c20 */ /* 0x000fe20008410000 */
[----:B------:R-:W-:-:S02]  /*25b0*/  HFMA2 R87, -RZ, RZ, 0, 0 ;  /* 0x00000000ff577431 */ /* 0x000fc400000001ff */
[----:B------:R-:W-:Y:S01]  /*25c0*/  @P6 FMUL.FTZ R66, R110, R59 ;  /* 0x0000003b6e426220 */ /* 0x000fe20000410000 */
[----:B------:R-:W-:Y:S01]  /*25d0*/  @P5 FMUL.FTZ R67, R103, R90 ;  /* 0x0000005a67435220 */ /* 0x000fe20000410000 */
[----:B------:R-:W-:Y:S01]  /*25e0*/  FMUL.FTZ R59, R38, R63 ;  /* 0x0000003f263b7220 */ /* 0x000fe20000410000 */
[----:B------:R-:W-:Y:S01]  /*25f0*/  LOP3.LUT P5, RZ, R65, 0xff0000, RZ, 0xc0, !PT ;  /* 0x00ff000041ff7812 */ /* 0x000fe200078ac0ff */
[----:B------:R-:W-:Y:S01]  /*2600*/  FMUL.FTZ R92, R92, UR23 ;  /* 0x000000175c5c7c20 */ /* 0x000fe20008410000 */
[----:B------:R-:W-:Y:S01]  /*2610*/  FMUL.FTZ R89, R89, UR12 ;  /* 0x0000000c59597c20 */ /* 0x000fe20008410000 */
[----:B------:R-:W-:Y:S01]  /*2620*/  @P4 FMUL.FTZ R87, R109, R58 ;  /* 0x0000003a6d574220 */ /* 0x000fe20000410000 */
[----:B------:R-:W-:Y:S01]  /*2630*/  FMUL.FTZ R58, R37, R62 ;  /* 0x0000003e253a7220 */ /* 0x000fe20000410000 */
[----:B------:R-:W-:Y:S01]  /*2640*/  FSEL R91, R59, RZ, P5 ;  /* 0x000000ff3b5b7208 */ /* 0x000fe20002800000 */
[----:B------:R-:W-:Y:S01]  /*2650*/  FMUL.FTZ R93, R39, R92 ;  /* 0x0000005c275d7220 */ /* 0x000fe20000410000 */
[----:B------:R-:W-:Y:S01]  /*2660*/  LOP3.LUT P6, RZ, R65, 0xff00, RZ, 0xc0, !PT ;  /* 0x0000ff0041ff7812 */ /* 0x000fe200078cc0ff */
[----:B------:R-:W-:Y:S01]  /*2670*/  FMUL.FTZ R89, R89, UR4 ;  /* 0x0000000459597c20 */ /* 0x000fe20008410000 */
[----:B------:R-:W-:-:S02]  /*2680*/  ISETP.GE.U32.AND P4, PT, R65, 0x1000000, PT ;  /* 0x010000004100780c */ /* 0x000fc40003f86070 */
[----:B------:R-:W-:Y:S01]  /*2690*/  @P3 SHF.R.U64 R59, R104, 0x10, R105 ;  /* 0x00000010683b3819 */ /* 0x000fe20000001269 */
[----:B------:R-:W-:Y:S01]  /*26a0*/  HFMA2 R90, -RZ, RZ, 0, 0 ;  /* 0x00000000ff5a7431 */ /* 0x000fe200000001ff */
[----:B------:R-:W-:Y:S01]  /*26b0*/  FSEL R58, R58, RZ, P6 ;  /* 0x000000ff3a3a7208 */ /* 0x000fe20003000000 */
[----:B------:R-:W-:Y:S01]  /*26c0*/  FMUL.FTZ R89, R89, UR23 ;  /* 0x0000001759597c20 */ /* 0x000fe20008410000 */
[----:B------:R-:W-:Y:S02]  /*26d0*/  @P3 SHF.L.U32 R59, R59, 0x10, RZ ;  /* 0x000000103b3b3819 */ /* 0x000fe400000006ff */
[----:B------:R-:W-:Y:S01]  /*26e0*/  FSEL R95, R93, RZ, P4 ;  /* 0x000000ff5d5f7208 */ /* 0x000fe20002000000 */
[----:B------:R0:W1:Y:S02]  /*26f0*/  F2F.BF16.F32 R94, R58 ;  /* 0x0000003a005e7304 */ /* 0x0000640000202000 */
[----:B------:R-:W-:Y:S01]  /*2700*/  @P3 FMUL.FTZ R90, R96, R59 ;  /* 0x0000003b605a3220 */ /* 0x000fe20000410000 */
[----:B------:R-:W-:-:S05]  /*2710*/  LOP3.LUT P3, RZ, R65, 0xff, RZ, 0xc0, !PT ;  /* 0x000000ff41ff7812 */ /* 0x000fca000786c0ff */
[----:B------:R-:W3:Y:S01]  /*2720*/  F2F.BF16.F32 R95, R95 ;  /* 0x0000005f005f7304 */ /* 0x000ee20000202000 */
[----:B0-----:R-:W-:-:S05]  /*2730*/  FMUL.FTZ R58, R36, R89 ;  /* 0x00000059243a7220 */ /* 0x001fca0000410000 */
[----:B------:R-:W-:Y:S02]  /*2740*/  FSEL R93, R58, RZ, P3 ;  /* 0x000000ff3a5d7208 */ /* 0x000fe40001800000 */
        /* <DEDUP_REMOVED lines=12> */
[----:B------:R-:W-:Y:S02]  /*2810*/  HFMA2 R98, -RZ, RZ, 0, 0 ;  /* 0x00000000ff627431 */ /* 0x000fe400000001ff */
[----:B------:R-:W-:Y:S02]  /*2820*/  HFMA2 R86, -RZ, RZ, 0, 0 ;  /* 0x00000000ff567431 */ /* 0x000fe400000001ff */
[----:B------:R0:W-:Y:S01]  /*2830*/  STG.E.64 desc[UR16][R60.64], R58 ;  /* 0x0000003a3c007986 */ /* 0x0001e2000c101b10 */
[----:B------:R-:W-:Y:S01]  /*2840*/  HFMA2 R100, -RZ, RZ, 0, 0 ;  /* 0x00000000ff647431 */ /* 0x000fe200000001ff */
        /* <DEDUP_REMOVED lines=17> */
.L_x_3148:
[----:B------:R-:W-:-:S04]  /*2960*/  UISETP.NE.U32.AND UP1, UPT, UR24, URZ, UPT ;  /* 0x000000ff1800728c */ /* 0x000fc8000bf25070 */
[----:B------:R-:W-:-:S09]  /*2970*/  UISETP.NE.AND.EX UP1, UPT, UR25, URZ, UPT, UP1 ;  /* 0x000000ff1900728c */ /* 0x000fd2000bf25310 */
[----:B------:R-:W-:Y:S05]  /*2980*/  BRA.U UP1, `(.L_x_3151) ;  /* 0x0000000901d87547 */ /* 0x000fea000b800000 */
        /* <DEDUP_REMOVED lines=13> */
[----:B------:R-:W-:Y:S01]  /*2a60*/  FFMA.FTZ R62, R62, UR12, R55 ;  /* 0x0000000c3e3e7c23 */ /* 0x000fe20008010037 */
[----:B------:R-:W-:Y:S01]  /*2a70*/  ISETP.GE.U32.AND P6, PT, R103, 0x1000000, PT ;  /* 0x010000006700780c */ /* 0x000fe20003fc6070 */
[----:B------:R-:W-:Y:S01]  /*2a80*/  FMUL.FTZ R60, R60, UR4 ;  /* 0x000000043c3c7c20 */ /* 0x000fe20008410000 */
[----:B------:R-:W-:Y:S01]  /*2a90*/  FMUL.FTZ R61, R61, UR4 ;  /* 0x000000043d3d7c20 */ /* 0x000fe20008410000 */
[----:B------:R-:W-:Y:S01]  /*2aa0*/  FMUL.FTZ R62, R62, UR4 ;  /* 0x000000043e3e7c20 */ /* 0x000fe20008410000 */
[----:B------:R-:W-:Y:S01]  /*2ab0*/  LOP3.LUT P0, RZ, R103, 0xff, RZ, 0xc0, !PT ;  /* 0x000000ff67ff7812 */ /* 0x000fe2000780c0ff */
[----:B------:R-:W-:Y:S01]  /*2ac0*/  FMUL.FTZ R112, R60, UR23 ;  /* 0x000000173c707c20 */ /* 0x000fe20008410000 */
[--C-:B------:R-:W-:Y:S01]  /*2ad0*/  FFMA.FTZ R60, R0, UR13, R108.reuse ;  /* 0x0000000d003c7c23 */ /* 0x100fe2000801006c */
[----:B------:R-:W-:Y:S01]  /*2ae0*/  FMUL.FTZ R110, R62, UR23 ;  /* 0x000000173e6e7c20 */ /* 0x000fe20008410000 */
[----:B------:R-:W-:Y:S01]  /*2af0*/  FFMA.FTZ R99, R99, UR13, R108 ;  /* 0x0000000d63637c23 */ /* 0x000fe2000801006c */
[----:B------:R-:W-:Y:S01]  /*2b00*/  FMUL.FTZ R0, R45, R112 ;  /* 0x000000702d007220 */ /* 0x000fe20000410000 */
[----:B------:R-:W-:Y:S01]  /*2b10*/  FADD.FTZ R105, R109, -R60 ;  /* 0x8000003c6d697221 */ /* 0x000fe20000010000 */
[----:B------:R-:W-:Y:S01]  /*2b20*/  FMUL.FTZ R109, R61, UR23 ;  /* 0x000000173d6d7c20 */ /* 0x000fe20008410000 */
[----:B------:R-:W-:Y:S01]  /*2b30*/  FADD.FTZ R114, R104, -R99 ;  /* 0x8000006368727221 */ /* 0x000fe20000010000 */
[----:B------:R-:W-:Y:S01]  /*2b40*/  FFMA.FTZ R102, R102, UR13, R108 ;  /* 0x0000000d66667c23 */ /* 0x000fe2000801006c */
[----:B------:R-:W-:Y:S01]  /*2b50*/  FSEL R60, R0, RZ, P5 ;  /* 0x000000ff003c7208 */ /* 0x000fe20002800000 */
[----:B------:R-:W-:Y:S01]  /*2b60*/  FMUL.FTZ R61, R46, R109 ;  /* 0x0000006d2e3d7220 */ /* 0x000fe20000410000 */
[----:B------:R-:W-:Y:S01]  /*2b70*/  FFMA.FTZ R0, R105, UR12, R52 ;  /* 0x0000000c69007c23 */ /* 0x000fe20008010034 */
[----:B------:R-:W-:Y:S01]  /*2b80*/  FFMA.FTZ R99, R100, UR13, R108 ;  /* 0x0000000d64637c23 */ /* 0x000fe2000801006c */
[----:B------:R0:W1:Y:S02]  /*2b90*/  F2F.BF16.F32 R63, R60 ;  /* 0x0000003c003f7304 */ /* 0x0000640000202000 */
[----:B------:R-:W-:Y:S01]  /*2ba0*/  FSEL R105, R61, RZ, P4 ;  /* 0x000000ff3d697208 */ /* 0x000fe20002000000 */
[----:B------:R-:W-:Y:S01]  /*2bb0*/  FMUL.FTZ R0, R0, UR4 ;  /* 0x0000000400007c20 */ /* 0x000fe20008410000 */
[----:B------:R-:W-:-:S03]  /*2bc0*/  FMUL.FTZ R61, R47, R110 ;  /* 0x0000006e2f3d7220 */ /* 0x000fc60000410000 */
[----:B------:R-:W-:Y:S01]  /*2bd0*/  FMUL.FTZ R111, R0, UR23 ;  /* 0x00000017006f7c20 */ /* 0x000fe20008410000 */
[----:B------:R-:W-:Y:S01]  /*2be0*/  F2F.BF16.F32 R105, R105 ;  /* 0x0000006900697304 */ /* 0x000fe20000202000 */
[----:B------:R-:W-:Y:S02]  /*2bf0*/  FSEL R103, R61, RZ, P6 ;  /* 0x000000ff3d677208 */ /* 0x000fe40003000000 */
[----:B------:R-:W-:Y:S01]  /*2c00*/  FMUL.FTZ R0, R44, R111 ;  /* 0x0000006f2c007220 */ /* 0x000fe20000410000 */
[----:B0-----:R-:W0:Y:S01]  /*2c10*/  LDC.64 R60, c[0x0][0x468] ;  /* 0x00011a00ff3c7b82 */ /* 0x001e220000000a00 */
[----:B-1----:R-:W-:-:S03]  /*2c20*/  IMAD.WIDE.U32 R62, R63, 0x10000, RZ ;  /* 0x000100003f3e7825 */ /* 0x002fc600078e00ff */
[----:B------:R-:W1:Y:S01]  /*2c30*/  F2F.BF16.F32 R103, R103 ;  /* 0x0000006700677304 */ /* 0x000e620000202000 */
[----:B------:R-:W-:-:S07]  /*2c40*/  FSEL R0, R0, RZ, P0 ;  /* 0x000000ff00007208 */ /* 0x000fce0000000000 */
[----:B------:R-:W3:Y:S01]  /*2c50*/  F2F.BF16.F32 R113, R0 ;  /* 0x0000000000717304 */ /* 0x000ee20000202000 */
[----:B-1----:R-:W-:-:S04]  /*2c60*/  SHF.L.U32 R107, R103, 0x10, RZ ;  /* 0x00000010676b7819 */ /* 0x002fc800000006ff */
[----:B------:R-:W-:Y:S01]  /*2c70*/  LOP3.LUT R63, R63, R107, R105, 0xfe, !PT ;  /* 0x0000006b3f3f7212 */ /* 0x000fe200078efe69 */
[----:B0-----:R-:W-:Y:S01]  /*2c80*/  IMAD.WIDE.U32 R106, R88, 0x8, R60 ;  /* 0x00000008586a7825 */ /* 0x001fe200078e003c */
[----:B---3--:R-:W-:-:S03]  /*2c90*/  LOP3.LUT R62, R62, R113, RZ, 0xfc, !PT ;  /* 0x000000713e3e7212 */ /* 0x008fc600078efcff */
[----:B------:R-:W-:-:S04]  /*2ca0*/  IMAD.WIDE.U32 R104, R87, 0x8, R56 ;  /* 0x0000000857687825 */ /* 0x000fc800078e0038 */
[----:B------:R-:W-:Y:S01]  /*2cb0*/  FFMA.FTZ R103, R97, UR13, R108 ;  /* 0x0000000d61677c23 */ /* 0x000fe2000801006c */
[----:B------:R-:W-:Y:S01]  /*2cc0*/  FFMA.FTZ R97, R114, UR12, R21 ;  /* 0x0000000c72617c23 */ /* 0x000fe20008010015 */
[----:B------:R0:W-:Y:S01]  /*2cd0*/  STG.E.64 desc[UR16][R106.64], R62 ;  /* 0x0000003e6a007986 */ /* 0x0001e2000c101b10 */
[----:B------:R-:W-:Y:S02]  /*2ce0*/  HFMA2 R0, -RZ, RZ, 0, 0 ;  /* 0x00000000ff007431 */ /* 0x000fe400000001ff */
[----:B------:R-:W-:Y:S01]  /*2cf0*/  FADD.FTZ R101, R101, -R102 ;  /* 0x8000006665657221 */ /* 0x000fe20000010000 */
[----:B------:R-:W3:Y:S01]  /*2d00*/  LDG.E.64 R104, desc[UR16][R104.64] ;  /* 0x0000001068687981 */ /* 0x000ee2000c1e1b00 */
[----:B------:R-:W-:Y:S01]  /*2d10*/  FADD.FTZ R99, R96, -R99 ;  /* 0x8000006360637221 */ /* 0x000fe20000010000 */
[----:B------:R-:W-:Y:S01]  /*2d20*/  FMUL.FTZ R96, R97, UR4 ;  /* 0x0000000461607c20 */ /* 0x000fe20008410000 */
[----:B------:R-:W-:-:S03]  /*2d30*/  FADD.FTZ R98, R98, -R103 ;  /* 0x8000006762627221 */ /* 0x000fc60000010000 */
[----:B------:R-:W-:Y:S01]  /*2d40*/  FMUL.FTZ R96, R96, UR23 ;  /* 0x0000001760607c20 */ /* 0x000fe20008410000 */
[----:B0-----:R-:W-:-:S03]  /*2d50*/  FFMA.FTZ R62, R101, UR12, R22 ;  /* 0x0000000c653e7c23 */ /* 0x001fc60008010016 */
[----:B------:R-:W-:Y:S01]  /*2d60*/  FMUL.FTZ R63, R41, R96 ;  /* 0x00000060293f7220 */ /* 0x000fe20000410000 */
[----:B------:R-:W-:Y:S01]  /*2d70*/  FMUL.FTZ R101, R62, UR4 ;  /* 0x000000043e657c20 */ /* 0x000fe20008410000 */
[----:B------:R-:W-:Y:S01]  /*2d80*/  FFMA.FTZ R62, R99, UR12, R20 ;  /* 0x0000000c633e7c23 */ /* 0x000fe20008010014 */
[----:B------:R-:W-:-:S03]  /*2d90*/  LOP3.LUT P3, RZ, R95, 0xff00, RZ, 0xc0, !PT ;  /* 0x0000ff005fff7812 */ /* 0x000fc6000786c0ff */
[----:B------:R-:W-:Y:S01]  /*2da0*/  FMUL.FTZ R62, R62, UR4 ;  /* 0x000000043e3e7c20 */ /* 0x000fe20008410000 */
[----:B------:R-:W-:Y:S01]  /*2db0*/  FMUL.FTZ R101, R101, UR23 ;  /* 0x0000001765657c20 */ /* 0x000fe20008410000 */
[----:B------:R-:W-:Y:S02]  /*2dc0*/  ISETP.GE.U32.AND P1, PT, R95, 0x1000000, PT ;  /* 0x010000005f00780c */ /* 0x000fe40003f26070 */
[----:B------:R-:W-:Y:S01]  /*2dd0*/  FMUL.FTZ R103, R62, UR23 ;  /* 0x000000173e677c20 */ /* 0x000fe20008410000 */
[----:B------:R-:W-:Y:S01]  /*2de0*/  MOV R97, RZ ;  /* 0x000000ff00617202 */ /* 0x000fe20000000f00 */
[----:B------:R-:W-:Y:S01]  /*2df0*/  IMAD.WIDE.U32 R56, R86, 0x8, R56 ;  /* 0x0000000856387825 */ /* 0x000fe200078e0038 */
[----:B--2---:R-:W-:-:S04]  /*2e00*/  @P0 MOV R88, R58 ;  /* 0x0000003a00580202 */ /* 0x004fc80000000f00 */
[----:B------:R-:W-:-:S05]  /*2e10*/  @P0 SHF.L.U32 R88, R88, 0x10, RZ ;  /* 0x0000001058580819 */ /* 0x000fca00000006ff */
[----:B------:R-:W-:Y:S01]  /*2e20*/  @P0 FMUL.FTZ R0, R111, R88 ;  /* 0x000000586f000220 */ /* 0x000fe20000410000 */
[----:B------:R-:W-:-:S04]  /*2e30*/  FFMA.FTZ R88, R98, UR12, R23 ;  /* 0x0000000c62587c23 */ /* 0x000fc80008010017 */
[----:B------:R-:W-:Y:S01]  /*2e40*/  FMUL.FTZ R88, R88, UR4 ;  /* 0x0000000458587c20 */ /* 0x000fe20008410000 */
[----:B------:R-:W-:-:S03]  /*2e50*/  FSEL R98, R63, RZ, P3 ;  /* 0x000000ff3f627208 */ /* 0x000fc60001800000 */
[----:B------:R-:W-:Y:S01]  /*2e60*/  FMUL.FTZ R88, R88, UR23 ;  /* 0x0000001758587c20 */ /* 0x000fe20008410000 */
[----:B------:R-:W-:Y:S01]  /*2e70*/  @P5 SHF.R.U64 R63, R58, 0x10, R59 ;  /* 0x000000103a3f5819 */ /* 0x000fe2000000123b */
[----:B------:R-:W-:Y:S02]  /*2e80*/  FMUL.FTZ R58, R42, R101 ;  /* 0x000000652a3a7220 */ /* 0x000fe40000410000 */
[----:B------:R-:W-:Y:S01]  /*2e90*/  FMUL.FTZ R62, R43, R88 ;  /* 0x000000582b3e7220 */ /* 0x000fe20000410000 */
[----:B------:R-:W-:Y:S02]  /*2ea0*/  LOP3.LUT P0, RZ, R95, 0xff0000, RZ, 0xc0, !PT ;  /* 0x00ff00005fff7812 */ /* 0x000fe4000780c0ff */
[----:B------:R-:W-:Y:S02]  /*2eb0*/  @P5 SHF.L.U32 R63, R63, 0x10, RZ ;  /* 0x000000103f3f5819 */ /* 0x000fe400000006ff */
[----:B------:R-:W-:Y:S02]  /*2ec0*/  FSEL R100, R62, RZ, P1 ;  /* 0x000000ff3e647208 */ /* 0x000fe40000800000 */
[----:B------:R-:W-:Y:S01]  /*2ed0*/  FSEL R99, R58, RZ, P0 ;  /* 0x000000ff3a637208 */ /* 0x000fe20000000000 */
[----:B------:R-:W-:Y:S01]  /*2ee0*/  @P5 FMUL.FTZ R97, R112, R63 ;  /* 0x0000003f70615220 */ /* 0x000fe20000410000 */
[----:B------:R-:W-:Y:S01]  /*2ef0*/  FMUL.FTZ R58, R40, R103 ;  /* 0x00000067283a7220 */ /* 0x000fe20000410000 */
[----:B------:R-:W-:Y:S01]  /*2f00*/  LOP3.LUT P5, RZ, R95, 0xff, RZ, 0xc0, !PT ;  /* 0x000000ff5fff7812 */ /* 0x000fe200078ac0ff */
[----:B------:R-:W0:Y:S03]  /*2f10*/  F2F.BF16.F32 R98, R98 ;  /* 0x0000006200627304 */ /* 0x000e260000202000 */
        /* <DEDUP_REMOVED lines=11> */
[--C-:B------:R-:W-:Y:S01]  /*2fd0*/  FFMA.FTZ R66, R66, UR13, R108.reuse ;  /* 0x0000000d42427c23 */ /* 0x100fe2000801006c */
[--C-:B------:R-:W-:Y:S01]  /*2fe0*/  FFMA.FTZ R89, R89, UR13, R108.reuse ;  /* 0x0000000d59597c23 */ /* 0x100fe2000801006c */
[----:B------:R-:W-:Y:S02]  /*2ff0*/  FFMA.FTZ R87, R93, UR13, R108 ;  /* 0x0000000d5d577c23 */ /* 0x000fe4000801006c */
[----:B------:R-:W-:Y:S01]  /*3000*/  FADD.FTZ R93, R67, -R66 ;  /* 0x80000042435d7221 */ /* 0x000fe20000010000 */
[----:B------:R-:W-:Y:S01]  /*3010*/  FADD.FTZ R90, R90, -R89 ;  /* 0x800000595a5a7221 */ /* 0x000fe20000010000 */
[----:B------:R-:W-:Y:S01]  /*3020*/  @P4 MOV R67, R59 ;  /* 0x0000003b00434202 */ /* 0x000fe20000000f00 */
[----:B------:R-:W-:Y:S01]  /*3030*/  FFMA.FTZ R92, R92, UR13, R108 ;  /* 0x0000000d5c5c7c23 */ /* 0x000fe2000801006c */
[----:B------:R-:W-:Y:S01]  /*3040*/  FADD.FTZ R94, R94, -R87 ;  /* 0x800000575e5e7221 */ /* 0x000fe20000010000 */
[----:B------:R-:W-:Y:S01]  /*3050*/  @P6 SHF.R.U32.HI R89, RZ, 0x10, R59 ;  /* 0x00000010ff596819 */ /* 0x000fe2000001163b */
[----:B------:R-:W-:-:S02]  /*3060*/  HFMA2 R87, -RZ, RZ, 0, 0 ;  /* 0x00000000ff577431 */ /* 0x000fc400000001ff */
[----:B------:R-:W-:Y:S01]  /*3070*/  FFMA.FTZ R59, R90, UR12, R49 ;  /* 0x0000000c5a3b7c23 */ /* 0x000fe20008010031 */
[----:B------:R-:W-:Y:S01]  /*3080*/  @P4 SHF.L.U32 R58, R67, 0x10, RZ ;  /* 0x00000010433a4819 */ /* 0x000fe200000006ff */
[----:B------:R-:W-:Y:S01]  /*3090*/  FADD.FTZ R91, R91, -R92 ;  /* 0x8000005c5b5b7221 */ /* 0x000fe20000010000 */
[----:B---3--:R-:W-:Y:S01]  /*30a0*/  @P5 MOV R62, R104 ;  /* 0x00000068003e5202 */ /* 0x008fe20000000f00 */
[----:B------:R-:W-:Y:S01]  /*30b0*/  FMUL.FTZ R63, R59, UR4 ;  /* 0x000000043b3f7c20 */ /* 0x000fe20008410000 */
[----:B------:R-:W-:Y:S01]  /*30c0*/  @P6 SHF.L.U32 R59, R89, 0x10, RZ ;  /* 0x00000010593b6819 */ /* 0x000fe200000006ff */
[----:B------:R-:W-:Y:S01]  /*30d0*/  @P4 FMUL.FTZ R87, R109, R58 ;  /* 0x0000003a6d574220 */ /* 0x000fe20000410000 */
[----:B------:R-:W-:Y:S01]  /*30e0*/  FFMA.FTZ R58, R91, UR12, R50 ;  /* 0x0000000c5b3a7c23 */ /* 0x000fe20008010032 */
[----:B------:R-:W-:Y:S02]  /*30f0*/  CS2R R66, SRZ ;  /* 0x0000000000427805 */ /* 0x000fe4000001ff00 */
[----:B------:R-:W-:Y:S01]  /*3100*/  @P5 SHF.L.U32 R90, R62, 0x10, RZ ;  /* 0x000000103e5a5819 */ /* 0x000fe200000006ff */
[----:B------:R-:W-:Y:S01]  /*3110*/  FMUL.FTZ R62, R63, UR23 ;  /* 0x000000173f3e7c20 */ /* 0x000fe20008410000 */
[----:B------:R-:W-:Y:S01]  /*3120*/  @P6 FMUL.FTZ R66, R110, R59 ;  /* 0x0000003b6e426220 */ /* 0x000fe20000410000 */
[----:B------:R-:W-:Y:S01]  /*3130*/  FMUL.FTZ R63, R58, UR4 ;  /* 0x000000043a3f7c20 */ /* 0x000fe20008410000 */
[----:B------:R-:W-:Y:S01]  /*3140*/  FFMA.FTZ R59, R94, UR12, R51 ;  /* 0x0000000c5e3b7c23 */ /* 0x000fe20008010033 */
[----:B------:R-:W-:-:S02]  /*3150*/  FMUL.FTZ R58, R37, R62 ;  /* 0x0000003e253a7220 */ /* 0x000fc40000410000 */
[----:B------:R-:W-:Y:S01]  /*3160*/  FMUL.FTZ R63, R63, UR23 ;  /* 0x000000173f3f7c20 */ /* 0x000fe20008410000 */
[----:B------:R-:W-:Y:S01]  /*3170*/  FMUL.FTZ R92, R59, UR4 ;  /* 0x000000043b5c7c20 */ /* 0x000fe20008410000 */
[----:B------:R-:W-:Y:S01]  /*3180*/  LOP3.LUT P6, RZ, R65, 0xff00, RZ, 0xc0, !PT ;  /* 0x0000ff0041ff7812 */ /* 0x000fe200078cc0ff */
[----:B------:R-:W-:Y:S01]  /*3190*/  @P5 FMUL.FTZ R67, R103, R90 ;  /* 0x0000005a67435220 */ /* 0x000fe20000410000 */
[----:B------:R-:W-:Y:S01]  /*31a0*/  FMUL.FTZ R59, R38, R63 ;  /* 0x0000003f263b7220 */ /* 0x000fe20000410000 */
[----:B------:R-:W-:Y:S01]  /*31b0*/  LOP3.LUT P5, RZ, R65, 0xff0000, RZ, 0xc0, !PT ;  /* 0x00ff000041ff7812 */ /* 0x000fe200078ac0ff */
[----:B------:R-:W-:Y:S01]  /*31c0*/  FMUL.FTZ R92, R92, UR23 ;  /* 0x000000175c5c7c20 */ /* 0x000fe20008410000 */
[----:B------:R-:W-:Y:S01]  /*31d0*/  FSEL R91, R58, RZ, P6 ;  /* 0x000000ff3a5b7208 */ /* 0x000fe20003000000 */
[----:B------:R-:W-:Y:S01]  /*31e0*/  FFMA.FTZ R58, R93, UR12, R48 ;  /* 0x0000000c5d3a7c23 */ /* 0x000fe20008010030 */
[----:B------:R-:W-:Y:S01]  /*31f0*/  FSEL R94, R59, RZ, P5 ;  /* 0x000000ff3b5e7208 */ /* 0x000fe20002800000 */
[----:B------:R-:W-:Y:S01]  /*3200*/  FMUL.FTZ R93, R39, R92 ;  /* 0x0000005c275d7220 */ /* 0x000fe20000410000 */
[----:B------:R-:W-:Y:S01]  /*3210*/  ISETP.GE.U32.AND P4, PT, R65, 0x1000000, PT ;  /* 0x010000004100780c */ /* 0x000fe20003f86070 */
[----:B------:R-:W-:Y:S01]  /*3220*/  FMUL.FTZ R58, R58, UR4 ;  /* 0x000000043a3a7c20 */ /* 0x000fe20008410000 */
[----:B------:R-:W-:Y:S01]  /*3230*/  @P3 SHF.R.U64 R59, R104, 0x10, R105 ;  /* 0x00000010683b3819 */ /* 0x000fe20000001269 */
[----:B------:R-:W-:Y:S01]  /*3240*/  HFMA2 R90, -RZ, RZ, 0, 0 ;  /* 0x00000000ff5a7431 */ /* 0x000fe200000001ff */
[----:B------:R-:W-:Y:S01]  /*3250*/  FSEL R95, R93, RZ, P4 ;  /* 0x000000ff5d5f7208 */ /* 0x000fe20002000000 */
[----:B------:R-:W-:Y:S01]  /*3260*/  FMUL.FTZ R89, R58, UR23 ;  /* 0x000000173a597c20 */ /* 0x000fe20008410000 */
[----:B------:R-:W-:Y:S01]  /*3270*/  @P3 SHF.L.U32 R59, R59, 0x10, RZ ;  /* 0x000000103b3b3819 */ /* 0x000fe200000006ff */
[----:B------:R-:W0:Y:S02]  /*3280*/  F2F.BF16.F32 R91, R91 ;  /* 0x0000005b005b7304 */ /* 0x000e240000202000 */
[----:B------:R-:W-:-:S02]  /*3290*/  FMUL.FTZ R58, R36, R89 ;  /* 0x00000059243a7220 */ /* 0x000fc40000410000 */
[----:B------:R-:W-:Y:S01]  /*32a0*/  @P3 FMUL.FTZ R90, R96, R59 ;  /* 0x0000003b605a3220 */ /* 0x000fe20000410000 */
[----:B------:R-:W-:-:S03]  /*32b0*/  LOP3.LUT P3, RZ, R65, 0xff, RZ, 0xc0, !PT ;  /* 0x000000ff41ff7812 */ /* 0x000fc6000786c0ff */
[----:B------:R-:W1:Y:S01]  /*32c0*/  F2F.BF16.F32 R95, R95 ;  /* 0x0000005f005f7304 */ /* 0x000e620000202000 */
[----:B------:R-:W-:-:S07]  /*32d0*/  FSEL R93, R58, RZ, P3 ;  /* 0x000000ff3a5d7208 */ /* 0x000fce0001800000 */
        /* <DEDUP_REMOVED lines=33> */
.L_x_3151:
        /* <DEDUP_REMOVED lines=23> */
[----:B------:R-:W-:Y:S01]  /*3660*/  FMUL.FTZ R109, R56, UR4 ;  /* 0x00000004386d7c20 */ /* 0x000fe20008410000 */
[----:B------:R-:W-:Y:S01]  /*3670*/  FMUL.FTZ R111, R46, R105 ;  /* 0x000000692e6f7220 */ /* 0x000fe20000410000 */
[----:B------:R-:W-:Y:S01]  /*3680*/  FMUL.FTZ R0, R45, R112 ;  /* 0x000000702d007220 */ /* 0x000fe20000410000 */
[----:B------:R-:W-:Y:S01]  /*3690*/  LOP3.LUT P5, RZ, R103, 0xff00, RZ, 0xc0, !PT ;  /* 0x0000ff0067ff7812 */ /* 0x000fe200078ac0ff */
[----:B-1----:R-:W-:-:S04]  /*36a0*/  IMAD.WIDE.U32 R106, R88, 0x10, R60 ;  /* 0x00000010586a7825 */ /* 0x002fc800078e003c */
[----:B------:R-:W-:Y:S01]  /*36b0*/  FMUL.FTZ R109, R109, UR23 ;  /* 0x000000176d6d7c20 */ /* 0x000fe20008410000 */
[----:B------:R-:W-:Y:S01]  /*36c0*/  FSEL R113, R111, RZ, P4 ;  /* 0x000000ff6f717208 */ /* 0x000fe20002000000 */
[----:B------:R-:W-:Y:S01]  /*36d0*/  FMUL.FTZ R111, R47, R110 ;  /* 0x0000006e2f6f7220 */ /* 0x000fe20000410000 */
[C---:B------:R-:W-:Y:S01]  /*36e0*/  ISETP.GE.U32.AND P6, PT, R103.reuse, 0x1000000, PT ;  /* 0x010000006700780c */ /* 0x040fe20003fc6070 */
[----:B------:R0:W-:Y:S01]  /*36f0*/  STG.E.128 desc[UR16][R106.64], R56 ;  /* 0x000000386a007986 */ /* 0x0001e2000c101d10 */
[----:B------:R-:W-:Y:S01]  /*3700*/  LOP3.LUT P0, RZ, R103, 0xff, RZ, 0xc0, !PT ;  /* 0x000000ff67ff7812 */ /* 0x000fe2000780c0ff */
[----:B------:R-:W-:Y:S01]  /*3710*/  FMUL.FTZ R103, R44, R109 ;  /* 0x0000006d2c677220 */ /* 0x000fe20000410000 */
[----:B------:R-:W-:Y:S01]  /*3720*/  FSEL R0, R0, RZ, P5 ;  /* 0x000000ff00007208 */ /* 0x000fe20002800000 */
[----:B------:R-:W-:Y:S01]  /*3730*/  F2F.BF16.F32 R113, R113 ;  /* 0x0000007100717304 */ /* 0x000fe20000202000 */
[----:B------:R-:W-:Y:S01]  /*3740*/  FSEL R114, R111, RZ, P6 ;  /* 0x000000ff6f727208 */ /* 0x000fe20003000000 */
[----:B------:R-:W-:Y:S01]  /*3750*/  FFMA.FTZ R99, R99, UR13, R108 ;  /* 0x0000000d63637c23 */ /* 0x000fe2000801006c */
[----:B------:R-:W-:-:S03]  /*3760*/  FSEL R111, R103, RZ, P0 ;  /* 0x000000ff676f7208 */ /* 0x000fc60000000000 */
[----:B------:R-:W-:Y:S01]  /*3770*/  FADD.FTZ R104, R104, -R99 ;  /* 0x8000006368687221 */ /* 0x000fe20000010000 */
[----:B------:R-:W-:Y:S01]  /*3780*/  FFMA.FTZ R99, R100, UR13, R108 ;  /* 0x0000000d64637c23 */ /* 0x000fe2000801006c */
[----:B------:R-:W1:Y:S01]  /*3790*/  F2F.BF16.F32 R0, R0 ;  /* 0x0000000000007304 */ /* 0x000e620000202000 */
[----:B0-----:R-:W0:Y:S07]  /*37a0*/  LDC.64 R106, c[0x0][0x468] ;  /* 0x00011a00ff6a7b82 */ /* 0x001e2e0000000a00 */
[----:B------:R-:W3:Y:S01]  /*37b0*/  F2F.BF16.F32 R114, R114 ;  /* 0x0000007200727304 */ /* 0x000ee20000202000 */
[----:B-1----:R-:W-:-:S07]  /*37c0*/  IMAD.WIDE.U32 R56, R0, 0x10000, RZ ;  /* 0x0001000000387825 */ /* 0x002fce00078e00ff */
[----:B------:R-:W1:Y:S01]  /*37d0*/  F2F.BF16.F32 R111, R111 ;  /* 0x0000006f006f7304 */ /* 0x000e620000202000 */
[----:B------:R-:W-:Y:S01]  /*37e0*/  FFMA.FTZ R0, R102, UR13, R108 ;  /* 0x0000000d66007c23 */ /* 0x000fe2000801006c */
[----:B---3--:R-:W-:Y:S01]  /*37f0*/  SHF.L.U32 R59, R114, 0x10, RZ ;  /* 0x00000010723b7819 */ /* 0x008fe200000006ff */
[----:B------:R-:W-:-:S03]  /*3800*/  IMAD.WIDE.U32 R114, R87, 0x8, R62 ;  /* 0x0000000857727825 */ /* 0x000fc600078e003e */
[----:B------:R-:W-:Y:S01]  /*3810*/  LOP3.LUT R59, R57, R59, R113, 0xfe, !PT ;  /* 0x0000003b393b7212 */ /* 0x000fe200078efe71 */
[----:B------:R-:W-:Y:S01]  /*3820*/  FADD.FTZ R113, R101, -R0 ;  /* 0x8000000065717221 */ /* 0x000fe20000010000 */
[----:B0-----:R-:W-:Y:S01]  /*3830*/  IMAD.WIDE.U32 R102, R88, 0x8, R106 ;  /* 0x0000000858667825 */ /* 0x001fe200078e006a */
[----:B-1----:R-:W-:-:S05]  /*3840*/  LOP3.LUT R58, R56, R111, RZ, 0xfc, !PT ;  /* 0x0000006f383a7212 */ /* 0x002fca00078efcff */
[----:B------:R0:W-:Y:S04]  /*3850*/  STG.E.64 desc[UR16][R102.64], R58 ;  /* 0x0000003a66007986 */ /* 0x0001e8000c101b10 */
[----:B------:R1:W3:Y:S01]  /*3860*/  LDG.E.64 R100, desc[UR16][R114.64] ;  /* 0x0000001072647981 */ /* 0x0002e2000c1e1b00 */
[----:B------:R-:W-:Y:S01]  /*3870*/  FFMA.FTZ R57, R104, UR12, R21 ;  /* 0x0000000c68397c23 */ /* 0x000fe20008010015 */
        /* <DEDUP_REMOVED lines=8> */
[----:B0-----:R-:W-:Y:S01]  /*3900*/  FFMA.FTZ R58, R113, UR12, R22 ;  /* 0x0000000c713a7c23 */ /* 0x001fe20008010016 */
[----:B------:R-:W-:Y:S01]  /*3910*/  FFMA.FTZ R59, R98, UR12, R23 ;  /* 0x0000000c623b7c23 */ /* 0x000fe20008010017 */
[----:B------:R-:W-:Y:S01]  /*3920*/  MOV R97, RZ ;  /* 0x000000ff00617202 */ /* 0x000fe20000000f00 */
[----:B------:R-:W-:-:S04]  /*3930*/  IMAD.WIDE.U32 R62, R86, 0x8, R62 ;  /* 0x00000008563e7825 */ /* 0x000fc800078e003e */
[----:B------:R-:W-:-:S04]  /*3940*/  FMUL.FTZ R96, R59, UR4 ;  /* 0x000000043b607c20 */ /* 0x000fc80008410000 */
[----:B------:R-:W-:Y:S01]  /*3950*/  FMUL.FTZ R96, R96, UR23 ;  /* 0x0000001760607c20 */ /* 0x000fe20008410000 */
[----:B--2---:R-:W-:Y:S02]  /*3960*/  @P0 MOV R56, R116 ;  /* 0x0000007400380202 */ /* 0x004fe40000000f00 */
[----:B------:R-:W-:Y:S02]  /*3970*/  @P5 SHF.R.U64 R102, R116, 0x10, R117 ;  /* 0x0000001074665819 */ /* 0x000fe40000001275 */
[----:B------:R-:W-:-:S05]  /*3980*/  @P0 SHF.L.U32 R56, R56, 0x10, RZ ;  /* 0x0000001038380819 */ /* 0x000fca00000006ff */
[----:B------:R-:W-:Y:S01]  /*3990*/  @P0 FMUL.FTZ R0, R56, R109 ;  /* 0x0000006d38000220 */ /* 0x000fe20000410000 */
[----:B------:R-:W-:Y:S01]  /*39a0*/  FMUL.FTZ R109, R58, UR4 ;  /* 0x000000043a6d7c20 */ /* 0x000fe20008410000 */
[----:B------:R-:W-:Y:S01]  /*39b0*/  FMUL.FTZ R56, R41, R88 ;  /* 0x0000005829387220 */ /* 0x000fe20000410000 */
[----:B------:R-:W-:Y:S02]  /*39c0*/  LOP3.LUT P0, RZ, R95, 0xff0000, RZ, 0xc0, !PT ;  /* 0x00ff00005fff7812 */ /* 0x000fe4000780c0ff */
[----:B------:R-:W-:Y:S02]  /*39d0*/  FMUL.FTZ R109, R109, UR23 ;  /* 0x000000176d6d7c20 */ /* 0x000fe40008410000 */
[----:B------:R-:W-:Y:S01]  /*39e0*/  FSEL R98, R56, RZ, P3 ;  /* 0x000000ff38627208 */ /* 0x000fe20001800000 */
[----:B------:R-:W-:Y:S01]  /*39f0*/  FFMA.FTZ R56, R111, UR12, R20 ;  /* 0x0000000c6f387c23 */ /* 0x000fe20008010014 */
[----:B------:R-:W-:Y:S02]  /*3a00*/  FMUL.FTZ R99, R42, R109 ;  /* 0x0000006d2a637220 */ /* 0x000fe40000410000 */
[----:B------:R0:W2:Y:S01]  /*3a10*/  F2F.BF16.F32 R103, R98 ;  /* 0x0000006200677304 */ /* 0x0000a20000202000 */
[----:B------:R-:W-:-:S02]  /*3a20*/  FMUL.FTZ R111, R56, UR4 ;  /* 0x00000004386f7c20 */ /* 0x000fc40008410000 */
[----:B------:R-:W-:Y:S02]  /*3a30*/  FSEL R104, R99, RZ, P0 ;  /* 0x000000ff63687208 */ /* 0x000fe40000000000 */
[----:B------:R-:W-:Y:S01]  /*3a40*/  @P5 SHF.L.U32 R99, R102, 0x10, RZ ;  /* 0x0000001066635819 */ /* 0x000fe200000006ff */
[----:B------:R-:W-:Y:S01]  /*3a50*/  FMUL.FTZ R102, R43, R96 ;  /* 0x000000602b667220 */ /* 0x000fe20000410000 */
[----:B------:R-:W-:Y:S02]  /*3a60*/  FMUL.FTZ R111, R111, UR23 ;  /* 0x000000176f6f7c20 */ /* 0x000fe40008410000 */
[----:B------:R-:W-:Y:S01]  /*3a70*/  F2F.BF16.F32 R104, R104 ;  /* 0x0000006800687304 */ /* 0x000fe20000202000 */
[----:B------:R-:W-:Y:S01]  /*3a80*/  @P5 FMUL.FTZ R97, R99, R112 ;  /* 0x0000007063615220 */ /* 0x000fe20000410000 */
[----:B-1----:R-:W-:Y:S01]  /*3a90*/  FSEL R114, R102, RZ, P1 ;  /* 0x000000ff66727208 */ /* 0x002fe20000800000 */
[----:B0-----:R-:W-:Y:S01]  /*3aa0*/  FMUL.FTZ R98, R40, R111 ;  /* 0x0000006f28627220 */ /* 0x001fe20000410000 */
[----:B------:R-:W-:Y:S01]  /*3ab0*/  LOP3.LUT P5, RZ, R95, 0xff, RZ, 0xc0, !PT ;  /* 0x000000ff5fff7812 */ /* 0x000fe200078ac0ff */
[----:B------:R-:W-:-:S03]  /*3ac0*/  IMAD.WIDE.U32 R112, R87, 0x8, R106 ;  /* 0x0000000857707825 */ /* 0x000fc600078e006a */
[----:B------:R-:W0:Y:S01]  /*3ad0*/  F2F.BF16.F32 R114, R114 ;  /* 0x0000007200727304 */ /* 0x000e220000202000 */
[----:B------:R-:W-:Y:S01]  /*3ae0*/  FSEL R95, R98, RZ, P5 ;  /* 0x000000ff625f7208 */ /* 0x000fe20002800000 */
[----:B--2---:R-:W-:-:S06]  /*3af0*/  IMAD.WIDE.U32 R102, R103, 0x10000, RZ ;  /* 0x0001000067667825 */ /* 0x004fcc00078e00ff */
[----:B------:R-:W1:Y:S01]  /*3b00*/  F2F.BF16.F32 R95, R95 ;  /* 0x0000005f005f7304 */ /* 0x000e620000202000 */
[----:B0-----:R-:W-:-:S04]  /*3b10*/  SHF.L.U32 R99, R114, 0x10, RZ ;  /* 0x0000001072637819 */ /* 0x001fc800000006ff */
[----:B------:R-:W-:Y:S01]  /*3b20*/  LOP3.LUT R103, R103, R99, R104, 0xfe, !PT ;  /* 0x0000006367677212 */ /* 0x000fe200078efe68 */
[----:B------:R-:W-:Y:S01]  /*3b30*/  IMAD.WIDE.U32 R98, R87, 0x10, R60 ;  /* 0x0000001057627825 */ /* 0x000fe200078e003c */
[----:B-1----:R-:W-:-:S04]  /*3b40*/  LOP3.LUT R102, R102, R95, RZ, 0xfc, !PT ;  /* 0x0000005f66667212 */ /* 0x002fc800078efcff */
[----:B------:R0:W-:Y:S04]  /*3b50*/  STG.E.128 desc[UR16][R98.64], R56 ;  /* 0x0000003862007986 */ /* 0x0001e8000c101d10 */
[----:B------:R-:W-:Y:S04]  /*3b60*/  STG.E.64 desc[UR16][R112.64], R102 ;  /* 0x0000006670007986 */ /* 0x000fe8000c101b10 */
[----:B------:R-:W2:Y:S01]  /*3b70*/  LDG.E.64 R62, desc[UR16][R62.64] ;  /* 0x000000103e3e7981 */ /* 0x000ea2000c1e1b00 */
[--C-:B------:R-:W-:Y:S01]  /*3b80*/  FFMA.FTZ R89, R89, UR13, R108.reuse ;  /* 0x0000000d59597c23 */ /* 0x100fe2000801006c */
[--C-:B------:R-:W-:Y:S01]  /*3b90*/  FFMA.FTZ R92, R92, UR13, R108.reuse ;  /* 0x0000000d5c5c7c23 */ /* 0x100fe2000801006c */
[----:B------:R-:W-:Y:S01]  /*3ba0*/  FFMA.FTZ R66, R66, UR13, R108 ;  /* 0x0000000d42427c23 */ /* 0x000fe2000801006c */
[----:B------:R-:W-:-:S02]  /*3bb0*/  HFMA2 R87, -RZ, RZ, 0, 0 ;  /* 0x00000000ff577431 */ /* 0x000fc400000001ff */
[----:B------:R-:W-:Y:S01]  /*3bc0*/  FADD.FTZ R90, R90, -R89 ;  /* 0x800000595a5a7221 */ /* 0x000fe20000010000 */
[----:B------:R-:W-:Y:S01]  /*3bd0*/  FADD.FTZ R91, R91, -R92 ;  /* 0x8000005c5b5b7221 */ /* 0x000fe20000010000 */
[----:B------:R-:W-:Y:S01]  /*3be0*/  FFMA.FTZ R93, R93, UR13, R108 ;  /* 0x0000000d5d5d7c23 */ /* 0x000fe2000801006c */
[----:B------:R-:W-:Y:S01]  /*3bf0*/  FADD.FTZ R95, R67, -R66 ;  /* 0x80000042435f7221 */ /* 0x000fe20000010000 */
[----:B------:R-:W-:Y:S01]  /*3c00*/  CS2R R66, SRZ ;  /* 0x0000000000427805 */ /* 0x000fe2000001ff00 */
[----:B0-----:R-:W-:Y:S01]  /*3c10*/  FFMA.FTZ R57, R90, UR12, R49 ;  /* 0x0000000c5a397c23 */ /* 0x001fe20008010031 */
[----:B---3--:R-:W-:Y:S01]  /*3c20*/  @P5 MOV R58, R100 ;  /* 0x00000064003a5202 */ /* 0x008fe20000000f00 */
[----:B------:R-:W-:Y:S01]  /*3c30*/  FADD.FTZ R94, R94, -R93 ;  /* 0x8000005d5e5e7221 */ /* 0x000fe20000010000 */
[----:B------:R-:W-:Y:S01]  /*3c40*/  @P4 MOV R56, R117 ;  /* 0x0000007500384202 */ /* 0x000fe20000000f00 */
[----:B------:R-:W-:Y:S01]  /*3c50*/  FMUL.FTZ R92, R57, UR4 ;  /* 0x00000004395c7c20 */ /* 0x000fe20008410000 */
[----:B------:R-:W-:Y:S01]  /*3c60*/  @P5 SHF.L.U32 R90, R58, 0x10, RZ ;  /* 0x000000103a5a5819 */ /* 0x000fe200000006ff */
[----:B------:R-:W-:Y:S01]  /*3c70*/  FFMA.FTZ R58, R91, UR12, R50 ;  /* 0x0000000c5b3a7c23 */ /* 0x000fe20008010032 */
[----:B------:R-:W-:Y:S01]  /*3c80*/  @P6 SHF.R.U32.HI R59, RZ, 0x10, R117 ;  /* 0x00000010ff3b6819 */ /* 0x000fe20000011675 */
[----:B------:R-:W-:Y:S01]  /*3c90*/  FMUL.FTZ R92, R92, UR23 ;  /* 0x000000175c5c7c20 */ /* 0x000fe20008410000 */
[----:B------:R-:W-:Y:S01]  /*3ca0*/  @P4 SHF.L.U32 R56, R56, 0x10, RZ ;  /* 0x0000001038384819 */ /* 0x000fe200000006ff */
[----:B------:R-:W-:Y:S01]  /*3cb0*/  FMUL.FTZ R91, R58, UR4 ;  /* 0x000000043a5b7c20 */ /* 0x000fe20008410000 */
[----:B------:R-:W-:Y:S01]  /*3cc0*/  @P6 SHF.L.U32 R59, R59, 0x10, RZ ;  /* 0x000000103b3b6819 */ /* 0x000fe200000006ff */
[----:B------:R-:W-:Y:S01]  /*3cd0*/  @P5 FMUL.FTZ R67, R90, R111 ;  /* 0x0000006f5a435220 */ /* 0x000fe20000410000 */
[----:B------:R-:W-:Y:S01]  /*3ce0*/  LOP3.LUT P5, RZ, R65, 0xff0000, RZ, 0xc0, !PT ;  /* 0x00ff000041ff7812 */ /* 0x000fe200078ac0ff */
[----:B------:R-:W-:Y:S01]  /*3cf0*/  FMUL.FTZ R91, R91, UR23 ;  /* 0x000000175b5b7c20 */ /* 0x000fe20008410000 */
[----:B------:R-:W-:Y:S01]  /*3d00*/  @P4 FMUL.FTZ R87, R56, R105 ;  /* 0x0000006938574220 */ /* 0x000fe20000410000 */
[----:B------:R-:W-:Y:S01]  /*3d10*/  @P6 FMUL.FTZ R66, R59, R110 ;  /* 0x0000006e3b426220 */ /* 0x000fe20000410000 */
[----:B------:R-:W-:Y:S01]  /*3d20*/  FMUL.FTZ R56, R37, R92 ;  /* 0x0000005c25387220 */ /* 0x000fe20000410000 */
[----:B------:R-:W-:Y:S01]  /*3d30*/  LOP3.LUT P6, RZ, R65, 0xff00, RZ, 0xc0, !PT ;  /* 0x0000ff0041ff7812 */ /* 0x000fe200078cc0ff */
[----:B------:R-:W-:Y:S01]  /*3d40*/  FMUL.FTZ R89, R38, R91 ;  /* 0x0000005b26597220 */ /* 0x000fe20000410000 */
[----:B------:R-:W-:Y:S01]  /*3d50*/  FFMA.FTZ R59, R94, UR12, R51 ;  /* 0x0000000c5e3b7c23 */ /* 0x000fe20008010033 */
[----:B------:R-:W-:Y:S01]  /*3d60*/  HFMA2 R90, -RZ, RZ, 0, 0 ;  /* 0x00000000ff5a7431 */ /* 0x000fe200000001ff */
[----:B------:R-:W-:Y:S01]  /*3d70*/  FSEL R93, R56, RZ, P6 ;  /* 0x000000ff385d7208 */ /* 0x000fe20003000000 */
[----:B------:R-:W-:Y:S01]  /*3d80*/  FFMA.FTZ R56, R95, UR12, R48 ;  /* 0x0000000c5f387c23 */ /* 0x000fe20008010030 */
[----:B------:R-:W-:Y:S01]  /*3d90*/  FMUL.FTZ R94, R59, UR4 ;  /* 0x000000043b5e7c20 */ /* 0x000fe20008410000 */
[----:B------:R-:W-:Y:S01]  /*3da0*/  FSEL R98, R89, RZ, P5 ;  /* 0x000000ff59627208 */ /* 0x000fe20002800000 */
[----:B------:R-:W-:Y:S01]  /*3db0*/  IMAD.WIDE.U32 R60, R86, 0x10, R60 ;  /* 0x00000010563c7825 */ /* 0x000fe200078e003c */
[----:B------:R-:W-:-:S03]  /*3dc0*/  @P3 SHF.R.U64 R89, R100, 0x10, R101 ;  /* 0x0000001064593819 */ /* 0x000fc60000001265 */
[----:B------:R-:W-:Y:S01]  /*3dd0*/  FMUL.FTZ R94, R94, UR23 ;  /* 0x000000175e5e7c20 */ /* 0x000fe20008410000 */
[----:B------:R-:W-:Y:S01]  /*3de0*/  FMUL.FTZ R99, R56, UR4 ;  /* 0x0000000438637c20 */ /* 0x000fe20008410000 */
[----:B------:R-:W-:Y:S01]  /*3df0*/  ISETP.GE.U32.AND P4, PT, R65, 0x1000000, PT ;  /* 0x010000004100780c */ /* 0x000fe20003f86070 */
[----:B------:R-:W0:Y:S01]  /*3e00*/  F2F.BF16.F32 R93, R93 ;  /* 0x0000005d005d7304 */ /* 0x000e220000202000 */
[----:B------:R-:W-:Y:S01]  /*3e10*/  @P3 SHF.L.U32 R89, R89, 0x10, RZ ;  /* 0x0000001059593819 */ /* 0x000fe200000006ff */
[----:B------:R-:W-:Y:S01]  /*3e20*/  FMUL.FTZ R95, R39, R94 ;  /* 0x0000005e275f7220 */ /* 0x000fe20000410000 */
[----:B------:R-:W-:Y:S01]  /*3e30*/  FMUL.FTZ R99, R99, UR23 ;  /* 0x0000001763637c20 */ /* 0x000fe20008410000 */
[----:B------:R-:W-:Y:S01]  /*3e40*/  IMAD.WIDE.U32 R106, R86, 0x8, R106 ;  /* 0x00000008566a7825 */ /* 0x000fe200078e006a */
[----:B------:R1:W-:Y:S03]  /*3e50*/  STG.E.128 desc[UR16][R60.64], R56 ;  /* 0x000000383c007986 */ /* 0x0003e6000c101d10 */
[----:B------:R-:W-:Y:S01]  /*3e60*/  @P3 FMUL.FTZ R90, R89, R88 ;  /* 0x00000058595a3220 */ /* 0x000fe20000410000 */
[----:B------:R-:W-:Y:S01]  /*3e70*/  LOP3.LUT P3, RZ, R65, 0xff, RZ, 0xc0, !PT ;  /* 0x000000ff41ff7812 */ /* 0x000fe2000786c0ff */
[----:B------:R-:W-:Y:S01]  /*3e80*/  FMUL.FTZ R65, R36, R99 ;  /* 0x0000006324417220 */ /* 0x000fe20000410000 */
[----:B------:R-:W-:Y:S01]  /*3e90*/  FSEL R100, R95, RZ, P4 ;  /* 0x000000ff5f647208 */ /* 0x000fe20002000000 */
[----:B------:R-:W-:Y:S01]  /*3ea0*/  F2F.BF16.F32 R98, R98 ;  /* 0x0000006200627304 */ /* 0x000fe20000202000 */
[----:B------:R-:W-:Y:S01]  /*3eb0*/  @P1 SHF.R.U32.HI R104, RZ, 0x10, R101 ;  /* 0x00000010ff681819 */ /* 0x000fe20000011665 */
[----:B------:R-:W-:Y:S01]  /*3ec0*/  HFMA2 R86, -RZ, RZ, 0, 0 ;  /* 0x00000000ff567431 */ /* 0x000fe200000001ff */
[----:B------:R-:W-:Y:S01]  /*3ed0*/  FSEL R95, R65, RZ, P3 ;  /* 0x000000ff415f7208 */ /* 0x000fe20001800000 */
[----:B0-----:R-:W-:Y:S01]  /*3ee0*/  IMAD.WIDE.U32 R88, R93, 0x10000, RZ ;  /* 0x000100005d587825 */ /* 0x001fe200078e00ff */
[----:B------:R-:W-:-:S03]  /*3ef0*/  @P0 MOV R93, R101 ;  /* 0x00000065005d0202 */ /* 0x000fc60000000f00 */
[----:B------:R-:W0:Y:S01]  /*3f00*/  F2F.BF16.F32 R100, R100 ;  /* 0x0000006400647304 */ /* 0x000e220000202000 */
[----:B-1----:R-:W-:-:S07]  /*3f10*/  @P1 SHF.L.U32 R57, R104, 0x10, RZ ;  /* 0x0000001068391819 */ /* 0x002fce00000006ff */
[----:B------:R-:W1:Y:S01]  /*3f20*/  F2F.BF16.F32 R95, R95 ;  /* 0x0000005f005f7304 */ /* 0x000e620000202000 */
[----:B0-----:R-:W-:Y:S01]  /*3f30*/  SHF.L.U32 R65, R100, 0x10, RZ ;  /* 0x0000001064417819 */ /* 0x001fe200000006ff */
[----:B------:R-:W-:-:S03]  /*3f40*/  HFMA2 R100, -RZ, RZ, 0, 0 ;  /* 0x00000000ff647431 */ /* 0x000fc600000001ff */
[----:B------:R-:W-:Y:S01]  /*3f50*/  LOP3.LUT R89, R89, R65, R98, 0xfe, !PT ;  /* 0x0000004159597212 */ /* 0x000fe200078efe62 */
[----:B------:R-:W-:Y:S01]  /*3f60*/  HFMA2 R65, -RZ, RZ, 0, 0 ;  /* 0x00000000ff417431 */ /* 0x000fe200000001ff */
[----:B------:R-:W-:Y:S02]  /*3f70*/  @P0 SHF.L.U32 R98, R93, 0x10, RZ ;  /* 0x000000105d620819 */ /* 0x000fe400000006ff */
[----:B-1----:R-:W-:Y:S02]  /*3f80*/  LOP3.LUT R88, R88, R95, RZ, 0xfc, !PT ;  /* 0x0000005f58587212 */ /* 0x002fe400078efcff */
[----:B------:R-:W-:Y:S01]  /*3f90*/  MOV R95, RZ ;  /* 0x000000ff005f7202 */ /* 0x000fe20000000f00 */
[----:B------:R-:W-:Y:S01]  /*3fa0*/  @P0 FMUL.FTZ R65, R98, R109 ;  /* 0x0000006d62410220 */ /* 0x000fe20000410000 */
[----:B------:R-:W-:Y:S01]  /*3fb0*/  HFMA2 R98, -RZ, RZ, 0, 0 ;  /* 0x00000000ff627431 */ /* 0x000fe200000001ff */
[----:B------:R0:W-:Y:S01]  /*3fc0*/  STG.E.64 desc[UR16][R106.64], R88 ;  /* 0x000000586a007986 */ /* 0x0001e2000c101b10 */
[----:B------:R-:W-:Y:S01]  /*3fd0*/  MOV R93, RZ ;  /* 0x000000ff005d7202 */ /* 0x000fe20000000f00 */
[----:B------:R-:W-:Y:S01]  /*3fe0*/  @P1 FMUL.FTZ R98, R57, R96 ;  /* 0x0000006039621220 */ /* 0x000fe20000410000 */
        /* <DEDUP_REMOVED lines=11> */
[----:B0-----:R-:W-:-:S07]  /*40a0*/  @P4 FMUL.FTZ R100, R94, R61 ;  /* 0x0000003d5e644220 */ /* 0x001fce0000410000 */
.L_x_3150:
        /* <DEDUP_REMOVED lines=52> */
.L_x_3147:
        /* <DEDUP_REMOVED lines=19> */
.L_x_3153:
        /* <DEDUP_REMOVED lines=14> */
.L_x_6747:


//--------------------- .text._ZN10layer_norm22ln_bwd_finalize_kernelINS_22Kernel_traits_finalizeILj1536Ef13__nv_bfloat16fS2_fjLb1ELj1024ELj4ENS_18Kernel_traits_baseILj1536EfS2_fS2_fjLj1024EEEEELb1ELb0EEEvNS_9BwdParamsE --------------------------
	.section	.text._ZN10layer_norm22ln_bwd_finalize_kernelINS_22Kernel_traits_finalizeILj1536Ef13__nv_bfloat16fS2_fjLb1ELj1024ELj4ENS_18Kernel_traits_baseILj1536EfS2_fS2_fjLj1024EEEEELb1ELb0EEEvNS_9BwdParamsE,"ax",@progbits
	.align	128
        .global         _ZN10layer_norm22ln_bwd_finalize_kernelINS_22Kernel_traits_finalizeILj1536Ef13__nv_bfloat16fS2_fjLb1ELj1024ELj4ENS_18Kernel_traits_baseILj1536EfS2_fS2_fjLj1024EEEEELb1ELb0EEEvNS_9BwdParamsE
        .type           _ZN10layer_norm22ln_bwd_finalize_kernelINS_22Kernel_traits_finalizeILj1536Ef13__nv_bfloat16fS2_fjLb1ELj1024ELj4ENS_18Kernel_traits_baseILj1536EfS2_fS2_fjLj1024EEEEELb1ELb0EEEvNS_9BwdParamsE,@function
        .size           _ZN10layer_norm22ln_bwd_finalize_kernelINS_22Kernel_traits_finalizeILj1536Ef13__nv_bfloat16fS2_fjLb1ELj1024ELj4ENS_18Kernel_traits_baseILj1536EfS2_fS2_fjLj1024EEEEELb1ELb0EEEvNS_9BwdParamsE,(.L_x_6748 - _ZN10layer_norm22ln_bwd_finalize_kernelINS_22Kernel_traits_finalizeILj1536Ef13__nv_bfloat16fS2_fjLb1ELj1024ELj4ENS_18Kernel_traits_baseILj1536EfS2_fS2_fjLj1024EEEEELb1ELb0EEEvNS_9BwdParamsE)
        .other          _ZN10layer_norm22ln_bwd_finalize_kernelINS_22Kernel_traits_finalizeILj1536Ef13__nv_bfloat16fS2_fjLb1ELj1024ELj4ENS_18Kernel_traits_baseILj1536EfS2_fS2_fjLj1024EEEEELb1ELb0EEEvNS_9BwdParamsE,@"STO_CUDA_ENTRY STV_DEFAULT"
_ZN10layer_norm22ln_bwd_finalize_kernelINS_22Kernel_traits_finalizeILj1536Ef13__nv_bfloat16fS2_fjLb1ELj1024ELj4ENS_18Kernel_traits_baseILj1536EfS2_fS2_fjLj1024EEEEELb1ELb0EEEvNS_9BwdParamsE:
.text._ZN10layer_norm22ln_bwd_finalize_kernelINS_22Kernel_traits_finalizeILj1536Ef13__nv_bfloat16fS2_fjLb1ELj1024ELj4ENS_18Kernel_traits_baseILj1536EfS2_fS2_fjLj1024EEEEELb1ELb0EEEvNS_9BwdParamsE:
        /* <DEDUP_REMOVED lines=57> */
.L_x_3158:
        /* <DEDUP_REMOVED lines=87> */
.L_x_3157:
[----:B------:R-:W-:Y:S05]  /*0900*/  BSYNC.RECONVERGENT B1 ;  /* 0x0000000000017941 */ /* 0x000fea0003800200 */
.L_x_3156:
        /* <DEDUP_REMOVED lines=50> */
.L_x_3160:
[----:B------:R-:W-:Y:S05]  /*0c30*/  BSYNC.RECONVERGENT B1 ;  /* 0x0000000000017941 */ /* 0x000fea0003800200 */
.L_x_3159:
        /* <DEDUP_REMOVED lines=29> */
.L_x_3162:
[----:B------:R-:W-:Y:S05]  /*0e10*/  BSYNC.RECONVERGENT B1 ;  /* 0x0000000000017941 */ /* 0x000fea0003800200 */
.L_x_3161:
        /* <DEDUP_REMOVED lines=14> */
.L_x_3155:
[----:B------:R-:W-:Y:S05]  /*0f00*/  BSYNC.RECONVERGENT B0 ;  /* 0x0000000000007941 */ /* 0x000fea0003800200 */
.L_x_3154:
        /* <DEDUP_REMOVED lines=75> */
.L_x_3163:
        /* <DEDUP_REMOVED lines=12> */
.L_x_6748:


//--------------------- .text._ZN10layer_norm13ln_bwd_kernelINS_13Kernel_traitsIf13__nv_bfloat16fS2_fjLj1536ELj1ELj1ELj4ELj8ENS_18Kernel_traits_baseILj1536EfS2_fS2_fjLj128EEEEELb1ELb1ELb1ELb0EEEvNS_9BwdParamsE --------------------------
	.section	.text._ZN10layer_norm13ln_bwd_kernelINS_13Kernel_traitsIf13__nv_bfloat16fS2_fjLj1536ELj1ELj1ELj4ELj8ENS_18Kernel_traits_baseILj1536EfS2_fS2_fjLj128EEEEELb1ELb1ELb1ELb0EEEvNS_9BwdParamsE,"ax",@progbits
	.align	128
        .global         _ZN10layer_norm13ln_bwd_kernelINS_13Kernel_traitsIf13__nv_bfloat16fS2_fjLj1536ELj1ELj1ELj4ELj8ENS_18Kernel_traits_baseILj1536EfS2_fS2_fjLj128EEEEELb1ELb1ELb1ELb0EEEvNS_9BwdParamsE
        .type           _ZN10layer_norm13ln_bwd_kernelINS_13Kernel_traitsIf13__nv_bfloat16fS2_fjLj1536ELj1ELj1ELj4ELj8ENS_18Kernel_traits_baseILj1536EfS2_fS2_fjLj128EEEEELb1ELb1ELb1ELb0EEEvNS_9BwdParamsE,@function
        .size           _ZN10layer_norm13ln_bwd_kernelINS_13Kernel_traitsIf13__nv_bfloat16fS2_fjLj1536ELj1ELj1ELj4ELj8ENS_18Kernel_traits_baseILj1536EfS2_fS2_fjLj128EEEEELb1ELb1ELb1ELb0EEEvNS_9BwdParamsE,(.L_x_6749 - _ZN10layer_norm13ln_bwd_kernelINS_13Kernel_traitsIf13__nv_bfloat16fS2_fjLj1536ELj1ELj1ELj4ELj8ENS_18Kernel_traits_baseILj1536EfS2_fS2_fjLj128EEEEELb1ELb1ELb1ELb0EEEvNS_9BwdParamsE)
        .other          _ZN10layer_norm13ln_bwd_kernelINS_13Kernel_traitsIf13__nv_bfloat16fS2_fjLj1536ELj1ELj1ELj4ELj8ENS_18Kernel_traits_baseILj1536EfS2_fS2_fjLj128EEEEELb1ELb1ELb1ELb0EEEvNS_9BwdParamsE,@"STO_CUDA_ENTRY STV_DEFAULT"
_ZN10layer_norm13ln_bwd_kernelINS_13Kernel_traitsIf13__nv_bfloat16fS2_fjLj1536ELj1ELj1ELj4ELj8ENS_18Kernel_traits_baseILj1536EfS2_fS2_fjLj128EEEEELb1ELb1ELb1ELb0EEEvNS_9BwdParamsE:
.text._ZN10layer_norm13ln_bwd_kernelINS_13Kernel_traitsIf13__nv_bfloat16fS2_fjLj1536ELj1ELj1ELj4ELj8ENS_18Kernel_traits_baseILj1536EfS2_fS2_fjLj128EEEEELb1ELb1ELb1ELb0EEEvNS_9BwdParamsE:
        /* <DEDUP_REMOVED lines=83> */
.L_x_3274:
[----:B0-----:R-:W-:-:S06]  /*0530*/  UIMAD.WIDE UR4, UR9, 0x4, UR18 ;  /* 0x00000004090478a5 */ /* 0x001fcc000f8e0212 */
[----:B------:R-:W-:Y:S02]  /*0540*/  MOV R90, UR4 ;  /* 0x00000004005a7c02 */ /* 0x000fe40008000f00 */
[----:B------:R-:W-:Y:S01]  /*0550*/  MOV R91, UR5 ;  /* 0x00000005005b7c02 */ /* 0x000fe20008000f00 */
[----:B------:R-:W-:-:S04]  /*0560*/  UIMAD.WIDE UR4, UR9, 0x4, UR14 ;  /* 0x00000004090478a5 */ /* 0x000fc8000f8e020e */
[----:B--2---:R-:W2:Y:S01]  /*0570*/  LDG.E R90, desc[UR10][R90.64] ;  /* 0x0000000a5a5a7981 */ /* 0x004ea2000c1e1900 */
[----:B------:R-:W-:Y:S01]  /*0580*/  UIMAD.WIDE UR28, UR9, 0x4, UR16 ;  /* 0x00000004091c78a5 */ /* 0x000fe2000f8e0210 */
[----:B---3--:R-:W-:Y:S02]  /*0590*/  MOV R92, UR4 ;  /* 0x00000004005c7c02 */ /* 0x008fe40008000f00 */
[----:B------:R-:W-:-:S03]  /*05a0*/  MOV R93, UR5 ;  /* 0x00000005005d7c02 */ /* 0x000fc60008000f00 */
[----:B-1----:R-:W-:Y:S02]  /*05b0*/  MOV R88, UR28 ;  /* 0x0000001c00587c02 */ /* 0x002fe40008000f00 */
[----:B------:R-:W-:Y:S01]  /*05c0*/  MOV R89, UR29 ;  /* 0x0000001d00597c02 */ /* 0x000fe20008000f00 */
        /* <DEDUP_REMOVED lines=19> */
[----:B------:R-:W-:Y:S01]  /*0700*/  HFMA2 R124, -RZ, RZ, 0, 0 ;  /* 0x00000000ff7c7431 */ /* 0x000fe200000001ff */
[----:B------:R-:W-:Y:S02]  /*0710*/  MOV R90, UR5 ;  /* 0x00000005005a7c02 */ /* 0x000fe40008000f00 */
[C---:B------:R-:W-:Y:S01]  /*0720*/  ISETP.GE.U32.AND P2, PT, R2.reuse, 0x100, PT ;  /* 0x000001000200780c */ /* 0x040fe20003f46070 */
[----:B------:R-:W-:Y:S01]  /*0730*/  @UP3 UIADD3 UR4, UPT, UPT, UR8, -0x1, URZ ;  /* 0xffffffff08043890 */ /* 0x000fe2000fffe0ff */
[----:B------:R-:W-:Y:S01]  /*0740*/  ISETP.GE.U32.AND P3, PT, R2, 0x180, PT ;  /* 0x000001800200780c */ /* 0x000fe20003f66070 */
[----:B------:R-:W-:Y:S01]  /*0750*/  IMAD R90, R90, UR7, RZ ;  /* 0x000000075a5a7c24 */ /* 0x000fe2000f8e02ff */
[----:B------:R-:W-:Y:S01]  /*0760*/  MOV R95, RZ ;  /* 0x000000ff005f7202 */ /* 0x000fe20000000f00 */
[----:B------:R-:W-:-:S02]  /*0770*/  @UP3 UIMAD UR5, UR4, UR7, URZ ;  /* 0x00000007040532a4 */ /* 0x000fc4000f8e02ff */
        /* <DEDUP_REMOVED lines=30> */
[----:B------:R-:W-:Y:S02]  /*0960*/  IADD3 R93, PT, PT, R93, 0x80, RZ ;  /* 0x000000805d5d7810 */ /* 0x000fe40007ffe0ff */
[----:B------:R-:W-:Y:S02]  /*0970*/  IADD3 R123, PT, PT, R123, 0x80, RZ ;  /* 0x000000807b7b7810 */ /* 0x000fe40007ffe0ff */
[----:B------:R-:W-:Y:S02]  /*0980*/  IADD3 R94, PT, PT, R94, 0x80, RZ ;  /* 0x000000805e5e7810 */ /* 0x000fe40007ffe0ff */
[----:B---3--:R-:W-:Y:S02]  /*0990*/  MOV R111, R112 ;  /* 0x00000070006f7202 */ /* 0x008fe40000000f00 */
[----:B------:R-:W-:Y:S02]  /*09a0*/  SHF.R.U64 R124, R112, 0x10, R113 ;  /* 0x00000010707c7819 */ /* 0x000fe40000001271 */
[----:B------:R-:W-:Y:S01]  /*09b0*/  SHF.L.U32 R111, R111, 0x10, RZ ;  /* 0x000000106f6f7819 */ /* 0x000fe200000006ff */
[C---:B----4-:R-:W-:Y:S01]  /*09c0*/  FADD.FTZ R89, -R92.reuse, R89 ;  /* 0x000000595c597221 */ /* 0x050fe20000010100 */
[C---:B------:R-:W-:Y:S01]  /*09d0*/  FADD.FTZ R119, -R92.reuse, R88 ;  /* 0x000000585c777221 */ /* 0x040fe20000010100 */
[----:B------:R-:W-:Y:S01]  /*09e0*/  SHF.R.U32.HI R112, RZ, 0x10, R113 ;  /* 0x00000010ff707819 */ /* 0x000fe20000011671 */
[----:B------:R-:W-:Y:S01]  /*09f0*/  FADD.FTZ R91, -R92, R91 ;  /* 0x0000005b5c5b7221 */ /* 0x000fe20000010100 */
[----:B-1----:R-:W-:Y:S01]  /*0a00*/  SHF.L.U32 R114, R124, 0x10, RZ ;  /* 0x000000107c727819 */ /* 0x002fe200000006ff */
[----:B0-----:R-:W-:Y:S01]  /*0a10*/  FMUL.FTZ R116, R89, UR28 ;  /* 0x0000001c59747c20 */ /* 0x001fe20008410000 */
[----:B------:R-:W-:Y:S01]  /*0a20*/  MOV R95, R113 ;  /* 0x00000071005f7202 */ /* 0x000fe20000000f00 */
[----:B------:R-:W-:Y:S01]  /*0a30*/  FMUL.FTZ R119, R119, UR28 ;  /* 0x0000001c77777c20 */ /* 0x000fe20008410000 */
[----:B-----5:R-:W-:Y:S01]  /*0a40*/  FMUL.FTZ R117, R12, R111 ;  /* 0x0000006f0c757220 */ /* 0x020fe20000410000 */
[----:B------:R-:W-:Y:S01]  /*0a50*/  SHF.L.U32 R88, R112, 0x10, RZ ;  /* 0x0000001070587819 */ /* 0x000fe200000006ff */
[----:B------:R-:W-:Y:S01]  /*0a60*/  FADD.FTZ R90, -R92, R90 ;  /* 0x0000005a5c5a7221 */ /* 0x000fe20000010100 */
[----:B------:R-:W-:Y:S01]  /*0a70*/  SHF.L.U32 R95, R95, 0x10, RZ ;  /* 0x000000105f5f7819 */ /* 0x000fe200000006ff */
[----:B------:R-:W-:Y:S01]  /*0a80*/  FMUL.FTZ R112, R91, UR28 ;  /* 0x0000001c5b707c20 */ /* 0x000fe20008410000 */
[----:B------:R-:W-:Y:S01]  /*0a90*/  FADD.FTZ R69, R69, R114 ;  /* 0x0000007245457221 */ /* 0x000fe20000010000 */
[-C--:B------:R-:W-:Y:S01]  /*0aa0*/  FFMA.FTZ R81, R116, R114.reuse, R81 ;  /* 0x0000007274517223 */ /* 0x080fe20000010051 */
[----:B------:R-:W-:Y:S01]  /*0ab0*/  FMUL.FTZ R114, R13, R114 ;  /* 0x000000720d727220 */ /* 0x000fe20000410000 */
[----:B------:R-:W-:Y:S01]  /*0ac0*/  FADD.FTZ R89, RZ, R117 ;  /* 0x00000075ff597221 */ /* 0x000fe20000010000 */
[----:B------:R-:W-:Y:S01]  /*0ad0*/  FFMA.FTZ R91, R119, R117, RZ ;  /* 0x00000075775b7223 */ /* 0x000fe200000100ff */
[----:B------:R-:W-:Y:S01]  /*0ae0*/  FMUL.FTZ R115, R90, UR28 ;  /* 0x0000001c5a737c20 */ /* 0x000fe20008410000 */
[----:B------:R-:W-:Y:S01]  /*0af0*/  FMUL.FTZ R113, R14, R95 ;  /* 0x0000005f0e717220 */ /* 0x000fe20000410000 */
[----:B------:R-:W-:Y:S01]  /*0b00*/  FADD.FTZ R90, R89, R114 ;  /* 0x00000072595a7221 */ /* 0x000fe20000010000 */
[----:B------:R-:W-:Y:S01]  /*0b10*/  FFMA.FTZ R124, R116, R114, R91 ;  /* 0x00000072747c7223 */ /* 0x000fe2000001005b */
[----:B------:R-:W-:Y:S01]  /*0b20*/  FADD.FTZ R68, R68, R111 ;  /* 0x0000006f44447221 */ /* 0x000fe20000010000 */
[----:B------:R-:W-:Y:S01]  /*0b30*/  FFMA.FTZ R80, R119, R111, R80 ;  /* 0x0000006f77507223 */ /* 0x000fe20000010050 */
[-C--:B------:R-:W-:Y:S01]  /*0b40*/  FMUL.FTZ R111, R15, R88.reuse ;  /* 0x000000580f6f7220 */ /* 0x080fe20000410000 */
        /* <DEDUP_REMOVED lines=8> */
.L_x_3168:
[----:B------:R-:W-:Y:S05]  /*0bd0*/  BSYNC.RECONVERGENT B1 ;  /* 0x0000000000017941 */ /* 0x000fea0003800200 */
.L_x_3167:
        /* <DEDUP_REMOVED lines=16> */
[----:B------:R-:W-:Y:S02]  /*0ce0*/  IADD3 R93, PT, PT, R93, 0x80, RZ ;  /* 0x000000805d5d7810 */ /* 0x000fe40007ffe0ff */
[----:B------:R-:W-:Y:S02]  /*0cf0*/  IADD3 R123, PT, PT, R123, 0x80, RZ ;  /* 0x000000807b7b7810 */ /* 0x000fe40007ffe0ff */
[----:B------:R-:W-:Y:S02]  /*0d00*/  IADD3 R94, PT, PT, R94, 0x80, RZ ;  /* 0x000000805e5e7810 */ /* 0x000fe40007ffe0ff */
[----:B---3--:R-:W-:Y:S02]  /*0d10*/  MOV R110, R96 ;  /* 0x00000060006e7202 */ /* 0x008fe40000000f00 */
[----:B0-----:R-:W-:Y:S02]  /*0d20*/  SHF.R.U64 R100, R96, 0x10, R97 ;  /* 0x0000001060647819 */ /* 0x001fe40000001261 */
[----:B------:R-:W-:-:S02]  /*0d30*/  MOV R101, R97 ;  /* 0x0000006100657202 */ /* 0x000fc40000000f00 */
[----:B------:R-:W-:Y:S01]  /*0d40*/  SHF.R.U32.HI R11, RZ, 0x10, R97 ;  /* 0x00000010ff0b7819 */ /* 0x000fe20000011661 */
[C---:B----4-:R-:W-:Y:S01]  /*0d50*/  FADD.FTZ R99, -R92.reuse, R91 ;  /* 0x0000005b5c637221 */ /* 0x050fe20000010100 */
[----:B------:R-:W-:Y:S01]  /*0d60*/  FADD.FTZ R98, -R92, R89 ;  /* 0x000000595c627221 */ /* 0x000fe20000010100 */
[----:B------:R-:W-:Y:S01]  /*0d70*/  SHF.L.U32 R91, R110, 0x10, RZ ;  /* 0x000000106e5b7819 */ /* 0x000fe200000006ff */
[C---:B------:R-:W-:Y:S01]  /*0d80*/  FADD.FTZ R97, -R92.reuse, R88 ;  /* 0x000000585c617221 */ /* 0x040fe20000010100 */
[----:B------:R-:W-:Y:S01]  /*0d90*/  FADD.FTZ R96, -R92, R90 ;  /* 0x0000005a5c607221 */ /* 0x000fe20000010100 */
[----:B------:R-:W-:Y:S01]  /*0da0*/  SHF.L.U32 R90, R100, 0x10, RZ ;  /* 0x00000010645a7819 */ /* 0x000fe200000006ff */
[----:B------:R-:W-:Y:S01]  /*0db0*/  FMUL.FTZ R98, R98, UR28 ;  /* 0x0000001c62627c20 */ /* 0x000fe20008410000 */
[----:B------:R-:W-:Y:S01]  /*0dc0*/  SHF.L.U32 R88, R11, 0x10, RZ ;  /* 0x000000100b587819 */ /* 0x000fe200000006ff */
[----:B------:R-:W-:Y:S01]  /*0dd0*/  FMUL.FTZ R97, R97, UR28 ;  /* 0x0000001c61617c20 */ /* 0x000fe20008410000 */
[-C--:B-----5:R-:W-:Y:S01]  /*0de0*/  FMUL.FTZ R110, R20, R91.reuse ;  /* 0x0000005b146e7220 */ /* 0x0a0fe20000410000 */
        /* <DEDUP_REMOVED lines=22> */
.L_x_3170:
[----:B------:R-:W-:Y:S05]  /*0f50*/  BSYNC.RECONVERGENT B1 ;  /* 0x0000000000017941 */ /* 0x000fea0003800200 */
.L_x_3169:
        /* <DEDUP_REMOVED lines=14> */
[----:B------:R0:W5:Y:S01]  /*1040*/  @P0 LDG.E.128 R36, desc[UR10][R106.64] ;  /* 0x0000000a6a240981 */ /* 0x000162000c1e1d00 */
[----:B---3--:R-:W-:Y:S02]  /*1050*/  MOV R93, R102 ;  /* 0x00000066005d7202 */ /* 0x008fe40000000f00 */
[--C-:B------:R-:W-:Y:S02]  /*1060*/  SHF.R.U64 R109, R102, 0x10, R103.reuse ;  /* 0x00000010666d7819 */ /* 0x100fe40000001267 */
[----:B------:R-:W-:Y:S02]  /*1070*/  SHF.R.U32.HI R102, RZ, 0x10, R103 ;  /* 0x00000010ff667819 */ /* 0x000fe40000011667 */
[----:B------:R-:W-:Y:S01]  /*1080*/  SHF.L.U32 R93, R93, 0x10, RZ ;  /* 0x000000105d5d7819 */ /* 0x000fe200000006ff */
[C---:B----4-:R-:W-:Y:S01]  /*1090*/  FADD.FTZ R89, -R92.reuse, R89 ;  /* 0x000000595c597221 */ /* 0x050fe20000010100 */
[----:B------:R-:W-:Y:S01]  /*10a0*/  MOV R108, R103 ;  /* 0x00000067006c7202 */ /* 0x000fe20000000f00 */
[C---:B------:R-:W-:Y:S01]  /*10b0*/  FADD.FTZ R103, -R92.reuse, R88 ;  /* 0x000000585c677221 */ /* 0x040fe20000010100 */
[----:B------:R-:W-:Y:S01]  /*10c0*/  FADD.FTZ R94, -R92, R90 ;  /* 0x0000005a5c5e7221 */ /* 0x000fe20000010100 */
[----:B------:R-:W-:-:S02]  /*10d0*/  SHF.L.U32 R90, R109, 0x10, RZ ;  /* 0x000000106d5a7819 */ /* 0x000fc400000006ff */
[----:B------:R-:W-:Y:S01]  /*10e0*/  SHF.L.U32 R88, R102, 0x10, RZ ;  /* 0x0000001066587819 */ /* 0x000fe200000006ff */
[----:B------:R-:W-:Y:S01]  /*10f0*/  FMUL.FTZ R102, R89, UR28 ;  /* 0x0000001c59667c20 */ /* 0x000fe20008410000 */
[----:B0----5:R-:W-:Y:S01]  /*1100*/  FMUL.FTZ R106, R28, R93 ;  /* 0x0000005d1c6a7220 */ /* 0x021fe20000410000 */
[----:B------:R-:W-:Y:S01]  /*1110*/  FADD.FTZ R92, -R92, R91 ;  /* 0x0000005b5c5c7221 */ /* 0x000fe20000010100 */
        /* <DEDUP_REMOVED lines=24> */
.L_x_3166:
[----:B------:R-:W0:Y:S01]  /*12a0*/  S2R R0, SR_TID.X ;  /* 0x0000000000007919 */ /* 0x000e220000002100 */
[----:B------:R-:W-:Y:S01]  /*12b0*/  UISETP.GE.AND UP3, UPT, UR8, 0x1, UPT ;  /* 0x000000010800788c */ /* 0x000fe2000bf66270 */
[----:B------:R-:W-:Y:S01]  /*12c0*/  HFMA2 R123, -RZ, RZ, 0, 0 ;  /* 0x00000000ff7b7431 */ /* 0x000fe200000001ff */
[----:B------:R-:W-:Y:S02]  /*12d0*/  UIMAD UR4, UR9, UR7, URZ ;  /* 0x00000007090472a4 */ /* 0x000fe4000f8e02ff */
[----:B------:R-:W-:Y:S02]  /*12e0*/  UISETP.NE.U32.AND UP0, UPT, UR22, URZ, UPT ;  /* 0x000000ff1600728c */ /* 0x000fe4000bf05070 */
        /* <DEDUP_REMOVED lines=24> */
[----:B------:R-:W-:Y:S02]  /*1470*/  @P2 IADD3 R123, PT, PT, R123, 0x80, RZ ;  /* 0x000000807b7b2810 */ /* 0x000fe40007ffe0ff */
[----:B------:R-:W-:Y:S02]  /*1480*/  MOV R95, RZ ;  /* 0x000000ff005f7202 */ /* 0x000fe40000000f00 */
[----:B------:R-:W-:-:S07]  /*1490*/  MOV R124, RZ ;  /* 0x000000ff007c7202 */ /* 0x000fce0000000f00 */
[----:B---3--:R-:W-:Y:S05]  /*14a0*/  @!P3 BRA `(.L_x_3171) ;  /* 0x00000000007cb947 */ /* 0x008fea0003800000 */
[----:B------:R-:W0:Y:S02]  /*14b0*/  LDC.64 R88, c[0x0][0x3b0] ;  /* 0x0000ec00ff587b82 */ /* 0x000e240000000a00 */
[----:B0-----:R-:W-:-:S05]  /*14c0*/  IMAD.WIDE.U32 R88, R123, 0x4, R88 ;  /* 0x000000047b587825 */ /* 0x001fca00078e0058 */
[----:B------:R2:W5:Y:S01]  /*14d0*/  LDG.E R5, desc[UR10][R88.64] ;  /* 0x0000000a58057981 */ /* 0x000562000c1e1900 */
[----:B------:R-:W-:Y:S05]  /*14e0*/  BRA `(.L_x_3171) ;  /* 0x00000000006c7947 */ /* 0x000fea0003800000 */
.L_x_3172:
        /* <DEDUP_REMOVED lines=17> */
[----:B------:R-:W-:Y:S02]  /*1600*/  @P1 IADD3 R123, PT, PT, R123, 0x80, RZ ;  /* 0x000000807b7b1810 */ /* 0x000fe40007ffe0ff */
[----:B----4-:R-:W-:-:S02]  /*1610*/  MOV R124, RZ ;  /* 0x000000ff007c7202 */ /* 0x010fc40000000f00 */
        /* <DEDUP_REMOVED lines=8> */
.L_x_3171:
[----:B-1----:R-:W-:Y:S05]  /*16a0*/  BSYNC.RECONVERGENT B0 ;  /* 0x0000000000007941 */ /* 0x002fea0003800200 */
.L_x_3165:
        /* <DEDUP_REMOVED lines=31> */
.L_x_3174:
[----:B------:R-:W-:Y:S05]  /*18a0*/  BSYNC.RECONVERGENT B0 ;  /* 0x0000000000007941 */ /* 0x000fea0003800200 */
.L_x_3173:
        /* <DEDUP_REMOVED lines=20> */
[----:B------:R-:W0:Y:S01]  /*19f0*/  LDS.128 R92, [UR5] ;  /* 0x00000005ff5c7984 */ /* 0x000e220008000c00 */
[----:B------:R-:W-:Y:S02]  /*1a00*/  HFMA2 R90, -RZ, RZ, 0, 0 ;  /* 0x00000000ff5a7431 */ /* 0x000fe400000001ff */
[----:B0-----:R-:W-:Y:S01]  /*1a10*/  FADD.FTZ R124, R124, R93 ;  /* 0x0000005d7c7c7221 */ /* 0x001fe20000010000 */
[----:B------:R-:W-:-:S03]  /*1a20*/  FADD.FTZ R89, R89, R92 ;  /* 0x0000005c59597221 */ /* 0x000fc60000010000 */
[----:B------:R-:W-:Y:S01]  /*1a30*/  FADD.FTZ R95, R95, R124 ;  /* 0x0000007c5f5f7221 */ /* 0x000fe20000010000 */
[----:B------:R-:W-:-:S03]  /*1a40*/  FADD.FTZ R89, R94, R89 ;  /* 0x000000595e597221 */ /* 0x000fc60000010000 */
[----:B------:R-:W-:Y:S01]  /*1a50*/  FMUL.FTZ R95, R95, UR31 ;  /* 0x0000001f5f5f7c20 */ /* 0x000fe20008410000 */
[----:B------:R-:W-:Y:S01]  /*1a60*/  FMUL.FTZ R92, R89, UR31 ;  /* 0x0000001f595c7c20 */ /* 0x000fe20008410000 */
[----:B------:R-:W-:-:S03]  /*1a70*/  MOV R89, UR4 ;  /* 0x0000000400597c02 */ /* 0x000fc60008000f00 */
[----:B------:R-:W-:Y:S02]  /*1a80*/  R2UR UR5, R95 ;  /* 0x000000005f0572ca */ /* 0x000fe400000e0000 */
[----:B------:R-:W-:Y:S02]  /*1a90*/  @P4 LEA.HI.SX32 R90, R89, R0, 0x1e ;  /* 0x00000000595a4211 */ /* 0x000fe400078ff2ff */
        /* <DEDUP_REMOVED lines=9> */
[----:B------:R-:W-:Y:S02]  /*1b30*/  PRMT R10, R88, 0x7610, R10 ;  /* 0x00007610580a7816 */ /* 0x000fe4000000000a */
[----:B------:R-:W-:Y:S02]  /*1b40*/  SHF.R.U32.HI R120, RZ, 0x10, R89 ;  /* 0x00000010ff787819 */ /* 0x000fe40000011659 */
[----:B------:R-:W-:-:S07]  /*1b50*/  PRMT R121, R89, 0x7610, R121 ;  /* 0x0000761059797816 */ /* 0x000fce0000000079 */
.L_x_3177:
        /* <DEDUP_REMOVED lines=30> */
.L_x_3182:
[----:B------:R-:W-:Y:S05]  /*1d40*/  BSYNC.RECONVERGENT B1 ;  /* 0x0000000000017941 */ /* 0x000fea0003800200 */
.L_x_3181:
[----:B------:R-:W-:-:S07]  /*1d50*/  FADD.FTZ R56, R56, R91 ;  /* 0x0000005b38387221 */ /* 0x000fce0000010000 */
.L_x_3180:
        /* <DEDUP_REMOVED lines=24> */
.L_x_3185:
[----:B------:R-:W-:Y:S05]  /*1ee0*/  BSYNC.RECONVERGENT B1 ;  /* 0x0000000000017941 */ /* 0x000fea0003800200 */
.L_x_3184:
[----:B------:R-:W-:-:S07]  /*1ef0*/  FADD.FTZ R57, R57, R94 ;  /* 0x0000005e39397221 */ /* 0x000fce0000010000 */
.L_x_3183:
        /* <DEDUP_REMOVED lines=24> */
.L_x_3188:
[----:B------:R-:W-:Y:S05]  /*2080*/  BSYNC.RECONVERGENT B1 ;  /* 0x0000000000017941 */ /* 0x000fea0003800200 */
.L_x_3187:
[----:B------:R-:W-:-:S07]  /*2090*/  FADD.FTZ R58, R58, R91 ;  /* 0x0000005b3a3a7221 */ /* 0x000fce0000010000 */
.L_x_3186:
        /* <DEDUP_REMOVED lines=24> */
.L_x_3191:
[----:B------:R-:W-:Y:S05]  /*2220*/  BSYNC.RECONVERGENT B1 ;  /* 0x0000000000017941 */ /* 0x000fea0003800200 */
.L_x_3190:
[----:B------:R-:W-:Y:S01]  /*2230*/  FADD.FTZ R59, R59, R94 ;  /* 0x0000005e3b3b7221 */ /* 0x000fe20000010000 */
[----:B------:R-:W-:Y:S06]  /*2240*/  BRA `(.L_x_3189) ;  /* 0x0000001000287947 */ /* 0x000fec0003800000 */
.L_x_3179:
        /* <DEDUP_REMOVED lines=24> */
.L_x_3194:
[----:B------:R-:W-:Y:S05]  /*23d0*/  BSYNC.RECONVERGENT B1 ;  /* 0x0000000000017941 */ /* 0x000fea0003800200 */
.L_x_3193:
[----:B------:R-:W-:Y:S01]  /*23e0*/  FADD.FTZ R56, R56, R85 ;  /* 0x0000005538387221 */ /* 0x000fe20000010000 */
[----:B------:R-:W-:-:S07]  /*23f0*/  PRMT R6, R84, 0x7610, R6 ;  /* 0x0000761054067816 */ /* 0x000fce0000000006 */
.L_x_3192:
        /* <DEDUP_REMOVED lines=24> */
.L_x_3197:
[----:B------:R-:W-:Y:S05]  /*2580*/  BSYNC.RECONVERGENT B1 ;  /* 0x0000000000017941 */ /* 0x000fea0003800200 */
.L_x_3196:
[----:B------:R-:W-:Y:S01]  /*2590*/  FADD.FTZ R57, R57, R84 ;  /* 0x0000005439397221 */ /* 0x000fe20000010000 */
[----:B------:R-:W-:-:S07]  /*25a0*/  PRMT R7, R85, 0x7610, R7 ;  /* 0x0000761055077816 */ /* 0x000fce0000000007 */
.L_x_3195:
        /* <DEDUP_REMOVED lines=24> */
.L_x_3200:
[----:B------:R-:W-:Y:S05]  /*2730*/  BSYNC.RECONVERGENT B1 ;  /* 0x0000000000017941 */ /* 0x000fea0003800200 */
.L_x_3199:
[----:B------:R-:W-:Y:S01]  /*2740*/  FADD.FTZ R58, R58, R85 ;  /* 0x000000553a3a7221 */ /* 0x000fe20000010000 */
[----:B------:R-:W-:-:S07]  /*2750*/  PRMT R8, R84, 0x7610, R8 ;  /* 0x0000761054087816 */ /* 0x000fce0000000008 */
.L_x_3198:
        /* <DEDUP_REMOVED lines=20> */
[----:B------:R-:W-:Y:S01]  /*28a0*/  @P0 FMUL.FTZ R9, R87, UR21 ;  /* 0x0000001557090c20 */ /* 0x000fe20008410000 */
[----:B------:R-:W-:-:S03]  /*28b0*/  @P0 SHF.L.U32 R124, R120, 0x10, RZ ;  /* 0x00000010787c0819 */ /* 0x000fc600000006ff */
[----:B------:R-:W-:-:S04]  /*28c0*/  @P0 FMUL.FTZ R9, R9, UR20 ;  /* 0x0000001409090c20 */ /* 0x000fc80008410000 */
[----:B------:R-:W-:Y:S01]  /*28d0*/  @P0 FMUL.FTZ R94, R124, R9 ;  /* 0x000000097c5e0220 */ /* 0x000fe20000410000 */
[----:B------:R-:W-:-:S03]  /*28e0*/  FMUL.FTZ R9, R87, UR21 ;  /* 0x0000001557097c20 */ /* 0x000fc60008410000 */
[----:B------:R-:W-:Y:S01]  /*28f0*/  FADD.FTZ R59, R59, R94 ;  /* 0x0000005e3b3b7221 */ /* 0x000fe20000010000 */
[----:B------:R-:W-:-:S04]  /*2900*/  FMUL.FTZ R124, R9, UR20 ;  /* 0x00000014097c7c20 */ /* 0x000fc80008410000 */
[----:B------:R-:W-:-:S05]  /*2910*/  FMUL.FTZ R124, R19, R124 ;  /* 0x0000007c137c7220 */ /* 0x000fca0000410000 */
[----:B------:R-:W-:-:S04]  /*2920*/  FSEL R124, R124, RZ, P0 ;  /* 0x000000ff7c7c7208 */ /* 0x000fc80000000000 */
[----:B------:R-:W-:-:S04]  /*2930*/  F2FP.BF16.F32.PACK_AB R124, RZ, R124 ;  /* 0x0000007cff7c723e */ /* 0x000fc800000010ff */
[----:B------:R-:W-:Y:S01]  /*2940*/  PRMT R9, R124, 0x7610, R9 ;  /* 0x000076107c097816 */ /* 0x000fe20000000009 */
[----:B------:R-:W-:Y:S06]  /*2950*/  BRA `(.L_x_3189) ;  /* 0x0000000800647947 */ /* 0x000fec0003800000 */
.L_x_3178:
        /* <DEDUP_REMOVED lines=8> */
[----:B------:R-:W-:-:S09]  /*29e0*/  PLOP3.LUT P5, PT, PT, PT, UP2, 0x80, 0x8 ;  /* 0x000000000008781c */ /* 0x000fd20003faf028 */
[----:B------:R-:W-:Y:S01]  /*29f0*/  @P0 FFMA.FTZ R6, R119, UR5, R92 ;  /* 0x0000000577060c23 */ /* 0x000fe2000801005c */
[----:B-----5:R-:W-:-:S03]  /*2a00*/  LOP3.LUT P0, RZ, R3, 0xff, RZ, 0xc0, !PT ;  /* 0x000000ff03ff7812 */ /* 0x020fc6000780c0ff */
[----:B------:R-:W-:Y:S01]  /*2a10*/  @P4 FADD.FTZ R91, R117, -R6 ;  /* 0x80000006755b4221 */ /* 0x000fe20000010000 */
[----:B------:R-:W-:-:S03]  /*2a20*/  MOV R6, R44 ;  /* 0x0000002c00067202 */ /* 0x000fc60000000f00 */
[----:B------:R-:W-:Y:S01]  /*2a30*/  @P5 FFMA.FTZ R6, R91, UR28, R44 ;  /* 0x0000001c5b065c23 */ /* 0x000fe2000801002c */
[----:B------:R-:W-:-:S03]  /*2a40*/  HFMA2 R91, -RZ, RZ, 0, 0 ;  /* 0x00000000ff5b7431 */ /* 0x000fc600000001ff */
[----:B------:R-:W-:-:S04]  /*2a50*/  FMUL.FTZ R6, R6, UR21 ;  /* 0x0000001506067c20 */ /* 0x000fc80008410000 */
[----:B------:R-:W-:Y:S01]  /*2a60*/  FMUL.FTZ R93, R6, UR20 ;  /* 0x00000014065d7c20 */ /* 0x000fe20008410000 */
[----:B------:R-:W-:-:S05]  /*2a70*/  @P0 SHF.L.U32 R6, R10, 0x10, RZ ;  /* 0x000000100a060819 */ /* 0x000fca00000006ff */
[-C--:B------:R-:W-:Y:S01]  /*2a80*/  @P0 FMUL.FTZ R91, R6, R93.reuse ;  /* 0x0000005d065b0220 */ /* 0x080fe20000410000 */
[----:B------:R-:W-:-:S03]  /*2a90*/  FMUL.FTZ R6, R16, R93 ;  /* 0x0000005d10067220 */ /* 0x000fc60000410000 */
[----:B------:R-:W-:Y:S02]  /*2aa0*/  FADD.FTZ R56, R56, R91 ;  /* 0x0000005b38387221 */ /* 0x000fe40000010000 */
[----:B------:R-:W-:-:S04]  /*2ab0*/  FSEL R6, R6, RZ, P0 ;  /* 0x000000ff06067208 */ /* 0x000fc80000000000 */
[----:B------:R-:W-:-:S07]  /*2ac0*/  F2FP.BF16.F32.PACK_AB R6, RZ, R6 ;  /* 0x00000006ff06723e */ /* 0x000fce00000010ff */
.L_x_3202:
        /* <DEDUP_REMOVED lines=18> */
.L_x_3203:
        /* <DEDUP_REMOVED lines=18> */
.L_x_3204:
[----:B------:R-:W-:Y:S05]  /*2d10*/  BRA.U !UP3, `(.L_x_3189) ;  /* 0x000000050b747547 */ /* 0x000fea000b800000 */
[----:B------:R-:W-:Y:S02]  /*2d20*/  PLOP3.LUT P0, PT, PT, PT, UP2, 0x80, 0x8 ;  /* 0x000000000008781c */ /* 0x000fe40003f0f028 */
[----:B------:R-:W-:Y:S02]  /*2d30*/  PLOP3.LUT P4, PT, PT, PT, UP2, 0x80, 0x8 ;  /* 0x000000000008781c */ /* 0x000fe40003f8f028 */
[----:B------:R-:W-:Y:S02]  /*2d40*/  PLOP3.LUT P5, PT, PT, PT, UP2, 0x80, 0x8 ;  /* 0x000000000008781c */ /* 0x000fe40003faf028 */
[----:B-----5:R-:W-:-:S07]  /*2d50*/  MOV R9, R47 ;  /* 0x0000002f00097202 */ /* 0x020fce0000000f00 */
[----:B------:R-:W-:Y:S01]  /*2d60*/  @P0 FFMA.FTZ R94, R112, UR5, R92 ;  /* 0x00000005705e0c23 */ /* 0x000fe2000801005c */
[----:B------:R-:W-:-:S03]  /*2d70*/  ISETP.GE.U32.AND P0, PT, R3, 0x1000000, PT ;  /* 0x010000000300780c */ /* 0x000fc60003f06070 */
[----:B------:R-:W-:-:S04]  /*2d80*/  @P4 FADD.FTZ R94, R111, -R94 ;  /* 0x8000005e6f5e4221 */ /* 0x000fc80000010000 */
        /* <DEDUP_REMOVED lines=9> */
[----:B------:R-:W-:Y:S01]  /*2e20*/  F2FP.BF16.F32.PACK_AB R9, RZ, R9 ;  /* 0x00000009ff09723e */ /* 0x000fe200000010ff */
[----:B------:R-:W-:Y:S06]  /*2e30*/  BRA `(.L_x_3189) ;  /* 0x00000004002c7947 */ /* 0x000fec0003800000 */
.L_x_3201:
[----:B------:R-:W-:Y:S02]  /*2e40*/  PLOP3.LUT P5, PT, PT, PT, UP2, 0x80, 0x8 ;  /* 0x000000000008781c */ /* 0x000fe40003faf028 */
[----:B------:R-:W-:Y:S02]  /*2e50*/  PLOP3.LUT P4, PT, PT, PT, UP2, 0x80, 0x8 ;  /* 0x000000000008781c */ /* 0x000fe40003f8f028 */
[----:B------:R-:W-:Y:S02]  /*2e60*/  PLOP3.LUT P6, PT, PT, PT, UP2, 0x80, 0x8 ;  /* 0x000000000008781c */ /* 0x000fe40003fcf028 */
[----:B------:R-:W-:Y:S02]  /*2e70*/  PLOP3.LUT P0, PT, PT, PT, UP2, 0x80, 0x8 ;  /* 0x000000000008781c */ /* 0x000fe40003f0f028 */
[----:B-----5:R-:W-:-:S05]  /*2e80*/  MOV R86, R46 ;  /* 0x0000002e00567202 */ /* 0x020fca0000000f00 */
[----:B------:R-:W-:Y:S01]  /*2e90*/  @P5 FFMA.FTZ R85, R116, UR5, R92 ;  /* 0x0000000574555c23 */ /* 0x000fe2000801005c */
[----:B------:R-:W-:-:S03]  /*2ea0*/  PLOP3.LUT P5, PT, PT, PT, UP2, 0x80, 0x8 ;  /* 0x000000000008781c */ /* 0x000fc60003faf028 */
[----:B------:R-:W-:Y:S01]  /*2eb0*/  @P4 FADD.FTZ R84, R114, -R85 ;  /* 0x8000005572544221 */ /* 0x000fe20000010000 */
[----:B------:R-:W-:Y:S02]  /*2ec0*/  MOV R85, R45 ;  /* 0x0000002d00557202 */ /* 0x000fe40000000f00 */
[----:B------:R-:W-:Y:S01]  /*2ed0*/  PLOP3.LUT P4, PT, PT, PT, UP2, 0x80, 0x8 ;  /* 0x000000000008781c */ /* 0x000fe20003f8f028 */
[----:B------:R-:W-:Y:S01]  /*2ee0*/  @P6 FFMA.FTZ R85, R84, UR28, R45 ;  /* 0x0000001c54556c23 */ /* 0x000fe2000801002d */
[----:B------:R-:W-:Y:S01]  /*2ef0*/  PLOP3.LUT P6, PT, PT, PT, UP2, 0x80, 0x8 ;  /* 0x000000000008781c */ /* 0x000fe20003fcf028 */
[----:B------:R-:W-:Y:S01]  /*2f00*/  @P0 FFMA.FTZ R84, R115, UR5, R92 ;  /* 0x0000000573540c23 */ /* 0x000fe2000801005c */
[----:B------:R-:W-:-:S03]  /*2f10*/  PLOP3.LUT P0, PT, PT, PT, UP2, 0x80, 0x8 ;  /* 0x000000000008781c */ /* 0x000fc60003f0f028 */
[----:B------:R-:W-:Y:S01]  /*2f20*/  @P5 FADD.FTZ R87, R113, -R84 ;  /* 0x8000005471575221 */ /* 0x000fe20000010000 */
[----:B------:R-:W-:-:S05]  /*2f30*/  PLOP3.LUT P5, PT, PT, PT, UP2, 0x80, 0x8 ;  /* 0x000000000008781c */ /* 0x000fca0003faf028 */
[----:B------:R-:W-:Y:S01]  /*2f40*/  @P4 FFMA.FTZ R84, R112, UR5, R92 ;  /* 0x0000000570544c23 */ /* 0x000fe2000801005c */
[----:B------:R-:W-:Y:S01]  /*2f50*/  PLOP3.LUT P4, PT, PT, PT, UP2, 0x80, 0x8 ;  /* 0x000000000008781c */ /* 0x000fe20003f8f028 */
[----:B------:R-:W-:Y:S01]  /*2f60*/  @P6 FFMA.FTZ R86, R87, UR28, R46 ;  /* 0x0000001c57566c23 */ /* 0x000fe2000801002e */
[----:B------:R-:W-:Y:S01]  /*2f70*/  PLOP3.LUT P6, PT, PT, PT, UP2, 0x80, 0x8 ;  /* 0x000000000008781c */ /* 0x000fe20003fcf028 */
[----:B------:R-:W-:Y:S01]  /*2f80*/  @P0 FADD.FTZ R84, R111, -R84 ;  /* 0x800000546f540221 */ /* 0x000fe20000010000 */
[----:B------:R-:W-:Y:S02]  /*2f90*/  PLOP3.LUT P0, PT, PT, PT, UP2, 0x80, 0x8 ;  /* 0x000000000008781c */ /* 0x000fe40003f0f028 */
[----:B------:R-:W-:-:S09]  /*2fa0*/  MOV R87, R47 ;  /* 0x0000002f00577202 */ /* 0x000fd20000000f00 */
[----:B------:R-:W-:Y:S01]  /*2fb0*/  @P6 FFMA.FTZ R87, R84, UR28, R47 ;  /* 0x0000001c54576c23 */ /* 0x000fe2000801002f */
[----:B------:R-:W-:-:S04]  /*2fc0*/  @P5 FFMA.FTZ R84, R119, UR5, R92 ;  /* 0x0000000577545c23 */ /* 0x000fc8000801005c */
[----:B------:R-:W-:Y:S01]  /*2fd0*/  @P4 FADD.FTZ R91, R117, -R84 ;  /* 0x80000054755b4221 */ /* 0x000fe20000010000 */
[----:B------:R-:W-:-:S03]  /*2fe0*/  MOV R84, R44 ;  /* 0x0000002c00547202 */ /* 0x000fc60000000f00 */
[----:B------:R-:W-:Y:S01]  /*2ff0*/  @P0 FFMA.FTZ R84, R91, UR28, R44 ;  /* 0x0000001c5b540c23 */ /* 0x000fe2000801002c */
[----:B------:R-:W-:Y:S06]  /*3000*/  BRA.U !UP3, `(.L_x_3205) ;  /* 0x000000010b2c7547 */ /* 0x000fec000b800000 */
[----:B------:R-:W-:Y:S01]  /*3010*/  LOP3.LUT P0, RZ, R3, 0xff, RZ, 0xc0, !PT ;  /* 0x000000ff03ff7812 */ /* 0x000fe2000780c0ff */
[----:B------:R-:W-:Y:S01]  /*3020*/  FMUL.FTZ R6, R84, UR21 ;  /* 0x0000001554067c20 */ /* 0x000fe20008410000 */
[----:B------:R-:W-:-:S03]  /*3030*/  HFMA2 R91, -RZ, RZ, 0, 0 ;  /* 0x00000000ff5b7431 */ /* 0x000fc600000001ff */
[----:B------:R-:W-:-:S08]  /*3040*/  FMUL.FTZ R93, R6, UR20 ;  /* 0x00000014065d7c20 */ /* 0x000fd00008410000 */
[----:B------:R-:W-:-:S05]  /*3050*/  @P0 SHF.L.U32 R6, R10, 0x10, RZ ;  /* 0x000000100a060819 */ /* 0x000fca00000006ff */
[-C--:B------:R-:W-:Y:S01]  /*3060*/  @P0 FMUL.FTZ R91, R6, R93.reuse ;  /* 0x0000005d065b0220 */ /* 0x080fe20000410000 */
[----:B------:R-:W-:-:S03]  /*3070*/  FMUL.FTZ R93, R16, R93 ;  /* 0x0000005d105d7220 */ /* 0x000fc60000410000 */
[----:B------:R-:W-:Y:S02]  /*3080*/  FADD.FTZ R56, R56, R91 ;  /* 0x0000005b38387221 */ /* 0x000fe40000010000 */
[----:B------:R-:W-:-:S04]  /*3090*/  FSEL R93, R93, RZ, P0 ;  /* 0x000000ff5d5d7208 */ /* 0x000fc80000000000 */
[----:B------:R-:W-:-:S04]  /*30a0*/  F2FP.BF16.F32.PACK_AB R93, RZ, R93 ;  /* 0x0000005dff5d723e */ /* 0x000fc800000010ff */
[----:B------:R-:W-:-:S07]  /*30b0*/  PRMT R6, R93, 0x7610, R6 ;  /* 0x000076105d067816 */ /* 0x000fce0000000006 */
.L_x_3205:
[----:B------:R-:W-:Y:S05]  /*30c0*/  BRA.U !UP3, `(.L_x_3206) ;  /* 0x000000010b2c7547 */ /* 0x000fea000b800000 */
[----:B------:R-:W-:Y:S01]  /*30d0*/  LOP3.LUT P0, RZ, R3, 0xff00, RZ, 0xc0, !PT ;  /* 0x0000ff0003ff7812 */ /* 0x000fe2000780c0ff */
[----:B------:R-:W-:Y:S01]  /*30e0*/  FMUL.FTZ R7, R85, UR21 ;  /* 0x0000001555077c20 */ /* 0x000fe20008410000 */
[----:B------:R-:W-:-:S03]  /*30f0*/  MOV R94, RZ ;  /* 0x000000ff005e7202 */ /* 0x000fc60000000f00 */
        /* <DEDUP_REMOVED lines=8> */
.L_x_3206:
[----:B------:R-:W-:Y:S05]  /*3180*/  BRA.U !UP3, `(.L_x_3207) ;  /* 0x000000010b2c7547 */ /* 0x000fea000b800000 */
        /* <DEDUP_REMOVED lines=11> */
.L_x_3207:
[----:B------:R-:W-:Y:S05]  /*3240*/  BRA.U !UP3, `(.L_x_3189) ;  /* 0x000000010b287547 */ /* 0x000fea000b800000 */
[----:B------:R-:W-:Y:S01]  /*3250*/  ISETP.GE.U32.AND P0, PT, R3, 0x1000000, PT ;  /* 0x010000000300780c */ /* 0x000fe20003f06070 */
        /* <DEDUP_REMOVED lines=8> */
[----:B------:R-:W-:-:S07]  /*32e0*/  F2FP.BF16.F32.PACK_AB R9, RZ, R9 ;  /* 0x00000009ff09723e */ /* 0x000fce00000010ff */
.L_x_3189:
        /* <DEDUP_REMOVED lines=14> */
.L_x_3208:
[----:B------:R-:W-:Y:S02]  /*33d0*/  IADD3 R118, PT, PT, R118, 0x80, RZ ;  /* 0x0000008076767810 */ /* 0x000fe40007ffe0ff */
[----:B------:R-:W-:-:S07]  /*33e0*/  IADD3 R90, PT, PT, R90, 0x80, RZ ;  /* 0x000000805a5a7810 */ /* 0x000fce0007ffe0ff */
.L_x_3176:
[----:B------:R-:W-:Y:S05]  /*33f0*/  BSYNC.RECONVERGENT B0 ;  /* 0x0000000000007941 */ /* 0x000fea0003800200 */
.L_x_3175:
        /* <DEDUP_REMOVED lines=9> */
[----:B------:R-:W-:Y:S02]  /*3490*/  PRMT R10, R88, 0x7610, R10 ;  /* 0x00007610580a7816 */ /* 0x000fe4000000000a */
[----:B------:R-:W-:Y:S02]  /*34a0*/  SHF.R.U32.HI R120, RZ, 0x10, R89 ;  /* 0x00000010ff787819 */ /* 0x000fe40000011659 */
[----:B------:R-:W-:-:S07]  /*34b0*/  PRMT R121, R89, 0x7610, R121 ;  /* 0x0000761059797816 */ /* 0x000fce0000000079 */
.L_x_3211:
        /* <DEDUP_REMOVED lines=8> */
[----:B0----5:R-:W-:Y:S02]  /*3540*/  MOV R85, R41 ;  /* 0x0000002900557202 */ /* 0x021fe40000000f00 */
[----:B------:R-:W-:-:S05]  /*3550*/  MOV R86, R42 ;  /* 0x0000002a00567202 */ /* 0x000fca0000000f00 */
[--C-:B------:R-:W-:Y:S01]  /*3560*/  @P6 FFMA.FTZ R84, R98, UR5, R92.reuse ;  /* 0x0000000562546c23 */ /* 0x100fe2000801005c */
[----:B------:R-:W-:Y:S01]  /*3570*/  PLOP3.LUT P6, PT, PT, PT, UP2, 0x80, 0x8 ;  /* 0x000000000008781c */ /* 0x000fe20003fcf028 */
[----:B-1----:R-:W-:Y:S01]  /*3580*/  @P4 FFMA.FTZ R89, R97, UR5, R92 ;  /* 0x0000000561594c23 */ /* 0x002fe2000801005c */
[----:B------:R-:W-:Y:S01]  /*3590*/  PLOP3.LUT P4, PT, PT, PT, UP2, 0x80, 0x8 ;  /* 0x000000000008781c */ /* 0x000fe20003f8f028 */
[----:B------:R-:W-:Y:S01]  /*35a0*/  @P5 FADD.FTZ R84, R99, -R84 ;  /* 0x8000005463545221 */ /* 0x000fe20000010000 */
[----:B------:R-:W-:-:S09]  /*35b0*/  PLOP3.LUT P5, PT, PT, PT, UP2, 0x80, 0x8 ;  /* 0x000000000008781c */ /* 0x000fd20003faf028 */
[----:B------:R-:W-:Y:S01]  /*35c0*/  @P6 FFMA.FTZ R87, R11, UR5, R92 ;  /* 0x000000050b576c23 */ /* 0x000fe2000801005c */
[----:B------:R-:W-:Y:S01]  /*35d0*/  PLOP3.LUT P6, PT, PT, PT, UP2, 0x80, 0x8 ;  /* 0x000000000008781c */ /* 0x000fe20003fcf028 */
[----:B------:R-:W-:Y:S01]  /*35e0*/  @P4 FFMA.FTZ R85, R84, UR28, R41 ;  /* 0x0000001c54554c23 */ /* 0x000fe20008010029 */
        /* <DEDUP_REMOVED lines=8> */
[----:B------:R-:W-:Y:S02]  /*3670*/  PLOP3.LUT P5, PT, PT, PT, UP2, 0x80, 0x8 ;  /* 0x000000000008781c */ /* 0x000fe40003faf028 */
[----:B------:R-:W-:-:S07]  /*3680*/  MOV R87, R43 ;  /* 0x0000002b00577202 */ /* 0x000fce0000000f00 */
[----:B------:R-:W-:Y:S02]  /*3690*/  @P6 FADD.FTZ R89, R110, -R89 ;  /* 0x800000596e596221 */ /* 0x000fe40000010000 */
[----:B------:R-:W-:Y:S01]  /*36a0*/  @P4 FFMA.FTZ R87, R84, UR28, R43 ;  /* 0x0000001c54574c23 */ /* 0x000fe2000801002b */
[----:B------:R-:W-:Y:S01]  /*36b0*/  MOV R84, R40 ;  /* 0x0000002800547202 */ /* 0x000fe20000000f00 */
        /* <DEDUP_REMOVED lines=13> */
.L_x_3214:
        /* <DEDUP_REMOVED lines=12> */
.L_x_3215:
        /* <DEDUP_REMOVED lines=12> */
.L_x_3216:
        /* <DEDUP_REMOVED lines=10> */
[----:B------:R-:W-:Y:S01]  /*39b0*/  F2FP.BF16.F32.PACK_AB R9, RZ, R9 ;  /* 0x00000009ff09723e */ /* 0x000fe200000010ff */
[----:B------:R-:W-:Y:S06]  /*39c0*/  BRA `(.L_x_3217) ;  /* 0x0000001000a87947 */ /* 0x000fec0003800000 */
.L_x_3213:
[----:B------:R-:W-:Y:S05]  /*39d0*/  BRA.U !UP3, `(.L_x_3218) ;  /* 0x000000010b447547 */ /* 0x000fea000b800000 */
[----:B------:R-:W-:Y:S02]  /*39e0*/  PLOP3.LUT P5, PT, PT, PT, UP2, 0x80, 0x8 ;  /* 0x000000000008781c */ /* 0x000fe40003faf028 */
[----:B------:R-:W-:Y:S02]  /*39f0*/  PLOP3.LUT P6, PT, PT, PT, UP2, 0x80, 0x8 ;  /* 0x000000000008781c */ /* 0x000fe40003fcf028 */
[----:B------:R-:W-:Y:S02]  /*3a00*/  PLOP3.LUT P4, PT, PT, PT, UP2, 0x80, 0x8 ;  /* 0x000000000008781c */ /* 0x000fe40003f8f028 */
[----:B-----5:R-:W-:-:S07]  /*3a10*/  MOV R6, R40 ;  /* 0x0000002800067202 */ /* 0x020fce0000000f00 */
[----:B01----:R-:W-:Y:S01]  /*3a20*/  @P5 FFMA.FTZ R89, R97, UR5, R92 ;  /* 0x0000000561595c23 */ /* 0x003fe2000801005c */
[----:B------:R-:W-:-:S03]  /*3a30*/  LOP3.LUT P5, RZ, R4, 0xff, RZ, 0xc0, !PT ;  /* 0x000000ff04ff7812 */ /* 0x000fc600078ac0ff */
        /* <DEDUP_REMOVED lines=11> */
.L_x_3218:
        /* <DEDUP_REMOVED lines=18> */
.L_x_3219:
        /* <DEDUP_REMOVED lines=18> */
.L_x_3220:
[----:B------:R-:W-:Y:S05]  /*3d30*/  BRA.U !UP3, `(.L_x_3217) ;  /* 0x0000000d0bcc7547 */ /* 0x000fea000b800000 */
[----:B------:R-:W-:Y:S02]  /*3d40*/  PLOP3.LUT P5, PT, PT, PT, UP2, 0x80, 0x8 ;  /* 0x000000000008781c */ /* 0x000fe40003faf028 */
[----:B------:R-:W-:Y:S02]  /*3d50*/  PLOP3.LUT P6, PT, PT, PT, UP2, 0x80, 0x8 ;  /* 0x000000000008781c */ /* 0x000fe40003fcf028 */
[----:B------:R-:W-:Y:S02]  /*3d60*/  PLOP3.LUT P4, PT, PT, PT, UP2, 0x80, 0x8 ;  /* 0x000000000008781c */ /* 0x000fe40003f8f028 */
[----:B-----5:R-:W-:-:S07]  /*3d70*/  MOV R9, R43 ;  /* 0x0000002b00097202 */ /* 0x020fce0000000f00 */
[----:B01----:R-:W-:Y:S01]  /*3d80*/  @P5 FFMA.FTZ R88, R96, UR5, R92 ;  /* 0x0000000560585c23 */ /* 0x003fe2000801005c */
        /* <DEDUP_REMOVED lines=13> */
.L_x_3212:
[----:B------:R-:W-:-:S04]  /*3e60*/  UISETP.NE.U32.AND UP0, UPT, UR24, URZ, UPT ;  /* 0x000000ff1800728c */ /* 0x000fc8000bf05070 */
[----:B------:R-:W-:-:S06]  /*3e70*/  UISETP.NE.AND.EX UP0, UPT, UR25, URZ, UPT, UP0 ;  /* 0x000000ff1900728c */ /* 0x000fcc000bf05300 */
[----:B------:R-:W-:-:S13]  /*3e80*/  PLOP3.LUT P0, PT, PT, PT, UP0, 0x80, 0x8 ;  /* 0x000000000008781c */ /* 0x000fda0003f0f008 */
[----:B------:R-:W-:Y:S05]  /*3e90*/  @!P0 BRA `(.L_x_3221) ;  /* 0x0000000400c48947 */ /* 0x000fea0003800000 */
[----:B------:R-:W-:Y:S05]  /*3ea0*/  BRA.U !UP3, `(.L_x_3222) ;  /* 0x000000010b687547 */ /* 0x000fea000b800000 */
[----:B0-----:R-:W-:Y:S01]  /*3eb0*/  FFMA.FTZ R85, R97, UR5, R92 ;  /* 0x0000000561557c23 */ /* 0x001fe2000801005c */
        /* <DEDUP_REMOVED lines=22> */
.L_x_3224:
[----:B------:R-:W-:Y:S05]  /*4020*/  BSYNC.RECONVERGENT B1 ;  /* 0x0000000000017941 */ /* 0x000fea0003800200 */
.L_x_3223:
[----:B------:R-:W-:Y:S01]  /*4030*/  FADD.FTZ R52, R52, R85 ;  /* 0x0000005534347221 */ /* 0x000fe20000010000 */
[----:B------:R-:W-:-:S07]  /*4040*/  PRMT R6, R84, 0x7610, R6 ;  /* 0x0000761054067816 */ /* 0x000fce0000000006 */
.L_x_3222:
        /* <DEDUP_REMOVED lines=24> */
.L_x_3227:
[----:B------:R-:W-:Y:S05]  /*41d0*/  BSYNC.RECONVERGENT B1 ;  /* 0x0000000000017941 */ /* 0x000fea0003800200 */
.L_x_3226:
[----:B------:R-:W-:Y:S01]  /*41e0*/  FADD.FTZ R53, R53, R84 ;  /* 0x0000005435357221 */ /* 0x000fe20000010000 */
[----:B------:R-:W-:-:S07]  /*41f0*/  PRMT R7, R85, 0x7610, R7 ;  /* 0x0000761055077816 */ /* 0x000fce0000000007 */
.L_x_3225:
        /* <DEDUP_REMOVED lines=24> */
.L_x_3230:
[----:B------:R-:W-:Y:S05]  /*4380*/  BSYNC.RECONVERGENT B1 ;  /* 0x0000000000017941 */ /* 0x000fea0003800200 */
.L_x_3229:
[----:B------:R-:W-:Y:S01]  /*4390*/  FADD.FTZ R54, R54, R85 ;  /* 0x0000005536367221 */ /* 0x000fe20000010000 */
[----:B------:R-:W-:-:S07]  /*43a0*/  PRMT R8, R84, 0x7610, R8 ;  /* 0x0000761054087816 */ /* 0x000fce0000000008 */
.L_x_3228:
        /* <DEDUP_REMOVED lines=8> */
[----:B-1----:R-:W-:Y:S01]  /*4430*/  FMUL.FTZ R88, R87, UR28 ;  /* 0x0000001c57587c20 */ /* 0x002fe20008410000 */
[----:B------:R-:W-:Y:S01]  /*4440*/  FMUL.FTZ R84, R84, UR28 ;  /* 0x0000001c54547c20 */ /* 0x000fe20008410000 */
[----:B------:R-:W-:Y:S01]  /*4450*/  FMUL.FTZ R87, R86, UR28 ;  /* 0x0000001c56577c20 */ /* 0x000fe20008410000 */
[----:B------:R-:W-:Y:S01]  /*4460*/  ISETP.LT.AND P4, PT, RZ, UR29, PT ;  /* 0x0000001dff007c0c */ /* 0x000fe2000bf81270 */
[----:B------:R-:W-:-:S03]  /*4470*/  FMUL.FTZ R86, R85, UR28 ;  /* 0x0000001c55567c20 */ /* 0x000fc60008410000 */
[----:B------:R-:W-:Y:S02]  /*4480*/  FSEL R85, R84, RZ, P4 ;  /* 0x000000ff54557208 */ /* 0x000fe40002000000 */
        /* <DEDUP_REMOVED lines=18> */
.L_x_3221:
        /* <DEDUP_REMOVED lines=24> */
.L_x_3233:
[----:B------:R-:W-:Y:S05]  /*4730*/  BSYNC.RECONVERGENT B1 ;  /* 0x0000000000017941 */ /* 0x000fea0003800200 */
.L_x_3232:
[----:B------:R-:W-:Y:S01]  /*4740*/  FADD.FTZ R52, R52, R89 ;  /* 0x0000005934347221 */ /* 0x000fe20000010000 */
[----:B------:R-:W-:-:S07]  /*4750*/  PRMT R6, R88, 0x7610, R6 ;  /* 0x0000761058067816 */ /* 0x000fce0000000006 */
.L_x_3231:
        /* <DEDUP_REMOVED lines=24> */
.L_x_3236:
[----:B------:R-:W-:Y:S05]  /*48e0*/  BSYNC.RECONVERGENT B1 ;  /* 0x0000000000017941 */ /* 0x000fea0003800200 */
.L_x_3235:
[----:B------:R-:W-:Y:S01]  /*48f0*/  FADD.FTZ R53, R53, R88 ;  /* 0x0000005835357221 */ /* 0x000fe20000010000 */
[----:B------:R-:W-:-:S07]  /*4900*/  PRMT R7, R89, 0x7610, R7 ;  /* 0x0000761059077816 */ /* 0x000fce0000000007 */
.L_x_3234:
        /* <DEDUP_REMOVED lines=24> */
.L_x_3239:
[----:B------:R-:W-:Y:S05]  /*4a90*/  BSYNC.RECONVERGENT B1 ;  /* 0x0000000000017941 */ /* 0x000fea0003800200 */
.L_x_3238:
[----:B------:R-:W-:Y:S01]  /*4aa0*/  FADD.FTZ R54, R54, R89 ;  /* 0x0000005936367221 */ /* 0x000fe20000010000 */
[----:B------:R-:W-:-:S07]  /*4ab0*/  PRMT R8, R88, 0x7610, R8 ;  /* 0x0000761058087816 */ /* 0x000fce0000000008 */
.L_x_3237:
        /* <DEDUP_REMOVED lines=24> */
.L_x_3241:
[----:B------:R-:W-:Y:S05]  /*4c40*/  BSYNC.RECONVERGENT B1 ;  /* 0x0000000000017941 */ /* 0x000fea0003800200 */
.L_x_3240:
[----:B------:R-:W-:Y:S01]  /*4c50*/  FADD.FTZ R55, R55, R88 ;  /* 0x0000005837377221 */ /* 0x000fe20000010000 */
[----:B------:R-:W-:-:S07]  /*4c60*/  PRMT R9, R89, 0x7610, R9 ;  /* 0x0000761059097816 */ /* 0x000fce0000000009 */
.L_x_3217:
        /* <DEDUP_REMOVED lines=12> */
.L_x_3242:
[----:B------:R-:W-:Y:S02]  /*4d30*/  IADD3 R118, PT, PT, R118, 0x80, RZ ;  /* 0x0000008076767810 */ /* 0x000fe40007ffe0ff */
[----:B------:R-:W-:-:S07]  /*4d40*/  IADD3 R90, PT, PT, R90, 0x80, RZ ;  /* 0x000000805a5a7810 */ /* 0x000fce0007ffe0ff */
.L_x_3210:
[----:B------:R-:W-:Y:S05]  /*4d50*/  BSYNC.RECONVERGENT B0 ;  /* 0x0000000000007941 */ /* 0x000fea0003800200 */
.L_x_3209:
        /* <DEDUP_REMOVED lines=12> */
.L_x_3245:
        /* <DEDUP_REMOVED lines=31> */
[----:B------:R-:W-:Y:S02]  /*5010*/  @P4 FFMA.FTZ R87, R92, UR28, R39 ;  /* 0x0000001c5c574c23 */ /* 0x000fe40008010027 */
        /* <DEDUP_REMOVED lines=13> */
.L_x_3248:
        /* <DEDUP_REMOVED lines=12> */
.L_x_3249:
        /* <DEDUP_REMOVED lines=12> */
.L_x_3250:
        /* <DEDUP_REMOVED lines=12> */
.L_x_3247:
        /* <DEDUP_REMOVED lines=18> */
.L_x_3252:
        /* <DEDUP_REMOVED lines=18> */
.L_x_3253:
        /* <DEDUP_REMOVED lines=18> */
.L_x_3254:
[----:B------:R-:W-:Y:S05]  /*5690*/  BRA.U !UP3, `(.L_x_3251) ;  /* 0x0000000d0b947547 */ /* 0x000fea000b800000 */
[----:B------:R-:W-:Y:S01]  /*56a0*/  PLOP3.LUT P5, PT, PT, PT, UP2, 0x80, 0x8 ;  /* 0x000000000008781c */ /* 0x000fe20003faf028 */
[----:B01----:R-:W-:Y:S01]  /*56b0*/  HFMA2 R88, -RZ, RZ, 0, 0 ;  /* 0x00000000ff587431 */ /* 0x003fe200000001ff */
[----:B------:R-:W-:Y:S02]  /*56c0*/  PLOP3.LUT P6, PT, PT, PT, UP2, 0x80, 0x8 ;  /* 0x000000000008781c */ /* 0x000fe40003fcf028 */
[----:B------:R-:W-:Y:S02]  /*56d0*/  PLOP3.LUT P4, PT, PT, PT, UP2, 0x80, 0x8 ;  /* 0x000000000008781c */ /* 0x000fe40003f8f028 */
[----:B-----5:R-:W-:-:S07]  /*56e0*/  MOV R9, R39 ;  /* 0x0000002700097202 */ /* 0x020fce0000000f00 */
[----:B------:R-:W-:Y:S01]  /*56f0*/  @P5 FFMA.FTZ R92, R104, UR5, R92 ;  /* 0x00000005685c5c23 */ /* 0x000fe2000801005c */
[----:B------:R-:W-:-:S03]  /*5700*/  ISETP.GE.U32.AND P5, PT, R5, 0x1000000, PT ;  /* 0x010000000500780c */ /* 0x000fc60003fa6070 */
[----:B------:R-:W-:-:S04]  /*5710*/  @P6 FADD.FTZ R92, R109, -R92 ;  /* 0x8000005c6d5c6221 */ /* 0x000fc80000010000 */
[----:B------:R-:W-:-:S04]  /*5720*/  @P4 FFMA.FTZ R9, R92, UR28, R39 ;  /* 0x0000001c5c094c23 */ /* 0x000fc80008010027 */
        /* <DEDUP_REMOVED lines=9> */
.L_x_3246:
        /* <DEDUP_REMOVED lines=28> */
.L_x_3258:
[----:B------:R-:W-:Y:S05]  /*5980*/  BSYNC.RECONVERGENT B1 ;  /* 0x0000000000017941 */ /* 0x000fea0003800200 */
.L_x_3257:
[----:B------:R-:W-:Y:S01]  /*5990*/  FADD.FTZ R48, R48, R85 ;  /* 0x0000005530307221 */ /* 0x000fe20000010000 */
[----:B------:R-:W-:-:S07]  /*59a0*/  PRMT R6, R84, 0x7610, R6 ;  /* 0x0000761054067816 */ /* 0x000fce0000000006 */
.L_x_3256:
        /* <DEDUP_REMOVED lines=24> */
.L_x_3261:
[----:B------:R-:W-:Y:S05]  /*5b30*/  BSYNC.RECONVERGENT B1 ;  /* 0x0000000000017941 */ /* 0x000fea0003800200 */
.L_x_3260:
[----:B------:R-:W-:Y:S01]  /*5b40*/  FADD.FTZ R49, R49, R84 ;  /* 0x0000005431317221 */ /* 0x000fe20000010000 */
[----:B------:R-:W-:-:S07]  /*5b50*/  PRMT R7, R85, 0x7610, R7 ;  /* 0x0000761055077816 */ /* 0x000fce0000000007 */
.L_x_3259:
        /* <DEDUP_REMOVED lines=24> */
.L_x_3264:
[----:B------:R-:W-:Y:S05]  /*5ce0*/  BSYNC.RECONVERGENT B1 ;  /* 0x0000000000017941 */ /* 0x000fea0003800200 */
.L_x_3263:
[----:B------:R-:W-:Y:S01]  /*5cf0*/  FADD.FTZ R50, R50, R85 ;  /* 0x0000005532327221 */ /* 0x000fe20000010000 */
[----:B------:R-:W-:-:S07]  /*5d00*/  PRMT R8, R84, 0x7610, R8 ;  /* 0x0000761054087816 */ /* 0x000fce0000000008 */
.L_x_3262:
        /* <DEDUP_REMOVED lines=29> */
.L_x_3255:
        /* <DEDUP_REMOVED lines=24> */
.L_x_3267:
[----:B------:R-:W-:Y:S05]  /*6060*/  BSYNC.RECONVERGENT B1 ;  /* 0x0000000000017941 */ /* 0x000fea0003800200 */
.L_x_3266:
[----:B------:R-:W-:Y:S01]  /*6070*/  FADD.FTZ R48, R48, R89 ;  /* 0x0000005930307221 */ /* 0x000fe20000010000 */
[----:B------:R-:W-:-:S07]  /*6080*/  PRMT R6, R88, 0x7610, R6 ;  /* 0x0000761058067816 */ /* 0x000fce0000000006 */
.L_x_3265:
        /* <DEDUP_REMOVED lines=24> */
.L_x_3270:
[----:B------:R-:W-:Y:S05]  /*6210*/  BSYNC.RECONVERGENT B1 ;  /* 0x0000000000017941 */ /* 0x000fea0003800200 */
.L_x_3269:
[----:B------:R-:W-:Y:S01]  /*6220*/  FADD.FTZ R49, R49, R88 ;  /* 0x0000005831317221 */ /* 0x000fe20000010000 */
[----:B------:R-:W-:-:S07]  /*6230*/  PRMT R7, R89, 0x7610, R7 ;  /* 0x0000761059077816 */ /* 0x000fce0000000007 */
.L_x_3268:
        /* <DEDUP_REMOVED lines=24> */
.L_x_3273:
[----:B------:R-:W-:Y:S05]  /*63c0*/  BSYNC.RECONVERGENT B1 ;  /* 0x0000000000017941 */ /* 0x000fea0003800200 */
.L_x_3272:
[----:B------:R-:W-:Y:S01]  /*63d0*/  FADD.FTZ R50, R50, R89 ;  /* 0x0000005932327221 */ /* 0x000fe20000010000 */
[----:B------:R-:W-:-:S07]  /*63e0*/  PRMT R8, R88, 0x7610, R8 ;  /* 0x0000761058087816 */ /* 0x000fce0000000008 */
.L_x_3271:
[----:B------:R-:W-:Y:S05]  /*63f0*/  BRA.U !UP3, `(.L_x_3251) ;  /* 0x000000010b3c7547 */ /* 0x000fea000b800000 */
[----:B------:R-:W-:Y:S01]  /*6400*/  FFMA.FTZ R92, R104, UR5, R92 ;  /* 0x00000005685c7c23 */ /* 0x000fe2000801005c */
[----:B------:R-:W-:Y:S01]  /*6410*/  ISETP.LT.AND P4, PT, RZ, UR29, PT ;  /* 0x0000001dff007c0c */ /* 0x000fe2000bf81270 */
[----:B01----:R-:W-:Y:S01]  /*6420*/  HFMA2 R88, -RZ, RZ, 0, 0 ;  /* 0x00000000ff587431 */ /* 0x003fe200000001ff */
[----:B-----5:R-:W-:Y:S01]  /*6430*/  ISETP.GE.U32.AND P5, PT, R5, 0x1000000, PT ;  /* 0x010000000500780c */ /* 0x020fe20003fa6070 */
[----:B------:R-:W-:-:S04]  /*6440*/  FADD.FTZ R92, R109, -R92 ;  /* 0x8000005c6d5c7221 */ /* 0x000fc80000010000 */
[----:B------:R-:W-:-:S05]  /*6450*/  FMUL.FTZ R92, R92, UR28 ;  /* 0x0000001c5c5c7c20 */ /* 0x000fca0008410000 */
[----:B------:R-:W-:-:S05]  /*6460*/  FSEL R9, R92, RZ, P4 ;  /* 0x000000ff5c097208 */ /* 0x000fca0002000000 */
        /* <DEDUP_REMOVED lines=8> */
.L_x_3251:
        /* <DEDUP_REMOVED lines=12> */
.L_x_3244:
[----:B------:R-:W-:Y:S05]  /*65b0*/  BSYNC.RECONVERGENT B0 ;  /* 0x0000000000007941 */ /* 0x000fea0003800200 */
.L_x_3243:
[----:B------:R-:W-:Y:S02]  /*65c0*/  UIADD3 UR9, UPT, UPT, UR9, UR26, URZ ;  /* 0x0000001a09097290 */ /* 0x000fe4000fffe0ff */
[----:B------:R-:W-:Y:S02]  /*65d0*/  UPLOP3.LUT UP1, UPT, UPT, UPT, UP1, 0x40, 0x4 ;  /* 0x000000000004789c */ /* 0x000fe40003f2e810 */
[----:B------:R-:W-:-:S09]  /*65e0*/  UISETP.GE.AND UP0, UPT, UR9, UR27, UPT ;  /* 0x0000001b0900728c */ /* 0x000fd2000bf06270 */
[----:B------:R-:W-:Y:S05]  /*65f0*/  BRA.U !UP0, `(.L_x_3274) ;  /* 0xffffff9d08cc7547 */ /* 0x000fea000b83ffff */
.L_x_3164:
        /* <DEDUP_REMOVED lines=16> */
.L_x_3276:
[----:B------:R-:W-:Y:S05]  /*6700*/  BSYNC.RECONVERGENT B0 ;  /* 0x0000000000007941 */ /* 0x000fea0003800200 */
.L_x_3275:
        /* <DEDUP_REMOVED lines=12> */
.L_x_3278:
[----:B------:R-:W-:Y:S05]  /*67d0*/  BSYNC.RECONVERGENT B0 ;  /* 0x0000000000007941 */ /* 0x000fea0003800200 */
.L_x_3277:
        /* <DEDUP_REMOVED lines=11> */
.L_x_3279:
        /* <DEDUP_REMOVED lines=15> */
.L_x_6749:


//--------------------- .text._ZN10layer_norm22ln_bwd_finalize_kernelINS_22Kernel_traits_finalizeILj1536Ef13__nv_bfloat16fS2_fjLb1ELj1024ELj4ENS_18Kernel_traits_baseILj1536EfS2_fS2_fjLj1024EEEEELb1ELb1EEEvNS_9BwdParamsE --------------------------
	.section	.text._ZN10layer_norm22ln_bwd_finalize_kernelINS_22Kernel_traits_finalizeILj1536Ef13__nv_bfloat16fS2_fjLb1ELj1024ELj4ENS_18Kernel_traits_baseILj1536EfS2_fS2_fjLj1024EEEEELb1ELb1EEEvNS_9BwdParamsE,"ax",@progbits
	.align	128
        .global         _ZN10layer_norm22ln_bwd_finalize_kernelINS_22Kernel_traits_finalizeILj1536Ef13__nv_bfloat16fS2_fjLb1ELj1024ELj4ENS_18Kernel_traits_baseILj1536EfS2_fS2_fjLj1024EEEEELb1ELb1EEEvNS_9BwdParamsE
        .type           _ZN10layer_norm22ln_bwd_finalize_kernelINS_22Kernel_traits_finalizeILj1536Ef13__nv_bfloat16fS2_fjLb1ELj1024ELj4ENS_18Kernel_traits_baseILj1536EfS2_fS2_fjLj1024EEEEELb1ELb1EEEvNS_9BwdParamsE,@function
        .size           _ZN10layer_norm22ln_bwd_finalize_kernelINS_22Kernel_traits_finalizeILj1536Ef13__nv_bfloat16fS2_fjLb1ELj1024ELj4ENS_18Kernel_traits_baseILj1536EfS2_fS2_fjLj1024EEEEELb1ELb1EEEvNS_9BwdParamsE,(.L_x_6750 - _ZN10layer_norm22ln_bwd_finalize_kernelINS_22Kernel_traits_finalizeILj1536Ef13__nv_bfloat16fS2_fjLb1ELj1024ELj4ENS_18Kernel_traits_baseILj1536EfS2_fS2_fjLj1024EEEEELb1ELb1EEEvNS_9BwdParamsE)
        .other          _ZN10layer_norm22ln_bwd_finalize_kernelINS_22Kernel_traits_finalizeILj1536Ef13__nv_bfloat16fS2_fjLb1ELj1024ELj4ENS_18Kernel_traits_baseILj1536EfS2_fS2_fjLj1024EEEEELb1ELb1EEEvNS_9BwdParamsE,@"STO_CUDA_ENTRY STV_DEFAULT"
_ZN10layer_norm22ln_bwd_finalize_kernelINS_22Kernel_traits_finalizeILj1536Ef13__nv_bfloat16fS2_fjLb1ELj1024ELj4ENS_18Kernel_traits_baseILj1536EfS2_fS2_fjLj1024EEEEELb1ELb1EEEvNS_9BwdParamsE:
.text._ZN10layer_norm22ln_bwd_finalize_kernelINS_22Kernel_traits_finalizeILj1536Ef13__nv_bfloat16fS2_fjLb1ELj1024ELj4ENS_18Kernel_traits_baseILj1536EfS2_fS2_fjLj1024EEEEELb1ELb1EEEvNS_9BwdParamsE:
        /* <DEDUP_REMOVED lines=56> */
.L_x_3284:
        /* <DEDUP_REMOVED lines=87> */
.L_x_3283:
[----:B------:R-:W-:Y:S05]  /*08f0*/  BSYNC.RECONVERGENT B1 ;  /* 0x0000000000017941 */ /* 0x000fea0003800200 */
.L_x_3282:
        /* <DEDUP_REMOVED lines=51> */
.L_x_3286:
[----:B------:R-:W-:Y:S05]  /*0c30*/  BSYNC.RECONVERGENT B1 ;  /* 0x0000000000017941 */ /* 0x000fea0003800200 */
.L_x_3285:
        /* <DEDUP_REMOVED lines=30> */
.L_x_3288:
[----:B------:R-:W-:Y:S05]  /*0e20*/  BSYNC.RECONVERGENT B1 ;  /* 0x0000000000017941 */ /* 0x000fea0003800200 */
.L_x_3287:
        /* <DEDUP_REMOVED lines=15> */
.L_x_3281:
[----:B------:R-:W-:Y:S05]  /*0f20*/  BSYNC.RECONVERGENT B0 ;  /* 0x0000000000007941 */ /* 0x000fea0003800200 */
.L_x_3280:
        /* <DEDUP_REMOVED lines=72> */
.L_x_3289:
        /* <DEDUP_REMOVED lines=13> */
.L_x_6750:


//--------------------- .text._ZN10layer_norm13ln_bwd_kernelINS_13Kernel_traitsIf13__nv_bfloat16fS2_fjLj1536ELj1ELj1ELj4ELj8ENS_18Kernel_traits_baseILj1536EfS2_fS2_fjLj128EEEEELb1ELb1ELb1ELb1EEEvNS_9BwdParamsE --------------------------
	.section	.text._ZN10layer_norm13ln_bwd_kernelINS_13Kernel_traitsIf13__nv_bfloat16fS2_fjLj1536ELj1ELj1ELj4ELj8ENS_18Kernel_traits_baseILj1536EfS2_fS2_fjLj128EEEEELb1ELb1ELb1ELb1EEEvNS_9BwdParamsE,"ax",@progbits
	.align	128
        .global         _ZN10layer_norm13ln_bwd_kernelINS_13Kernel_traitsIf13__nv_bfloat16fS2_fjLj1536ELj1ELj1ELj4ELj8ENS_18Kernel_traits_baseILj1536EfS2_fS2_fjLj128EEEEELb1ELb1ELb1ELb1EEEvNS_9BwdParamsE
        .type           _ZN10layer_norm13ln_bwd_kernelINS_13Kernel_traitsIf13__nv_bfloat16fS2_fjLj1536ELj1ELj1ELj4ELj8ENS_18Kernel_traits_baseILj1536EfS2_fS2_fjLj128EEEEELb1ELb1ELb1ELb1EEEvNS_9BwdParamsE,@function
        .size           _ZN10layer_norm13ln_bwd_kernelINS_13Kernel_traitsIf13__nv_bfloat16fS2_fjLj1536ELj1ELj1ELj4ELj8ENS_18Kernel_traits_baseILj1536EfS2_fS2_fjLj128EEEEELb1ELb1ELb1ELb1EEEvNS_9BwdParamsE,(.L_x_6751 - _ZN10layer_norm13ln_bwd_kernelINS_13Kernel_traitsIf13__nv_bfloat16fS2_fjLj1536ELj1ELj1ELj4ELj8ENS_18Kernel_traits_baseILj1536EfS2_fS2_fjLj128EEEEELb1ELb1ELb1ELb1EEEvNS_9BwdParamsE)
        .other          _ZN10layer_norm13ln_bwd_kernelINS_13Kernel_traitsIf13__nv_bfloat16fS2_fjLj1536ELj1ELj1ELj4ELj8ENS_18Kernel_traits_baseILj1536EfS2_fS2_fjLj128EEEEELb1ELb1ELb1ELb1EEEvNS_9BwdParamsE,@"STO_CUDA_ENTRY STV_DEFAULT"
_ZN10layer_norm13ln_bwd_kernelINS_13Kernel_traitsIf13__nv_bfloat16fS2_fjLj1536ELj1ELj1ELj4ELj8ENS_18Kernel_traits_baseILj1536EfS2_fS2_fjLj128EEEEELb1ELb1ELb1ELb1EEEvNS_9BwdParamsE:
.text._ZN10layer_norm13ln_bwd_kernelINS_13Kernel_traitsIf13__nv_bfloat16fS2_fjLj1536ELj1ELj1ELj4ELj8ENS_18Kernel_traits_baseILj1536EfS2_fS2_fjLj128EEEEELb1ELb1ELb1ELb1EEEvNS_9BwdParamsE:
        /* <DEDUP_REMOVED lines=46> */
.L_x_3389:
[----:B------:R-:W-:Y:S02]  /*02e0*/  UIMAD.WIDE UR10, UR8, 0x4, UR18 ;  /* 0x00000004080a78a5 */ /* 0x000fe4000f8e0212 */
[----:B------:R-:W-:-:S04]  /*02f0*/  UIMAD.WIDE UR30, UR8, 0x4, UR16 ;  /* 0x00000004081e78a5 */ /* 0x000fc8000f8e0210 */
[----:B------:R-:W-:Y:S02]  /*0300*/  MOV R90, UR10 ;  /* 0x0000000a005a7c02 */ /* 0x000fe40008000f00 */
[----:B------:R-:W-:Y:S01]  /*0310*/  MOV R91, UR11 ;  /* 0x0000000b005b7c02 */ /* 0x000fe20008000f00 */
[----:B------:R-:W-:-:S04]  /*0320*/  UIMAD.WIDE UR10, UR8, 0x4, UR14 ;  /* 0x00000004080a78a5 */ /* 0x000fc8000f8e020e */
[----:B------:R-:W3:Y:S01]  /*0330*/  LDG.E R90, desc[UR22][R90.64] ;  /* 0x000000165a5a7981 */ /* 0x000ee2000c1e1900 */
[----:B012---:R-:W-:Y:S02]  /*0340*/  MOV R2, UR30 ;  /* 0x0000001e00027c02 */ /* 0x007fe40008000f00 */
        /* <DEDUP_REMOVED lines=28> */
[----:B------:R4:W3:Y:S01]  /*0510*/  LDG.E R116, desc[UR22][R116.64] ;  /* 0x0000001674747981 */ /* 0x0008e2000c1e1900 */
[-C--:B0-----:R-:W-:Y:S02]  /*0520*/  LEA.HI.SX32 R101, R101, R0.reuse, 0x1e ;  /* 0x0000000065657211 */ /* 0x081fe400078ff2ff */
[----:B------:R-:W-:Y:S02]  /*0530*/  LEA.HI.SX32 R123, R123, R0, 0x1e ;  /* 0x000000007b7b7211 */ /* 0x000fe400078ff2ff */
[C---:B------:R-:W-:Y:S01]  /*0540*/  IADD3 R103, PT, PT, R101.reuse, 0x80, RZ ;  /* 0x0000008065677810 */ /* 0x040fe20007ffe0ff */
[C-C-:B-1----:R-:W-:Y:S01]  /*0550*/  IMAD.WIDE.U32 R104, R101.reuse, 0x8, R92.reuse ;  /* 0x0000000865687825 */ /* 0x142fe200078e005c */
[----:B------:R-:W-:Y:S02]  /*0560*/  IADD3 R101, PT, PT, R101, 0x100, RZ ;  /* 0x0000010065657810 */ /* 0x000fe40007ffe0ff */
[C---:B------:R-:W-:Y:S02]  /*0570*/  IADD3 R121, PT, PT, R123.reuse, 0x80, RZ ;  /* 0x000000807b797810 */ /* 0x040fe40007ffe0ff */
[----:B----4-:R-:W-:Y:S01]  /*0580*/  IADD3 R117, PT, PT, R123, 0x100, RZ ;  /* 0x000001007b757810 */ /* 0x010fe20007ffe0ff */
[--C-:B------:R-:W-:Y:S01]  /*0590*/  IMAD.WIDE.U32 R102, R103, 0x8, R92.reuse ;  /* 0x0000000867667825 */ /* 0x100fe200078e005c */
[----:B------:R-:W4:Y:S03]  /*05a0*/  LDG.E.64 R104, desc[UR22][R104.64] ;  /* 0x0000001668687981 */ /* 0x000f26000c1e1b00 */
[----:B------:R-:W-:-:S02]  /*05b0*/  IMAD.WIDE.U32 R100, R101, 0x8, R92 ;  /* 0x0000000865647825 */ /* 0x000fc400078e005c */
[----:B------:R-:W4:Y:S02]  /*05c0*/  LDG.E.64 R102, desc[UR22][R102.64] ;  /* 0x0000001666667981 */ /* 0x000f24000c1e1b00 */
[--C-:B--2---:R-:W-:Y:S02]  /*05d0*/  IMAD.WIDE.U32 R88, R123, 0x10, R2.reuse ;  /* 0x000000107b587825 */ /* 0x104fe400078e0002 */
[----:B------:R-:W2:Y:S02]  /*05e0*/  LDG.E.64 R100, desc[UR22][R100.64] ;  /* 0x0000001664647981 */ /* 0x000ea4000c1e1b00 */
[--C-:B------:R-:W-:Y:S02]  /*05f0*/  IMAD.WIDE.U32 R92, R121, 0x10, R2.reuse ;  /* 0x00000010795c7825 */ /* 0x100fe400078e0002 */
[----:B------:R-:W2:Y:S02]  /*0600*/  LDG.E.128 R88, desc[UR22][R88.64] ;  /* 0x0000001658587981 */ /* 0x000ea4000c1e1d00 */
[----:B------:R-:W-:-:S02]  /*0610*/  IMAD.WIDE.U32 R96, R117, 0x10, R2 ;  /* 0x0000001075607825 */ /* 0x000fc400078e0002 */
[----:B------:R-:W2:Y:S04]  /*0620*/  LDG.E.128 R92, desc[UR22][R92.64] ;  /* 0x000000165c5c7981 */ /* 0x000ea8000c1e1d00 */
[----:B------:R-:W2:Y:S01]  /*0630*/  LDG.E.128 R96, desc[UR22][R96.64] ;  /* 0x0000001660607981 */ /* 0x000ea2000c1e1d00 */
[----:B------:R-:W-:Y:S01]  /*0640*/  ISETP.NE.AND.EX P0, PT, RZ, UR5, PT, P0 ;  /* 0x00000005ff007c0c */ /* 0x000fe2000bf05300 */
[----:B------:R-:W-:-:S04]  /*0650*/  @UP3 UIADD3 UR9, UPT, UPT, UR20, -0x1, URZ ;  /* 0xffffffff14093890 */ /* 0x000fc8000fffe0ff */
[----:B------:R-:W-:Y:S01]  /*0660*/  @UP3 UIMAD UR9, UR9, UR29, URZ ;  /* 0x0000001d090932a4 */ /* 0x000fe2000f8e02ff */
[----:B------:R-:W-:-:S03]  /*0670*/  PLOP3.LUT P1, PT, PT, PT, UP3, 0x80, 0x8 ;  /* 0x000000000008781c */ /* 0x000fc60003f2f038 */
[----:B------:R-:W-:-:S04]  /*0680*/  @UP3 USHF.R.S32.HI UR10, URZ, 0x1f, UR9 ;  /* 0x0000001fff0a3899 */ /* 0x000fc80008011409 */
[----:B------:R-:W0:Y:S08]  /*0690*/  @P0 LDC.64 R106, c[0x0][0x438] ;  /* 0x00010e00ff6a0b82 */ /* 0x000e300000000a00 */
[----:B------:R-:W1:Y:S08]  /*06a0*/  @P0 LDC.64 R108, c[0x0][0x438] ;  /* 0x00010e00ff6c0b82 */ /* 0x000e700000000a00 */
[----:B------:R-:W3:Y:S01]  /*06b0*/  @P0 LDC.64 R110, c[0x0][0x438] ;  /* 0x00010e00ff6e0b82 */ /* 0x000ee20000000a00 */
[----:B------:R-:W-:Y:S01]  /*06c0*/  @UP3 ULEA.HI UR10, UR10, UR9, URZ, 0x2 ;  /* 0x000000090a0a3291 */ /* 0x000fe2000f8f10ff */
[----:B------:R-:W-:-:S05]  /*06d0*/  MOV R3, RZ ;  /* 0x000000ff00037202 */ /* 0x000fca0000000f00 */
[----:B------:R-:W-:-:S04]  /*06e0*/  MOV R115, UR10 ;  /* 0x0000000a00737c02 */ /* 0x000fc80008000f00 */
[----:B------:R-:W-:Y:S01]  /*06f0*/  @P1 LEA.HI.SX32 R3, R115, R0, 0x1e ;  /* 0x0000000073031211 */ /* 0x000fe200078ff2ff */
[----:B0-----:R-:W-:-:S03]  /*0700*/  @P0 IMAD.WIDE.U32 R106, R123, 0x10, R106 ;  /* 0x000000107b6a0825 */ /* 0x001fc600078e006a */
[----:B------:R-:W-:Y:S01]  /*0710*/  IADD3 R115, PT, PT, R3, 0x80, RZ ;  /* 0x0000008003737810 */ /* 0x000fe20007ffe0ff */
[----:B-1----:R-:W-:Y:S01]  /*0720*/  @P0 IMAD.WIDE.U32 R108, R121, 0x10, R108 ;  /* 0x00000010796c0825 */ /* 0x002fe200078e006c */
[----:B------:R-:W5:Y:S03]  /*0730*/  @P0 LDG.E.128 R44, desc[UR22][R106.64] ;  /* 0x000000166a2c0981 */ /* 0x000f66000c1e1d00 */
[----:B---3--:R-:W-:Y:S01]  /*0740*/  IMAD.WIDE.U32 R114, R115, 0x4, R112 ;  /* 0x0000000473727825 */ /* 0x008fe200078e0070 */
[----:B------:R-:W5:Y:S03]  /*0750*/  @P0 LDG.E.128 R40, desc[UR22][R108.64] ;  /* 0x000000166c280981 */ /* 0x000f66000c1e1d00 */
[----:B------:R-:W-:Y:S01]  /*0760*/  @P0 IMAD.WIDE.U32 R110, R117, 0x10, R110 ;  /* 0x00000010756e0825 */ /* 0x000fe200078e006e */
[C---:B------:R-:W-:Y:S01]  /*0770*/  IADD3 R125, PT, PT, R3.reuse, 0x100, RZ ;  /* 0x00000100037d7810 */ /* 0x040fe20007ffe0ff */
[----:B------:R-:W5:Y:S02]  /*0780*/  LDG.E R2, desc[UR22][R114.64] ;  /* 0x0000001672027981 */ /* 0x000f64000c1e1900 */
[----:B------:R-:W-:-:S02]  /*0790*/  IMAD.WIDE.U32 R118, R3, 0x4, R112 ;  /* 0x0000000403767825 */ /* 0x000fc400078e0070 */
[----:B------:R-:W5:Y:S01]  /*07a0*/  @P0 LDG.E.128 R36, desc[UR22][R110.64] ;  /* 0x000000166e240981 */ /* 0x000f62000c1e1d00 */
[----:B------:R-:W-:Y:S01]  /*07b0*/  ISETP.NE.AND P0, PT, RZ, UR28, PT ;  /* 0x0000001cff007c0c */ /* 0x000fe2000bf05270 */
[----:B------:R-:W-:Y:S02]  /*07c0*/  IMAD.WIDE.U32 R112, R125, 0x4, R112 ;  /* 0x000000047d707825 */ /* 0x000fe400078e0070 */
[----:B------:R0:W5:Y:S04]  /*07d0*/  LDG.E R3, desc[UR22][R118.64] ;  /* 0x0000001676037981 */ /* 0x000168000c1e1900 */
[----:B------:R1:W5:Y:S01]  /*07e0*/  LDG.E R0, desc[UR22][R112.64] ;  /* 0x0000001670007981 */ /* 0x000362000c1e1900 */
[----:B0-----:R-:W-:Y:S02]  /*07f0*/  FSEL R118, R116, RZ, !P0 ;  /* 0x000000ff74767208 */ /* 0x001fe40004000000 */
[----:B----4-:R-:W-:-:S02]  /*0800*/  MOV R115, R104 ;  /* 0x0000006800737202 */ /* 0x010fc40000000f00 */
[--C-:B------:R-:W-:Y:S02]  /*0810*/  SHF.R.U64 R114, R104, 0x10, R105.reuse ;  /* 0x0000001068727819 */ /* 0x100fe40000001269 */
[----:B------:R-:W-:Y:S02]  /*0820*/  SHF.L.U32 R115, R115, 0x10, RZ ;  /* 0x0000001073737819 */ /* 0x000fe400000006ff */
[----:B-1----:R-:W-:Y:S02]  /*0830*/  MOV R113, R105 ;  /* 0x0000006900717202 */ /* 0x002fe40000000f00 */
[----:B------:R-:W-:Y:S01]  /*0840*/  SHF.R.U32.HI R108, RZ, 0x10, R105 ;  /* 0x00000010ff6c7819 */ /* 0x000fe20000011669 */
[----:B-----5:R-:W-:Y:S01]  /*0850*/  FMUL.FTZ R120, R12, R115 ;  /* 0x000000730c787220 */ /* 0x020fe20000410000 */
[----:B--2---:R-:W-:Y:S01]  /*0860*/  MOV R104, R100 ;  /* 0x0000006400687202 */ /* 0x004fe20000000f00 */
[C---:B------:R-:W-:Y:S01]  /*0870*/  FADD.FTZ R121, -R118.reuse, R88 ;  /* 0x0000005876797221 */ /* 0x040fe20000010100 */
[C---:B------:R-:W-:Y:S01]  /*0880*/  FADD.FTZ R119, -R118.reuse, R91 ;  /* 0x0000005b76777221 */ /* 0x040fe20000010100 */
[C---:B------:R-:W-:Y:S01]  /*0890*/  FADD.FTZ R117, -R118.reuse, R90 ;  /* 0x0000005a76757221 */ /* 0x040fe20000010100 */
[----:B------:R-:W-:Y:S01]  /*08a0*/  MOV R88, R102 ;  /* 0x0000006600587202 */ /* 0x000fe20000000f00 */
[C---:B------:R-:W-:Y:S01]  /*08b0*/  FADD.FTZ R92, -R118.reuse, R92 ;  /* 0x0000005c765c7221 */ /* 0x040fe20000010100 */
[C---:B------:R-:W-:Y:S01]  /*08c0*/  FADD.FTZ R93, -R118.reuse, R93 ;  /* 0x0000005d765d7221 */ /* 0x040fe20000010100 */
[----:B------:R-:W-:Y:S01]  /*08d0*/  SHF.R.U32.HI R91, RZ, 0x10, R103 ;  /* 0x00000010ff5b7819 */ /* 0x000fe20000011667 */
[C---:B------:R-:W-:Y:S01]  /*08e0*/  FADD.FTZ R95, -R118.reuse, R95 ;  /* 0x0000005f765f7221 */ /* 0x040fe20000010100 */
[C---:B------:R-:W-:Y:S01]  /*08f0*/  FADD.FTZ R96, -R118.reuse, R96 ;  /* 0x0000006076607221 */ /* 0x040fe20000010100 */
[C---:B------:R-:W-:Y:S01]  /*0900*/  FADD.FTZ R97, -R118.reuse, R97 ;  /* 0x0000006176617221 */ /* 0x040fe20000010100 */
[C---:B------:R-:W-:Y:S01]  /*0910*/  FADD.FTZ R116, -R118.reuse, R89 ;  /* 0x0000005976747221 */ /* 0x040fe20000010100 */
[----:B------:R-:W-:Y:S01]  /*0920*/  MOV R90, R103 ;  /* 0x00000067005a7202 */ /* 0x000fe20000000f00 */
[C---:B------:R-:W-:Y:S01]  /*0930*/  FADD.FTZ R94, -R118.reuse, R94 ;  /* 0x0000005e765e7221 */ /* 0x040fe20000010100 */
[----:B------:R-:W-:Y:S01]  /*0940*/  FADD.FTZ R109, -R118, R98 ;  /* 0x00000062766d7221 */ /* 0x000fe20000010100 */
[----:B------:R-:W-:Y:S01]  /*0950*/  SHF.L.U32 R114, R114, 0x10, RZ ;  /* 0x0000001072727819 */ /* 0x000fe200000006ff */
[----:B------:R-:W-:Y:S01]  /*0960*/  FADD.FTZ R118, -R118, R99 ;  /* 0x0000006376767221 */ /* 0x000fe20000010100 */
[----:B------:R-:W-:Y:S01]  /*0970*/  SHF.R.U64 R89, R102, 0x10, R103 ;  /* 0x0000001066597819 */ /* 0x000fe20000001267 */
[----:B------:R-:W-:Y:S01]  /*0980*/  FMUL.FTZ R121, R121, UR32 ;  /* 0x0000002079797c20 */ /* 0x000fe20008410000 */
[--C-:B------:R-:W-:Y:S01]  /*0990*/  SHF.R.U64 R105, R100, 0x10, R101.reuse ;  /* 0x0000001064697819 */ /* 0x100fe20000001265 */
[----:B------:R-:W-:Y:S01]  /*09a0*/  FMUL.FTZ R103, R92, UR32 ;  /* 0x000000205c677c20 */ /* 0x000fe20008410000 */
[----:B------:R-:W-:Y:S01]  /*09b0*/  FMUL.FTZ R100, R93, UR32 ;  /* 0x000000205d647c20 */ /* 0x000fe20008410000 */
[----:B------:R-:W-:Y:S01]  /*09c0*/  FMUL.FTZ R99, R96, UR32 ;  /* 0x0000002060637c20 */ /* 0x000fe20008410000 */
[----:B------:R-:W-:Y:S01]  /*09d0*/  MOV R110, R101 ;  /* 0x00000065006e7202 */ /* 0x000fe20000000f00 */
[----:B------:R-:W-:Y:S01]  /*09e0*/  FMUL.FTZ R98, R95, UR32 ;  /* 0x000000205f627c20 */ /* 0x000fe20008410000 */
[----:B------:R-:W-:Y:S01]  /*09f0*/  FMUL.FTZ R96, R97, UR32 ;  /* 0x0000002061607c20 */ /* 0x000fe20008410000 */
[----:B------:R-:W-:Y:S01]  /*0a00*/  SHF.L.U32 R93, R88, 0x10, RZ ;  /* 0x00000010585d7819 */ /* 0x000fe200000006ff */
[----:B------:R-:W-:Y:S01]  /*0a10*/  FMUL.FTZ R97, R109, UR32 ;  /* 0x000000206d617c20 */ /* 0x000fe20008410000 */
[----:B------:R-:W-:Y:S01]  /*0a20*/  SHF.L.U32 R92, R91, 0x10, RZ ;  /* 0x000000105b5c7819 */ /* 0x000fe200000006ff */
[----:B------:R-:W-:Y:S01]  /*0a30*/  FMUL.FTZ R109, R13, R114 ;  /* 0x000000720d6d7220 */ /* 0x000fe20000410000 */
[----:B------:R-:W-:Y:S01]  /*0a40*/  SHF.R.U32.HI R112, RZ, 0x10, R101 ;  /* 0x00000010ff707819 */ /* 0x000fe20000011665 */
[----:B------:R-:W-:Y:S01]  /*0a50*/  FMUL.FTZ R101, R94, UR32 ;  /* 0x000000205e657c20 */ /* 0x000fe20008410000 */
[----:B------:R-:W-:-:S02]  /*0a60*/  SHF.L.U32 R113, R113, 0x10, RZ ;  /* 0x0000001071717819 */ /* 0x000fc400000006ff */
[----:B------:R-:W-:Y:S02]  /*0a70*/  SHF.L.U32 R95, R90, 0x10, RZ ;  /* 0x000000105a5f7819 */ /* 0x000fe400000006ff */
[----:B------:R-:W-:Y:S01]  /*0a80*/  SHF.L.U32 R91, R104, 0x10, RZ ;  /* 0x00000010685b7819 */ /* 0x000fe200000006ff */
[----:B------:R-:W-:Y:S01]  /*0a90*/  FADD.FTZ R104, RZ, R120 ;  /* 0x00000078ff687221 */ /* 0x000fe20000010000 */
[----:B------:R-:W-:Y:S01]  /*0aa0*/  SHF.L.U32 R90, R105, 0x10, RZ ;  /* 0x00000010695a7819 */ /* 0x000fe200000006ff */
[----:B------:R-:W-:Y:S01]  /*0ab0*/  FMUL.FTZ R106, R116, UR32 ;  /* 0x00000020746a7c20 */ /* 0x000fe20008410000 */
[----:B------:R-:W-:Y:S01]  /*0ac0*/  SHF.L.U32 R94, R89, 0x10, RZ ;  /* 0x00000010595e7819 */ /* 0x000fe200000006ff */
[----:B------:R-:W-:Y:S01]  /*0ad0*/  FFMA.FTZ R105, R121, R120, RZ ;  /* 0x0000007879697223 */ /* 0x000fe200000100ff */
[----:B------:R-:W-:Y:S01]  /*0ae0*/  FMUL.FTZ R107, R117, UR32 ;  /* 0x00000020756b7c20 */ /* 0x000fe20008410000 */
[----:B------:R-:W-:Y:S01]  /*0af0*/  SHF.L.U32 R89, R110, 0x10, RZ ;  /* 0x000000106e597819 */ /* 0x000fe200000006ff */
[----:B------:R-:W-:Y:S01]  /*0b00*/  FADD.FTZ R64, R64, R93 ;  /* 0x0000005d40407221 */ /* 0x000fe20000010000 */
[----:B------:R-:W-:Y:S01]  /*0b10*/  SHF.L.U32 R116, R108, 0x10, RZ ;  /* 0x000000106c747819 */ /* 0x000fe200000006ff */
[-C--:B------:R-:W-:Y:S01]  /*0b20*/  FFMA.FTZ R52, R103, R93.reuse, R52 ;  /* 0x0000005d67347223 */ /* 0x080fe20000010034 */
[----:B------:R-:W-:Y:S01]  /*0b30*/  FMUL.FTZ R110, R16, R93 ;  /* 0x0000005d106e7220 */ /* 0x000fe20000410000 */
[----:B------:R-:W-:Y:S01]  /*0b40*/  FMUL.FTZ R108, R14, R113 ;  /* 0x000000710e6c7220 */ /* 0x000fe20000410000 */
[----:B------:R-:W-:Y:S01]  /*0b50*/  FADD.FTZ R93, R109, R104 ;  /* 0x000000686d5d7221 */ /* 0x000fe20000010000 */
[----:B------:R-:W-:Y:S01]  /*0b60*/  FFMA.FTZ R104, R106, R109, R105 ;  /* 0x0000006d6a687223 */ /* 0x000fe20000010069 */
[----:B------:R-:W-:Y:S01]  /*0b70*/  FFMA.FTZ R50, R107, R113, R50 ;  /* 0x000000716b327223 */ /* 0x000fe20000010032 */
[----:B------:R-:W-:Y:S01]  /*0b80*/  FADD.FTZ R62, R62, R113 ;  /* 0x000000713e3e7221 */ /* 0x000fe20000010000 */
[----:B------:R-:W-:Y:S01]  /*0b90*/  FADD.FTZ R65, R65, R94 ;  /* 0x0000005e41417221 */ /* 0x000fe20000010000 */
[-C--:B------:R-:W-:Y:S01]  /*0ba0*/  FFMA.FTZ R53, R100, R94.reuse, R53 ;  /* 0x0000005e64357223 */ /* 0x080fe20000010035 */
[----:B------:R-:W-:Y:S01]  /*0bb0*/  FMUL.FTZ R113, R17, R94 ;  /* 0x0000005e11717220 */ /* 0x000fe20000410000 */
[----:B------:R-:W-:Y:S01]  /*0bc0*/  FMUL.FTZ R111, R15, R116 ;  /* 0x000000740f6f7220 */ /* 0x000fe20000410000 */
[----:B------:R-:W-:Y:S01]  /*0bd0*/  FADD.FTZ R94, R108, R93 ;  /* 0x0000005d6c5e7221 */ /* 0x000fe20000010000 */
[----:B------:R-:W-:Y:S01]  /*0be0*/  FMUL.FTZ R102, R119, UR32 ;  /* 0x0000002077667c20 */ /* 0x000fe20008410000 */
[----:B------:R-:W-:-:S02]  /*0bf0*/  FFMA.FTZ R105, R107, R108, R104 ;  /* 0x0000006c6b697223 */ /* 0x000fc40000010068 */
[----:B------:R-:W-:Y:S02]  /*0c00*/  FADD.FTZ R93, R111, R94 ;  /* 0x0000005e6f5d7221 */ /* 0x000fe40000010000 */
[----:B------:R-:W-:Y:S01]  /*0c10*/  FFMA.FTZ R104, R102, R111, R105 ;  /* 0x0000006f66687223 */ /* 0x000fe20000010069 */
[----:B------:R-:W-:Y:S01]  /*0c20*/  SHF.L.U32 R88, R112, 0x10, RZ ;  /* 0x0000001070587819 */ /* 0x000fe200000006ff */
[----:B------:R-:W-:Y:S01]  /*0c30*/  FADD.FTZ R66, R66, R95 ;  /* 0x0000005f42427221 */ /* 0x000fe20000010000 */
[-C--:B------:R-:W-:Y:S01]  /*0c40*/  FFMA.FTZ R54, R101, R95.reuse, R54 ;  /* 0x0000005f65367223 */ /* 0x080fe20000010036 */
[----:B------:R-:W-:Y:S01]  /*0c50*/  FMUL.FTZ R112, R18, R95 ;  /* 0x0000005f12707220 */ /* 0x000fe20000410000 */
[----:B------:R-:W-:Y:S01]  /*0c60*/  FADD.FTZ R94, R110, R93 ;  /* 0x0000005d6e5e7221 */ /* 0x000fe20000010000 */
[----:B------:R-:W-:Y:S01]  /*0c70*/  FFMA.FTZ R95, R103, R110, R104 ;  /* 0x0000006e675f7223 */ /* 0x000fe20000010068 */
[----:B------:R-:W-:Y:S02]  /*0c80*/  FFMA.FTZ R48, R121, R115, R48 ;  /* 0x0000007379307223 */ /* 0x000fe40000010030 */
[----:B------:R-:W-:Y:S01]  /*0c90*/  FADD.FTZ R93, R113, R94 ;  /* 0x0000005e715d7221 */ /* 0x000fe20000010000 */
[----:B------:R-:W-:Y:S01]  /*0ca0*/  FFMA.FTZ R94, R100, R113, R95 ;  /* 0x00000071645e7223 */ /* 0x000fe2000001005f */
[----:B------:R-:W-:Y:S01]  /*0cb0*/  FADD.FTZ R60, R60, R115 ;  /* 0x000000733c3c7221 */ /* 0x000fe20000010000 */
[----:B------:R-:W-:Y:S01]  /*0cc0*/  FADD.FTZ R67, R67, R92 ;  /* 0x0000005c43437221 */ /* 0x000fe20000010000 */
[-C--:B------:R-:W-:Y:S01]  /*0cd0*/  FFMA.FTZ R55, R98, R92.reuse, R55 ;  /* 0x0000005c62377223 */ /* 0x080fe20000010037 */
        /* <DEDUP_REMOVED lines=31> */
.L_x_3291:
        /* <DEDUP_REMOVED lines=13> */
.L_x_3293:
[C---:B------:R-:W-:Y:S01]  /*0fa0*/  @!P0 IADD3 R91, PT, PT, R105.reuse, 0x80, RZ ;  /* 0x00000080695b8810 */ /* 0x040fe20007ffe0ff */
[C---:B0-----:R-:W-:Y:S01]  /*0fb0*/  @!P0 IMAD.WIDE.U32 R92, R105.reuse, 0x4, R88 ;  /* 0x00000004695c8825 */ /* 0x041fe200078e0058 */
[----:B------:R-:W-:-:S03]  /*0fc0*/  @!P0 IADD3 R3, PT, PT, R105, 0x100, RZ ;  /* 0x0000010069038810 */ /* 0x000fc60007ffe0ff */
[----:B------:R-:W-:-:S04]  /*0fd0*/  @!P0 IMAD.WIDE.U32 R90, R91, 0x4, R88 ;  /* 0x000000045b5a8825 */ /* 0x000fc800078e0058 */
[----:B------:R-:W-:Y:S01]  /*0fe0*/  @!P0 IMAD.WIDE.U32 R88, R3, 0x4, R88 ;  /* 0x0000000403588825 */ /* 0x000fe200078e0058 */
[----:B------:R0:W5:Y:S04]  /*0ff0*/  @!P0 LDG.E R2, desc[UR22][R90.64] ;  /* 0x000000165a028981 */ /* 0x000168000c1e1900 */
        /* <DEDUP_REMOVED lines=21> */
[----:B------:R-:W-:-:S02]  /*1150*/  IMAD.WIDE.U32 R90, R105, 0x4, R88 ;  /* 0x00000004695a7825 */ /* 0x000fc400078e0058 */
[----:B------:R-:W5:Y:S02]  /*1160*/  LDG.E.128 R40, desc[UR22][R40.64] ;  /* 0x0000001628287981 */ /* 0x000f64000c1e1d00 */
[----:B------:R-:W-:Y:S02]  /*1170*/  IMAD.WIDE.U32 R36, R3, 0x10, R36 ;  /* 0x0000001003247825 */ /* 0x000fe400078e0024 */
[----:B------:R1:W5:Y:S02]  /*1180*/  LDG.E R3, desc[UR22][R90.64] ;  /* 0x000000165a037981 */ /* 0x000364000c1e1900 */
[----:B------:R-:W-:Y:S02]  /*1190*/  IMAD.WIDE.U32 R88, R39, 0x4, R88 ;  /* 0x0000000427587825 */ /* 0x000fe400078e0058 */
[----:B------:R-:W5:Y:S04]  /*11a0*/  LDG.E.128 R36, desc[UR22][R36.64] ;  /* 0x0000001624247981 */ /* 0x000f68000c1e1d00 */
[----:B------:R1:W5:Y:S02]  /*11b0*/  LDG.E R0, desc[UR22][R88.64] ;  /* 0x0000001658007981 */ /* 0x000364000c1e1900 */
.L_x_3292:
        /* <DEDUP_REMOVED lines=32> */
.L_x_3295:
[----:B------:R-:W-:Y:S05]  /*13c0*/  BSYNC.RECONVERGENT B0 ;  /* 0x0000000000007941 */ /* 0x000fea0003800200 */
.L_x_3294:
[----:B------:R-:W1:Y:S08]  /*13d0*/  S2UR UR10, SR_CgaCtaId ;  /* 0x00000000000a79c3 */ /* 0x000e700000008800 */
[----:B------:R-:W-:Y:S01]  /*13e0*/  BAR.SYNC.DEFER_BLOCKING 0x0 ;  /* 0x0000000000007b1d */ /* 0x000fe20000010000 */
[----:B------:R-:W-:Y:S01]  /*13f0*/  @UP3 UIADD3 UR20, UPT, UPT, UR20, -0x1, URZ ;  /* 0xffffffff14143890 */ /* 0x000fe2000fffe0ff */
[----:B------:R-:W-:Y:S01]  /*1400*/  PLOP3.LUT P0, PT, PT, PT, UP3, 0x80, 0x8 ;  /* 0x000000000008781c */ /* 0x000fe20003f0f038 */
[----:B------:R-:W-:-:S02]  /*1410*/  HFMA2 R105, -RZ, RZ, 0, 4.76837158203125e-07 ;  /* 0x00000008ff697431 */ /* 0x000fc400000001ff */
[----:B------:R-:W-:Y:S01]  /*1420*/  @UP3 UIMAD UR20, UR20, UR29, URZ ;  /* 0x0000001d141432a4 */ /* 0x000fe2000f8e02ff */
        /* <DEDUP_REMOVED lines=9> */
[----:B------:R-:W1:Y:S02]  /*14c0*/  LDS.128 R92, [UR11] ;  /* 0x0000000bff5c7984 */ /* 0x000e640008000c00 */
[----:B------:R-:W2:Y:S01]  /*14d0*/  @UP3 LDCU.64 UR10, c[0x0][0x390] ;  /* 0x00007200ff0a37ac */ /* 0x000ea20008000a00 */
[----:B0-----:R-:W-:Y:S01]  /*14e0*/  FADD.FTZ R104, RZ, R89 ;  /* 0x00000059ff687221 */ /* 0x001fe20000010000 */
[----:B------:R-:W-:-:S03]  /*14f0*/  MOV R89, RZ ;  /* 0x000000ff00597202 */ /* 0x000fc60000000f00 */
[----:B------:R-:W-:Y:S01]  /*1500*/  FADD.FTZ R104, R91, R104 ;  /* 0x000000685b687221 */ /* 0x000fe20000010000 */
[----:B------:R-:W-:-:S03]  /*1510*/  MOV R91, UR9 ;  /* 0x00000009005b7c02 */ /* 0x000fc60008000f00 */
[----:B-1----:R-:W-:Y:S01]  /*1520*/  FADD.FTZ R124, R104, R93 ;  /* 0x0000005d687c7221 */ /* 0x002fe20000010000 */
[----:B------:R-:W-:-:S05]  /*1530*/  @P0 LEA.HI.SX32 R89, R91, R122, 0x1e ;  /* 0x0000007a5b590211 */ /* 0x000fca00078ff2ff */
[----:B--2---:R-:W-:-:S06]  /*1540*/  @P0 IMAD.WIDE.U32 R104, R89, R105, UR10 ;  /* 0x0000000a59680e25 */ /* 0x004fcc000f8e0069 */
[----:B------:R-:W2:Y:S01]  /*1550*/  @P0 LDG.E.64 R104, desc[UR22][R104.64] ;  /* 0x0000001668680981 */ /* 0x000ea2000c1e1b00 */
[----:B------:R-:W-:Y:S01]  /*1560*/  FADD.FTZ R91, RZ, R88 ;  /* 0x00000058ff5b7221 */ /* 0x000fe20000010000 */
[----:B------:R-:W-:Y:S01]  /*1570*/  FADD.FTZ R95, R95, R124 ;  /* 0x0000007c5f5f7221 */ /* 0x000fe20000010000 */
[----:B------:R-:W-:Y:S02]  /*1580*/  UIMAD UR9, UR8, UR29, URZ ;  /* 0x0000001d080972a4 */ /* 0x000fe4000f8e02ff */
[----:B------:R-:W-:Y:S01]  /*1590*/  FADD.FTZ R91, R90, R91 ;  /* 0x0000005b5a5b7221 */ /* 0x000fe20000010000 */
[----:B------:R-:W-:Y:S01]  /*15a0*/  UISETP.NE.U32.AND UP0, UPT, UR4, URZ, UPT ;  /* 0x000000ff0400728c */ /* 0x000fe2000bf05070 */
[----:B------:R-:W-:Y:S01]  /*15b0*/  FMUL.FTZ R95, R95, UR21 ;  /* 0x000000155f5f7c20 */ /* 0x000fe20008410000 */
[----:B------:R-:W-:Y:S01]  /*15c0*/  USHF.R.S32.HI UR10, URZ, 0x1f, UR9 ;  /* 0x0000001fff0a7899 */ /* 0x000fe20008011409 */
[----:B------:R-:W-:Y:S01]  /*15d0*/  FADD.FTZ R91, R91, R92 ;  /* 0x0000005c5b5b7221 */ /* 0x000fe20000010000 */
[----:B------:R-:W-:-:S02]  /*15e0*/  UISETP.NE.AND.EX UP0, UPT, UR5, URZ, UPT, UP0 ;  /* 0x000000ff0500728c */ /* 0x000fc4000bf05300 */
[----:B------:R-:W-:Y:S01]  /*15f0*/  ULEA.HI UR10, UR10, UR9, URZ, 0x2 ;  /* 0x000000090a0a7291 */ /* 0x000fe2000f8f10ff */
[----:B------:R-:W-:Y:S01]  /*1600*/  FADD.FTZ R94, R94, R91 ;  /* 0x0000005b5e5e7221 */ /* 0x000fe20000010000 */
[----:B------:R-:W-:-:S03]  /*1610*/  R2UR UR11, R95 ;  /* 0x000000005f0b72ca */ /* 0x000fc600000e0000 */
[----:B------:R-:W-:Y:S01]  /*1620*/  FMUL.FTZ R94, R94, UR21 ;  /* 0x000000155e5e7c20 */ /* 0x000fe20008410000 */
[----:B------:R-:W-:Y:S02]  /*1630*/  MOV R91, UR10 ;  /* 0x0000000a005b7c02 */ /* 0x000fe40008000f00 */
[C-C-:B--2---:R-:W-:Y:S02]  /*1640*/  @P0 SHF.R.U64 R88, R104.reuse, 0x10, R105.reuse ;  /* 0x0000001068580819 */ /* 0x144fe40000001269 */
[----:B------:R-:W-:Y:S02]  /*1650*/  @P0 PRMT R6, R105, 0x7610, R6 ;  /* 0x0000761069060816 */ /* 0x000fe40000000006 */
[----:B------:R-:W-:Y:S02]  /*1660*/  @P0 SHF.R.U32.HI R105, RZ, 0x10, R105 ;  /* 0x00000010ff690819 */ /* 0x000fe40000011669 */
[----:B------:R-:W-:Y:S02]  /*1670*/  @P0 PRMT R4, R104, 0x7610, R4 ;  /* 0x0000761068040816 */ /* 0x000fe40000000004 */
[----:B------:R-:W-:-:S02]  /*1680*/  @P0 PRMT R5, R88, 0x7610, R5 ;  /* 0x0000761058050816 */ /* 0x000fc40000000005 */
[----:B------:R-:W-:Y:S02]  /*1690*/  @P0 PRMT R7, R105, 0x7610, R7 ;  /* 0x0000761069070816 */ /* 0x000fe40000000007 */
[----:B------:R-:W-:Y:S02]  /*16a0*/  ISETP.NE.AND P0, PT, RZ, UR28, PT ;  /* 0x0000001cff007c0c */ /* 0x000fe4000bf05270 */
[----:B------:R-:W-:Y:S02]  /*16b0*/  LEA.HI.SX32 R88, R91, R122, 0x1e ;  /* 0x0000007a5b587211 */ /* 0x000fe400078ff2ff */
[----:B------:R-:W-:Y:S01]  /*16c0*/  FSEL R94, R94, RZ, !P0 ;  /* 0x000000ff5e5e7208 */ /* 0x000fe20004000000 */
[----:B------:R-:W-:Y:S08]  /*16d0*/  BRA.U UP0, `(.L_x_3296) ;  /* 0x0000000d00787547 */ /* 0x000ff0000b800000 */
[----:B------:R-:W-:-:S04]  /*16e0*/  UISETP.NE.U32.AND UP0, UPT, UR6, URZ, UPT ;  /* 0x000000ff0600728c */ /* 0x000fc8000bf05070 */
[----:B------:R-:W-:-:S09]  /*16f0*/  UISETP.NE.AND.EX UP0, UPT, UR7, URZ, UPT, UP0 ;  /* 0x000000ff0700728c */ /* 0x000fd2000bf05300 */
[----:B------:R-:W-:Y:S05]  /*1700*/  BRA.U UP0, `(.L_x_3297) ;  /* 0x0000000500b07547 */ /* 0x000fea000b800000 */
        /* <DEDUP_REMOVED lines=24> */
.L_x_3300:
[----:B------:R-:W-:Y:S05]  /*1890*/  BSYNC.RECONVERGENT B0 ;  /* 0x0000000000007941 */ /* 0x000fea0003800200 */
.L_x_3299:
[----:B------:R-:W-:Y:S01]  /*18a0*/  FADD.FTZ R80, R80, R91 ;  /* 0x0000005b50507221 */ /* 0x000fe20000010000 */
[----:B------:R-:W-:-:S07]  /*18b0*/  PRMT R8, R90, 0x7610, R8 ;  /* 0x000076105a087816 */ /* 0x000fce0000000008 */
.L_x_3298:
        /* <DEDUP_REMOVED lines=24> */
.L_x_3303:
[----:B------:R-:W-:Y:S05]  /*1a40*/  BSYNC.RECONVERGENT B0 ;  /* 0x0000000000007941 */ /* 0x000fea0003800200 */
.L_x_3302:
[----:B------:R-:W-:Y:S01]  /*1a50*/  FADD.FTZ R81, R81, R90 ;  /* 0x0000005a51517221 */ /* 0x000fe20000010000 */
[----:B------:R-:W-:-:S07]  /*1a60*/  PRMT R9, R91, 0x7610, R9 ;  /* 0x000076105b097816 */ /* 0x000fce0000000009 */
.L_x_3301:
        /* <DEDUP_REMOVED lines=24> */
.L_x_3306:
[----:B------:R-:W-:Y:S05]  /*1bf0*/  BSYNC.RECONVERGENT B0 ;  /* 0x0000000000007941 */ /* 0x000fea0003800200 */
.L_x_3305:
[----:B------:R-:W-:Y:S01]  /*1c00*/  FADD.FTZ R82, R82, R91 ;  /* 0x0000005b52527221 */ /* 0x000fe20000010000 */
[----:B------:R-:W-:-:S07]  /*1c10*/  PRMT R10, R90, 0x7610, R10 ;  /* 0x000076105a0a7816 */ /* 0x000fce000000000a */
.L_x_3304:
        /* <DEDUP_REMOVED lines=24> */
.L_x_3309:
[----:B------:R-:W-:Y:S05]  /*1da0*/  BSYNC.RECONVERGENT B0 ;  /* 0x0000000000007941 */ /* 0x000fea0003800200 */
.L_x_3308:
[----:B------:R-:W-:Y:S01]  /*1db0*/  FADD.FTZ R83, R83, R90 ;  /* 0x0000005a53537221 */ /* 0x000fe20000010000 */
[----:B------:R-:W-:Y:S06]  /*1dc0*/  BRA `(.L_x_3307) ;  /* 0x0000000c00d47947 */ /* 0x000fec0003800000 */
.L_x_3297:
        /* <DEDUP_REMOVED lines=24> */
.L_x_3312:
[----:B------:R-:W-:Y:S05]  /*1f50*/  BSYNC.RECONVERGENT B0 ;  /* 0x0000000000007941 */ /* 0x000fea0003800200 */
.L_x_3311:
[----:B------:R-:W-:Y:S01]  /*1f60*/  FADD.FTZ R80, R80, R85 ;  /* 0x0000005550507221 */ /* 0x000fe20000010000 */
[----:B------:R-:W-:-:S07]  /*1f70*/  PRMT R8, R84, 0x7610, R8 ;  /* 0x0000761054087816 */ /* 0x000fce0000000008 */
.L_x_3310:
        /* <DEDUP_REMOVED lines=24> */
.L_x_3315:
[----:B------:R-:W-:Y:S05]  /*2100*/  BSYNC.RECONVERGENT B0 ;  /* 0x0000000000007941 */ /* 0x000fea0003800200 */
.L_x_3314:
[----:B------:R-:W-:Y:S01]  /*2110*/  FADD.FTZ R81, R81, R84 ;  /* 0x0000005451517221 */ /* 0x000fe20000010000 */
[----:B------:R-:W-:-:S07]  /*2120*/  PRMT R9, R85, 0x7610, R9 ;  /* 0x0000761055097816 */ /* 0x000fce0000000009 */
.L_x_3313:
        /* <DEDUP_REMOVED lines=24> */
.L_x_3318:
[----:B------:R-:W-:Y:S05]  /*22b0*/  BSYNC.RECONVERGENT B0 ;  /* 0x0000000000007941 */ /* 0x000fea0003800200 */
.L_x_3317:
[----:B------:R-:W-:Y:S01]  /*22c0*/  FADD.FTZ R82, R82, R85 ;  /* 0x0000005552527221 */ /* 0x000fe20000010000 */
[----:B------:R-:W-:-:S07]  /*22d0*/  PRMT R10, R84, 0x7610, R10 ;  /* 0x00007610540a7816 */ /* 0x000fce000000000a */
.L_x_3316:
        /* <DEDUP_REMOVED lines=28> */
[----:B------:R-:W-:Y:S01]  /*24a0*/  PRMT R11, R92, 0x7610, R11 ;  /* 0x000076105c0b7816 */ /* 0x000fe2000000000b */
[----:B------:R-:W-:Y:S06]  /*24b0*/  BRA `(.L_x_3307) ;  /* 0x0000000800187947 */ /* 0x000fec0003800000 */
.L_x_3296:
[----:B------:R-:W-:-:S04]  /*24c0*/  UISETP.NE.U32.AND UP0, UPT, UR6, URZ, UPT ;  /* 0x000000ff0600728c */ /* 0x000fc8000bf05070 */
[----:B------:R-:W-:-:S09]  /*24d0*/  UISETP.NE.AND.EX UP0, UPT, UR7, URZ, UPT, UP0 ;  /* 0x000000ff0700728c */ /* 0x000fd2000bf05300 */
[----:B------:R-:W-:Y:S05]  /*24e0*/  BRA.U UP0, `(.L_x_3319) ;  /* 0x0000000500087547 */ /* 0x000fea000b800000 */
[----:B------:R-:W-:Y:S05]  /*24f0*/  BRA.U !UP3, `(.L_x_3320) ;  /* 0x000000010b3c7547 */ /* 0x000fea000b800000 */
[----:B------:R-:W-:Y:S02]  /*2500*/  PLOP3.LUT P1, PT, PT, PT, UP2, 0x80, 0x8 ;  /* 0x000000000008781c */ /* 0x000fe40003f2f028 */
[----:B-----5:R-:W-:Y:S02]  /*2510*/  LOP3.LUT P0, RZ, R3, 0xff, RZ, 0xc0, !PT ;  /* 0x000000ff03ff7812 */ /* 0x020fe4000780c0ff */
[----:B------:R-:W-:-:S09]  /*2520*/  MOV R8, R44 ;  /* 0x0000002c00087202 */ /* 0x000fd20000000f00 */
[----:B------:R-:W-:-:S04]  /*2530*/  @P1 FFMA.FTZ R91, R121, UR11, R94 ;  /* 0x0000000b795b1c23 */ /* 0x000fc8000801005e */
        /* <DEDUP_REMOVED lines=11> */
.L_x_3320:
        /* <DEDUP_REMOVED lines=16> */
.L_x_3321:
        /* <DEDUP_REMOVED lines=16> */
.L_x_3322:
[----:B------:R-:W-:Y:S05]  /*27f0*/  BRA.U !UP3, `(.L_x_3307) ;  /* 0x000000050b487547 */ /* 0x000fea000b800000 */
[----:B------:R-:W-:Y:S02]  /*2800*/  PLOP3.LUT P1, PT, PT, PT, UP2, 0x80, 0x8 ;  /* 0x000000000008781c */ /* 0x000fe40003f2f028 */
[----:B-----5:R-:W-:Y:S02]  /*2810*/  ISETP.GE.U32.AND P0, PT, R3, 0x1000000, PT ;  /* 0x010000000300780c */ /* 0x020fe40003f06070 */
        /* <DEDUP_REMOVED lines=15> */
.L_x_3319:
[----:B------:R-:W-:Y:S02]  /*2910*/  PLOP3.LUT P0, PT, PT, PT, UP2, 0x80, 0x8 ;  /* 0x000000000008781c */ /* 0x000fe40003f0f028 */
[----:B-----5:R-:W-:-:S11]  /*2920*/  MOV R86, R46 ;  /* 0x0000002e00567202 */ /* 0x020fd60000000f00 */
[--C-:B------:R-:W-:Y:S01]  /*2930*/  @P0 FFMA.FTZ R84, R106, UR11, R94.reuse ;  /* 0x0000000b6a540c23 */ /* 0x100fe2000801005e */
[--C-:B------:R-:W-:Y:S01]  /*2940*/  @P0 FFMA.FTZ R85, R107, UR11, R94.reuse ;  /* 0x0000000b6b550c23 */ /* 0x100fe2000801005e */
[----:B------:R-:W-:Y:S02]  /*2950*/  @P0 FFMA.FTZ R91, R121, UR11, R94 ;  /* 0x0000000b795b0c23 */ /* 0x000fe4000801005e */
[----:B------:R-:W-:Y:S01]  /*2960*/  @P0 FADD.FTZ R84, R109, -R84 ;  /* 0x800000546d540221 */ /* 0x000fe20000010000 */
[----:B------:R-:W-:Y:S01]  /*2970*/  @P0 FADD.FTZ R87, R108, -R85 ;  /* 0x800000556c570221 */ /* 0x000fe20000010000 */
[----:B------:R-:W-:Y:S01]  /*2980*/  MOV R85, R45 ;  /* 0x0000002d00557202 */ /* 0x000fe20000000f00 */
[----:B------:R-:W-:Y:S01]  /*2990*/  @P0 FADD.FTZ R91, R120, -R91 ;  /* 0x8000005b785b0221 */ /* 0x000fe20000010000 */
[----:B------:R-:W-:Y:S01]  /*29a0*/  @P0 FFMA.FTZ R85, R84, UR32, R45 ;  /* 0x0000002054550c23 */ /* 0x000fe2000801002d */
[----:B------:R-:W-:Y:S01]  /*29b0*/  @P0 FFMA.FTZ R84, R102, UR11, R94 ;  /* 0x0000000b66540c23 */ /* 0x000fe2000801005e */
[----:B------:R-:W-:Y:S01]  /*29c0*/  @P0 FFMA.FTZ R86, R87, UR32, R46 ;  /* 0x0000002057560c23 */ /* 0x000fe2000801002e */
[----:B------:R-:W-:-:S02]  /*29d0*/  MOV R87, R47 ;  /* 0x0000002f00577202 */ /* 0x000fc40000000f00 */
[----:B------:R-:W-:-:S04]  /*29e0*/  @P0 FADD.FTZ R84, R111, -R84 ;  /* 0x800000546f540221 */ /* 0x000fc80000010000 */
        /* <DEDUP_REMOVED lines=15> */
.L_x_3323:
        /* <DEDUP_REMOVED lines=12> */
.L_x_3324:
        /* <DEDUP_REMOVED lines=12> */
.L_x_3325:
        /* <DEDUP_REMOVED lines=12> */
.L_x_3307:
        /* <DEDUP_REMOVED lines=10> */
[----:B-----5:R-:W-:-:S03]  /*2dc0*/  PRMT R3, R10, 0x5410, R11 ;  /* 0x000054100a037816 */ /* 0x020fc6000000000b */
[----:B------:R-:W-:-:S05]  /*2dd0*/  IMAD.WIDE.U32 R92, R92, 0x10000, RZ ;  /* 0x000100005c5c7825 */ /* 0x000fca00078e00ff */
[----:B------:R-:W-:Y:S02]  /*2de0*/  LOP3.LUT R93, R3, R93, RZ, 0xfc, !PT ;  /* 0x0000005d035d7212 */ /* 0x000fe400078efcff */
[----:B------:R-:W-:Y:S01]  /*2df0*/  LOP3.LUT R92, R92, 0xffff, R8, 0xf8, !PT ;  /* 0x0000ffff5c5c7812 */ /* 0x000fe200078ef808 */
[----:B0-----:R-:W-:-:S05]  /*2e00*/  IMAD.WIDE.U32 R90, R89, 0x8, R90 ;  /* 0x00000008595a7825 */ /* 0x001fca00078e005a */
[----:B------:R1:W-:Y:S02]  /*2e10*/  STG.E.64 desc[UR22][R90.64], R92 ;  /* 0x0000005c5a007986 */ /* 0x0003e4000c101b16 */
.L_x_3326:
[----:B------:R-:W-:Y:S05]  /*2e20*/  BRA.U !UP3, `(.L_x_3327) ;  /* 0x000000010b207547 */ /* 0x000fea000b800000 */
[----:B------:R-:W2:Y:S01]  /*2e30*/  LDC.64 R4, c[0x0][0x390] ;  /* 0x0000e400ff047b82 */ /* 0x000ea20000000a00 */
[----:B01----:R-:W-:-:S05]  /*2e40*/  IADD3 R91, PT, PT, R89, 0x80, RZ ;  /* 0x00000080595b7810 */ /* 0x003fca0007ffe0ff */
[----:B--2---:R-:W-:-:S05]  /*2e50*/  IMAD.WIDE.U32 R90, R91, 0x8, R4 ;  /* 0x000000085b5a7825 */ /* 0x004fca00078e0004 */
[----:B------:R-:W2:Y:S02]  /*2e60*/  LDG.E.64 R4, desc[UR22][R90.64] ;  /* 0x000000165a047981 */ /* 0x000ea4000c1e1b00 */
[--C-:B--2--5:R-:W-:Y:S02]  /*2e70*/  SHF.R.U64 R3, R4, 0x10, R5.reuse ;  /* 0x0000001004037819 */ /* 0x124fe40000001205 */
[--C-:B------:R-:W-:Y:S02]  /*2e80*/  SHF.R.U32.HI R7, RZ, 0x10, R5.reuse ;  /* 0x00000010ff077819 */ /* 0x100fe40000011605 */
[----:B------:R-:W-:Y:S02]  /*2e90*/  PRMT R6, R5, 0x7610, R6 ;  /* 0x0000761005067816 */ /* 0x000fe40000000006 */
[----:B------:R-:W-:-:S07]  /*2ea0*/  PRMT R5, R3, 0x7610, R5 ;  /* 0x0000761003057816 */ /* 0x000fce0000000005 */
.L_x_3327:
[----:B------:R-:W-:Y:S05]  /*2eb0*/  BRA.U !UP0, `(.L_x_3328) ;  /* 0x0000000908187547 */ /* 0x000fea000b800000 */
[----:B------:R-:W-:Y:S05]  /*2ec0*/  @!P0 BRA `(.L_x_3329) ;  /* 0x0000000400088947 */ /* 0x000fea0003800000 */
[----:B------:R-:W-:Y:S02]  /*2ed0*/  PLOP3.LUT P1, PT, PT, PT, UP2, 0x80, 0x8 ;  /* 0x000000000008781c */ /* 0x000fe40003f2f028 */
[----:B0----5:R-:W-:Y:S02]  /*2ee0*/  MOV R85, R41 ;  /* 0x0000002900557202 */ /* 0x021fe40000000f00 */
[----:B------:R-:W-:-:S09]  /*2ef0*/  MOV R87, R43 ;  /* 0x0000002b00577202 */ /* 0x000fd20000000f00 */
[--C-:B------:R-:W-:Y:S01]  /*2f00*/  @P1 FFMA.FTZ R84, R100, UR11, R94.reuse ;  /* 0x0000000b64541c23 */ /* 0x100fe2000801005e */
[--C-:B------:R-:W-:Y:S01]  /*2f10*/  @P1 FFMA.FTZ R3, R101, UR11, R94.reuse ;  /* 0x0000000b65031c23 */ /* 0x100fe2000801005e */
[----:B------:R-:W-:Y:S02]  /*2f20*/  @P1 FFMA.FTZ R86, R98, UR11, R94 ;  /* 0x0000000b62561c23 */ /* 0x000fe4000801005e */
[----:B------:R-:W-:Y:S01]  /*2f30*/  @P1 FADD.FTZ R84, R113, -R84 ;  /* 0x8000005471541221 */ /* 0x000fe20000010000 */
[----:B------:R-:W-:-:S03]  /*2f40*/  @P1 FADD.FTZ R3, R112, -R3 ;  /* 0x8000000370031221 */ /* 0x000fc60000010000 */
[----:B------:R-:W-:Y:S01]  /*2f50*/  @P1 FFMA.FTZ R85, R84, UR32, R41 ;  /* 0x0000002054551c23 */ /* 0x000fe20008010029 */
[----:B------:R-:W-:Y:S01]  /*2f60*/  @P1 FADD.FTZ R84, R115, -R86 ;  /* 0x8000005673541221 */ /* 0x000fe20000010000 */
[----:B------:R-:W-:Y:S01]  /*2f70*/  MOV R86, R42 ;  /* 0x0000002a00567202 */ /* 0x000fe20000000f00 */
[----:B------:R-:W-:Y:S01]  /*2f80*/  @P1 FFMA.FTZ R86, R3, UR32, R42 ;  /* 0x0000002003561c23 */ /* 0x000fe2000801002a */
[----:B------:R-:W-:Y:S01]  /*2f90*/  @P1 FFMA.FTZ R3, R103, UR11, R94 ;  /* 0x0000000b67031c23 */ /* 0x000fe2000801005e */
[----:B------:R-:W-:Y:S01]  /*2fa0*/  @P1 FFMA.FTZ R87, R84, UR32, R43 ;  /* 0x0000002054571c23 */ /* 0x000fe2000801002b */
[----:B------:R-:W-:Y:S02]  /*2fb0*/  MOV R84, R40 ;  /* 0x0000002800547202 */ /* 0x000fe40000000f00 */
[----:B------:R-:W-:-:S04]  /*2fc0*/  @P1 FADD.FTZ R3, R110, -R3 ;  /* 0x800000036e031221 */ /* 0x000fc80000010000 */
[----:B------:R-:W-:Y:S01]  /*2fd0*/  @P1 FFMA.FTZ R84, R3, UR32, R40 ;  /* 0x0000002003541c23 */ /* 0x000fe20008010028 */
[----:B------:R-:W-:Y:S06]  /*2fe0*/  BRA.U !UP3, `(.L_x_3330) ;  /* 0x000000010b2c7547 */ /* 0x000fec000b800000 */
[----:B------:R-:W-:Y:S01]  /*2ff0*/  LOP3.LUT P1, RZ, R2, 0xff, RZ, 0xc0, !PT ;  /* 0x000000ff02ff7812 */ /* 0x000fe2000782c0ff */
[----:B------:R-:W-:-:S04]  /*3000*/  FMUL.FTZ R3, R84, UR25 ;  /* 0x0000001954037c20 */ /* 0x000fc80008410000 */
[----:B-1----:R-:W-:Y:S01]  /*3010*/  FMUL.FTZ R91, R3, UR24 ;  /* 0x00000018035b7c20 */ /* 0x002fe20008410000 */
[----:B------:R-:W-:-:S07]  /*3020*/  HFMA2 R3, -RZ, RZ, 0, 0 ;  /* 0x00000000ff037431 */ /* 0x000fce00000001ff */
[----:B------:R-:W-:-:S05]  /*3030*/  @P1 SHF.L.U32 R8, R4, 0x10, RZ ;  /* 0x0000001004081819 */ /* 0x000fca00000006ff */
[-C--:B------:R-:W-:Y:S01]  /*3040*/  @P1 FMUL.FTZ R3, R8, R91.reuse ;  /* 0x0000005b08031220 */ /* 0x080fe20000410000 */
[----:B------:R-:W-:-:S03]  /*3050*/  FMUL.FTZ R91, R28, R91 ;  /* 0x0000005b1c5b7220 */ /* 0x000fc60000410000 */
[----:B------:R-:W-:Y:S02]  /*3060*/  FADD.FTZ R76, R76, R3 ;  /* 0x000000034c4c7221 */ /* 0x000fe40000010000 */
[----:B------:R-:W-:-:S04]  /*3070*/  FSEL R91, R91, RZ, P1 ;  /* 0x000000ff5b5b7208 */ /* 0x000fc80000800000 */
[----:B------:R-:W-:-:S04]  /*3080*/  F2FP.BF16.F32.PACK_AB R91, RZ, R91 ;  /* 0x0000005bff5b723e */ /* 0x000fc800000010ff */
[----:B------:R-:W-:-:S07]  /*3090*/  PRMT R8, R91, 0x7610, R8 ;  /* 0x000076105b087816 */ /* 0x000fce0000000008 */
.L_x_3330:
[----:B------:R-:W-:Y:S05]  /*30a0*/  BRA.U !UP3, `(.L_x_3331) ;  /* 0x000000010b2c7547 */ /* 0x000fea000b800000 */
[----:B------:R-:W-:Y:S01]  /*30b0*/  LOP3.LUT P1, RZ, R2, 0xff00, RZ, 0xc0, !PT ;  /* 0x0000ff0002ff7812 */ /* 0x000fe2000782c0ff */
[----:B------:R-:W-:Y:S01]  /*30c0*/  FMUL.FTZ R3, R85, UR25 ;  /* 0x0000001955037c20 */ /* 0x000fe20008410000 */
[----:B-1----:R-:W-:-:S03]  /*30d0*/  MOV R90, RZ ;  /* 0x000000ff005a7202 */ /* 0x002fc60000000f00 */
        /* <DEDUP_REMOVED lines=8> */
.L_x_3331:
[----:B------:R-:W-:Y:S05]  /*3160*/  BRA.U !UP3, `(.L_x_3332) ;  /* 0x000000010b2c7547 */ /* 0x000fea000b800000 */
        /* <DEDUP_REMOVED lines=11> */
.L_x_3332:
[----:B------:R-:W-:Y:S05]  /*3220*/  BRA.U !UP3, `(.L_x_3333) ;  /* 0x000000110ba07547 */ /* 0x000fea000b800000 */
[----:B------:R-:W-:Y:S01]  /*3230*/  ISETP.GE.U32.AND P1, PT, R2, 0x1000000, PT ;  /* 0x010000000200780c */ /* 0x000fe20003f26070 */
[----:B------:R-:W-:-:S04]  /*3240*/  FMUL.FTZ R2, R87, UR25 ;  /* 0x0000001957027c20 */ /* 0x000fc80008410000 */
[----:B-1----:R-:W-:Y:S01]  /*3250*/  FMUL.FTZ R90, R2, UR24 ;  /* 0x00000018025a7c20 */ /* 0x002fe20008410000 */
[----:B------:R-:W-:-:S07]  /*3260*/  MOV R2, RZ ;  /* 0x000000ff00027202 */ /* 0x000fce0000000f00 */
        /* <DEDUP_REMOVED lines=8> */
.L_x_3329:
[----:B------:R-:W-:Y:S05]  /*32f0*/  BRA.U !UP3, `(.L_x_3334) ;  /* 0x000000010b3c7547 */ /* 0x000fea000b800000 */
[----:B------:R-:W-:Y:S02]  /*3300*/  PLOP3.LUT P2, PT, PT, PT, UP2, 0x80, 0x8 ;  /* 0x000000000008781c */ /* 0x000fe40003f4f028 */
[----:B-----5:R-:W-:-:S11]  /*3310*/  LOP3.LUT P1, RZ, R2, 0xff, RZ, 0xc0, !PT ;  /* 0x000000ff02ff7812 */ /* 0x020fd6000782c0ff */
[----:B------:R-:W-:Y:S02]  /*3320*/  @P2 FFMA.FTZ R3, R103, UR11, R94 ;  /* 0x0000000b67032c23 */ /* 0x000fe4000801005e */
[----:B------:R-:W-:Y:S02]  /*3330*/  @P1 SHF.L.U32 R8, R4, 0x10, RZ ;  /* 0x0000001004081819 */ /* 0x000fe400000006ff */
[----:B01----:R-:W-:Y:S01]  /*3340*/  @P2 FADD.FTZ R91, R110, -R3 ;  /* 0x800000036e5b2221 */ /* 0x003fe20000010000 */
[----:B------:R-:W-:-:S03]  /*3350*/  MOV R3, R40 ;  /* 0x0000002800037202 */ /* 0x000fc60000000f00 */
[----:B------:R-:W-:-:S04]  /*3360*/  @P2 FFMA.FTZ R3, R91, UR32, R40 ;  /* 0x000000205b032c23 */ /* 0x000fc80008010028 */
[----:B------:R-:W-:-:S04]  /*3370*/  FMUL.FTZ R3, R3, UR25 ;  /* 0x0000001903037c20 */ /* 0x000fc80008410000 */
[----:B------:R-:W-:Y:S01]  /*3380*/  FMUL.FTZ R91, R3, UR24 ;  /* 0x00000018035b7c20 */ /* 0x000fe20008410000 */
[----:B------:R-:W-:-:S03]  /*3390*/  HFMA2 R3, -RZ, RZ, 0, 0 ;  /* 0x00000000ff037431 */ /* 0x000fc600000001ff */
[-C--:B------:R-:W-:Y:S01]  /*33a0*/  @P1 FMUL.FTZ R3, R8, R91.reuse ;  /* 0x0000005b08031220 */ /* 0x080fe20000410000 */
[----:B------:R-:W-:-:S03]  /*33b0*/  FMUL.FTZ R8, R28, R91 ;  /* 0x0000005b1c087220 */ /* 0x000fc60000410000 */
[----:B------:R-:W-:Y:S02]  /*33c0*/  FADD.FTZ R76, R76, R3 ;  /* 0x000000034c4c7221 */ /* 0x000fe40000010000 */
[----:B------:R-:W-:-:S04]  /*33d0*/  FSEL R8, R8, RZ, P1 ;  /* 0x000000ff08087208 */ /* 0x000fc80000800000 */
[----:B------:R-:W-:-:S07]  /*33e0*/  F2FP.BF16.F32.PACK_AB R8, RZ, R8 ;  /* 0x00000008ff08723e */ /* 0x000fce00000010ff */
.L_x_3334:
[----:B------:R-:W-:Y:S05]  /*33f0*/  BRA.U !UP3, `(.L_x_3335) ;  /* 0x000000010b407547 */ /* 0x000fea000b800000 */
[----:B------:R-:W-:Y:S02]  /*3400*/  PLOP3.LUT P2, PT, PT, PT, UP2, 0x80, 0x8 ;  /* 0x000000000008781c */ /* 0x000fe40003f4f028 */
[----:B-----5:R-:W-:Y:S02]  /*3410*/  LOP3.LUT P1, RZ, R2, 0xff00, RZ, 0xc0, !PT ;  /* 0x0000ff0002ff7812 */ /* 0x020fe4000782c0ff */
[----:B------:R-:W-:-:S09]  /*3420*/  MOV R3, R41 ;  /* 0x0000002900037202 */ /* 0x000fd20000000f00 */
[----:B01----:R-:W-:-:S04]  /*3430*/  @P2 FFMA.FTZ R90, R100, UR11, R94 ;  /* 0x0000000b645a2c23 */ /* 0x003fc8000801005e */
        /* <DEDUP_REMOVED lines=11> */
[----:B------:R-:W-:-:S07]  /*34f0*/  PRMT R9, R3, 0x7610, R9 ;  /* 0x0000761003097816 */ /* 0x000fce0000000009 */
.L_x_3335:
        /* <DEDUP_REMOVED lines=16> */
.L_x_3336:
[----:B------:R-:W-:Y:S05]  /*3600*/  BRA.U !UP3, `(.L_x_3333) ;  /* 0x0000000d0ba87547 */ /* 0x000fea000b800000 */
[----:B------:R-:W-:Y:S02]  /*3610*/  PLOP3.LUT P2, PT, PT, PT, UP2, 0x80, 0x8 ;  /* 0x000000000008781c */ /* 0x000fe40003f4f028 */
[----:B-----5:R-:W-:Y:S02]  /*3620*/  ISETP.GE.U32.AND P1, PT, R2, 0x1000000, PT ;  /* 0x010000000200780c */ /* 0x020fe40003f26070 */
[----:B------:R-:W-:-:S09]  /*3630*/  MOV R2, R43 ;  /* 0x0000002b00027202 */ /* 0x000fd20000000f00 */
[----:B01----:R-:W-:Y:S02]  /*3640*/  @P2 FFMA.FTZ R90, R98, UR11, R94 ;  /* 0x0000000b625a2c23 */ /* 0x003fe4000801005e */
[----:B------:R-:W-:Y:S02]  /*3650*/  @P1 SHF.L.U32 R3, R7, 0x10, RZ ;  /* 0x0000001007031819 */ /* 0x000fe400000006ff */
[----:B------:R-:W-:-:S04]  /*3660*/  @P2 FADD.FTZ R90, R115, -R90 ;  /* 0x8000005a735a2221 */ /* 0x000fc80000010000 */
        /* <DEDUP_REMOVED lines=8> */
[----:B------:R-:W-:-:S04]  /*36f0*/  F2FP.BF16.F32.PACK_AB R3, RZ, R3 ;  /* 0x00000003ff03723e */ /* 0x000fc800000010ff */
[----:B------:R-:W-:Y:S01]  /*3700*/  PRMT R11, R3, 0x7610, R11 ;  /* 0x00007610030b7816 */ /* 0x000fe2000000000b */
[----:B------:R-:W-:Y:S06]  /*3710*/  BRA `(.L_x_3333) ;  /* 0x0000000c00647947 */ /* 0x000fec0003800000 */
.L_x_3328:
[----:B------:R-:W-:Y:S05]  /*3720*/  @!P0 BRA `(.L_x_3337) ;  /* 0x0000000400b88947 */ /* 0x000fea0003800000 */
[----:B------:R-:W-:Y:S05]  /*3730*/  BRA.U !UP3, `(.L_x_3338) ;  /* 0x000000010b687547 */ /* 0x000fea000b800000 */
[----:B-----5:R-:W-:Y:S01]  /*3740*/  FFMA.FTZ R3, R103, UR11, R94 ;  /* 0x0000000b67037c23 */ /* 0x020fe2000801005e */
[----:B------:R-:W-:Y:S01]  /*3750*/  ISETP.LT.AND P1, PT, RZ, UR33, PT ;  /* 0x00000021ff007c0c */ /* 0x000fe2000bf21270 */
[----:B------:R-:W-:Y:S02]  /*3760*/  BSSY.RECONVERGENT B0, `(.L_x_3339) ;  /* 0x0000015000007945 */ /* 0x000fe40003800200 */
[----:B------:R-:W-:-:S04]  /*3770*/  FADD.FTZ R3, R110, -R3 ;  /* 0x800000036e037221 */ /* 0x000fc80000010000 */
[----:B------:R-:W-:-:S05]  /*3780*/  FMUL.FTZ R3, R3, UR32 ;  /* 0x0000002003037c20 */ /* 0x000fca0008410000 */
[----:B------:R-:W-:Y:S02]  /*3790*/  FSEL R3, R3, RZ, P1 ;  /* 0x000000ff03037208 */ /* 0x000fe40000800000 */
[----:B------:R-:W-:-:S03]  /*37a0*/  LOP3.LUT P1, RZ, R2, 0xff, RZ, 0xc0, !PT ;  /* 0x000000ff02ff7812 */ /* 0x000fc6000782c0ff */
[----:B------:R-:W-:-:S04]  /*37b0*/  FMUL.FTZ R3, R3, UR25 ;  /* 0x0000001903037c20 */ /* 0x000fc80008410000 */
[----:B------:R-:W-:-:S04]  /*37c0*/  FMUL.FTZ R3, R3, UR24 ;  /* 0x0000001803037c20 */ /* 0x000fc80008410000 */
[----:B------:R-:W-:-:S05]  /*37d0*/  FMUL.FTZ R3, R28, R3 ;  /* 0x000000031c037220 */ /* 0x000fca0000410000 */
[----:B------:R-:W-:-:S04]  /*37e0*/  FSEL R3, R3, RZ, P1 ;  /* 0x000000ff03037208 */ /* 0x000fc80000800000 */
[----:B0-----:R-:W-:Y:S02]  /*37f0*/  F2FP.BF16.F32.PACK_AB R84, RZ, R3 ;  /* 0x00000003ff54723e */ /* 0x001fe400000010ff */
[----:B------:R-:W-:Y:S01]  /*3800*/  MOV R3, RZ ;  /* 0x000000ff00037202 */ /* 0x000fe20000000f00 */
        /* <DEDUP_REMOVED lines=10> */
.L_x_3340:
[----:B------:R-:W-:Y:S05]  /*38b0*/  BSYNC.RECONVERGENT B0 ;  /* 0x0000000000007941 */ /* 0x000fea0003800200 */
.L_x_3339:
[----:B------:R-:W-:Y:S01]  /*38c0*/  FADD.FTZ R76, R76, R3 ;  /* 0x000000034c4c7221 */ /* 0x000fe20000010000 */
[----:B------:R-:W-:-:S07]  /*38d0*/  PRMT R8, R84, 0x7610, R8 ;  /* 0x0000761054087816 */ /* 0x000fce0000000008 */
.L_x_3338:
        /* <DEDUP_REMOVED lines=24> */
.L_x_3343:
[----:B------:R-:W-:Y:S05]  /*3a60*/  BSYNC.RECONVERGENT B0 ;  /* 0x0000000000007941 */ /* 0x000fea0003800200 */
.L_x_3342:
[----:B------:R-:W-:-:S07]  /*3a70*/  FADD.FTZ R77, R77, R84 ;  /* 0x000000544d4d7221 */ /* 0x000fce0000010000 */
.L_x_3341:
        /* <DEDUP_REMOVED lines=24> */
.L_x_3346:
[----:B------:R-:W-:Y:S05]  /*3c00*/  BSYNC.RECONVERGENT B0 ;  /* 0x0000000000007941 */ /* 0x000fea0003800200 */
.L_x_3345:
[----:B------:R-:W-:Y:S01]  /*3c10*/  FADD.FTZ R78, R78, R3 ;  /* 0x000000034e4e7221 */ /* 0x000fe20000010000 */
[----:B------:R-:W-:-:S07]  /*3c20*/  PRMT R10, R84, 0x7610, R10 ;  /* 0x00007610540a7816 */ /* 0x000fce000000000a */
.L_x_3344:
[--C-:B0-----:R-:W-:Y:S01]  /*3c30*/  FFMA.FTZ R84, R98, UR11, R94.reuse ;  /* 0x0000000b62547c23 */ /* 0x101fe2000801005e */
[--C-:B-----5:R-:W-:Y:S01]  /*3c40*/  FFMA.FTZ R3, R101, UR11, R94.reuse ;  /* 0x0000000b65037c23 */ /* 0x120fe2000801005e */
        /* <DEDUP_REMOVED lines=17> */
[----:B------:R-:W-:-:S04]  /*3d60*/  FMUL.FTZ R2, R87, UR25 ;  /* 0x0000001957027c20 */ /* 0x000fc80008410000 */
[----:B------:R-:W-:Y:S01]  /*3d70*/  FMUL.FTZ R90, R2, UR24 ;  /* 0x00000018025a7c20 */ /* 0x000fe20008410000 */
[----:B------:R-:W-:-:S07]  /*3d80*/  HFMA2 R2, -RZ, RZ, 0, 0 ;  /* 0x00000000ff027431 */ /* 0x000fce00000001ff */
        /* <DEDUP_REMOVED lines=8> */
.L_x_3337:
        /* <DEDUP_REMOVED lines=12> */
[----:B01----:R-:W-:Y:S02]  /*3ed0*/  F2FP.BF16.F32.PACK_AB R90, RZ, R3 ;  /* 0x00000003ff5a723e */ /* 0x003fe400000010ff */
[----:B------:R-:W-:Y:S01]  /*3ee0*/  MOV R3, RZ ;  /* 0x000000ff00037202 */ /* 0x000fe20000000f00 */
        /* <DEDUP_REMOVED lines=10> */
.L_x_3349:
[----:B------:R-:W-:Y:S05]  /*3f90*/  BSYNC.RECONVERGENT B0 ;  /* 0x0000000000007941 */ /* 0x000fea0003800200 */
.L_x_3348:
[----:B------:R-:W-:Y:S01]  /*3fa0*/  FADD.FTZ R76, R76, R3 ;  /* 0x000000034c4c7221 */ /* 0x000fe20000010000 */
[----:B------:R-:W-:-:S07]  /*3fb0*/  PRMT R8, R90, 0x7610, R8 ;  /* 0x000076105a087816 */ /* 0x000fce0000000008 */
.L_x_3347:
        /* <DEDUP_REMOVED lines=24> */
.L_x_3352:
[----:B------:R-:W-:Y:S05]  /*4140*/  BSYNC.RECONVERGENT B0 ;  /* 0x0000000000007941 */ /* 0x000fea0003800200 */
.L_x_3351:
[----:B------:R-:W-:-:S07]  /*4150*/  FADD.FTZ R77, R77, R90 ;  /* 0x0000005a4d4d7221 */ /* 0x000fce0000010000 */
.L_x_3350:
        /* <DEDUP_REMOVED lines=24> */
.L_x_3355:
[----:B------:R-:W-:Y:S05]  /*42e0*/  BSYNC.RECONVERGENT B0 ;  /* 0x0000000000007941 */ /* 0x000fea0003800200 */
.L_x_3354:
[----:B------:R-:W-:Y:S01]  /*42f0*/  FADD.FTZ R78, R78, R3 ;  /* 0x000000034e4e7221 */ /* 0x000fe20000010000 */
[----:B------:R-:W-:-:S07]  /*4300*/  PRMT R10, R90, 0x7610, R10 ;  /* 0x000076105a0a7816 */ /* 0x000fce000000000a */
.L_x_3353:
        /* <DEDUP_REMOVED lines=24> */
.L_x_3357:
[----:B------:R-:W-:Y:S05]  /*4490*/  BSYNC.RECONVERGENT B0 ;  /* 0x0000000000007941 */ /* 0x000fea0003800200 */
.L_x_3356:
[----:B------:R-:W-:-:S07]  /*44a0*/  FADD.FTZ R79, R79, R2 ;  /* 0x000000024f4f7221 */ /* 0x000fce0000010000 */
.L_x_3333:
[----:B-----5:R-:W2:Y:S01]  /*44b0*/  @P0 LDC.64 R2, c[0x0][0x478] ;  /* 0x00011e00ff020b82 */ /* 0x020ea20000000a00 */
[----:B01----:R-:W-:-:S05]  /*44c0*/  @P0 IADD3 R91, PT, PT, R88, 0x80, RZ ;  /* 0x00000080585b0810 */ /* 0x003fca0007ffe0ff */
[----:B--2---:R-:W-:-:S05]  /*44d0*/  @P0 IMAD.WIDE.U32 R2, R91, 0x10, R2 ;  /* 0x000000105b020825 */ /* 0x004fca00078e0002 */
        /* <DEDUP_REMOVED lines=11> */
.L_x_3358:
[----:B-1----:R-:W-:Y:S01]  /*4590*/  IADD3 R91, PT, PT, R89, 0x100, RZ ;  /* 0x00000100595b7810 */ /* 0x002fe20007ffe0ff */
[----:B------:R-:W-:Y:S06]  /*45a0*/  BRA.U !UP3, `(.L_x_3359) ;  /* 0x000000010b1c7547 */ /* 0x000fec000b800000 */
[----:B0-----:R-:W0:Y:S02]  /*45b0*/  LDC.64 R2, c[0x0][0x390] ;  /* 0x0000e400ff027b82 */ /* 0x001e240000000a00 */
[----:B0-----:R-:W-:-:S05]  /*45c0*/  IMAD.WIDE.U32 R2, R91, 0x8, R2 ;  /* 0x000000085b027825 */ /* 0x001fca00078e0002 */
[----:B------:R-:W2:Y:S02]  /*45d0*/  LDG.E.64 R4, desc[UR22][R2.64] ;  /* 0x0000001602047981 */ /* 0x000ea4000c1e1b00 */
[--C-:B--2---:R-:W-:Y:S02]  /*45e0*/  SHF.R.U64 R89, R4, 0x10, R5.reuse ;  /* 0x0000001004597819 */ /* 0x104fe40000001205 */
[--C-:B------:R-:W-:Y:S02]  /*45f0*/  SHF.R.U32.HI R7, RZ, 0x10, R5.reuse ;  /* 0x00000010ff077819 */ /* 0x100fe40000011605 */
[----:B------:R-:W-:Y:S02]  /*4600*/  PRMT R6, R5, 0x7610, R6 ;  /* 0x0000761005067816 */ /* 0x000fe40000000006 */
[----:B------:R-:W-:-:S07]  /*4610*/  PRMT R5, R89, 0x7610, R5 ;  /* 0x0000761059057816 */ /* 0x000fce0000000005 */
.L_x_3359:
[----:B------:R-:W-:Y:S05]  /*4620*/  BRA.U !UP0, `(.L_x_3360) ;  /* 0x0000000908207547 */ /* 0x000fea000b800000 */
[----:B------:R-:W-:Y:S05]  /*4630*/  @!P0 BRA `(.L_x_3361) ;  /* 0x0000000400088947 */ /* 0x000fea0003800000 */
[----:B------:R-:W-:Y:S02]  /*4640*/  PLOP3.LUT P1, PT, PT, PT, UP2, 0x80, 0x8 ;  /* 0x000000000008781c */ /* 0x000fe40003f2f028 */
[----:B0-----:R-:W-:Y:S02]  /*4650*/  MOV R86, R38 ;  /* 0x0000002600567202 */ /* 0x001fe40000000f00 */
[----:B------:R-:W-:Y:S02]  /*4660*/  MOV R84, R36 ;  /* 0x0000002400547202 */ /* 0x000fe40000000f00 */
[----:B------:R-:W-:-:S07]  /*4670*/  MOV R87, R39 ;  /* 0x0000002700577202 */ /* 0x000fce0000000f00 */
        /* <DEDUP_REMOVED lines=11> */
[----:B------:R-:W-:Y:S01]  /*4730*/  @P1 FFMA.FTZ R85, R2, UR32, R37 ;  /* 0x0000002002551c23 */ /* 0x000fe20008010025 */
        /* <DEDUP_REMOVED lines=13> */
.L_x_3362:
[----:B------:R-:W-:Y:S05]  /*4810*/  BRA.U !UP3, `(.L_x_3363) ;  /* 0x000000010b2c7547 */ /* 0x000fea000b800000 */
[----:B------:R-:W-:Y:S01]  /*4820*/  LOP3.LUT P1, RZ, R0, 0xff00, RZ, 0xc0, !PT ;  /* 0x0000ff0000ff7812 */ /* 0x000fe2000782c0ff */
[----:B------:R-:W-:-:S04]  /*4830*/  FMUL.FTZ R2, R85, UR25 ;  /* 0x0000001955027c20 */ /* 0x000fc80008410000 */
[----:B------:R-:W-:Y:S01]  /*4840*/  FMUL.FTZ R90, R2, UR24 ;  /* 0x00000018025a7c20 */ /* 0x000fe20008410000 */
[----:B------:R-:W-:-:S07]  /*4850*/  MOV R2, RZ ;  /* 0x000000ff00027202 */ /* 0x000fce0000000f00 */
[----:B------:R-:W-:-:S05]  /*4860*/  @P1 SHF.L.U32 R3, R5, 0x10, RZ ;  /* 0x0000001005031819 */ /* 0x000fca00000006ff */
[-C--:B------:R-:W-:Y:S01]  /*4870*/  @P1 FMUL.FTZ R2, R3, R90.reuse ;  /* 0x0000005a03021220 */ /* 0x080fe20000410000 */
[----:B------:R-:W-:-:S03]  /*4880*/  FMUL.FTZ R90, R25, R90 ;  /* 0x0000005a195a7220 */ /* 0x000fc60000410000 */
[----:B------:R-:W-:Y:S02]  /*4890*/  FADD.FTZ R73, R73, R2 ;  /* 0x0000000249497221 */ /* 0x000fe40000010000 */
[----:B------:R-:W-:-:S04]  /*48a0*/  FSEL R90, R90, RZ, P1 ;  /* 0x000000ff5a5a7208 */ /* 0x000fc80000800000 */
[----:B------:R-:W-:-:S04]  /*48b0*/  F2FP.BF16.F32.PACK_AB R90, RZ, R90 ;  /* 0x0000005aff5a723e */ /* 0x000fc800000010ff */
[----:B------:R-:W-:-:S07]  /*48c0*/  PRMT R9, R90, 0x7610, R9 ;  /* 0x000076105a097816 */ /* 0x000fce0000000009 */
.L_x_3363:
        /* <DEDUP_REMOVED lines=12> */
.L_x_3364:
[----:B------:R-:W-:Y:S05]  /*4990*/  BRA.U !UP3, `(.L_x_3365) ;  /* 0x000000110b747547 */ /* 0x000fea000b800000 */
        /* <DEDUP_REMOVED lines=12> */
.L_x_3361:
[----:B------:R-:W-:Y:S05]  /*4a60*/  BRA.U !UP3, `(.L_x_3366) ;  /* 0x000000010b407547 */ /* 0x000fea000b800000 */
[----:B------:R-:W-:Y:S02]  /*4a70*/  PLOP3.LUT P2, PT, PT, PT, UP2, 0x80, 0x8 ;  /* 0x000000000008781c */ /* 0x000fe40003f4f028 */
[----:B------:R-:W-:Y:S02]  /*4a80*/  LOP3.LUT P1, RZ, R0, 0xff, RZ, 0xc0, !PT ;  /* 0x000000ff00ff7812 */ /* 0x000fe4000782c0ff */
[----:B0-----:R-:W-:-:S09]  /*4a90*/  MOV R2, R36 ;  /* 0x0000002400027202 */ /* 0x001fd20000000f00 */
        /* <DEDUP_REMOVED lines=13> */
.L_x_3366:
[----:B------:R-:W-:Y:S05]  /*4b70*/  BRA.U !UP3, `(.L_x_3367) ;  /* 0x000000010b407547 */ /* 0x000fea000b800000 */
[----:B------:R-:W-:Y:S02]  /*4b80*/  PLOP3.LUT P2, PT, PT, PT, UP2, 0x80, 0x8 ;  /* 0x000000000008781c */ /* 0x000fe40003f4f028 */
[----:B------:R-:W-:Y:S02]  /*4b90*/  LOP3.LUT P1, RZ, R0, 0xff00, RZ, 0xc0, !PT ;  /* 0x0000ff0000ff7812 */ /* 0x000fe4000782c0ff */
[----:B0-----:R-:W-:-:S09]  /*4ba0*/  MOV R2, R37 ;  /* 0x0000002500027202 */ /* 0x001fd20000000f00 */
[----:B------:R-:W-:Y:S02]  /*4bb0*/  @P2 FFMA.FTZ R90, R96, UR11, R94 ;  /* 0x0000000b605a2c23 */ /* 0x000fe4000801005e */
        /* <DEDUP_REMOVED lines=11> */
[----:B------:R-:W-:-:S07]  /*4c70*/  PRMT R9, R3, 0x7610, R9 ;  /* 0x0000761003097816 */ /* 0x000fce0000000009 */
.L_x_3367:
        /* <DEDUP_REMOVED lines=17> */
.L_x_3368:
[----:B------:R-:W-:Y:S05]  /*4d90*/  BRA.U !UP3, `(.L_x_3365) ;  /* 0x0000000d0b747547 */ /* 0x000fea000b800000 */
[----:B------:R-:W-:Y:S02]  /*4da0*/  PLOP3.LUT P1, PT, PT, PT, UP2, 0x80, 0x8 ;  /* 0x000000000008781c */ /* 0x000fe40003f2f028 */
[----:B0-----:R-:W-:-:S11]  /*4db0*/  MOV R2, R39 ;  /* 0x0000002700027202 */ /* 0x001fd60000000f00 */
[----:B------:R-:W-:-:S04]  /*4dc0*/  @P1 FFMA.FTZ R94, R118, UR11, R94 ;  /* 0x0000000b765e1c23 */ /* 0x000fc8000801005e */
        /* <DEDUP_REMOVED lines=14> */
.L_x_3360:
        /* <DEDUP_REMOVED lines=25> */
.L_x_3372:
[----:B------:R-:W-:Y:S05]  /*5040*/  BSYNC.RECONVERGENT B0 ;  /* 0x0000000000007941 */ /* 0x000fea0003800200 */
.L_x_3371:
[----:B------:R-:W-:-:S07]  /*5050*/  FADD.FTZ R72, R72, R3 ;  /* 0x0000000348487221 */ /* 0x000fce0000010000 */
.L_x_3370:
        /* <DEDUP_REMOVED lines=24> */
.L_x_3375:
[----:B------:R-:W-:Y:S05]  /*51e0*/  BSYNC.RECONVERGENT B0 ;  /* 0x0000000000007941 */ /* 0x000fea0003800200 */
.L_x_3374:
[----:B------:R-:W-:-:S07]  /*51f0*/  FADD.FTZ R73, R73, R2 ;  /* 0x0000000249497221 */ /* 0x000fce0000010000 */
.L_x_3373:
        /* <DEDUP_REMOVED lines=24> */
.L_x_3378:
[----:B------:R-:W-:Y:S05]  /*5380*/  BSYNC.RECONVERGENT B0 ;  /* 0x0000000000007941 */ /* 0x000fea0003800200 */
.L_x_3377:
[----:B------:R-:W-:-:S07]  /*5390*/  FADD.FTZ R74, R74, R3 ;  /* 0x000000034a4a7221 */ /* 0x000fce0000010000 */
.L_x_3376:
        /* <DEDUP_REMOVED lines=8> */
[----:B------:R-:W-:Y:S01]  /*5420*/  ISETP.LT.AND P1, PT, RZ, UR33, PT ;  /* 0x00000021ff007c0c */ /* 0x000fe2000bf21270 */
        /* <DEDUP_REMOVED lines=21> */
.L_x_3369:
        /* <DEDUP_REMOVED lines=24> */
.L_x_3381:
[----:B------:R-:W-:Y:S05]  /*5700*/  BSYNC.RECONVERGENT B0 ;  /* 0x0000000000007941 */ /* 0x000fea0003800200 */
.L_x_3380:
[----:B------:R-:W-:-:S07]  /*5710*/  FADD.FTZ R72, R72, R3 ;  /* 0x0000000348487221 */ /* 0x000fce0000010000 */
.L_x_3379:
        /* <DEDUP_REMOVED lines=24> */
.L_x_3384:
[----:B------:R-:W-:Y:S05]  /*58a0*/  BSYNC.RECONVERGENT B0 ;  /* 0x0000000000007941 */ /* 0x000fea0003800200 */
.L_x_3383:
[----:B------:R-:W-:-:S07]  /*58b0*/  FADD.FTZ R73, R73, R2 ;  /* 0x0000000249497221 */ /* 0x000fce0000010000 */
.L_x_3382:
        /* <DEDUP_REMOVED lines=24> */
.L_x_3387:
[----:B------:R-:W-:Y:S05]  /*5a40*/  BSYNC.RECONVERGENT B0 ;  /* 0x0000000000007941 */ /* 0x000fea0003800200 */
.L_x_3386:
[----:B------:R-:W-:-:S07]  /*5a50*/  FADD.FTZ R74, R74, R3 ;  /* 0x000000034a4a7221 */ /* 0x000fce0000010000 */
.L_x_3385:
[----:B------:R-:W-:Y:S05]  /*5a60*/  BRA.U !UP3, `(.L_x_3365) ;  /* 0x000000010b407547 */ /* 0x000fea000b800000 */
[----:B------:R-:W-:Y:S01]  /*5a70*/  FFMA.FTZ R94, R118, UR11, R94 ;  /* 0x0000000b765e7c23 */ /* 0x000fe2000801005e */
[----:B------:R-:W-:-:S03]  /*5a80*/  ISETP.LT.AND P1, PT, RZ, UR33, PT ;  /* 0x00000021ff007c0c */ /* 0x000fc6000bf21270 */
[----:B------:R-:W-:-:S04]  /*5a90*/  FADD.FTZ R94, R119, -R94 ;  /* 0x8000005e775e7221 */ /* 0x000fc80000010000 */
[----:B------:R-:W-:-:S05]  /*5aa0*/  FMUL.FTZ R94, R94, UR32 ;  /* 0x000000205e5e7c20 */ /* 0x000fca0008410000 */
[----:B------:R-:W-:Y:S02]  /*5ab0*/  FSEL R94, R94, RZ, P1 ;  /* 0x000000ff5e5e7208 */ /* 0x000fe40000800000 */
[----:B------:R-:W-:-:S03]  /*5ac0*/  ISETP.GE.U32.AND P1, PT, R0, 0x1000000, PT ;  /* 0x010000000000780c */ /* 0x000fc60003f26070 */
[----:B------:R-:W-:-:S04]  /*5ad0*/  FMUL.FTZ R0, R94, UR25 ;  /* 0x000000195e007c20 */ /* 0x000fc80008410000 */
[----:B------:R-:W-:Y:S01]  /*5ae0*/  FMUL.FTZ R90, R0, UR24 ;  /* 0x00000018005a7c20 */ /* 0x000fe20008410000 */
[----:B------:R-:W-:-:S03]  /*5af0*/  HFMA2 R0, -RZ, RZ, 0, 0 ;  /* 0x00000000ff007431 */ /* 0x000fc600000001ff */
[----:B0-----:R-:W-:Y:S02]  /*5b00*/  FMUL.FTZ R2, R27, R90 ;  /* 0x0000005a1b027220 */ /* 0x001fe40000410000 */
[----:B------:R-:W-:-:S03]  /*5b10*/  @P1 SHF.L.U32 R3, R7, 0x10, RZ ;  /* 0x0000001007031819 */ /* 0x000fc600000006ff */
[----:B------:R-:W-:Y:S02]  /*5b20*/  FSEL R2, R2, RZ, P1 ;  /* 0x000000ff02027208 */ /* 0x000fe40000800000 */
[----:B------:R-:W-:Y:S02]  /*5b30*/  @P1 FMUL.FTZ R0, R3, R90 ;  /* 0x0000005a03001220 */ /* 0x000fe40000410000 */
[----:B------:R-:W-:Y:S02]  /*5b40*/  F2FP.BF16.F32.PACK_AB R2, RZ, R2 ;  /* 0x00000002ff02723e */ /* 0x000fe400000010ff */
[----:B------:R-:W-:Y:S02]  /*5b50*/  FADD.FTZ R75, R75, R0 ;  /* 0x000000004b4b7221 */ /* 0x000fe40000010000 */
[----:B------:R-:W-:-:S07]  /*5b60*/  PRMT R11, R2, 0x7610, R11 ;  /* 0x00007610020b7816 */ /* 0x000fce000000000b */
.L_x_3365:
        /* <DEDUP_REMOVED lines=13> */
.L_x_3388:
[----:B------:R-:W-:Y:S02]  /*5c40*/  UIADD3 UR8, UPT, UPT, UR8, UR26, URZ ;  /* 0x0000001a08087290 */ /* 0x000fe4000fffe0ff */
[----:B------:R-:W-:Y:S02]  /*5c50*/  UPLOP3.LUT UP1, UPT, UPT, UPT, UP1, 0x40, 0x4 ;  /* 0x000000000004789c */ /* 0x000fe40003f2e810 */
[----:B------:R-:W-:-:S09]  /*5c60*/  UISETP.GE.AND UP0, UPT, UR8, UR27, UPT ;  /* 0x0000001b0800728c */ /* 0x000fd2000bf06270 */
[----:B------:R-:W-:Y:S05]  /*5c70*/  BRA.U !UP0, `(.L_x_3389) ;  /* 0xffffffa508987547 */ /* 0x000fea000b83ffff */
.L_x_3290:
[----:B------:R-:W3:Y:S08]  /*5c80*/  S2UR UR9, SR_CTAID.X ;  /* 0x00000000000979c3 */ /* 0x000ef00000002500 */
[----:B------:R-:W3:Y:S08]  /*5c90*/  LDC R9, c[0x0][0x388] ;  /* 0x0000e200ff097b82 */ /* 0x000ef00000000800 */
[----:B01----:R-:W0:Y:S08]  /*5ca0*/  LDC.64 R2, c[0x0][0x440] ;  /* 0x00011000ff027b82 */ /* 0x003e300000000a00 */
[----:B------:R-:W1:Y:S08]  /*5cb0*/  LDC.64 R4, c[0x0][0x448] ;  /* 0x00011200ff047b82 */ /* 0x000e700000000a00 */
[----:B------:R-:W4:Y:S01]  /*5cc0*/  LDC.64 R6, c[0x0][0x460] ;  /* 0x00011800ff067b82 */ /* 0x000f220000000a00 */
[----:B---3--:R-:W-:-:S05]  /*5cd0*/  IMAD R9, R9, UR9, RZ ;  /* 0x0000000909097c24 */ /* 0x008fca000f8e02ff */
[----:B------:R-:W-:-:S05]  /*5ce0*/  LEA.HI R9, R9, R122, RZ, 0x1e ;  /* 0x0000007a09097211 */ /* 0x000fca00078ff0ff */
[----:B0-----:R-:W-:-:S04]  /*5cf0*/  IMAD.WIDE.U32 R2, R9, 0x10, R2 ;  /* 0x0000001009027825 */ /* 0x001fc800078e0002 */
[C---:B-1----:R-:W-:Y:S01]  /*5d00*/  IMAD.WIDE.U32 R4, R9.reuse, 0x10, R4 ;  /* 0x0000001009047825 */ /* 0x042fe200078e0004 */
        /* <DEDUP_REMOVED lines=11> */
.L_x_3390:
        /* <DEDUP_REMOVED lines=12> */
.L_x_6751:


//--------------------- .text._ZN10layer_norm13ln_bwd_kernelINS_13Kernel_traitsIf6__halfS2_S2_fjLj1536ELj1ELj1ELj4ELj8ENS_18Kernel_traits_baseILj1536EfS2_S2_S2_fjLj128EEEEELb0ELb0ELb0ELb0EEEvNS_9BwdParamsE --------------------------
	.section	.text._ZN10layer_norm13ln_bwd_kernelINS_13Kernel_traitsIf6__halfS2_S2_fjLj1536ELj1ELj1ELj4ELj8ENS_18Kernel_traits_baseILj1536EfS2_S2_S2_fjLj128EEEEELb0ELb0ELb0ELb0EEEvNS_9BwdParamsE,"ax",@progbits
	.align	128
        .global         _ZN10layer_norm13ln_bwd_kernelINS_13Kernel_traitsIf6__halfS2_S2_fjLj1536ELj1ELj1ELj4ELj8ENS_18Kernel_traits_baseILj1536EfS2_S2_S2_fjLj128EEEEELb0ELb0ELb0ELb0EEEvNS_9BwdParamsE
        .type           _ZN10layer_norm13ln_bwd_kernelINS_13Kernel_traitsIf6__halfS2_S2_fjLj1536ELj1ELj1ELj4ELj8ENS_18Kernel_traits_baseILj1536EfS2_S2_S2_fjLj128EEEEELb0ELb0ELb0ELb0EEEvNS_9BwdParamsE,@function
        .size           _ZN10layer_norm13ln_bwd_kernelINS_13Kernel_traitsIf6__halfS2_S2_fjLj1536ELj1ELj1ELj4ELj8ENS_18Kernel_traits_baseILj1536EfS2_S2_S2_fjLj128EEEEELb0ELb0ELb0ELb0EEEvNS_9BwdParamsE,(.L_x_6752 - _ZN10layer_norm13ln_bwd_kernelINS_13Kernel_traitsIf6__halfS2_S2_fjLj1536ELj1ELj1ELj4ELj8ENS_18Kernel_traits_baseILj1536EfS2_S2_S2_fjLj128EEEEELb0ELb0ELb0ELb0EEEvNS_9BwdParamsE)
        .other          _ZN10layer_norm13ln_bwd_kernelINS_13Kernel_traitsIf6__halfS2_S2_fjLj1536ELj1ELj1ELj4ELj8ENS_18Kernel_traits_baseILj1536EfS2_S2_S2_fjLj128EEEEELb0ELb0ELb0ELb0EEEvNS_9BwdParamsE,@"STO_CUDA_ENTRY STV_DEFAULT"
_ZN10layer_norm13ln_bwd_kernelINS_13Kernel_traitsIf6__halfS2_S2_fjLj1536ELj1ELj1ELj4ELj8ENS_18Kernel_traits_baseILj1536EfS2_S2_S2_fjLj128EEEEELb0ELb0ELb0ELb0EEEvNS_9BwdParamsE:
.text._ZN10layer_norm13ln_bwd_kernelINS_13Kernel_traitsIf6__halfS2_S2_fjLj1536ELj1ELj1ELj4ELj8ENS_18Kernel_traits_baseILj1536EfS2_S2_S2_fjLj128EEEEELb0ELb0ELb0ELb0EEEvNS_9BwdParamsE:
        /* <DEDUP_REMOVED lines=63> */
.L_x_3421:
[----:B-1----:R-:W1:Y:S01]  /*03f0*/  @UP0 LDCU.64 UR4, c[0x0][0x3e0] ;  /* 0x00007c00ff0407ac */ /* 0x002e620008000a00 */
[----:B------:R-:W-:Y:S01]  /*0400*/  PLOP3.LUT P0, PT, PT, PT, UP0, 0x80, 0x8 ;  /* 0x000000000008781c */ /* 0x000fe20003f0f008 */
[----:B-1----:R-:W-:-:S06]  /*0410*/  @UP0 UIMAD.WIDE UR4, UR7, 0x2, UR4 ;  /* 0x00000002070408a5 */ /* 0x002fcc000f8e0204 */
[----:B0-234-:R-:W-:Y:S02]  /*0420*/  MOV R48, UR4 ;  /* 0x0000000400307c02 */ /* 0x01dfe40008000f00 */
[----:B------:R-:W-:Y:S01]  /*0430*/  MOV R49, UR5 ;  /* 0x0000000500317c02 */ /* 0x000fe20008000f00 */
[----:B0-----:R-:W-:-:S04]  /*0440*/  UIMAD.WIDE UR4, UR7, 0x4, UR10 ;  /* 0x00000004070478a5 */ /* 0x001fc8000f8e020a */
[----:B------:R-:W2:Y:S02]  /*0450*/  @P0 LDG.E.U16 R48, desc[UR14][R48.64] ;  /* 0x0000000e30300981 */ /* 0x000ea4000c1e1500 */
[----:B------:R-:W-:Y:S02]  /*0460*/  MOV R50, UR4 ;  /* 0x0000000400327c02 */ /* 0x000fe40008000f00 */
[----:B------:R-:W-:Y:S01]  /*0470*/  MOV R51, UR5 ;  /* 0x0000000500337c02 */ /* 0x000fe20008000f00 */
[----:B------:R-:W-:-:S04]  /*0480*/  UIMAD.WIDE UR4, UR7, 0x4, UR8 ;  /* 0x00000004070478a5 */ /* 0x000fc8000f8e0208 */
[----:B------:R-:W3:Y:S02]  /*0490*/  LDG.E R50, desc[UR14][R50.64] ;  /* 0x0000000e32327981 */ /* 0x000ee4000c1e1900 */
[----:B------:R-:W-:Y:S02]  /*04a0*/  MOV R52, UR4 ;  /* 0x0000000400347c02 */ /* 0x000fe40008000f00 */
[----:B------:R-:W-:-:S05]  /*04b0*/  MOV R53, UR5 ;  /* 0x0000000500357c02 */ /* 0x000fca0008000f00 */
[----:B------:R-:W4:Y:S01]  /*04c0*/  LDG.E R52, desc[UR14][R52.64] ;  /* 0x0000000e34347981 */ /* 0x000f22000c1e1900 */
[----:B------:R-:W-:Y:S01]  /*04d0*/  UIMAD UR4, UR7, UR6, URZ ;  /* 0x00000006070472a4 */ /* 0x000fe2000f8e02ff */
[C---:B------:R-:W-:Y:S01]  /*04e0*/  ISETP.GE.U32.AND P2, PT, R2.reuse, 0x80, PT ;  /* 0x000000800200780c */ /* 0x040fe20003f46070 */
[----:B------:R-:W-:Y:S01]  /*04f0*/  UMOV UR12, 0x3f800000 ;  /* 0x3f800000000c7882 */ /* 0x000fe20000000000 */
[----:B------:R-:W-:Y:S01]  /*0500*/  ISETP.NE.AND P4, PT, RZ, UR16, PT ;  /* 0x00000010ff007c0c */ /* 0x000fe2000bf85270 */
[----:B------:R-:W-:Y:S01]  /*0510*/  USHF.R.S32.HI UR5, URZ, 0x1f, UR4 ;  /* 0x0000001fff057899 */ /* 0x000fe20008011404 */
[----:B------:R-:W-:Y:S01]  /*0520*/  BSSY.RECONVERGENT B0, `(.L_x_3392) ;  /* 0x0000044000007945 */ /* 0x000fe20003800200 */
[C---:B------:R-:W-:Y:S02]  /*0530*/  ISETP.GE.U32.AND P1, PT, R2.reuse, 0x100, PT ;  /* 0x000001000200780c */ /* 0x040fe40003f26070 */
[----:B------:R-:W-:Y:S01]  /*0540*/  ULEA.HI UR5, UR5, UR4, URZ, 0x2 ;  /* 0x0000000405057291 */ /* 0x000fe2000f8f10ff */
[----:B------:R-:W-:-:S05]  /*0550*/  ISETP.GE.U32.AND P3, PT, R2, 0x180, PT ;  /* 0x000001800200780c */ /* 0x000fca0003f66070 */
[----:B------:R-:W-:-:S04]  /*0560*/  MOV R77, UR5 ;  /* 0x00000005004d7c02 */ /* 0x000fc80008000f00 */
[----:B------:R-:W-:Y:S01]  /*0570*/  LEA.HI.SX32 R77, R77, R0, 0x1e ;  /* 0x000000004d4d7211 */ /* 0x000fe200078ff2ff */
[----:B--2---:R-:W-:-:S05]  /*0580*/  @P0 HADD2.F32 R54, -RZ, R48.H0_H0 ;  /* 0x20000030ff360230 */ /* 0x004fca0000004100 */
[----:B------:R-:W-:Y:S02]  /*0590*/  @P0 R2UR UR4, R54 ;  /* 0x00000000360402ca */ /* 0x000fe400000e0000 */
[----:B---3--:R-:W-:Y:S02]  /*05a0*/  R2UR UR24, R50 ;  /* 0x00000000321872ca */ /* 0x008fe400000e0000 */
[----:B------:R-:W-:-:S09]  /*05b0*/  CS2R R50, SRZ ;  /* 0x0000000000327805 */ /* 0x000fd2000001ff00 */
[----:B------:R-:W-:Y:S01]  /*05c0*/  @UP0 UMOV UR12, UR4 ;  /* 0x00000004000c0c82 */ /* 0x000fe20008000000 */
[----:B----4-:R-:W-:Y:S02]  /*05d0*/  FSEL R0, R52, RZ, !P4 ;  /* 0x000000ff34007208 */ /* 0x010fe40006000000 */
        /* <DEDUP_REMOVED lines=16> */
[----:B---3--:R-:W-:Y:S01]  /*06e0*/  SHF.R.U64 R7, R4, 0x10, R5 ;  /* 0x0000001004077819 */ /* 0x008fe20000001205 */
[----:B------:R-:W-:Y:S01]  /*06f0*/  HADD2.F32 R3, -RZ, R4.H0_H0 ;  /* 0x20000004ff037230 */ /* 0x000fe20000004100 */
[----:B------:R-:W-:-:S03]  /*0700*/  MOV R10, R6 ;  /* 0x00000006000a7202 */ /* 0x000fc60000000f00 */
[----:B------:R-:W-:Y:S01]  /*0710*/  HADD2.F32 R7, -RZ, R7.H0_H0 ;  /* 0x20000007ff077230 */ /* 0x000fe20000004100 */
[----:B------:R-:W-:Y:S01]  /*0720*/  SHF.R.U32.HI R51, RZ, 0x10, R5 ;  /* 0x00000010ff337819 */ /* 0x000fe20000011605 */
[----:B------:R-:W-:Y:S02]  /*0730*/  HADD2.F32 R49, -RZ, R5.H0_H0 ;  /* 0x20000005ff317230 */ /* 0x000fe40000004100 */
[C---:B------:R-:W-:Y:S01]  /*0740*/  FADD.FTZ R3, -R0.reuse, R3 ;  /* 0x0000000300037221 */ /* 0x040fe20000010100 */
[----:B------:R-:W-:Y:S02]  /*0750*/  HADD2.F32 R5, -RZ, R10.H0_H0 ;  /* 0x2000000aff057230 */ /* 0x000fe40000004100 */
[C---:B------:R-:W-:Y:S01]  /*0760*/  FADD.FTZ R4, -R0.reuse, R7 ;  /* 0x0000000700047221 */ /* 0x040fe20000010100 */
[----:B------:R-:W-:Y:S02]  /*0770*/  HADD2.F32 R10, -RZ, R50.H0_H0 ;  /* 0x20000032ff0a7230 */ /* 0x000fe40000004100 */
[----:B------:R-:W-:Y:S01]  /*0780*/  FMUL.FTZ R3, R3, UR24 ;  /* 0x0000001803037c20 */ /* 0x000fe20008410000 */
[----:B------:R-:W-:Y:S01]  /*0790*/  FADD.FTZ R49, -R0, R49 ;  /* 0x0000003100317221 */ /* 0x000fe20000010100 */
[----:B------:R-:W-:Y:S01]  /*07a0*/  FMUL.FTZ R4, R4, UR24 ;  /* 0x0000001804047c20 */ /* 0x000fe20008410000 */
[----:B-----5:R-:W-:Y:S01]  /*07b0*/  FMUL.FTZ R6, R40, R5 ;  /* 0x0000000528067220 */ /* 0x020fe20000410000 */
[----:B------:R-:W-:-:S02]  /*07c0*/  HADD2.F32 R51, -RZ, R51.H0_H0 ;  /* 0x20000033ff337230 */ /* 0x000fc40000004100 */
[----:B------:R-:W-:Y:S01]  /*07d0*/  FADD.FTZ R20, R20, R5 ;  /* 0x0000000514147221 */ /* 0x000fe20000010000 */
[----:B0-----:R-:W-:Y:S02]  /*07e0*/  HADD2.F32 R9, -RZ, R48.H0_H0 ;  /* 0x20000030ff097230 */ /* 0x001fe40000004100 */
[----:B------:R-:W-:Y:S01]  /*07f0*/  FFMA.FTZ R32, R3, R5, R32 ;  /* 0x0000000503207223 */ /* 0x000fe20000010020 */
[----:B------:R-:W-:Y:S01]  /*0800*/  FADD.FTZ R21, R21, R10 ;  /* 0x0000000a15157221 */ /* 0x000fe20000010000 */
[-C--:B------:R-:W-:Y:S01]  /*0810*/  FFMA.FTZ R33, R4, R10.reuse, R33 ;  /* 0x0000000a04217223 */ /* 0x080fe20000010021 */
[----:B------:R-:W-:Y:S01]  /*0820*/  FMUL.FTZ R7, R41, R10 ;  /* 0x0000000a29077220 */ /* 0x000fe20000410000 */
[----:B------:R-:W-:Y:S01]  /*0830*/  FMUL.FTZ R5, R49, UR24 ;  /* 0x0000001831057c20 */ /* 0x000fe20008410000 */
[----:B------:R-:W-:Y:S01]  /*0840*/  FADD.FTZ R10, RZ, R6 ;  /* 0x00000006ff0a7221 */ /* 0x000fe20000010000 */
[----:B------:R-:W-:Y:S01]  /*0850*/  FFMA.FTZ R49, R3, R6, RZ ;  /* 0x0000000603317223 */ /* 0x000fe200000100ff */
[----:B------:R-:W-:-:S02]  /*0860*/  HADD2.F32 R52, -RZ, R52.H0_H0 ;  /* 0x20000034ff347230 */ /* 0x000fc40000004100 */
        /* <DEDUP_REMOVED lines=15> */
.L_x_3393:
[----:B------:R-:W-:Y:S05]  /*0960*/  BSYNC.RECONVERGENT B0 ;  /* 0x0000000000007941 */ /* 0x000fea0003800200 */
.L_x_3392:
        /* <DEDUP_REMOVED lines=18> */
[----:B------:R-:W-:Y:S01]  /*0a90*/  MOV R53, R48 ;  /* 0x0000003000357202 */ /* 0x000fe20000000f00 */
[----:B------:R-:W-:-:S02]  /*0aa0*/  HADD2.F32 R11, -RZ, R54.H0_H0 ;  /* 0x20000036ff0b7230 */ /* 0x000fc40000004100 */
[----:B------:R-:W-:Y:S02]  /*0ab0*/  HADD2.F32 R49, -RZ, R49.H0_H0 ;  /* 0x20000031ff317230 */ /* 0x000fe40000004100 */
[----:B------:R-:W-:Y:S01]  /*0ac0*/  HADD2.F32 R53, -RZ, R53.H0_H0 ;  /* 0x20000035ff357230 */ /* 0x000fe20000004100 */
[----:B------:R-:W-:Y:S02]  /*0ad0*/  SHF.R.U32.HI R79, RZ, 0x10, R55 ;  /* 0x00000010ff4f7819 */ /* 0x000fe40000011637 */
[C---:B------:R-:W-:Y:S01]  /*0ae0*/  FADD.FTZ R49, -R0.reuse, R49 ;  /* 0x0000003100317221 */ /* 0x040fe20000010100 */
[----:B------:R-:W-:Y:S01]  /*0af0*/  FADD.FTZ R11, -R0, R11 ;  /* 0x0000000b000b7221 */ /* 0x000fe20000010100 */
[----:B------:R-:W-:Y:S02]  /*0b00*/  HADD2.F32 R55, -RZ, R55.H0_H0 ;  /* 0x20000037ff377230 */ /* 0x000fe40000004100 */
[----:B------:R-:W-:Y:S02]  /*0b10*/  HADD2.F32 R48, -RZ, R60.H0_H0 ;  /* 0x2000003cff307230 */ /* 0x000fe40000004100 */
[----:B0-----:R-:W-:Y:S01]  /*0b20*/  FMUL.FTZ R56, R49, UR24 ;  /* 0x0000001831387c20 */ /* 0x001fe20008410000 */
[----:B------:R-:W-:-:S02]  /*0b30*/  HADD2.F32 R61, -RZ, R58.H0_H0 ;  /* 0x2000003aff3d7230 */ /* 0x000fc40000004100 */
[----:B-----5:R-:W-:Y:S01]  /*0b40*/  FMUL.FTZ R58, R44, R53 ;  /* 0x000000352c3a7220 */ /* 0x020fe20000410000 */
[----:B------:R-:W-:Y:S01]  /*0b50*/  FMUL.FTZ R11, R11, UR24 ;  /* 0x000000180b0b7c20 */ /* 0x000fe20008410000 */
[----:B------:R-:W-:Y:S02]  /*0b60*/  HADD2.F32 R54, -RZ, R59.H0_H0 ;  /* 0x2000003bff367230 */ /* 0x000fe40000004100 */
[----:B------:R-:W-:Y:S01]  /*0b70*/  FADD.FTZ R55, -R0, R55 ;  /* 0x0000003700377221 */ /* 0x000fe20000010100 */
[----:B------:R-:W-:Y:S01]  /*0b80*/  FADD.FTZ R17, R17, R48 ;  /* 0x0000003011117221 */ /* 0x000fe20000010000 */
[-C--:B------:R-:W-:Y:S01]  /*0b90*/  FFMA.FTZ R29, R56, R48.reuse, R29 ;  /* 0x00000030381d7223 */ /* 0x080fe2000001001d */
[----:B------:R-:W-:Y:S01]  /*0ba0*/  FMUL.FTZ R59, R45, R48 ;  /* 0x000000302d3b7220 */ /* 0x000fe20000410000 */
[----:B------:R-:W-:Y:S02]  /*0bb0*/  HADD2.F32 R79, -RZ, R79.H0_H0 ;  /* 0x2000004fff4f7230 */ /* 0x000fe40000004100 */
        /* <DEDUP_REMOVED lines=19> */
.L_x_3395:
[----:B------:R-:W-:Y:S05]  /*0cf0*/  BSYNC.RECONVERGENT B0 ;  /* 0x0000000000007941 */ /* 0x000fea0003800200 */
.L_x_3394:
        /* <DEDUP_REMOVED lines=13> */
[--C-:B--2---:R-:W-:Y:S01]  /*0dd0*/  SHF.R.U64 R64, R48, 0x10, R49.reuse ;  /* 0x0000001030407819 */ /* 0x104fe20000001231 */
[----:B------:R-:W-:Y:S01]  /*0de0*/  HADD2.F32 R65, -RZ, R49.H0_H0 ;  /* 0x20000031ff417230 */ /* 0x000fe20000004100 */
[----:B------:R-:W-:Y:S01]  /*0df0*/  SHF.R.U32.HI R75, RZ, 0x10, R49 ;  /* 0x00000010ff4b7819 */ /* 0x000fe20000011631 */
[----:B------:R-:W-:Y:S02]  /*0e00*/  HADD2.F32 R63, -RZ, R48.H0_H0 ;  /* 0x20000030ff3f7230 */ /* 0x000fe40000004100 */
[----:B------:R-:W-:Y:S01]  /*0e10*/  HADD2.F32 R49, -RZ, R64.H0_H0 ;  /* 0x20000040ff317230 */ /* 0x000fe20000004100 */
[----:B---3--:R-:W-:Y:S01]  /*0e20*/  MOV R48, R54 ;  /* 0x0000003600307202 */ /* 0x008fe20000000f00 */
[----:B------:R-:W-:Y:S01]  /*0e30*/  HADD2.F32 R75, -RZ, R75.H0_H0 ;  /* 0x2000004bff4b7230 */ /* 0x000fe20000004100 */
[----:B------:R-:W-:Y:S02]  /*0e40*/  SHF.R.U64 R74, R54, 0x10, R55 ;  /* 0x00000010364a7819 */ /* 0x000fe40000001237 */
[----:B------:R-:W-:Y:S01]  /*0e50*/  FADD.FTZ R64, -R0, R49 ;  /* 0x0000003100407221 */ /* 0x000fe20000010100 */
[----:B------:R-:W-:Y:S01]  /*0e60*/  MOV R66, R55 ;  /* 0x0000003700427202 */ /* 0x000fe20000000f00 */
[----:B------:R-:W-:-:S02]  /*0e70*/  HADD2.F32 R49, -RZ, R48.H0_H0 ;  /* 0x20000030ff317230 */ /* 0x000fc40000004100 */
[C---:B------:R-:W-:Y:S01]  /*0e80*/  FADD.FTZ R63, -R0.reuse, R63 ;  /* 0x0000003f003f7221 */ /* 0x040fe20000010100 */
[C---:B------:R-:W-:Y:S01]  /*0e90*/  FADD.FTZ R67, -R0.reuse, R65 ;  /* 0x0000004100437221 */ /* 0x040fe20000010100 */
[----:B------:R-:W-:Y:S01]  /*0ea0*/  FADD.FTZ R76, -R0, R75 ;  /* 0x0000004b004c7221 */ /* 0x000fe20000010100 */
[----:B------:R-:W-:Y:S02]  /*0eb0*/  HADD2.F32 R0, -RZ, R74.H0_H0 ;  /* 0x2000004aff007230 */ /* 0x000fe40000004100 */
[----:B------:R-:W-:Y:S01]  /*0ec0*/  FMUL.FTZ R64, R64, UR24 ;  /* 0x0000001840407c20 */ /* 0x000fe20008410000 */
[----:B0-----:R-:W-:Y:S02]  /*0ed0*/  HADD2.F32 R53, -RZ, R66.H0_H0 ;  /* 0x20000042ff357230 */ /* 0x001fe40000004100 */
[----:B------:R-:W-:Y:S01]  /*0ee0*/  FMUL.FTZ R63, R63, UR24 ;  /* 0x000000183f3f7c20 */ /* 0x000fe20008410000 */
[-C--:B-----5:R-:W-:Y:S01]  /*0ef0*/  FMUL.FTZ R66, R36, R49.reuse ;  /* 0x0000003124427220 */ /* 0x0a0fe20000410000 */
[----:B------:R-:W-:Y:S01]  /*0f00*/  SHF.R.U32.HI R54, RZ, 0x10, R55 ;  /* 0x00000010ff367819 */ /* 0x000fe20000011637 */
[----:B------:R-:W-:Y:S01]  /*0f10*/  FADD.FTZ R13, R13, R0 ;  /* 0x000000000d0d7221 */ /* 0x000fe20000010000 */
[-C--:B------:R-:W-:Y:S01]  /*0f20*/  FFMA.FTZ R25, R64, R0.reuse, R25 ;  /* 0x0000000040197223 */ /* 0x080fe20000010019 */
[----:B------:R-:W-:Y:S01]  /*0f30*/  FMUL.FTZ R65, R37, R0 ;  /* 0x0000000025417220 */ /* 0x000fe20000410000 */
[----:B------:R-:W-:Y:S01]  /*0f40*/  FADD.FTZ R12, R12, R49 ;  /* 0x000000310c0c7221 */ /* 0x000fe20000010000 */
[----:B------:R-:W-:Y:S01]  /*0f50*/  FFMA.FTZ R24, R63, R49, R24 ;  /* 0x000000313f187223 */ /* 0x000fe20000010018 */
[----:B------:R-:W-:Y:S01]  /*0f60*/  FADD.FTZ R0, R51, R66 ;  /* 0x0000004233007221 */ /* 0x000fe20000010000 */
[----:B------:R-:W-:Y:S01]  /*0f70*/  FFMA.FTZ R49, R63, R66, R50 ;  /* 0x000000423f317223 */ /* 0x000fe20000010032 */
[----:B------:R-:W-:-:S02]  /*0f80*/  HADD2.F32 R52, -RZ, R54.H0_H0 ;  /* 0x20000036ff347230 */ /* 0x000fc40000004100 */
        /* <DEDUP_REMOVED lines=14> */
.L_x_3397:
[----:B------:R-:W-:Y:S05]  /*1070*/  BSYNC.RECONVERGENT B0 ;  /* 0x0000000000007941 */ /* 0x000fea0003800200 */
.L_x_3396:
        /* <DEDUP_REMOVED lines=32> */
.L_x_3399:
[----:B------:R-:W-:Y:S05]  /*1280*/  BSYNC.RECONVERGENT B0 ;  /* 0x0000000000007941 */ /* 0x000fea0003800200 */
.L_x_3398:
        /* <DEDUP_REMOVED lines=44> */
[----:B------:R0:W-:Y:S01]  /*1550*/  F2F.F16.F32 R55, R52 ;  /* 0x0000003400377304 */ /* 0x0001e20000200800 */
[----:B------:R-:W-:Y:S01]  /*1560*/  FADD.FTZ R50, R6, -R49 ;  /* 0x8000003106327221 */ /* 0x000fe20000010000 */
[----:B------:R-:W-:-:S02]  /*1570*/  FMUL.FTZ R54, R48, UR12 ;  /* 0x0000000c30367c20 */ /* 0x000fc40008410000 */
[----:B------:R-:W1:Y:S01]  /*1580*/  LDC.64 R48, c[0x0][0x468] ;  /* 0x00011a00ff307b82 */ /* 0x000e620000000a00 */
[----:B------:R-:W-:-:S03]  /*1590*/  FMUL.FTZ R50, R50, UR24 ;  /* 0x0000001832327c20 */ /* 0x000fc60008410000 */
[----:B------:R-:W2:Y:S01]  /*15a0*/  F2F.F16.F32 R51, R54 ;  /* 0x0000003600337304 */ /* 0x000ea20000200800 */
[----:B0-----:R-:W-:-:S07]  /*15b0*/  FMUL.FTZ R52, R50, UR12 ;  /* 0x0000000c32347c20 */ /* 0x001fce0008410000 */
[----:B------:R-:W0:Y:S01]  /*15c0*/  F2F.F16.F32 R80, R79 ;  /* 0x0000004f00507304 */ /* 0x000e220000200800 */
[----:B--2---:R-:W-:-:S07]  /*15d0*/  IMAD.WIDE.U32 R50, R51, 0x10000, RZ ;  /* 0x0001000033327825 */ /* 0x004fce00078e00ff */
[----:B------:R-:W2:Y:S01]  /*15e0*/  F2F.F16.F32 R53, R52 ;  /* 0x0000003400357304 */ /* 0x000ea20000200800 */
[C---:B-1----:R-:W-:Y:S01]  /*15f0*/  IMAD.WIDE.U32 R48, R77.reuse, 0x8, R48 ;  /* 0x000000084d307825 */ /* 0x042fe200078e0030 */
[----:B------:R-:W-:Y:S02]  /*1600*/  IADD3 R77, PT, PT, R77, 0x80, RZ ;  /* 0x000000804d4d7810 */ /* 0x000fe40007ffe0ff */
[----:B0-----:R-:W-:-:S04]  /*1610*/  PRMT R55, R55, 0x5410, R80 ;  /* 0x0000541037377816 */ /* 0x001fc80000000050 */
[----:B------:R-:W-:Y:S02]  /*1620*/  LOP3.LUT R51, R55, R51, RZ, 0xfc, !PT ;  /* 0x0000003337337212 */ /* 0x000fe400078efcff */
[----:B--2---:R-:W-:-:S05]  /*1630*/  LOP3.LUT R50, R50, R53, RZ, 0xfc, !PT ;  /* 0x0000003532327212 */ /* 0x004fca00078efcff */
[----:B------:R0:W-:Y:S02]  /*1640*/  STG.E.64 desc[UR14][R48.64], R50 ;  /* 0x0000003230007986 */ /* 0x0001e4000c101b0e */
.L_x_3404:
[----:B------:R-:W-:Y:S05]  /*1650*/  BSYNC.RECONVERGENT B1 ;  /* 0x0000000000017941 */ /* 0x000fea0003800200 */
.L_x_3403:
        /* <DEDUP_REMOVED lines=30> */
.L_x_3406:
[----:B------:R-:W-:Y:S05]  /*1840*/  BSYNC.RECONVERGENT B1 ;  /* 0x0000000000017941 */ /* 0x000fea0003800200 */
.L_x_3405:
        /* <DEDUP_REMOVED lines=12> */
[----:B------:R-:W0:Y:S01]  /*1910*/  F2F.F16.F32 R51, R51 ;  /* 0x0000003300337304 */ /* 0x000e220000200800 */
[----:B------:R-:W-:Y:S02]  /*1920*/  FADD.FTZ R50, R66, -R49 ;  /* 0x8000003142327221 */ /* 0x000fe40000010000 */
[----:B------:R-:W-:Y:S02]  /*1930*/  FMUL.FTZ R52, R48, UR24 ;  /* 0x0000001830347c20 */ /* 0x000fe40008410000 */
[----:B------:R-:W1:Y:S01]  /*1940*/  LDC.64 R48, c[0x0][0x468] ;  /* 0x00011a00ff307b82 */ /* 0x000e620000000a00 */
[----:B------:R-:W-:Y:S01]  /*1950*/  FMUL.FTZ R50, R50, UR24 ;  /* 0x0000001832327c20 */ /* 0x000fe20008410000 */
[----:B------:R-:W-:Y:S01]  /*1960*/  FMUL.FTZ R55, R52, UR12 ;  /* 0x0000000c34377c20 */ /* 0x000fe20008410000 */
[----:B------:R-:W-:Y:S02]  /*1970*/  F2F.F16.F32 R54, R54 ;  /* 0x0000003600367304 */ /* 0x000fe40000200800 */
[----:B------:R-:W-:Y:S01]  /*1980*/  FMUL.FTZ R52, R50, UR12 ;  /* 0x0000000c32347c20 */ /* 0x000fe20008410000 */
[----:B0-----:R-:W-:-:S05]  /*1990*/  IMAD.WIDE.U32 R50, R51, 0x10000, RZ ;  /* 0x0001000033327825 */ /* 0x001fca00078e00ff */
[----:B------:R-:W0:Y:S08]  /*19a0*/  F2F.F16.F32 R55, R55 ;  /* 0x0000003700377304 */ /* 0x000e300000200800 */
[----:B------:R-:W2:Y:S01]  /*19b0*/  F2F.F16.F32 R53, R52 ;  /* 0x0000003400357304 */ /* 0x000ea20000200800 */
[----:B-1----:R-:W-:Y:S01]  /*19c0*/  IMAD.WIDE.U32 R48, R77, 0x8, R48 ;  /* 0x000000084d307825 */ /* 0x002fe200078e0030 */
[----:B0-----:R-:W-:-:S04]  /*19d0*/  PRMT R79, R54, 0x5410, R55 ;  /* 0x00005410364f7816 */ /* 0x001fc80000000037 */
[----:B------:R-:W-:Y:S02]  /*19e0*/  LOP3.LUT R51, R79, R51, RZ, 0xfc, !PT ;  /* 0x000000334f337212 */ /* 0x000fe400078efcff */
[----:B--2---:R-:W-:-:S05]  /*19f0*/  LOP3.LUT R50, R50, R53, RZ, 0xfc, !PT ;  /* 0x0000003532327212 */ /* 0x004fca00078efcff */
[----:B------:R0:W-:Y:S01]  /*1a00*/  STG.E.64 desc[UR14][R48.64], R50 ;  /* 0x0000003230007986 */ /* 0x0001e2000c101b0e */
[----:B------:R-:W-:Y:S05]  /*1a10*/  BRA `(.L_x_3407) ;  /* 0x00000018001c7947 */ /* 0x000fea0003800000 */
.L_x_3402:
        /* <DEDUP_REMOVED lines=13> */
[----:B------:R0:W-:Y:S01]  /*1af0*/  F2F.F16.F32 R48, R51 ;  /* 0x0000003300307304 */ /* 0x0001e20000200800 */
[----:B------:R-:W-:Y:S01]  /*1b00*/  FADD.FTZ R50, R6, -R49 ;  /* 0x8000003106327221 */ /* 0x000fe20000010000 */
[----:B------:R-:W-:Y:S01]  /*1b10*/  FMUL.FTZ R85, R54, UR12 ;  /* 0x0000000c36557c20 */ /* 0x000fe20008410000 */
[----:B------:R-:W-:Y:S01]  /*1b20*/  FMUL.FTZ R82, R80, UR12 ;  /* 0x0000000c50527c20 */ /* 0x000fe20008410000 */
[----:B------:R-:W-:Y:S01]  /*1b30*/  FMUL.FTZ R84, R51, UR12 ;  /* 0x0000000c33547c20 */ /* 0x000fe20008410000 */
[----:B------:R-:W-:-:S03]  /*1b40*/  FMUL.FTZ R53, R50, UR24 ;  /* 0x0000001832357c20 */ /* 0x000fc60008410000 */
[----:B------:R1:W2:Y:S01]  /*1b50*/  F2F.F16.F32 R49, R54 ;  /* 0x0000003600317304 */ /* 0x0002a20000200800 */
[----:B0-----:R-:W0:Y:S01]  /*1b60*/  LDC.64 R50, c[0x0][0x468] ;  /* 0x00011a00ff327b82 */ /* 0x001e220000000a00 */
[----:B------:R-:W-:-:S06]  /*1b70*/  FMUL.FTZ R81, R53, UR12 ;  /* 0x0000000c35517c20 */ /* 0x000fcc0008410000 */
[----:B------:R-:W-:Y:S01]  /*1b80*/  F2F.F16.F32 R52, R80 ;  /* 0x0000005000347304 */ /* 0x000fe20000200800 */
[----:B-1----:R-:W1:Y:S01]  /*1b90*/  LDC.64 R54, c[0x0][0x478] ;  /* 0x00011e00ff367b82 */ /* 0x002e620000000a00 */
[----:B--2---:R-:W-:-:S06]  /*1ba0*/  PRMT R83, R48, 0x5410, R49 ;  /* 0x0000541030537816 */ /* 0x004fcc0000000031 */
[----:B------:R-:W2:Y:S08]  /*1bb0*/  F2F.F16.F32 R82, R82 ;  /* 0x0000005200527304 */ /* 0x000eb00000200800 */
[----:B------:R-:W-:Y:S01]  /*1bc0*/  F2F.F16.F32 R84, R84 ;  /* 0x0000005400547304 */ /* 0x000fe20000200800 */
[----:B0-----:R-:W-:-:S04]  /*1bd0*/  IMAD.WIDE.U32 R50, R77, 0x8, R50 ;  /* 0x000000084d327825 */ /* 0x001fc800078e0032 */
[----:B--2---:R-:W-:-:S03]  /*1be0*/  IMAD.WIDE.U32 R48, R82, 0x10000, RZ ;  /* 0x0001000052307825 */ /* 0x004fc600078e00ff */
[----:B------:R-:W0:Y:S01]  /*1bf0*/  F2F.F16.F32 R85, R85 ;  /* 0x0000005500557304 */ /* 0x000e220000200800 */
[C---:B-1----:R-:W-:Y:S01]  /*1c00*/  IMAD.WIDE.U32 R54, R77.reuse, 0x8, R54 ;  /* 0x000000084d367825 */ /* 0x042fe200078e0036 */
[----:B------:R-:W-:-:S06]  /*1c10*/  IADD3 R77, PT, PT, R77, 0x80, RZ ;  /* 0x000000804d4d7810 */ /* 0x000fcc0007ffe0ff */
[----:B------:R1:W2:Y:S01]  /*1c20*/  F2F.F16.F32 R79, R53 ;  /* 0x00000035004f7304 */ /* 0x0002a20000200800 */
[----:B0-----:R-:W-:-:S07]  /*1c30*/  PRMT R87, R84, 0x5410, R85 ;  /* 0x0000541054577816 */ /* 0x001fce0000000055 */
[----:B------:R-:W0:Y:S01]  /*1c40*/  F2F.F16.F32 R81, R81 ;  /* 0x0000005100517304 */ /* 0x000e220000200800 */
[----:B-1----:R-:W-:Y:S01]  /*1c50*/  IMAD.WIDE.U32 R52, R52, 0x10000, RZ ;  /* 0x0001000034347825 */ /* 0x002fe200078e00ff */
[----:B------:R-:W-:-:S04]  /*1c60*/  LOP3.LUT R49, R87, R49, RZ, 0xfc, !PT ;  /* 0x0000003157317212 */ /* 0x000fc800078efcff */
[----:B------:R-:W-:Y:S02]  /*1c70*/  LOP3.LUT R53, R83, R53, RZ, 0xfc, !PT ;  /* 0x0000003553357212 */ /* 0x000fe400078efcff */
[----:B--2---:R-:W-:-:S05]  /*1c80*/  LOP3.LUT R52, R52, R79, RZ, 0xfc, !PT ;  /* 0x0000004f34347212 */ /* 0x004fca00078efcff */
[----:B------:R1:W-:Y:S01]  /*1c90*/  STG.E.64 desc[UR14][R54.64], R52 ;  /* 0x0000003436007986 */ /* 0x0003e2000c101b0e */
[----:B0-----:R-:W-:-:S05]  /*1ca0*/  LOP3.LUT R48, R48, R81, RZ, 0xfc, !PT ;  /* 0x0000005130307212 */ /* 0x001fca00078efcff */
[----:B------:R1:W-:Y:S02]  /*1cb0*/  STG.E.64 desc[UR14][R50.64], R48 ;  /* 0x0000003032007986 */ /* 0x0003e4000c101b0e */
.L_x_3409:
[----:B------:R-:W-:Y:S05]  /*1cc0*/  BSYNC.RECONVERGENT B1 ;  /* 0x0000000000017941 */ /* 0x000fea0003800200 */
.L_x_3408:
        /* <DEDUP_REMOVED lines=41> */
.L_x_3411:
[----:B------:R-:W-:Y:S05]  /*1f60*/  BSYNC.RECONVERGENT B1 ;  /* 0x0000000000017941 */ /* 0x000fea0003800200 */
.L_x_3410:
        /* <DEDUP_REMOVED lines=9> */
[----:B------:R0:W-:Y:S01]  /*2000*/  F2F.F16.F32 R48, R51 ;  /* 0x0000003300307304 */ /* 0x0001e20000200800 */
[----:B------:R-:W-:Y:S01]  /*2010*/  FADD.FTZ R50, R66, -R49 ;  /* 0x8000003142327221 */ /* 0x000fe20000010000 */
[----:B------:R-:W-:Y:S01]  /*2020*/  FADD.FTZ R78, R65, -R78 ;  /* 0x8000004e414e7221 */ /* 0x000fe20000010000 */
[----:B------:R-:W-:Y:S01]  /*2030*/  FMUL.FTZ R85, R54, UR12 ;  /* 0x0000000c36557c20 */ /* 0x000fe20008410000 */
[----:B------:R-:W-:Y:S01]  /*2040*/  FMUL.FTZ R84, R51, UR12 ;  /* 0x0000000c33547c20 */ /* 0x000fe20008410000 */
[----:B------:R-:W-:Y:S01]  /*2050*/  FMUL.FTZ R53, R50, UR24 ;  /* 0x0000001832357c20 */ /* 0x000fe20008410000 */
[----:B------:R-:W-:-:S02]  /*2060*/  FMUL.FTZ R80, R78, UR24 ;  /* 0x000000184e507c20 */ /* 0x000fc40008410000 */
[----:B------:R1:W2:Y:S01]  /*2070*/  F2F.F16.F32 R49, R54 ;  /* 0x0000003600317304 */ /* 0x0002a20000200800 */
[----:B0-----:R-:W0:Y:S01]  /*2080*/  LDC.64 R50, c[0x0][0x468] ;  /* 0x00011a00ff327b82 */ /* 0x001e220000000a00 */
[----:B------:R-:W-:Y:S01]  /*2090*/  FMUL.FTZ R82, R80, UR12 ;  /* 0x0000000c50527c20 */ /* 0x000fe20008410000 */
[----:B------:R-:W-:-:S05]  /*20a0*/  FMUL.FTZ R78, R53, UR12 ;  /* 0x0000000c354e7c20 */ /* 0x000fca0008410000 */
        /* <DEDUP_REMOVED lines=8> */
[----:B-1----:R-:W-:-:S07]  /*2130*/  IMAD.WIDE.U32 R54, R77, 0x8, R54 ;  /* 0x000000084d367825 */ /* 0x002fce00078e0036 */
        /* <DEDUP_REMOVED lines=11> */
.L_x_3401:
        /* <DEDUP_REMOVED lines=8> */
[--C-:B------:R-:W-:Y:S01]  /*2270*/  SHF.R.U32.HI R49, RZ, 0x10, R69.reuse ;  /* 0x00000010ff317819 */ /* 0x100fe20000011645 */
[----:B------:R-:W-:Y:S01]  /*2280*/  FFMA.FTZ R50, R10, UR4, R78 ;  /* 0x000000040a327c23 */ /* 0x000fe2000801004e */
[----:B------:R-:W-:Y:S01]  /*2290*/  SHF.R.U64 R52, R68, 0x10, R69 ;  /* 0x0000001044347819 */ /* 0x000fe20000001245 */
[----:B------:R-:W-:Y:S02]  /*22a0*/  HADD2.F32 R48, -RZ, R48.H0_H0 ;  /* 0x20000030ff307230 */ /* 0x000fe40000004100 */
[----:B------:R-:W-:Y:S01]  /*22b0*/  FADD.FTZ R51, R8, -R51 ;  /* 0x8000003308337221 */ /* 0x000fe20000010000 */
[----:B------:R-:W-:Y:S02]  /*22c0*/  HADD2.F32 R49, -RZ, R49.H0_H0 ;  /* 0x20000031ff317230 */ /* 0x000fe40000004100 */
[----:B------:R-:W-:Y:S01]  /*22d0*/  FADD.FTZ R50, R9, -R50 ;  /* 0x8000003209327221 */ /* 0x000fe20000010000 */
[----:B------:R-:W-:Y:S01]  /*22e0*/  FFMA.FTZ R54, R4, UR4, R78 ;  /* 0x0000000404367c23 */ /* 0x000fe2000801004e */
[----:B------:R-:W-:Y:S01]  /*22f0*/  FFMA.FTZ R48, R51, UR24, R48 ;  /* 0x0000001833307c23 */ /* 0x000fe20008010030 */
[----:B------:R-:W-:Y:S01]  /*2300*/  FFMA.FTZ R53, R3, UR4, R78 ;  /* 0x0000000403357c23 */ /* 0x000fe2000801004e */
[----:B------:R-:W-:Y:S01]  /*2310*/  FFMA.FTZ R50, R50, UR24, R49 ;  /* 0x0000001832327c23 */ /* 0x000fe20008010031 */
[----:B------:R-:W-:-:S02]  /*2320*/  HADD2.F32 R49, -RZ, R52.H0_H0 ;  /* 0x20000034ff317230 */ /* 0x000fc40000004100 */
[----:B------:R-:W-:Y:S01]  /*2330*/  FMUL.FTZ R51, R48, UR12 ;  /* 0x0000000c30337c20 */ /* 0x000fe20008410000 */
[----:B------:R-:W-:Y:S01]  /*2340*/  MOV R48, R68 ;  /* 0x0000004400307202 */ /* 0x000fe20000000f00 */
[----:B------:R-:W-:Y:S01]  /*2350*/  FADD.FTZ R54, R7, -R54 ;  /* 0x8000003607367221 */ /* 0x000fe20000010000 */
[----:B------:R-:W-:Y:S01]  /*2360*/  FADD.FTZ R53, R6, -R53 ;  /* 0x8000003506357221 */ /* 0x000fe20000010000 */
[----:B------:R-:W-:Y:S01]  /*2370*/  FMUL.FTZ R79, R50, UR12 ;  /* 0x0000000c324f7c20 */ /* 0x000fe20008410000 */
[----:B------:R-:W-:Y:S01]  /*2380*/  F2F.F16.F32 R55, R51 ;  /* 0x0000003300377304 */ /* 0x000fe20000200800 */
        /* <DEDUP_REMOVED lines=13> */
[----:B------:R-:W-:Y:S02]  /*2460*/  IADD3 R77, PT, PT, R77, 0x80, RZ ;  /* 0x000000804d4d7810 */ /* 0x000fe40007ffe0ff */
[----:B0-----:R-:W-:-:S05]  /*2470*/  LOP3.LUT R50, R50, R53, RZ, 0xfc, !PT ;  /* 0x0000003532327212 */ /* 0x001fca00078efcff */
[----:B------:R0:W-:Y:S02]  /*2480*/  STG.E.64 desc[UR14][R48.64], R50 ;  /* 0x0000003230007986 */ /* 0x0001e4000c101b0e */
.L_x_3414:
[----:B------:R-:W-:Y:S05]  /*2490*/  BSYNC.RECONVERGENT B1 ;  /* 0x0000000000017941 */ /* 0x000fea0003800200 */
.L_x_3413:
[----:B------:R-:W-:Y:S04]  /*24a0*/  BSSY.RECONVERGENT B1, `(.L_x_3415) ;  /* 0x0000026000017945 */ /* 0x000fe80003800200 */
[----:B------:R-:W-:Y:S05]  /*24b0*/  @!P1 BRA `(.L_x_3416) ;  /* 0x0000000000909947 */ /* 0x000fea0003800000 */
[----:B0-----:R-:W-:Y:S01]  /*24c0*/  MOV R48, R71 ;  /* 0x0000004700307202 */ /* 0x001fe20000000f00 */
        /* <DEDUP_REMOVED lines=35> */
.L_x_3416:
[----:B------:R-:W-:Y:S05]  /*2700*/  BSYNC.RECONVERGENT B1 ;  /* 0x0000000000017941 */ /* 0x000fea0003800200 */
.L_x_3415:
[----:B------:R-:W-:Y:S05]  /*2710*/  @!P3 BRA `(.L_x_3407) ;  /* 0x0000000800dcb947 */ /* 0x000fea0003800000 */
[----:B01----:R-:W-:Y:S01]  /*2720*/  MOV R48, R73 ;  /* 0x0000004900307202 */ /* 0x003fe20000000f00 */
        /* <DEDUP_REMOVED lines=35> */
.L_x_3412:
[----:B------:R-:W-:Y:S04]  /*2960*/  BSSY.RECONVERGENT B1, `(.L_x_3417) ;  /* 0x0000031000017945 */ /* 0x000fe80003800200 */
[----:B------:R-:W-:Y:S05]  /*2970*/  @!P2 BRA `(.L_x_3418) ;  /* 0x0000000000bca947 */ /* 0x000fea0003800000 */
[--C-:B------:R-:W-:Y:S01]  /*2980*/  SHF.R.U32.HI R52, RZ, 0x10, R69.reuse ;  /* 0x00000010ff347819 */ /* 0x100fe20000011645 */
[--C-:B------:R-:W-:Y:S01]  /*2990*/  FFMA.FTZ R50, R10, UR4, R78.reuse ;  /* 0x000000040a327c23 */ /* 0x100fe2000801004e */
[----:B------:R-:W-:Y:S01]  /*29a0*/  MOV R48, R69 ;  /* 0x0000004500307202 */ /* 0x000fe20000000f00 */
[----:B------:R-:W-:Y:S01]  /*29b0*/  FFMA.FTZ R49, R5, UR4, R78 ;  /* 0x0000000405317c23 */ /* 0x000fe2000801004e */
[----:B------:R-:W-:Y:S01]  /*29c0*/  SHF.R.U64 R53, R68, 0x10, R69 ;  /* 0x0000001044357819 */ /* 0x000fe20000001245 */
[----:B------:R-:W-:Y:S02]  /*29d0*/  HADD2.F32 R52, -RZ, R52.H0_H0 ;  /* 0x20000034ff347230 */ /* 0x000fe40000004100 */
[----:B------:R-:W-:Y:S01]  /*29e0*/  FADD.FTZ R51, R9, -R50 ;  /* 0x8000003209337221 */ /* 0x000fe20000010000 */
[----:B------:R-:W-:Y:S02]  /*29f0*/  HADD2.F32 R48, -RZ, R48.H0_H0 ;  /* 0x20000030ff307230 */ /* 0x000fe40000004100 */
[----:B------:R-:W-:Y:S01]  /*2a00*/  FADD.FTZ R49, R8, -R49 ;  /* 0x8000003108317221 */ /* 0x000fe20000010000 */
[----:B------:R-:W-:Y:S01]  /*2a10*/  MOV R50, R68 ;  /* 0x0000004400327202 */ /* 0x000fe20000000f00 */
[----:B------:R-:W-:Y:S01]  /*2a20*/  FFMA.FTZ R82, R51, UR24, R52 ;  /* 0x0000001833527c23 */ /* 0x000fe20008010034 */
[----:B------:R-:W-:Y:S01]  /*2a30*/  FFMA.FTZ R52, R4, UR4, R78 ;  /* 0x0000000404347c23 */ /* 0x000fe2000801004e */
[----:B------:R-:W-:Y:S01]  /*2a40*/  FFMA.FTZ R81, R49, UR24, R48 ;  /* 0x0000001831517c23 */ /* 0x000fe20008010030 */
[----:B------:R-:W-:-:S02]  /*2a50*/  HADD2.F32 R53, -RZ, R53.H0_H0 ;  /* 0x20000035ff357230 */ /* 0x000fc40000004100 */
[----:B------:R-:W-:Y:S01]  /*2a60*/  FFMA.FTZ R49, R3, UR4, R78 ;  /* 0x0000000403317c23 */ /* 0x000fe2000801004e */
[----:B------:R-:W-:Y:S01]  /*2a70*/  FADD.FTZ R52, R7, -R52 ;  /* 0x8000003407347221 */ /* 0x000fe20000010000 */
[----:B------:R-:W-:Y:S02]  /*2a80*/  HADD2.F32 R51, -RZ, R50.H0_H0 ;  /* 0x20000032ff337230 */ /* 0x000fe40000004100 */
[----:B------:R-:W-:Y:S01]  /*2a90*/  FMUL.FTZ R85, R82, UR12 ;  /* 0x0000000c52557c20 */ /* 0x000fe20008410000 */
[----:B------:R-:W-:Y:S01]  /*2aa0*/  FADD.FTZ R50, R6, -R49 ;  /* 0x8000003106327221 */ /* 0x000fe20000010000 */
[----:B------:R-:W-:Y:S01]  /*2ab0*/  FFMA.FTZ R80, R52, UR24, R53 ;  /* 0x0000001834507c23 */ /* 0x000fe20008010035 */
[----:B------:R0:W-:Y:S01]  /*2ac0*/  F2F.F16.F32 R49, R82 ;  /* 0x0000005200317304 */ /* 0x0001e20000200800 */
[----:B------:R-:W-:Y:S01]  /*2ad0*/  FMUL.FTZ R84, R81, UR12 ;  /* 0x0000000c51547c20 */ /* 0x000fe20008410000 */
[----:B------:R-:W-:Y:S01]  /*2ae0*/  FFMA.FTZ R55, R50, UR24, R51 ;  /* 0x0000001832377c23 */ /* 0x000fe20008010033 */
[----:B------:R-:W1:Y:S05]  /*2af0*/  LDC.64 R52, c[0x0][0x478] ;  /* 0x00011e00ff347b82 */ /* 0x000e6a0000000a00 */
[----:B------:R2:W3:Y:S01]  /*2b00*/  F2F.F16.F32 R48, R81 ;  /* 0x0000005100307304 */ /* 0x0004e20000200800 */
[----:B0-----:R-:W-:-:S02]  /*2b10*/  FMUL.FTZ R82, R80, UR12 ;  /* 0x0000000c50527c20 */ /* 0x001fc40008410000 */
[----:B------:R-:W0:Y:S05]  /*2b20*/  LDC.64 R50, c[0x0][0x468] ;  /* 0x00011a00ff327b82 */ /* 0x000e2a0000000a00 */
[----:B------:R-:W-:Y:S01]  /*2b30*/  F2F.F16.F32 R54, R80 ;  /* 0x0000005000367304 */ /* 0x000fe20000200800 */
[----:B--2---:R-:W-:Y:S01]  /*2b40*/  FMUL.FTZ R81, R55, UR12 ;  /* 0x0000000c37517c20 */ /* 0x004fe20008410000 */
[----:B---3--:R-:W-:-:S06]  /*2b50*/  PRMT R83, R48, 0x5410, R49 ;  /* 0x0000541030537816 */ /* 0x008fcc0000000031 */
[----:B------:R-:W2:Y:S01]  /*2b60*/  F2F.F16.F32 R82, R82 ;  /* 0x0000005200527304 */ /* 0x000ea20000200800 */
[----:B-1----:R-:W-:-:S07]  /*2b70*/  IMAD.WIDE.U32 R52, R77, 0x8, R52 ;  /* 0x000000084d347825 */ /* 0x002fce00078e0034 */
[----:B------:R-:W-:Y:S01]  /*2b80*/  F2F.F16.F32 R84, R84 ;  /* 0x0000005400547304 */ /* 0x000fe20000200800 */
[C---:B0-----:R-:W-:Y:S01]  /*2b90*/  IMAD.WIDE.U32 R50, R77.reuse, 0x8, R50 ;  /* 0x000000084d327825 */ /* 0x041fe200078e0032 */
[----:B------:R-:W-:-:S03]  /*2ba0*/  IADD3 R77, PT, PT, R77, 0x80, RZ ;  /* 0x000000804d4d7810 */ /* 0x000fc60007ffe0ff */
[----:B--2---:R-:W-:-:S03]  /*2bb0*/  IMAD.WIDE.U32 R48, R82, 0x10000, RZ ;  /* 0x0001000052307825 */ /* 0x004fc600078e00ff */
[----:B------:R-:W0:Y:S08]  /*2bc0*/  F2F.F16.F32 R85, R85 ;  /* 0x0000005500557304 */ /* 0x000e300000200800 */
        /* <DEDUP_REMOVED lines=10> */
.L_x_3418:
[----:B------:R-:W-:Y:S05]  /*2c70*/  BSYNC.RECONVERGENT B1 ;  /* 0x0000000000017941 */ /* 0x000fea0003800200 */
.L_x_3417:
[----:B------:R-:W-:Y:S04]  /*2c80*/  BSSY.RECONVERGENT B1, `(.L_x_3419) ;  /* 0x0000031000017945 */ /* 0x000fe80003800200 */
[----:B------:R-:W-:Y:S05]  /*2c90*/  @!P1 BRA `(.L_x_3420) ;  /* 0x0000000000bc9947 */ /* 0x000fea0003800000 */
[----:B-1----:R-:W-:Y:S01]  /*2ca0*/  MOV R48, R71 ;  /* 0x0000004700307202 */ /* 0x002fe20000000f00 */
        /* <DEDUP_REMOVED lines=9> */
[----:B------:R-:W-:Y:S01]  /*2d40*/  MOV R48, R70 ;  /* 0x0000004600307202 */ /* 0x000fe20000000f00 */
[--C-:B------:R-:W-:Y:S01]  /*2d50*/  FFMA.FTZ R49, R11, UR4, R78.reuse ;  /* 0x000000040b317c23 */ /* 0x100fe2000801004e */
[----:B------:R-:W-:Y:S01]  /*2d60*/  FFMA.FTZ R81, R50, UR24, R51 ;  /* 0x0000001832517c23 */ /* 0x000fe20008010033 */
[----:B------:R-:W-:Y:S01]  /*2d70*/  FFMA.FTZ R50, R56, UR4, R78 ;  /* 0x0000000438327c23 */ /* 0x000fe2000801004e */
[----:B------:R0:W-:Y:S01]  /*2d80*/  F2F.F16.F32 R54, R53 ;  /* 0x0000003500367304 */ /* 0x0001e20000200800 */
[----:B------:R-:W-:-:S02]  /*2d90*/  HADD2.F32 R48, -RZ, R48.H0_H0 ;  /* 0x20000030ff307230 */ /* 0x000fc40000004100 */
[----:B------:R-:W-:Y:S01]  /*2da0*/  FADD.FTZ R49, R58, -R49 ;  /* 0x800000313a317221 */ /* 0x000fe20000010000 */
[----:B------:R-:W-:Y:S01]  /*2db0*/  FADD.FTZ R50, R59, -R50 ;  /* 0x800000323b327221 */ /* 0x000fe20000010000 */
[----:B------:R-:W-:Y:S01]  /*2dc0*/  FMUL.FTZ R84, R53, UR12 ;  /* 0x0000000c35547c20 */ /* 0x000fe20008410000 */
[----:B------:R-:W-:Y:S01]  /*2dd0*/  FMUL.FTZ R85, R81, UR12 ;  /* 0x0000000c51557c20 */ /* 0x000fe20008410000 */
[----:B------:R-:W-:Y:S01]  /*2de0*/  FFMA.FTZ R51, R49, UR24, R48 ;  /* 0x0000001831337c23 */ /* 0x000fe20008010030 */
[----:B------:R-:W-:Y:S01]  /*2df0*/  HADD2.F32 R49, -RZ, R52.H0_H0 ;  /* 0x20000034ff317230 */ /* 0x000fe20000004100 */
[----:B------:R1:W2:Y:S01]  /*2e00*/  F2F.F16.F32 R55, R81 ;  /* 0x0000005100377304 */ /* 0x0002a20000200800 */
[----:B0-----:R-:W0:Y:S03]  /*2e10*/  LDC.64 R52, c[0x0][0x468] ;  /* 0x00011a00ff347b82 */ /* 0x001e260000000a00 */
[----:B------:R-:W-:-:S04]  /*2e20*/  FFMA.FTZ R80, R50, UR24, R49 ;  /* 0x0000001832507c23 */ /* 0x000fc80008010031 */
[----:B------:R-:W-:Y:S01]  /*2e30*/  FMUL.FTZ R82, R80, UR12 ;  /* 0x0000000c50527c20 */ /* 0x000fe20008410000 */
[----:B------:R-:W3:Y:S01]  /*2e40*/  LDC.64 R48, c[0x0][0x478] ;  /* 0x00011e00ff307b82 */ /* 0x000ee20000000a00 */
[----:B------:R-:W-:Y:S01]  /*2e50*/  F2F.F16.F32 R50, R80 ;  /* 0x0000005000327304 */ /* 0x000fe20000200800 */
[----:B-1----:R-:W-:Y:S01]  /*2e60*/  FMUL.FTZ R81, R51, UR12 ;  /* 0x0000000c33517c20 */ /* 0x002fe20008410000 */
[----:B--2---:R-:W-:-:S06]  /*2e70*/  PRMT R83, R54, 0x5410, R55 ;  /* 0x0000541036537816 */ /* 0x004fcc0000000037 */
[----:B------:R-:W1:Y:S01]  /*2e80*/  F2F.F16.F32 R82, R82 ;  /* 0x0000005200527304 */ /* 0x000e620000200800 */
[----:B0-----:R-:W-:-:S07]  /*2e90*/  IMAD.WIDE.U32 R52, R77, 0x8, R52 ;  /* 0x000000084d347825 */ /* 0x001fce00078e0034 */
[----:B------:R-:W-:Y:S01]  /*2ea0*/  F2F.F16.F32 R84, R84 ;  /* 0x0000005400547304 */ /* 0x000fe20000200800 */
[----:B-1----:R-:W-:-:S07]  /*2eb0*/  IMAD.WIDE.U32 R54, R82, 0x10000, RZ ;  /* 0x0001000052367825 */ /* 0x002fce00078e00ff */
[----:B------:R-:W0:Y:S01]  /*2ec0*/  F2F.F16.F32 R85, R85 ;  /* 0x0000005500557304 */ /* 0x000e220000200800 */
[C---:B---3--:R-:W-:Y:S01]  /*2ed0*/  IMAD.WIDE.U32 R48, R77.reuse, 0x8, R48 ;  /* 0x000000084d307825 */ /* 0x048fe200078e0030 */
        /* <DEDUP_REMOVED lines=11> */
.L_x_3420:
[----:B------:R-:W-:Y:S05]  /*2f90*/  BSYNC.RECONVERGENT B1 ;  /* 0x0000000000017941 */ /* 0x000fea0003800200 */
.L_x_3419:
[----:B------:R-:W-:Y:S05]  /*2fa0*/  @!P3 BRA `(.L_x_3407) ;  /* 0x0000000000b8b947 */ /* 0x000fea0003800000 */
[----:B-12---:R-:W-:Y:S01]  /*2fb0*/  MOV R48, R73 ;  /* 0x0000004900307202 */ /* 0x006fe20000000f00 */
[--C-:B------:R-:W-:Y:S01]  /*2fc0*/  FFMA.FTZ R49, R67, UR4, R78.reuse ;  /* 0x0000000443317c23 */ /* 0x100fe2000801004e */
[----:B------:R-:W-:Y:S01]  /*2fd0*/  SHF.R.U32.HI R52, RZ, 0x10, R73 ;  /* 0x00000010ff347819 */ /* 0x000fe20000011649 */
[----:B------:R-:W-:Y:S02]  /*2fe0*/  FFMA.FTZ R50, R76, UR4, R78 ;  /* 0x000000044c327c23 */ /* 0x000fe4000801004e */
[----:B------:R-:W-:Y:S02]  /*2ff0*/  HADD2.F32 R48, -RZ, R48.H0_H0 ;  /* 0x20000030ff307230 */ /* 0x000fe40000004100 */
[----:B------:R-:W-:Y:S01]  /*3000*/  FADD.FTZ R49, R74, -R49 ;  /* 0x800000314a317221 */ /* 0x000fe20000010000 */
[----:B------:R-:W-:Y:S01]  /*3010*/  FADD.FTZ R51, R75, -R50 ;  /* 0x800000324b337221 */ /* 0x000fe20000010000 */
[----:B------:R-:W-:Y:S01]  /*3020*/  HADD2.F32 R52, -RZ, R52.H0_H0 ;  /* 0x20000034ff347230 */ /* 0x000fe20000004100 */
[----:B------:R-:W-:Y:S01]  /*3030*/  MOV R50, R72 ;  /* 0x0000004800327202 */ /* 0x000fe20000000f00 */
[----:B------:R-:W-:Y:S01]  /*3040*/  FFMA.FTZ R54, R49, UR24, R48 ;  /* 0x0000001831367c23 */ /* 0x000fe20008010030 */
[--C-:B------:R-:W-:Y:S01]  /*3050*/  FFMA.FTZ R49, R63, UR4, R78.reuse ;  /* 0x000000043f317c23 */ /* 0x100fe2000801004e */
[----:B------:R-:W-:Y:S01]  /*3060*/  FFMA.FTZ R78, R64, UR4, R78 ;  /* 0x00000004404e7c23 */ /* 0x000fe2000801004e */
[----:B------:R-:W-:Y:S01]  /*3070*/  FFMA.FTZ R55, R51, UR24, R52 ;  /* 0x0000001833377c23 */ /* 0x000fe20008010034 */
[----:B------:R-:W-:Y:S01]  /*3080*/  HADD2.F32 R51, -RZ, R50.H0_H0 ;  /* 0x20000032ff337230 */ /* 0x000fe20000004100 */
[----:B------:R-:W-:Y:S01]  /*3090*/  SHF.R.U64 R52, R72, 0x10, R73 ;  /* 0x0000001048347819 */ /* 0x000fe20000001249 */
[----:B------:R-:W-:Y:S01]  /*30a0*/  FADD.FTZ R50, R66, -R49 ;  /* 0x8000003142327221 */ /* 0x000fe20000010000 */
[----:B------:R-:W-:Y:S01]  /*30b0*/  FADD.FTZ R78, R65, -R78 ;  /* 0x8000004e414e7221 */ /* 0x000fe20000010000 */
[----:B------:R-:W-:Y:S01]  /*30c0*/  F2F.F16.F32 R48, R54 ;  /* 0x0000003600307304 */ /* 0x000fe20000200800 */
[----:B------:R-:W-:Y:S01]  /*30d0*/  FMUL.FTZ R84, R54, UR12 ;  /* 0x0000000c36547c20 */ /* 0x000fe20008410000 */
[----:B------:R-:W-:Y:S01]  /*30e0*/  FFMA.FTZ R53, R50, UR24, R51 ;  /* 0x0000001832357c23 */ /* 0x000fe20008010033 */
[----:B------:R-:W-:-:S02]  /*30f0*/  HADD2.F32 R51, -RZ, R52.H0_H0 ;  /* 0x20000034ff337230 */ /* 0x000fc40000004100 */
[----:B------:R-:W-:-:S03]  /*3100*/  FMUL.FTZ R85, R55, UR12 ;  /* 0x0000000c37557c20 */ /* 0x000fc60008410000 */
[----:B------:R-:W-:Y:S01]  /*3110*/  FFMA.FTZ R80, R78, UR24, R51 ;  /* 0x000000184e507c23 */ /* 0x000fe20008010033 */
[----:B------:R0:W1:Y:S01]  /*3120*/  F2F.F16.F32 R49, R55 ;  /* 0x0000003700317304 */ /* 0x0000620000200800 */
[----:B------:R-:W2:Y:S01]  /*3130*/  LDC.64 R50, c[0x0][0x468] ;  /* 0x00011a00ff327b82 */ /* 0x000ea20000000a00 */
[----:B------:R-:W-:Y:S01]  /*3140*/  FMUL.FTZ R78, R53, UR12 ;  /* 0x0000000c354e7c20 */ /* 0x000fe20008410000 */
[----:B------:R-:W-:-:S05]  /*3150*/  FMUL.FTZ R82, R80, UR12 ;  /* 0x0000000c50527c20 */ /* 0x000fca0008410000 */
[----:B------:R-:W-:Y:S01]  /*3160*/  F2F.F16.F32 R52, R80 ;  /* 0x0000005000347304 */ /* 0x000fe20000200800 */
[----:B0-----:R-:W0:Y:S01]  /*3170*/  LDC.64 R54, c[0x0][0x478] ;  /* 0x00011e00ff367b82 */ /* 0x001e220000000a00 */
[----:B-1----:R-:W-:-:S06]  /*3180*/  PRMT R81, R48, 0x5410, R49 ;  /* 0x0000541030517816 */ /* 0x002fcc0000000031 */
[----:B------:R-:W1:Y:S08]  /*3190*/  F2F.F16.F32 R82, R82 ;  /* 0x0000005200527304 */ /* 0x000e700000200800 */
[----:B------:R-:W-:Y:S01]  /*31a0*/  F2F.F16.F32 R84, R84 ;  /* 0x0000005400547304 */ /* 0x000fe20000200800 */
[----:B--2---:R-:W-:-:S04]  /*31b0*/  IMAD.WIDE.U32 R50, R77, 0x8, R50 ;  /* 0x000000084d327825 */ /* 0x004fc800078e0032 */
[----:B-1----:R-:W-:-:S03]  /*31c0*/  IMAD.WIDE.U32 R48, R82, 0x10000, RZ ;  /* 0x0001000052307825 */ /* 0x002fc600078e00ff */
[----:B------:R-:W1:Y:S01]  /*31d0*/  F2F.F16.F32 R85, R85 ;  /* 0x0000005500557304 */ /* 0x000e620000200800 */
[----:B0-----:R-:W-:-:S07]  /*31e0*/  IMAD.WIDE.U32 R54, R77, 0x8, R54 ;  /* 0x000000084d367825 */ /* 0x001fce00078e0036 */
[----:B------:R0:W2:Y:S01]  /*31f0*/  F2F.F16.F32 R79, R53 ;  /* 0x00000035004f7304 */ /* 0x0000a20000200800 */
[----:B-1----:R-:W-:-:S07]  /*3200*/  PRMT R87, R84, 0x5410, R85 ;  /* 0x0000541054577816 */ /* 0x002fce0000000055 */
[----:B------:R-:W1:Y:S01]  /*3210*/  F2F.F16.F32 R83, R78 ;  /* 0x0000004e00537304 */ /* 0x000e620000200800 */
[----:B0-----:R-:W-:Y:S01]  /*3220*/  IMAD.WIDE.U32 R52, R52, 0x10000, RZ ;  /* 0x0001000034347825 */ /* 0x001fe200078e00ff */
[----:B------:R-:W-:-:S04]  /*3230*/  LOP3.LUT R49, R87, R49, RZ, 0xfc, !PT ;  /* 0x0000003157317212 */ /* 0x000fc800078efcff */
[----:B------:R-:W-:Y:S02]  /*3240*/  LOP3.LUT R53, R81, R53, RZ, 0xfc, !PT ;  /* 0x0000003551357212 */ /* 0x000fe400078efcff */
[----:B--2---:R-:W-:-:S05]  /*3250*/  LOP3.LUT R52, R52, R79, RZ, 0xfc, !PT ;  /* 0x0000004f34347212 */ /* 0x004fca00078efcff */
[----:B------:R0:W-:Y:S01]  /*3260*/  STG.E.64 desc[UR14][R54.64], R52 ;  /* 0x0000003436007986 */ /* 0x0001e2000c101b0e */
[----:B-1----:R-:W-:-:S05]  /*3270*/  LOP3.LUT R48, R48, R83, RZ, 0xfc, !PT ;  /* 0x0000005330307212 */ /* 0x002fca00078efcff */
[----:B------:R0:W-:Y:S02]  /*3280*/  STG.E.64 desc[UR14][R50.64], R48 ;  /* 0x0000003032007986 */ /* 0x0001e4000c101b0e */
.L_x_3407:
[----:B------:R-:W-:Y:S05]  /*3290*/  BSYNC.RECONVERGENT B0 ;  /* 0x0000000000007941 */ /* 0x000fea0003800200 */
.L_x_3400:
[----:B------:R-:W-:Y:S02]  /*32a0*/  UIADD3 UR7, UPT, UPT, UR7, UR22, URZ ;  /* 0x0000001607077290 */ /* 0x000fe4000fffe0ff */
[----:B------:R-:W-:Y:S02]  /*32b0*/  UPLOP3.LUT UP2, UPT, UPT, UPT, UP2, 0x40, 0x4 ;  /* 0x000000000004789c */ /* 0x000fe40003f4e820 */
[----:B------:R-:W-:-:S09]  /*32c0*/  UISETP.GE.AND UP1, UPT, UR7, UR23, UPT ;  /* 0x000000170700728c */ /* 0x000fd2000bf26270 */
[----:B------:R-:W-:Y:S05]  /*32d0*/  BRA.U !UP1, `(.L_x_3421) ;  /* 0xffffffd109447547 */ /* 0x000fea000b83ffff */
.L_x_3391:
        /* <DEDUP_REMOVED lines=26> */
.L_x_3422:
        /* <DEDUP_REMOVED lines=16> */
.L_x_6752:


//--------------------- .text._ZN10layer_norm13ln_bwd_kernelINS_13Kernel_traitsIf6__halfS2_S2_fjLj1536ELj1ELj1ELj4ELj8ENS_18Kernel_traits_baseILj1536EfS2_S2_S2_fjLj128EEEEELb0ELb0ELb0ELb1EEEvNS_9BwdParamsE --------------------------
	.section	.text._ZN10layer_norm13ln_bwd_kernelINS_13Kernel_traitsIf6__halfS2_S2_fjLj1536ELj1ELj1ELj4ELj8ENS_18Kernel_traits_baseILj1536EfS2_S2_S2_fjLj128EEEEELb0ELb0ELb0ELb1EEEvNS_9BwdParamsE,"ax",@progbits
	.align	128
        .global         _ZN10layer_norm13ln_bwd_kernelINS_13Kernel_traitsIf6__halfS2_S2_fjLj1536ELj1ELj1ELj4ELj8ENS_18Kernel_traits_baseILj1536EfS2_S2_S2_fjLj128EEEEELb0ELb0ELb0ELb1EEEvNS_9BwdParamsE
        .type           _ZN10layer_norm13ln_bwd_kernelINS_13Kernel_traitsIf6__halfS2_S2_fjLj1536ELj1ELj1ELj4ELj8ENS_18Kernel_traits_baseILj1536EfS2_S2_S2_fjLj128EEEEELb0ELb0ELb0ELb1EEEvNS_9BwdParamsE,@function
        .size           _ZN10layer_norm13ln_bwd_kernelINS_13Kernel_traitsIf6__halfS2_S2_fjLj1536ELj1ELj1ELj4ELj8ENS_18Kernel_traits_baseILj1536EfS2_S2_S2_fjLj128EEEEELb0ELb0ELb0ELb1EEEvNS_9BwdParamsE,(.L_x_6753 - _ZN10layer_norm13ln_bwd_kernelINS_13Kernel_traitsIf6__halfS2_S2_fjLj1536ELj1ELj1ELj4ELj8ENS_18Kernel_traits_baseILj1536EfS2_S2_S2_fjLj128EEEEELb0ELb0ELb0ELb1EEEvNS_9BwdParamsE)
        .other          _ZN10layer_norm13ln_bwd_kernelINS_13Kernel_traitsIf6__halfS2_S2_fjLj1536ELj1ELj1ELj4ELj8ENS_18Kernel_traits_baseILj1536EfS2_S2_S2_fjLj128EEEEELb0ELb0ELb0ELb1EEEvNS_9BwdParamsE,@"STO_CUDA_ENTRY STV_DEFAULT"
_ZN10layer_norm13ln_bwd_kernelINS_13Kernel_traitsIf6__halfS2_S2_fjLj1536ELj1ELj1ELj4ELj8ENS_18Kernel_traits_baseILj1536EfS2_S2_S2_fjLj128EEEEELb0ELb0ELb0ELb1EEEvNS_9BwdParamsE:
.text._ZN10layer_norm13ln_bwd_kernelINS_13Kernel_traitsIf6__halfS2_S2_fjLj1536ELj1ELj1ELj4ELj8ENS_18Kernel_traits_baseILj1536EfS2_S2_S2_fjLj128EEEEELb0ELb0ELb0ELb1EEEvNS_9BwdParamsE:
        /* <DEDUP_REMOVED lines=48> */
.L_x_3430:
        /* <DEDUP_REMOVED lines=16> */
[----:B------:R-:W-:Y:S01]  /*0400*/  LEA.HI.SX32 R59, R23, R30, 0x1e ;  /* 0x0000001e173b7211 */ /* 0x000fe200078ff2ff */
[----:B--2---:R-:W-:Y:S01]  /*0410*/  @P1 HADD2.F32 R61, -RZ, R20.H0_H0 ;  /* 0x20000014ff3d1230 */ /* 0x004fe20000004100 */
[----:B---3--:R-:W-:Y:S01]  /*0420*/  FSEL R0, R16, RZ, !P4 ;  /* 0x000000ff10007208 */ /* 0x008fe20006000000 */
[----:B----4-:R-:W-:Y:S06]  /*0430*/  BRA.U UP0, `(.L_x_3424) ;  /* 0x0000000500f47547 */ /* 0x010fec000b800000 */
[----:B------:R-:W0:Y:S01]  /*0440*/  LDC.64 R20, c[0x0][0x3a8] ;  /* 0x0000ea00ff147b82 */ /* 0x000e220000000a00 */
[C---:B------:R-:W-:Y:S02]  /*0450*/  IADD3 R58, PT, PT, R59.reuse, 0x80, RZ ;  /* 0x000000803b3a7810 */ /* 0x040fe40007ffe0ff */
[----:B------:R-:W-:-:S05]  /*0460*/  IADD3 R57, PT, PT, R59, 0x100, RZ ;  /* 0x000001003b397810 */ /* 0x000fca0007ffe0ff */
[----:B------:R-:W1:Y:S01]  /*0470*/  LDC.64 R16, c[0x0][0x428] ;  /* 0x00010a00ff107b82 */ /* 0x000e620000000a00 */
[----:B0-----:R-:W-:-:S04]  /*0480*/  IMAD.WIDE.U32 R22, R59, 0x8, R20 ;  /* 0x000000083b167825 */ /* 0x001fc800078e0014 */
[--C-:B------:R-:W-:Y:S01]  /*0490*/  IMAD.WIDE.U32 R28, R58, 0x8, R20.reuse ;  /* 0x000000083a1c7825 */ /* 0x100fe200078e0014 */
[----:B------:R-:W2:Y:S03]  /*04a0*/  LDG.E.64 R64, desc[UR4][R22.64] ;  /* 0x0000000416407981 */ /* 0x000ea6000c1e1b00 */
[----:B------:R-:W-:Y:S01]  /*04b0*/  IMAD.WIDE.U32 R20, R57, 0x8, R20 ;  /* 0x0000000839147825 */ /* 0x000fe200078e0014 */
[----:B------:R0:W3:Y:S05]  /*04c0*/  LDG.E.64 R70, desc[UR4][R28.64] ;  /* 0x000000041c467981 */ /* 0x0000ea000c1e1b00 */
[----:B------:R-:W4:Y:S01]  /*04d0*/  LDG.E.64 R20, desc[UR4][R20.64] ;  /* 0x0000000414147981 */ /* 0x000f22000c1e1b00 */
[----:B-1----:R-:W-:-:S04]  /*04e0*/  IMAD.WIDE.U32 R80, R59, 0x8, R16 ;  /* 0x000000083b507825 */ /* 0x002fc800078e0010 */
[--C-:B------:R-:W-:Y:S02]  /*04f0*/  IMAD.WIDE.U32 R18, R58, 0x8, R16.reuse ;  /* 0x000000083a127825 */ /* 0x100fe400078e0010 */
[----:B------:R-:W4:Y:S02]  /*0500*/  LDG.E.64 R80, desc[UR4][R80.64] ;  /* 0x0000000450507981 */ /* 0x000f24000c1e1b00 */
[----:B------:R-:W-:Y:S02]  /*0510*/  IMAD.WIDE.U32 R16, R57, 0x8, R16 ;  /* 0x0000000839107825 */ /* 0x000fe400078e0010 */
[----:B------:R-:W4:Y:S04]  /*0520*/  LDG.E.64 R18, desc[UR4][R18.64] ;  /* 0x0000000412127981 */ /* 0x000f28000c1e1b00 */
[----:B------:R-:W4:Y:S01]  /*0530*/  LDG.E.64 R16, desc[UR4][R16.64] ;  /* 0x0000000410107981 */ /* 0x000f22000c1e1b00 */
[--C-:B--2---:R-:W-:Y:S01]  /*0540*/  SHF.R.U64 R62, R64, 0x10, R65.reuse ;  /* 0x00000010403e7819 */ /* 0x104fe20000001241 */
[----:B------:R-:W-:Y:S01]  /*0550*/  HADD2.F32 R23, -RZ, R64.H0_H0 ;  /* 0x20000040ff177230 */ /* 0x000fe20000004100 */
[----:B------:R-:W-:Y:S01]  /*0560*/  SHF.R.U32.HI R63, RZ, 0x10, R65 ;  /* 0x00000010ff3f7819 */ /* 0x000fe20000011641 */
[----:B0-----:R-:W-:Y:S01]  /*0570*/  HADD2.F32 R29, -RZ, R65.H0_H0 ;  /* 0x20000041ff1d7230 */ /* 0x001fe20000004100 */
[--C-:B---3--:R-:W-:Y:S01]  /*0580*/  SHF.R.U64 R69, R70, 0x10, R71.reuse ;  /* 0x0000001046457819 */ /* 0x108fe20000001247 */
[----:B------:R-:W-:Y:S01]  /*0590*/  HADD2.F32 R65, -RZ, R70.H0_H0 ;  /* 0x20000046ff417230 */ /* 0x000fe20000004100 */
[----:B------:R-:W-:Y:S01]  /*05a0*/  SHF.R.U32.HI R22, RZ, 0x10, R71 ;  /* 0x00000010ff167819 */ /* 0x000fe20000011647 */
[----:B------:R-:W-:-:S02]  /*05b0*/  HADD2.F32 R71, -RZ, R71.H0_H0 ;  /* 0x20000047ff477230 */ /* 0x000fc40000004100 */
[----:B------:R-:W-:Y:S01]  /*05c0*/  FADD.FTZ R23, -R0, R23 ;  /* 0x0000001700177221 */ /* 0x000fe20000010100 */
[--C-:B----4-:R-:W-:Y:S01]  /*05d0*/  SHF.R.U64 R79, R20, 0x10, R21.reuse ;  /* 0x00000010144f7819 */ /* 0x110fe20000001215 */
[----:B------:R-:W-:Y:S01]  /*05e0*/  HADD2.F32 R73, -RZ, R20.H0_H0 ;  /* 0x20000014ff497230 */ /* 0x000fe20000004100 */
[----:B------:R-:W-:Y:S01]  /*05f0*/  SHF.R.U32.HI R20, RZ, 0x10, R21 ;  /* 0x00000010ff147819 */ /* 0x000fe20000011615 */
[----:B------:R-:W-:Y:S02]  /*0600*/  HADD2.F32 R83, -RZ, R21.H0_H0 ;  /* 0x20000015ff537230 */ /* 0x000fe40000004100 */
[C---:B------:R-:W-:Y:S01]  /*0610*/  FADD.FTZ R77, -R0.reuse, R71 ;  /* 0x00000047004d7221 */ /* 0x040fe20000010100 */
[----:B------:R-:W-:Y:S02]  /*0620*/  HADD2.F32 R79, -RZ, R79.H0_H0 ;  /* 0x2000004fff4f7230 */ /* 0x000fe40000004100 */
[----:B------:R-:W-:Y:S01]  /*0630*/  FADD.FTZ R67, -R0, R65 ;  /* 0x0000004100437221 */ /* 0x000fe20000010100 */
[----:B------:R-:W-:Y:S01]  /*0640*/  SHF.R.U64 R86, R80, 0x10, R81 ;  /* 0x0000001050567819 */ /* 0x000fe20000001251 */
[----:B------:R-:W-:Y:S01]  /*0650*/  FADD.FTZ R87, -R0, R83 ;  /* 0x0000005300577221 */ /* 0x000fe20000010100 */
        /* <DEDUP_REMOVED lines=9> */
[C---:B------:R-:W-:Y:S01]  /*06f0*/  FADD.FTZ R21, -R0.reuse, R21 ;  /* 0x0000001500157221 */ /* 0x040fe20000010100 */
[----:B------:R-:W-:Y:S02]  /*0700*/  HADD2.F32 R79, -RZ, R80.H0_H0 ;  /* 0x20000050ff4f7230 */ /* 0x000fe40000004100 */
[C---:B------:R-:W-:Y:S01]  /*0710*/  FADD.FTZ R65, -R0.reuse, R63 ;  /* 0x0000003f00417221 */ /* 0x040fe20000010100 */
[----:B------:R-:W-:Y:S02]  /*0720*/  HADD2.F32 R86, -RZ, R86.H0_H0 ;  /* 0x20000056ff567230 */ /* 0x000fe40000004100 */
[C---:B------:R-:W-:Y:S01]  /*0730*/  FADD.FTZ R73, -R0.reuse, R69 ;  /* 0x0000004500497221 */ /* 0x040fe20000010100 */
[----:B------:R-:W-:Y:S01]  /*0740*/  FADD.FTZ R97, -R0, R71 ;  /* 0x0000004700617221 */ /* 0x000fe20000010100 */
[----:B------:R-:W-:Y:S01]  /*0750*/  FMUL.FTZ R83, R4, R79 ;  /* 0x0000004f04537220 */ /* 0x000fe20000410000 */
[----:B-----5:R-:W-:Y:S01]  /*0760*/  FMUL.FTZ R0, R60, R23 ;  /* 0x000000173c007220 */ /* 0x020fe20000410000 */
[----:B------:R-:W-:Y:S01]  /*0770*/  SHF.R.U32.HI R88, RZ, 0x10, R81 ;  /* 0x00000010ff587819 */ /* 0x000fe20000011651 */
[----:B------:R-:W-:Y:S01]  /*0780*/  HADD2.F32 R81, -RZ, R81.H0_H0 ;  /* 0x20000051ff517230 */ /* 0x000fe20000004100 */
[--C-:B------:R-:W-:Y:S01]  /*0790*/  SHF.R.U64 R92, R16, 0x10, R17.reuse ;  /* 0x00000010105c7819 */ /* 0x100fe20000001211 */
[----:B------:R-:W-:Y:S01]  /*07a0*/  HADD2.F32 R89, -RZ, R17.H0_H0 ;  /* 0x20000011ff597230 */ /* 0x000fe20000004100 */
[----:B------:R-:W-:Y:S01]  /*07b0*/  SHF.R.U32.HI R94, RZ, 0x10, R17 ;  /* 0x00000010ff5e7819 */ /* 0x000fe20000011611 */
[----:B------:R-:W-:-:S02]  /*07c0*/  HADD2.F32 R84, -RZ, R16.H0_H0 ;  /* 0x20000010ff547230 */ /* 0x000fc40000004100 */
[C---:B------:R-:W-:Y:S01]  /*07d0*/  FMUL.FTZ R64, R60.reuse, R87 ;  /* 0x000000573c407220 */ /* 0x040fe20000410000 */
[----:B------:R-:W-:Y:S01]  /*07e0*/  FADD.FTZ R17, RZ, R83 ;  /* 0x00000053ff117221 */ /* 0x000fe20000010000 */
[----:B------:R-:W-:Y:S01]  /*07f0*/  FMUL.FTZ R78, R5, R86 ;  /* 0x00000056054e7220 */ /* 0x000fe20000410000 */
[----:B------:R-:W-:Y:S01]  /*0800*/  FMUL.FTZ R87, R60, R21 ;  /* 0x000000153c577220 */ /* 0x000fe20000410000 */
[----:B------:R-:W-:Y:S01]  /*0810*/  FFMA.FTZ R16, R0, R83, RZ ;  /* 0x0000005300107223 */ /* 0x000fe200000100ff */
[----:B------:R-:W-:Y:S02]  /*0820*/  HADD2.F32 R88, -RZ, R88.H0_H0 ;  /* 0x20000058ff587230 */ /* 0x000fe40000004100 */
[----:B------:R-:W-:Y:S01]  /*0830*/  FMUL.FTZ R82, R6, R81 ;  /* 0x0000005106527220 */ /* 0x000fe20000410000 */
[----:B------:R-:W-:Y:S01]  /*0840*/  FADD.FTZ R17, R17, R78 ;  /* 0x0000004e11117221 */ /* 0x000fe20000010000 */
[----:B------:R-:W-:Y:S01]  /*0850*/  FMUL.FTZ R93, R60, R29 ;  /* 0x0000001d3c5d7220 */ /* 0x000fe20000410000 */
[----:B------:R-:W-:Y:S01]  /*0860*/  FFMA.FTZ R16, R87, R78, R16 ;  /* 0x0000004e57107223 */ /* 0x000fe20000010010 */
[----:B------:R-:W-:Y:S01]  /*0870*/  SHF.R.U64 R90, R18, 0x10, R19 ;  /* 0x00000010125a7819 */ /* 0x000fe20000001213 */
[----:B------:R-:W-:-:S02]  /*0880*/  HADD2.F32 R85, -RZ, R18.H0_H0 ;  /* 0x20000012ff557230 */ /* 0x000fc40000004100 */
[----:B------:R-:W-:Y:S01]  /*0890*/  FADD.FTZ R18, R17, R82 ;  /* 0x0000005211127221 */ /* 0x000fe20000010000 */
[----:B------:R-:W-:Y:S01]  /*08a0*/  FMUL.FTZ R95, R7, R88 ;  /* 0x00000058075f7220 */ /* 0x000fe20000410000 */
[----:B------:R-:W-:Y:S01]  /*08b0*/  FMUL.FTZ R96, R60, R65 ;  /* 0x000000413c607220 */ /* 0x000fe20000410000 */
[----:B------:R-:W-:Y:S01]  /*08c0*/  FFMA.FTZ R17, R93, R82, R16 ;  /* 0x000000525d117223 */ /* 0x000fe20000010010 */
[----:B------:R-:W-:Y:S02]  /*08d0*/  HADD2.F32 R90, -RZ, R90.H0_H0 ;  /* 0x2000005aff5a7230 */ /* 0x000fe40000004100 */
[----:B------:R-:W-:Y:S01]  /*08e0*/  FMUL.FTZ R71, R8, R85 ;  /* 0x0000005508477220 */ /* 0x000fe20000410000 */
[----:B------:R-:W-:Y:S01]  /*08f0*/  FMUL.FTZ R72, R60, R67 ;  /* 0x000000433c487220 */ /* 0x000fe20000410000 */
[----:B------:R-:W-:Y:S01]  /*0900*/  FADD.FTZ R18, R18, R95 ;  /* 0x0000005f12127221 */ /* 0x000fe20000010000 */
[----:B------:R-:W-:Y:S01]  /*0910*/  FFMA.FTZ R17, R96, R95, R17 ;  /* 0x0000005f60117223 */ /* 0x000fe20000010011 */
[----:B------:R-:W-:Y:S01]  /*0920*/  SHF.R.U32.HI R91, RZ, 0x10, R19 ;  /* 0x00000010ff5b7819 */ /* 0x000fe20000011613 */
[----:B------:R-:W-:-:S02]  /*0930*/  HADD2.F32 R80, -RZ, R19.H0_H0 ;  /* 0x20000013ff507230 */ /* 0x000fc40000004100 */
[----:B------:R-:W-:Y:S01]  /*0940*/  FMUL.FTZ R70, R9, R90 ;  /* 0x0000005a09467220 */ /* 0x000fe20000410000 */
[----:B------:R-:W-:Y:S01]  /*0950*/  FMUL.FTZ R73, R60, R73 ;  /* 0x000000493c497220 */ /* 0x000fe20000410000 */
[----:B------:R-:W-:Y:S01]  /*0960*/  FADD.FTZ R19, R18, R71 ;  /* 0x0000004712137221 */ /* 0x000fe20000010000 */
[----:B------:R-:W-:Y:S01]  /*0970*/  FFMA.FTZ R16, R72, R71, R17 ;  /* 0x0000004748107223 */ /* 0x000fe20000010011 */
[----:B------:R-:W-:Y:S02]  /*0980*/  HADD2.F32 R91, -RZ, R91.H0_H0 ;  /* 0x2000005bff5b7230 */ /* 0x000fe40000004100 */
        /* <DEDUP_REMOVED lines=40> */
.L_x_3424:
[----:B------:R-:W0:Y:S01]  /*0c10*/  LDC.64 R16, c[0x0][0x3a8] ;  /* 0x0000ea00ff107b82 */ /* 0x000e220000000a00 */
[C---:B------:R-:W-:Y:S02]  /*0c20*/  IADD3 R58, PT, PT, R59.reuse, 0x80, RZ ;  /* 0x000000803b3a7810 */ /* 0x040fe40007ffe0ff */
[----:B------:R-:W-:-:S05]  /*0c30*/  IADD3 R57, PT, PT, R59, 0x100, RZ ;  /* 0x000001003b397810 */ /* 0x000fca0007ffe0ff */
[----:B------:R-:W1:Y:S08]  /*0c40*/  LDC.64 R2, c[0x0][0x428] ;  /* 0x00010a00ff027b82 */ /* 0x000e700000000a00 */
[----:B------:R-:W2:Y:S01]  /*0c50*/  LDC.64 R26, c[0x0][0x438] ;  /* 0x00010e00ff1a7b82 */ /* 0x000ea20000000a00 */
[----:B0-----:R-:W-:-:S04]  /*0c60*/  IMAD.WIDE.U32 R22, R59, 0x8, R16 ;  /* 0x000000083b167825 */ /* 0x001fc800078e0010 */
[--C-:B------:R-:W-:Y:S01]  /*0c70*/  IMAD.WIDE.U32 R18, R58, 0x8, R16.reuse ;  /* 0x000000083a127825 */ /* 0x100fe200078e0010 */
[----:B------:R-:W3:Y:S03]  /*0c80*/  LDG.E.64 R62, desc[UR4][R22.64] ;  /* 0x00000004163e7981 */ /* 0x000ee6000c1e1b00 */
        /* <DEDUP_REMOVED lines=15> */
[--C-:B---3--:R-:W-:Y:S01]  /*0d80*/  SHF.R.U64 R22, R62, 0x10, R63.reuse ;  /* 0x000000103e167819 */ /* 0x108fe2000000123f */
[----:B------:R-:W-:Y:S01]  /*0d90*/  HADD2.F32 R29, -RZ, R62.H0_H0 ;  /* 0x2000003eff1d7230 */ /* 0x000fe20000004100 */
[----:B------:R-:W-:Y:S01]  /*0da0*/  SHF.R.U32.HI R23, RZ, 0x10, R63 ;  /* 0x00000010ff177819 */ /* 0x000fe2000001163f */
[----:B------:R-:W-:Y:S01]  /*0db0*/  HADD2.F32 R63, -RZ, R63.H0_H0 ;  /* 0x2000003fff3f7230 */ /* 0x000fe20000004100 */
[--C-:B----4-:R-:W-:Y:S01]  /*0dc0*/  SHF.R.U64 R28, R18, 0x10, R19.reuse ;  /* 0x00000010121c7819 */ /* 0x110fe20000001213 */
[----:B------:R-:W-:Y:S01]  /*0dd0*/  HADD2.F32 R65, -RZ, R18.H0_H0 ;  /* 0x20000012ff417230 */ /* 0x000fe20000004100 */
[----:B------:R-:W-:-:S02]  /*0de0*/  SHF.R.U32.HI R18, RZ, 0x10, R19 ;  /* 0x00000010ff127819 */ /* 0x000fc40000011613 */
[--C-:B------:R-:W-:Y:S01]  /*0df0*/  SHF.R.U64 R62, R20, 0x10, R21.reuse ;  /* 0x00000010143e7819 */ /* 0x100fe20000001215 */
[----:B------:R-:W-:Y:S01]  /*0e00*/  HADD2.F32 R69, -RZ, R20.H0_H0 ;  /* 0x20000014ff457230 */ /* 0x000fe20000004100 */
[----:B------:R-:W-:Y:S01]  /*0e10*/  SHF.R.U32.HI R20, RZ, 0x10, R21 ;  /* 0x00000010ff147819 */ /* 0x000fe20000011615 */
[----:B------:R-:W-:Y:S02]  /*0e20*/  HADD2.F32 R67, -RZ, R19.H0_H0 ;  /* 0x20000013ff437230 */ /* 0x000fe40000004100 */
[----:B------:R-:W-:Y:S01]  /*0e30*/  FADD.FTZ R93, -R0, R63 ;  /* 0x0000003f005d7221 */ /* 0x000fe20000010100 */
[----:B------:R-:W-:Y:S02]  /*0e40*/  HADD2.F32 R73, -RZ, R21.H0_H0 ;  /* 0x20000015ff497230 */ /* 0x000fe40000004100 */
[----:B------:R-:W-:Y:S02]  /*0e50*/  HADD2.F32 R19, -RZ, R22.H0_H0 ;  /* 0x20000016ff137230 */ /* 0x000fe40000004100 */
[----:B------:R-:W-:-:S02]  /*0e60*/  HADD2.F32 R23, -RZ, R23.H0_H0 ;  /* 0x20000017ff177230 */ /* 0x000fc40000004100 */
[----:B------:R-:W-:Y:S02]  /*0e70*/  HADD2.F32 R21, -RZ, R28.H0_H0 ;  /* 0x2000001cff157230 */ /* 0x000fe40000004100 */
[----:B------:R-:W-:Y:S02]  /*0e80*/  HADD2.F32 R63, -RZ, R18.H0_H0 ;  /* 0x20000012ff3f7230 */ /* 0x000fe40000004100 */
        /* <DEDUP_REMOVED lines=13> */
[--C-:B------:R-:W-:Y:S01]  /*0f60*/  SHF.R.U64 R86, R80, 0x10, R81.reuse ;  /* 0x0000001050567819 */ /* 0x100fe20000001251 */
[----:B------:R-:W-:Y:S01]  /*0f70*/  HADD2.F32 R79, -RZ, R80.H0_H0 ;  /* 0x20000050ff4f7230 */ /* 0x000fe20000004100 */
[----:B------:R-:W-:Y:S01]  /*0f80*/  SHF.R.U32.HI R0, RZ, 0x10, R81 ;  /* 0x00000010ff007819 */ /* 0x000fe20000011651 */
[----:B------:R-:W-:Y:S01]  /*0f90*/  HADD2.F32 R84, -RZ, R88.H0_H0 ;  /* 0x20000058ff547230 */ /* 0x000fe20000004100 */
[----:B------:R-:W-:Y:S01]  /*0fa0*/  SHF.R.U64 R92, R88, 0x10, R89 ;  /* 0x00000010585c7819 */ /* 0x000fe20000001259 */
[----:B------:R-:W-:-:S02]  /*0fb0*/  HADD2.F32 R86, -RZ, R86.H0_H0 ;  /* 0x20000056ff567230 */ /* 0x000fc40000004100 */
[----:B------:R-:W-:Y:S01]  /*0fc0*/  FMUL.FTZ R83, R4, R79 ;  /* 0x0000004f04537220 */ /* 0x000fe20000410000 */
[----:B------:R-:W-:Y:S02]  /*0fd0*/  HADD2.F32 R88, -RZ, R0.H0_H0 ;  /* 0x20000000ff587230 */ /* 0x000fe40000004100 */
[----:B-----5:R-:W-:Y:S01]  /*0fe0*/  FMUL.FTZ R0, R60, R29 ;  /* 0x0000001d3c007220 */ /* 0x020fe20000410000 */
[----:B------:R-:W-:Y:S01]  /*0ff0*/  HADD2.F32 R81, -RZ, R81.H0_H0 ;  /* 0x20000051ff517230 */ /* 0x000fe20000004100 */
[--C-:B------:R-:W-:Y:S01]  /*1000*/  SHF.R.U64 R90, R16, 0x10, R17.reuse ;  /* 0x00000010105a7819 */ /* 0x100fe20000001211 */
[----:B------:R-:W-:Y:S01]  /*1010*/  HADD2.F32 R80, -RZ, R17.H0_H0 ;  /* 0x20000011ff507230 */ /* 0x000fe20000004100 */
[----:B------:R-:W-:Y:S01]  /*1020*/  SHF.R.U32.HI R91, RZ, 0x10, R17 ;  /* 0x00000010ff5b7819 */ /* 0x000fe20000011611 */
[----:B------:R-:W-:Y:S02]  /*1030*/  HADD2.F32 R85, -RZ, R16.H0_H0 ;  /* 0x20000010ff557230 */ /* 0x000fe40000004100 */
[----:B------:R-:W-:Y:S01]  /*1040*/  FADD.FTZ R17, RZ, R83 ;  /* 0x00000053ff117221 */ /* 0x000fe20000010000 */
[----:B------:R-:W-:Y:S01]  /*1050*/  FMUL.FTZ R78, R5, R86 ;  /* 0x00000056054e7220 */ /* 0x000fe20000410000 */
[----:B------:R-:W-:Y:S01]  /*1060*/  FMUL.FTZ R87, R60, R19 ;  /* 0x000000133c577220 */ /* 0x000fe20000410000 */
[----:B------:R-:W-:Y:S01]  /*1070*/  FFMA.FTZ R16, R0, R83, RZ ;  /* 0x0000005300107223 */ /* 0x000fe200000100ff */
        /* <DEDUP_REMOVED lines=8> */
[----:B------:R-:W-:-:S02]  /*1100*/  HADD2.F32 R90, -RZ, R90.H0_H0 ;  /* 0x2000005aff5a7230 */ /* 0x000fc40000004100 */
[----:B------:R-:W-:Y:S01]  /*1110*/  FMUL.FTZ R71, R8, R85 ;  /* 0x0000005508477220 */ /* 0x000fe20000410000 */
[----:B------:R-:W-:Y:S01]  /*1120*/  FMUL.FTZ R72, R60, R65 ;  /* 0x000000413c487220 */ /* 0x000fe20000410000 */
[----:B------:R-:W-:Y:S01]  /*1130*/  FADD.FTZ R18, R18, R95 ;  /* 0x0000005f12127221 */ /* 0x000fe20000010000 */
[----:B------:R-:W-:Y:S01]  /*1140*/  FFMA.FTZ R17, R96, R95, R17 ;  /* 0x0000005f60117223 */ /* 0x000fe20000010011 */
[C---:B------:R-:W-:Y:S01]  /*1150*/  FMUL.FTZ R64, R60.reuse, R73 ;  /* 0x000000493c407220 */ /* 0x040fe20000410000 */
        /* <DEDUP_REMOVED lines=9> */
[----:B------:R-:W-:Y:S01]  /*11f0*/  FMUL.FTZ R75, R11, R91 ;  /* 0x0000005b0b4b7220 */ /* 0x000fe20000410000 */
[----:B------:R-:W-:Y:S01]  /*1200*/  FMUL.FTZ R74, R60, R97 ;  /* 0x000000613c4a7220 */ /* 0x000fe20000410000 */
[----:B------:R-:W-:Y:S01]  /*1210*/  FADD.FTZ R18, R19, R76 ;  /* 0x0000004c13127221 */ /* 0x000fe20000010000 */
[----:B------:R-:W-:Y:S01]  /*1220*/  FFMA.FTZ R17, R77, R76, R16 ;  /* 0x0000004c4d117223 */ /* 0x000fe20000010010 */
[----:B------:R-:W-:-:S02]  /*1230*/  HADD2.F32 R92, -RZ, R92.H0_H0 ;  /* 0x2000005cff5c7230 */ /* 0x000fc40000004100 */
[----:B------:R-:W-:Y:S01]  /*1240*/  FMUL.FTZ R68, R12, R84 ;  /* 0x000000540c447220 */ /* 0x000fe20000410000 */
[----:B------:R-:W-:Y:S01]  /*1250*/  FMUL.FTZ R69, R60, R69 ;  /* 0x000000453c457220 */ /* 0x000fe20000410000 */
[----:B------:R-:W-:Y:S01]  /*1260*/  FADD.FTZ R19, R18, R75 ;  /* 0x0000004b12137221 */ /* 0x000fe20000010000 */
[----:B------:R-:W-:Y:S01]  /*1270*/  FFMA.FTZ R16, R74, R75, R17 ;  /* 0x0000004b4a107223 */ /* 0x000fe20000010011 */
[----:B------:R-:W-:Y:S01]  /*1280*/  SHF.R.U32.HI R94, RZ, 0x10, R89 ;  /* 0x00000010ff5e7819 */ /* 0x000fe20000011659 */
[----:B------:R-:W-:Y:S02]  /*1290*/  HADD2.F32 R89, -RZ, R89.H0_H0 ;  /* 0x20000059ff597230 */ /* 0x000fe40000004100 */
        /* <DEDUP_REMOVED lines=26> */
.L_x_3425:
        /* <DEDUP_REMOVED lines=84> */
[C---:B------:R-:W-:Y:S01]  /*1980*/  FMUL.FTZ R28, R60.reuse, R71 ;  /* 0x000000473c1c7220 */ /* 0x040fe20000410000 */
[----:B------:R-:W-:Y:S01]  /*1990*/  FADD.FTZ R93, -R93, R82 ;  /* 0x000000525d5d7221 */ /* 0x000fe20000010100 */
[----:B------:R-:W-:Y:S01]  /*19a0*/  FMUL.FTZ R22, R60, R95 ;  /* 0x0000005f3c167220 */ /* 0x000fe20000410000 */
[C-C-:B------:R-:W-:Y:S01]  /*19b0*/  FFMA.FTZ R65, R16.reuse, R65, R17.reuse ;  /* 0x0000004110417223 */ /* 0x140fe20000010011 */
[----:B------:R-:W-:Y:S01]  /*19c0*/  FADD.FTZ R87, -R87, R78 ;  /* 0x0000004e57577221 */ /* 0x000fe20000010100 */
[C-C-:B------:R-:W-:Y:S01]  /*19d0*/  FFMA.FTZ R73, R16.reuse, R73, R17.reuse ;  /* 0x0000004910497223 */ /* 0x140fe20000010011 */
        /* <DEDUP_REMOVED lines=12> */
[----:B------:R-:W-:Y:S01]  /*1aa0*/  FADD.FTZ R63, -R64, R63 ;  /* 0x0000003f403f7221 */ /* 0x000fe20000010100 */
[----:B------:R-:W-:Y:S01]  /*1ab0*/  FFMA.FTZ R17, R16, R69, R17 ;  /* 0x0000004510117223 */ /* 0x000fe20000010011 */
[----:B------:R-:W-:Y:S01]  /*1ac0*/  FADD.FTZ R83, -R0, R83 ;  /* 0x0000005300537221 */ /* 0x000fe20000010100 */
[C---:B------:R-:W-:Y:S01]  /*1ad0*/  FMUL.FTZ R16, R60.reuse, R67 ;  /* 0x000000433c107220 */ /* 0x040fe20000410000 */
[----:B------:R0:W-:Y:S01]  /*1ae0*/  F2F.F16.F32 R71, R28 ;  /* 0x0000001c00477304 */ /* 0x0001e20000200800 */
[----:B------:R-:W-:Y:S01]  /*1af0*/  FMUL.FTZ R72, R60, R77 ;  /* 0x0000004d3c487220 */ /* 0x000fe20000410000 */
[-C--:B------:R-:W-:Y:S01]  /*1b00*/  FMUL.FTZ R20, R20, R61.reuse ;  /* 0x0000003d14147220 */ /* 0x080fe20000410000 */
[----:B------:R-:W-:Y:S01]  /*1b10*/  FMUL.FTZ R18, R18, R61 ;  /* 0x0000003d12127220 */ /* 0x000fe20000410000 */
[C---:B------:R-:W-:Y:S01]  /*1b20*/  FMUL.FTZ R70, R60.reuse, R73 ;  /* 0x000000493c467220 */ /* 0x040fe20000410000 */
[C---:B------:R-:W-:Y:S01]  /*1b30*/  FMUL.FTZ R62, R60.reuse, R63 ;  /* 0x0000003f3c3e7220 */ /* 0x040fe20000410000 */
[----:B------:R-:W-:Y:S01]  /*1b40*/  FMUL.FTZ R0, R60, R83 ;  /* 0x000000533c007220 */ /* 0x000fe20000410000 */
[----:B------:R-:W-:Y:S01]  /*1b50*/  FMUL.FTZ R72, R72, R61 ;  /* 0x0000003d48487220 */ /* 0x000fe20000410000 */
[----:B------:R1:W-:Y:S01]  /*1b60*/  F2F.F16.F32 R19, R22 ;  /* 0x0000001600137304 */ /* 0x0003e20000200800 */
[----:B0-----:R-:W-:Y:S01]  /*1b70*/  FMUL.FTZ R28, R60, R65 ;  /* 0x000000413c1c7220 */ /* 0x001fe20000410000 */
[----:B------:R-:W-:Y:S01]  /*1b80*/  FADD.FTZ R29, -R17, R68 ;  /* 0x00000044111d7221 */ /* 0x000fe20000010100 */
[-C--:B------:R-:W-:Y:S01]  /*1b90*/  FMUL.FTZ R63, R16, R61.reuse ;  /* 0x0000003d103f7220 */ /* 0x080fe20000410000 */
[-C--:B------:R-:W-:Y:S01]  /*1ba0*/  FMUL.FTZ R70, R70, R61.reuse ;  /* 0x0000003d46467220 */ /* 0x080fe20000410000 */
[-C--:B------:R-:W-:Y:S01]  /*1bb0*/  FMUL.FTZ R28, R28, R61.reuse ;  /* 0x0000003d1c1c7220 */ /* 0x080fe20000410000 */
[----:B------:R-:W0:Y:S01]  /*1bc0*/  LDC.64 R16, c[0x0][0x468] ;  /* 0x00011a00ff107b82 */ /* 0x000e220000000a00 */
[-C--:B------:R-:W-:Y:S01]  /*1bd0*/  FMUL.FTZ R62, R62, R61.reuse ;  /* 0x0000003d3e3e7220 */ /* 0x080fe20000410000 */
[----:B------:R-:W-:Y:S01]  /*1be0*/  FMUL.FTZ R0, R0, R61 ;  /* 0x0000003d00007220 */ /* 0x000fe20000410000 */
[C---:B-1----:R-:W-:Y:S01]  /*1bf0*/  FMUL.FTZ R22, R60.reuse, R75 ;  /* 0x0000004b3c167220 */ /* 0x042fe20000410000 */
[----:B------:R-:W1:Y:S01]  /*1c00*/  F2F.F16.F32 R20, R20 ;  /* 0x0000001400147304 */ /* 0x000e620000200800 */
[----:B------:R-:W-:-:S02]  /*1c10*/  FMUL.FTZ R60, R60, R29 ;  /* 0x0000001d3c3c7220 */ /* 0x000fc40000410000 */
[-C--:B------:R-:W-:Y:S02]  /*1c20*/  FMUL.FTZ R22, R22, R61.reuse ;  /* 0x0000003d16167220 */ /* 0x080fe40000410000 */
[----:B------:R-:W-:-:S03]  /*1c30*/  FMUL.FTZ R60, R60, R61 ;  /* 0x0000003d3c3c7220 */ /* 0x000fc60000410000 */
        /* <DEDUP_REMOVED lines=28> */
.L_x_3427:
        /* <DEDUP_REMOVED lines=15> */
[----:B------:R0:W-:Y:S01]  /*1ef0*/  F2F.F16.F32 R18, R82 ;  /* 0x0000005200127304 */ /* 0x0001e20000200800 */
[C-C-:B------:R-:W-:Y:S01]  /*1f00*/  FFMA.FTZ R0, R16.reuse, R0, R17.reuse ;  /* 0x0000000010007223 */ /* 0x140fe20000010011 */
[C-C-:B------:R-:W-:Y:S01]  /*1f10*/  FFMA.FTZ R72, R16.reuse, R72, R17.reuse ;  /* 0x0000004810487223 */ /* 0x140fe20000010011 */
[C-C-:B------:R-:W-:Y:S01]  /*1f20*/  FFMA.FTZ R73, R16.reuse, R73, R17.reuse ;  /* 0x0000004910497223 */ /* 0x140fe20000010011 */
[C-C-:B------:R-:W-:Y:S01]  /*1f30*/  FFMA.FTZ R69, R16.reuse, R69, R17.reuse ;  /* 0x0000004510457223 */ /* 0x140fe20000010011 */
[----:B------:R-:W-:Y:S01]  /*1f40*/  FFMA.FTZ R17, R16, R65, R17 ;  /* 0x0000004110117223 */ /* 0x000fe20000010011 */
[----:B------:R-:W-:Y:S01]  /*1f50*/  FADD.FTZ R77, -R77, R76 ;  /* 0x0000004c4d4d7221 */ /* 0x000fe20000010100 */
[----:B------:R-:W-:Y:S01]  /*1f60*/  FADD.FTZ R75, -R74, R75 ;  /* 0x0000004b4a4b7221 */ /* 0x000fe20000010100 */
[----:B------:R-:W1:Y:S01]  /*1f70*/  F2F.F16.F32 R19, R84 ;  /* 0x0000005400137304 */ /* 0x000e620000200800 */
[----:B------:R-:W-:Y:S01]  /*1f80*/  FADD.FTZ R87, -R87, R78 ;  /* 0x0000004e57577221 */ /* 0x000fe20000010100 */
[----:B------:R-:W-:Y:S01]  /*1f90*/  FADD.FTZ R83, -R0, R83 ;  /* 0x0000005300537221 */ /* 0x000fe20000010100 */
[----:B------:R-:W-:Y:S01]  /*1fa0*/  FADD.FTZ R71, -R72, R71 ;  /* 0x0000004748477221 */ /* 0x000fe20000010100 */
[----:B------:R-:W-:Y:S01]  /*1fb0*/  FADD.FTZ R73, -R73, R70 ;  /* 0x0000004649497221 */ /* 0x000fe20000010100 */
[----:B------:R-:W-:Y:S01]  /*1fc0*/  FADD.FTZ R69, -R69, R68 ;  /* 0x0000004445457221 */ /* 0x000fe20000010100 */
[----:B------:R-:W-:Y:S01]  /*1fd0*/  FADD.FTZ R17, -R17, R62 ;  /* 0x0000003e11117221 */ /* 0x000fe20000010100 */
[C---:B------:R-:W-:Y:S01]  /*1fe0*/  FMUL.FTZ R76, R60.reuse, R77 ;  /* 0x0000004d3c4c7220 */ /* 0x040fe20000410000 */
[----:B------:R2:W-:Y:S01]  /*1ff0*/  F2F.F16.F32 R23, R88 ;  /* 0x0000005800177304 */ /* 0x0005e20000200800 */
[C---:B------:R-:W-:Y:S01]  /*2000*/  FMUL.FTZ R86, R60.reuse, R75 ;  /* 0x0000004b3c567220 */ /* 0x040fe20000410000 */
[C---:B------:R-:W-:Y:S01]  /*2010*/  FMUL.FTZ R78, R60.reuse, R87 ;  /* 0x000000573c4e7220 */ /* 0x040fe20000410000 */
[C---:B------:R-:W-:Y:S01]  /*2020*/  FMUL.FTZ R80, R60.reuse, R83 ;  /* 0x000000533c507220 */ /* 0x040fe20000410000 */
[C---:B------:R-:W-:Y:S01]  /*2030*/  FMUL.FTZ R72, R60.reuse, R71 ;  /* 0x000000473c487220 */ /* 0x040fe20000410000 */
[C---:B------:R-:W-:Y:S01]  /*2040*/  FMUL.FTZ R74, R60.reuse, R73 ;  /* 0x000000493c4a7220 */ /* 0x040fe20000410000 */
[C---:B------:R-:W-:Y:S01]  /*2050*/  FMUL.FTZ R16, R60.reuse, R69 ;  /* 0x000000453c107220 */ /* 0x040fe20000410000 */
[----:B------:R-:W-:Y:S01]  /*2060*/  FMUL.FTZ R60, R60, R17 ;  /* 0x000000113c3c7220 */ /* 0x000fe20000410000 */
[----:B------:R3:W4:Y:S01]  /*2070*/  F2F.F16.F32 R64, R66 ;  /* 0x0000004200407304 */ /* 0x0007220000200800 */
[-C--:B0-----:R-:W-:Y:S01]  /*2080*/  FMUL.FTZ R82, R82, R61.reuse ;  /* 0x0000003d52527220 */ /* 0x081fe20000410000 */
[-C--:B--2---:R-:W-:Y:S01]  /*2090*/  FMUL.FTZ R88, R88, R61.reuse ;  /* 0x0000003d58587220 */ /* 0x084fe20000410000 */
[-C--:B------:R-:W-:Y:S01]  /*20a0*/  FMUL.FTZ R79, R66, R61.reuse ;  /* 0x0000003d424f7220 */ /* 0x080fe20000410000 */
[-C--:B------:R-:W-:Y:S01]  /*20b0*/  FMUL.FTZ R68, R16, R61.reuse ;  /* 0x0000003d10447220 */ /* 0x080fe20000410000 */
[----:B------:R-:W-:Y:S01]  /*20c0*/  FMUL.FTZ R84, R84, R61 ;  /* 0x0000003d54547220 */ /* 0x000fe20000410000 */
[----:B-1----:R-:W-:-:S02]  /*20d0*/  PRMT R69, R18, 0x5410, R19 ;  /* 0x0000541012457816 */ /* 0x002fc40000000013 */
[----:B------:R0:W-:Y:S01]  /*20e0*/  F2F.F16.F32 R21, R76 ;  /* 0x0000004c00157304 */ /* 0x0001e20000200800 */
[----:B---3--:R-:W-:Y:S01]  /*20f0*/  FMUL.FTZ R66, R60, R61 ;  /* 0x0000003d3c427220 */ /* 0x008fe20000410000 */
[----:B------:R-:W1:Y:S01]  /*2100*/  LDC.64 R18, c[0x0][0x468] ;  /* 0x00011a00ff127b82 */ /* 0x000e620000000a00 */
[----:B----4-:R-:W-:-:S05]  /*2110*/  PRMT R65, R23, 0x5410, R64 ;  /* 0x0000541017417816 */ /* 0x010fca0000000040 */
[----:B------:R2:W3:Y:S01]  /*2120*/  F2F.F16.F32 R28, R86 ;  /* 0x00000056001c7304 */ /* 0x0004e20000200800 */
[----:B0-----:R-:W-:-:S07]  /*2130*/  FMUL.FTZ R76, R76, R61 ;  /* 0x0000003d4c4c7220 */ /* 0x001fce0000410000 */
[----:B------:R0:W4:Y:S01]  /*2140*/  F2F.F16.F32 R20, R78 ;  /* 0x0000004e00147304 */ /* 0x0001220000200800 */
[----:B--2---:R-:W-:Y:S01]  /*2150*/  FMUL.FTZ R86, R86, R61 ;  /* 0x0000003d56567220 */ /* 0x004fe20000410000 */
[----:B---3--:R-:W-:-:S06]  /*2160*/  PRMT R67, R21, 0x5410, R28 ;  /* 0x0000541015437816 */ /* 0x008fcc000000001c */
[----:B------:R2:W-:Y:S01]  /*2170*/  F2F.F16.F32 R22, R74 ;  /* 0x0000004a00167304 */ /* 0x0005e20000200800 */
[----:B0-----:R-:W-:Y:S01]  /*2180*/  FMUL.FTZ R78, R78, R61 ;  /* 0x0000003d4e4e7220 */ /* 0x001fe20000410000 */
[----:B----4-:R-:W-:-:S06]  /*2190*/  IMAD.WIDE.U32 R20, R20, 0x10000, RZ ;  /* 0x0001000014147825 */ /* 0x010fcc00078e00ff */
[----:B------:R-:W0:Y:S01]  /*21a0*/  F2F.F16.F32 R29, R60 ;  /* 0x0000003c001d7304 */ /* 0x000e220000200800 */
[----:B--2---:R-:W-:Y:S01]  /*21b0*/  FMUL.FTZ R74, R74, R61 ;  /* 0x0000003d4a4a7220 */ /* 0x004fe20000410000 */
[----:B------:R-:W-:-:S06]  /*21c0*/  LOP3.LUT R23, R69, R21, RZ, 0xfc, !PT ;  /* 0x0000001545177212 */ /* 0x000fcc00078efcff */
[----:B------:R2:W3:Y:S01]  /*21d0*/  F2F.F16.F32 R63, R16 ;  /* 0x00000010003f7304 */ /* 0x0004e20000200800 */
[----:B0-----:R-:W-:-:S07]  /*21e0*/  IMAD.WIDE.U32 R28, R29, 0x10000, RZ ;  /* 0x000100001d1c7825 */ /* 0x001fce00078e00ff */
[----:B------:R0:W4:Y:S01]  /*21f0*/  F2F.F16.F32 R0, R80 ;  /* 0x0000005000007304 */ /* 0x0001220000200800 */
[----:B--2---:R-:W2:Y:S01]  /*2200*/  LDC.64 R16, c[0x0][0x478] ;  /* 0x00011e00ff107b82 */ /* 0x004ea20000000a00 */
[----:B------:R-:W-:Y:S02]  /*2210*/  LOP3.LUT R29, R65, R29, RZ, 0xfc, !PT ;  /* 0x0000001d411d7212 */ /* 0x000fe400078efcff */
[----:B---3--:R-:W-:-:S04]  /*2220*/  LOP3.LUT R28, R28, R63, RZ, 0xfc, !PT ;  /* 0x0000003f1c1c7212 */ /* 0x008fc800078efcff */
[----:B------:R3:W5:Y:S01]  /*2230*/  F2F.F16.F32 R70, R72 ;  /* 0x0000004800467304 */ /* 0x0007620000200800 */
[----:B0-----:R-:W-:-:S07]  /*2240*/  FMUL.FTZ R80, R80, R61 ;  /* 0x0000003d50507220 */ /* 0x001fce0000410000 */
[----:B------:R-:W0:Y:S01]  /*2250*/  F2F.F16.F32 R78, R78 ;  /* 0x0000004e004e7304 */ /* 0x000e220000200800 */
[----:B---3--:R-:W-:Y:S01]  /*2260*/  FMUL.FTZ R72, R72, R61 ;  /* 0x0000003d48487220 */ /* 0x008fe20000410000 */
[----:B------:R-:W-:Y:S01]  /*2270*/  IMAD.WIDE.U32 R60, R22, 0x10000, RZ ;  /* 0x00010000163c7825 */ /* 0x000fe200078e00ff */
[----:B----4-:R-:W-:-:S04]  /*2280*/  LOP3.LUT R22, R20, R0, RZ, 0xfc, !PT ;  /* 0x0000000014167212 */ /* 0x010fc800078efcff */
[----:B------:R-:W-:Y:S01]  /*2290*/  LOP3.LUT R21, R67, R61, RZ, 0xfc, !PT ;  /* 0x0000003d43157212 */ /* 0x000fe200078efcff */
[----:B------:R-:W-:Y:S01]  /*22a0*/  F2F.F16.F32 R82, R82 ;  /* 0x0000005200527304 */ /* 0x000fe20000200800 */
[----:B-----5:R-:W-:Y:S01]  /*22b0*/  LOP3.LUT R20, R60, R70, RZ, 0xfc, !PT ;  /* 0x000000463c147212 */ /* 0x020fe200078efcff */
[----:B0-----:R-:W-:-:S06]  /*22c0*/  IMAD.WIDE.U32 R60, R78, 0x10000, RZ ;  /* 0x000100004e3c7825 */ /* 0x001fcc00078e00ff */
[----:B------:R-:W0:Y:S08]  /*22d0*/  F2F.F16.F32 R73, R84 ;  /* 0x0000005400497304 */ /* 0x000e300000200800 */
[----:B------:R-:W3:Y:S01]  /*22e0*/  F2F.F16.F32 R64, R66 ;  /* 0x0000004200407304 */ /* 0x000ee20000200800 */
[----:B0-----:R-:W-:-:S07]  /*22f0*/  PRMT R73, R82, 0x5410, R73 ;  /* 0x0000541052497816 */ /* 0x001fce0000000049 */
[----:B------:R-:W0:Y:S01]  /*2300*/  F2F.F16.F32 R62, R74 ;  /* 0x0000004a003e7304 */ /* 0x000e220000200800 */
[----:B------:R-:W-:Y:S01]  /*2310*/  LOP3.LUT R67, R73, R61, RZ, 0xfc, !PT ;  /* 0x0000003d49437212 */ /* 0x000fe200078efcff */
[----:B---3--:R-:W-:-:S06]  /*2320*/  IMAD.WIDE.U32 R64, R64, 0x10000, RZ ;  /* 0x0001000040407825 */ /* 0x008fcc00078e00ff */
[----:B------:R-:W-:Y:S01]  /*2330*/  F2F.F16.F32 R88, R88 ;  /* 0x0000005800587304 */ /* 0x000fe20000200800 */
[----:B0-----:R-:W-:-:S07]  /*2340*/  IMAD.WIDE.U32 R62, R62, 0x10000, RZ ;  /* 0x000100003e3e7825 */ /* 0x001fce00078e00ff */
[----:B------:R-:W0:Y:S08]  /*2350*/  F2F.F16.F32 R81, R79 ;  /* 0x0000004f00517304 */ /* 0x000e300000200800 */
[----:B------:R-:W-:Y:S01]  /*2360*/  F2F.F16.F32 R76, R76 ;  /* 0x0000004c004c7304 */ /* 0x000fe20000200800 */
[----:B0-----:R-:W-:-:S07]  /*2370*/  PRMT R81, R88, 0x5410, R81 ;  /* 0x0000541058517816 */ /* 0x001fce0000000051 */
[----:B------:R-:W0:Y:S08]  /*2380*/  F2F.F16.F32 R77, R86 ;  /* 0x00000056004d7304 */ /* 0x000e300000200800 */
[----:B------:R-:W3:Y:S01]  /*2390*/  F2F.F16.F32 R71, R80 ;  /* 0x0000005000477304 */ /* 0x000ee20000200800 */
[----:B0-----:R-:W-:-:S07]  /*23a0*/  PRMT R77, R76, 0x5410, R77 ;  /* 0x000054104c4d7816 */ /* 0x001fce000000004d */
[----:B------:R-:W0:Y:S01]  /*23b0*/  F2F.F16.F32 R79, R68 ;  /* 0x00000044004f7304 */ /* 0x000e220000200800 */
[----:B------:R-:W-:Y:S02]  /*23c0*/  LOP3.LUT R69, R77, R63, RZ, 0xfc, !PT ;  /* 0x0000003f4d457212 */ /* 0x000fe400078efcff */
[----:B---3--:R-:W-:-:S05]  /*23d0*/  LOP3.LUT R66, R60, R71, RZ, 0xfc, !PT ;  /* 0x000000473c427212 */ /* 0x008fca00078efcff */
[----:B------:R-:W3:Y:S01]  /*23e0*/  F2F.F16.F32 R75, R72 ;  /* 0x00000048004b7304 */ /* 0x000ee20000200800 */
[----:B--2---:R-:W-:Y:S01]  /*23f0*/  IMAD.WIDE.U32 R60, R59, 0x8, R16 ;  /* 0x000000083b3c7825 */ /* 0x004fe200078e0010 */
[----:B------:R-:W-:-:S04]  /*2400*/  LOP3.LUT R71, R81, R65, RZ, 0xfc, !PT ;  /* 0x0000004151477212 */ /* 0x000fc800078efcff */
[----:B------:R2:W-:Y:S01]  /*2410*/  STG.E.64 desc[UR4][R60.64], R22 ;  /* 0x000000163c007986 */ /* 0x0005e2000c101b04 */
[----:B0-----:R-:W-:Y:S01]  /*2420*/  LOP3.LUT R70, R64, R79, RZ, 0xfc, !PT ;  /* 0x0000004f40467212 */ /* 0x001fe200078efcff */
[----:B-1----:R-:W-:-:S05]  /*2430*/  IMAD.WIDE.U32 R64, R59, 0x8, R18 ;  /* 0x000000083b407825 */ /* 0x002fca00078e0012 */
[----:B------:R2:W-:Y:S01]  /*2440*/  STG.E.64 desc[UR4][R64.64], R66 ;  /* 0x0000004240007986 */ /* 0x0005e2000c101b04 */
[----:B---3--:R-:W-:Y:S01]  /*2450*/  LOP3.LUT R68, R62, R75, RZ, 0xfc, !PT ;  /* 0x0000004b3e447212 */ /* 0x008fe200078efcff */
        /* <DEDUP_REMOVED lines=9> */
.L_x_3426:
[----:B------:R-:W-:-:S04]  /*24f0*/  UISETP.NE.U32.AND UP0, UPT, UR12, URZ, UPT ;  /* 0x000000ff0c00728c */ /* 0x000fc8000bf05070 */
[----:B------:R-:W-:-:S09]  /*2500*/  UISETP.NE.AND.EX UP0, UPT, UR13, URZ, UPT, UP0 ;  /* 0x000000ff0d00728c */ /* 0x000fd2000bf05300 */
[----:B------:R-:W-:Y:S05]  /*2510*/  BRA.U UP0, `(.L_x_3429) ;  /* 0x0000000500a07547 */ /* 0x000fea000b800000 */
[----:B------:R-:W-:Y:S01]  /*2520*/  MOV R18, R3 ;  /* 0x0000000300127202 */ /* 0x000fe20000000f00 */
[C---:B------:R-:W-:Y:S01]  /*2530*/  FFMA.FTZ R93, R16.reuse, R93, R17 ;  /* 0x0000005d105d7223 */ /* 0x040fe20000010011 */
[----:B------:R-:W-:Y:S01]  /*2540*/  SHF.R.U32.HI R20, RZ, 0x10, R3 ;  /* 0x00000010ff147819 */ /* 0x000fe20000011603 */
[C-C-:B------:R-:W-:Y:S01]  /*2550*/  FFMA.FTZ R96, R16.reuse, R96, R17.reuse ;  /* 0x0000006010607223 */ /* 0x140fe20000010011 */
[----:B------:R-:W-:Y:S01]  /*2560*/  FFMA.FTZ R22, R16, R0, R17 ;  /* 0x0000000010167223 */ /* 0x000fe20000010011 */
[----:B------:R-:W-:Y:S02]  /*2570*/  HADD2.F32 R19, -RZ, R18.H0_H0 ;  /* 0x20000012ff137230 */ /* 0x000fe40000004100 */
[----:B------:R-:W-:Y:S01]  /*2580*/  FADD.FTZ R18, -R93, R82 ;  /* 0x000000525d127221 */ /* 0x000fe20000010100 */
[----:B------:R-:W-:Y:S01]  /*2590*/  FADD.FTZ R96, -R96, R95 ;  /* 0x0000005f60607221 */ /* 0x000fe20000010100 */
[----:B------:R-:W-:Y:S01]  /*25a0*/  SHF.R.U64 R21, R2, 0x10, R3 ;  /* 0x0000001002157819 */ /* 0x000fe20000001203 */
[----:B------:R-:W-:Y:S01]  /*25b0*/  FFMA.FTZ R87, R16, R87, R17 ;  /* 0x0000005710577223 */ /* 0x000fe20000010011 */
[----:B------:R-:W-:Y:S01]  /*25c0*/  FFMA.FTZ R18, R60, R18, R19 ;  /* 0x000000123c127223 */ /* 0x000fe20000010013 */
[----:B------:R-:W-:-:S02]  /*25d0*/  HADD2.F32 R19, -RZ, R20.H0_H0 ;  /* 0x20000014ff137230 */ /* 0x000fc40000004100 */
[----:B------:R-:W-:Y:S01]  /*25e0*/  FADD.FTZ R83, -R22, R83 ;  /* 0x0000005316537221 */ /* 0x000fe20000010100 */
[----:B------:R-:W-:Y:S02]  /*25f0*/  HADD2.F32 R21, -RZ, R21.H0_H0 ;  /* 0x20000015ff157230 */ /* 0x000fe40000004100 */
[----:B------:R-:W-:Y:S01]  /*2600*/  FMUL.FTZ R0, R18, R61 ;  /* 0x0000003d12007220 */ /* 0x000fe20000410000 */
[----:B------:R-:W-:Y:S01]  /*2610*/  MOV R18, R2 ;  /* 0x0000000200127202 */ /* 0x000fe20000000f00 */
[----:B------:R-:W-:Y:S01]  /*2620*/  FFMA.FTZ R20, R60, R96, R19 ;  /* 0x000000603c147223 */ /* 0x000fe20000010013 */
[----:B------:R-:W-:Y:S01]  /*2630*/  MOV R23, R25 ;  /* 0x0000001900177202 */ /* 0x000fe20000000f00 */
[----:B------:R-:W-:Y:S01]  /*2640*/  FFMA.FTZ R77, R16, R77, R17 ;  /* 0x0000004d104d7223 */ /* 0x000fe20000010011 */
[----:B------:R-:W-:Y:S01]  /*2650*/  SHF.R.U32.HI R29, RZ, 0x10, R25 ;  /* 0x00000010ff1d7819 */ /* 0x000fe20000011619 */
[----:B------:R-:W-:Y:S01]  /*2660*/  FMUL.FTZ R22, R20, R61 ;  /* 0x0000003d14167220 */ /* 0x000fe20000410000 */
[----:B------:R-:W-:Y:S01]  /*2670*/  FADD.FTZ R20, -R87, R78 ;  /* 0x0000004e57147221 */ /* 0x000fe20000010100 */
[----:B------:R-:W-:-:S02]  /*2680*/  HADD2.F32 R19, -RZ, R18.H0_H0 ;  /* 0x20000012ff137230 */ /* 0x000fc40000004100 */
[----:B------:R-:W-:Y:S01]  /*2690*/  FADD.FTZ R77, -R77, R76 ;  /* 0x0000004c4d4d7221 */ /* 0x000fe20000010100 */
[----:B------:R-:W-:Y:S01]  /*26a0*/  FFMA.FTZ R74, R16, R74, R17 ;  /* 0x0000004a104a7223 */ /* 0x000fe20000010011 */
[C---:B------:R-:W-:Y:S01]  /*26b0*/  FFMA.FTZ R20, R60.reuse, R20, R21 ;  /* 0x000000143c147223 */ /* 0x040fe20000010015 */
[----:B------:R-:W-:Y:S02]  /*26c0*/  HADD2.F32 R21, -RZ, R23.H0_H0 ;  /* 0x20000017ff157230 */ /* 0x000fe40000004100 */
[----:B------:R-:W-:Y:S01]  /*26d0*/  FFMA.FTZ R18, R60, R83, R19 ;  /* 0x000000533c127223 */ /* 0x000fe20000010013 */
[----:B------:R-:W-:Y:S01]  /*26e0*/  HADD2.F32 R29, -RZ, R29.H0_H0 ;  /* 0x2000001dff1d7230 */ /* 0x000fe20000004100 */
[----:B------:R0:W-:Y:S01]  /*26f0*/  F2F.F16.F32 R19, R22 ;  /* 0x0000001600137304 */ /* 0x0001e20000200800 */
[----:B------:R-:W-:Y:S01]  /*2700*/  FADD.FTZ R74, -R74, R75 ;  /* 0x0000004b4a4a7221 */ /* 0x000fe20000010100 */
[----:B------:R-:W-:Y:S01]  /*2710*/  FFMA.FTZ R72, R16, R72, R17 ;  /* 0x0000004810487223 */ /* 0x000fe20000010011 */
[----:B------:R-:W-:Y:S01]  /*2720*/  SHF.R.U64 R28, R24, 0x10, R25 ;  /* 0x00000010181c7819 */ /* 0x000fe20000001219 */
[C-C-:B------:R-:W-:Y:S01]  /*2730*/  FFMA.FTZ R73, R16.reuse, R73, R17.reuse ;  /* 0x0000004910497223 */ /* 0x140fe20000010011 */
[----:B------:R-:W-:Y:S01]  /*2740*/  FFMA.FTZ R75, R16, R65, R17 ;  /* 0x00000041104b7223 */ /* 0x000fe20000010011 */
[----:B------:R-:W-:Y:S01]  /*2750*/  FADD.FTZ R72, -R72, R71 ;  /* 0x0000004748487221 */ /* 0x000fe20000010100 */
[----:B------:R-:W-:Y:S01]  /*2760*/  FFMA.FTZ R67, R16, R67, R17 ;  /* 0x0000004310437223 */ /* 0x000fe20000010011 */
[----:B------:R-:W-:Y:S01]  /*2770*/  FADD.FTZ R73, -R73, R70 ;  /* 0x0000004649497221 */ /* 0x000fe20000010100 */
[----:B0-----:R-:W-:Y:S01]  /*2780*/  FFMA.FTZ R22, R60, R77, R21 ;  /* 0x0000004d3c167223 */ /* 0x001fe20000010015 */
[----:B------:R-:W-:Y:S01]  /*2790*/  MOV R21, R24 ;  /* 0x0000001800157202 */ /* 0x000fe20000000f00 */
[----:B------:R-:W-:Y:S01]  /*27a0*/  FFMA.FTZ R70, R16, R64, R17 ;  /* 0x0000004010467223 */ /* 0x000fe20000010011 */
[----:B------:R-:W-:Y:S01]  /*27b0*/  FADD.FTZ R62, -R75, R62 ;  /* 0x0000003e4b3e7221 */ /* 0x000fe20000010100 */
[----:B------:R-:W-:Y:S01]  /*27c0*/  FMUL.FTZ R23, R22, R61 ;  /* 0x0000003d16177220 */ /* 0x000fe20000410000 */
[----:B------:R-:W-:Y:S01]  /*27d0*/  FFMA.FTZ R22, R60, R74, R29 ;  /* 0x0000004a3c167223 */ /* 0x000fe2000001001d */
[----:B------:R-:W-:Y:S01]  /*27e0*/  HADD2.F32 R21, -RZ, R21.H0_H0 ;  /* 0x20000015ff157230 */ /* 0x000fe20000004100 */
[----:B------:R-:W-:Y:S01]  /*27f0*/  MOV R64, R27 ;  /* 0x0000001b00407202 */ /* 0x000fe20000000f00 */
[----:B------:R0:W-:Y:S01]  /*2800*/  F2F.F16.F32 R29, R23 ;  /* 0x00000017001d7304 */ /* 0x0001e20000200800 */
[-C--:B------:R-:W-:Y:S01]  /*2810*/  FMUL.FTZ R71, R22, R61.reuse ;  /* 0x0000003d16477220 */ /* 0x080fe20000410000 */
[----:B------:R-:W-:Y:S01]  /*2820*/  FADD.FTZ R70, -R70, R63 ;  /* 0x0000003f46467221 */ /* 0x000fe20000010100 */
[----:B------:R-:W-:Y:S01]  /*2830*/  FFMA.FTZ R22, R60, R72, R21 ;  /* 0x000000483c167223 */ /* 0x000fe20000010015 */
[----:B------:R-:W-:Y:S01]  /*2840*/  HADD2.F32 R21, -RZ, R28.H0_H0 ;  /* 0x2000001cff157230 */ /* 0x000fe20000004100 */
[----:B------:R-:W-:Y:S01]  /*2850*/  SHF.R.U32.HI R63, RZ, 0x10, R27 ;  /* 0x00000010ff3f7819 */ /* 0x000fe2000001161b */
[----:B------:R-:W-:Y:S01]  /*2860*/  FADD.FTZ R67, -R67, R66 ;  /* 0x0000004243437221 */ /* 0x000fe20000010100 */
[----:B------:R-:W-:Y:S01]  /*2870*/  FMUL.FTZ R22, R22, R61 ;  /* 0x0000003d16167220 */ /* 0x000fe20000410000 */
[----:B------:R-:W-:Y:S01]  /*2880*/  FFMA.FTZ R17, R16, R69, R17 ;  /* 0x0000004510117223 */ /* 0x000fe20000010011 */
[----:B0-----:R-:W-:Y:S01]  /*2890*/  SHF.R.U64 R23, R26, 0x10, R27 ;  /* 0x000000101a177819 */ /* 0x001fe2000000121b */
[----:B------:R-:W-:Y:S01]  /*28a0*/  FFMA.FTZ R28, R60, R73, R21 ;  /* 0x000000493c1c7223 */ /* 0x000fe20000010015 */
[----:B------:R-:W-:Y:S01]  /*28b0*/  HADD2.F32 R63, -RZ, R63.H0_H0 ;  /* 0x2000003fff3f7230 */ /* 0x000fe20000004100 */
[----:B------:R0:W-:Y:S01]  /*28c0*/  F2F.F16.F32 R65, R22 ;  /* 0x0000001600417304 */ /* 0x0001e20000200800 */
[----:B------:R-:W-:Y:S01]  /*28d0*/  FMUL.FTZ R20, R20, R61 ;  /* 0x0000003d14147220 */ /* 0x000fe20000410000 */
[----:B------:R-:W-:-:S02]  /*28e0*/  HADD2.F32 R21, -RZ, R23.H0_H0 ;  /* 0x20000017ff157230 */ /* 0x000fc40000004100 */
[----:B------:R-:W-:Y:S01]  /*28f0*/  FMUL.FTZ R28, R28, R61 ;  /* 0x0000003d1c1c7220 */ /* 0x000fe20000410000 */
[----:B------:R-:W-:Y:S01]  /*2900*/  FFMA.FTZ R16, R60, R67, R63 ;  /* 0x000000433c107223 */ /* 0x000fe2000001003f */
[----:B------:R-:W-:Y:S01]  /*2910*/  FADD.FTZ R68, -R17, R68 ;  /* 0x0000004411447221 */ /* 0x000fe20000010100 */
[-C--:B------:R-:W-:Y:S01]  /*2920*/  FMUL.FTZ R18, R18, R61.reuse ;  /* 0x0000003d12127220 */ /* 0x080fe20000410000 */
[----:B------:R-:W-:Y:S01]  /*2930*/  FFMA.FTZ R62, R60, R62, R21 ;  /* 0x0000003e3c3e7223 */ /* 0x000fe20000010015 */
[----:B------:R-:W-:Y:S02]  /*2940*/  HADD2.F32 R21, -RZ, R64.H0_H0 ;  /* 0x20000040ff157230 */ /* 0x000fe40000004100 */
[-C--:B------:R-:W-:Y:S01]  /*2950*/  FMUL.FTZ R64, R16, R61.reuse ;  /* 0x0000003d10407220 */ /* 0x080fe20000410000 */
[----:B------:R-:W1:Y:S01]  /*2960*/  F2F.F16.F32 R20, R20 ;  /* 0x0000001400147304 */ /* 0x000e620000200800 */
[----:B------:R-:W-:Y:S01]  /*2970*/  FMUL.FTZ R62, R62, R61 ;  /* 0x0000003d3e3e7220 */ /* 0x000fe20000410000 */
[----:B------:R-:W2:Y:S01]  /*2980*/  LDC.64 R16, c[0x0][0x468] ;  /* 0x00011a00ff107b82 */ /* 0x000ea20000000a00 */
[----:B0-----:R-:W-:Y:S01]  /*2990*/  FFMA.FTZ R22, R60, R70, R21 ;  /* 0x000000463c167223 */ /* 0x001fe20000010015 */
[----:B------:R-:W-:-:S03]  /*29a0*/  MOV R21, R26 ;  /* 0x0000001a00157202 */ /* 0x000fc60000000f00 */
[----:B------:R-:W-:Y:S01]  /*29b0*/  FMUL.FTZ R22, R22, R61 ;  /* 0x0000003d16167220 */ /* 0x000fe20000410000 */
[----:B------:R-:W0:Y:S01]  /*29c0*/  F2F.F16.F32 R0, R0 ;  /* 0x0000000000007304 */ /* 0x000e220000200800 */
[----:B------:R-:W-:-:S05]  /*29d0*/  HADD2.F32 R21, -RZ, R21.H0_H0 ;  /* 0x20000015ff157230 */ /* 0x000fca0000004100 */
[----:B------:R-:W-:Y:S01]  /*29e0*/  FFMA.FTZ R60, R60, R68, R21 ;  /* 0x000000443c3c7223 */ /* 0x000fe20000010015 */
[----:B-1----:R-:W-:Y:S01]  /*29f0*/  IMAD.WIDE.U32 R20, R20, 0x10000, RZ ;  /* 0x0001000014147825 */ /* 0x002fe200078e00ff */
[----:B------:R-:W-:Y:S03]  /*2a00*/  F2F.F16.F32 R23, R28 ;  /* 0x0000001c00177304 */ /* 0x000fe60000200800 */
[----:B------:R-:W-:Y:S01]  /*2a10*/  FMUL.FTZ R60, R60, R61 ;  /* 0x0000003d3c3c7220 */ /* 0x000fe20000410000 */
[----:B0-----:R-:W-:-:S04]  /*2a20*/  PRMT R19, R0, 0x5410, R19 ;  /* 0x0000541000137816 */ /* 0x001fc80000000013 */
[----:B------:R-:W0:Y:S01]  /*2a30*/  F2F.F16.F32 R72, R71 ;  /* 0x0000004700487304 */ /* 0x000e220000200800 */
[----:B------:R-:W-:-:S07]  /*2a40*/  LOP3.LUT R19, R19, R21, RZ, 0xfc, !PT ;  /* 0x0000001513137212 */ /* 0x000fce00078efcff */
[----:B------:R1:W-:Y:S01]  /*2a50*/  F2F.F16.F32 R28, R22 ;  /* 0x00000016001c7304 */ /* 0x0003e20000200800 */
[----:B0-----:R-:W-:-:S07]  /*2a60*/  PRMT R61, R29, 0x5410, R72 ;  /* 0x000054101d3d7816 */ /* 0x001fce0000000048 */
[----:B------:R-:W0:Y:S01]  /*2a70*/  F2F.F16.F32 R67, R64 ;  /* 0x0000004000437304 */ /* 0x000e220000200800 */
[----:B-1----:R-:W-:-:S05]  /*2a80*/  IMAD.WIDE.U32 R22, R23, 0x10000, RZ ;  /* 0x0001000017167825 */ /* 0x002fca00078e00ff */
[----:B------:R-:W-:Y:S02]  /*2a90*/  LOP3.LUT R21, R61, R23, RZ, 0xfc, !PT ;  /* 0x000000173d157212 */ /* 0x000fe400078efcff */
[----:B------:R-:W1:Y:S01]  /*2aa0*/  F2F.F16.F32 R62, R62 ;  /* 0x0000003e003e7304 */ /* 0x000e620000200800 */
[----:B0-----:R-:W-:-:S07]  /*2ab0*/  PRMT R67, R28, 0x5410, R67 ;  /* 0x000054101c437816 */ /* 0x001fce0000000043 */
[----:B------:R-:W0:Y:S01]  /*2ac0*/  F2F.F16.F32 R18, R18 ;  /* 0x0000001200127304 */ /* 0x000e220000200800 */
[----:B-1----:R-:W-:-:S07]  /*2ad0*/  IMAD.WIDE.U32 R28, R62, 0x10000, RZ ;  /* 0x000100003e1c7825 */ /* 0x002fce00078e00ff */
[----:B------:R2:W1:Y:S01]  /*2ae0*/  F2F.F16.F32 R63, R60 ;  /* 0x0000003c003f7304 */ /* 0x0004620000200800 */
        /* <DEDUP_REMOVED lines=11> */
.L_x_3429:
[----:B------:R-:W-:Y:S01]  /*2ba0*/  SHF.R.U32.HI R23, RZ, 0x10, R25 ;  /* 0x00000010ff177819 */ /* 0x000fe20000011619 */
[C-C-:B------:R-:W-:Y:S01]  /*2bb0*/  FFMA.FTZ R74, R16.reuse, R74, R17.reuse ;  /* 0x0000004a104a7223 */ /* 0x140fe20000010011 */
[C-C-:B------:R-:W-:Y:S01]  /*2bc0*/  FFMA.FTZ R93, R16.reuse, R93, R17.reuse ;  /* 0x0000005d105d7223 */ /* 0x140fe20000010011 */
[----:B------:R-:W-:Y:S01]  /*2bd0*/  FFMA.FTZ R72, R16, R72, R17 ;  /* 0x0000004810487223 */ /* 0x000fe20000010011 */
[----:B------:R-:W-:Y:S01]  /*2be0*/  MOV R18, R3 ;  /* 0x0000000300127202 */ /* 0x000fe20000000f00 */
[----:B------:R-:W-:Y:S01]  /*2bf0*/  HADD2.F32 R29, -RZ, R23.H0_H0 ;  /* 0x20000017ff1d7230 */ /* 0x000fe20000004100 */
[----:B------:R-:W-:Y:S01]  /*2c00*/  MOV R23, R24 ;  /* 0x0000001800177202 */ /* 0x000fe20000000f00 */
[----:B------:R-:W-:Y:S01]  /*2c10*/  FADD.FTZ R75, -R74, R75 ;  /* 0x0000004b4a4b7221 */ /* 0x000fe20000010100 */
[----:B------:R-:W-:Y:S01]  /*2c20*/  FADD.FTZ R93, -R93, R82 ;  /* 0x000000525d5d7221 */ /* 0x000fe20000010100 */
[----:B------:R-:W-:Y:S01]  /*2c30*/  FADD.FTZ R71, -R72, R71 ;  /* 0x0000004748477221 */ /* 0x000fe20000010100 */
[----:B------:R-:W-:-:S02]  /*2c40*/  HADD2.F32 R19, -RZ, R18.H0_H0 ;  /* 0x20000012ff137230 */ /* 0x000fc40000004100 */
[----:B------:R-:W-:Y:S01]  /*2c50*/  FFMA.FTZ R82, R60, R75, R29 ;  /* 0x0000004b3c527223 */ /* 0x000fe2000001001d */
[----:B------:R-:W-:Y:S01]  /*2c60*/  HADD2.F32 R23, -RZ, R23.H0_H0 ;  /* 0x20000017ff177230 */ /* 0x000fe20000004100 */
[----:B------:R-:W-:Y:S01]  /*2c70*/  SHF.R.U64 R29, R24, 0x10, R25 ;  /* 0x00000010181d7819 */ /* 0x000fe20000001219 */
[C---:B------:R-:W-:Y:S01]  /*2c80*/  FFMA.FTZ R73, R16.reuse, R73, R17 ;  /* 0x0000004910497223 */ /* 0x040fe20000010011 */
[----:B------:R-:W-:Y:S01]  /*2c90*/  SHF.R.U32.HI R18, RZ, 0x10, R3 ;  /* 0x00000010ff127819 */ /* 0x000fe20000011603 */
[----:B------:R-:W-:Y:S01]  /*2ca0*/  FFMA.FTZ R96, R16, R96, R17 ;  /* 0x0000006010607223 */ /* 0x000fe20000010011 */
[----:B------:R-:W-:Y:S01]  /*2cb0*/  FFMA.FTZ R74, R60, R71, R23 ;  /* 0x000000473c4a7223 */ /* 0x000fe20000010017 */
[----:B------:R-:W-:Y:S02]  /*2cc0*/  HADD2.F32 R23, -RZ, R29.H0_H0 ;  /* 0x2000001dff177230 */ /* 0x000fe40000004100 */
[----:B------:R-:W-:Y:S01]  /*2cd0*/  FADD.FTZ R73, -R73, R70 ;  /* 0x0000004649497221 */ /* 0x000fe20000010100 */
[----:B------:R-:W-:Y:S01]  /*2ce0*/  MOV R71, R27 ;  /* 0x0000001b00477202 */ /* 0x000fe20000000f00 */
[----:B------:R-:W-:Y:S01]  /*2cf0*/  FFMA.FTZ R64, R16, R64, R17 ;  /* 0x0000004010407223 */ /* 0x000fe20000010011 */
[----:B------:R-:W-:Y:S01]  /*2d00*/  FFMA.FTZ R22, R60, R93, R19 ;  /* 0x0000005d3c167223 */ /* 0x000fe20000010013 */
[----:B------:R-:W-:-:S02]  /*2d10*/  HADD2.F32 R21, -RZ, R18.H0_H0 ;  /* 0x20000012ff157230 */ /* 0x000fc40000004100 */
[----:B------:R-:W-:Y:S01]  /*2d20*/  FADD.FTZ R95, -R96, R95 ;  /* 0x0000005f605f7221 */ /* 0x000fe20000010100 */
[----:B------:R-:W-:Y:S01]  /*2d30*/  MOV R19, R2 ;  /* 0x0000000200137202 */ /* 0x000fe20000000f00 */
[----:B------:R-:W-:Y:S01]  /*2d40*/  FFMA.FTZ R0, R16, R0, R17 ;  /* 0x0000000010007223 */ /* 0x000fe20000010011 */
[----:B------:R-:W-:Y:S01]  /*2d50*/  FFMA.FTZ R70, R60, R73, R23 ;  /* 0x000000493c467223 */ /* 0x000fe20000010017 */
[----:B------:R-:W-:Y:S01]  /*2d60*/  FADD.FTZ R23, -R64, R63 ;  /* 0x0000003f40177221 */ /* 0x000fe20000010100 */
[----:B------:R-:W-:Y:S01]  /*2d70*/  HADD2.F32 R71, -RZ, R71.H0_H0 ;  /* 0x20000047ff477230 */ /* 0x000fe20000004100 */
[----:B------:R-:W-:Y:S01]  /*2d80*/  SHF.R.U32.HI R64, RZ, 0x10, R27 ;  /* 0x00000010ff407819 */ /* 0x000fe2000001161b */
[----:B------:R-:W-:Y:S01]  /*2d90*/  FFMA.FTZ R28, R60, R95, R21 ;  /* 0x0000005f3c1c7223 */ /* 0x000fe20000010015 */
[----:B------:R-:W-:Y:S01]  /*2da0*/  FADD.FTZ R83, -R0, R83 ;  /* 0x0000005300537221 */ /* 0x000fe20000010100 */
[----:B------:R-:W-:Y:S02]  /*2db0*/  HADD2.F32 R21, -RZ, R19.H0_H0 ;  /* 0x20000013ff157230 */ /* 0x000fe40000004100 */
[----:B------:R-:W-:Y:S01]  /*2dc0*/  FFMA.FTZ R67, R16, R67, R17 ;  /* 0x0000004310437223 */ /* 0x000fe20000010011 */
[----:B------:R-:W-:Y:S01]  /*2dd0*/  SHF.R.U64 R0, R2, 0x10, R3 ;  /* 0x0000001002007819 */ /* 0x000fe20000001203 */
[----:B------:R-:W-:Y:S01]  /*2de0*/  FFMA.FTZ R84, R60, R23, R71 ;  /* 0x000000173c547223 */ /* 0x000fe20000010047 */
[----:B------:R-:W-:Y:S01]  /*2df0*/  FFMA.FTZ R87, R16, R87, R17 ;  /* 0x0000005710577223 */ /* 0x000fe20000010011 */
[----:B------:R-:W-:-:S02]  /*2e00*/  HADD2.F32 R71, -RZ, R64.H0_H0 ;  /* 0x20000040ff477230 */ /* 0x000fc40000004100 */
[----:B------:R-:W-:Y:S01]  /*2e10*/  FADD.FTZ R67, -R67, R66 ;  /* 0x0000004243437221 */ /* 0x000fe20000010100 */
[----:B------:R-:W-:Y:S01]  /*2e20*/  MOV R64, R26 ;  /* 0x0000001a00407202 */ /* 0x000fe20000000f00 */
[----:B------:R-:W-:Y:S01]  /*2e30*/  FFMA.FTZ R80, R60, R83, R21 ;  /* 0x000000533c507223 */ /* 0x000fe20000010015 */
[----:B------:R-:W-:Y:S02]  /*2e40*/  HADD2.F32 R21, -RZ, R0.H0_H0 ;  /* 0x20000000ff157230 */ /* 0x000fe40000004100 */
[----:B------:R-:W-:Y:S01]  /*2e50*/  FFMA.FTZ R69, R16, R69, R17 ;  /* 0x0000004510457223 */ /* 0x000fe20000010011 */
[----:B------:R-:W-:Y:S01]  /*2e60*/  FADD.FTZ R87, -R87, R78 ;  /* 0x0000004e57577221 */ /* 0x000fe20000010100 */
[----:B------:R-:W-:Y:S01]  /*2e70*/  MOV R20, R25 ;  /* 0x0000001900147202 */ /* 0x000fe20000000f00 */
[----:B------:R-:W-:Y:S01]  /*2e80*/  FFMA.FTZ R86, R60, R67, R71 ;  /* 0x000000433c567223 */ /* 0x000fe20000010047 */
[----:B------:R-:W-:Y:S01]  /*2e90*/  FFMA.FTZ R77, R16, R77, R17 ;  /* 0x0000004d104d7223 */ /* 0x000fe20000010011 */
[----:B------:R-:W-:-:S02]  /*2ea0*/  HADD2.F32 R67, -RZ, R64.H0_H0 ;  /* 0x20000040ff437230 */ /* 0x000fc40000004100 */
[----:B------:R-:W-:Y:S01]  /*2eb0*/  FADD.FTZ R69, -R69, R68 ;  /* 0x0000004445457221 */ /* 0x000fe20000010100 */
[----:B------:R-:W-:Y:S01]  /*2ec0*/  SHF.R.U64 R66, R26, 0x10, R27 ;  /* 0x000000101a427819 */ /* 0x000fe2000000121b */
[----:B------:R-:W-:Y:S01]  /*2ed0*/  FFMA.FTZ R78, R60, R87, R21 ;  /* 0x000000573c4e7223 */ /* 0x000fe20000010015 */
[----:B------:R0:W-:Y:S01]  /*2ee0*/  F2F.F16.F32 R18, R22 ;  /* 0x0000001600127304 */ /* 0x0001e20000200800 */
[----:B------:R-:W-:Y:S02]  /*2ef0*/  HADD2.F32 R21, -RZ, R20.H0_H0 ;  /* 0x20000014ff157230 */ /* 0x000fe40000004100 */
[----:B------:R-:W-:Y:S01]  /*2f00*/  FFMA.FTZ R17, R16, R65, R17 ;  /* 0x0000004110117223 */ /* 0x000fe20000010011 */
[----:B------:R-:W-:Y:S01]  /*2f10*/  FADD.FTZ R77, -R77, R76 ;  /* 0x0000004c4d4d7221 */ /* 0x000fe20000010100 */
[C---:B------:R-:W-:Y:S01]  /*2f20*/  FFMA.FTZ R16, R60.reuse, R69, R67 ;  /* 0x000000453c107223 */ /* 0x040fe20000010043 */
[----:B------:R-:W-:Y:S02]  /*2f30*/  HADD2.F32 R67, -RZ, R66.H0_H0 ;  /* 0x20000042ff437230 */ /* 0x000fe40000004100 */
[----:B------:R-:W-:Y:S01]  /*2f40*/  FADD.FTZ R17, -R17, R62 ;  /* 0x0000003e11117221 */ /* 0x000fe20000010100 */
[----:B------:R-:W-:Y:S01]  /*2f50*/  FFMA.FTZ R76, R60, R77, R21 ;  /* 0x0000004d3c4c7223 */ /* 0x000fe20000010015 */
[----:B------:R1:W2:Y:S01]  /*2f60*/  F2F.F16.F32 R19, R28 ;  /* 0x0000001c00137304 */ /* 0x0002a20000200800 */
[----:B------:R-:W-:Y:S01]  /*2f70*/  FMUL.FTZ R68, R16, R61 ;  /* 0x0000003d10447220 */ /* 0x000fe20000410000 */
[----:B------:R-:W-:Y:S01]  /*2f80*/  FFMA.FTZ R62, R60, R17, R67 ;  /* 0x000000113c3e7223 */ /* 0x000fe20000010043 */
[----:B0-----:R-:W-:-:S05]  /*2f90*/  FMUL.FTZ R22, R22, R61 ;  /* 0x0000003d16167220 */ /* 0x001fca0000410000 */
[----:B------:R0:W-:Y:S01]  /*2fa0*/  F2F.F16.F32 R0, R80 ;  /* 0x0000005000007304 */ /* 0x0001e20000200800 */
[----:B-1----:R-:W-:Y:S01]  /*2fb0*/  FMUL.FTZ R28, R28, R61 ;  /* 0x0000003d1c1c7220 */ /* 0x002fe20000410000 */
[----:B--2---:R-:W-:-:S06]  /*2fc0*/  PRMT R71, R18, 0x5410, R19 ;  /* 0x0000541012477816 */ /* 0x004fcc0000000013 */
[----:B------:R1:W-:Y:S01]  /*2fd0*/  F2F.F16.F32 R21, R76 ;  /* 0x0000004c00157304 */ /* 0x0003e20000200800 */
[-C--:B0-----:R-:W-:Y:S01]  /*2fe0*/  FMUL.FTZ R80, R80, R61.reuse ;  /* 0x0000003d50507220 */ /* 0x081fe20000410000 */
[----:B------:R-:W0:Y:S06]  /*2ff0*/  LDC.64 R18, c[0x0][0x468] ;  /* 0x00011a00ff127b82 */ /* 0x000e2c0000000a00 */
[----:B------:R2:W3:Y:S01]  /*3000*/  F2F.F16.F32 R72, R82 ;  /* 0x0000005200487304 */ /* 0x0004e20000200800 */
[----:B-1----:R-:W-:-:S07]  /*3010*/  FMUL.FTZ R76, R76, R61 ;  /* 0x0000003d4c4c7220 */ /* 0x002fce0000410000 */
[----:B------:R1:W4:Y:S01]  /*3020*/  F2F.F16.F32 R20, R78 ;  /* 0x0000004e00147304 */ /* 0x0003220000200800 */
[----:B--2---:R-:W-:Y:S01]  /*3030*/  FMUL.FTZ R82, R82, R61 ;  /* 0x0000003d52527220 */ /* 0x004fe20000410000 */
[----:B---3--:R-:W-:-:S06]  /*3040*/  PRMT R69, R21, 0x5410, R72 ;  /* 0x0000541015457816 */ /* 0x008fcc0000000048 */
[----:B------:R2:W-:Y:S01]  /*3050*/  F2F.F16.F32 R63, R70 ;  /* 0x00000046003f7304 */ /* 0x0005e20000200800 */
[----:B-1----:R-:W-:Y:S01]  /*3060*/  FMUL.FTZ R78, R78, R61 ;  /* 0x0000003d4e4e7220 */ /* 0x002fe20000410000 */
[----:B----4-:R-:W-:-:S06]  /*3070*/  IMAD.WIDE.U32 R20, R20, 0x10000, RZ ;  /* 0x0001000014147825 */ /* 0x010fcc00078e00ff */
[----:B------:R-:W-:Y:S01]  /*3080*/  F2F.F16.F32 R60, R62 ;  /* 0x0000003e003c7304 */ /* 0x000fe20000200800 */
[----:B--2---:R-:W-:-:S07]  /*3090*/  FMUL.FTZ R70, R70, R61 ;  /* 0x0000003d46467220 */ /* 0x004fce0000410000 */
[----:B------:R1:W-:Y:S08]  /*30a0*/  F2F.F16.F32 R23, R84 ;  /* 0x0000005400177304 */ /* 0x0003f00000200800 */
[----:B------:R2:W3:Y:S01]  /*30b0*/  F2F.F16.F32 R64, R86 ;  /* 0x0000005600407304 */ /* 0x0004e20000200800 */
[----:B-1----:R-:W-:-:S07]  /*30c0*/  FMUL.FTZ R84, R84, R61 ;  /* 0x0000003d54547220 */ /* 0x002fce0000410000 */
[----:B------:R1:W-:Y:S01]  /*30d0*/  F2F.F16.F32 R73, R80 ;  /* 0x0000005000497304 */ /* 0x0003e20000200800 */
[----:B--2---:R-:W-:Y:S01]  /*30e0*/  FMUL.FTZ R86, R86, R61 ;  /* 0x0000003d56567220 */ /* 0x004fe20000410000 */
[----:B---3--:R-:W-:-:S06]  /*30f0*/  PRMT R67, R23, 0x5410, R64 ;  /* 0x0000541017437816 */ /* 0x008fcc0000000040 */
[----:B------:R2:W-:Y:S01]  /*3100*/  F2F.F16.F32 R65, R16 ;  /* 0x0000001000417304 */ /* 0x0005e20000200800 */
[----:B-1----:R-:W-:Y:S01]  /*3110*/  FMUL.FTZ R80, R62, R61 ;  /* 0x0000003d3e507220 */ /* 0x002fe20000410000 */
[----:B------:R-:W-:Y:S01]  /*3120*/  IMAD.WIDE.U32 R62, R63, 0x10000, RZ ;  /* 0x000100003f3e7825 */ /* 0x000fe200078e00ff */
[----:B------:R-:W-:-:S04]  /*3130*/  LOP3.LUT R23, R71, R21, RZ, 0xfc, !PT ;  /* 0x0000001547177212 */ /* 0x000fc800078efcff */
[----:B------:R-:W-:Y:S01]  /*3140*/  LOP3.LUT R21, R69, R63, RZ, 0xfc, !PT ;  /* 0x0000003f45157212 */ /* 0x000fe200078efcff */
[----:B------:R1:W3:Y:S01]  /*3150*/  F2F.F16.F32 R29, R74 ;  /* 0x0000004a001d7304 */ /* 0x0002e20000200800 */
[----:B--2---:R-:W2:Y:S07]  /*3160*/  LDC.64 R16, c[0x0][0x478] ;  /* 0x00011e00ff107b82 */ /* 0x004eae0000000a00 */
[----:B------:R-:W4:Y:S01]  /*3170*/  F2F.F16.F32 R78, R78 ;  /* 0x0000004e004e7304 */ /* 0x000f220000200800 */
[----:B-1----:R-:W-:Y:S01]  /*3180*/  FMUL.FTZ R74, R74, R61 ;  /* 0x0000003d4a4a7220 */ /* 0x002fe20000410000 */
[----:B------:R-:W-:-:S06]  /*3190*/  IMAD.WIDE.U32 R60, R60, 0x10000, RZ ;  /* 0x000100003c3c7825 */ /* 0x000fcc00078e00ff */
[----:B------:R1:W-:Y:S08]  /*31a0*/  F2F.F16.F32 R66, R22 ;  /* 0x0000001600427304 */ /* 0x0003f00000200800 */
[----:B------:R5:W0:Y:S01]  /*31b0*/  F2F.F16.F32 R75, R28 ;  /* 0x0000001c004b7304 */ /* 0x000a220000200800 */
[----:B-1----:R-:W-:Y:S02]  /*31c0*/  LOP3.LUT R22, R20, R0, RZ, 0xfc, !PT ;  /* 0x0000000014167212 */ /* 0x002fe400078efcff */
[----:B---3--:R-:W-:-:S02]  /*31d0*/  LOP3.LUT R20, R62, R29, RZ, 0xfc, !PT ;  /* 0x0000001d3e147212 */ /* 0x008fc400078efcff */
[----:B------:R-:W-:-:S03]  /*31e0*/  LOP3.LUT R29, R67, R61, RZ, 0xfc, !PT ;  /* 0x0000003d431d7212 */ /* 0x000fc600078efcff */
[----:B------:R-:W1:Y:S01]  /*31f0*/  F2F.F16.F32 R70, R70 ;  /* 0x0000004600467304 */ /* 0x000e620000200800 */
[----:B-----5:R-:W-:Y:S01]  /*3200*/  LOP3.LUT R28, R60, R65, RZ, 0xfc, !PT ;  /* 0x000000413c1c7212 */ /* 0x020fe200078efcff */
[----:B----4-:R-:W-:Y:S01]  /*3210*/  IMAD.WIDE.U32 R60, R78, 0x10000, RZ ;  /* 0x000100004e3c7825 */ /* 0x010fe200078e00ff */
[----:B0-----:R-:W-:-:S05]  /*3220*/  PRMT R75, R66, 0x5410, R75 ;  /* 0x00005410424b7816 */ /* 0x001fca000000004b */
[----:B------:R-:W-:Y:S01]  /*3230*/  F2F.F16.F32 R76, R76 ;  /* 0x0000004c004c7304 */ /* 0x000fe20000200800 */
[----:B------:R-:W-:Y:S02]  /*3240*/  LOP3.LUT R64, R60, R73, RZ, 0xfc, !PT ;  /* 0x000000493c407212 */ /* 0x000fe400078efcff */
[----:B------:R-:W-:Y:S01]  /*3250*/  LOP3.LUT R65, R75, R61, RZ, 0xfc, !PT ;  /* 0x0000003d4b417212 */ /* 0x000fe200078efcff */
[----:B--2---:R-:W-:-:S04]  /*3260*/  IMAD.WIDE.U32 R60, R59, 0x8, R16 ;  /* 0x000000083b3c7825 */ /* 0x004fc800078e0010 */
[----:B------:R-:W0:Y:S01]  /*3270*/  F2F.F16.F32 R79, R82 ;  /* 0x00000052004f7304 */ /* 0x000e220000200800 */
[----:B-1----:R-:W-:Y:S01]  /*3280*/  IMAD.WIDE.U32 R62, R70, 0x10000, RZ ;  /* 0x00010000463e7825 */ /* 0x002fe200078e00ff */
[----:B------:R1:W-:Y:S06]  /*3290*/  STG.E.64 desc[UR4][R60.64], R22 ;  /* 0x000000163c007986 */ /* 0x0003ec000c101b04 */
[----:B------:R-:W2:Y:S01]  /*32a0*/  F2F.F16.F32 R80, R80 ;  /* 0x0000005000507304 */ /* 0x000ea20000200800 */
[----:B0-----:R-:W-:-:S07]  /*32b0*/  PRMT R79, R76, 0x5410, R79 ;  /* 0x000054104c4f7816 */ /* 0x001fce000000004f */
[----:B------:R-:W-:Y:S01]  /*32c0*/  F2F.F16.F32 R84, R84 ;  /* 0x0000005400547304 */ /* 0x000fe20000200800 */
[----:B------:R-:W-:Y:S01]  /*32d0*/  LOP3.LUT R69, R79, R63, RZ, 0xfc, !PT ;  /* 0x0000003f4f457212 */ /* 0x000fe200078efcff */
[----:B--2---:R-:W-:-:S06]  /*32e0*/  IMAD.WIDE.U32 R66, R80, 0x10000, RZ ;  /* 0x0001000050427825 */ /* 0x004fcc00078e00ff */
[----:B------:R-:W0:Y:S08]  /*32f0*/  F2F.F16.F32 R83, R86 ;  /* 0x0000005600537304 */ /* 0x000e300000200800 */
[----:B------:R-:W2:Y:S01]  /*3300*/  F2F.F16.F32 R77, R74 ;  /* 0x0000004a004d7304 */ /* 0x000ea20000200800 */
[----:B0-----:R-:W-:-:S07]  /*3310*/  PRMT R83, R84, 0x5410, R83 ;  /* 0x0000541054537816 */ /* 0x001fce0000000053 */
[----:B------:R2:W0:Y:S01]  /*3320*/  F2F.F16.F32 R81, R68 ;  /* 0x0000004400517304 */ /* 0x0004220000200800 */
[----:B------:R-:W-:Y:S02]  /*3330*/  LOP3.LUT R71, R83, R67, RZ, 0xfc, !PT ;  /* 0x0000004353477212 */ /* 0x000fe400078efcff */
[----:B--2---:R-:W-:Y:S01]  /*3340*/  LOP3.LUT R68, R62, R77, RZ, 0xfc, !PT ;  /* 0x0000004d3e447212 */ /* 0x004fe200078efcff */
[----:B------:R-:W-:Y:S01]  /*3350*/  IMAD.WIDE.U32 R62, R59, 0x8, R18 ;  /* 0x000000083b3e7825 */ /* 0x000fe200078e0012 */
[----:B0-----:R-:W-:-:S03]  /*3360*/  LOP3.LUT R70, R66, R81, RZ, 0xfc, !PT ;  /* 0x0000005142467212 */ /* 0x001fc600078efcff */
        /* <DEDUP_REMOVED lines=9> */
.L_x_3428:
        /* <DEDUP_REMOVED lines=26> */
.L_x_3423:
        /* <DEDUP_REMOVED lines=14> */
.L_x_3431:
        /* <DEDUP_REMOVED lines=16> */
.L_x_6753:


//--------------------- .text._ZN10layer_norm13ln_bwd_kernelINS_13Kernel_traitsIf6__halfS2_S2_fjLj1536ELj1ELj1ELj4ELj8ENS_18Kernel_traits_baseILj1536EfS2_S2_S2_fjLj128EEEEELb0ELb0ELb1ELb0EEEvNS_9BwdParamsE --------------------------
	.section	.text._ZN10layer_norm13ln_bwd_kernelINS_13Kernel_traitsIf6__halfS2_S2_fjLj1536ELj1ELj1ELj4ELj8ENS_18Kernel_traits_baseILj1536EfS2_S2_S2_fjLj128EEEEELb0ELb0ELb1ELb0EEEvNS_9BwdParamsE,"ax",@progbits
	.align	128
        .global         _ZN10layer_norm13ln_bwd_kernelINS_13Kernel_traitsIf6__halfS2_S2_fjLj1536ELj1ELj1ELj4ELj8ENS_18Kernel_traits_baseILj1536EfS2_S2_S2_fjLj128EEEEELb0ELb0ELb1ELb0EEEvNS_9BwdParamsE
        .type           _ZN10layer_norm13ln_bwd_kernelINS_13Kernel_traitsIf6__halfS2_S2_fjLj1536ELj1ELj1ELj4ELj8ENS_18Kernel_traits_baseILj1536EfS2_S2_S2_fjLj128EEEEELb0ELb0ELb1ELb0EEEvNS_9BwdParamsE,@function
        .size           _ZN10layer_norm13ln_bwd_kernelINS_13Kernel_traitsIf6__halfS2_S2_fjLj1536ELj1ELj1ELj4ELj8ENS_18Kernel_traits_baseILj1536EfS2_S2_S2_fjLj128EEEEELb0ELb0ELb1ELb0EEEvNS_9BwdParamsE,(.L_x_6754 - _ZN10layer_norm13ln_bwd_kernelINS_13Kernel_traitsIf6__halfS2_S2_fjLj1536ELj1ELj1ELj4ELj8ENS_18Kernel_traits_baseILj1536EfS2_S2_S2_fjLj128EEEEELb0ELb0ELb1ELb0EEEvNS_9BwdParamsE)
        .other          _ZN10layer_norm13ln_bwd_kernelINS_13Kernel_traitsIf6__halfS2_S2_fjLj1536ELj1ELj1ELj4ELj8ENS_18Kernel_traits_baseILj1536EfS2_S2_S2_fjLj128EEEEELb0ELb0ELb1ELb0EEEvNS_9BwdParamsE,@"STO_CUDA_ENTRY STV_DEFAULT"
_ZN10layer_norm13ln_bwd_kernelINS_13Kernel_traitsIf6__halfS2_S2_fjLj1536ELj1ELj1ELj4ELj8ENS_18Kernel_traits_baseILj1536EfS2_S2_S2_fjLj128EEEEELb0ELb0ELb1ELb0EEEvNS_9BwdParamsE:
.text._ZN10layer_norm13ln_bwd_kernelINS_13Kernel_traitsIf6__halfS2_S2_fjLj1536ELj1ELj1ELj4ELj8ENS_18Kernel_traits_baseILj1536EfS2_S2_S2_fjLj128EEEEELb0ELb0ELb1ELb0EEEvNS_9BwdParamsE:
        /* <DEDUP_REMOVED lines=63> */
.L_x_3474:
        /* <DEDUP_REMOVED lines=38> */
[----:B------:R-:W-:Y:S02]  /*0650*/  MOV R51, UR10 ;  /* 0x0000000a00337c02 */ /* 0x000fe40008000f00 */
[-C--:B-1----:R-:W-:Y:S02]  /*0660*/  LEA.HI.SX32 R0, R49, R4.reuse, 0x1e ;  /* 0x0000000431007211 */ /* 0x082fe400078ff2ff */
        /* <DEDUP_REMOVED lines=19> */
[----:B------:R-:W-:Y:S02]  /*07a0*/  MOV R55, R51 ;  /* 0x0000003300377202 */ /* 0x000fe40000000f00 */
[----:B------:R-:W-:-:S02]  /*07b0*/  SHF.R.U32.HI R57, RZ, 0x10, R51 ;  /* 0x00000010ff397819 */ /* 0x000fc40000011633 */
[--C-:B---3--:R-:W-:Y:S01]  /*07c0*/  SHF.R.U64 R59, R48, 0x10, R49.reuse ;  /* 0x00000010303b7819 */ /* 0x108fe20000001231 */
[----:B------:R-:W-:Y:S01]  /*07d0*/  HADD2.F32 R50, -RZ, R48.H0_H0 ;  /* 0x20000030ff327230 */ /* 0x000fe20000004100 */
[----:B------:R-:W-:Y:S01]  /*07e0*/  SHF.R.U32.HI R51, RZ, 0x10, R49 ;  /* 0x00000010ff337819 */ /* 0x000fe20000011631 */
[----:B------:R-:W-:Y:S02]  /*07f0*/  HADD2.F32 R58, -RZ, R49.H0_H0 ;  /* 0x20000031ff3a7230 */ /* 0x000fe40000004100 */
[----:B------:R-:W-:Y:S02]  /*0800*/  HADD2.F32 R49, -RZ, R3.H0_H0 ;  /* 0x20000003ff317230 */ /* 0x000fe40000004100 */
[----:B------:R-:W-:Y:S01]  /*0810*/  FADD.FTZ R3, -R85, R50 ;  /* 0x0000003255037221 */ /* 0x000fe20000010100 */
[----:B0-----:R-:W-:Y:S02]  /*0820*/  HADD2.F32 R52, -RZ, R59.H0_H0 ;  /* 0x2000003bff347230 */ /* 0x001fe40000004100 */
[----:B------:R-:W-:-:S02]  /*0830*/  HADD2.F32 R50, -RZ, R51.H0_H0 ;  /* 0x20000033ff327230 */ /* 0x000fc40000004100 */
[----:B------:R-:W-:Y:S01]  /*0840*/  FMUL.FTZ R3, R3, UR31 ;  /* 0x0000001f03037c20 */ /* 0x000fe20008410000 */
[----:B------:R-:W-:Y:S02]  /*0850*/  HADD2.F32 R54, -RZ, R54.H0_H0 ;  /* 0x20000036ff367230 */ /* 0x000fe40000004100 */
[-C--:B-----5:R-:W-:Y:S01]  /*0860*/  FMUL.FTZ R60, R12, R49.reuse ;  /* 0x000000310c3c7220 */ /* 0x0a0fe20000410000 */
[C---:B------:R-:W-:Y:S01]  /*0870*/  FADD.FTZ R52, -R85.reuse, R52 ;  /* 0x0000003455347221 */ /* 0x040fe20000010100 */
[----:B------:R-:W-:Y:S02]  /*0880*/  HADD2.F32 R48, -RZ, R57.H0_H0 ;  /* 0x20000039ff307230 */ /* 0x000fe40000004100 */
[C---:B------:R-:W-:Y:S01]  /*0890*/  FADD.FTZ R64, -R85.reuse, R50 ;  /* 0x0000003255407221 */ /* 0x040fe20000010100 */
[----:B------:R-:W-:Y:S02]  /*08a0*/  HADD2.F32 R55, -RZ, R55.H0_H0 ;  /* 0x20000037ff377230 */ /* 0x000fe40000004100 */
        /* <DEDUP_REMOVED lines=23> */
.L_x_3436:
[----:B------:R-:W-:Y:S05]  /*0a20*/  BSYNC.RECONVERGENT B1 ;  /* 0x0000000000017941 */ /* 0x000fea0003800200 */
.L_x_3435:
        /* <DEDUP_REMOVED lines=15> */
[--C-:B--2---:R-:W-:Y:S02]  /*0b20*/  SHF.R.U64 R67, R52, 0x10, R53.reuse ;  /* 0x0000001034437819 */ /* 0x104fe40000001235 */
[----:B------:R-:W-:Y:S02]  /*0b30*/  MOV R65, R53 ;  /* 0x0000003500417202 */ /* 0x000fe40000000f00 */
[----:B------:R-:W-:Y:S02]  /*0b40*/  SHF.R.U32.HI R66, RZ, 0x10, R53 ;  /* 0x00000010ff427819 */ /* 0x000fe40000011635 */
[----:B------:R-:W-:-:S02]  /*0b50*/  MOV R63, R52 ;  /* 0x00000034003f7202 */ /* 0x000fc40000000f00 */
[--C-:B---3--:R-:W-:Y:S01]  /*0b60*/  SHF.R.U64 R53, R48, 0x10, R49.reuse ;  /* 0x0000001030357819 */ /* 0x108fe20000001231 */
[----:B------:R-:W-:Y:S01]  /*0b70*/  HADD2.F32 R76, -RZ, R48.H0_H0 ;  /* 0x20000030ff4c7230 */ /* 0x000fe20000004100 */
[----:B------:R-:W-:Y:S01]  /*0b80*/  SHF.R.U32.HI R74, RZ, 0x10, R49 ;  /* 0x00000010ff4a7819 */ /* 0x000fe20000011631 */
[----:B------:R-:W-:Y:S02]  /*0b90*/  HADD2.F32 R78, -RZ, R49.H0_H0 ;  /* 0x20000031ff4e7230 */ /* 0x000fe40000004100 */
[----:B0-----:R-:W-:Y:S02]  /*0ba0*/  HADD2.F32 R50, -RZ, R53.H0_H0 ;  /* 0x20000035ff327230 */ /* 0x001fe40000004100 */
[----:B------:R-:W-:Y:S02]  /*0bb0*/  HADD2.F32 R49, -RZ, R63.H0_H0 ;  /* 0x2000003fff317230 */ /* 0x000fe40000004100 */
[----:B------:R-:W-:Y:S01]  /*0bc0*/  FADD.FTZ R63, -R85, R76 ;  /* 0x0000004c553f7221 */ /* 0x000fe20000010100 */
[----:B------:R-:W-:-:S02]  /*0bd0*/  HADD2.F32 R51, -RZ, R65.H0_H0 ;  /* 0x20000041ff337230 */ /* 0x000fc40000004100 */
[C---:B------:R-:W-:Y:S01]  /*0be0*/  FADD.FTZ R65, -R85.reuse, R78 ;  /* 0x0000004e55417221 */ /* 0x040fe20000010100 */
[----:B------:R-:W-:Y:S02]  /*0bf0*/  HADD2.F32 R52, -RZ, R67.H0_H0 ;  /* 0x20000043ff347230 */ /* 0x000fe40000004100 */
[----:B------:R-:W-:Y:S01]  /*0c00*/  FADD.FTZ R50, -R85, R50 ;  /* 0x0000003255327221 */ /* 0x000fe20000010100 */
[----:B------:R-:W-:Y:S02]  /*0c10*/  HADD2.F32 R76, -RZ, R74.H0_H0 ;  /* 0x2000004aff4c7230 */ /* 0x000fe40000004100 */
[----:B------:R-:W-:Y:S01]  /*0c20*/  FMUL.FTZ R63, R63, UR31 ;  /* 0x0000001f3f3f7c20 */ /* 0x000fe20008410000 */
[-C--:B-----5:R-:W-:Y:S01]  /*0c30*/  FMUL.FTZ R74, R16, R49.reuse ;  /* 0x00000031104a7220 */ /* 0x0a0fe20000410000 */
[----:B------:R-:W-:Y:S02]  /*0c40*/  HADD2.F32 R48, -RZ, R66.H0_H0 ;  /* 0x20000042ff307230 */ /* 0x000fe40000004100 */
        /* <DEDUP_REMOVED lines=23> */
.L_x_3438:
[----:B------:R-:W-:Y:S05]  /*0dc0*/  BSYNC.RECONVERGENT B1 ;  /* 0x0000000000017941 */ /* 0x000fea0003800200 */
.L_x_3437:
        /* <DEDUP_REMOVED lines=15> */
[----:B------:R-:W-:Y:S01]  /*0ec0*/  HADD2.F32 R82, -RZ, R49.H0_H0 ;  /* 0x20000031ff527230 */ /* 0x000fe20000004100 */
[----:B---3--:R-:W-:Y:S02]  /*0ed0*/  MOV R48, R52 ;  /* 0x0000003400307202 */ /* 0x008fe40000000f00 */
[----:B------:R-:W-:Y:S01]  /*0ee0*/  SHF.R.U64 R83, R52, 0x10, R53 ;  /* 0x0000001034537819 */ /* 0x000fe20000001235 */
[----:B------:R-:W-:Y:S02]  /*0ef0*/  HADD2.F32 R52, -RZ, R77.H0_H0 ;  /* 0x2000004dff347230 */ /* 0x000fe40000004100 */
[C---:B------:R-:W-:Y:S01]  /*0f00*/  FADD.FTZ R77, -R85.reuse, R80 ;  /* 0x00000050554d7221 */ /* 0x040fe20000010100 */
[----:B------:R-:W-:Y:S01]  /*0f10*/  HADD2.F32 R49, -RZ, R48.H0_H0 ;  /* 0x20000030ff317230 */ /* 0x000fe20000004100 */
[----:B------:R-:W-:Y:S01]  /*0f20*/  MOV R79, R53 ;  /* 0x00000035004f7202 */ /* 0x000fe20000000f00 */
[----:B------:R-:W-:Y:S01]  /*0f30*/  FADD.FTZ R52, -R85, R52 ;  /* 0x0000003455347221 */ /* 0x000fe20000010100 */
[----:B------:R-:W-:-:S02]  /*0f40*/  HADD2.F32 R48, -RZ, R83.H0_H0 ;  /* 0x20000053ff307230 */ /* 0x000fc40000004100 */
[----:B------:R-:W-:Y:S01]  /*0f50*/  FADD.FTZ R81, -R85, R82 ;  /* 0x0000005255517221 */ /* 0x000fe20000010100 */
[----:B------:R-:W-:Y:S01]  /*0f60*/  FMUL.FTZ R77, R77, UR31 ;  /* 0x0000001f4d4d7c20 */ /* 0x000fe20008410000 */
[----:B------:R-:W-:Y:S01]  /*0f70*/  FMUL.FTZ R80, R52, UR31 ;  /* 0x0000001f34507c20 */ /* 0x000fe20008410000 */
[----:B-----5:R-:W-:Y:S01]  /*0f80*/  FMUL.FTZ R82, R20, R49 ;  /* 0x0000003114527220 */ /* 0x020fe20000410000 */
[----:B0-----:R-:W-:Y:S01]  /*0f90*/  HADD2.F32 R51, -RZ, R79.H0_H0 ;  /* 0x2000004fff337230 */ /* 0x001fe20000004100 */
[----:B------:R-:W-:Y:S01]  /*0fa0*/  SHF.R.U32.HI R88, RZ, 0x10, R53 ;  /* 0x00000010ff587819 */ /* 0x000fe20000011635 */
[----:B------:R-:W-:Y:S01]  /*0fb0*/  FADD.FTZ R25, R25, R48 ;  /* 0x0000003019197221 */ /* 0x000fe20000010000 */
[-C--:B------:R-:W-:Y:S01]  /*0fc0*/  FFMA.FTZ R37, R80, R48.reuse, R37 ;  /* 0x0000003050257223 */ /* 0x080fe20000010025 */
[----:B------:R-:W-:Y:S01]  /*0fd0*/  FMUL.FTZ R79, R21, R48 ;  /* 0x00000030154f7220 */ /* 0x000fe20000410000 */
[----:B------:R-:W-:Y:S01]  /*0fe0*/  FMUL.FTZ R81, R81, UR31 ;  /* 0x0000001f51517c20 */ /* 0x000fe20008410000 */
[----:B------:R-:W-:-:S02]  /*0ff0*/  HADD2.F32 R86, -RZ, R86.H0_H0 ;  /* 0x20000056ff567230 */ /* 0x000fc40000004100 */
[----:B------:R-:W-:Y:S01]  /*1000*/  FADD.FTZ R24, R24, R49 ;  /* 0x0000003118187221 */ /* 0x000fe20000010000 */
[----:B------:R-:W-:Y:S01]  /*1010*/  FFMA.FTZ R36, R77, R49, R36 ;  /* 0x000000314d247223 */ /* 0x000fe20000010024 */
[----:B------:R-:W-:Y:S01]  /*1020*/  FADD.FTZ R48, R55, R82 ;  /* 0x0000005237307221 */ /* 0x000fe20000010000 */
[----:B------:R-:W-:Y:S01]  /*1030*/  FFMA.FTZ R49, R77, R82, R54 ;  /* 0x000000524d317223 */ /* 0x000fe20000010036 */
[----:B------:R-:W-:Y:S01]  /*1040*/  FADD.FTZ R26, R26, R51 ;  /* 0x000000331a1a7221 */ /* 0x000fe20000010000 */
[-C--:B------:R-:W-:Y:S01]  /*1050*/  FFMA.FTZ R38, R81, R51.reuse, R38 ;  /* 0x0000003351267223 */ /* 0x080fe20000010026 */
[----:B------:R-:W-:Y:S01]  /*1060*/  FMUL.FTZ R84, R22, R51 ;  /* 0x0000003316547220 */ /* 0x000fe20000410000 */
[----:B------:R-:W-:Y:S02]  /*1070*/  HADD2.F32 R88, -RZ, R88.H0_H0 ;  /* 0x20000058ff587230 */ /* 0x000fe40000004100 */
[----:B------:R-:W-:Y:S01]  /*1080*/  FADD.FTZ R51, R48, R79 ;  /* 0x0000004f30337221 */ /* 0x000fe20000010000 */
[----:B------:R-:W-:Y:S01]  /*1090*/  FADD.FTZ R86, -R85, R86 ;  /* 0x0000005655567221 */ /* 0x000fe20000010100 */
[----:B------:R-:W-:Y:S01]  /*10a0*/  FFMA.FTZ R48, R80, R79, R49 ;  /* 0x0000004f50307223 */ /* 0x000fe20000010031 */
[----:B------:R-:W-:-:S02]  /*10b0*/  FMUL.FTZ R83, R23, R88 ;  /* 0x0000005817537220 */ /* 0x000fc40000410000 */
        /* <DEDUP_REMOVED lines=8> */
.L_x_3434:
        /* <DEDUP_REMOVED lines=24> */
.L_x_3439:
[----:B------:R-:W-:Y:S05]  /*12c0*/  BSYNC.RECONVERGENT B0 ;  /* 0x0000000000007941 */ /* 0x000fea0003800200 */
.L_x_3433:
        /* <DEDUP_REMOVED lines=31> */
.L_x_3441:
[----:B------:R-:W-:Y:S05]  /*14c0*/  BSYNC.RECONVERGENT B0 ;  /* 0x0000000000007941 */ /* 0x000fea0003800200 */
.L_x_3440:
        /* <DEDUP_REMOVED lines=48> */
[----:B------:R-:W-:-:S07]  /*17d0*/  F2FP.F16.F32.PACK_AB R5, RZ, R5 ;  /* 0x00000005ff05723e */ /* 0x000fce00000000ff */
.L_x_3446:
        /* <DEDUP_REMOVED lines=8> */
.L_x_3447:
        /* <DEDUP_REMOVED lines=8> */
.L_x_3448:
[----:B------:R-:W-:Y:S05]  /*18e0*/  BRA.U !UP3, `(.L_x_3449) ;  /* 0x000000050bf87547 */ /* 0x000fea000b800000 */
[----:B------:R-:W-:Y:S01]  /*18f0*/  FFMA.FTZ R8, R64, UR7, R52 ;  /* 0x0000000740087c23 */ /* 0x000fe20008010034 */
[----:B------:R-:W-:-:S03]  /*1900*/  ISETP.LT.AND P2, PT, RZ, UR30, PT ;  /* 0x0000001eff007c0c */ /* 0x000fc6000bf41270 */
[----:B------:R-:W-:-:S04]  /*1910*/  FADD.FTZ R8, R61, -R8 ;  /* 0x800000083d087221 */ /* 0x000fc80000010000 */
[----:B------:R-:W-:-:S05]  /*1920*/  FMUL.FTZ R8, R8, UR31 ;  /* 0x0000001f08087c20 */ /* 0x000fca0008410000 */
[----:B------:R-:W-:-:S05]  /*1930*/  FSEL R8, R8, RZ, P2 ;  /* 0x000000ff08087208 */ /* 0x000fca0001000000 */
[----:B------:R-:W-:-:S05]  /*1940*/  FMUL.FTZ R8, R8, UR27 ;  /* 0x0000001b08087c20 */ /* 0x000fca0008410000 */
[----:B------:R-:W-:Y:S01]  /*1950*/  F2FP.F16.F32.PACK_AB R8, RZ, R8 ;  /* 0x00000008ff08723e */ /* 0x000fe200000000ff */
[----:B------:R-:W-:Y:S06]  /*1960*/  BRA `(.L_x_3449) ;  /* 0x0000000400d87947 */ /* 0x000fec0003800000 */
.L_x_3445:
        /* <DEDUP_REMOVED lines=22> */
[----:B------:R-:W-:-:S02]  /*1ad0*/  @P1 F2FP.F16.F32.PACK_AB R9, RZ, R9 ;  /* 0x00000009ff09123e */ /* 0x000fc400000000ff */
[----:B------:R-:W-:Y:S02]  /*1ae0*/  @P1 F2FP.F16.F32.PACK_AB R10, RZ, R10 ;  /* 0x0000000aff0a123e */ /* 0x000fe400000000ff */
[----:B------:R-:W-:Y:S02]  /*1af0*/  @P1 F2FP.F16.F32.PACK_AB R11, RZ, R11 ;  /* 0x0000000bff0b123e */ /* 0x000fe400000000ff */
[----:B------:R-:W-:Y:S02]  /*1b00*/  FSEL R51, R51, RZ, P2 ;  /* 0x000000ff33337208 */ /* 0x000fe40001000000 */
[----:B------:R-:W-:Y:S02]  /*1b10*/  @P1 PRMT R5, R9, 0x7610, R5 ;  /* 0x0000761009051816 */ /* 0x000fe40000000005 */
[----:B------:R-:W-:Y:S02]  /*1b20*/  @P1 PRMT R6, R10, 0x7610, R6 ;  /* 0x000076100a061816 */ /* 0x000fe40000000006 */
[----:B------:R-:W-:-:S02]  /*1b30*/  @P1 PRMT R7, R11, 0x7610, R7 ;  /* 0x000076100b071816 */ /* 0x000fc40000000007 */
[----:B------:R-:W-:Y:S02]  /*1b40*/  F2FP.F16.F32.PACK_AB R9, RZ, R48 ;  /* 0x00000030ff09723e */ /* 0x000fe400000000ff */
[----:B------:R-:W-:Y:S02]  /*1b50*/  F2FP.F16.F32.PACK_AB R10, RZ, R49 ;  /* 0x00000031ff0a723e */ /* 0x000fe400000000ff */
[----:B------:R-:W-:Y:S02]  /*1b60*/  F2FP.F16.F32.PACK_AB R11, RZ, R50 ;  /* 0x00000032ff0b723e */ /* 0x000fe400000000ff */
[----:B------:R-:W-:Y:S01]  /*1b70*/  F2FP.F16.F32.PACK_AB R56, RZ, R51 ;  /* 0x00000033ff38723e */ /* 0x000fe200000000ff */
[----:B------:R-:W-:Y:S06]  /*1b80*/  BRA.U !UP3, `(.L_x_3449) ;  /* 0x000000050b507547 */ /* 0x000fec000b800000 */
[----:B------:R-:W-:-:S05]  /*1b90*/  FMUL.FTZ R8, R51, UR27 ;  /* 0x0000001b33087c20 */ /* 0x000fca0008410000 */
[----:B------:R-:W-:Y:S01]  /*1ba0*/  F2FP.F16.F32.PACK_AB R8, RZ, R8 ;  /* 0x00000008ff08723e */ /* 0x000fe200000000ff */
[----:B------:R-:W-:Y:S06]  /*1bb0*/  BRA `(.L_x_3449) ;  /* 0x0000000400447947 */ /* 0x000fec0003800000 */
.L_x_3444:
[----:B------:R-:W-:-:S04]  /*1bc0*/  UISETP.NE.U32.AND UP0, UPT, UR4, URZ, UPT ;  /* 0x000000ff0400728c */ /* 0x000fc8000bf05070 */
[----:B------:R-:W-:-:S09]  /*1bd0*/  UISETP.NE.AND.EX UP0, UPT, UR5, URZ, UPT, UP0 ;  /* 0x000000ff0500728c */ /* 0x000fd2000bf05300 */
[----:B------:R-:W-:Y:S05]  /*1be0*/  BRA.U UP0, `(.L_x_3450) ;  /* 0x00000001008c7547 */ /* 0x000fea000b800000 */
[----:B------:R-:W-:Y:S01]  /*1bf0*/  ISETP.LT.AND P2, PT, RZ, UR30, PT ;  /* 0x0000001eff007c0c */ /* 0x000fe2000bf41270 */
[----:B------:R-:W0:Y:S01]  /*1c00*/  @UP3 LDCU UR8, c[0x0][0x40c] ;  /* 0x00008180ff0837ac */ /* 0x000e220008000800 */
[----:B-----5:R-:W-:Y:S01]  /*1c10*/  HADD2.F32 R48, -RZ, R70.H0_H0 ;  /* 0x20000046ff307230 */ /* 0x020fe20000004100 */
[----:B------:R-:W1:Y:S01]  /*1c20*/  @UP3 LDCU UR9, c[0x0][0x40c] ;  /* 0x00008180ff0937ac */ /* 0x000e620008000800 */
[----:B------:R-:W2:Y:S09]  /*1c30*/  @UP3 LDCU UR10, c[0x0][0x40c] ;  /* 0x00008180ff0a37ac */ /* 0x000eb20008000800 */
[--C-:B------:R-:W-:Y:S01]  /*1c40*/  @P2 FFMA.FTZ R49, R3, UR7, R52.reuse ;  /* 0x0000000703312c23 */ /* 0x100fe20008010034 */
[----:B------:R-:W-:-:S03]  /*1c50*/  @P2 FFMA.FTZ R50, R58, UR7, R52 ;  /* 0x000000073a322c23 */ /* 0x000fc60008010034 */
[----:B------:R-:W-:Y:S01]  /*1c60*/  @P2 FADD.FTZ R51, R60, -R49 ;  /* 0x800000313c332221 */ /* 0x000fe20000010000 */
[----:B------:R-:W-:Y:S01]  /*1c70*/  SHF.R.U64 R49, R70, 0x10, R71 ;  /* 0x0000001046317819 */ /* 0x000fe20000001247 */
[----:B------:R-:W-:Y:S01]  /*1c80*/  @P2 FADD.FTZ R54, R59, -R50 ;  /* 0x800000323b362221 */ /* 0x000fe20000010000 */
[----:B------:R-:W-:Y:S02]  /*1c90*/  HADD2.F32 R50, -RZ, R71.H0_H0 ;  /* 0x20000047ff327230 */ /* 0x000fe40000004100 */
[----:B------:R-:W-:Y:S01]  /*1ca0*/  @P2 FFMA.FTZ R48, R51, UR31, R48 ;  /* 0x0000001f33302c23 */ /* 0x000fe20008010030 */
[----:B------:R-:W-:Y:S01]  /*1cb0*/  @P2 FFMA.FTZ R51, R57, UR7, R52 ;  /* 0x0000000739332c23 */ /* 0x000fe20008010034 */
[----:B------:R-:W-:Y:S02]  /*1cc0*/  HADD2.F32 R49, -RZ, R49.H0_H0 ;  /* 0x20000031ff317230 */ /* 0x000fe40000004100 */
[----:B0-----:R-:W-:Y:S01]  /*1cd0*/  @P1 FMUL.FTZ R48, R48, UR8 ;  /* 0x0000000830301c20 */ /* 0x001fe20008410000 */
[----:B------:R-:W-:-:S02]  /*1ce0*/  @P2 FADD.FTZ R51, R62, -R51 ;  /* 0x800000333e332221 */ /* 0x000fc40000010000 */
[----:B------:R-:W-:Y:S02]  /*1cf0*/  @P2 FFMA.FTZ R49, R54, UR31, R49 ;  /* 0x0000001f36312c23 */ /* 0x000fe40008010031 */
[----:B------:R-:W-:Y:S01]  /*1d00*/  @P2 FFMA.FTZ R50, R51, UR31, R50 ;  /* 0x0000001f33322c23 */ /* 0x000fe20008010032 */
[----:B------:R-:W-:Y:S01]  /*1d10*/  @P1 F2FP.F16.F32.PACK_AB R48, RZ, R48 ;  /* 0x00000030ff30123e */ /* 0x000fe200000000ff */
[----:B-1----:R-:W-:Y:S02]  /*1d20*/  @P1 FMUL.FTZ R49, R49, UR9 ;  /* 0x0000000931311c20 */ /* 0x002fe40008410000 */
[----:B--2---:R-:W-:Y:S01]  /*1d30*/  @P1 FMUL.FTZ R50, R50, UR10 ;  /* 0x0000000a32321c20 */ /* 0x004fe20008410000 */
[----:B------:R-:W-:Y:S02]  /*1d40*/  @P1 PRMT R5, R48, 0x7610, R5 ;  /* 0x0000761030051816 */ /* 0x000fe40000000005 */
[----:B------:R-:W-:Y:S02]  /*1d50*/  @P1 F2FP.F16.F32.PACK_AB R49, RZ, R49 ;  /* 0x00000031ff31123e */ /* 0x000fe400000000ff */
[----:B------:R-:W-:-:S02]  /*1d60*/  @P1 F2FP.F16.F32.PACK_AB R50, RZ, R50 ;  /* 0x00000032ff32123e */ /* 0x000fc400000000ff */
        /* <DEDUP_REMOVED lines=9> */
[----:B------:R-:W-:Y:S01]  /*1e00*/  F2FP.F16.F32.PACK_AB R8, RZ, R8 ;  /* 0x00000008ff08723e */ /* 0x000fe200000000ff */
[----:B------:R-:W-:Y:S06]  /*1e10*/  BRA `(.L_x_3449) ;  /* 0x0000000000ac7947 */ /* 0x000fec0003800000 */
.L_x_3450:
        /* <DEDUP_REMOVED lines=31> */
[----:B------:R-:W-:Y:S02]  /*2010*/  @P1 PRMT R5, R49, 0x7610, R5 ;  /* 0x0000761031051816 */ /* 0x000fe40000000005 */
[----:B------:R-:W-:Y:S02]  /*2020*/  @P1 F2FP.F16.F32.PACK_AB R51, RZ, R51 ;  /* 0x00000033ff33123e */ /* 0x000fe400000000ff */
[----:B------:R-:W-:Y:S02]  /*2030*/  @P1 F2FP.F16.F32.PACK_AB R54, RZ, R54 ;  /* 0x00000036ff36123e */ /* 0x000fe400000000ff */
[----:B------:R-:W-:Y:S02]  /*2040*/  F2FP.F16.F32.PACK_AB R49, RZ, R9 ;  /* 0x00000009ff31723e */ /* 0x000fe400000000ff */
[----:B------:R-:W-:-:S02]  /*2050*/  F2FP.F16.F32.PACK_AB R48, RZ, R48 ;  /* 0x00000030ff30723e */ /* 0x000fc400000000ff */
[----:B------:R-:W-:Y:S02]  /*2060*/  PRMT R9, R11, 0x7610, R9 ;  /* 0x000076100b097816 */ /* 0x000fe40000000009 */
[----:B------:R-:W-:Y:S02]  /*2070*/  @P1 PRMT R6, R50, 0x7610, R6 ;  /* 0x0000761032061816 */ /* 0x000fe40000000006 */
[----:B------:R-:W-:Y:S02]  /*2080*/  @P1 PRMT R7, R51, 0x7610, R7 ;  /* 0x0000761033071816 */ /* 0x000fe40000000007 */
[----:B------:R-:W-:Y:S02]  /*2090*/  @P1 PRMT R8, R54, 0x7610, R8 ;  /* 0x0000761036081816 */ /* 0x000fe40000000008 */
[----:B------:R-:W-:Y:S02]  /*20a0*/  F2FP.F16.F32.PACK_AB R10, RZ, R10 ;  /* 0x0000000aff0a723e */ /* 0x000fe400000000ff */
[----:B------:R-:W-:-:S02]  /*20b0*/  PRMT R11, R49, 0x7610, R11 ;  /* 0x00007610310b7816 */ /* 0x000fc4000000000b */
[----:B------:R-:W-:-:S07]  /*20c0*/  PRMT R56, R48, 0x7610, R56 ;  /* 0x0000761030387816 */ /* 0x000fce0000000038 */
.L_x_3449:
        /* <DEDUP_REMOVED lines=11> */
.L_x_3451:
        /* <DEDUP_REMOVED lines=9> */
.L_x_3452:
[----:B------:R-:W-:Y:S02]  /*2210*/  IADD3 R0, PT, PT, R0, 0x80, RZ ;  /* 0x0000008000007810 */ /* 0x000fe40007ffe0ff */
[----:B------:R-:W-:-:S07]  /*2220*/  IADD3 R53, PT, PT, R53, 0x80, RZ ;  /* 0x0000008035357810 */ /* 0x000fce0007ffe0ff */
.L_x_3443:
[----:B------:R-:W-:Y:S05]  /*2230*/  BSYNC.RECONVERGENT B0 ;  /* 0x0000000000007941 */ /* 0x000fea0003800200 */
.L_x_3442:
        /* <DEDUP_REMOVED lines=11> */
[----:B-----5:R-:W-:Y:S01]  /*22f0*/  SHF.R.U64 R10, R68, 0x10, R69 ;  /* 0x00000010440a7819 */ /* 0x020fe20000001245 */
[----:B------:R-:W-:Y:S01]  /*2300*/  HADD2.F32 R11, -RZ, R68.H0_H0 ;  /* 0x20000044ff0b7230 */ /* 0x000fe20000004100 */
[----:B------:R-:W3:Y:S01]  /*2310*/  @UP3 LDCU UR9, c[0x0][0x40c] ;  /* 0x00008180ff0937ac */ /* 0x000ee20008000800 */
[----:B------:R-:W-:Y:S02]  /*2320*/  HADD2.F32 R9, -RZ, R69.H0_H0 ;  /* 0x20000045ff097230 */ /* 0x000fe40000004100 */
[----:B------:R-:W-:Y:S01]  /*2330*/  HADD2.F32 R10, -RZ, R10.H0_H0 ;  /* 0x2000000aff0a7230 */ /* 0x000fe20000004100 */
[----:B------:R-:W4:Y:S05]  /*2340*/  @UP3 LDCU UR10, c[0x0][0x40c] ;  /* 0x00008180ff0a37ac */ /* 0x000f2a0008000800 */
        /* <DEDUP_REMOVED lines=14> */
[----:B------:R-:W-:Y:S01]  /*2430*/  F2FP.F16.F32.PACK_AB R11, RZ, R11 ;  /* 0x0000000bff0b723e */ /* 0x000fe200000000ff */
[----:B------:R-:W-:-:S02]  /*2440*/  HADD2.F32 R48, -RZ, R48.H0_H0 ;  /* 0x20000030ff307230 */ /* 0x000fc40000004100 */
[----:B----4-:R-:W-:Y:S01]  /*2450*/  @P1 FMUL.FTZ R51, R9, UR10 ;  /* 0x0000000a09331c20 */ /* 0x010fe20008410000 */
[----:B------:R-:W-:Y:S02]  /*2460*/  @P1 F2FP.F16.F32.PACK_AB R49, RZ, R49 ;  /* 0x00000031ff31123e */ /* 0x000fe400000000ff */
[----:B------:R-:W-:Y:S01]  /*2470*/  @P1 F2FP.F16.F32.PACK_AB R50, RZ, R50 ;  /* 0x00000032ff32123e */ /* 0x000fe200000000ff */
[----:B------:R-:W-:Y:S01]  /*2480*/  @P3 FFMA.FTZ R48, R55, UR31, R48 ;  /* 0x0000001f37303c23 */ /* 0x000fe20008010030 */
[----:B------:R-:W-:Y:S02]  /*2490*/  @P1 PRMT R5, R49, 0x7610, R5 ;  /* 0x0000761031051816 */ /* 0x000fe40000000005 */
[----:B------:R-:W-:Y:S02]  /*24a0*/  @P1 F2FP.F16.F32.PACK_AB R51, RZ, R51 ;  /* 0x00000033ff33123e */ /* 0x000fe400000000ff */
[----:B------:R-:W-:Y:S02]  /*24b0*/  F2FP.F16.F32.PACK_AB R49, RZ, R9 ;  /* 0x00000009ff31723e */ /* 0x000fe400000000ff */
[----:B------:R-:W-:-:S02]  /*24c0*/  PRMT R9, R11, 0x7610, R9 ;  /* 0x000076100b097816 */ /* 0x000fc40000000009 */
[----:B------:R-:W-:Y:S02]  /*24d0*/  @P1 PRMT R6, R50, 0x7610, R6 ;  /* 0x0000761032061816 */ /* 0x000fe40000000006 */
[----:B------:R-:W-:Y:S02]  /*24e0*/  @P1 PRMT R7, R51, 0x7610, R7 ;  /* 0x0000761033071816 */ /* 0x000fe40000000007 */
[----:B------:R-:W-:Y:S02]  /*24f0*/  F2FP.F16.F32.PACK_AB R10, RZ, R10 ;  /* 0x0000000aff0a723e */ /* 0x000fe400000000ff */
[----:B------:R-:W-:Y:S02]  /*2500*/  F2FP.F16.F32.PACK_AB R56, RZ, R48 ;  /* 0x00000030ff38723e */ /* 0x000fe400000000ff */
[----:B------:R-:W-:Y:S01]  /*2510*/  PRMT R11, R49, 0x7610, R11 ;  /* 0x00007610310b7816 */ /* 0x000fe2000000000b */
[----:B------:R-:W-:Y:S06]  /*2520*/  BRA.U !UP3, `(.L_x_3457) ;  /* 0x000000050bbc7547 */ /* 0x000fec000b800000 */
[----:B------:R-:W-:-:S05]  /*2530*/  FMUL.FTZ R48, R48, UR27 ;  /* 0x0000001b30307c20 */ /* 0x000fca0008410000 */
[----:B------:R-:W-:-:S04]  /*2540*/  F2FP.F16.F32.PACK_AB R48, RZ, R48 ;  /* 0x00000030ff30723e */ /* 0x000fc800000000ff */
[----:B------:R-:W-:Y:S01]  /*2550*/  PRMT R8, R48, 0x7610, R8 ;  /* 0x0000761030087816 */ /* 0x000fe20000000008 */
[----:B------:R-:W-:Y:S06]  /*2560*/  BRA `(.L_x_3457) ;  /* 0x0000000400ac7947 */ /* 0x000fec0003800000 */
.L_x_3456:
[----:B------:R-:W-:Y:S01]  /*2570*/  ISETP.LT.AND P3, PT, RZ, UR30, PT ;  /* 0x0000001eff007c0c */ /* 0x000fe2000bf61270 */
[----:B------:R-:W2:Y:S01]  /*2580*/  @UP3 LDCU UR8, c[0x0][0x40c] ;  /* 0x00008180ff0837ac */ /* 0x000ea20008000800 */
[----:B01---5:R-:W-:Y:S01]  /*2590*/  HADD2.F32 R48, -RZ, R68.H0_H0 ;  /* 0x20000044ff307230 */ /* 0x023fe20000004100 */
        /* <DEDUP_REMOVED lines=10> */
[----:B------:R-:W-:Y:S02]  /*2640*/  HADD2.F32 R49, -RZ, R50.H0_H0 ;  /* 0x20000032ff317230 */ /* 0x000fe40000004100 */
[----:B------:R-:W-:Y:S02]  /*2650*/  HADD2.F32 R50, -RZ, R69.H0_H0 ;  /* 0x20000045ff327230 */ /* 0x000fe40000004100 */
[----:B--2---:R-:W-:Y:S01]  /*2660*/  @P1 FMUL.FTZ R48, R48, UR8 ;  /* 0x0000000830301c20 */ /* 0x004fe20008410000 */
[----:B------:R-:W-:-:S02]  /*2670*/  @P3 FFMA.FTZ R49, R54, UR31, R49 ;  /* 0x0000001f36313c23 */ /* 0x000fc40008010031 */
[----:B------:R-:W-:Y:S02]  /*2680*/  @P3 FFMA.FTZ R50, R51, UR31, R50 ;  /* 0x0000001f33323c23 */ /* 0x000fe40008010032 */
[----:B------:R-:W-:Y:S01]  /*2690*/  @P1 F2FP.F16.F32.PACK_AB R48, RZ, R48 ;  /* 0x00000030ff30123e */ /* 0x000fe200000000ff */
[----:B0-----:R-:W-:Y:S01]  /*26a0*/  @P1 FMUL.FTZ R49, R49, UR9 ;  /* 0x0000000931311c20 */ /* 0x001fe20008410000 */
[----:B-1----:R-:W-:Y:S02]  /*26b0*/  @P1 FMUL.FTZ R50, R50, UR10 ;  /* 0x0000000a32321c20 */ /* 0x002fe40008410000 */
        /* <DEDUP_REMOVED lines=14> */
.L_x_3455:
        /* <DEDUP_REMOVED lines=23> */
[----:B------:R-:W-:Y:S01]  /*2910*/  @P1 F2FP.F16.F32.PACK_AB R51, RZ, R9 ;  /* 0x00000009ff33123e */ /* 0x000fe200000000ff */
[----:B------:R-:W-:Y:S01]  /*2920*/  FMUL.FTZ R9, R54, UR31 ;  /* 0x0000001f36097c20 */ /* 0x000fe20008410000 */
[----:B----4-:R-:W-:Y:S01]  /*2930*/  @P1 FMUL.FTZ R11, R50, UR10 ;  /* 0x0000000a320b1c20 */ /* 0x010fe20008410000 */
[----:B------:R-:W-:Y:S02]  /*2940*/  @P1 F2FP.F16.F32.PACK_AB R10, RZ, R10 ;  /* 0x0000000aff0a123e */ /* 0x000fe400000000ff */
[----:B------:R-:W-:Y:S02]  /*2950*/  @P1 PRMT R5, R51, 0x7610, R5 ;  /* 0x0000761033051816 */ /* 0x000fe40000000005 */
[----:B------:R-:W-:Y:S02]  /*2960*/  @P1 F2FP.F16.F32.PACK_AB R11, RZ, R11 ;  /* 0x0000000bff0b123e */ /* 0x000fe400000000ff */
[----:B------:R-:W-:Y:S02]  /*2970*/  FSEL R51, R9, RZ, P3 ;  /* 0x000000ff09337208 */ /* 0x000fe40001800000 */
[----:B------:R-:W-:-:S02]  /*2980*/  @P1 PRMT R6, R10, 0x7610, R6 ;  /* 0x000076100a061816 */ /* 0x000fc40000000006 */
[----:B------:R-:W-:Y:S02]  /*2990*/  @P1 PRMT R7, R11, 0x7610, R7 ;  /* 0x000076100b071816 */ /* 0x000fe40000000007 */
        /* <DEDUP_REMOVED lines=8> */
.L_x_3458:
        /* <DEDUP_REMOVED lines=8> */
.L_x_3459:
        /* <DEDUP_REMOVED lines=8> */
.L_x_3460:
        /* <DEDUP_REMOVED lines=8> */
.L_x_3461:
        /* <DEDUP_REMOVED lines=8> */
.L_x_3457:
        /* <DEDUP_REMOVED lines=9> */
.L_x_3462:
        /* <DEDUP_REMOVED lines=9> */
.L_x_3463:
[----:B------:R-:W-:Y:S02]  /*2d40*/  IADD3 R0, PT, PT, R0, 0x80, RZ ;  /* 0x0000008000007810 */ /* 0x000fe40007ffe0ff */
[----:B------:R-:W-:-:S07]  /*2d50*/  IADD3 R53, PT, PT, R53, 0x80, RZ ;  /* 0x0000008035357810 */ /* 0x000fce0007ffe0ff */
.L_x_3454:
[----:B------:R-:W-:Y:S05]  /*2d60*/  BSYNC.RECONVERGENT B0 ;  /* 0x0000000000007941 */ /* 0x000fea0003800200 */
.L_x_3453:
        /* <DEDUP_REMOVED lines=11> */
[----:B-----5:R-:W-:Y:S01]  /*2e20*/  SHF.R.U64 R10, R72, 0x10, R73 ;  /* 0x00000010480a7819 */ /* 0x020fe20000001249 */
[----:B------:R-:W-:Y:S01]  /*2e30*/  HADD2.F32 R11, -RZ, R72.H0_H0 ;  /* 0x20000048ff0b7230 */ /* 0x000fe20000004100 */
[----:B------:R-:W4:Y:S01]  /*2e40*/  @UP3 LDCU UR9, c[0x0][0x40c] ;  /* 0x00008180ff0937ac */ /* 0x000f220008000800 */
[----:B------:R-:W-:Y:S02]  /*2e50*/  HADD2.F32 R9, -RZ, R73.H0_H0 ;  /* 0x20000049ff097230 */ /* 0x000fe40000004100 */
[----:B------:R-:W-:Y:S01]  /*2e60*/  HADD2.F32 R10, -RZ, R10.H0_H0 ;  /* 0x2000000aff0a7230 */ /* 0x000fe20000004100 */
[----:B------:R-:W4:Y:S05]  /*2e70*/  @UP3 LDCU UR10, c[0x0][0x40c] ;  /* 0x00008180ff0a37ac */ /* 0x000f2a0008000800 */
        /* <DEDUP_REMOVED lines=14> */
[----:B------:R-:W-:Y:S01]  /*2f60*/  F2FP.F16.F32.PACK_AB R11, RZ, R11 ;  /* 0x0000000bff0b723e */ /* 0x000fe200000000ff */
[----:B------:R-:W-:-:S02]  /*2f70*/  HADD2.F32 R48, -RZ, R48.H0_H0 ;  /* 0x20000030ff307230 */ /* 0x000fc40000004100 */
[----:B------:R-:W-:Y:S01]  /*2f80*/  @P1 FMUL.FTZ R51, R9, UR10 ;  /* 0x0000000a09331c20 */ /* 0x000fe20008410000 */
        /* <DEDUP_REMOVED lines=17> */
.L_x_3467:
[----:B------:R-:W-:Y:S01]  /*30a0*/  ISETP.LT.AND P4, PT, RZ, UR30, PT ;  /* 0x0000001eff007c0c */ /* 0x000fe2000bf81270 */
[----:B------:R-:W4:Y:S01]  /*30b0*/  @UP3 LDCU UR8, c[0x0][0x40c] ;  /* 0x00008180ff0837ac */ /* 0x000f220008000800 */
[----:B0123-5:R-:W-:Y:S01]  /*30c0*/  HADD2.F32 R48, -RZ, R72.H0_H0 ;  /* 0x20000048ff307230 */ /* 0x02ffe20000004100 */
        /* <DEDUP_REMOVED lines=12> */
[----:B----4-:R-:W-:Y:S01]  /*3190*/  @P1 FMUL.FTZ R48, R48, UR8 ;  /* 0x0000000830301c20 */ /* 0x010fe20008410000 */
        /* <DEDUP_REMOVED lines=19> */
.L_x_3466:
        /* <DEDUP_REMOVED lines=23> */
[----:B------:R-:W-:Y:S01]  /*3440*/  @P1 F2FP.F16.F32.PACK_AB R51, RZ, R9 ;  /* 0x00000009ff33123e */ /* 0x000fe200000000ff */
[----:B------:R-:W-:Y:S01]  /*3450*/  FMUL.FTZ R9, R52, UR31 ;  /* 0x0000001f34097c20 */ /* 0x000fe20008410000 */
[----:B------:R-:W-:Y:S01]  /*3460*/  @P1 FMUL.FTZ R11, R50, UR10 ;  /* 0x0000000a320b1c20 */ /* 0x000fe20008410000 */
        /* <DEDUP_REMOVED lines=14> */
.L_x_3469:
        /* <DEDUP_REMOVED lines=15> */
[----:B------:R-:W-:-:S07]  /*3640*/  F2FP.F16.F32.PACK_AB R5, RZ, R5 ;  /* 0x00000005ff05723e */ /* 0x000fce00000000ff */
.L_x_3470:
        /* <DEDUP_REMOVED lines=8> */
.L_x_3471:
        /* <DEDUP_REMOVED lines=8> */
.L_x_3472:
[----:B------:R-:W-:-:S07]  /*3750*/  @P1 PRMT R8, R48, 0x7610, R8 ;  /* 0x0000761030081816 */ /* 0x000fce0000000008 */
.L_x_3468:
        /* <DEDUP_REMOVED lines=9> */
.L_x_3473:
        /* <DEDUP_REMOVED lines=9> */
.L_x_3465:
[----:B------:R-:W-:Y:S05]  /*3880*/  BSYNC.RECONVERGENT B0 ;  /* 0x0000000000007941 */ /* 0x000fea0003800200 */
.L_x_3464:
[----:B------:R-:W-:Y:S02]  /*3890*/  UIADD3 UR26, UPT, UPT, UR26, UR24, URZ ;  /* 0x000000181a1a7290 */ /* 0x000fe4000fffe0ff */
[----:B------:R-:W-:Y:S02]  /*38a0*/  UPLOP3.LUT UP1, UPT, UPT, UPT, UP1, 0x40, 0x4 ;  /* 0x000000000004789c */ /* 0x000fe40003f2e810 */
[----:B------:R-:W-:-:S09]  /*38b0*/  UISETP.GE.AND UP0, UPT, UR26, UR25, UPT ;  /* 0x000000191a00728c */ /* 0x000fd2000bf06270 */
[----:B------:R-:W-:Y:S05]  /*38c0*/  BRA.U !UP0, `(.L_x_3474) ;  /* 0xffffffc908c87547 */ /* 0x000fea000b83ffff */
.L_x_3432:
        /* <DEDUP_REMOVED lines=26> */
.L_x_3475:
        /* <DEDUP_REMOVED lines=9> */
.L_x_6754:


//--------------------- .text._ZN10layer_norm13ln_bwd_kernelINS_13Kernel_traitsIf6__halfS2_S2_fjLj1536ELj1ELj1ELj4ELj8ENS_18Kernel_traits_baseILj1536EfS2_S2_S2_fjLj128EEEEELb0ELb0ELb1ELb1EEEvNS_9BwdParamsE --------------------------
	.section	.text._ZN10layer_norm13ln_bwd_kernelINS_13Kernel_traitsIf6__halfS2_S2_fjLj1536ELj1ELj1ELj4ELj8ENS_18Kernel_traits_baseILj1536EfS2_S2_S2_fjLj128EEEEELb0ELb0ELb1ELb1EEEvNS_9BwdParamsE,"ax",@progbits
	.align	128
        .global         _ZN10layer_norm13ln_bwd_kernelINS_13Kernel_traitsIf6__halfS2_S2_fjLj1536ELj1ELj1ELj4ELj8ENS_18Kernel_traits_baseILj1536EfS2_S2_S2_fjLj128EEEEELb0ELb0ELb1ELb1EEEvNS_9BwdParamsE
        .type           _ZN10layer_norm13ln_bwd_kernelINS_13Kernel_traitsIf6__halfS2_S2_fjLj1536ELj1ELj1ELj4ELj8ENS_18Kernel_traits_baseILj1536EfS2_S2_S2_fjLj128EEEEELb0ELb0ELb1ELb1EEEvNS_9BwdParamsE,@function
        .size           _ZN10layer_norm13ln_bwd_kernelINS_13Kernel_traitsIf6__halfS2_S2_fjLj1536ELj1ELj1ELj4ELj8ENS_18Kernel_traits_baseILj1536EfS2_S2_S2_fjLj128EEEEELb0ELb0ELb1ELb1EEEvNS_9BwdParamsE,(.L_x_6755 - _ZN10layer_norm13ln_bwd_kernelINS_13Kernel_traitsIf6__halfS2_S2_fjLj1536ELj1ELj1ELj4ELj8ENS_18Kernel_traits_baseILj1536EfS2_S2_S2_fjLj128EEEEELb0ELb0ELb1ELb1EEEvNS_9BwdParamsE)
        .other          _ZN10layer_norm13ln_bwd_kernelINS_13Kernel_traitsIf6__halfS2_S2_fjLj1536ELj1ELj1ELj4ELj8ENS_18Kernel_traits_baseILj1536EfS2_S2_S2_fjLj128EEEEELb0ELb0ELb1ELb1EEEvNS_9BwdParamsE,@"STO_CUDA_ENTRY STV_DEFAULT"
_ZN10layer_norm13ln_bwd_kernelINS_13Kernel_traitsIf6__halfS2_S2_fjLj1536ELj1ELj1ELj4ELj8ENS_18Kernel_traits_baseILj1536EfS2_S2_S2_fjLj128EEEEELb0ELb0ELb1ELb1EEEvNS_9BwdParamsE:
.text._ZN10layer_norm13ln_bwd_kernelINS_13Kernel_traitsIf6__halfS2_S2_fjLj1536ELj1ELj1ELj4ELj8ENS_18Kernel_traits_baseILj1536EfS2_S2_S2_fjLj128EEEEELb0ELb0ELb1ELb1EEEvNS_9BwdParamsE:
        /* <DEDUP_REMOVED lines=36> */
.L_x_3508:
        /* <DEDUP_REMOVED lines=32> */
[----:B------:R-:W-:Y:S02]  /*0440*/  MOV R57, UR10 ;  /* 0x0000000a00397c02 */ /* 0x000fe40008000f00 */
        /* <DEDUP_REMOVED lines=33> */
[----:B--2---:R-:W-:Y:S02]  /*0660*/  MOV R57, R12 ;  /* 0x0000000c00397202 */ /* 0x004fe40000000f00 */
        /* <DEDUP_REMOVED lines=10> */
[----:B------:R-:W-:Y:S01]  /*0710*/  SHF.R.U32.HI R10, RZ, 0x10, R9 ;  /* 0x00000010ff0a7819 */ /* 0x000fe20000011609 */
[----:B------:R-:W-:Y:S01]  /*0720*/  HADD2.F32 R9, -RZ, R2.H0_H0 ;  /* 0x20000002ff097230 */ /* 0x000fe20000004100 */
[----:B------:R-:W-:-:S02]  /*0730*/  SHF.R.U64 R8, R2, 0x10, R3 ;  /* 0x0000001002087819 */ /* 0x000fc40000001203 */
[----:B------:R-:W-:Y:S01]  /*0740*/  SHF.R.U32.HI R2, RZ, 0x10, R3 ;  /* 0x00000010ff027819 */ /* 0x000fe20000011603 */
[----:B0-----:R-:W-:Y:S01]  /*0750*/  HADD2.F32 R63, -RZ, R5.H0_H0 ;  /* 0x20000005ff3f7230 */ /* 0x001fe20000004100 */
[--C-:B------:R-:W-:Y:S02]  /*0760*/  SHF.R.U64 R64, R4, 0x10, R5.reuse ;  /* 0x0000001004407819 */ /* 0x100fe40000001205 */
[----:B------:R-:W-:Y:S01]  /*0770*/  SHF.R.U32.HI R58, RZ, 0x10, R5 ;  /* 0x00000010ff3a7819 */ /* 0x000fe20000011605 */
[----:B------:R-:W-:Y:S01]  /*0780*/  HADD2.F32 R5, -RZ, R8.H0_H0 ;  /* 0x20000008ff057230 */ /* 0x000fe20000004100 */
[----:B------:R-:W-:Y:S01]  /*0790*/  FSEL R76, R53, RZ, !P1 ;  /* 0x000000ff354c7208 */ /* 0x000fe20004800000 */
[----:B------:R-:W-:Y:S01]  /*07a0*/  HADD2.F32 R53, -RZ, R2.H0_H0 ;  /* 0x20000002ff357230 */ /* 0x000fe20000004100 */
[--C-:B------:R-:W-:Y:S02]  /*07b0*/  SHF.R.U64 R60, R6, 0x10, R7.reuse ;  /* 0x00000010063c7819 */ /* 0x100fe40000001207 */
[----:B------:R-:W-:Y:S01]  /*07c0*/  SHF.R.U32.HI R8, RZ, 0x10, R7 ;  /* 0x00000010ff087819 */ /* 0x000fe20000011607 */
[----:B------:R-:W-:-:S02]  /*07d0*/  HADD2.F32 R61, -RZ, R4.H0_H0 ;  /* 0x20000004ff3d7230 */ /* 0x000fc40000004100 */
[C---:B------:R-:W-:Y:S01]  /*07e0*/  FADD.FTZ R2, -R76.reuse, R5 ;  /* 0x000000054c027221 */ /* 0x040fe20000010100 */
[----:B------:R-:W-:Y:S02]  /*07f0*/  HADD2.F32 R59, -RZ, R3.H0_H0 ;  /* 0x20000003ff3b7230 */ /* 0x000fe40000004100 */
[C---:B------:R-:W-:Y:S01]  /*0800*/  FADD.FTZ R4, -R76.reuse, R53 ;  /* 0x000000354c047221 */ /* 0x040fe20000010100 */
[----:B------:R-:W-:Y:S02]  /*0810*/  HADD2.F32 R73, -RZ, R7.H0_H0 ;  /* 0x20000007ff497230 */ /* 0x000fe40000004100 */
[----:B------:R-:W-:Y:S01]  /*0820*/  FADD.FTZ R3, -R76, R9 ;  /* 0x000000094c037221 */ /* 0x000fe20000010100 */
        /* <DEDUP_REMOVED lines=14> */
[----:B------:R-:W-:Y:S01]  /*0910*/  FADD.FTZ R76, -R76, R9 ;  /* 0x000000094c4c7221 */ /* 0x000fe20000010100 */
[----:B------:R-:W-:Y:S02]  /*0920*/  HADD2.F32 R8, -RZ, R55.H0_H0 ;  /* 0x20000037ff087230 */ /* 0x000fe40000004100 */
[----:B------:R-:W-:Y:S01]  /*0930*/  FMUL.FTZ R2, R2, UR30 ;  /* 0x0000001e02027c20 */ /* 0x000fe20008410000 */
[----:B------:R-:W-:Y:S02]  /*0940*/  HADD2.F32 R9, -RZ, R54.H0_H0 ;  /* 0x20000036ff097230 */ /* 0x000fe40000004100 */
[----:B------:R-:W-:Y:S01]  /*0950*/  FMUL.FTZ R5, R6, UR30 ;  /* 0x0000001e06057c20 */ /* 0x000fe20008410000 */
[----:B------:R-:W-:Y:S02]  /*0960*/  HADD2.F32 R56, -RZ, R56.H0_H0 ;  /* 0x20000038ff387230 */ /* 0x000fe40000004100 */
        /* <DEDUP_REMOVED lines=9> */
[----:B------:R-:W-:-:S02]  /*0a00*/  HADD2.F32 R63, -RZ, R14.H0_H0 ;  /* 0x2000000eff3f7230 */ /* 0x000fc40000004100 */
[----:B------:R-:W-:Y:S01]  /*0a10*/  FADD.FTZ R51, R51, R56 ;  /* 0x0000003833337221 */ /* 0x000fe20000010000 */
[-C--:B------:R-:W-:Y:S01]  /*0a20*/  FFMA.FTZ R31, R4, R56.reuse, R31 ;  /* 0x00000038041f7223 */ /* 0x080fe2000001001f */
[----:B------:R-:W-:Y:S01]  /*0a30*/  FMUL.FTZ R9, R27, R56 ;  /* 0x000000381b097220 */ /* 0x000fe20000410000 */
[----:B------:R-:W-:Y:S02]  /*0a40*/  HADD2.F32 R14, -RZ, R13.H0_H0 ;  /* 0x2000000dff0e7230 */ /* 0x000fe40000004100 */
[----:B------:R-:W-:Y:S01]  /*0a50*/  FMUL.FTZ R13, R59, UR30 ;  /* 0x0000001e3b0d7c20 */ /* 0x000fe20008410000 */
[----:B------:R-:W-:Y:S01]  /*0a60*/  FADD.FTZ R56, RZ, R6 ;  /* 0x00000006ff387221 */ /* 0x000fe20000010000 */
[----:B------:R-:W-:Y:S02]  /*0a70*/  HADD2.F32 R55, -RZ, R0.H0_H0 ;  /* 0x20000000ff377230 */ /* 0x000fe40000004100 */
[----:B------:R-:W-:Y:S01]  /*0a80*/  FFMA.FTZ R59, R3, R6, RZ ;  /* 0x00000006033b7223 */ /* 0x000fe200000100ff */
[----:B------:R-:W-:-:S02]  /*0a90*/  HADD2.F32 R0, -RZ, R10.H0_H0 ;  /* 0x2000000aff007230 */ /* 0x000fc40000004100 */
[----:B------:R-:W-:Y:S01]  /*0aa0*/  FMUL.FTZ R10, R53, UR30 ;  /* 0x0000001e350a7c20 */ /* 0x000fe20008410000 */
[----:B------:R-:W-:Y:S01]  /*0ab0*/  FADD.FTZ R53, R7, R56 ;  /* 0x0000003807357221 */ /* 0x000fe20000010000 */
[----:B------:R-:W-:Y:S01]  /*0ac0*/  FFMA.FTZ R28, R3, R57, R28 ;  /* 0x00000039031c7223 */ /* 0x000fe2000001001c */
[----:B------:R-:W-:Y:S01]  /*0ad0*/  FADD.FTZ R48, R48, R57 ;  /* 0x0000003930307221 */ /* 0x000fe20000010000 */
[----:B------:R-:W-:Y:S01]  /*0ae0*/  FFMA.FTZ R56, R2, R7, R59 ;  /* 0x0000000702387223 */ /* 0x000fe2000001003b */
[----:B------:R-:W-:Y:S02]  /*0af0*/  HADD2.F32 R54, -RZ, R52.H0_H0 ;  /* 0x20000034ff367230 */ /* 0x000fe40000004100 */
[----:B------:R-:W-:Y:S02]  /*0b00*/  HADD2.F32 R57, -RZ, R15.H0_H0 ;  /* 0x2000000fff397230 */ /* 0x000fe40000004100 */
[----:B------:R-:W-:Y:S01]  /*0b10*/  FMUL.FTZ R15, R58, UR30 ;  /* 0x0000001e3a0f7c20 */ /* 0x000fe20008410000 */
[----:B------:R-:W-:-:S02]  /*0b20*/  HADD2.F32 R52, -RZ, R11.H0_H0 ;  /* 0x2000000bff347230 */ /* 0x000fc40000004100 */
[----:B------:R-:W-:Y:S01]  /*0b30*/  FMUL.FTZ R11, R62, UR30 ;  /* 0x0000001e3e0b7c20 */ /* 0x000fe20008410000 */
[----:B------:R-:W-:Y:S01]  /*0b40*/  FADD.FTZ R58, R8, R53 ;  /* 0x00000035083a7221 */ /* 0x000fe20000010000 */
[----:B------:R-:W-:Y:S02]  /*0b50*/  HADD2.F32 R65, -RZ, R12.H0_H0 ;  /* 0x2000000cff417230 */ /* 0x000fe40000004100 */
[----:B------:R-:W-:Y:S01]  /*0b60*/  FFMA.FTZ R53, R5, R8, R56 ;  /* 0x0000000805357223 */ /* 0x000fe20000010038 */
        /* <DEDUP_REMOVED lines=47> */
.L_x_3477:
        /* <DEDUP_REMOVED lines=17> */
.L_x_3478:
        /* <DEDUP_REMOVED lines=32> */
.L_x_3480:
[----:B------:R-:W-:Y:S05]  /*1170*/  BSYNC.RECONVERGENT B0 ;  /* 0x0000000000007941 */ /* 0x000fea0003800200 */
.L_x_3479:
        /* <DEDUP_REMOVED lines=52> */
.L_x_3483:
        /* <DEDUP_REMOVED lines=9> */
.L_x_3484:
        /* <DEDUP_REMOVED lines=9> */
.L_x_3485:
        /* <DEDUP_REMOVED lines=10> */
.L_x_3482:
        /* <DEDUP_REMOVED lines=29> */
[----:B------:R-:W-:Y:S02]  /*1850*/  F2FP.F16.F32.PACK_AB R82, RZ, R80 ;  /* 0x00000050ff52723e */ /* 0x000fe400000000ff */
[----:B------:R-:W-:Y:S02]  /*1860*/  @P1 PRMT R77, R53, 0x7610, R77 ;  /* 0x00007610354d1816 */ /* 0x000fe4000000004d */
[----:B------:R-:W-:-:S02]  /*1870*/  @P1 PRMT R78, R54, 0x7610, R78 ;  /* 0x00007610364e1816 */ /* 0x000fc4000000004e */
        /* <DEDUP_REMOVED lines=8> */
.L_x_3481:
[----:B------:R-:W-:-:S04]  /*1900*/  UISETP.NE.U32.AND UP0, UPT, UR6, URZ, UPT ;  /* 0x000000ff0600728c */ /* 0x000fc8000bf05070 */
[----:B------:R-:W-:-:S09]  /*1910*/  UISETP.NE.AND.EX UP0, UPT, UR7, URZ, UPT, UP0 ;  /* 0x000000ff0700728c */ /* 0x000fd2000bf05300 */
[----:B------:R-:W-:Y:S05]  /*1920*/  BRA.U UP0, `(.L_x_3487) ;  /* 0x0000000100907547 */ /* 0x000fea000b800000 */
[----:B------:R-:W-:Y:S01]  /*1930*/  ISETP.LT.AND P2, PT, RZ, UR29, PT ;  /* 0x0000001dff007c0c */ /* 0x000fe2000bf41270 */
[----:B------:R-:W0:Y:S01]  /*1940*/  @UP1 LDCU UR10, c[0x0][0x40c] ;  /* 0x00008180ff0a17ac */ /* 0x000e220008000800 */
[----:B-----5:R-:W-:Y:S01]  /*1950*/  SHF.R.U64 R53, R70, 0x10, R71 ;  /* 0x0000001046357819 */ /* 0x020fe20000001247 */
[----:B------:R-:W-:Y:S01]  /*1960*/  HADD2.F32 R52, -RZ, R70.H0_H0 ;  /* 0x20000046ff347230 */ /* 0x000fe20000004100 */
[----:B------:R-:W1:Y:S03]  /*1970*/  @UP1 LDCU UR11, c[0x0][0x40c] ;  /* 0x00008180ff0b17ac */ /* 0x000e660008000800 */
[----:B------:R-:W-:Y:S01]  /*1980*/  HADD2.F32 R53, -RZ, R53.H0_H0 ;  /* 0x20000035ff357230 */ /* 0x000fe20000004100 */
[----:B------:R-:W2:Y:S05]  /*1990*/  @UP1 LDCU UR16, c[0x0][0x40c] ;  /* 0x00008180ff1017ac */ /* 0x000eaa0008000800 */
[--C-:B------:R-:W-:Y:S01]  /*19a0*/  @P2 FFMA.FTZ R54, R2, UR9, R58.reuse ;  /* 0x0000000902362c23 */ /* 0x100fe2000801003a */
[--C-:B------:R-:W-:Y:S01]  /*19b0*/  @P2 FFMA.FTZ R55, R3, UR9, R58.reuse ;  /* 0x0000000903372c23 */ /* 0x100fe2000801003a */
[----:B------:R-:W-:-:S02]  /*19c0*/  @P2 FFMA.FTZ R59, R5, UR9, R58 ;  /* 0x00000009053b2c23 */ /* 0x000fc4000801003a */
[----:B------:R-:W-:Y:S01]  /*19d0*/  @P2 FADD.FTZ R84, R7, -R54 ;  /* 0x8000003607542221 */ /* 0x000fe20000010000 */
[----:B------:R-:W-:Y:S02]  /*19e0*/  HADD2.F32 R54, -RZ, R71.H0_H0 ;  /* 0x20000047ff367230 */ /* 0x000fe40000004100 */
        /* <DEDUP_REMOVED lines=24> */
.L_x_3487:
        /* <DEDUP_REMOVED lines=44> */
.L_x_3486:
        /* <DEDUP_REMOVED lines=11> */
.L_x_3488:
        /* <DEDUP_REMOVED lines=9> */
.L_x_3489:
        /* <DEDUP_REMOVED lines=45> */
.L_x_3491:
[----:B------:R-:W-:Y:S01]  /*2240*/  ISETP.LT.AND P2, PT, RZ, UR29, PT ;  /* 0x0000001dff007c0c */ /* 0x000fe2000bf41270 */
[----:B------:R-:W2:Y:S01]  /*2250*/  @UP1 LDCU UR10, c[0x0][0x40c] ;  /* 0x00008180ff0a17ac */ /* 0x000ea20008000800 */
[----:B01---5:R-:W-:Y:S01]  /*2260*/  SHF.R.U64 R53, R68, 0x10, R69 ;  /* 0x0000001044357819 */ /* 0x023fe20000001245 */
[----:B------:R-:W-:Y:S01]  /*2270*/  HADD2.F32 R52, -RZ, R68.H0_H0 ;  /* 0x20000044ff347230 */ /* 0x000fe20000004100 */
[----:B------:R-:W0:Y:S03]  /*2280*/  @UP1 LDCU UR11, c[0x0][0x40c] ;  /* 0x00008180ff0b17ac */ /* 0x000e260008000800 */
[----:B------:R-:W-:Y:S01]  /*2290*/  HADD2.F32 R53, -RZ, R53.H0_H0 ;  /* 0x20000035ff357230 */ /* 0x000fe20000004100 */
[----:B------:R-:W1:Y:S05]  /*22a0*/  @UP1 LDCU UR16, c[0x0][0x40c] ;  /* 0x00008180ff1017ac */ /* 0x000e6a0008000800 */
        /* <DEDUP_REMOVED lines=29> */
.L_x_3490:
        /* <DEDUP_REMOVED lines=30> */
[----:B------:R-:W-:Y:S02]  /*2660*/  F2FP.F16.F32.PACK_AB R82, RZ, R80 ;  /* 0x00000050ff52723e */ /* 0x000fe400000000ff */
[----:B------:R-:W-:-:S02]  /*2670*/  @P1 PRMT R77, R53, 0x7610, R77 ;  /* 0x00007610354d1816 */ /* 0x000fc4000000004d */
[----:B------:R-:W-:Y:S02]  /*2680*/  @P1 PRMT R78, R54, 0x7610, R78 ;  /* 0x00007610364e1816 */ /* 0x000fe4000000004e */
        /* <DEDUP_REMOVED lines=8> */
.L_x_3493:
        /* <DEDUP_REMOVED lines=9> */
.L_x_3494:
        /* <DEDUP_REMOVED lines=9> */
.L_x_3495:
        /* <DEDUP_REMOVED lines=9> */
.L_x_3496:
        /* <DEDUP_REMOVED lines=9> */
.L_x_3492:
        /* <DEDUP_REMOVED lines=10> */
.L_x_3497:
        /* <DEDUP_REMOVED lines=10> */
.L_x_3498:
        /* <DEDUP_REMOVED lines=45> */
.L_x_3500:
[----:B------:R-:W-:Y:S01]  /*2d60*/  ISETP.LT.AND P0, PT, RZ, UR29, PT ;  /* 0x0000001dff007c0c */ /* 0x000fe2000bf01270 */
[----:B------:R-:W4:Y:S01]  /*2d70*/  @UP1 LDCU UR10, c[0x0][0x40c] ;  /* 0x00008180ff0a17ac */ /* 0x000f220008000800 */
[----:B0123-5:R-:W-:Y:S01]  /*2d80*/  SHF.R.U64 R53, R66, 0x10, R67 ;  /* 0x0000001042357819 */ /* 0x02ffe20000001243 */
        /* <DEDUP_REMOVED lines=33> */
.L_x_3499:
        /* <DEDUP_REMOVED lines=29> */
[----:B------:R-:W-:Y:S02]  /*3170*/  F2FP.F16.F32.PACK_AB R82, RZ, R80 ;  /* 0x00000050ff52723e */ /* 0x000fe400000000ff */
[----:B------:R-:W-:Y:S02]  /*3180*/  @P1 PRMT R75, R58, 0x7610, R75 ;  /* 0x000076103a4b1816 */ /* 0x000fe4000000004b */
        /* <DEDUP_REMOVED lines=10> */
.L_x_3502:
        /* <DEDUP_REMOVED lines=17> */
.L_x_3503:
        /* <DEDUP_REMOVED lines=9> */
.L_x_3504:
        /* <DEDUP_REMOVED lines=9> */
.L_x_3505:
[----:B------:R-:W-:-:S07]  /*3460*/  @P1 PRMT R79, R52, 0x7610, R79 ;  /* 0x00007610344f1816 */ /* 0x000fce000000004f */
.L_x_3501:
        /* <DEDUP_REMOVED lines=10> */
.L_x_3506:
        /* <DEDUP_REMOVED lines=10> */
.L_x_3507:
[----:B------:R-:W-:Y:S02]  /*35b0*/  UIADD3 UR8, UPT, UPT, UR8, UR24, URZ ;  /* 0x0000001808087290 */ /* 0x000fe4000fffe0ff */
[----:B------:R-:W-:Y:S02]  /*35c0*/  UPLOP3.LUT UP2, UPT, UPT, UPT, UP2, 0x40, 0x4 ;  /* 0x000000000004789c */ /* 0x000fe40003f4e820 */
[----:B------:R-:W-:-:S09]  /*35d0*/  UISETP.GE.AND UP0, UPT, UR8, UR25, UPT ;  /* 0x000000190800728c */ /* 0x000fd2000bf06270 */
[----:B------:R-:W-:Y:S05]  /*35e0*/  BRA.U !UP0, `(.L_x_3508) ;  /* 0xffffffcd08147547 */ /* 0x000fea000b83ffff */
.L_x_3476:
        /* <DEDUP_REMOVED lines=15> */
.L_x_3509:
        /* <DEDUP_REMOVED lines=10> */
.L_x_6755:


//--------------------- .text._ZN10layer_norm13ln_bwd_kernelINS_13Kernel_traitsIf6__halfS2_S2_fjLj1536ELj1ELj1ELj4ELj8ENS_18Kernel_traits_baseILj1536EfS2_S2_S2_fjLj128EEEEELb0ELb1ELb0ELb0EEEvNS_9BwdParamsE --------------------------
	.section	.text._ZN10layer_norm13ln_bwd_kernelINS_13Kernel_traitsIf6__halfS2_S2_fjLj1536ELj1ELj1ELj4ELj8ENS_18Kernel_traits_baseILj1536EfS2_S2_S2_fjLj128EEEEELb0ELb1ELb0ELb0EEEvNS_9BwdParamsE,"ax",@progbits
	.align	128
        .global         _ZN10layer_norm13ln_bwd_kernelINS_13Kernel_traitsIf6__halfS2_S2_fjLj1536ELj1ELj1ELj4ELj8ENS_18Kernel_traits_baseILj1536EfS2_S2_S2_fjLj128EEEEELb0ELb1ELb0ELb0EEEvNS_9BwdParamsE
        .type           _ZN10layer_norm13ln_bwd_kernelINS_13Kernel_traitsIf6__halfS2_S2_fjLj1536ELj1ELj1ELj4ELj8ENS_18Kernel_traits_baseILj1536EfS2_S2_S2_fjLj128EEEEELb0ELb1ELb0ELb0EEEvNS_9BwdParamsE,@function
        .size           _ZN10layer_norm13ln_bwd_kernelINS_13Kernel_traitsIf6__halfS2_S2_fjLj1536ELj1ELj1ELj4ELj8ENS_18Kernel_traits_baseILj1536EfS2_S2_S2_fjLj128EEEEELb0ELb1ELb0ELb0EEEvNS_9BwdParamsE,(.L_x_6756 - _ZN10layer_norm13ln_bwd_kernelINS_13Kernel_traitsIf6__halfS2_S2_fjLj1536ELj1ELj1ELj4ELj8ENS_18Kernel_traits_baseILj1536EfS2_S2_S2_fjLj128EEEEELb0ELb1ELb0ELb0EEEvNS_9BwdParamsE)
        .other          _ZN10layer_norm13ln_bwd_kernelINS_13Kernel_traitsIf6__halfS2_S2_fjLj1536ELj1ELj1ELj4ELj8ENS_18Kernel_traits_baseILj1536EfS2_S2_S2_fjLj128EEEEELb0ELb1ELb0ELb0EEEvNS_9BwdParamsE,@"STO_CUDA_ENTRY STV_DEFAULT"
_ZN10layer_norm13ln_bwd_kernelINS_13Kernel_traitsIf6__halfS2_S2_fjLj1536ELj1ELj1ELj4ELj8ENS_18Kernel_traits_baseILj1536EfS2_S2_S2_fjLj128EEEEELb0ELb1ELb0ELb0EEEvNS_9BwdParamsE:
.text._ZN10layer_norm13ln_bwd_kernelINS_13Kernel_traitsIf6__halfS2_S2_fjLj1536ELj1ELj1ELj4ELj8ENS_18Kernel_traits_baseILj1536EfS2_S2_S2_fjLj128EEEEELb0ELb1ELb0ELb0EEEvNS_9BwdParamsE:
        /* <DEDUP_REMOVED lines=82> */
.L_x_3540:
        /* <DEDUP_REMOVED lines=36> */
[----:B------:R-:W-:Y:S02]  /*0760*/  SHF.R.U64 R12, R10, 0x10, R11 ;  /* 0x000000100a0c7819 */ /* 0x000fe4000000120b */
[----:B------:R-:W-:Y:S02]  /*0770*/  MOV R14, R11 ;  /* 0x0000000b000e7202 */ /* 0x000fe40000000f00 */
[----:B----4-:R-:W-:Y:S01]  /*0780*/  SHF.R.U64 R10, R8, 0x10, R9 ;  /* 0x00000010080a7819 */ /* 0x010fe20000001209 */
[----:B------:R-:W-:Y:S01]  /*0790*/  HADD2.F32 R3, -RZ, R8.H0_H0 ;  /* 0x20000008ff037230 */ /* 0x000fe20000004100 */
[----:B------:R-:W-:Y:S01]  /*07a0*/  SHF.R.U32.HI R80, RZ, 0x10, R11 ;  /* 0x00000010ff507819 */ /* 0x000fe2000001160b */
[----:B------:R-:W-:Y:S01]  /*07b0*/  HADD2.F32 R11, -RZ, R9.H0_H0 ;  /* 0x20000009ff0b7230 */ /* 0x000fe20000004100 */
[----:B------:R-:W-:Y:S01]  /*07c0*/  SHF.R.U32.HI R79, RZ, 0x10, R9 ;  /* 0x00000010ff4f7819 */ /* 0x000fe20000011609 */
[----:B------:R-:W-:-:S02]  /*07d0*/  HADD2.F32 R9, -RZ, R10.H0_H0 ;  /* 0x2000000aff097230 */ /* 0x000fc40000004100 */
[C---:B------:R-:W-:Y:S01]  /*07e0*/  FADD.FTZ R3, -R82.reuse, R3 ;  /* 0x0000000352037221 */ /* 0x040fe20000010100 */
[----:B------:R-:W-:Y:S02]  /*07f0*/  HADD2.F32 R7, -RZ, R7.H0_H0 ;  /* 0x20000007ff077230 */ /* 0x000fe40000004100 */
[C---:B------:R-:W-:Y:S01]  /*0800*/  FADD.FTZ R11, -R82.reuse, R11 ;  /* 0x0000000b520b7221 */ /* 0x040fe20000010100 */
[----:B------:R-:W-:Y:S01]  /*0810*/  FADD.FTZ R9, -R82, R9 ;  /* 0x0000000952097221 */ /* 0x000fe20000010100 */
[----:B-----5:R-:W-:Y:S01]  /*0820*/  FMUL.FTZ R3, R100, R3 ;  /* 0x0000000364037220 */ /* 0x020fe20000410000 */
[----:B------:R-:W-:Y:S02]  /*0830*/  HADD2.F32 R12, -RZ, R12.H0_H0 ;  /* 0x2000000cff0c7230 */ /* 0x000fe40000004100 */
[----:B------:R-:W-:Y:S01]  /*0840*/  FADD.FTZ R36, R36, R7 ;  /* 0x0000000724247221 */ /* 0x000fe20000010000 */
[----:B0-----:R-:W-:Y:S02]  /*0850*/  HADD2.F32 R77, -RZ, R14.H0_H0 ;  /* 0x2000000eff4d7230 */ /* 0x001fe40000004100 */
[----:B------:R-:W-:Y:S01]  /*0860*/  FMUL.FTZ R8, R100, R9 ;  /* 0x0000000964087220 */ /* 0x000fe20000410000 */
[-C--:B------:R-:W-:Y:S01]  /*0870*/  FFMA.FTZ R48, R3, R7.reuse, R48 ;  /* 0x0000000703307223 */ /* 0x080fe20000010030 */
[----:B------:R-:W-:Y:S01]  /*0880*/  FMUL.FTZ R10, R56, R7 ;  /* 0x00000007380a7220 */ /* 0x000fe20000410000 */
[----:B------:R-:W-:Y:S01]  /*0890*/  FMUL.FTZ R7, R100, R11 ;  /* 0x0000000b64077220 */ /* 0x000fe20000410000 */
[----:B------:R-:W-:-:S02]  /*08a0*/  HADD2.F32 R79, -RZ, R79.H0_H0 ;  /* 0x2000004fff4f7230 */ /* 0x000fc40000004100 */
        /* <DEDUP_REMOVED lines=8> */
[----:B------:R-:W-:Y:S02]  /*0930*/  HADD2.F32 R80, -RZ, R80.H0_H0 ;  /* 0x20000050ff507230 */ /* 0x000fe40000004100 */
[----:B------:R-:W-:Y:S01]  /*0940*/  FADD.FTZ R81, -R82, R79 ;  /* 0x0000004f52517221 */ /* 0x000fe20000010100 */
        /* <DEDUP_REMOVED lines=10> */
.L_x_3512:
[----:B---3--:R-:W-:Y:S05]  /*09f0*/  BSYNC.RECONVERGENT B0 ;  /* 0x0000000000007941 */ /* 0x008fea0003800200 */
.L_x_3511:
        /* <DEDUP_REMOVED lines=25> */
[----:B------:R-:W-:Y:S01]  /*0b90*/  FADD.FTZ R77, -R82, R77 ;  /* 0x0000004d524d7221 */ /* 0x000fe20000010100 */
[----:B------:R-:W-:Y:S02]  /*0ba0*/  HADD2.F32 R76, -RZ, R86.H0_H0 ;  /* 0x20000056ff4c7230 */ /* 0x000fe40000004100 */
[----:B-----5:R-:W-:Y:S01]  /*0bb0*/  FMUL.FTZ R13, R100, R13 ;  /* 0x0000000d640d7220 */ /* 0x020fe20000410000 */
[----:B0-----:R-:W-:-:S02]  /*0bc0*/  HADD2.F32 R81, -RZ, R84.H0_H0 ;  /* 0x20000054ff517230 */ /* 0x001fc40000004100 */
[----:B------:R-:W-:Y:S01]  /*0bd0*/  FMUL.FTZ R84, R100, R77 ;  /* 0x0000004d64547220 */ /* 0x000fe20000410000 */
[----:B------:R-:W-:Y:S01]  /*0be0*/  FADD.FTZ R79, -R82, R79 ;  /* 0x0000004f524f7221 */ /* 0x000fe20000010100 */
[-C--:B------:R-:W-:Y:S01]  /*0bf0*/  FMUL.FTZ R86, R72, R15.reuse ;  /* 0x0000000f48567220 */ /* 0x080fe20000410000 */
[----:B------:R-:W-:Y:S02]  /*0c00*/  HADD2.F32 R80, -RZ, R85.H0_H0 ;  /* 0x20000055ff507230 */ /* 0x000fe40000004100 */
[----:B------:R-:W-:Y:S01]  /*0c10*/  FADD.FTZ R32, R32, R15 ;  /* 0x0000000f20207221 */ /* 0x000fe20000010000 */
[----:B------:R-:W-:Y:S01]  /*0c20*/  FFMA.FTZ R44, R13, R15, R44 ;  /* 0x0000000f0d2c7223 */ /* 0x000fe2000001002c */
[----:B------:R-:W-:Y:S01]  /*0c30*/  FADD.FTZ R33, R33, R76 ;  /* 0x0000004c21217221 */ /* 0x000fe20000010000 */
[-C--:B------:R-:W-:Y:S01]  /*0c40*/  FFMA.FTZ R45, R84, R76.reuse, R45 ;  /* 0x0000004c542d7223 */ /* 0x080fe2000001002d */
[----:B------:R-:W-:Y:S01]  /*0c50*/  FMUL.FTZ R85, R73, R76 ;  /* 0x0000004c49557220 */ /* 0x000fe20000410000 */
[----:B------:R-:W-:-:S02]  /*0c60*/  HADD2.F32 R87, -RZ, R87.H0_H0 ;  /* 0x20000057ff577230 */ /* 0x000fc40000004100 */
        /* <DEDUP_REMOVED lines=17> */
.L_x_3514:
[----:B------:R-:W-:Y:S05]  /*0d80*/  BSYNC.RECONVERGENT B0 ;  /* 0x0000000000007941 */ /* 0x000fea0003800200 */
.L_x_3513:
        /* <DEDUP_REMOVED lines=18> */
[----:B---3--:R-:W-:Y:S02]  /*0eb0*/  MOV R6, R78 ;  /* 0x0000004e00067202 */ /* 0x008fe40000000f00 */
[----:B------:R-:W-:Y:S02]  /*0ec0*/  SHF.R.U64 R92, R78, 0x10, R79 ;  /* 0x000000104e5c7819 */ /* 0x000fe4000000124f */
[----:B------:R-:W-:-:S02]  /*0ed0*/  MOV R76, R79 ;  /* 0x0000004f004c7202 */ /* 0x000fc40000000f00 */
[----:B------:R-:W-:Y:S01]  /*0ee0*/  SHF.R.U32.HI R78, RZ, 0x10, R79 ;  /* 0x00000010ff4e7819 */ /* 0x000fe2000001164f */
[C---:B------:R-:W-:Y:S01]  /*0ef0*/  FADD.FTZ R79, -R82.reuse, R77 ;  /* 0x0000004d524f7221 */ /* 0x040fe20000010100 */
[C---:B------:R-:W-:Y:S01]  /*0f00*/  FADD.FTZ R83, -R82.reuse, R83 ;  /* 0x0000005352537221 */ /* 0x040fe20000010100 */
[----:B------:R-:W-:Y:S02]  /*0f10*/  HADD2.F32 R77, -RZ, R6.H0_H0 ;  /* 0x20000006ff4d7230 */ /* 0x000fe40000004100 */
[----:B------:R-:W-:Y:S01]  /*0f20*/  FADD.FTZ R93, -R82, R89 ;  /* 0x00000059525d7221 */ /* 0x000fe20000010100 */
[----:B------:R-:W-:Y:S02]  /*0f30*/  HADD2.F32 R91, -RZ, R91.H0_H0 ;  /* 0x2000005bff5b7230 */ /* 0x000fe40000004100 */
[C---:B-----5:R-:W-:Y:S01]  /*0f40*/  FMUL.FTZ R89, R100.reuse, R83 ;  /* 0x0000005364597220 */ /* 0x060fe20000410000 */
[----:B------:R-:W-:Y:S02]  /*0f50*/  HADD2.F32 R6, -RZ, R92.H0_H0 ;  /* 0x2000005cff067230 */ /* 0x000fe40000004100 */
[----:B------:R-:W-:Y:S01]  /*0f60*/  FMUL.FTZ R92, R100, R79 ;  /* 0x0000004f645c7220 */ /* 0x000fe20000410000 */
[----:B------:R-:W-:Y:S01]  /*0f70*/  FMUL.FTZ R94, R64, R77 ;  /* 0x0000004d405e7220 */ /* 0x000fe20000410000 */
[----:B------:R-:W-:Y:S01]  /*0f80*/  FADD.FTZ R109, -R82, R91 ;  /* 0x0000005b526d7221 */ /* 0x000fe20000010100 */
[----:B0-----:R-:W-:-:S02]  /*0f90*/  HADD2.F32 R81, -RZ, R76.H0_H0 ;  /* 0x2000004cff517230 */ /* 0x001fc40000004100 */
[----:B------:R-:W-:Y:S01]  /*0fa0*/  FADD.FTZ R28, R28, R77 ;  /* 0x0000004d1c1c7221 */ /* 0x000fe20000010000 */
[----:B------:R-:W-:Y:S01]  /*0fb0*/  FFMA.FTZ R40, R89, R77, R40 ;  /* 0x0000004d59287223 */ /* 0x000fe20000010028 */
[----:B------:R-:W-:Y:S01]  /*0fc0*/  FADD.FTZ R29, R29, R6 ;  /* 0x000000061d1d7221 */ /* 0x000fe20000010000 */
[-C--:B------:R-:W-:Y:S01]  /*0fd0*/  FFMA.FTZ R41, R92, R6.reuse, R41 ;  /* 0x000000065c297223 */ /* 0x080fe20000010029 */
        /* <DEDUP_REMOVED lines=18> */
.L_x_3516:
[----:B------:R-:W-:Y:S05]  /*1100*/  BSYNC.RECONVERGENT B0 ;  /* 0x0000000000007941 */ /* 0x000fea0003800200 */
.L_x_3515:
        /* <DEDUP_REMOVED lines=32> */
.L_x_3518:
[----:B------:R-:W-:Y:S05]  /*1310*/  BSYNC.RECONVERGENT B0 ;  /* 0x0000000000007941 */ /* 0x000fea0003800200 */
.L_x_3517:
        /* <DEDUP_REMOVED lines=38> */
[----:B------:R-:W-:Y:S01]  /*1580*/  FADD.FTZ R101, R11, -R78 ;  /* 0x8000004e0b657221 */ /* 0x000fe20000010000 */
[----:B------:R-:W-:Y:S02]  /*1590*/  FFMA.FTZ R78, R8, R82, R81 ;  /* 0x00000052084e7223 */ /* 0x000fe40000010051 */
[----:B------:R-:W-:-:S04]  /*15a0*/  FMUL.FTZ R79, R100, R79 ;  /* 0x0000004f644f7220 */ /* 0x000fc80000410000 */
[-C--:B------:R-:W-:Y:S01]  /*15b0*/  FMUL.FTZ R83, R79, R80.reuse ;  /* 0x000000504f537220 */ /* 0x080fe20000410000 */
[----:B------:R-:W-:Y:S01]  /*15c0*/  FMUL.FTZ R79, R100, R101 ;  /* 0x00000065644f7220 */ /* 0x000fe20000410000 */
[----:B------:R-:W-:Y:S02]  /*15d0*/  FADD.FTZ R101, R9, -R78 ;  /* 0x8000004e09657221 */ /* 0x000fe40000010000 */
[----:B------:R-:W-:Y:S01]  /*15e0*/  FMUL.FTZ R106, R54, R83 ;  /* 0x00000053366a7220 */ /* 0x000fe20000410000 */
[----:B------:R-:W-:Y:S01]  /*15f0*/  FMUL.FTZ R108, R79, R80 ;  /* 0x000000504f6c7220 */ /* 0x000fe20000410000 */
[----:B------:R-:W-:Y:S01]  /*1600*/  FFMA.FTZ R79, R3, R82, R81 ;  /* 0x00000052034f7223 */ /* 0x000fe20000010051 */
[----:B------:R-:W-:Y:S01]  /*1610*/  FMUL.FTZ R101, R100, R101 ;  /* 0x0000006564657220 */ /* 0x000fe20000410000 */
[----:B------:R-:W-:Y:S01]  /*1620*/  F2F.F16.F32 R112, R106 ;  /* 0x0000006a00707304 */ /* 0x000fe20000200800 */
[----:B------:R-:W-:Y:S01]  /*1630*/  FMUL.FTZ R113, R55, R108 ;  /* 0x0000006c37717220 */ /* 0x000fe20000410000 */
[----:B------:R-:W-:Y:S01]  /*1640*/  FADD.FTZ R79, R10, -R79 ;  /* 0x8000004f0a4f7221 */ /* 0x000fe20000010000 */
[----:B------:R-:W-:-:S03]  /*1650*/  FMUL.FTZ R110, R101, R80 ;  /* 0x00000050656e7220 */ /* 0x000fc60000410000 */
[----:B------:R-:W-:Y:S01]  /*1660*/  FMUL.FTZ R101, R100, R79 ;  /* 0x0000004f64657220 */ /* 0x000fe20000410000 */
[----:B------:R-:W-:Y:S01]  /*1670*/  FMUL.FTZ R111, R53, R110 ;  /* 0x0000006e356f7220 */ /* 0x000fe20000410000 */
[----:B------:R-:W0:Y:S01]  /*1680*/  LDC.64 R78, c[0x0][0x468] ;  /* 0x00011a00ff4e7b82 */ /* 0x000e220000000a00 */
[----:B------:R-:W1:Y:S01]  /*1690*/  F2F.F16.F32 R113, R113 ;  /* 0x0000007100717304 */ /* 0x000e620000200800 */
[----:B------:R-:W-:-:S04]  /*16a0*/  FMUL.FTZ R101, R101, R80 ;  /* 0x0000005065657220 */ /* 0x000fc80000410000 */
[----:B------:R-:W-:-:S03]  /*16b0*/  FMUL.FTZ R109, R52, R101 ;  /* 0x00000065346d7220 */ /* 0x000fc60000410000 */
[----:B------:R-:W3:Y:S01]  /*16c0*/  F2F.F16.F32 R106, R111 ;  /* 0x0000006f006a7304 */ /* 0x000ee20000200800 */
[----:B-1----:R-:W-:-:S07]  /*16d0*/  PRMT R115, R112, 0x5410, R113 ;  /* 0x0000541070737816 */ /* 0x002fce0000000071 */
[----:B------:R-:W1:Y:S01]  /*16e0*/  F2F.F16.F32 R109, R109 ;  /* 0x0000006d006d7304 */ /* 0x000e620000200800 */
[----:B---3--:R-:W-:-:S04]  /*16f0*/  IMAD.WIDE.U32 R106, R106, 0x10000, RZ ;  /* 0x000100006a6a7825 */ /* 0x008fc800078e00ff */
[----:B0-----:R-:W-:Y:S01]  /*1700*/  IMAD.WIDE.U32 R78, R97, 0x8, R78 ;  /* 0x00000008614e7825 */ /* 0x001fe200078e004e */
[----:B------:R-:W-:Y:S02]  /*1710*/  LOP3.LUT R107, R115, R107, RZ, 0xfc, !PT ;  /* 0x0000006b736b7212 */ /* 0x000fe400078efcff */
[----:B------:R-:W-:Y:S02]  /*1720*/  IADD3 R97, PT, PT, R97, 0x80, RZ ;  /* 0x0000008061617810 */ /* 0x000fe40007ffe0ff */
[----:B-1----:R-:W-:-:S05]  /*1730*/  LOP3.LUT R106, R106, R109, RZ, 0xfc, !PT ;  /* 0x0000006d6a6a7212 */ /* 0x002fca00078efcff */
        /* <DEDUP_REMOVED lines=11> */
.L_x_3523:
[----:B------:R-:W-:Y:S05]  /*17f0*/  BSYNC.RECONVERGENT B1 ;  /* 0x0000000000017941 */ /* 0x000fea0003800200 */
.L_x_3522:
        /* <DEDUP_REMOVED lines=47> */
.L_x_3525:
[----:B------:R-:W-:Y:S05]  /*1af0*/  BSYNC.RECONVERGENT B1 ;  /* 0x0000000000017941 */ /* 0x000fea0003800200 */
.L_x_3524:
[----:B------:R-:W-:Y:S05]  /*1b00*/  @!P3 BRA `(.L_x_3526) ;  /* 0x00000024002cb947 */ /* 0x000fea0003800000 */
[----:B------:R-:W0:Y:S02]  /*1b10*/  LDC.64 R76, c[0x0][0x390] ;  /* 0x0000e400ff4c7b82 */ /* 0x000e240000000a00 */
[----:B0-----:R-:W-:-:S06]  /*1b20*/  IMAD.WIDE.U32 R76, R97, 0x8, R76 ;  /* 0x00000008614c7825 */ /* 0x001fcc00078e004c */
[----:B------:R-:W2:Y:S01]  /*1b30*/  LDG.E.64 R76, desc[UR8][R76.64] ;  /* 0x000000084c4c7981 */ /* 0x000ea2000c1e1b00 */
[-CC-:B------:R-:W-:Y:S01]  /*1b40*/  FFMA.FTZ R78, R92, R82.reuse, R81.reuse ;  /* 0x000000525c4e7223 */ /* 0x180fe20000010051 */
[----:B------:R-:W-:-:S03]  /*1b50*/  FFMA.FTZ R83, R93, R82, R81 ;  /* 0x000000525d537223 */ /* 0x000fc60000010051 */
[----:B------:R-:W-:Y:S01]  /*1b60*/  FADD.FTZ R79, R91, -R78 ;  /* 0x8000004e5b4f7221 */ /* 0x000fe20000010000 */
[-CC-:B------:R-:W-:Y:S01]  /*1b70*/  FFMA.FTZ R78, R6, R82.reuse, R81.reuse ;  /* 0x00000052064e7223 */ /* 0x180fe20000010051 */
[----:B------:R-:W-:Y:S01]  /*1b80*/  FFMA.FTZ R81, R89, R82, R81 ;  /* 0x0000005259517223 */ /* 0x000fe20000010051 */
[----:B------:R-:W-:Y:S01]  /*1b90*/  FADD.FTZ R83, R96, -R83 ;  /* 0x8000005360537221 */ /* 0x000fe20000010000 */
[----:B------:R-:W-:Y:S02]  /*1ba0*/  FMUL.FTZ R79, R100, R79 ;  /* 0x0000004f644f7220 */ /* 0x000fe40000410000 */
[----:B------:R-:W-:Y:S01]  /*1bb0*/  FADD.FTZ R81, R94, -R81 ;  /* 0x800000515e517221 */ /* 0x000fe20000010000 */
[C---:B------:R-:W-:Y:S01]  /*1bc0*/  FMUL.FTZ R83, R100.reuse, R83 ;  /* 0x0000005364537220 */ /* 0x040fe20000410000 */
[-C--:B------:R-:W-:Y:S01]  /*1bd0*/  FMUL.FTZ R106, R79, R80.reuse ;  /* 0x000000504f6a7220 */ /* 0x080fe20000410000 */
[----:B------:R-:W-:Y:S01]  /*1be0*/  FADD.FTZ R79, R95, -R78 ;  /* 0x8000004e5f4f7221 */ /* 0x000fe20000010000 */
[C---:B------:R-:W-:Y:S01]  /*1bf0*/  FMUL.FTZ R81, R100.reuse, R81 ;  /* 0x0000005164517220 */ /* 0x040fe20000410000 */
[----:B------:R-:W-:Y:S01]  /*1c00*/  FMUL.FTZ R83, R83, R80 ;  /* 0x0000005053537220 */ /* 0x000fe20000410000 */
[----:B------:R-:W-:Y:S01]  /*1c10*/  FMUL.FTZ R107, R61, R106 ;  /* 0x0000006a3d6b7220 */ /* 0x000fe20000410000 */
[----:B------:R-:W-:Y:S01]  /*1c20*/  FMUL.FTZ R79, R100, R79 ;  /* 0x0000004f644f7220 */ /* 0x000fe20000410000 */
[-C--:B------:R-:W-:Y:S01]  /*1c30*/  FMUL.FTZ R101, R81, R80.reuse ;  /* 0x0000005051657220 */ /* 0x080fe20000410000 */
[----:B------:R-:W-:Y:S01]  /*1c40*/  FMUL.FTZ R109, R62, R83 ;  /* 0x000000533e6d7220 */ /* 0x000fe20000410000 */
[----:B------:R-:W0:Y:S01]  /*1c50*/  F2F.F16.F32 R108, R107 ;  /* 0x0000006b006c7304 */ /* 0x000e220000200800 */
[----:B------:R-:W-:Y:S01]  /*1c60*/  FMUL.FTZ R100, R79, R80 ;  /* 0x000000504f647220 */ /* 0x000fe20000410000 */
[----:B------:R-:W-:Y:S01]  /*1c70*/  FMUL.FTZ R82, R60, R101 ;  /* 0x000000653c527220 */ /* 0x000fe20000410000 */
[----:B------:R-:W1:Y:S02]  /*1c80*/  LDC.64 R78, c[0x0][0x468] ;  /* 0x00011a00ff4e7b82 */ /* 0x000e640000000a00 */
[----:B------:R-:W-:-:S03]  /*1c90*/  FMUL.FTZ R110, R63, R100 ;  /* 0x000000643f6e7220 */ /* 0x000fc60000410000 */
[----:B------:R-:W-:Y:S01]  /*1ca0*/  F2F.F16.F32 R109, R109 ;  /* 0x0000006d006d7304 */ /* 0x000fe20000200800 */
[----:B0-----:R-:W-:-:S07]  /*1cb0*/  IMAD.WIDE.U32 R80, R108, 0x10000, RZ ;  /* 0x000100006c507825 */ /* 0x001fce00078e00ff */
[----:B------:R-:W0:Y:S08]  /*1cc0*/  F2F.F16.F32 R110, R110 ;  /* 0x0000006e006e7304 */ /* 0x000e300000200800 */
[----:B------:R-:W3:Y:S01]  /*1cd0*/  F2F.F16.F32 R107, R82 ;  /* 0x00000052006b7304 */ /* 0x000ee20000200800 */
[----:B-1----:R-:W-:Y:S01]  /*1ce0*/  IMAD.WIDE.U32 R78, R97, 0x8, R78 ;  /* 0x00000008614e7825 */ /* 0x002fe200078e004e */
        /* <DEDUP_REMOVED lines=15> */
.L_x_3521:
        /* <DEDUP_REMOVED lines=11> */
[----:B------:R-:W-:Y:S01]  /*1e90*/  FFMA.FTZ R79, R3, R82, R81 ;  /* 0x00000052034f7223 */ /* 0x000fe20000010051 */
[----:B------:R-:W-:Y:S01]  /*1ea0*/  FADD.FTZ R101, R9, -R78 ;  /* 0x8000004e09657221 */ /* 0x000fe20000010000 */
[----:B------:R0:W-:Y:S01]  /*1eb0*/  F2F.F16.F32 R106, R111 ;  /* 0x0000006f006a7304 */ /* 0x0001e20000200800 */
[----:B------:R-:W-:Y:S01]  /*1ec0*/  FMUL.FTZ R109, R100, R83 ;  /* 0x00000053646d7220 */ /* 0x000fe20000410000 */
[----:B------:R-:W-:Y:S01]  /*1ed0*/  FADD.FTZ R83, R10, -R79 ;  /* 0x8000004f0a537221 */ /* 0x000fe20000010000 */
[C---:B------:R-:W-:Y:S01]  /*1ee0*/  FMUL.FTZ R107, R100.reuse, R101 ;  /* 0x00000065646b7220 */ /* 0x040fe20000410000 */
[-C--:B------:R-:W-:Y:S01]  /*1ef0*/  FMUL.FTZ R114, R111, R80.reuse ;  /* 0x000000506f727220 */ /* 0x080fe20000410000 */
[-C--:B------:R-:W-:Y:S01]  /*1f00*/  FMUL.FTZ R101, R109, R80.reuse ;  /* 0x000000506d657220 */ /* 0x080fe20000410000 */
[----:B------:R-:W-:Y:S01]  /*1f10*/  FMUL.FTZ R83, R100, R83 ;  /* 0x0000005364537220 */ /* 0x000fe20000410000 */
[----:B------:R-:W-:Y:S01]  /*1f20*/  FMUL.FTZ R112, R107, R80 ;  /* 0x000000506b707220 */ /* 0x000fe20000410000 */
[----:B------:R-:W1:Y:S01]  /*1f30*/  F2F.F16.F32 R79, R109 ;  /* 0x0000006d004f7304 */ /* 0x000e620000200800 */
[----:B------:R-:W-:Y:S01]  /*1f40*/  FMUL.FTZ R115, R55, R114 ;  /* 0x0000007237737220 */ /* 0x000fe20000410000 */
[----:B0-----:R-:W0:Y:S01]  /*1f50*/  LDC.64 R110, c[0x0][0x478] ;  /* 0x00011e00ff6e7b82 */ /* 0x001e220000000a00 */
[----:B------:R-:W-:Y:S01]  /*1f60*/  FMUL.FTZ R118, R53, R112 ;  /* 0x0000007035767220 */ /* 0x000fe20000410000 */
[----:B------:R-:W-:-:S04]  /*1f70*/  FMUL.FTZ R119, R54, R101 ;  /* 0x0000006536777220 */ /* 0x000fc80000410000 */
[----:B------:R3:W4:Y:S01]  /*1f80*/  F2F.F16.F32 R78, R107 ;  /* 0x0000006b004e7304 */ /* 0x0007220000200800 */
[----:B-1----:R-:W-:-:S07]  /*1f90*/  PRMT R109, R79, 0x5410, R106 ;  /* 0x000054104f6d7816 */ /* 0x002fce000000006a */
[----:B------:R1:W5:Y:S01]  /*1fa0*/  F2F.F16.F32 R113, R83 ;  /* 0x0000005300717304 */ /* 0x0003620000200800 */
[----:B---3--:R-:W3:Y:S01]  /*1fb0*/  LDC.64 R106, c[0x0][0x468] ;  /* 0x00011a00ff6a7b82 */ /* 0x008ee20000000a00 */
[----:B----4-:R-:W-:-:S06]  /*1fc0*/  IMAD.WIDE.U32 R78, R78, 0x10000, RZ ;  /* 0x000100004e4e7825 */ /* 0x010fcc00078e00ff */
[----:B------:R-:W4:Y:S01]  /*1fd0*/  F2F.F16.F32 R118, R118 ;  /* 0x0000007600767304 */ /* 0x000f220000200800 */
[----:B-1----:R-:W-:Y:S01]  /*1fe0*/  FMUL.FTZ R83, R83, R80 ;  /* 0x0000005053537220 */ /* 0x002fe20000410000 */
[----:B0-----:R-:W-:Y:S01]  /*1ff0*/  IMAD.WIDE.U32 R110, R97, 0x8, R110 ;  /* 0x00000008616e7825 */ /* 0x001fe200078e006e */
[----:B------:R-:W-:-:S03]  /*2000*/  LOP3.LUT R109, R109, R79, RZ, 0xfc, !PT ;  /* 0x0000004f6d6d7212 */ /* 0x000fc600078efcff */
[----:B------:R-:W-:Y:S01]  /*2010*/  FMUL.FTZ R116, R52, R83 ;  /* 0x0000005334747220 */ /* 0x000fe20000410000 */
[----:B-----5:R-:W-:Y:S01]  /*2020*/  LOP3.LUT R108, R78, R113, RZ, 0xfc, !PT ;  /* 0x000000714e6c7212 */ /* 0x020fe200078efcff */
[----:B------:R-:W-:Y:S04]  /*2030*/  F2F.F16.F32 R115, R115 ;  /* 0x0000007300737304 */ /* 0x000fe80000200800 */
[----:B------:R0:W-:Y:S01]  /*2040*/  STG.E.64 desc[UR8][R110.64], R108 ;  /* 0x0000006c6e007986 */ /* 0x0001e2000c101b08 */
[----:B----4-:R-:W-:-:S03]  /*2050*/  IMAD.WIDE.U32 R78, R118, 0x10000, RZ ;  /* 0x00010000764e7825 */ /* 0x010fc600078e00ff */
[----:B------:R-:W1:Y:S01]  /*2060*/  F2F.F16.F32 R120, R119 ;  /* 0x0000007700787304 */ /* 0x000e620000200800 */
[C---:B---3--:R-:W-:Y:S01]  /*2070*/  IMAD.WIDE.U32 R106, R97.reuse, 0x8, R106 ;  /* 0x00000008616a7825 */ /* 0x048fe200078e006a */
[----:B------:R-:W-:-:S06]  /*2080*/  IADD3 R97, PT, PT, R97, 0x80, RZ ;  /* 0x0000008061617810 */ /* 0x000fcc0007ffe0ff */
[----:B------:R-:W3:Y:S01]  /*2090*/  F2F.F16.F32 R117, R116 ;  /* 0x0000007400757304 */ /* 0x000ee20000200800 */
[----:B-1----:R-:W-:-:S04]  /*20a0*/  PRMT R115, R120, 0x5410, R115 ;  /* 0x0000541078737816 */ /* 0x002fc80000000073 */
[----:B------:R-:W-:Y:S02]  /*20b0*/  LOP3.LUT R79, R115, R79, RZ, 0xfc, !PT ;  /* 0x0000004f734f7212 */ /* 0x000fe400078efcff */
[----:B---3--:R-:W-:-:S05]  /*20c0*/  LOP3.LUT R78, R78, R117, RZ, 0xfc, !PT ;  /* 0x000000754e4e7212 */ /* 0x008fca00078efcff */
        /* <DEDUP_REMOVED lines=11> */
.L_x_3528:
[----:B------:R-:W-:Y:S05]  /*2180*/  BSYNC.RECONVERGENT B1 ;  /* 0x0000000000017941 */ /* 0x000fea0003800200 */
.L_x_3527:
        /* <DEDUP_REMOVED lines=13> */
[----:B------:R-:W-:Y:S01]  /*2260*/  F2F.F16.F32 R106, R111 ;  /* 0x0000006f006a7304 */ /* 0x000fe20000200800 */
[----:B------:R-:W-:Y:S01]  /*2270*/  FMUL.FTZ R109, R100, R83 ;  /* 0x00000053646d7220 */ /* 0x000fe20000410000 */
[----:B------:R-:W-:Y:S01]  /*2280*/  FADD.FTZ R83, R86, -R79 ;  /* 0x8000004f56537221 */ /* 0x000fe20000010000 */
[C---:B------:R-:W-:Y:S01]  /*2290*/  FMUL.FTZ R107, R100.reuse, R101 ;  /* 0x00000065646b7220 */ /* 0x040fe20000410000 */
[-C--:B------:R-:W-:Y:S01]  /*22a0*/  FMUL.FTZ R114, R111, R80.reuse ;  /* 0x000000506f727220 */ /* 0x080fe20000410000 */
[-C--:B------:R-:W-:Y:S01]  /*22b0*/  FMUL.FTZ R101, R109, R80.reuse ;  /* 0x000000506d657220 */ /* 0x080fe20000410000 */
[----:B------:R-:W-:Y:S01]  /*22c0*/  FMUL.FTZ R83, R100, R83 ;  /* 0x0000005364537220 */ /* 0x000fe20000410000 */
[----:B------:R-:W-:Y:S01]  /*22d0*/  FMUL.FTZ R112, R107, R80 ;  /* 0x000000506b707220 */ /* 0x000fe20000410000 */
[----:B------:R0:W1:Y:S01]  /*22e0*/  F2F.F16.F32 R79, R109 ;  /* 0x0000006d004f7304 */ /* 0x0000620000200800 */
[----:B------:R-:W-:Y:S01]  /*22f0*/  FMUL.FTZ R115, R71, R114 ;  /* 0x0000007247737220 */ /* 0x000fe20000410000 */
[----:B------:R-:W-:Y:S01]  /*2300*/  FMUL.FTZ R119, R70, R101 ;  /* 0x0000006546777220 */ /* 0x000fe20000410000 */
[----:B------:R-:W-:-:S05]  /*2310*/  FMUL.FTZ R118, R69, R112 ;  /* 0x0000007045767220 */ /* 0x000fca0000410000 */
[----:B------:R3:W4:Y:S01]  /*2320*/  F2F.F16.F32 R78, R107 ;  /* 0x0000006b004e7304 */ /* 0x0007220000200800 */
[----:B0-----:R-:W0:Y:S01]  /*2330*/  LDC.64 R108, c[0x0][0x478] ;  /* 0x00011e00ff6c7b82 */ /* 0x001e220000000a00 */
[----:B-1----:R-:W-:-:S06]  /*2340*/  PRMT R111, R79, 0x5410, R106 ;  /* 0x000054104f6f7816 */ /* 0x002fcc000000006a */
[----:B------:R1:W5:Y:S01]  /*2350*/  F2F.F16.F32 R113, R83 ;  /* 0x0000005300717304 */ /* 0x0003620000200800 */
[----:B---3--:R-:W3:Y:S01]  /*2360*/  LDC.64 R106, c[0x0][0x468] ;  /* 0x00011a00ff6a7b82 */ /* 0x008ee20000000a00 */
[----:B----4-:R-:W-:-:S06]  /*2370*/  IMAD.WIDE.U32 R78, R78, 0x10000, RZ ;  /* 0x000100004e4e7825 */ /* 0x010fcc00078e00ff */
[----:B------:R-:W4:Y:S01]  /*2380*/  F2F.F16.F32 R118, R118 ;  /* 0x0000007600767304 */ /* 0x000f220000200800 */
[----:B-1----:R-:W-:Y:S01]  /*2390*/  FMUL.FTZ R83, R83, R80 ;  /* 0x0000005053537220 */ /* 0x002fe20000410000 */
[----:B------:R-:W-:-:S03]  /*23a0*/  LOP3.LUT R111, R111, R79, RZ, 0xfc, !PT ;  /* 0x0000004f6f6f7212 */ /* 0x000fc600078efcff */
[----:B------:R-:W-:Y:S01]  /*23b0*/  FMUL.FTZ R116, R68, R83 ;  /* 0x0000005344747220 */ /* 0x000fe20000410000 */
[----:B-----5:R-:W-:Y:S02]  /*23c0*/  LOP3.LUT R110, R78, R113, RZ, 0xfc, !PT ;  /* 0x000000714e6e7212 */ /* 0x020fe400078efcff */
[----:B------:R-:W-:Y:S01]  /*23d0*/  F2F.F16.F32 R115, R115 ;  /* 0x0000007300737304 */ /* 0x000fe20000200800 */
[----:B0-----:R-:W-:-:S05]  /*23e0*/  IMAD.WIDE.U32 R108, R97, 0x8, R108 ;  /* 0x00000008616c7825 */ /* 0x001fca00078e006c */
[----:B------:R0:W-:Y:S01]  /*23f0*/  STG.E.64 desc[UR8][R108.64], R110 ;  /* 0x0000006e6c007986 */ /* 0x0001e2000c101b08 */
[----:B----4-:R-:W-:Y:S01]  /*2400*/  IMAD.WIDE.U32 R78, R118, 0x10000, RZ ;  /* 0x00010000764e7825 */ /* 0x010fe200078e00ff */
[----:B------:R-:W1:Y:S03]  /*2410*/  F2F.F16.F32 R120, R119 ;  /* 0x0000007700787304 */ /* 0x000e660000200800 */
[C---:B---3--:R-:W-:Y:S01]  /*2420*/  IMAD.WIDE.U32 R106, R97.reuse, 0x8, R106 ;  /* 0x00000008616a7825 */ /* 0x048fe200078e006a */
[----:B------:R-:W-:-:S04]  /*2430*/  IADD3 R97, PT, PT, R97, 0x80, RZ ;  /* 0x0000008061617810 */ /* 0x000fc80007ffe0ff */
        /* <DEDUP_REMOVED lines=15> */
.L_x_3530:
[----:B------:R-:W-:Y:S05]  /*2530*/  BSYNC.RECONVERGENT B1 ;  /* 0x0000000000017941 */ /* 0x000fea0003800200 */
.L_x_3529:
        /* <DEDUP_REMOVED lines=11> */
[----:B------:R0:W-:Y:S01]  /*25f0*/  F2F.F16.F32 R83, R107 ;  /* 0x0000006b00537304 */ /* 0x0001e20000200800 */
[----:B------:R-:W-:Y:S01]  /*2600*/  FMUL.FTZ R115, R100, R79 ;  /* 0x0000004f64737220 */ /* 0x000fe20000410000 */
[----:B------:R-:W-:Y:S01]  /*2610*/  FADD.FTZ R79, R91, -R78 ;  /* 0x8000004e5b4f7221 */ /* 0x000fe20000010000 */
[----:B------:R-:W-:Y:S02]  /*2620*/  FADD.FTZ R81, R94, -R81 ;  /* 0x800000515e517221 */ /* 0x000fe40000010000 */
[-C--:B------:R-:W-:Y:S01]  /*2630*/  FMUL.FTZ R106, R115, R80.reuse ;  /* 0x00000050736a7220 */ /* 0x080fe20000410000 */
[C---:B------:R-:W-:Y:S01]  /*2640*/  FMUL.FTZ R109, R100.reuse, R79 ;  /* 0x0000004f646d7220 */ /* 0x040fe20000410000 */
[----:B------:R-:W-:Y:S01]  /*2650*/  FMUL.FTZ R113, R100, R81 ;  /* 0x0000005164717220 */ /* 0x000fe20000410000 */
[----:B------:R-:W1:Y:S01]  /*2660*/  LDC.64 R78, c[0x0][0x478] ;  /* 0x00011e00ff4e7b82 */ /* 0x000e620000000a00 */
[-C--:B0-----:R-:W-:Y:S01]  /*2670*/  FMUL.FTZ R107, R107, R80.reuse ;  /* 0x000000506b6b7220 */ /* 0x081fe20000410000 */
[----:B------:R-:W-:Y:S01]  /*2680*/  FMUL.FTZ R108, R109, R80 ;  /* 0x000000506d6c7220 */ /* 0x000fe20000410000 */
[----:B------:R0:W3:Y:S01]  /*2690*/  F2F.F16.F32 R101, R109 ;  /* 0x0000006d00657304 */ /* 0x0000e20000200800 */
[----:B------:R-:W-:Y:S01]  /*26a0*/  FMUL.FTZ R116, R63, R106 ;  /* 0x0000006a3f747220 */ /* 0x000fe20000410000 */
[----:B------:R-:W-:Y:S01]  /*26b0*/  FMUL.FTZ R114, R62, R107 ;  /* 0x0000006b3e727220 */ /* 0x000fe20000410000 */
[----:B------:R-:W-:-:S05]  /*26c0*/  FMUL.FTZ R82, R61, R108 ;  /* 0x0000006c3d527220 */ /* 0x000fca0000410000 */
[----:B------:R-:W-:Y:S01]  /*26d0*/  F2F.F16.F32 R110, R115 ;  /* 0x00000073006e7304 */ /* 0x000fe20000200800 */
[----:B0-----:R-:W-:Y:S02]  /*26e0*/  FMUL.FTZ R109, R113, R80 ;  /* 0x00000050716d7220 */ /* 0x001fe40000410000 */
[----:B------:R-:W0:Y:S02]  /*26f0*/  LDC.64 R80, c[0x0][0x468] ;  /* 0x00011a00ff507b82 */ /* 0x000e240000000a00 */
[----:B------:R-:W-:Y:S01]  /*2700*/  FMUL.FTZ R112, R60, R109 ;  /* 0x0000006d3c707220 */ /* 0x000fe20000410000 */
[----:B---3--:R-:W-:Y:S02]  /*2710*/  IMAD.WIDE.U32 R100, R101, 0x10000, RZ ;  /* 0x0001000065647825 */ /* 0x008fe400078e00ff */
[----:B------:R-:W-:Y:S02]  /*2720*/  F2F.F16.F32 R82, R82 ;  /* 0x0000005200527304 */ /* 0x000fe40000200800 */
[----:B-1----:R-:W-:-:S06]  /*2730*/  IMAD.WIDE.U32 R78, R97, 0x8, R78 ;  /* 0x00000008614e7825 */ /* 0x002fcc00078e004e */
[----:B------:R-:W-:Y:S08]  /*2740*/  F2F.F16.F32 R114, R114 ;  /* 0x0000007200727304 */ /* 0x000ff00000200800 */
[----:B------:R-:W1:Y:S01]  /*2750*/  F2F.F16.F32 R117, R116 ;  /* 0x0000007400757304 */ /* 0x000e620000200800 */
[----:B0-----:R-:W-:-:S07]  /*2760*/  IMAD.WIDE.U32 R80, R97, 0x8, R80 ;  /* 0x0000000861507825 */ /* 0x001fce00078e0050 */
[----:B------:R0:W3:Y:S01]  /*2770*/  F2F.F16.F32 R111, R113 ;  /* 0x00000071006f7304 */ /* 0x0000e20000200800 */
[----:B-1----:R-:W-:-:S07]  /*2780*/  PRMT R117, R114, 0x5410, R117 ;  /* 0x0000541072757816 */ /* 0x002fce0000000075 */
[----:B------:R-:W1:Y:S01]  /*2790*/  F2F.F16.F32 R115, R112 ;  /* 0x0000007000737304 */ /* 0x000e620000200800 */
[----:B0-----:R-:W-:Y:S01]  /*27a0*/  PRMT R113, R83, 0x5410, R110 ;  /* 0x0000541053717816 */ /* 0x001fe2000000006e */
[----:B------:R-:W-:-:S03]  /*27b0*/  IMAD.WIDE.U32 R82, R82, 0x10000, RZ ;  /* 0x0001000052527825 */ /* 0x000fc600078e00ff */
[----:B------:R-:W-:Y:S02]  /*27c0*/  LOP3.LUT R101, R113, R101, RZ, 0xfc, !PT ;  /* 0x0000006571657212 */ /* 0x000fe400078efcff */
[----:B---3--:R-:W-:Y:S02]  /*27d0*/  LOP3.LUT R100, R100, R111, RZ, 0xfc, !PT ;  /* 0x0000006f64647212 */ /* 0x008fe400078efcff */
        /* <DEDUP_REMOVED lines=15> */
.L_x_3520:
        /* <DEDUP_REMOVED lines=9> */
[-CC-:B------:R-:W-:Y:S01]  /*2960*/  FFMA.FTZ R106, R8, R82.reuse, R81.reuse ;  /* 0x00000052086a7223 */ /* 0x180fe20000010051 */
[----:B------:R-:W-:Y:S01]  /*2970*/  MOV R78, R105 ;  /* 0x00000069004e7202 */ /* 0x000fe20000000f00 */
[-CC-:B------:R-:W-:Y:S01]  /*2980*/  FFMA.FTZ R101, R7, R82.reuse, R81.reuse ;  /* 0x0000005207657223 */ /* 0x180fe20000010051 */
[----:B------:R-:W-:Y:S01]  /*2990*/  FFMA.FTZ R110, R14, R82, R81 ;  /* 0x000000520e6e7223 */ /* 0x000fe20000010051 */
[----:B------:R-:W-:Y:S02]  /*29a0*/  HADD2.F32 R79, -RZ, R79.H0_H0 ;  /* 0x2000004fff4f7230 */ /* 0x000fe40000004100 */
[----:B------:R-:W-:Y:S01]  /*29b0*/  FADD.FTZ R106, R9, -R106 ;  /* 0x8000006a096a7221 */ /* 0x000fe20000010000 */
[----:B------:R-:W-:Y:S02]  /*29c0*/  HADD2.F32 R83, -RZ, R78.H0_H0 ;  /* 0x2000004eff537230 */ /* 0x000fe40000004100 */
[----:B------:R-:W-:Y:S01]  /*29d0*/  FADD.FTZ R78, R12, -R101 ;  /* 0x800000650c4e7221 */ /* 0x000fe20000010000 */
[----:B------:R-:W-:Y:S01]  /*29e0*/  SHF.R.U32.HI R101, RZ, 0x10, R105 ;  /* 0x00000010ff657819 */ /* 0x000fe20000011669 */
[C---:B------:R-:W-:Y:S01]  /*29f0*/  FFMA.FTZ R79, R100.reuse, R106, R79 ;  /* 0x0000006a644f7223 */ /* 0x040fe2000001004f */
[----:B------:R-:W-:Y:S01]  /*2a00*/  FFMA.FTZ R107, R3, R82, R81 ;  /* 0x00000052036b7223 */ /* 0x000fe20000010051 */
[----:B------:R-:W-:Y:S01]  /*2a10*/  FFMA.FTZ R83, R100, R78, R83 ;  /* 0x0000004e64537223 */ /* 0x000fe20000010053 */
[----:B------:R-:W-:Y:S01]  /*2a20*/  MOV R78, R104 ;  /* 0x00000068004e7202 */ /* 0x000fe20000000f00 */
[----:B------:R-:W-:Y:S01]  /*2a30*/  FMUL.FTZ R108, R79, R80 ;  /* 0x000000504f6c7220 */ /* 0x000fe20000410000 */
[----:B------:R-:W-:-:S02]  /*2a40*/  HADD2.F32 R79, -RZ, R101.H0_H0 ;  /* 0x20000065ff4f7230 */ /* 0x000fc40000004100 */
[----:B------:R-:W-:Y:S01]  /*2a50*/  FADD.FTZ R101, R11, -R110 ;  /* 0x8000006e0b657221 */ /* 0x000fe20000010000 */
[----:B------:R-:W-:Y:S01]  /*2a60*/  FADD.FTZ R107, R10, -R107 ;  /* 0x8000006b0a6b7221 */ /* 0x000fe20000010000 */
[----:B------:R-:W-:Y:S01]  /*2a70*/  FMUL.FTZ R83, R83, R80 ;  /* 0x0000005053537220 */ /* 0x000fe20000410000 */
[----:B------:R-:W-:Y:S01]  /*2a80*/  FMUL.FTZ R106, R53, R108 ;  /* 0x0000006c356a7220 */ /* 0x000fe20000410000 */
[----:B------:R-:W-:Y:S01]  /*2a90*/  FFMA.FTZ R101, R100, R101, R79 ;  /* 0x0000006564657223 */ /* 0x000fe2000001004f */
[----:B------:R-:W-:Y:S02]  /*2aa0*/  HADD2.F32 R79, -RZ, R78.H0_H0 ;  /* 0x2000004eff4f7230 */ /* 0x000fe40000004100 */
[----:B------:R-:W-:Y:S01]  /*2ab0*/  FMUL.FTZ R111, R54, R83 ;  /* 0x00000053366f7220 */ /* 0x000fe20000410000 */
[----:B------:R-:W-:Y:S01]  /*2ac0*/  FMUL.FTZ R110, R101, R80 ;  /* 0x00000050656e7220 */ /* 0x000fe20000410000 */
[----:B------:R-:W0:Y:S01]  /*2ad0*/  F2F.F16.F32 R106, R106 ;  /* 0x0000006a006a7304 */ /* 0x000e220000200800 */
[----:B------:R-:W-:-:S02]  /*2ae0*/  FFMA.FTZ R101, R100, R107, R79 ;  /* 0x0000006b64657223 */ /* 0x000fc4000001004f */
[----:B------:R-:W-:Y:S01]  /*2af0*/  FMUL.FTZ R112, R55, R110 ;  /* 0x0000006e37707220 */ /* 0x000fe20000410000 */
[----:B------:R-:W1:Y:S01]  /*2b00*/  LDC.64 R78, c[0x0][0x468] ;  /* 0x00011a00ff4e7b82 */ /* 0x000e620000000a00 */
[----:B------:R-:W-:-:S03]  /*2b10*/  FMUL.FTZ R101, R101, R80 ;  /* 0x0000005065657220 */ /* 0x000fc60000410000 */
[----:B------:R-:W-:Y:S01]  /*2b20*/  F2F.F16.F32 R111, R111 ;  /* 0x0000006f006f7304 */ /* 0x000fe20000200800 */
[----:B------:R-:W-:Y:S01]  /*2b30*/  FMUL.FTZ R109, R52, R101 ;  /* 0x00000065346d7220 */ /* 0x000fe20000410000 */
[----:B0-----:R-:W-:-:S06]  /*2b40*/  IMAD.WIDE.U32 R106, R106, 0x10000, RZ ;  /* 0x000100006a6a7825 */ /* 0x001fcc00078e00ff */
[----:B------:R-:W0:Y:S08]  /*2b50*/  F2F.F16.F32 R112, R112 ;  /* 0x0000007000707304 */ /* 0x000e300000200800 */
[----:B------:R-:W3:Y:S01]  /*2b60*/  F2F.F16.F32 R109, R109 ;  /* 0x0000006d006d7304 */ /* 0x000ee20000200800 */
[C---:B-1----:R-:W-:Y:S01]  /*2b70*/  IMAD.WIDE.U32 R78, R97.reuse, 0x8, R78 ;  /* 0x00000008614e7825 */ /* 0x042fe200078e004e */
[----:B------:R-:W-:-:S02]  /*2b80*/  IADD3 R97, PT, PT, R97, 0x80, RZ ;  /* 0x0000008061617810 */ /* 0x000fc40007ffe0ff */
        /* <DEDUP_REMOVED lines=14> */
.L_x_3533:
[----:B------:R-:W-:Y:S05]  /*2c70*/  BSYNC.RECONVERGENT B1 ;  /* 0x0000000000017941 */ /* 0x000fea0003800200 */
.L_x_3532:
        /* <DEDUP_REMOVED lines=55> */
.L_x_3535:
[----:B------:R-:W-:Y:S05]  /*2ff0*/  BSYNC.RECONVERGENT B1 ;  /* 0x0000000000017941 */ /* 0x000fea0003800200 */
.L_x_3534:
[----:B------:R-:W-:Y:S05]  /*3000*/  @!P3 BRA `(.L_x_3526) ;  /* 0x0000000c00ecb947 */ /* 0x000fea0003800000 */
[----:B------:R-:W0:Y:S02]  /*3010*/  LDC.64 R76, c[0x0][0x390] ;  /* 0x0000e400ff4c7b82 */ /* 0x000e240000000a00 */
[----:B0-----:R-:W-:-:S06]  /*3020*/  IMAD.WIDE.U32 R76, R97, 0x8, R76 ;  /* 0x00000008614c7825 */ /* 0x001fcc00078e004c */
[----:B------:R-:W2:Y:S01]  /*3030*/  LDG.E.64 R76, desc[UR8][R76.64] ;  /* 0x000000084c4c7981 */ /* 0x000ea2000c1e1b00 */
[----:B------:R-:W-:Y:S01]  /*3040*/  SHF.R.U64 R79, R98, 0x10, R99 ;  /* 0x00000010624f7819 */ /* 0x000fe20000001263 */
[-CC-:B------:R-:W-:Y:S01]  /*3050*/  FFMA.FTZ R78, R92, R82.reuse, R81.reuse ;  /* 0x000000525c4e7223 */ /* 0x180fe20000010051 */
[-CC-:B------:R-:W-:Y:S01]  /*3060*/  FFMA.FTZ R101, R93, R82.reuse, R81.reuse ;  /* 0x000000525d657223 */ /* 0x180fe20000010051 */
[----:B------:R-:W-:Y:S01]  /*3070*/  MOV R83, R99 ;  /* 0x0000006300537202 */ /* 0x000fe20000000f00 */
[-C--:B------:R-:W-:Y:S01]  /*3080*/  FFMA.FTZ R107, R89, R82.reuse, R81 ;  /* 0x00000052596b7223 */ /* 0x080fe20000010051 */
[----:B------:R-:W-:Y:S02]  /*3090*/  HADD2.F32 R79, -RZ, R79.H0_H0 ;  /* 0x2000004fff4f7230 */ /* 0x000fe40000004100 */
[----:B------:R-:W-:Y:S01]  /*30a0*/  FADD.FTZ R78, R91, -R78 ;  /* 0x8000004e5b4e7221 */ /* 0x000fe20000010000 */
[----:B------:R-:W-:Y:S01]  /*30b0*/  FADD.FTZ R108, R96, -R101 ;  /* 0x80000065606c7221 */ /* 0x000fe20000010000 */
[----:B------:R-:W-:Y:S01]  /*30c0*/  SHF.R.U32.HI R101, RZ, 0x10, R99 ;  /* 0x00000010ff657819 */ /* 0x000fe20000011663 */
[----:B------:R-:W-:Y:S01]  /*30d0*/  FFMA.FTZ R82, R6, R82, R81 ;  /* 0x0000005206527223 */ /* 0x000fe20000010051 */
[----:B------:R-:W-:Y:S01]  /*30e0*/  FFMA.FTZ R79, R100, R78, R79 ;  /* 0x0000004e644f7223 */ /* 0x000fe2000001004f */
[----:B------:R-:W-:Y:S01]  /*30f0*/  MOV R78, R98 ;  /* 0x00000062004e7202 */ /* 0x000fe20000000f00 */
[----:B------:R-:W-:-:S02]  /*3100*/  HADD2.F32 R83, -RZ, R83.H0_H0 ;  /* 0x20000053ff537230 */ /* 0x000fc40000004100 */
[----:B------:R-:W-:Y:S01]  /*3110*/  FADD.FTZ R82, R95, -R82 ;  /* 0x800000525f527221 */ /* 0x000fe20000010000 */
[----:B------:R-:W-:Y:S02]  /*3120*/  HADD2.F32 R101, -RZ, R101.H0_H0 ;  /* 0x20000065ff657230 */ /* 0x000fe40000004100 */
[----:B------:R-:W-:Y:S01]  /*3130*/  FMUL.FTZ R106, R79, R80 ;  /* 0x000000504f6a7220 */ /* 0x000fe20000410000 */
[----:B------:R-:W-:Y:S02]  /*3140*/  HADD2.F32 R79, -RZ, R78.H0_H0 ;  /* 0x2000004eff4f7230 */ /* 0x000fe40000004100 */
[----:B------:R-:W-:Y:S01]  /*3150*/  FADD.FTZ R78, R94, -R107 ;  /* 0x8000006b5e4e7221 */ /* 0x000fe20000010000 */
[C---:B------:R-:W-:Y:S01]  /*3160*/  FFMA.FTZ R83, R100.reuse, R108, R83 ;  /* 0x0000006c64537223 */ /* 0x040fe20000010053 */
[C---:B------:R-:W-:Y:S01]  /*3170*/  FFMA.FTZ R101, R100.reuse, R82, R101 ;  /* 0x0000005264657223 */ /* 0x040fe20000010065 */
[----:B------:R-:W-:Y:S01]  /*3180*/  FMUL.FTZ R81, R61, R106 ;  /* 0x0000006a3d517220 */ /* 0x000fe20000410000 */
[----:B------:R-:W-:Y:S01]  /*3190*/  FFMA.FTZ R79, R100, R78, R79 ;  /* 0x0000004e644f7223 */ /* 0x000fe2000001004f */
[-C--:B------:R-:W-:Y:S01]  /*31a0*/  FMUL.FTZ R83, R83, R80.reuse ;  /* 0x0000005053537220 */ /* 0x080fe20000410000 */
[----:B------:R-:W-:-:S02]  /*31b0*/  FMUL.FTZ R100, R101, R80 ;  /* 0x0000005065647220 */ /* 0x000fc40000410000 */
[----:B------:R-:W-:Y:S01]  /*31c0*/  FMUL.FTZ R101, R79, R80 ;  /* 0x000000504f657220 */ /* 0x000fe20000410000 */
[----:B------:R-:W-:Y:S01]  /*31d0*/  FMUL.FTZ R108, R62, R83 ;  /* 0x000000533e6c7220 */ /* 0x000fe20000410000 */
[----:B------:R-:W-:Y:S01]  /*31e0*/  FMUL.FTZ R109, R63, R100 ;  /* 0x000000643f6d7220 */ /* 0x000fe20000410000 */
[----:B------:R-:W0:Y:S01]  /*31f0*/  LDC.64 R78, c[0x0][0x468] ;  /* 0x00011a00ff4e7b82 */ /* 0x000e220000000a00 */
[----:B------:R-:W1:Y:S01]  /*3200*/  F2F.F16.F32 R81, R81 ;  /* 0x0000005100517304 */ /* 0x000e620000200800 */
[----:B------:R-:W-:-:S07]  /*3210*/  FMUL.FTZ R82, R60, R101 ;  /* 0x000000653c527220 */ /* 0x000fce0000410000 */
[----:B------:R-:W-:Y:S01]  /*3220*/  F2F.F16.F32 R108, R108 ;  /* 0x0000006c006c7304 */ /* 0x000fe20000200800 */
[----:B-1----:R-:W-:-:S07]  /*3230*/  IMAD.WIDE.U32 R80, R81, 0x10000, RZ ;  /* 0x0001000051507825 */ /* 0x002fce00078e00ff */
[----:B------:R-:W1:Y:S01]  /*3240*/  F2F.F16.F32 R109, R109 ;  /* 0x0000006d006d7304 */ /* 0x000e620000200800 */
[----:B0-----:R-:W-:-:S07]  /*3250*/  IMAD.WIDE.U32 R78, R97, 0x8, R78 ;  /* 0x00000008614e7825 */ /* 0x001fce00078e004e */
[----:B------:R-:W0:Y:S01]  /*3260*/  F2F.F16.F32 R107, R82 ;  /* 0x00000052006b7304 */ /* 0x000e220000200800 */
[----:B-1----:R-:W-:-:S04]  /*3270*/  PRMT R111, R108, 0x5410, R109 ;  /* 0x000054106c6f7816 */ /* 0x002fc8000000006d */
[----:B------:R-:W-:Y:S02]  /*3280*/  LOP3.LUT R81, R111, R81, RZ, 0xfc, !PT ;  /* 0x000000516f517212 */ /* 0x000fe400078efcff */
[----:B0-----:R-:W-:-:S05]  /*3290*/  LOP3.LUT R80, R80, R107, RZ, 0xfc, !PT ;  /* 0x0000006b50507212 */ /* 0x001fca00078efcff */
        /* <DEDUP_REMOVED lines=12> */
.L_x_3531:
[----:B------:R-:W-:Y:S04]  /*3360*/  BSSY.RECONVERGENT B1, `(.L_x_3536) ;  /* 0x0000042000017945 */ /* 0x000fe80003800200 */
[----:B------:R-:W-:Y:S05]  /*3370*/  @!P4 BRA `(.L_x_3537) ;  /* 0x000000040000c947 */ /* 0x000fea0003800000 */
[----:B------:R-:W0:Y:S02]  /*3380*/  LDC.64 R76, c[0x0][0x390] ;  /* 0x0000e400ff4c7b82 */ /* 0x000e240000000a00 */
[----:B0-----:R-:W-:-:S06]  /*3390*/  IMAD.WIDE.U32 R76, R97, 0x8, R76 ;  /* 0x00000008614c7825 */ /* 0x001fcc00078e004c */
[----:B------:R-:W2:Y:S01]  /*33a0*/  LDG.E.64 R76, desc[UR8][R76.64] ;  /* 0x000000084c4c7981 */ /* 0x000ea2000c1e1b00 */
[----:B------:R-:W-:Y:S01]  /*33b0*/  MOV R78, R105 ;  /* 0x00000069004e7202 */ /* 0x000fe20000000f00 */
[-C--:B------:R-:W-:Y:S01]  /*33c0*/  FFMA.FTZ R79, R7, R82.reuse, R81 ;  /* 0x00000052074f7223 */ /* 0x080fe20000010051 */
[----:B------:R-:W-:Y:S01]  /*33d0*/  SHF.R.U32.HI R101, RZ, 0x10, R105 ;  /* 0x00000010ff657819 */ /* 0x000fe20000011669 */
[-C--:B------:R-:W-:Y:S02]  /*33e0*/  FFMA.FTZ R106, R8, R82.reuse, R81 ;  /* 0x00000052086a7223 */ /* 0x080fe40000010051 */
[----:B------:R-:W-:Y:S02]  /*33f0*/  HADD2.F32 R83, -RZ, R78.H0_H0 ;  /* 0x2000004eff537230 */ /* 0x000fe40000004100 */
[----:B------:R-:W-:Y:S01]  /*3400*/  FADD.FTZ R79, R12, -R79 ;  /* 0x8000004f0c4f7221 */ /* 0x000fe20000010000 */
[----:B------:R-:W-:Y:S01]  /*3410*/  FFMA.FTZ R78, R14, R82, R81 ;  /* 0x000000520e4e7223 */ /* 0x000fe20000010051 */
[----:B------:R-:W-:-:S02]  /*3420*/  HADD2.F32 R101, -RZ, R101.H0_H0 ;  /* 0x20000065ff657230 */ /* 0x000fc40000004100 */
[----:B------:R-:W-:Y:S01]  /*3430*/  FADD.FTZ R107, R9, -R106 ;  /* 0x8000006a096b7221 */ /* 0x000fe20000010000 */
[----:B------:R-:W-:Y:S01]  /*3440*/  FFMA.FTZ R111, R100, R79, R83 ;  /* 0x0000004f646f7223 */ /* 0x000fe20000010053 */
[----:B------:R-:W-:Y:S01]  /*3450*/  FADD.FTZ R83, R11, -R78 ;  /* 0x8000004e0b537221 */ /* 0x000fe20000010000 */
[----:B------:R-:W-:Y:S02]  /*3460*/  SHF.R.U64 R79, R104, 0x10, R105 ;  /* 0x00000010684f7819 */ /* 0x000fe40000001269 */
[----:B------:R-:W-:Y:S01]  /*3470*/  F2F.F16.F32 R78, R111 ;  /* 0x0000006f004e7304 */ /* 0x000fe20000200800 */
[----:B------:R-:W-:Y:S01]  /*3480*/  FFMA.FTZ R117, R100, R83, R101 ;  /* 0x0000005364757223 */ /* 0x000fe20000010065 */
[----:B------:R-:W-:Y:S01]  /*3490*/  MOV R83, R104 ;  /* 0x0000006800537202 */ /* 0x000fe20000000f00 */
[----:B------:R-:W-:Y:S02]  /*34a0*/  HADD2.F32 R109, -RZ, R79.H0_H0 ;  /* 0x2000004fff6d7230 */ /* 0x000fe40000004100 */
[----:B------:R-:W-:Y:S01]  /*34b0*/  FFMA.FTZ R79, R3, R82, R81 ;  /* 0x00000052034f7223 */ /* 0x000fe20000010051 */
[----:B------:R-:W-:-:S02]  /*34c0*/  FMUL.FTZ R112, R117, R80 ;  /* 0x0000005075707220 */ /* 0x000fc40000410000 */
[----:B------:R-:W0:Y:S01]  /*34d0*/  F2F.F16.F32 R101, R117 ;  /* 0x0000007500657304 */ /* 0x000e220000200800 */
[----:B------:R-:W-:Y:S01]  /*34e0*/  FFMA.FTZ R109, R100, R107, R109 ;  /* 0x0000006b646d7223 */ /* 0x000fe2000001006d */
[----:B------:R-:W-:Y:S02]  /*34f0*/  HADD2.F32 R107, -RZ, R83.H0_H0 ;  /* 0x20000053ff6b7230 */ /* 0x000fe40000004100 */
[----:B------:R-:W-:Y:S01]  /*3500*/  FADD.FTZ R83, R10, -R79 ;  /* 0x8000004f0a537221 */ /* 0x000fe20000010000 */
[----:B------:R-:W-:Y:S01]  /*3510*/  FMUL.FTZ R119, R55, R112 ;  /* 0x0000007037777220 */ /* 0x000fe20000410000 */
[-C--:B------:R-:W-:Y:S02]  /*3520*/  FMUL.FTZ R114, R109, R80.reuse ;  /* 0x000000506d727220 */ /* 0x080fe40000410000 */
[----:B------:R-:W-:Y:S01]  /*3530*/  FFMA.FTZ R107, R100, R83, R107 ;  /* 0x00000053646b7223 */ /* 0x000fe2000001006b */
[----:B------:R-:W-:Y:S01]  /*3540*/  FMUL.FTZ R83, R111, R80 ;  /* 0x000000506f537220 */ /* 0x000fe20000410000 */
[----:B------:R1:W3:Y:S01]  /*3550*/  F2F.F16.F32 R79, R109 ;  /* 0x0000006d004f7304 */ /* 0x0002e20000200800 */
[----:B------:R-:W-:-:S02]  /*3560*/  FMUL.FTZ R115, R53, R114 ;  /* 0x0000007235737220 */ /* 0x000fc40000410000 */
[----:B------:R-:W-:Y:S01]  /*3570*/  FMUL.FTZ R118, R54, R83 ;  /* 0x0000005336767220 */ /* 0x000fe20000410000 */
[----:B0-----:R-:W-:Y:S01]  /*3580*/  PRMT R111, R78, 0x5410, R101 ;  /* 0x000054104e6f7816 */ /* 0x001fe20000000065 */
[----:B------:R-:W-:-:S03]  /*3590*/  FMUL.FTZ R101, R107, R80 ;  /* 0x000000506b657220 */ /* 0x000fc60000410000 */
[----:B------:R0:W4:Y:S01]  /*35a0*/  F2F.F16.F32 R113, R107 ;  /* 0x0000006b00717304 */ /* 0x0001220000200800 */
[----:B-1----:R-:W1:Y:S01]  /*35b0*/  LDC.64 R108, c[0x0][0x478] ;  /* 0x00011e00ff6c7b82 */ /* 0x002e620000000a00 */
[----:B------:R-:W-:Y:S01]  /*35c0*/  FMUL.FTZ R116, R52, R101 ;  /* 0x0000006534747220 */ /* 0x000fe20000410000 */
[----:B---3--:R-:W-:-:S05]  /*35d0*/  IMAD.WIDE.U32 R78, R79, 0x10000, RZ ;  /* 0x000100004f4e7825 */ /* 0x008fca00078e00ff */
[----:B------:R-:W3:Y:S01]  /*35e0*/  F2F.F16.F32 R115, R115 ;  /* 0x0000007300737304 */ /* 0x000ee20000200800 */
[----:B0-----:R-:W0:Y:S01]  /*35f0*/  LDC.64 R106, c[0x0][0x468] ;  /* 0x00011a00ff6a7b82 */ /* 0x001e220000000a00 */
[----:B------:R-:W-:Y:S02]  /*3600*/  LOP3.LUT R111, R111, R79, RZ, 0xfc, !PT ;  /* 0x0000004f6f6f7212 */ /* 0x000fe400078efcff */
[----:B----4-:R-:W-:-:S04]  /*3610*/  LOP3.LUT R110, R78, R113, RZ, 0xfc, !PT ;  /* 0x000000714e6e7212 */ /* 0x010fc800078efcff */
[----:B------:R-:W-:Y:S01]  /*3620*/  F2F.F16.F32 R118, R118 ;  /* 0x0000007600767304 */ /* 0x000fe20000200800 */
[----:B---3--:R-:W-:-:S07]  /*3630*/  IMAD.WIDE.U32 R78, R115, 0x10000, RZ ;  /* 0x00010000734e7825 */ /* 0x008fce00078e00ff */
[----:B------:R-:W3:Y:S01]  /*3640*/  F2F.F16.F32 R119, R119 ;  /* 0x0000007700777304 */ /* 0x000ee20000200800 */
[----:B-1----:R-:W-:-:S07]  /*3650*/  IMAD.WIDE.U32 R108, R97, 0x8, R108 ;  /* 0x00000008616c7825 */ /* 0x002fce00078e006c */
[----:B------:R-:W1:Y:S01]  /*3660*/  F2F.F16.F32 R117, R116 ;  /* 0x0000007400757304 */ /* 0x000e620000200800 */
[C---:B0-----:R-:W-:Y:S01]  /*3670*/  IMAD.WIDE.U32 R106, R97.reuse, 0x8, R106 ;  /* 0x00000008616a7825 */ /* 0x041fe200078e006a */
[----:B------:R0:W-:Y:S01]  /*3680*/  STG.E.64 desc[UR8][R108.64], R110 ;  /* 0x0000006e6c007986 */ /* 0x0001e2000c101b08 */
        /* <DEDUP_REMOVED lines=15> */
.L_x_3537:
[----:B------:R-:W-:Y:S05]  /*3780*/  BSYNC.RECONVERGENT B1 ;  /* 0x0000000000017941 */ /* 0x000fea0003800200 */
.L_x_3536:
        /* <DEDUP_REMOVED lines=66> */
.L_x_3539:
[----:B------:R-:W-:Y:S05]  /*3bb0*/  BSYNC.RECONVERGENT B1 ;  /* 0x0000000000017941 */ /* 0x000fea0003800200 */
.L_x_3538:
[----:B------:R-:W-:Y:S05]  /*3bc0*/  @!P3 BRA `(.L_x_3526) ;  /* 0x0000000000fcb947 */ /* 0x000fea0003800000 */
[----:B------:R-:W0:Y:S02]  /*3bd0*/  LDC.64 R76, c[0x0][0x390] ;  /* 0x0000e400ff4c7b82 */ /* 0x000e240000000a00 */
[----:B0-----:R-:W-:-:S06]  /*3be0*/  IMAD.WIDE.U32 R76, R97, 0x8, R76 ;  /* 0x00000008614c7825 */ /* 0x001fcc00078e004c */
[----:B------:R-:W2:Y:S01]  /*3bf0*/  LDG.E.64 R76, desc[UR8][R76.64] ;  /* 0x000000084c4c7981 */ /* 0x000ea2000c1e1b00 */
[----:B------:R-:W-:Y:S01]  /*3c00*/  MOV R78, R99 ;  /* 0x00000063004e7202 */ /* 0x000fe20000000f00 */
[----:B------:R-:W-:Y:S01]  /*3c10*/  FFMA.FTZ R79, R93, R82, R81 ;  /* 0x000000525d4f7223 */ /* 0x000fe20000010051 */
[----:B------:R-:W-:-:S03]  /*3c20*/  SHF.R.U32.HI R106, RZ, 0x10, R99 ;  /* 0x00000010ff6a7819 */ /* 0x000fc60000011663 */
[----:B------:R-:W-:Y:S02]  /*3c30*/  HADD2.F32 R83, -RZ, R78.H0_H0 ;  /* 0x2000004eff537230 */ /* 0x000fe40000004100 */
[----:B------:R-:W-:Y:S01]  /*3c40*/  FADD.FTZ R79, R96, -R79 ;  /* 0x8000004f604f7221 */ /* 0x000fe20000010000 */
[-CC-:B------:R-:W-:Y:S01]  /*3c50*/  FFMA.FTZ R78, R6, R82.reuse, R81.reuse ;  /* 0x00000052064e7223 */ /* 0x180fe20000010051 */
[----:B------:R-:W-:Y:S02]  /*3c60*/  HADD2.F32 R109, -RZ, R106.H0_H0 ;  /* 0x2000006aff6d7230 */ /* 0x000fe40000004100 */
[-C--:B------:R-:W-:Y:S01]  /*3c70*/  FFMA.FTZ R106, R92, R82.reuse, R81 ;  /* 0x000000525c6a7223 */ /* 0x080fe20000010051 */
[----:B------:R-:W-:Y:S01]  /*3c80*/  FFMA.FTZ R107, R100, R79, R83 ;  /* 0x0000004f646b7223 */ /* 0x000fe20000010053 */
[----:B------:R-:W-:Y:S01]  /*3c90*/  FADD.FTZ R101, R95, -R78 ;  /* 0x8000004e5f657221 */ /* 0x000fe20000010000 */
[----:B------:R-:W-:Y:S01]  /*3ca0*/  SHF.R.U64 R79, R98, 0x10, R99 ;  /* 0x00000010624f7819 */ /* 0x000fe20000001263 */
[----:B------:R-:W-:Y:S01]  /*3cb0*/  FFMA.FTZ R81, R89, R82, R81 ;  /* 0x0000005259517223 */ /* 0x000fe20000010051 */
[----:B------:R-:W-:Y:S01]  /*3cc0*/  MOV R78, R98 ;  /* 0x00000062004e7202 */ /* 0x000fe20000000f00 */
[----:B------:R-:W-:Y:S01]  /*3cd0*/  FFMA.FTZ R115, R100, R101, R109 ;  /* 0x0000006564737223 */ /* 0x000fe2000001006d */
[----:B------:R0:W-:Y:S01]  /*3ce0*/  F2F.F16.F32 R83, R107 ;  /* 0x0000006b00537304 */ /* 0x0001e20000200800 */
[----:B------:R-:W-:-:S02]  /*3cf0*/  HADD2.F32 R101, -RZ, R79.H0_H0 ;  /* 0x2000004fff657230 */ /* 0x000fc40000004100 */
[----:B------:R-:W-:Y:S01]  /*3d00*/  FADD.FTZ R79, R91, -R106 ;  /* 0x8000006a5b4f7221 */ /* 0x000fe20000010000 */
[----:B------:R-:W-:Y:S01]  /*3d10*/  FADD.FTZ R81, R94, -R81 ;  /* 0x800000515e517221 */ /* 0x000fe20000010000 */
[----:B------:R-:W-:Y:S02]  /*3d20*/  FMUL.FTZ R106, R115, R80 ;  /* 0x00000050736a7220 */ /* 0x000fe40000410000 */
[C---:B------:R-:W-:Y:S01]  /*3d30*/  FFMA.FTZ R109, R100.reuse, R79, R101 ;  /* 0x0000004f646d7223 */ /* 0x040fe20000010065 */
[----:B------:R-:W-:Y:S02]  /*3d40*/  HADD2.F32 R79, -RZ, R78.H0_H0 ;  /* 0x2000004eff4f7230 */ /* 0x000fe40000004100 */
[----:B------:R-:W-:Y:S01]  /*3d50*/  FMUL.FTZ R116, R63, R106 ;  /* 0x0000006a3f747220 */ /* 0x000fe20000410000 */
[-C--:B0-----:R-:W-:Y:S01]  /*3d60*/  FMUL.FTZ R107, R107, R80.reuse ;  /* 0x000000506b6b7220 */ /* 0x081fe20000410000 */
[----:B------:R-:W-:Y:S01]  /*3d70*/  FMUL.FTZ R108, R109, R80 ;  /* 0x000000506d6c7220 */ /* 0x000fe20000410000 */
[----:B------:R0:W1:Y:S01]  /*3d80*/  F2F.F16.F32 R101, R109 ;  /* 0x0000006d00657304 */ /* 0x0000620000200800 */
[----:B------:R-:W-:Y:S01]  /*3d90*/  FFMA.FTZ R113, R100, R81, R79 ;  /* 0x0000005164717223 */ /* 0x000fe2000001004f */
[----:B------:R-:W-:Y:S01]  /*3da0*/  FMUL.FTZ R114, R62, R107 ;  /* 0x0000006b3e727220 */ /* 0x000fe20000410000 */
[----:B------:R-:W-:Y:S01]  /*3db0*/  FMUL.FTZ R82, R61, R108 ;  /* 0x0000006c3d527220 */ /* 0x000fe20000410000 */
[----:B------:R-:W3:Y:S04]  /*3dc0*/  LDC.64 R78, c[0x0][0x478] ;  /* 0x00011e00ff4e7b82 */ /* 0x000ee80000000a00 */
[----:B------:R-:W-:Y:S01]  /*3dd0*/  F2F.F16.F32 R110, R115 ;  /* 0x00000073006e7304 */ /* 0x000fe20000200800 */
[----:B0-----:R-:W-:-:S03]  /*3de0*/  FMUL.FTZ R109, R113, R80 ;  /* 0x00000050716d7220 */ /* 0x001fc60000410000 */
[----:B------:R-:W0:Y:S01]  /*3df0*/  LDC.64 R80, c[0x0][0x468] ;  /* 0x00011a00ff507b82 */ /* 0x000e220000000a00 */
[----:B------:R-:W-:Y:S01]  /*3e00*/  FMUL.FTZ R112, R60, R109 ;  /* 0x0000006d3c707220 */ /* 0x000fe20000410000 */
[----:B-1----:R-:W-:Y:S02]  /*3e10*/  IMAD.WIDE.U32 R100, R101, 0x10000, RZ ;  /* 0x0001000065647825 */ /* 0x002fe400078e00ff */
[----:B------:R-:W-:Y:S08]  /*3e20*/  F2F.F16.F32 R82, R82 ;  /* 0x0000005200527304 */ /* 0x000ff00000200800 */
[----:B------:R-:W-:Y:S01]  /*3e30*/  F2F.F16.F32 R114, R114 ;  /* 0x0000007200727304 */ /* 0x000fe20000200800 */
[----:B---3--:R-:W-:-:S07]  /*3e40*/  IMAD.WIDE.U32 R78, R97, 0x8, R78 ;  /* 0x00000008614e7825 */ /* 0x008fce00078e004e */
        /* <DEDUP_REMOVED lines=23> */
.L_x_3526:
[----:B------:R-:W-:Y:S05]  /*3fc0*/  BSYNC.RECONVERGENT B0 ;  /* 0x0000000000007941 */ /* 0x000fea0003800200 */
.L_x_3519:
[----:B------:R-:W0:Y:S01]  /*3fd0*/  LDC.64 R76, c[0x0][0x380] ;  /* 0x0000e000ff4c7b82 */ /* 0x000e220000000a00 */
[----:B------:R-:W-:Y:S01]  /*3fe0*/  UPLOP3.LUT UP1, UPT, UPT, UPT, UP1, 0x40, 0x4 ;  /* 0x000000000004789c */ /* 0x000fe20003f2e810 */
[----:B0-----:R-:W-:-:S04]  /*3ff0*/  IADD3 R5, PT, PT, R5, R76, RZ ;  /* 0x0000004c05057210 */ /* 0x001fc80007ffe0ff */
[----:B------:R-:W-:-:S13]  /*4000*/  ISETP.GE.AND P1, PT, R5, R77, PT ;  /* 0x0000004d0500720c */ /* 0x000fda0003f26270 */
[----:B------:R-:W-:Y:S05]  /*4010*/  @!P1 BRA `(.L_x_3540) ;  /* 0xffffffc400409947 */ /* 0x000fea000383ffff */
.L_x_3510:
        /* <DEDUP_REMOVED lines=15> */
.L_x_3542:
[----:B------:R-:W-:Y:S05]  /*4110*/  BSYNC.RECONVERGENT B0 ;  /* 0x0000000000007941 */ /* 0x000fea0003800200 */
.L_x_3541:
        /* <DEDUP_REMOVED lines=12> */
.L_x_3544:
[----:B------:R-:W-:Y:S05]  /*41e0*/  BSYNC.RECONVERGENT B0 ;  /* 0x0000000000007941 */ /* 0x000fea0003800200 */
.L_x_3543:
        /* <DEDUP_REMOVED lines=11> */
.L_x_3545:
        /* <DEDUP_REMOVED lines=14> */
.L_x_6756:


//--------------------- .text._ZN10layer_norm13ln_bwd_kernelINS_13Kernel_traitsIf6__halfS2_S2_fjLj1536ELj1ELj1ELj4ELj8ENS_18Kernel_traits_baseILj1536EfS2_S2_S2_fjLj128EEEEELb0ELb1ELb0ELb1EEEvNS_9BwdParamsE --------------------------
	.section	.text._ZN10layer_norm13ln_bwd_kernelINS_13Kernel_traitsIf6__halfS2_S2_fjLj1536ELj1ELj1ELj4ELj8ENS_18Kernel_traits_baseILj1536EfS2_S2_S2_fjLj128EEEEELb0ELb1ELb0ELb1EEEvNS_9BwdParamsE,"ax",@progbits
	.align	128
        .global         _ZN10layer_norm13ln_bwd_kernelINS_13Kernel_traitsIf6__halfS2_S2_fjLj1536ELj1ELj1ELj4ELj8ENS_18Kernel_traits_baseILj1536EfS2_S2_S2_fjLj128EEEEELb0ELb1ELb0ELb1EEEvNS_9BwdParamsE
        .type           _ZN10layer_norm13ln_bwd_kernelINS_13Kernel_traitsIf6__halfS2_S2_fjLj1536ELj1ELj1ELj4ELj8ENS_18Kernel_traits_baseILj1536EfS2_S2_S2_fjLj128EEEEELb0ELb1ELb0ELb1EEEvNS_9BwdParamsE,@function
        .size           _ZN10layer_norm13ln_bwd_kernelINS_13Kernel_traitsIf6__halfS2_S2_fjLj1536ELj1ELj1ELj4ELj8ENS_18Kernel_traits_baseILj1536EfS2_S2_S2_fjLj128EEEEELb0ELb1ELb0ELb1EEEvNS_9BwdParamsE,(.L_x_6757 - _ZN10layer_norm13ln_bwd_kernelINS_13Kernel_traitsIf6__halfS2_S2_fjLj1536ELj1ELj1ELj4ELj8ENS_18Kernel_traits_baseILj1536EfS2_S2_S2_fjLj128EEEEELb0ELb1ELb0ELb1EEEvNS_9BwdParamsE)
        .other          _ZN10layer_norm13ln_bwd_kernelINS_13Kernel_traitsIf6__halfS2_S2_fjLj1536ELj1ELj1ELj4ELj8ENS_18Kernel_traits_baseILj1536EfS2_S2_S2_fjLj128EEEEELb0ELb1ELb0ELb1EEEvNS_9BwdParamsE,@"STO_CUDA_ENTRY STV_DEFAULT"
_ZN10layer_norm13ln_bwd_kernelINS_13Kernel_traitsIf6__halfS2_S2_fjLj1536ELj1ELj1ELj4ELj8ENS_18Kernel_traits_baseILj1536EfS2_S2_S2_fjLj128EEEEELb0ELb1ELb0ELb1EEEvNS_9BwdParamsE:
.text._ZN10layer_norm13ln_bwd_kernelINS_13Kernel_traitsIf6__halfS2_S2_fjLj1536ELj1ELj1ELj4ELj8ENS_18Kernel_traits_baseILj1536EfS2_S2_S2_fjLj128EEEEELb0ELb1ELb0ELb1EEEvNS_9BwdParamsE:
        /* <DEDUP_REMOVED lines=67> */
.L_x_3555:
        /* <DEDUP_REMOVED lines=16> */
[----:B------:R-:W-:Y:S01]  /*0530*/  LEA.HI.SX32 R87, R55, R70, 0x1e ;  /* 0x0000004637577211 */ /* 0x000fe200078ff2ff */
[----:B----4-:R-:W-:Y:S01]  /*0540*/  @P0 HADD2.F32 R73, -RZ, R52.H0_H0 ;  /* 0x20000034ff490230 */ /* 0x010fe20000004100 */
        /* <DEDUP_REMOVED lines=26> */
[----:B----4-:R-:W-:Y:S01]  /*06f0*/  SHF.R.U32.HI R99, RZ, 0x10, R53 ;  /* 0x00000010ff637819 */ /* 0x010fe20000011635 */
[C---:B------:R-:W-:Y:S01]  /*0700*/  FADD.FTZ R97, -R86.reuse, R97 ;  /* 0x0000006156617221 */ /* 0x040fe20000010100 */
[----:B------:R-:W-:Y:S01]  /*0710*/  FADD.FTZ R111, -R86, R49 ;  /* 0x00000031566f7221 */ /* 0x000fe20000010100 */
[----:B------:R-:W-:Y:S01]  /*0720*/  SHF.R.U64 R95, R52, 0x10, R53 ;  /* 0x00000010345f7819 */ /* 0x000fe20000001235 */
[----:B------:R-:W-:-:S02]  /*0730*/  HADD2.F32 R89, -RZ, R53.H0_H0 ;  /* 0x20000035ff597230 */ /* 0x000fc40000004100 */
[----:B------:R-:W-:Y:S01]  /*0740*/  FADD.FTZ R53, -R86, R51 ;  /* 0x0000003356357221 */ /* 0x000fe20000010100 */
[----:B------:R-:W-:Y:S01]  /*0750*/  HADD2.F32 R99, -RZ, R99.H0_H0 ;  /* 0x20000063ff637230 */ /* 0x000fe20000004100 */
[--C-:B------:R-:W-:Y:S01]  /*0760*/  SHF.R.U64 R116, R54, 0x10, R55.reuse ;  /* 0x0000001036747819 */ /* 0x100fe20000001237 */
[----:B------:R-:W-:Y:S01]  /*0770*/  HADD2.F32 R101, -RZ, R55.H0_H0 ;  /* 0x20000037ff657230 */ /* 0x000fe20000004100 */
[----:B------:R-:W-:Y:S01]  /*0780*/  SHF.R.U32.HI R114, RZ, 0x10, R55 ;  /* 0x00000010ff727819 */ /* 0x000fe20000011637 */
[----:B------:R-:W-:Y:S02]  /*0790*/  HADD2.F32 R119, -RZ, R119.H0_H0 ;  /* 0x20000077ff777230 */ /* 0x000fe40000004100 */
[----:B------:R-:W-:Y:S01]  /*07a0*/  FADD.FTZ R49, -R86, R99 ;  /* 0x0000006356317221 */ /* 0x000fe20000010100 */
[----:B------:R-:W-:Y:S01]  /*07b0*/  HADD2.F32 R99, -RZ, R54.H0_H0 ;  /* 0x20000036ff637230 */ /* 0x000fe20000004100 */
[----:B------:R-:W-:Y:S01]  /*07c0*/  SHF.R.U64 R112, R80, 0x10, R81 ;  /* 0x0000001050707819 */ /* 0x000fe20000001251 */
[----:B------:R-:W-:-:S02]  /*07d0*/  HADD2.F32 R116, -RZ, R116.H0_H0 ;  /* 0x20000074ff747230 */ /* 0x000fc40000004100 */
[----:B------:R-:W-:Y:S01]  /*07e0*/  FADD.FTZ R107, -R86, R107 ;  /* 0x0000006b566b7221 */ /* 0x000fe20000010100 */
[----:B------:R-:W-:Y:S02]  /*07f0*/  HADD2.F32 R105, -RZ, R80.H0_H0 ;  /* 0x20000050ff697230 */ /* 0x000fe40000004100 */
[----:B------:R-:W-:Y:S01]  /*0800*/  FMUL.FTZ R113, R36, R99 ;  /* 0x0000006324717220 */ /* 0x000fe20000410000 */
[C---:B-----5:R-:W-:Y:S01]  /*0810*/  FMUL.FTZ R80, R72.reuse, R97 ;  /* 0x0000006148507220 */ /* 0x060fe20000410000 */
[----:B------:R-:W-:Y:S02]  /*0820*/  HADD2.F32 R51, -RZ, R48.H0_H0 ;  /* 0x20000030ff337230 */ /* 0x000fe40000004100 */
[----:B------:R-:W-:Y:S01]  /*0830*/  FMUL.FTZ R108, R37, R116 ;  /* 0x00000074256c7220 */ /* 0x000fe20000410000 */
[----:B------:R-:W-:Y:S01]  /*0840*/  FADD.FTZ R55, RZ, R113 ;  /* 0x00000071ff377221 */ /* 0x000fe20000010000 */
[----:B------:R-:W-:Y:S01]  /*0850*/  FMUL.FTZ R111, R72, R111 ;  /* 0x0000006f486f7220 */ /* 0x000fe20000410000 */
[----:B------:R-:W-:Y:S01]  /*0860*/  FFMA.FTZ R48, R80, R113, RZ ;  /* 0x0000007150307223 */ /* 0x000fe200000100ff */
[----:B------:R-:W-:Y:S01]  /*0870*/  HADD2.F32 R114, -RZ, R114.H0_H0 ;  /* 0x20000072ff727230 */ /* 0x000fe20000004100 */
[--C-:B------:R-:W-:Y:S01]  /*0880*/  SHF.R.U64 R110, R82, 0x10, R83.reuse ;  /* 0x00000010526e7819 */ /* 0x100fe20000001253 */
[----:B------:R-:W-:Y:S01]  /*0890*/  HADD2.F32 R93, -RZ, R50.H0_H0 ;  /* 0x20000032ff5d7230 */ /* 0x000fe20000004100 */
[----:B------:R-:W-:Y:S01]  /*08a0*/  SHF.R.U32.HI R115, RZ, 0x10, R83 ;  /* 0x00000010ff737819 */ /* 0x000fe20000011653 */
[----:B------:R-:W-:-:S02]  /*08b0*/  HADD2.F32 R118, -RZ, R83.H0_H0 ;  /* 0x20000053ff767230 */ /* 0x000fc40000004100 */
[----:B------:R-:W-:Y:S01]  /*08c0*/  FMUL.FTZ R104, R38, R101 ;  /* 0x0000006526687220 */ /* 0x000fe20000410000 */
        /* <DEDUP_REMOVED lines=15> */
[----:B------:R-:W-:Y:S02]  /*09c0*/  HADD2.F32 R94, -RZ, R82.H0_H0 ;  /* 0x20000052ff5e7230 */ /* 0x000fe40000004100 */
[----:B------:R-:W-:Y:S01]  /*09d0*/  FADD.FTZ R103, -R86, R103 ;  /* 0x0000006756677221 */ /* 0x000fe20000010100 */
[----:B------:R-:W-:Y:S01]  /*09e0*/  FMUL.FTZ R82, R72, R93 ;  /* 0x0000005d48527220 */ /* 0x000fe20000410000 */
[----:B------:R-:W-:Y:S01]  /*09f0*/  FFMA.FTZ R55, R107, R102, R48 ;  /* 0x000000666b377223 */ /* 0x000fe20000010030 */
[----:B------:R-:W-:Y:S01]  /*0a00*/  FMUL.FTZ R98, R41, R112 ;  /* 0x0000007029627220 */ /* 0x000fe20000410000 */
[----:B------:R-:W-:Y:S01]  /*0a10*/  FADD.FTZ R83, R50, R81 ;  /* 0x0000005132537221 */ /* 0x000fe20000010000 */
[----:B------:R-:W-:Y:S01]  /*0a20*/  FMUL.FTZ R103, R72, R103 ;  /* 0x0000006748677220 */ /* 0x000fe20000410000 */
[----:B------:R-:W-:Y:S01]  /*0a30*/  FFMA.FTZ R48, R82, R81, R55 ;  /* 0x0000005152307223 */ /* 0x000fe20000010037 */
[----:B------:R-:W-:-:S02]  /*0a40*/  HADD2.F32 R117, -RZ, R117.H0_H0 ;  /* 0x20000075ff757230 */ /* 0x000fc40000004100 */
[----:B------:R-:W-:Y:S01]  /*0a50*/  FMUL.FTZ R97, R42, R109 ;  /* 0x0000006d2a617220 */ /* 0x000fe20000410000 */
[----:B------:R-:W-:Y:S02]  /*0a60*/  HADD2.F32 R91, -RZ, R52.H0_H0 ;  /* 0x20000034ff5b7230 */ /* 0x000fe40000004100 */
[----:B------:R-:W-:Y:S01]  /*0a70*/  FMUL.FTZ R100, R72, R53 ;  /* 0x0000003548647220 */ /* 0x000fe20000410000 */
[----:B------:R-:W-:Y:S01]  /*0a80*/  FADD.FTZ R50, R83, R98 ;  /* 0x0000006253327221 */ /* 0x000fe20000010000 */
[----:B------:R-:W-:Y:S01]  /*0a90*/  FADD.FTZ R51, -R86, R51 ;  /* 0x0000003356337221 */ /* 0x000fe20000010100 */
[----:B------:R-:W-:Y:S01]  /*0aa0*/  FFMA.FTZ R53, R103, R98, R48 ;  /* 0x0000006267357223 */ /* 0x000fe20000010030 */
[----:B------:R-:W-:Y:S02]  /*0ab0*/  HADD2.F32 R95, -RZ, R95.H0_H0 ;  /* 0x2000005fff5f7230 */ /* 0x000fe40000004100 */
[----:B------:R-:W-:Y:S01]  /*0ac0*/  FMUL.FTZ R83, R43, R117 ;  /* 0x000000752b537220 */ /* 0x000fe20000410000 */
[----:B------:R-:W-:Y:S01]  /*0ad0*/  FADD.FTZ R50, R50, R97 ;  /* 0x0000006132327221 */ /* 0x000fe20000010000 */
[----:B------:R-:W-:Y:S01]  /*0ae0*/  FADD.FTZ R91, -R86, R91 ;  /* 0x0000005b565b7221 */ /* 0x000fe20000010100 */
[----:B------:R-:W-:Y:S01]  /*0af0*/  FMUL.FTZ R96, R72, R51 ;  /* 0x0000003348607220 */ /* 0x000fe20000410000 */
[----:B------:R-:W-:Y:S01]  /*0b00*/  FFMA.FTZ R53, R100, R97, R53 ;  /* 0x0000006164357223 */ /* 0x000fe20000010035 */
[C---:B------:R-:W-:Y:S01]  /*0b10*/  FADD.FTZ R89, -R86.reuse, R89 ;  /* 0x0000005956597221 */ /* 0x040fe20000010100 */
[----:B------:R-:W-:Y:S01]  /*0b20*/  FADD.FTZ R95, -R86, R95 ;  /* 0x0000005f565f7221 */ /* 0x000fe20000010100 */
[----:B------:R-:W-:-:S02]  /*0b30*/  HADD2.F32 R110, -RZ, R110.H0_H0 ;  /* 0x2000006eff6e7230 */ /* 0x000fc40000004100 */
        /* <DEDUP_REMOVED lines=8> */
[----:B------:R-:W-:Y:S02]  /*0bc0*/  HADD2.F32 R115, -RZ, R115.H0_H0 ;  /* 0x20000073ff737230 */ /* 0x000fe40000004100 */
        /* <DEDUP_REMOVED lines=23> */
.L_x_3547:
        /* <DEDUP_REMOVED lines=24> */
[----:B----4-:R-:W-:Y:S01]  /*0ec0*/  SHF.R.U64 R89, R50, 0x10, R51 ;  /* 0x0000001032597819 */ /* 0x010fe20000001233 */
[----:B------:R-:W-:Y:S01]  /*0ed0*/  HADD2.F32 R97, -RZ, R48.H0_H0 ;  /* 0x20000030ff617230 */ /* 0x000fe20000004100 */
[--C-:B------:R-:W-:Y:S01]  /*0ee0*/  SHF.R.U64 R90, R52, 0x10, R53.reuse ;  /* 0x00000010345a7819 */ /* 0x100fe20000001235 */
[----:B------:R-:W-:Y:S01]  /*0ef0*/  HADD2.F32 R91, -RZ, R52.H0_H0 ;  /* 0x20000034ff5b7230 */ /* 0x000fe20000004100 */
[----:B------:R-:W-:Y:S01]  /*0f00*/  SHF.R.U32.HI R52, RZ, 0x10, R53 ;  /* 0x00000010ff347819 */ /* 0x000fe20000011635 */
[----:B------:R-:W-:Y:S01]  /*0f10*/  HADD2.F32 R99, -RZ, R53.H0_H0 ;  /* 0x20000035ff637230 */ /* 0x000fe20000004100 */
[----:B------:R-:W-:Y:S01]  /*0f20*/  SHF.R.U32.HI R48, RZ, 0x10, R49 ;  /* 0x00000010ff307819 */ /* 0x000fe20000011631 */
[----:B------:R-:W-:Y:S02]  /*0f30*/  HADD2.F32 R107, -RZ, R49.H0_H0 ;  /* 0x20000031ff6b7230 */ /* 0x000fe40000004100 */
[----:B------:R-:W-:Y:S02]  /*0f40*/  HADD2.F32 R103, -RZ, R89.H0_H0 ;  /* 0x20000059ff677230 */ /* 0x000fe40000004100 */
[----:B------:R-:W-:Y:S01]  /*0f50*/  FADD.FTZ R89, -R86, R99 ;  /* 0x0000006356597221 */ /* 0x000fe20000010100 */
[----:B------:R-:W-:-:S02]  /*0f60*/  HADD2.F32 R49, -RZ, R88.H0_H0 ;  /* 0x20000058ff317230 */ /* 0x000fc40000004100 */
[----:B------:R-:W-:Y:S01]  /*0f70*/  HADD2.F32 R99, -RZ, R52.H0_H0 ;  /* 0x20000034ff637230 */ /* 0x000fe20000004100 */
[----:B------:R-:W-:Y:S02]  /*0f80*/  SHF.R.U64 R116, R54, 0x10, R55 ;  /* 0x0000001036747819 */ /* 0x000fe40000001237 */
[C---:B------:R-:W-:Y:S02]  /*0f90*/  FADD.FTZ R111, -R86.reuse, R49 ;  /* 0x00000031566f7221 */ /* 0x040fe40000010100 */
[C---:B------:R-:W-:Y:S01]  /*0fa0*/  FADD.FTZ R49, -R86.reuse, R99 ;  /* 0x0000006356317221 */ /* 0x040fe20000010100 */
[----:B------:R-:W-:Y:S02]  /*0fb0*/  HADD2.F32 R99, -RZ, R54.H0_H0 ;  /* 0x20000036ff637230 */ /* 0x000fe40000004100 */
[----:B------:R-:W-:Y:S01]  /*0fc0*/  FADD.FTZ R97, -R86, R97 ;  /* 0x0000006156617221 */ /* 0x000fe20000010100 */
[----:B------:R-:W-:Y:S01]  /*0fd0*/  HADD2.F32 R116, -RZ, R116.H0_H0 ;  /* 0x20000074ff747230 */ /* 0x000fe20000004100 */
[----:B------:R-:W-:Y:S01]  /*0fe0*/  SHF.R.U64 R112, R80, 0x10, R81 ;  /* 0x0000001050707819 */ /* 0x000fe20000001251 */
[----:B------:R-:W-:-:S02]  /*0ff0*/  HADD2.F32 R105, -RZ, R80.H0_H0 ;  /* 0x20000050ff697230 */ /* 0x000fc40000004100 */
[----:B------:R-:W-:Y:S01]  /*1000*/  FMUL.FTZ R113, R36, R99 ;  /* 0x0000006324717220 */ /* 0x000fe20000410000 */
[----:B-----5:R-:W-:Y:S01]  /*1010*/  FMUL.FTZ R80, R72, R97 ;  /* 0x0000006148507220 */ /* 0x020fe20000410000 */
[----:B------:R-:W-:Y:S01]  /*1020*/  SHF.R.U32.HI R114, RZ, 0x10, R55 ;  /* 0x00000010ff727819 */ /* 0x000fe20000011637 */
[----:B------:R-:W-:Y:S02]  /*1030*/  HADD2.F32 R101, -RZ, R55.H0_H0 ;  /* 0x20000037ff657230 */ /* 0x000fe40000004100 */
[----:B------:R-:W-:Y:S01]  /*1040*/  FADD.FTZ R55, RZ, R113 ;  /* 0x00000071ff377221 */ /* 0x000fe20000010000 */
[----:B------:R-:W-:Y:S02]  /*1050*/  HADD2.F32 R119, -RZ, R48.H0_H0 ;  /* 0x20000030ff777230 */ /* 0x000fe40000004100 */
[----:B------:R-:W-:Y:S01]  /*1060*/  FMUL.FTZ R108, R37, R116 ;  /* 0x00000074256c7220 */ /* 0x000fe20000410000 */
[----:B------:R-:W-:Y:S01]  /*1070*/  FADD.FTZ R107, -R86, R107 ;  /* 0x0000006b566b7221 */ /* 0x000fe20000010100 */
[----:B------:R-:W-:Y:S01]  /*1080*/  FMUL.FTZ R111, R72, R111 ;  /* 0x0000006f486f7220 */ /* 0x000fe20000410000 */
[----:B------:R-:W-:Y:S01]  /*1090*/  FFMA.FTZ R48, R80, R113, RZ ;  /* 0x0000007150307223 */ /* 0x000fe200000100ff */
[----:B------:R-:W-:Y:S01]  /*10a0*/  HADD2.F32 R93, -RZ, R50.H0_H0 ;  /* 0x20000032ff5d7230 */ /* 0x000fe20000004100 */
[----:B------:R-:W-:Y:S01]  /*10b0*/  SHF.R.U32.HI R50, RZ, 0x10, R51 ;  /* 0x00000010ff327819 */ /* 0x000fe20000011633 */
[----:B------:R-:W-:Y:S01]  /*10c0*/  HADD2.F32 R114, -RZ, R114.H0_H0 ;  /* 0x20000072ff727230 */ /* 0x000fe20000004100 */
[--C-:B------:R-:W-:Y:S01]  /*10d0*/  SHF.R.U64 R110, R82, 0x10, R83.reuse ;  /* 0x00000010526e7819 */ /* 0x100fe20000001253 */
[----:B------:R-:W-:Y:S01]  /*10e0*/  HADD2.F32 R118, -RZ, R83.H0_H0 ;  /* 0x20000053ff767230 */ /* 0x000fe20000004100 */
[----:B------:R-:W-:Y:S01]  /*10f0*/  SHF.R.U32.HI R115, RZ, 0x10, R83 ;  /* 0x00000010ff737819 */ /* 0x000fe20000011653 */
[----:B------:R-:W-:Y:S01]  /*1100*/  FMUL.FTZ R104, R38, R101 ;  /* 0x0000006526687220 */ /* 0x000fe20000410000 */
[----:B------:R-:W-:Y:S01]  /*1110*/  FADD.FTZ R55, R55, R108 ;  /* 0x0000006c37377221 */ /* 0x000fe20000010000 */
[----:B------:R-:W-:-:S02]  /*1120*/  HADD2.F32 R51, -RZ, R51.H0_H0 ;  /* 0x20000033ff337230 */ /* 0x000fc40000004100 */
[----:B------:R-:W-:Y:S01]  /*1130*/  FADD.FTZ R119, -R86, R119 ;  /* 0x0000007756777221 */ /* 0x000fe20000010100 */
[----:B------:R-:W-:Y:S01]  /*1140*/  FMUL.FTZ R106, R72, R107 ;  /* 0x0000006b486a7220 */ /* 0x000fe20000410000 */
[----:B------:R-:W-:Y:S01]  /*1150*/  FFMA.FTZ R83, R111, R108, R48 ;  /* 0x0000006c6f537223 */ /* 0x000fe20000010030 */
[----:B------:R-:W-:Y:S01]  /*1160*/  FMUL.FTZ R102, R39, R114 ;  /* 0x0000007227667220 */ /* 0x000fe20000410000 */
[----:B------:R-:W-:Y:S01]  /*1170*/  FADD.FTZ R55, R55, R104 ;  /* 0x0000006837377221 */ /* 0x000fe20000010000 */
[----:B------:R-:W-:Y:S01]  /*1180*/  FADD.FTZ R93, -R86, R93 ;  /* 0x0000005d565d7221 */ /* 0x000fe20000010100 */
[----:B------:R-:W-:Y:S01]  /*1190*/  FMUL.FTZ R107, R72, R119 ;  /* 0x00000077486b7220 */ /* 0x000fe20000410000 */
[----:B------:R-:W-:Y:S01]  /*11a0*/  FFMA.FTZ R48, R106, R104, R83 ;  /* 0x000000686a307223 */ /* 0x000fe20000010053 */
[----:B------:R-:W-:Y:S01]  /*11b0*/  FADD.FTZ R53, -R86, R51 ;  /* 0x0000003356357221 */ /* 0x000fe20000010100 */
[----:B------:R-:W-:Y:S01]  /*11c0*/  HADD2.F32 R51, -RZ, R50.H0_H0 ;  /* 0x20000032ff337230 */ /* 0x000fe20000004100 */
        /* <DEDUP_REMOVED lines=58> */
.L_x_3548:
        /* <DEDUP_REMOVED lines=36> */
.L_x_3550:
[----:B------:R-:W-:Y:S05]  /*17b0*/  BSYNC.RECONVERGENT B0 ;  /* 0x0000000000007941 */ /* 0x000fea0003800200 */
.L_x_3549:
        /* <DEDUP_REMOVED lines=79> */
[----:B------:R-:W-:Y:S01]  /*1cb0*/  F2F.F16.F32 R50, R50 ;  /* 0x0000003200327304 */ /* 0x000fe20000200800 */
[-C--:B------:R-:W-:Y:S01]  /*1cc0*/  FMUL.FTZ R102, R102, R73.reuse ;  /* 0x0000004966667220 */ /* 0x080fe20000410000 */
[----:B------:R-:W-:Y:S01]  /*1cd0*/  FMUL.FTZ R100, R100, R73 ;  /* 0x0000004964647220 */ /* 0x000fe20000410000 */
[----:B------:R-:W-:Y:S01]  /*1ce0*/  FMUL.FTZ R82, R72, R81 ;  /* 0x0000005148527220 */ /* 0x000fe20000410000 */
[----:B------:R-:W-:Y:S01]  /*1cf0*/  FMUL.FTZ R96, R30, R101 ;  /* 0x000000651e607220 */ /* 0x000fe20000410000 */
[----:B------:R-:W-:Y:S01]  /*1d00*/  FMUL.FTZ R51, R29, R102 ;  /* 0x000000661d337220 */ /* 0x000fe20000410000 */
[----:B------:R-:W-:Y:S01]  /*1d10*/  FMUL.FTZ R108, R31, R100 ;  /* 0x000000641f6c7220 */ /* 0x000fe20000410000 */
[----:B------:R-:W-:Y:S01]  /*1d20*/  FMUL.FTZ R103, R82, R73 ;  /* 0x0000004952677220 */ /* 0x000fe20000410000 */
[----:B------:R-:W-:Y:S03]  /*1d30*/  F2F.F16.F32 R80, R80 ;  /* 0x0000005000507304 */ /* 0x000fe60000200800 */
[----:B------:R-:W-:-:S05]  /*1d40*/  FMUL.FTZ R98, R28, R103 ;  /* 0x000000671c627220 */ /* 0x000fca0000410000 */
[----:B------:R0:W2:Y:S08]  /*1d50*/  F2F.F16.F32 R97, R48 ;  /* 0x0000003000617304 */ /* 0x0000b00000200800 */
[----:B------:R-:W3:Y:S01]  /*1d60*/  F2F.F16.F32 R99, R99 ;  /* 0x0000006300637304 */ /* 0x000ee20000200800 */
[----:B0-----:R-:W-:-:S06]  /*1d70*/  IMAD.WIDE.U32 R48, R87, 0x8, R52 ;  /* 0x0000000857307825 */ /* 0x001fcc00078e0034 */
[----:B------:R-:W4:Y:S01]  /*1d80*/  LDG.E.64 R48, desc[UR8][R48.64] ;  /* 0x0000000830307981 */ /* 0x000f22000c1e1b00 */
[----:B------:R0:W-:Y:S01]  /*1d90*/  F2F.F16.F32 R83, R51 ;  /* 0x0000003300537304 */ /* 0x0001e20000200800 */
[----:B--2---:R-:W-:-:S07]  /*1da0*/  PRMT R97, R80, 0x5410, R97 ;  /* 0x0000541050617816 */ /* 0x004fce0000000061 */
[----:B------:R1:W-:Y:S01]  /*1db0*/  F2F.F16.F32 R106, R96 ;  /* 0x00000060006a7304 */ /* 0x0003e20000200800 */
[----:B0-----:R-:W-:-:S07]  /*1dc0*/  IMAD.WIDE.U32 R50, R50, 0x10000, RZ ;  /* 0x0001000032327825 */ /* 0x001fce00078e00ff */
[----:B------:R-:W0:Y:S01]  /*1dd0*/  F2F.F16.F32 R109, R108 ;  /* 0x0000006c006d7304 */ /* 0x000e220000200800 */
[----:B------:R-:W-:-:S07]  /*1de0*/  LOP3.LUT R81, R97, R51, RZ, 0xfc, !PT ;  /* 0x0000003361517212 */ /* 0x000fce00078efcff */
[----:B------:R2:W5:Y:S01]  /*1df0*/  F2F.F16.F32 R107, R98 ;  /* 0x00000062006b7304 */ /* 0x0005620000200800 */
[----:B---3--:R-:W-:Y:S01]  /*1e00*/  LOP3.LUT R80, R50, R99, RZ, 0xfc, !PT ;  /* 0x0000006332507212 */ /* 0x008fe200078efcff */
        /* <DEDUP_REMOVED lines=11> */
[----:B------:R-:W3:Y:S01]  /*1ec0*/  LDG.E.64 R52, desc[UR8][R52.64] ;  /* 0x0000000834347981 */ /* 0x000ee2000c1e1b00 */
        /* <DEDUP_REMOVED lines=20> */
[----:B------:R-:W0:Y:S08]  /*2010*/  F2F.F16.F32 R85, R85 ;  /* 0x0000005500557304 */ /* 0x000e300000200800 */
[----:B------:R-:W-:Y:S08]  /*2020*/  F2F.F16.F32 R88, R88 ;  /* 0x0000005800587304 */ /* 0x000ff00000200800 */
[----:B------:R-:W1:Y:S08]  /*2030*/  F2F.F16.F32 R89, R89 ;  /* 0x0000005900597304 */ /* 0x000e700000200800 */
[----:B------:R-:W5:Y:S01]  /*2040*/  F2F.F16.F32 R87, R87 ;  /* 0x0000005700577304 */ /* 0x000f620000200800 */
[----:B0-----:R-:W-:Y:S01]  /*2050*/  IMAD.WIDE.U32 R72, R85, 0x10000, RZ ;  /* 0x0001000055487825 */ /* 0x001fe200078e00ff */
[----:B-1----:R-:W-:-:S03]  /*2060*/  PRMT R91, R88, 0x5410, R89 ;  /* 0x00005410585b7816 */ /* 0x002fc60000000059 */
[----:B------:R-:W-:Y:S01]  /*2070*/  IMAD.WIDE.U32 R54, R84, 0x8, R54 ;  /* 0x0000000854367825 */ /* 0x000fe200078e0036 */
[----:B------:R-:W-:Y:S02]  /*2080*/  LOP3.LUT R73, R91, R73, RZ, 0xfc, !PT ;  /* 0x000000495b497212 */ /* 0x000fe400078efcff */
[----:B-----5:R-:W-:-:S05]  /*2090*/  LOP3.LUT R72, R72, R87, RZ, 0xfc, !PT ;  /* 0x0000005748487212 */ /* 0x020fca00078efcff */
[----:B------:R0:W-:Y:S01]  /*20a0*/  STG.E.64 desc[UR8][R54.64], R72 ;  /* 0x0000004836007986 */ /* 0x0001e2000c101b08 */
[--C-:B----4-:R-:W-:Y:S01]  /*20b0*/  SHF.R.U64 R90, R48, 0x10, R49.reuse ;  /* 0x00000010305a7819 */ /* 0x110fe20000001231 */
[----:B------:R-:W-:Y:S01]  /*20c0*/  HADD2.F32 R86, -RZ, R49.H0_H0 ;  /* 0x20000031ff567230 */ /* 0x000fe20000004100 */
[----:B------:R-:W-:-:S03]  /*20d0*/  SHF.R.U32.HI R49, RZ, 0x10, R49 ;  /* 0x00000010ff317819 */ /* 0x000fc60000011631 */
[----:B------:R-:W-:Y:S02]  /*20e0*/  HADD2.F32 R85, -RZ, R90.H0_H0 ;  /* 0x2000005aff557230 */ /* 0x000fe40000004100 */
[----:B------:R-:W-:Y:S02]  /*20f0*/  HADD2.F32 R48, -RZ, R48.H0_H0 ;  /* 0x20000030ff307230 */ /* 0x000fe40000004100 */
[----:B------:R-:W-:Y:S02]  /*2100*/  HADD2.F32 R49, -RZ, R49.H0_H0 ;  /* 0x20000031ff317230 */ /* 0x000fe40000004100 */
[----:B------:R-:W-:Y:S01]  /*2110*/  FMUL.FTZ R114, R114, R85 ;  /* 0x0000005572727220 */ /* 0x000fe20000410000 */
[----:B------:R-:W-:Y:S02]  /*2120*/  FMUL.FTZ R117, R117, R48 ;  /* 0x0000003075757220 */ /* 0x000fe40000410000 */
[----:B------:R-:W-:Y:S01]  /*2130*/  FMUL.FTZ R112, R104, R49 ;  /* 0x0000003168707220 */ /* 0x000fe20000410000 */
[----:B------:R-:W-:Y:S01]  /*2140*/  FMUL.FTZ R115, R115, R86 ;  /* 0x0000005673737220 */ /* 0x000fe20000410000 */
[--C-:B--2---:R-:W-:Y:S01]  /*2150*/  SHF.R.U64 R85, R50, 0x10, R51.reuse ;  /* 0x0000001032557819 */ /* 0x104fe20000001233 */
[----:B------:R-:W-:Y:S01]  /*2160*/  HADD2.F32 R50, -RZ, R50.H0_H0 ;  /* 0x20000032ff327230 */ /* 0x000fe20000004100 */
[----:B------:R-:W-:Y:S01]  /*2170*/  SHF.R.U32.HI R49, RZ, 0x10, R51 ;  /* 0x00000010ff317819 */ /* 0x000fe20000011633 */
[----:B------:R-:W-:-:S03]  /*2180*/  HADD2.F32 R48, -RZ, R51.H0_H0 ;  /* 0x20000033ff307230 */ /* 0x000fc60000004100 */
[----:B------:R-:W-:Y:S02]  /*2190*/  FMUL.FTZ R103, R103, R50 ;  /* 0x0000003267677220 */ /* 0x000fe40000410000 */
[----:B------:R-:W-:Y:S01]  /*21a0*/  FMUL.FTZ R101, R101, R48 ;  /* 0x0000003065657220 */ /* 0x000fe20000410000 */
[--C-:B---3--:R-:W-:Y:S02]  /*21b0*/  SHF.R.U64 R51, R52, 0x10, R53.reuse ;  /* 0x0000001034337819 */ /* 0x108fe40000001235 */
[----:B------:R-:W-:Y:S01]  /*21c0*/  SHF.R.U32.HI R50, RZ, 0x10, R53 ;  /* 0x00000010ff327819 */ /* 0x000fe20000011635 */
[----:B------:R-:W-:Y:S02]  /*21d0*/  HADD2.F32 R48, -RZ, R53.H0_H0 ;  /* 0x20000035ff307230 */ /* 0x000fe40000004100 */
[----:B------:R-:W-:Y:S02]  /*21e0*/  HADD2.F32 R85, -RZ, R85.H0_H0 ;  /* 0x20000055ff557230 */ /* 0x000fe40000004100 */
[----:B------:R-:W-:-:S02]  /*21f0*/  HADD2.F32 R49, -RZ, R49.H0_H0 ;  /* 0x20000031ff317230 */ /* 0x000fc40000004100 */
[----:B------:R-:W-:Y:S02]  /*2200*/  HADD2.F32 R52, -RZ, R52.H0_H0 ;  /* 0x20000034ff347230 */ /* 0x000fe40000004100 */
        /* <DEDUP_REMOVED lines=8> */
[----:B0-----:R-:W-:Y:S06]  /*2290*/  BRA `(.L_x_3553) ;  /* 0x0000001c00cc7947 */ /* 0x001fec0003800000 */
.L_x_3552:
        /* <DEDUP_REMOVED lines=11> */
[----:B------:R-:W-:Y:S01]  /*2350*/  FMUL.FTZ R112, R72, R107 ;  /* 0x0000006b48707220 */ /* 0x000fe20000410000 */
[----:B------:R0:W-:Y:S01]  /*2360*/  F2F.F16.F32 R50, R52 ;  /* 0x0000003400327304 */ /* 0x0001e20000200800 */
[----:B------:R-:W-:Y:S01]  /*2370*/  FMUL.FTZ R115, R52, R73 ;  /* 0x0000004934737220 */ /* 0x000fe20000410000 */
[----:B------:R-:W-:Y:S01]  /*2380*/  FADD.FTZ R113, -R80, R113 ;  /* 0x0000007150717221 */ /* 0x000fe20000010100 */
[----:B------:R-:W-:Y:S01]  /*2390*/  FADD.FTZ R97, -R100, R97 ;  /* 0x0000006164617221 */ /* 0x000fe20000010100 */
[----:B------:R-:W-:Y:S01]  /*23a0*/  FADD.FTZ R83, -R96, R83 ;  /* 0x0000005360537221 */ /* 0x000fe20000010100 */
[C-C-:B------:R-:W-:Y:S01]  /*23b0*/  FFMA.FTZ R82, R105.reuse, R82, R94.reuse ;  /* 0x0000005269527223 */ /* 0x140fe2000001005e */
[----:B------:R-:W-:Y:S01]  /*23c0*/  FFMA.FTZ R103, R105, R103, R94 ;  /* 0x0000006769677223 */ /* 0x000fe2000001005e */
[C---:B------:R-:W-:Y:S01]  /*23d0*/  FMUL.FTZ R54, R72.reuse, R113 ;  /* 0x0000007148367220 */ /* 0x040fe20000410000 */
[----:B------:R1:W2:Y:S01]  /*23e0*/  F2F.F16.F32 R48, R114 ;  /* 0x0000007200307304 */ /* 0x0002a20000200800 */
[----:B0-----:R-:W0:Y:S01]  /*23f0*/  LDC.64 R52, c[0x0][0x390] ;  /* 0x0000e400ff347b82 */ /* 0x001e220000000a00 */
[C---:B------:R-:W-:Y:S01]  /*2400*/  FMUL.FTZ R80, R72.reuse, R97 ;  /* 0x0000006148507220 */ /* 0x040fe20000410000 */
[----:B------:R-:W-:Y:S01]  /*2410*/  FMUL.FTZ R104, R72, R83 ;  /* 0x0000005348687220 */ /* 0x000fe20000410000 */
[----:B------:R-:W-:Y:S01]  /*2420*/  FADD.FTZ R81, -R82, R81 ;  /* 0x0000005152517221 */ /* 0x000fe20000010100 */
[----:B------:R-:W-:Y:S01]  /*2430*/  FADD.FTZ R103, -R103, R98 ;  /* 0x0000006267677221 */ /* 0x000fe20000010100 */
[-C--:B------:R-:W-:Y:S01]  /*2440*/  FMUL.FTZ R117, R54, R73.reuse ;  /* 0x0000004936757220 */ /* 0x080fe20000410000 */
[-C--:B------:R-:W-:Y:S01]  /*2450*/  FMUL.FTZ R111, R80, R73.reuse ;  /* 0x00000049506f7220 */ /* 0x080fe20000410000 */
[----:B------:R3:W4:Y:S01]  /*2460*/  F2F.F16.F32 R101, R112 ;  /* 0x0000007000657304 */ /* 0x0007220000200800 */
[----:B-1----:R-:W-:Y:S01]  /*2470*/  FMUL.FTZ R114, R114, R73 ;  /* 0x0000004972727220 */ /* 0x002fe20000410000 */
[C---:B------:R-:W-:Y:S01]  /*2480*/  FMUL.FTZ R106, R72.reuse, R81 ;  /* 0x00000051486a7220 */ /* 0x040fe20000410000 */
[----:B------:R-:W-:Y:S01]  /*2490*/  FMUL.FTZ R110, R72, R103 ;  /* 0x00000067486e7220 */ /* 0x000fe20000410000 */
[----:B------:R-:W-:Y:S01]  /*24a0*/  FMUL.FTZ R96, R26, R115 ;  /* 0x000000731a607220 */ /* 0x000fe20000410000 */
[----:B------:R-:W-:Y:S01]  /*24b0*/  FMUL.FTZ R83, R25, R114 ;  /* 0x0000007219537220 */ /* 0x000fe20000410000 */
[----:B------:R-:W-:Y:S01]  /*24c0*/  FMUL.FTZ R99, R24, R117 ;  /* 0x0000007518637220 */ /* 0x000fe20000410000 */
[----:B------:R-:W-:Y:S01]  /*24d0*/  FMUL.FTZ R121, R30, R111 ;  /* 0x0000006f1e797220 */ /* 0x000fe20000410000 */
[----:B------:R1:W-:Y:S01]  /*24e0*/  F2F.F16.F32 R51, R54 ;  /* 0x0000003600337304 */ /* 0x0003e20000200800 */
[-C--:B---3--:R-:W-:Y:S01]  /*24f0*/  FMUL.FTZ R112, R112, R73.reuse ;  /* 0x0000004970707220 */ /* 0x088fe20000410000 */
[----:B------:R-:W-:Y:S01]  /*2500*/  FMUL.FTZ R113, R106, R73 ;  /* 0x000000496a717220 */ /* 0x000fe20000410000 */
[----:B--2---:R-:W-:-:S04]  /*2510*/  IMAD.WIDE.U32 R48, R48, 0x10000, RZ ;  /* 0x0001000030307825 */ /* 0x004fc800078e00ff */
[----:B------:R-:W-:Y:S01]  /*2520*/  FMUL.FTZ R97, R27, R112 ;  /* 0x000000701b617220 */ /* 0x000fe20000410000 */
[----:B----4-:R-:W-:Y:S01]  /*2530*/  PRMT R101, R50, 0x5410, R101 ;  /* 0x0000541032657816 */ /* 0x010fe20000000065 */
[----:B------:R2:W-:Y:S01]  /*2540*/  F2F.F16.F32 R82, R104 ;  /* 0x0000006800527304 */ /* 0x0005e20000200800 */
[----:B-1----:R-:W1:Y:S07]  /*2550*/  LDC.64 R54, c[0x0][0x468] ;  /* 0x00011a00ff367b82 */ /* 0x002e6e0000000a00 */
[----:B------:R3:W4:Y:S01]  /*2560*/  F2F.F16.F32 R123, R80 ;  /* 0x00000050007b7304 */ /* 0x0007220000200800 */
[----:B--2---:R-:W-:-:S04]  /*2570*/  FMUL.FTZ R104, R104, R73 ;  /* 0x0000004968687220 */ /* 0x004fc80000410000 */
[----:B------:R-:W-:-:S03]  /*2580*/  FMUL.FTZ R100, R31, R104 ;  /* 0x000000681f647220 */ /* 0x000fc60000410000 */
[----:B------:R2:W-:Y:S01]  /*2590*/  F2F.F16.F32 R102, R110 ;  /* 0x0000006e00667304 */ /* 0x0005e20000200800 */
[----:B---3--:R-:W3:Y:S07]  /*25a0*/  LDC.64 R80, c[0x0][0x478] ;  /* 0x00011e00ff507b82 */ /* 0x008eee0000000a00 */
[----:B------:R-:W5:Y:S01]  /*25b0*/  F2F.F16.F32 R83, R83 ;  /* 0x0000005300537304 */ /* 0x000f620000200800 */
[----:B--2---:R-:W-:Y:S01]  /*25c0*/  FMUL.FTZ R110, R110, R73 ;  /* 0x000000496e6e7220 */ /* 0x004fe20000410000 */
[----:B------:R-:W-:Y:S01]  /*25d0*/  FMUL.FTZ R119, R28, R113 ;  /* 0x000000711c777220 */ /* 0x000fe20000410000 */
[----:B----4-:R-:W-:-:S02]  /*25e0*/  PRMT R123, R123, 0x5410, R82 ;  /* 0x000054107b7b7816 */ /* 0x010fc40000000052 */
[----:B------:R-:W-:-:S03]  /*25f0*/  FMUL.FTZ R107, R29, R110 ;  /* 0x0000006e1d6b7220 */ /* 0x000fc60000410000 */
[----:B------:R2:W-:Y:S08]  /*2600*/  F2F.F16.F32 R98, R96 ;  /* 0x0000006000627304 */ /* 0x0005f00000200800 */
[----:B------:R4:W1:Y:S01]  /*2610*/  F2F.F16.F32 R103, R97 ;  /* 0x0000006100677304 */ /* 0x0008620000200800 */
[----:B--2---:R-:W-:Y:S01]  /*2620*/  LOP3.LUT R96, R48, R51, RZ, 0xfc, !PT ;  /* 0x0000003330607212 */ /* 0x004fe200078efcff */
[----:B-----5:R-:W-:-:S06]  /*2630*/  IMAD.WIDE.U32 R50, R83, 0x10000, RZ ;  /* 0x0001000053327825 */ /* 0x020fcc00078e00ff */
[----:B------:R-:W2:Y:S01]  /*2640*/  F2F.F16.F32 R99, R99 ;  /* 0x0000006300637304 */ /* 0x000ea20000200800 */
[----:B----4-:R-:W-:Y:S01]  /*2650*/  LOP3.LUT R97, R101, R49, RZ, 0xfc, !PT ;  /* 0x0000003165617212 */ /* 0x010fe200078efcff */
[----:B0-----:R-:W-:Y:S01]  /*2660*/  IMAD.WIDE.U32 R48, R87, 0x8, R52 ;  /* 0x0000000857307825 */ /* 0x001fe200078e0034 */
[----:B-1----:R-:W-:-:S05]  /*2670*/  PRMT R103, R98, 0x5410, R103 ;  /* 0x0000541062677816 */ /* 0x002fca0000000067 */
[----:B------:R-:W-:Y:S01]  /*2680*/  F2F.F16.F32 R121, R121 ;  /* 0x0000007900797304 */ /* 0x000fe20000200800 */
[----:B------:R-:W4:Y:S07]  /*2690*/  LDG.E.64 R48, desc[UR8][R48.64] ;  /* 0x0000000830307981 */ /* 0x000f2e000c1e1b00 */
[----:B------:R-:W0:Y:S08]  /*26a0*/  F2F.F16.F32 R100, R100 ;  /* 0x0000006400647304 */ /* 0x000e300000200800 */
[----:B------:R-:W-:Y:S08]  /*26b0*/  F2F.F16.F32 R109, R106 ;  /* 0x0000006a006d7304 */ /* 0x000ff00000200800 */
[----:B------:R-:W1:Y:S01]  /*26c0*/  F2F.F16.F32 R106, R107 ;  /* 0x0000006b006a7304 */ /* 0x000e620000200800 */
[----:B--2---:R-:W-:-:S07]  /*26d0*/  LOP3.LUT R82, R50, R99, RZ, 0xfc, !PT ;  /* 0x0000006332527212 */ /* 0x004fce00078efcff */
[----:B------:R-:W2:Y:S01]  /*26e0*/  F2F.F16.F32 R119, R119 ;  /* 0x0000007700777304 */ /* 0x000ea20000200800 */
[----:B------:R-:W-:Y:S01]  /*26f0*/  LOP3.LUT R83, R103, R51, RZ, 0xfc, !PT ;  /* 0x0000003367537212 */ /* 0x000fe200078efcff */
[----:B---3--:R-:W-:Y:S01]  /*2700*/  IMAD.WIDE.U32 R98, R87, 0x8, R80 ;  /* 0x0000000857627825 */ /* 0x008fe200078e0050 */
[----:B0-----:R-:W-:-:S03]  /*2710*/  PRMT R121, R121, 0x5410, R100 ;  /* 0x0000541079797816 */ /* 0x001fc60000000064 */
[----:B------:R-:W-:-:S04]  /*2720*/  IMAD.WIDE.U32 R100, R87, 0x8, R54 ;  /* 0x0000000857647825 */ /* 0x000fc800078e0036 */
[----:B------:R-:W-:-:S04]  /*2730*/  IMAD.WIDE.U32 R102, R102, 0x10000, RZ ;  /* 0x0001000066667825 */ /* 0x000fc800078e00ff */
[----:B------:R-:W-:Y:S01]  /*2740*/  IMAD.WIDE.U32 R50, R85, 0x8, R52 ;  /* 0x0000000855327825 */ /* 0x000fe200078e0034 */
[----:B------:R0:W-:Y:S03]  /*2750*/  STG.E.64 desc[UR8][R98.64], R96 ;  /* 0x0000006062007986 */ /* 0x0001e6000c101b08 */
[----:B-1----:R-:W-:Y:S01]  /*2760*/  IMAD.WIDE.U32 R106, R106, 0x10000, RZ ;  /* 0x000100006a6a7825 */ /* 0x002fe200078e00ff */
[----:B------:R1:W-:Y:S01]  /*2770*/  STG.E.64 desc[UR8][R100.64], R82 ;  /* 0x0000005264007986 */ /* 0x0003e2000c101b08 */
[----:B------:R-:W-:Y:S02]  /*2780*/  LOP3.LUT R102, R102, R109, RZ, 0xfc, !PT ;  /* 0x0000006d66667212 */ /* 0x000fe400078efcff */
[----:B------:R-:W-:Y:S01]  /*2790*/  LOP3.LUT R103, R123, R103, RZ, 0xfc, !PT ;  /* 0x000000677b677212 */ /* 0x000fe200078efcff */
[----:B------:R-:W3:Y:S01]  /*27a0*/  LDG.E.64 R50, desc[UR8][R50.64] ;  /* 0x0000000832327981 */ /* 0x000ee2000c1e1b00 */
[----:B------:R-:W-:Y:S01]  /*27b0*/  IMAD.WIDE.U32 R108, R85, 0x8, R80 ;  /* 0x00000008556c7825 */ /* 0x000fe200078e0050 */
[----:B------:R-:W-:-:S02]  /*27c0*/  LOP3.LUT R107, R121, R107, RZ, 0xfc, !PT ;  /* 0x0000006b796b7212 */ /* 0x000fc400078efcff */
[----:B--2---:R-:W-:Y:S01]  /*27d0*/  LOP3.LUT R106, R106, R119, RZ, 0xfc, !PT ;  /* 0x000000776a6a7212 */ /* 0x004fe200078efcff */
[----:B------:R-:W-:-:S04]  /*27e0*/  IMAD.WIDE.U32 R52, R84, 0x8, R52 ;  /* 0x0000000854347825 */ /* 0x000fc800078e0034 */
[----:B0-----:R-:W-:Y:S01]  /*27f0*/  IMAD.WIDE.U32 R96, R85, 0x8, R54 ;  /* 0x0000000855607825 */ /* 0x001fe200078e0036 */
[----:B------:R0:W-:Y:S04]  /*2800*/  STG.E.64 desc[UR8][R108.64], R102 ;  /* 0x000000666c007986 */ /* 0x0001e8000c101b08 */
[----:B------:R-:W-:Y:S04]  /*2810*/  STG.E.64 desc[UR8][R96.64], R106 ;  /* 0x0000006a60007986 */ /* 0x000fe8000c101b08 */
[----:B------:R-:W2:Y:S01]  /*2820*/  LDG.E.64 R52, desc[UR8][R52.64] ;  /* 0x0000000834347981 */ /* 0x000ea2000c1e1b00 */
        /* <DEDUP_REMOVED lines=15> */
[----:B------:R-:W1:Y:S01]  /*2920*/  F2F.F16.F32 R82, R92 ;  /* 0x0000005c00527304 */ /* 0x000e620000200800 */
[----:B------:R-:W-:Y:S01]  /*2930*/  FMUL.FTZ R93, R33, R88 ;  /* 0x00000058215d7220 */ /* 0x000fe20000410000 */
[----:B------:R-:W-:Y:S01]  /*2940*/  FMUL.FTZ R94, R34, R85 ;  /* 0x00000055225e7220 */ /* 0x000fe20000410000 */
[----:B------:R-:W-:Y:S01]  /*2950*/  FMUL.FTZ R95, R35, R86 ;  /* 0x00000056235f7220 */ /* 0x000fe20000410000 */
[----:B------:R-:W-:-:S04]  /*2960*/  FMUL.FTZ R87, R72, R73 ;  /* 0x0000004948577220 */ /* 0x000fc80000410000 */
[----:B------:R-:W-:Y:S01]  /*2970*/  F2F.F16.F32 R83, R98 ;  /* 0x0000006200537304 */ /* 0x000fe20000200800 */
[----:B------:R-:W-:-:S07]  /*2980*/  FMUL.FTZ R91, R32, R87 ;  /* 0x00000057205b7220 */ /* 0x000fce0000410000 */
[----:B------:R-:W5:Y:S08]  /*2990*/  F2F.F16.F32 R90, R100 ;  /* 0x00000064005a7304 */ /* 0x000f700000200800 */
[----:B------:R1:W0:Y:S08]  /*29a0*/  F2F.F16.F32 R89, R72 ;  /* 0x0000004800597304 */ /* 0x0002300000200800 */
[----:B------:R-:W0:Y:S08]  /*29b0*/  F2F.F16.F32 R93, R93 ;  /* 0x0000005d005d7304 */ /* 0x000e300000200800 */
[----:B------:R-:W-:Y:S08]  /*29c0*/  F2F.F16.F32 R94, R94 ;  /* 0x0000005e005e7304 */ /* 0x000ff00000200800 */
[----:B------:R-:W0:Y:S01]  /*29d0*/  F2F.F16.F32 R95, R95 ;  /* 0x0000005f005f7304 */ /* 0x000e220000200800 */
[----:B-1----:R-:W-:Y:S01]  /*29e0*/  IMAD.WIDE.U32 R72, R82, 0x10000, RZ ;  /* 0x0001000052487825 */ /* 0x002fe200078e00ff */
[----:B-----5:R-:W-:-:S06]  /*29f0*/  PRMT R83, R83, 0x5410, R90 ;  /* 0x0000541053537816 */ /* 0x020fcc000000005a */
[----:B------:R-:W1:Y:S01]  /*2a00*/  F2F.F16.F32 R91, R91 ;  /* 0x0000005b005b7304 */ /* 0x000e620000200800 */
        /* <DEDUP_REMOVED lines=20> */
[--C-:B---3--:R-:W-:Y:S01]  /*2b50*/  SHF.R.U64 R89, R50, 0x10, R51.reuse ;  /* 0x0000001032597819 */ /* 0x108fe20000001233 */
[----:B------:R-:W-:Y:S01]  /*2b60*/  HADD2.F32 R50, -RZ, R50.H0_H0 ;  /* 0x20000032ff327230 */ /* 0x000fe20000004100 */
[----:B------:R-:W-:Y:S01]  /*2b70*/  SHF.R.U32.HI R49, RZ, 0x10, R51 ;  /* 0x00000010ff317819 */ /* 0x000fe20000011633 */
[----:B------:R-:W-:-:S03]  /*2b80*/  HADD2.F32 R48, -RZ, R51.H0_H0 ;  /* 0x20000033ff307230 */ /* 0x000fc60000004100 */
[----:B------:R-:W-:Y:S02]  /*2b90*/  FMUL.FTZ R103, R113, R50 ;  /* 0x0000003271677220 */ /* 0x000fe40000410000 */
[----:B------:R-:W-:Y:S01]  /*2ba0*/  FMUL.FTZ R101, R111, R48 ;  /* 0x000000306f657220 */ /* 0x000fe20000410000 */
[----:B------:R-:W-:Y:S02]  /*2bb0*/  HADD2.F32 R89, -RZ, R89.H0_H0 ;  /* 0x20000059ff597230 */ /* 0x000fe40000004100 */
[----:B------:R-:W-:Y:S01]  /*2bc0*/  HADD2.F32 R49, -RZ, R49.H0_H0 ;  /* 0x20000031ff317230 */ /* 0x000fe20000004100 */
[--C-:B--2---:R-:W-:Y:S02]  /*2bd0*/  SHF.R.U64 R51, R52, 0x10, R53.reuse ;  /* 0x0000001034337819 */ /* 0x104fe40000001235 */
[----:B------:R-:W-:Y:S01]  /*2be0*/  SHF.R.U32.HI R50, RZ, 0x10, R53 ;  /* 0x00000010ff327819 */ /* 0x000fe20000011635 */
[----:B------:R-:W-:Y:S02]  /*2bf0*/  HADD2.F32 R48, -RZ, R53.H0_H0 ;  /* 0x20000035ff307230 */ /* 0x000fe40000004100 */
[----:B------:R-:W-:-:S02]  /*2c00*/  HADD2.F32 R52, -RZ, R52.H0_H0 ;  /* 0x20000034ff347230 */ /* 0x000fc40000004100 */
[----:B------:R-:W-:Y:S02]  /*2c10*/  HADD2.F32 R51, -RZ, R51.H0_H0 ;  /* 0x20000033ff337230 */ /* 0x000fe40000004100 */
[----:B------:R-:W-:Y:S02]  /*2c20*/  HADD2.F32 R53, -RZ, R50.H0_H0 ;  /* 0x20000032ff357230 */ /* 0x000fe40000004100 */
[----:B------:R-:W-:Y:S01]  /*2c30*/  FMUL.FTZ R102, R110, R89 ;  /* 0x000000596e667220 */ /* 0x000fe20000410000 */
[----:B------:R-:W-:Y:S01]  /*2c40*/  FMUL.FTZ R100, R104, R49 ;  /* 0x0000003168647220 */ /* 0x000fe20000410000 */
[----:B0-----:R-:W-:Y:S01]  /*2c50*/  FMUL.FTZ R83, R87, R52 ;  /* 0x0000003457537220 */ /* 0x001fe20000410000 */
[----:B------:R-:W-:Y:S01]  /*2c60*/  FMUL.FTZ R81, R85, R48 ;  /* 0x0000003055517220 */ /* 0x000fe20000410000 */
[----:B------:R-:W-:Y:S01]  /*2c70*/  FMUL.FTZ R80, R88, R51 ;  /* 0x0000003358507220 */ /* 0x000fe20000410000 */
[----:B------:R-:W-:Y:S01]  /*2c80*/  FMUL.FTZ R82, R86, R53 ;  /* 0x0000003556527220 */ /* 0x000fe20000410000 */
[----:B-1----:R-:W-:Y:S06]  /*2c90*/  BRA `(.L_x_3553) ;  /* 0x00000014004c7947 */ /* 0x002fec0003800000 */
.L_x_3551:
[----:B------:R-:W-:-:S04]  /*2ca0*/  UISETP.NE.U32.AND UP0, UPT, UR16, URZ, UPT ;  /* 0x000000ff1000728c */ /* 0x000fc8000bf05070 */
[----:B------:R-:W-:-:S09]  /*2cb0*/  UISETP.NE.AND.EX UP0, UPT, UR17, URZ, UPT, UP0 ;  /* 0x000000ff1100728c */ /* 0x000fd2000bf05300 */
[----:B------:R-:W-:Y:S05]  /*2cc0*/  BRA.U UP0, `(.L_x_3554) ;  /* 0x0000000900647547 */ /* 0x000fea000b800000 */
[----:B------:R-:W-:Y:S01]  /*2cd0*/  MOV R48, R78 ;  /* 0x0000004e00307202 */ /* 0x000fe20000000f00 */
[C-C-:B------:R-:W-:Y:S01]  /*2ce0*/  FFMA.FTZ R80, R105.reuse, R80, R94.reuse ;  /* 0x0000005069507223 */ /* 0x140fe2000001005e */
[----:B------:R-:W-:Y:S01]  /*2cf0*/  SHF.R.U64 R51, R78, 0x10, R79 ;  /* 0x000000104e337819 */ /* 0x000fe2000000124f */
[C-C-:B------:R-:W-:Y:S01]  /*2d00*/  FFMA.FTZ R111, R105.reuse, R111, R94.reuse ;  /* 0x0000006f696f7223 */ /* 0x140fe2000001005e */
[----:B------:R-:W-:Y:S01]  /*2d10*/  MOV R50, R79 ;  /* 0x0000004f00327202 */ /* 0x000fe20000000f00 */
[----:B------:R-:W-:Y:S02]  /*2d20*/  HADD2.F32 R49, -RZ, R48.H0_H0 ;  /* 0x20000030ff317230 */ /* 0x000fe40000004100 */
[----:B------:R-:W-:Y:S01]  /*2d30*/  FADD.FTZ R48, -R80, R113 ;  /* 0x0000007150307221 */ /* 0x000fe20000010100 */
[----:B------:R-:W-:Y:S01]  /*2d40*/  FFMA.FTZ R53, R105, R106, R94 ;  /* 0x0000006a69357223 */ /* 0x000fe2000001005e */
[----:B------:R-:W-:Y:S01]  /*2d50*/  FADD.FTZ R111, -R111, R108 ;  /* 0x0000006c6f6f7221 */ /* 0x000fe20000010100 */
[----:B------:R-:W-:Y:S01]  /*2d60*/  FFMA.FTZ R107, R105, R107, R94 ;  /* 0x0000006b696b7223 */ /* 0x000fe2000001005e */
[----:B------:R-:W-:Y:S01]  /*2d70*/  FFMA.FTZ R48, R72, R48, R49 ;  /* 0x0000003048307223 */ /* 0x000fe20000010031 */
[----:B------:R-:W-:-:S02]  /*2d80*/  HADD2.F32 R49, -RZ, R51.H0_H0 ;  /* 0x20000033ff317230 */ /* 0x000fc40000004100 */
[----:B------:R-:W-:Y:S01]  /*2d90*/  FFMA.FTZ R103, R105, R103, R94 ;  /* 0x0000006769677223 */ /* 0x000fe2000001005e */
[----:B------:R-:W-:Y:S02]  /*2da0*/  HADD2.F32 R51, -RZ, R50.H0_H0 ;  /* 0x20000032ff337230 */ /* 0x000fe40000004100 */
[----:B------:R-:W-:Y:S01]  /*2db0*/  FMUL.FTZ R117, R48, R73 ;  /* 0x0000004930757220 */ /* 0x000fe20000410000 */
[----:B------:R-:W-:Y:S01]  /*2dc0*/  FADD.FTZ R48, -R53, R104 ;  /* 0x0000006835307221 */ /* 0x000fe20000010100 */
[C---:B------:R-:W-:Y:S01]  /*2dd0*/  FFMA.FTZ R114, R72.reuse, R111, R49 ;  /* 0x0000006f48727223 */ /* 0x040fe20000010031 */
[----:B------:R-:W-:Y:S01]  /*2de0*/  SHF.R.U32.HI R49, RZ, 0x10, R79 ;  /* 0x00000010ff317819 */ /* 0x000fe2000001164f */
[----:B------:R-:W-:Y:S01]  /*2df0*/  FADD.FTZ R104, -R107, R102 ;  /* 0x000000666b687221 */ /* 0x000fe20000010100 */
[----:B------:R-:W-:Y:S01]  /*2e00*/  FFMA.FTZ R48, R72, R48, R51 ;  /* 0x0000003048307223 */ /* 0x000fe20000010033 */
[----:B------:R-:W-:Y:S01]  /*2e10*/  SHF.R.U64 R51, R76, 0x10, R77 ;  /* 0x000000104c337819 */ /* 0x000fe2000000124d */
[----:B------:R-:W-:Y:S01]  /*2e20*/  FADD.FTZ R102, -R103, R98 ;  /* 0x0000006267667221 */ /* 0x000fe20000010100 */
[----:B------:R-:W-:-:S02]  /*2e30*/  HADD2.F32 R49, -RZ, R49.H0_H0 ;  /* 0x20000031ff317230 */ /* 0x000fc40000004100 */
[----:B------:R-:W-:Y:S01]  /*2e40*/  FMUL.FTZ R115, R48, R73 ;  /* 0x0000004930737220 */ /* 0x000fe20000410000 */
[----:B------:R-:W-:Y:S01]  /*2e50*/  MOV R48, R77 ;  /* 0x0000004d00307202 */ /* 0x000fe20000000f00 */
[----:B------:R-:W-:Y:S02]  /*2e60*/  HADD2.F32 R51, -RZ, R51.H0_H0 ;  /* 0x20000033ff337230 */ /* 0x000fe40000004100 */
[C-C-:B------:R-:W-:Y:S01]  /*2e70*/  FFMA.FTZ R100, R105.reuse, R100, R94.reuse ;  /* 0x0000006469647223 */ /* 0x140fe2000001005e */
[C---:B------:R-:W-:Y:S01]  /*2e80*/  FFMA.FTZ R104, R72.reuse, R104, R49 ;  /* 0x0000006848687223 */ /* 0x040fe20000010031 */
[----:B------:R-:W0:Y:S01]  /*2e90*/  LDC.64 R52, c[0x0][0x390] ;  /* 0x0000e400ff347b82 */ /* 0x000e220000000a00 */
[----:B------:R-:W-:Y:S02]  /*2ea0*/  HADD2.F32 R49, -RZ, R48.H0_H0 ;  /* 0x20000030ff317230 */ /* 0x000fe40000004100 */
[----:B------:R-:W-:Y:S01]  /*2eb0*/  FFMA.FTZ R102, R72, R102, R51 ;  /* 0x0000006648667223 */ /* 0x000fe20000010033 */
[----:B------:R-:W-:Y:S01]  /*2ec0*/  FADD.FTZ R54, -R100, R97 ;  /* 0x0000006164367221 */ /* 0x000fe20000010100 */
[----:B------:R-:W-:Y:S01]  /*2ed0*/  SHF.R.U32.HI R51, RZ, 0x10, R77 ;  /* 0x00000010ff337819 */ /* 0x000fe2000001164d */
[----:B------:R-:W-:Y:S01]  /*2ee0*/  FFMA.FTZ R96, R105, R96, R94 ;  /* 0x0000006069607223 */ /* 0x000fe2000001005e */
[-C--:B------:R-:W-:Y:S01]  /*2ef0*/  FMUL.FTZ R114, R114, R73.reuse ;  /* 0x0000004972727220 */ /* 0x080fe20000410000 */
[----:B------:R-:W-:Y:S01]  /*2f00*/  FMUL.FTZ R104, R104, R73 ;  /* 0x0000004968687220 */ /* 0x000fe20000410000 */
[----:B------:R-:W-:Y:S01]  /*2f10*/  FFMA.FTZ R54, R72, R54, R49 ;  /* 0x0000003648367223 */ /* 0x000fe20000010031 */
[----:B------:R-:W-:Y:S01]  /*2f20*/  MOV R48, R76 ;  /* 0x0000004c00307202 */ /* 0x000fe20000000f00 */
[----:B------:R-:W-:-:S02]  /*2f30*/  HADD2.F32 R51, -RZ, R51.H0_H0 ;  /* 0x20000033ff337230 */ /* 0x000fc40000004100 */
[----:B------:R-:W-:Y:S01]  /*2f40*/  FADD.FTZ R96, -R96, R83 ;  /* 0x0000005360607221 */ /* 0x000fe20000010100 */
[----:B------:R-:W-:Y:S01]  /*2f50*/  FFMA.FTZ R82, R105, R82, R94 ;  /* 0x0000005269527223 */ /* 0x000fe2000001005e */
[----:B------:R-:W-:Y:S01]  /*2f60*/  FMUL.FTZ R50, R25, R114 ;  /* 0x0000007219327220 */ /* 0x000fe20000410000 */
[----:B------:R-:W-:Y:S01]  /*2f70*/  FMUL.FTZ R80, R26, R115 ;  /* 0x000000731a507220 */ /* 0x000fe20000410000 */
[----:B------:R-:W-:Y:S01]  /*2f80*/  FMUL.FTZ R97, R27, R104 ;  /* 0x000000681b617220 */ /* 0x000fe20000410000 */
[-C--:B------:R-:W-:Y:S01]  /*2f90*/  FMUL.FTZ R101, R54, R73.reuse ;  /* 0x0000004936657220 */ /* 0x080fe20000410000 */
[----:B------:R-:W-:Y:S02]  /*2fa0*/  HADD2.F32 R49, -RZ, R48.H0_H0 ;  /* 0x20000030ff317230 */ /* 0x000fe40000004100 */
[----:B------:R-:W-:Y:S01]  /*2fb0*/  FFMA.FTZ R100, R72, R96, R51 ;  /* 0x0000006048647223 */ /* 0x000fe20000010033 */
[----:B------:R-:W1:Y:S01]  /*2fc0*/  LDC.64 R54, c[0x0][0x468] ;  /* 0x00011a00ff367b82 */ /* 0x000e620000000a00 */
[----:B------:R-:W-:Y:S01]  /*2fd0*/  FADD.FTZ R82, -R82, R81 ;  /* 0x0000005152527221 */ /* 0x000fe20000010100 */
[----:B------:R-:W-:Y:S01]  /*2fe0*/  FMUL.FTZ R102, R102, R73 ;  /* 0x0000004966667220 */ /* 0x000fe20000410000 */
[----:B------:R-:W-:Y:S01]  /*2ff0*/  FMUL.FTZ R99, R24, R117 ;  /* 0x0000007518637220 */ /* 0x000fe20000410000 */
[----:B------:R-:W2:Y:S01]  /*3000*/  F2F.F16.F32 R50, R50 ;  /* 0x0000003200327304 */ /* 0x000ea20000200800 */
[----:B------:R-:W-:Y:S01]  /*3010*/  FMUL.FTZ R100, R100, R73 ;  /* 0x0000004964647220 */ /* 0x000fe20000410000 */
[----:B------:R-:W-:Y:S01]  /*3020*/  FFMA.FTZ R82, R72, R82, R49 ;  /* 0x0000005248527223 */ /* 0x000fe20000010031 */
[----:B------:R-:W-:Y:S01]  /*3030*/  FMUL.FTZ R83, R29, R102 ;  /* 0x000000661d537220 */ /* 0x000fe20000410000 */
[----:B------:R-:W-:Y:S01]  /*3040*/  FMUL.FTZ R96, R30, R101 ;  /* 0x000000651e607220 */ /* 0x000fe20000410000 */
[----:B------:R-:W-:Y:S01]  /*3050*/  FMUL.FTZ R108, R31, R100 ;  /* 0x000000641f6c7220 */ /* 0x000fe20000410000 */
[----:B------:R-:W-:Y:S01]  /*3060*/  FMUL.FTZ R103, R82, R73 ;  /* 0x0000004952677220 */ /* 0x000fe20000410000 */
[----:B0-----:R-:W-:Y:S01]  /*3070*/  IMAD.WIDE.U32 R48, R87, 0x8, R52 ;  /* 0x0000000857307825 */ /* 0x001fe200078e0034 */
[----:B------:R-:W-:Y:S03]  /*3080*/  F2F.F16.F32 R80, R80 ;  /* 0x0000005000507304 */ /* 0x000fe60000200800 */
[----:B------:R-:W-:-:S02]  /*3090*/  FMUL.FTZ R98, R28, R103 ;  /* 0x000000671c627220 */ /* 0x000fc40000410000 */
[----:B------:R-:W3:Y:S03]  /*30a0*/  LDG.E.64 R48, desc[UR8][R48.64] ;  /* 0x0000000830307981 */ /* 0x000ee6000c1e1b00 */
[----:B------:R-:W0:Y:S08]  /*30b0*/  F2F.F16.F32 R97, R97 ;  /* 0x0000006100617304 */ /* 0x000e300000200800 */
[----:B------:R-:W4:Y:S01]  /*30c0*/  F2F.F16.F32 R99, R99 ;  /* 0x0000006300637304 */ /* 0x000f220000200800 */
[----:B--2---:R-:W-:-:S07]  /*30d0*/  IMAD.WIDE.U32 R50, R50, 0x10000, RZ ;  /* 0x0001000032327825 */ /* 0x004fce00078e00ff */
[----:B------:R-:W-:Y:S01]  /*30e0*/  F2F.F16.F32 R83, R83 ;  /* 0x0000005300537304 */ /* 0x000fe20000200800 */
[----:B0-----:R-:W-:-:S07]  /*30f0*/  PRMT R97, R80, 0x5410, R97 ;  /* 0x0000541050617816 */ /* 0x001fce0000000061 */
[----:B------:R1:W-:Y:S08]  /*3100*/  F2F.F16.F32 R106, R96 ;  /* 0x00000060006a7304 */ /* 0x0003f00000200800 */
[----:B------:R-:W0:Y:S01]  /*3110*/  F2F.F16.F32 R109, R108 ;  /* 0x0000006c006d7304 */ /* 0x000e220000200800 */
[----:B------:R-:W-:-:S07]  /*3120*/  LOP3.LUT R81, R97, R51, RZ, 0xfc, !PT ;  /* 0x0000003361517212 */ /* 0x000fce00078efcff */
[----:B------:R2:W5:Y:S01]  /*3130*/  F2F.F16.F32 R107, R98 ;  /* 0x00000062006b7304 */ /* 0x0005620000200800 */
        /* <DEDUP_REMOVED lines=13> */
[----:B------:R-:W-:Y:S01]  /*3210*/  SHF.R.U64 R85, R74, 0x10, R75 ;  /* 0x000000104a557819 */ /* 0x000fe2000000124b */
[C-C-:B------:R-:W-:Y:S01]  /*3220*/  FFMA.FTZ R95, R105.reuse, R95, R94.reuse ;  /* 0x0000005f695f7223 */ /* 0x140fe2000001005e */
[----:B------:R-:W-:-:S03]  /*3230*/  FFMA.FTZ R88, R105, R88, R94 ;  /* 0x0000005869587223 */ /* 0x000fc6000001005e */
[----:B0-----:R-:W-:Y:S02]  /*3240*/  HADD2.F32 R81, -RZ, R85.H0_H0 ;  /* 0x20000055ff517230 */ /* 0x001fe40000004100 */
[----:B------:R-:W-:Y:S01]  /*3250*/  FADD.FTZ R80, -R95, R90 ;  /* 0x0000005a5f507221 */ /* 0x000fe20000010100 */
[----:B------:R-:W-:Y:S02]  /*3260*/  MOV R85, R75 ;  /* 0x0000004b00557202 */ /* 0x000fe40000000f00 */
[----:B-1----:R-:W-:Y:S01]  /*3270*/  SHF.R.U32.HI R83, RZ, 0x10, R75 ;  /* 0x00000010ff537819 */ /* 0x002fe2000001164b */
[----:B------:R-:W-:Y:S01]  /*3280*/  FFMA.FTZ R89, R105, R89, R94 ;  /* 0x0000005969597223 */ /* 0x000fe2000001005e */
[----:B------:R-:W-:Y:S01]  /*3290*/  FFMA.FTZ R80, R72, R80, R81 ;  /* 0x0000005048507223 */ /* 0x000fe20000010051 */
[----:B------:R-:W-:Y:S01]  /*32a0*/  FADD.FTZ R90, -R88, R93 ;  /* 0x0000005d585a7221 */ /* 0x000fe20000010100 */
[----:B------:R-:W-:Y:S01]  /*32b0*/  MOV R82, R74 ;  /* 0x0000004a00527202 */ /* 0x000fe20000000f00 */
[----:B------:R-:W-:-:S02]  /*32c0*/  HADD2.F32 R83, -RZ, R83.H0_H0 ;  /* 0x20000053ff537230 */ /* 0x000fc40000004100 */
[----:B------:R-:W-:Y:S01]  /*32d0*/  FADD.FTZ R89, -R89, R92 ;  /* 0x0000005c59597221 */ /* 0x000fe20000010100 */
[----:B------:R-:W-:Y:S02]  /*32e0*/  HADD2.F32 R81, -RZ, R85.H0_H0 ;  /* 0x20000055ff517230 */ /* 0x000fe40000004100 */
[----:B------:R-:W-:Y:S01]  /*32f0*/  FFMA.FTZ R91, R105, R91, R94 ;  /* 0x0000005b695b7223 */ /* 0x000fe2000001005e */
[C---:B------:R-:W-:Y:S01]  /*3300*/  FFMA.FTZ R90, R72.reuse, R90, R83 ;  /* 0x0000005a485a7223 */ /* 0x040fe20000010053 */
[----:B------:R-:W-:Y:S02]  /*3310*/  HADD2.F32 R83, -RZ, R82.H0_H0 ;  /* 0x20000052ff537230 */ /* 0x000fe40000004100 */
[----:B------:R-:W-:Y:S01]  /*3320*/  FFMA.FTZ R88, R72, R89, R81 ;  /* 0x0000005948587223 */ /* 0x000fe20000010051 */
        /* <DEDUP_REMOVED lines=9> */
[----:B------:R-:W0:Y:S01]  /*33c0*/  F2F.F16.F32 R85, R85 ;  /* 0x0000005500557304 */ /* 0x000e220000200800 */
[----:B------:R-:W-:-:S07]  /*33d0*/  FMUL.FTZ R87, R32, R83 ;  /* 0x0000005320577220 */ /* 0x000fce0000410000 */
        /* <DEDUP_REMOVED lines=9> */
[--C-:B---3--:R-:W-:Y:S01]  /*3470*/  SHF.R.U64 R90, R48, 0x10, R49.reuse ;  /* 0x00000010305a7819 */ /* 0x108fe20000001231 */
        /* <DEDUP_REMOVED lines=15> */
[--C-:B----4-:R-:W-:Y:S02]  /*3570*/  SHF.R.U64 R51, R52, 0x10, R53.reuse ;  /* 0x0000001034337819 */ /* 0x110fe40000001235 */
        /* <DEDUP_REMOVED lines=14> */
.L_x_3554:
[----:B------:R-:W-:Y:S01]  /*3660*/  MOV R48, R79 ;  /* 0x0000004f00307202 */ /* 0x000fe20000000f00 */
[C-C-:B------:R-:W-:Y:S01]  /*3670*/  FFMA.FTZ R49, R105.reuse, R106, R94.reuse ;  /* 0x0000006a69317223 */ /* 0x140fe2000001005e */
[----:B------:R-:W-:Y:S01]  /*3680*/  SHF.R.U32.HI R50, RZ, 0x10, R79 ;  /* 0x00000010ff327819 */ /* 0x000fe2000001164f */
[C-C-:B------:R-:W-:Y:S01]  /*3690*/  FFMA.FTZ R80, R105.reuse, R80, R94.reuse ;  /* 0x0000005069507223 */ /* 0x140fe2000001005e */
[----:B------:R-:W-:Y:S01]  /*36a0*/  FFMA.FTZ R107, R105, R107, R94 ;  /* 0x0000006b696b7223 */ /* 0x000fe2000001005e */
[----:B------:R-:W-:Y:S02]  /*36b0*/  HADD2.F32 R51, -RZ, R48.H0_H0 ;  /* 0x20000030ff337230 */ /* 0x000fe40000004100 */
[----:B------:R-:W-:Y:S01]  /*36c0*/  FADD.FTZ R49, -R49, R104 ;  /* 0x0000006831317221 */ /* 0x000fe20000010100 */
[----:B------:R-:W-:Y:S01]  /*36d0*/  FADD.FTZ R113, -R80, R113 ;  /* 0x0000007150717221 */ /* 0x000fe20000010100 */
[----:B------:R-:W-:Y:S01]  /*36e0*/  FADD.FTZ R107, -R107, R102 ;  /* 0x000000666b6b7221 */ /* 0x000fe20000010100 */
[----:B------:R-:W-:Y:S01]  /*36f0*/  SHF.R.U32.HI R53, RZ, 0x10, R77 ;  /* 0x00000010ff357819 */ /* 0x000fe2000001164d */
[----:B------:R-:W-:Y:S01]  /*3700*/  FFMA.FTZ R48, R72, R49, R51 ;  /* 0x0000003148307223 */ /* 0x000fe20000010033 */
[----:B------:R-:W-:Y:S01]  /*3710*/  MOV R49, R78 ;  /* 0x0000004e00317202 */ /* 0x000fe20000000f00 */
[----:B------:R-:W-:Y:S01]  /*3720*/  HADD2.F32 R51, -RZ, R50.H0_H0 ;  /* 0x20000032ff337230 */ /* 0x000fe20000004100 */
[----:B------:R-:W-:Y:S01]  /*3730*/  SHF.R.U64 R50, R78, 0x10, R79 ;  /* 0x000000104e327819 */ /* 0x000fe2000000124f */
[C-C-:B------:R-:W-:Y:S01]  /*3740*/  FFMA.FTZ R100, R105.reuse, R100, R94.reuse ;  /* 0x0000006469647223 */ /* 0x140fe2000001005e */
[----:B------:R-:W-:Y:S01]  /*3750*/  FFMA.FTZ R96, R105, R96, R94 ;  /* 0x0000006069607223 */ /* 0x000fe2000001005e */
[----:B------:R-:W-:-:S02]  /*3760*/  HADD2.F32 R49, -RZ, R49.H0_H0 ;  /* 0x20000031ff317230 */ /* 0x000fc40000004100 */
[----:B------:R-:W-:Y:S01]  /*3770*/  FFMA.FTZ R112, R72, R107, R51 ;  /* 0x0000006b48707223 */ /* 0x000fe20000010033 */
[----:B------:R-:W-:Y:S01]  /*3780*/  FFMA.FTZ R111, R105, R111, R94 ;  /* 0x0000006f696f7223 */ /* 0x000fe2000001005e */
[----:B------:R-:W-:Y:S01]  /*3790*/  FADD.FTZ R97, -R100, R97 ;  /* 0x0000006164617221 */ /* 0x000fe20000010100 */
[----:B------:R-:W-:Y:S02]  /*37a0*/  HADD2.F32 R53, -RZ, R53.H0_H0 ;  /* 0x20000035ff357230 */ /* 0x000fe40000004100 */
[----:B------:R-:W-:Y:S01]  /*37b0*/  FFMA.FTZ R52, R72, R113, R49 ;  /* 0x0000007148347223 */ /* 0x000fe20000010031 */
[----:B------:R-:W-:Y:S01]  /*37c0*/  HADD2.F32 R49, -RZ, R50.H0_H0 ;  /* 0x20000032ff317230 */ /* 0x000fe20000004100 */
[----:B------:R-:W-:Y:S01]  /*37d0*/  MOV R50, R77 ;  /* 0x0000004d00327202 */ /* 0x000fe20000000f00 */
[----:B------:R-:W-:Y:S01]  /*37e0*/  FADD.FTZ R83, -R96, R83 ;  /* 0x0000005360537221 */ /* 0x000fe20000010100 */
[----:B------:R-:W-:Y:S01]  /*37f0*/  FADD.FTZ R111, -R111, R108 ;  /* 0x0000006c6f6f7221 */ /* 0x000fe20000010100 */
[----:B------:R-:W-:Y:S01]  /*3800*/  FMUL.FTZ R115, R48, R73 ;  /* 0x0000004930737220 */ /* 0x000fe20000410000 */
[----:B------:R0:W-:Y:S01]  /*3810*/  F2F.F16.F32 R80, R112 ;  /* 0x0000007000507304 */ /* 0x0001e20000200800 */
[----:B------:R-:W-:-:S02]  /*3820*/  HADD2.F32 R51, -RZ, R50.H0_H0 ;  /* 0x20000032ff337230 */ /* 0x000fc40000004100 */
[C-C-:B------:R-:W-:Y:S01]  /*3830*/  FFMA.FTZ R103, R105.reuse, R103, R94.reuse ;  /* 0x0000006769677223 */ /* 0x140fe2000001005e */
[----:B------:R-:W-:Y:S01]  /*3840*/  FFMA.FTZ R104, R72, R83, R53 ;  /* 0x0000005348687223 */ /* 0x000fe20000010035 */
[----:B------:R-:W-:Y:S01]  /*3850*/  SHF.R.U64 R53, R76, 0x10, R77 ;  /* 0x000000104c357819 */ /* 0x000fe2000000124d */
[C---:B------:R-:W-:Y:S01]  /*3860*/  FFMA.FTZ R114, R72.reuse, R111, R49 ;  /* 0x0000006f48727223 */ /* 0x040fe20000010031 */
[----:B------:R-:W-:Y:S01]  /*3870*/  FFMA.FTZ R50, R72, R97, R51 ;  /* 0x0000006148327223 */ /* 0x000fe20000010033 */
[----:B------:R-:W-:Y:S01]  /*3880*/  MOV R51, R76 ;  /* 0x0000004c00337202 */ /* 0x000fe20000000f00 */
[----:B------:R-:W-:Y:S01]  /*3890*/  FFMA.FTZ R82, R105, R82, R94 ;  /* 0x0000005269527223 */ /* 0x000fe2000001005e */
[----:B0-----:R-:W-:Y:S01]  /*38a0*/  FMUL.FTZ R112, R112, R73 ;  /* 0x0000004970707220 */ /* 0x001fe20000410000 */
[----:B------:R-:W-:Y:S01]  /*38b0*/  FMUL.FTZ R97, R26, R115 ;  /* 0x000000731a617220 */ /* 0x000fe20000410000 */
[----:B------:R-:W-:Y:S01]  /*38c0*/  FADD.FTZ R103, -R103, R98 ;  /* 0x0000006267677221 */ /* 0x000fe20000010100 */
[----:B------:R-:W-:-:S02]  /*38d0*/  HADD2.F32 R51, -RZ, R51.H0_H0 ;  /* 0x20000033ff337230 */ /* 0x000fc40000004100 */
[----:B------:R-:W-:Y:S01]  /*38e0*/  FMUL.FTZ R98, R27, R112 ;  /* 0x000000701b627220 */ /* 0x000fe20000410000 */
[----:B------:R0:W-:Y:S01]  /*38f0*/  F2F.F16.F32 R49, R114 ;  /* 0x0000007200317304 */ /* 0x0001e20000200800 */
[----:B------:R-:W-:Y:S01]  /*3900*/  FADD.FTZ R81, -R82, R81 ;  /* 0x0000005152517221 */ /* 0x000fe20000010100 */
[----:B------:R-:W-:Y:S01]  /*3910*/  HADD2.F32 R53, -RZ, R53.H0_H0 ;  /* 0x20000035ff357230 */ /* 0x000fe20000004100 */
[----:B------:R-:W1:Y:S01]  /*3920*/  LDC.64 R54, c[0x0][0x390] ;  /* 0x0000e400ff367b82 */ /* 0x000e620000000a00 */
[----:B------:R-:W-:Y:S01]  /*3930*/  FMUL.FTZ R111, R50, R73 ;  /* 0x00000049326f7220 */ /* 0x000fe20000410000 */
[----:B------:R-:W-:Y:S01]  /*3940*/  FFMA.FTZ R96, R72, R81, R51 ;  /* 0x0000005148607223 */ /* 0x000fe20000010033 */
[----:B------:R-:W-:Y:S01]  /*3950*/  FMUL.FTZ R117, R52, R73 ;  /* 0x0000004934757220 */ /* 0x000fe20000410000 */
[----:B------:R-:W-:Y:S01]  /*3960*/  FFMA.FTZ R110, R72, R103, R53 ;  /* 0x00000067486e7223 */ /* 0x000fe20000010035 */
[----:B------:R-:W-:Y:S01]  /*3970*/  F2F.F16.F32 R97, R97 ;  /* 0x0000006100617304 */ /* 0x000fe20000200800 */
[----:B0-----:R-:W-:Y:S01]  /*3980*/  FMUL.FTZ R114, R114, R73 ;  /* 0x0000004972727220 */ /* 0x001fe20000410000 */
[----:B------:R-:W-:Y:S01]  /*3990*/  FMUL.FTZ R83, R24, R117 ;  /* 0x0000007518537220 */ /* 0x000fe20000410000 */
[----:B------:R-:W-:Y:S01]  /*39a0*/  FMUL.FTZ R121, R30, R111 ;  /* 0x0000006f1e797220 */ /* 0x000fe20000410000 */
[----:B------:R-:W-:Y:S01]  /*39b0*/  FMUL.FTZ R113, R96, R73 ;  /* 0x0000004960717220 */ /* 0x000fe20000410000 */
[----:B------:R-:W-:-:S03]  /*39c0*/  FMUL.FTZ R81, R25, R114 ;  /* 0x0000007219517220 */ /* 0x000fc60000410000 */
[----:B------:R-:W0:Y:S08]  /*39d0*/  F2F.F16.F32 R106, R98 ;  /* 0x00000062006a7304 */ /* 0x000e300000200800 */
[----:B------:R-:W2:Y:S08]  /*39e0*/  F2F.F16.F32 R99, R48 ;  /* 0x0000003000637304 */ /* 0x000eb00000200800 */
[----:B------:R3:W-:Y:S01]  /*39f0*/  F2F.F16.F32 R123, R50 ;  /* 0x00000032007b7304 */ /* 0x0007e20000200800 */
[----:B0-----:R-:W-:-:S07]  /*3a00*/  PRMT R97, R97, 0x5410, R106 ;  /* 0x0000541061617816 */ /* 0x001fce000000006a */
[----:B------:R0:W4:Y:S01]  /*3a10*/  F2F.F16.F32 R82, R104 ;  /* 0x0000006800527304 */ /* 0x0001220000200800 */
[----:B---3--:R-:W3:Y:S07]  /*3a20*/  LDC.64 R50, c[0x0][0x478] ;  /* 0x00011e00ff327b82 */ /* 0x008eee0000000a00 */
[----:B------:R5:W-:Y:S01]  /*3a30*/  F2F.F16.F32 R102, R110 ;  /* 0x0000006e00667304 */ /* 0x000be20000200800 */
[----:B0-----:R-:W-:-:S07]  /*3a40*/  FMUL.FTZ R104, R104, R73 ;  /* 0x0000004968687220 */ /* 0x001fce0000410000 */
[----:B------:R0:W1:Y:S01]  /*3a50*/  F2F.F16.F32 R101, R52 ;  /* 0x0000003400657304 */ /* 0x0000620000200800 */
[----:B-----5:R-:W-:Y:S01]  /*3a60*/  FMUL.FTZ R110, R110, R73 ;  /* 0x000000496e6e7220 */ /* 0x020fe20000410000 */
[----:B------:R-:W-:Y:S01]  /*3a70*/  FMUL.FTZ R100, R31, R104 ;  /* 0x000000681f647220 */ /* 0x000fe20000410000 */
[----:B------:R-:W-:Y:S01]  /*3a80*/  FMUL.FTZ R119, R28, R113 ;  /* 0x000000711c777220 */ /* 0x000fe20000410000 */
[----:B------:R-:W-:-:S04]  /*3a90*/  IMAD.WIDE.U32 R48, R49, 0x10000, RZ ;  /* 0x0001000031307825 */ /* 0x000fc800078e00ff */
[----:B------:R-:W-:Y:S01]  /*3aa0*/  FMUL.FTZ R103, R29, R110 ;  /* 0x0000006e1d677220 */ /* 0x000fe20000410000 */
[----:B--2---:R-:W-:Y:S01]  /*3ab0*/  PRMT R99, R99, 0x5410, R80 ;  /* 0x0000541063637816 */ /* 0x004fe20000000050 */
[----:B------:R-:W2:Y:S01]  /*3ac0*/  F2F.F16.F32 R81, R81 ;  /* 0x0000005100517304 */ /* 0x000ea20000200800 */
[----:B0-----:R-:W0:Y:S02]  /*3ad0*/  LDC.64 R52, c[0x0][0x468] ;  /* 0x00011a00ff347b82 */ /* 0x001e240000000a00 */
[----:B------:R-:W-:Y:S02]  /*3ae0*/  LOP3.LUT R99, R99, R49, RZ, 0xfc, !PT ;  /* 0x0000003163637212 */ /* 0x000fe400078efcff */
[----:B----4-:R-:W-:Y:S02]  /*3af0*/  PRMT R123, R123, 0x5410, R82 ;  /* 0x000054107b7b7816 */ /* 0x010fe40000000052 */
[----:B-1----:R-:W-:Y:S01]  /*3b00*/  LOP3.LUT R98, R48, R101, RZ, 0xfc, !PT ;  /* 0x0000006530627212 */ /* 0x002fe200078efcff */
[----:B------:R1:W-:Y:S01]  /*3b10*/  F2F.F16.F32 R106, R103 ;  /* 0x00000067006a7304 */ /* 0x0003e20000200800 */
[----:B------:R-:W-:-:S04]  /*3b20*/  IMAD.WIDE.U32 R48, R87, 0x8, R54 ;  /* 0x0000000857307825 */ /* 0x000fc800078e0036 */
[----:B--2---:R-:W-:-:S03]  /*3b30*/  IMAD.WIDE.U32 R80, R81, 0x10000, RZ ;  /* 0x0001000051507825 */ /* 0x004fc600078e00ff */
[----:B------:R-:W2:Y:S01]  /*3b40*/  F2F.F16.F32 R83, R83 ;  /* 0x0000005300537304 */ /* 0x000ea20000200800 */
[----:B------:R-:W4:Y:S07]  /*3b50*/  LDG.E.64 R48, desc[UR8][R48.64] ;  /* 0x0000000830307981 */ /* 0x000f2e000c1e1b00 */
[----:B------:R-:W-:Y:S08]  /*3b60*/  F2F.F16.F32 R121, R121 ;  /* 0x0000007900797304 */ /* 0x000ff00000200800 */
[----:B------:R-:W5:Y:S08]  /*3b70*/  F2F.F16.F32 R100, R100 ;  /* 0x0000006400647304 */ /* 0x000f700000200800 */
[----:B------:R3:W0:Y:S08]  /*3b80*/  F2F.F16.F32 R109, R96 ;  /* 0x00000060006d7304 */ /* 0x0006300000200800 */
[----:B------:R-:W0:Y:S01]  /*3b90*/  F2F.F16.F32 R119, R119 ;  /* 0x0000007700777304 */ /* 0x000e220000200800 */
[----:B------:R-:W-:Y:S01]  /*3ba0*/  LOP3.LUT R81, R97, R81, RZ, 0xfc, !PT ;  /* 0x0000005161517212 */ /* 0x000fe200078efcff */
[----:B-1----:R-:W-:Y:S01]  /*3bb0*/  IMAD.WIDE.U32 R102, R102, 0x10000, RZ ;  /* 0x0001000066667825 */ /* 0x002fe200078e00ff */
[----:B--2---:R-:W-:-:S03]  /*3bc0*/  LOP3.LUT R80, R80, R83, RZ, 0xfc, !PT ;  /* 0x0000005350507212 */ /* 0x004fc600078efcff */
[----:B---3--:R-:W-:Y:S01]  /*3bd0*/  IMAD.WIDE.U32 R96, R87, 0x8, R50 ;  /* 0x0000000857607825 */ /* 0x008fe200078e0032 */
[----:B-----5:R-:W-:-:S03]  /*3be0*/  PRMT R121, R121, 0x5410, R100 ;  /* 0x0000541079797816 */ /* 0x020fc60000000064 */
[----:B------:R-:W-:Y:S01]  /*3bf0*/  IMAD.WIDE.U32 R106, R106, 0x10000, RZ ;  /* 0x000100006a6a7825 */ /* 0x000fe200078e00ff */
[----:B0-----:R-:W-:Y:S01]  /*3c00*/  LOP3.LUT R102, R102, R109, RZ, 0xfc, !PT ;  /* 0x0000006d66667212 */ /* 0x001fe200078efcff */
[----:B------:R0:W-:Y:S02]  /*3c10*/  STG.E.64 desc[UR8][R96.64], R98 ;  /* 0x0000006260007986 */ /* 0x0001e4000c101b08 */
[----:B------:R-:W-:Y:S01]  /*3c20*/  IMAD.WIDE.U32 R100, R87, 0x8, R52 ;  /* 0x0000000857647825 */ /* 0x000fe200078e0034 */
        /* <DEDUP_REMOVED lines=11> */
[----:B------:R-:W3:Y:S01]  /*3ce0*/  LDG.E.64 R54, desc[UR8][R54.64] ;  /* 0x0000000836367981 */ /* 0x000ee2000c1e1b00 */
[----:B-1----:R-:W-:Y:S01]  /*3cf0*/  MOV R80, R75 ;  /* 0x0000004b00507202 */ /* 0x002fe20000000f00 */
[C-C-:B------:R-:W-:Y:S01]  /*3d00*/  FFMA.FTZ R89, R105.reuse, R89, R94.reuse ;  /* 0x0000005969597223 */ /* 0x140fe2000001005e */
[----:B------:R-:W-:-:S03]  /*3d10*/  FFMA.FTZ R88, R105, R88, R94 ;  /* 0x0000005869587223 */ /* 0x000fc6000001005e */
[----:B------:R-:W-:Y:S01]  /*3d20*/  HADD2.F32 R81, -RZ, R80.H0_H0 ;  /* 0x20000050ff517230 */ /* 0x000fe20000004100 */
[----:B------:R-:W-:Y:S01]  /*3d30*/  SHF.R.U32.HI R80, RZ, 0x10, R75 ;  /* 0x00000010ff507819 */ /* 0x000fe2000001164b */
[----:B------:R-:W-:Y:S01]  /*3d40*/  FADD.FTZ R89, -R89, R92 ;  /* 0x0000005c59597221 */ /* 0x000fe20000010100 */
[----:B------:R-:W-:-:S03]  /*3d50*/  FADD.FTZ R93, -R88, R93 ;  /* 0x0000005d585d7221 */ /* 0x000fc60000010100 */
[----:B------:R-:W-:Y:S01]  /*3d60*/  FFMA.FTZ R98, R72, R89, R81 ;  /* 0x0000005948627223 */ /* 0x000fe20000010051 */
[----:B------:R-:W-:Y:S01]  /*3d70*/  HADD2.F32 R85, -RZ, R80.H0_H0 ;  /* 0x20000050ff557230 */ /* 0x000fe20000004100 */
[----:B------:R-:W-:Y:S01]  /*3d80*/  SHF.R.U64 R81, R74, 0x10, R75 ;  /* 0x000000104a517819 */ /* 0x000fe2000000124b */
[----:B------:R-:W-:-:S03]  /*3d90*/  FFMA.FTZ R95, R105, R95, R94 ;  /* 0x0000005f695f7223 */ /* 0x000fc6000001005e */
[C---:B0-----:R-:W-:Y:S01]  /*3da0*/  FFMA.FTZ R96, R72.reuse, R93, R85 ;  /* 0x0000005d48607223 */ /* 0x041fe20000010055 */
[----:B------:R-:W-:Y:S02]  /*3db0*/  HADD2.F32 R85, -RZ, R81.H0_H0 ;  /* 0x20000051ff557230 */ /* 0x000fe40000004100 */
[----:B------:R-:W-:Y:S01]  /*3dc0*/  FADD.FTZ R95, -R95, R90 ;  /* 0x0000005a5f5f7221 */ /* 0x000fe20000010100 */
[----:B------:R-:W-:Y:S01]  /*3dd0*/  MOV R81, R74 ;  /* 0x0000004a00517202 */ /* 0x000fe20000000f00 */
[----:B------:R-:W-:Y:S02]  /*3de0*/  FFMA.FTZ R91, R105, R91, R94 ;  /* 0x0000005b695b7223 */ /* 0x000fe4000001005e */
[----:B------:R-:W-:Y:S02]  /*3df0*/  FFMA.FTZ R90, R72, R95, R85 ;  /* 0x0000005f485a7223 */ /* 0x000fe40000010055 */
[----:B------:R-:W-:Y:S02]  /*3e00*/  HADD2.F32 R85, -RZ, R81.H0_H0 ;  /* 0x20000051ff557230 */ /* 0x000fe40000004100 */
[----:B------:R-:W-:Y:S01]  /*3e10*/  FADD.FTZ R91, -R91, R86 ;  /* 0x000000565b5b7221 */ /* 0x000fe20000010100 */
[----:B------:R-:W0:Y:S01]  /*3e20*/  F2F.F16.F32 R81, R90 ;  /* 0x0000005a00517304 */ /* 0x000e220000200800 */
[----:B------:R-:W-:-:S02]  /*3e30*/  FMUL.FTZ R88, R90, R73 ;  /* 0x000000495a587220 */ /* 0x000fc40000410000 */
[----:B------:R-:W-:Y:S01]  /*3e40*/  FFMA.FTZ R72, R72, R91, R85 ;  /* 0x0000005b48487223 */ /* 0x000fe20000010055 */
[-C--:B------:R-:W-:Y:S01]  /*3e50*/  FMUL.FTZ R85, R98, R73.reuse ;  /* 0x0000004962557220 */ /* 0x080fe20000410000 */
[----:B------:R-:W-:Y:S01]  /*3e60*/  FMUL.FTZ R86, R96, R73 ;  /* 0x0000004960567220 */ /* 0x000fe20000410000 */
[----:B------:R-:W-:Y:S02]  /*3e70*/  FMUL.FTZ R92, R33, R88 ;  /* 0x00000058215c7220 */ /* 0x000fe40000410000 */
[----:B------:R-:W-:Y:S01]  /*3e80*/  F2F.F16.F32 R80, R98 ;  /* 0x0000006200507304 */ /* 0x000fe20000200800 */
[----:B------:R-:W-:Y:S01]  /*3e90*/  FMUL.FTZ R94, R34, R85 ;  /* 0x00000055225e7220 */ /* 0x000fe20000410000 */
[----:B------:R-:W-:Y:S01]  /*3ea0*/  FMUL.FTZ R95, R35, R86 ;  /* 0x00000056235f7220 */ /* 0x000fe20000410000 */
[----:B------:R-:W-:-:S05]  /*3eb0*/  FMUL.FTZ R87, R72, R73 ;  /* 0x0000004948577220 */ /* 0x000fca0000410000 */
[----:B------:R-:W1:Y:S01]  /*3ec0*/  F2F.F16.F32 R93, R96 ;  /* 0x00000060005d7304 */ /* 0x000e620000200800 */
[----:B------:R-:W-:-:S07]  /*3ed0*/  FMUL.FTZ R91, R32, R87 ;  /* 0x00000057205b7220 */ /* 0x000fce0000410000 */
[----:B------:R0:W5:Y:S08]  /*3ee0*/  F2F.F16.F32 R89, R72 ;  /* 0x0000004800597304 */ /* 0x0001700000200800 */
[----:B------:R-:W5:Y:S01]  /*3ef0*/  F2F.F16.F32 R92, R92 ;  /* 0x0000005c005c7304 */ /* 0x000f620000200800 */
[----:B0-----:R-:W-:Y:S01]  /*3f00*/  IMAD.WIDE.U32 R72, R81, 0x10000, RZ ;  /* 0x0001000051487825 */ /* 0x001fe200078e00ff */
[----:B-1----:R-:W-:-:S06]  /*3f10*/  PRMT R93, R80, 0x5410, R93 ;  /* 0x00005410505d7816 */ /* 0x002fcc000000005d */
[----:B------:R-:W-:Y:S01]  /*3f20*/  F2F.F16.F32 R94, R94 ;  /* 0x0000005e005e7304 */ /* 0x000fe20000200800 */
[----:B-----5:R-:W-:-:S07]  /*3f30*/  LOP3.LUT R80, R72, R89, RZ, 0xfc, !PT ;  /* 0x0000005948507212 */ /* 0x020fce00078efcff */
[----:B------:R-:W0:Y:S08]  /*3f40*/  F2F.F16.F32 R95, R95 ;  /* 0x0000005f005f7304 */ /* 0x000e300000200800 */
[----:B------:R-:W1:Y:S01]  /*3f50*/  F2F.F16.F32 R91, R91 ;  /* 0x0000005b005b7304 */ /* 0x000e620000200800 */
[----:B------:R-:W-:Y:S01]  /*3f60*/  LOP3.LUT R81, R93, R73, RZ, 0xfc, !PT ;  /* 0x000000495d517212 */ /* 0x000fe200078efcff */
[----:B------:R-:W-:-:S04]  /*3f70*/  IMAD.WIDE.U32 R72, R92, 0x10000, RZ ;  /* 0x000100005c487825 */ /* 0x000fc800078e00ff */
[----:B------:R-:W-:Y:S01]  /*3f80*/  IMAD.WIDE.U32 R50, R84, 0x8, R50 ;  /* 0x0000000854327825 */ /* 0x000fe200078e0032 */
[----:B0-----:R-:W-:-:S03]  /*3f90*/  PRMT R93, R94, 0x5410, R95 ;  /* 0x000054105e5d7816 */ /* 0x001fc6000000005f */
[----:B------:R-:W-:Y:S01]  /*3fa0*/  IMAD.WIDE.U32 R52, R84, 0x8, R52 ;  /* 0x0000000854347825 */ /* 0x000fe200078e0034 */
[----:B------:R-:W-:Y:S01]  /*3fb0*/  LOP3.LUT R73, R93, R73, RZ, 0xfc, !PT ;  /* 0x000000495d497212 */ /* 0x000fe200078efcff */
[----:B------:R3:W-:Y:S01]  /*3fc0*/  STG.E.64 desc[UR8][R50.64], R80 ;  /* 0x0000005032007986 */ /* 0x0007e2000c101b08 */
[----:B-1----:R-:W-:-:S05]  /*3fd0*/  LOP3.LUT R72, R72, R91, RZ, 0xfc, !PT ;  /* 0x0000005b48487212 */ /* 0x002fca00078efcff */
[----:B------:R0:W-:Y:S01]  /*3fe0*/  STG.E.64 desc[UR8][R52.64], R72 ;  /* 0x0000004834007986 */ /* 0x0001e2000c101b08 */
[--C-:B----4-:R-:W-:Y:S01]  /*3ff0*/  SHF.R.U64 R89, R48, 0x10, R49.reuse ;  /* 0x0000001030597819 */ /* 0x110fe20000001231 */
[----:B------:R-:W-:Y:S01]  /*4000*/  HADD2.F32 R90, -RZ, R49.H0_H0 ;  /* 0x20000031ff5a7230 */ /* 0x000fe20000004100 */
[----:B------:R-:W-:Y:S01]  /*4010*/  SHF.R.U32.HI R49, RZ, 0x10, R49 ;  /* 0x00000010ff317819 */ /* 0x000fe20000011631 */
[----:B------:R-:W-:Y:S02]  /*4020*/  HADD2.F32 R48, -RZ, R48.H0_H0 ;  /* 0x20000030ff307230 */ /* 0x000fe40000004100 */
[----:B------:R-:W-:Y:S02]  /*4030*/  HADD2.F32 R89, -RZ, R89.H0_H0 ;  /* 0x20000059ff597230 */ /* 0x000fe40000004100 */
[----:B------:R-:W-:Y:S02]  /*4040*/  HADD2.F32 R49, -RZ, R49.H0_H0 ;  /* 0x20000031ff317230 */ /* 0x000fe40000004100 */
[----:B------:R-:W-:Y:S01]  /*4050*/  FMUL.FTZ R117, R117, R48 ;  /* 0x0000003075757220 */ /* 0x000fe20000410000 */
[----:B------:R-:W-:-:S02]  /*4060*/  FMUL.FTZ R114, R114, R89 ;  /* 0x0000005972727220 */ /* 0x000fc40000410000 */
[----:B------:R-:W-:Y:S01]  /*4070*/  FMUL.FTZ R112, R112, R49 ;  /* 0x0000003170707220 */ /* 0x000fe20000410000 */
[----:B------:R-:W-:Y:S01]  /*4080*/  FMUL.FTZ R115, R115, R90 ;  /* 0x0000005a73737220 */ /* 0x000fe20000410000 */
[----:B--2---:R-:W-:Y:S01]  /*4090*/  HADD2.F32 R48, -RZ, R83.H0_H0 ;  /* 0x20000053ff307230 */ /* 0x004fe20000004100 */
[--C-:B------:R-:W-:Y:S02]  /*40a0*/  SHF.R.U64 R89, R82, 0x10, R83.reuse ;  /* 0x0000001052597819 */ /* 0x100fe40000001253 */
[----:B------:R-:W-:Y:S01]  /*40b0*/  SHF.R.U32.HI R49, RZ, 0x10, R83 ;  /* 0x00000010ff317819 */ /* 0x000fe20000011653 */
[----:B------:R-:W-:Y:S02]  /*40c0*/  HADD2.F32 R82, -RZ, R82.H0_H0 ;  /* 0x20000052ff527230 */ /* 0x000fe40000004100 */
[----:B------:R-:W-:Y:S01]  /*40d0*/  FMUL.FTZ R101, R111, R48 ;  /* 0x000000306f657220 */ /* 0x000fe20000410000 */
[----:B------:R-:W-:Y:S01]  /*40e0*/  HADD2.F32 R89, -RZ, R89.H0_H0 ;  /* 0x20000059ff597230 */ /* 0x000fe20000004100 */
[----:B---3--:R-:W-:-:S02]  /*40f0*/  SHF.R.U64 R51, R54, 0x10, R55 ;  /* 0x0000001036337819 */ /* 0x008fc40000001237 */
[----:B------:R-:W-:Y:S01]  /*4100*/  SHF.R.U32.HI R50, RZ, 0x10, R55 ;  /* 0x00000010ff327819 */ /* 0x000fe20000011637 */
[----:B------:R-:W-:Y:S02]  /*4110*/  HADD2.F32 R49, -RZ, R49.H0_H0 ;  /* 0x20000031ff317230 */ /* 0x000fe40000004100 */
[----:B------:R-:W-:Y:S02]  /*4120*/  HADD2.F32 R54, -RZ, R54.H0_H0 ;  /* 0x20000036ff367230 */ /* 0x000fe40000004100 */
[----:B------:R-:W-:Y:S02]  /*4130*/  HADD2.F32 R48, -RZ, R55.H0_H0 ;  /* 0x20000037ff307230 */ /* 0x000fe40000004100 */
[----:B------:R-:W-:Y:S02]  /*4140*/  HADD2.F32 R51, -RZ, R51.H0_H0 ;  /* 0x20000033ff337230 */ /* 0x000fe40000004100 */
[----:B0-----:R-:W-:Y:S02]  /*4150*/  HADD2.F32 R53, -RZ, R50.H0_H0 ;  /* 0x20000032ff357230 */ /* 0x001fe40000004100 */
[----:B------:R-:W-:Y:S01]  /*4160*/  FMUL.FTZ R103, R113, R82 ;  /* 0x0000005271677220 */ /* 0x000fe20000410000 */
[----:B------:R-:W-:Y:S01]  /*4170*/  FMUL.FTZ R102, R110, R89 ;  /* 0x000000596e667220 */ /* 0x000fe20000410000 */
[----:B------:R-:W-:Y:S01]  /*4180*/  FMUL.FTZ R100, R104, R49 ;  /* 0x0000003168647220 */ /* 0x000fe20000410000 */
[----:B------:R-:W-:Y:S01]  /*4190*/  FMUL.FTZ R83, R87, R54 ;  /* 0x0000003657537220 */ /* 0x000fe20000410000 */
[----:B------:R-:W-:Y:S01]  /*41a0*/  FMUL.FTZ R81, R85, R48 ;  /* 0x0000003055517220 */ /* 0x000fe20000410000 */
[----:B------:R-:W-:Y:S01]  /*41b0*/  FMUL.FTZ R80, R88, R51 ;  /* 0x0000003358507220 */ /* 0x000fe20000410000 */
[----:B------:R-:W-:-:S07]  /*41c0*/  FMUL.FTZ R82, R86, R53 ;  /* 0x0000003556527220 */ /* 0x000fce0000410000 */
.L_x_3553:
        /* <DEDUP_REMOVED lines=52> */
.L_x_3546:
        /* <DEDUP_REMOVED lines=20> */
.L_x_3556:
        /* <DEDUP_REMOVED lines=11> */
.L_x_6757:


//--------------------- .text._ZN10layer_norm13ln_bwd_kernelINS_13Kernel_traitsIf6__halfS2_S2_fjLj1536ELj1ELj1ELj4ELj8ENS_18Kernel_traits_baseILj1536EfS2_S2_S2_fjLj128EEEEELb0ELb1ELb1ELb0EEEvNS_9BwdParamsE --------------------------
	.section	.text._ZN10layer_norm13ln_bwd_kernelINS_13Kernel_traitsIf6__halfS2_S2_fjLj1536ELj1ELj1ELj4ELj8ENS_18Kernel_traits_baseILj1536EfS2_S2_S2_fjLj128EEEEELb0ELb1ELb1ELb0EEEvNS_9BwdParamsE,"ax",@progbits
	.align	128
        .global         _ZN10layer_norm13ln_bwd_kernelINS_13Kernel_traitsIf6__halfS2_S2_fjLj1536ELj1ELj1ELj4ELj8ENS_18Kernel_traits_baseILj1536EfS2_S2_S2_fjLj128EEEEELb0ELb1ELb1ELb0EEEvNS_9BwdParamsE
        .type           _ZN10layer_norm13ln_bwd_kernelINS_13Kernel_traitsIf6__halfS2_S2_fjLj1536ELj1ELj1ELj4ELj8ENS_18Kernel_traits_baseILj1536EfS2_S2_S2_fjLj128EEEEELb0ELb1ELb1ELb0EEEvNS_9BwdParamsE,@function
        .size           _ZN10layer_norm13ln_bwd_kernelINS_13Kernel_traitsIf6__halfS2_S2_fjLj1536ELj1ELj1ELj4ELj8ENS_18Kernel_traits_baseILj1536EfS2_S2_S2_fjLj128EEEEELb0ELb1ELb1ELb0EEEvNS_9BwdParamsE,(.L_x_6758 - _ZN10layer_norm13ln_bwd_kernelINS_13Kernel_traitsIf6__halfS2_S2_fjLj1536ELj1ELj1ELj4ELj8ENS_18Kernel_traits_baseILj1536EfS2_S2_S2_fjLj128EEEEELb0ELb1ELb1ELb0EEEvNS_9BwdParamsE)
        .other          _ZN10layer_norm13ln_bwd_kernelINS_13Kernel_traitsIf6__halfS2_S2_fjLj1536ELj1ELj1ELj4ELj8ENS_18Kernel_traits_baseILj1536EfS2_S2_S2_fjLj128EEEEELb0ELb1ELb1ELb0EEEvNS_9BwdParamsE,@"STO_CUDA_ENTRY STV_DEFAULT"
_ZN10layer_norm13ln_bwd_kernelINS_13Kernel_traitsIf6__halfS2_S2_fjLj1536ELj1ELj1ELj4ELj8ENS_18Kernel_traits_baseILj1536EfS2_S2_S2_fjLj128EEEEELb0ELb1ELb1ELb0EEEvNS_9BwdParamsE:
.text._ZN10layer_norm13ln_bwd_kernelINS_13Kernel_traitsIf6__halfS2_S2_fjLj1536ELj1ELj1ELj4ELj8ENS_18Kernel_traits_baseILj1536EfS2_S2_S2_fjLj128EEEEELb0ELb1ELb1ELb0EEEvNS_9BwdParamsE:
        /* <DEDUP_REMOVED lines=84> */
.L_x_3602:
        /* <DEDUP_REMOVED lines=61> */
[----:B---3--:R-:W-:Y:S01]  /*0910*/  SHF.R.U64 R7, R4, 0x10, R5 ;  /* 0x0000001004077819 */ /* 0x008fe20000001205 */
[----:B------:R-:W-:Y:S01]  /*0920*/  HADD2.F32 R3, -RZ, R4.H0_H0 ;  /* 0x20000004ff037230 */ /* 0x000fe20000004100 */
[----:B------:R-:W-:Y:S01]  /*0930*/  MOV R10, R6 ;  /* 0x00000006000a7202 */ /* 0x000fe20000000f00 */
[----:B------:R-:W-:-:S02]  /*0940*/  HADD2.F32 R77, -RZ, R5.H0_H0 ;  /* 0x20000005ff4d7230 */ /* 0x000fc40000004100 */
[----:B------:R-:W-:Y:S02]  /*0950*/  HADD2.F32 R7, -RZ, R7.H0_H0 ;  /* 0x20000007ff077230 */ /* 0x000fe40000004100 */
[C---:B------:R-:W-:Y:S01]  /*0960*/  FADD.FTZ R3, -R0.reuse, R3 ;  /* 0x0000000300037221 */ /* 0x040fe20000010100 */
[----:B------:R-:W-:Y:S01]  /*0970*/  SHF.R.U32.HI R6, RZ, 0x10, R5 ;  /* 0x00000010ff067819 */ /* 0x000fe20000011605 */
[----:B------:R-:W-:Y:S02]  /*0980*/  HADD2.F32 R5, -RZ, R10.H0_H0 ;  /* 0x2000000aff057230 */ /* 0x000fe40000004100 */
[C---:B------:R-:W-:Y:S01]  /*0990*/  FADD.FTZ R4, -R0.reuse, R7 ;  /* 0x0000000700047221 */ /* 0x040fe20000010100 */
[----:B------:R-:W-:Y:S01]  /*09a0*/  FMUL.FTZ R3, R3, UR31 ;  /* 0x0000001f03037c20 */ /* 0x000fe20008410000 */
[----:B------:R-:W-:Y:S01]  /*09b0*/  FADD.FTZ R77, -R0, R77 ;  /* 0x0000004d004d7221 */ /* 0x000fe20000010100 */
[----:B------:R-:W-:Y:S02]  /*09c0*/  HADD2.F32 R10, -RZ, R79.H0_H0 ;  /* 0x2000004fff0a7230 */ /* 0x000fe40000004100 */
[----:B------:R-:W-:Y:S01]  /*09d0*/  FMUL.FTZ R4, R4, UR31 ;  /* 0x0000001f04047c20 */ /* 0x000fe20008410000 */
[----:B------:R-:W-:-:S02]  /*09e0*/  HADD2.F32 R79, -RZ, R6.H0_H0 ;  /* 0x20000006ff4f7230 */ /* 0x000fc40000004100 */
[----:B------:R-:W-:Y:S01]  /*09f0*/  FADD.FTZ R36, R36, R5 ;  /* 0x0000000524247221 */ /* 0x000fe20000010000 */
[----:B0-----:R-:W-:Y:S02]  /*0a00*/  HADD2.F32 R9, -RZ, R76.H0_H0 ;  /* 0x2000004cff097230 */ /* 0x001fe40000004100 */
[-C--:B------:R-:W-:Y:S01]  /*0a10*/  FFMA.FTZ R48, R3, R5.reuse, R48 ;  /* 0x0000000503307223 */ /* 0x080fe20000010030 */
[----:B-----5:R-:W-:Y:S01]  /*0a20*/  FMUL.FTZ R6, R56, R5 ;  /* 0x0000000538067220 */ /* 0x020fe20000410000 */
[----:B------:R-:W-:Y:S01]  /*0a30*/  FMUL.FTZ R5, R77, UR31 ;  /* 0x0000001f4d057c20 */ /* 0x000fe20008410000 */
        /* <DEDUP_REMOVED lines=9> */
[----:B------:R-:W-:-:S02]  /*0ad0*/  HADD2.F32 R78, -RZ, R78.H0_H0 ;  /* 0x2000004eff4e7230 */ /* 0x000fc40000004100 */
        /* <DEDUP_REMOVED lines=10> */
.L_x_3561:
[----:B------:R-:W-:Y:S05]  /*0b80*/  BSYNC.RECONVERGENT B1 ;  /* 0x0000000000017941 */ /* 0x000fea0003800200 */
.L_x_3560:
        /* <DEDUP_REMOVED lines=18> */
[----:B------:R-:W-:Y:S01]  /*0cb0*/  SHF.R.U32.HI R80, RZ, 0x10, R15 ;  /* 0x00000010ff507819 */ /* 0x000fe2000001160f */
[----:B---3--:R-:W-:Y:S01]  /*0cc0*/  HADD2.F32 R15, -RZ, R12.H0_H0 ;  /* 0x2000000cff0f7230 */ /* 0x008fe20000004100 */
[--C-:B------:R-:W-:Y:S01]  /*0cd0*/  SHF.R.U64 R14, R12, 0x10, R13.reuse ;  /* 0x000000100c0e7819 */ /* 0x100fe2000000120d */
[----:B------:R-:W-:Y:S01]  /*0ce0*/  HADD2.F32 R85, -RZ, R13.H0_H0 ;  /* 0x2000000dff557230 */ /* 0x000fe20000004100 */
[----:B------:R-:W-:Y:S01]  /*0cf0*/  SHF.R.U32.HI R12, RZ, 0x10, R13 ;  /* 0x00000010ff0c7819 */ /* 0x000fe2000001160d */
[----:B------:R-:W-:-:S02]  /*0d00*/  HADD2.F32 R13, -RZ, R11.H0_H0 ;  /* 0x2000000bff0d7230 */ /* 0x000fc40000004100 */
[C---:B------:R-:W-:Y:S01]  /*0d10*/  FADD.FTZ R11, -R0.reuse, R15 ;  /* 0x0000000f000b7221 */ /* 0x040fe20000010100 */
[----:B0-----:R-:W-:Y:S02]  /*0d20*/  HADD2.F32 R77, -RZ, R14.H0_H0 ;  /* 0x2000000eff4d7230 */ /* 0x001fe40000004100 */
[----:B------:R-:W-:Y:S01]  /*0d30*/  FADD.FTZ R85, -R0, R85 ;  /* 0x0000005500557221 */ /* 0x000fe20000010100 */
[----:B------:R-:W-:Y:S02]  /*0d40*/  HADD2.F32 R78, -RZ, R78.H0_H0 ;  /* 0x2000004eff4e7230 */ /* 0x000fe40000004100 */
[----:B------:R-:W-:Y:S01]  /*0d50*/  FMUL.FTZ R11, R11, UR31 ;  /* 0x0000001f0b0b7c20 */ /* 0x000fe20008410000 */
[-C--:B-----5:R-:W-:Y:S01]  /*0d60*/  FMUL.FTZ R14, R72, R13.reuse ;  /* 0x0000000d480e7220 */ /* 0x0a0fe20000410000 */
[----:B------:R-:W-:Y:S01]  /*0d70*/  FADD.FTZ R77, -R0, R77 ;  /* 0x0000004d004d7221 */ /* 0x000fe20000010100 */
[----:B------:R-:W-:Y:S02]  /*0d80*/  HADD2.F32 R79, -RZ, R79.H0_H0 ;  /* 0x2000004fff4f7230 */ /* 0x000fe40000004100 */
[----:B------:R-:W-:Y:S01]  /*0d90*/  FADD.FTZ R32, R32, R13 ;  /* 0x0000000d20207221 */ /* 0x000fe20000010000 */
[----:B------:R-:W-:Y:S01]  /*0da0*/  FFMA.FTZ R44, R11, R13, R44 ;  /* 0x0000000d0b2c7223 */ /* 0x000fe2000001002c */
[----:B------:R-:W-:-:S02]  /*0db0*/  HADD2.F32 R113, -RZ, R12.H0_H0 ;  /* 0x2000000cff717230 */ /* 0x000fc40000004100 */
        /* <DEDUP_REMOVED lines=22> */
.L_x_3563:
[----:B------:R-:W-:Y:S05]  /*0f20*/  BSYNC.RECONVERGENT B1 ;  /* 0x0000000000017941 */ /* 0x000fea0003800200 */
.L_x_3562:
        /* <DEDUP_REMOVED lines=24> */
[----:B------:R-:W-:Y:S01]  /*10b0*/  SHF.R.U32.HI R89, RZ, 0x10, R89 ;  /* 0x00000010ff597819 */ /* 0x000fe20000011659 */
[C---:B------:R-:W-:Y:S01]  /*10c0*/  FADD.FTZ R91, -R0.reuse, R87 ;  /* 0x00000057005b7221 */ /* 0x040fe20000010100 */
[----:B------:R-:W-:Y:S01]  /*10d0*/  FADD.FTZ R100, -R0, R93 ;  /* 0x0000005d00647221 */ /* 0x000fe20000010100 */
[----:B------:R-:W-:Y:S02]  /*10e0*/  HADD2.F32 R0, -RZ, R90.H0_H0 ;  /* 0x2000005aff007230 */ /* 0x000fe40000004100 */
[----:B------:R-:W-:Y:S01]  /*10f0*/  FMUL.FTZ R88, R88, UR31 ;  /* 0x0000001f58587c20 */ /* 0x000fe20008410000 */
[----:B------:R-:W-:Y:S01]  /*1100*/  FMUL.FTZ R87, R81, UR31 ;  /* 0x0000001f51577c20 */ /* 0x000fe20008410000 */
[----:B-----5:R-:W-:Y:S01]  /*1110*/  FMUL.FTZ R90, R64, R77 ;  /* 0x0000004d405a7220 */ /* 0x020fe20000410000 */
[----:B0-----:R-:W-:Y:S02]  /*1120*/  HADD2.F32 R79, -RZ, R80.H0_H0 ;  /* 0x20000050ff4f7230 */ /* 0x001fe40000004100 */
[----:B------:R-:W-:Y:S01]  /*1130*/  FADD.FTZ R29, R29, R0 ;  /* 0x000000001d1d7221 */ /* 0x000fe20000010000 */
[----:B------:R-:W-:-:S02]  /*1140*/  HADD2.F32 R78, -RZ, R89.H0_H0 ;  /* 0x20000059ff4e7230 */ /* 0x000fc40000004100 */
[-C--:B------:R-:W-:Y:S01]  /*1150*/  FFMA.FTZ R41, R88, R0.reuse, R41 ;  /* 0x0000000058297223 */ /* 0x080fe20000010029 */
[----:B------:R-:W-:Y:S01]  /*1160*/  FMUL.FTZ R89, R65, R0 ;  /* 0x0000000041597220 */ /* 0x000fe20000410000 */
[----:B------:R-:W-:Y:S01]  /*1170*/  FMUL.FTZ R91, R91, UR31 ;  /* 0x0000001f5b5b7c20 */ /* 0x000fe20008410000 */
        /* <DEDUP_REMOVED lines=18> */
.L_x_3559:
        /* <DEDUP_REMOVED lines=23> */
.L_x_3564:
[----:B------:R-:W-:Y:S05]  /*1410*/  BSYNC.RECONVERGENT B0 ;  /* 0x0000000000007941 */ /* 0x000fea0003800200 */
.L_x_3558:
        /* <DEDUP_REMOVED lines=32> */
.L_x_3566:
[----:B------:R-:W-:Y:S05]  /*1620*/  BSYNC.RECONVERGENT B0 ;  /* 0x0000000000007941 */ /* 0x000fea0003800200 */
.L_x_3565:
        /* <DEDUP_REMOVED lines=46> */
.L_x_3569:
        /* <DEDUP_REMOVED lines=12> */
[----:B-----5:R-:W-:Y:S01]  /*19d0*/  FMUL.FTZ R78, R52, R77 ;  /* 0x0000004d344e7220 */ /* 0x020fe20000410000 */
[----:B------:R-:W-:-:S04]  /*19e0*/  FFMA.FTZ R24, R77, R76, R24 ;  /* 0x0000004c4d187223 */ /* 0x000fc80000010018 */
[----:B------:R-:W-:-:S04]  /*19f0*/  F2FP.F16.F32.PACK_AB R78, RZ, R78 ;  /* 0x0000004eff4e723e */ /* 0x000fc800000000ff */
[----:B------:R-:W-:-:S07]  /*1a00*/  PRMT R101, R78, 0x7610, R101 ;  /* 0x000076104e657816 */ /* 0x000fce0000000065 */
.L_x_3572:
        /* <DEDUP_REMOVED lines=12> */
.L_x_3573:
        /* <DEDUP_REMOVED lines=12> */
.L_x_3574:
        /* <DEDUP_REMOVED lines=11> */
[----:B------:R-:W-:Y:S01]  /*1c40*/  PRMT R104, R78, 0x7610, R104 ;  /* 0x000076104e687816 */ /* 0x000fe20000000068 */
[----:B------:R-:W-:Y:S06]  /*1c50*/  BRA `(.L_x_3575) ;  /* 0x00000008006c7947 */ /* 0x000fec0003800000 */
.L_x_3571:
        /* <DEDUP_REMOVED lines=12> */
[----:B------:R-:W-:Y:S01]  /*1d20*/  FFMA.FTZ R108, R10, UR7, R80 ;  /* 0x000000070a6c7c23 */ /* 0x000fe20008010050 */
[----:B------:R-:W-:Y:S01]  /*1d30*/  @P1 HADD2.F32 R111, -RZ, R110.H1_H1 ;  /* 0x3000006eff6f1230 */ /* 0x000fe20000004100 */
[----:B------:R-:W-:Y:S01]  /*1d40*/  FSEL R105, R77, RZ, P2 ;  /* 0x000000ff4d697208 */ /* 0x000fe20001000000 */
[----:B------:R-:W-:Y:S01]  /*1d50*/  FMUL.FTZ R79, R79, UR31 ;  /* 0x0000001f4f4f7c20 */ /* 0x000fe20008410000 */
[----:B------:R-:W-:Y:S01]  /*1d60*/  FSEL R106, R76, RZ, P2 ;  /* 0x000000ff4c6a7208 */ /* 0x000fe20001000000 */
[----:B------:R-:W-:-:S02]  /*1d70*/  FADD.FTZ R108, R9, -R108 ;  /* 0x8000006c096c7221 */ /* 0x000fc40000010000 */
[----:B0-----:R-:W-:Y:S01]  /*1d80*/  @P1 FMUL.FTZ R77, R105, UR8 ;  /* 0x00000008694d1c20 */ /* 0x001fe20008410000 */
[----:B------:R-:W-:Y:S01]  /*1d90*/  FSEL R107, R79, RZ, P2 ;  /* 0x000000ff4f6b7208 */ /* 0x000fe20001000000 */
[----:B-1----:R-:W-:Y:S02]  /*1da0*/  @P1 FMUL.FTZ R76, R106, UR9 ;  /* 0x000000096a4c1c20 */ /* 0x002fe40008410000 */
[----:B-----5:R-:W-:Y:S01]  /*1db0*/  @P1 FMUL.FTZ R78, R52, R77 ;  /* 0x0000004d344e1220 */ /* 0x020fe20000410000 */
[----:B------:R-:W-:Y:S01]  /*1dc0*/  F2FP.F16.F32.PACK_AB R105, RZ, R105 ;  /* 0x00000069ff69723e */ /* 0x000fe200000000ff */
[----:B--2---:R-:W-:Y:S01]  /*1dd0*/  @P1 FMUL.FTZ R79, R107, UR10 ;  /* 0x0000000a6b4f1c20 */ /* 0x004fe20008410000 */
[----:B------:R-:W-:Y:S02]  /*1de0*/  @P1 FMUL.FTZ R82, R53, R76 ;  /* 0x0000004c35521220 */ /* 0x000fe40000410000 */
[----:B------:R-:W-:Y:S01]  /*1df0*/  @P1 F2FP.F16.F32.PACK_AB R109, RZ, R78 ;  /* 0x0000004eff6d123e */ /* 0x000fe200000000ff */
[-C--:B------:R-:W-:Y:S01]  /*1e00*/  @P1 FMUL.FTZ R78, R54, R79.reuse ;  /* 0x0000004f364e1220 */ /* 0x080fe20000410000 */
[----:B------:R-:W-:Y:S01]  /*1e10*/  F2FP.F16.F32.PACK_AB R106, RZ, R106 ;  /* 0x0000006aff6a723e */ /* 0x000fe200000000ff */
[----:B------:R-:W-:Y:S01]  /*1e20*/  @P1 FFMA.FTZ R26, R111, R79, R26 ;  /* 0x0000004f6f1a1223 */ /* 0x000fe2000001001a */
[----:B------:R-:W-:-:S02]  /*1e30*/  @P1 PRMT R101, R109, 0x7610, R101 ;  /* 0x000076106d651816 */ /* 0x000fc40000000065 */
[----:B------:R-:W-:Y:S02]  /*1e40*/  @P1 F2FP.F16.F32.PACK_AB R82, RZ, R82 ;  /* 0x00000052ff52123e */ /* 0x000fe400000000ff */
[----:B------:R-:W-:Y:S01]  /*1e50*/  @P1 F2FP.F16.F32.PACK_AB R109, RZ, R78 ;  /* 0x0000004eff6d123e */ /* 0x000fe200000000ff */
[----:B------:R-:W-:Y:S01]  /*1e60*/  FMUL.FTZ R78, R108, UR31 ;  /* 0x0000001f6c4e7c20 */ /* 0x000fe20008410000 */
[----:B------:R-:W-:Y:S01]  /*1e70*/  @P1 PRMT R102, R82, 0x7610, R102 ;  /* 0x0000761052661816 */ /* 0x000fe20000000066 */
[----:B------:R-:W-:Y:S01]  /*1e80*/  @P1 HADD2.F32 R82, -RZ, R112.H0_H0 ;  /* 0x20000070ff521230 */ /* 0x000fe20000004100 */
[----:B------:R-:W-:Y:S01]  /*1e90*/  @P1 PRMT R103, R109, 0x7610, R103 ;  /* 0x000076106d671816 */ /* 0x000fe20000000067 */
[----:B------:R-:W-:Y:S01]  /*1ea0*/  @P1 HADD2.F32 R109, -RZ, R110.H0_H0 ;  /* 0x2000006eff6d1230 */ /* 0x000fe20000004100 */
[----:B------:R-:W-:Y:S02]  /*1eb0*/  FSEL R78, R78, RZ, P2 ;  /* 0x000000ff4e4e7208 */ /* 0x000fe40001000000 */
[----:B------:R-:W-:Y:S01]  /*1ec0*/  F2FP.F16.F32.PACK_AB R107, RZ, R107 ;  /* 0x0000006bff6b723e */ /* 0x000fe200000000ff */
[----:B------:R-:W-:Y:S01]  /*1ed0*/  @P1 FFMA.FTZ R25, R82, R76, R25 ;  /* 0x0000004c52191223 */ /* 0x000fe20000010019 */
[----:B------:R-:W-:Y:S01]  /*1ee0*/  F2FP.F16.F32.PACK_AB R108, RZ, R78 ;  /* 0x0000004eff6c723e */ /* 0x000fe200000000ff */
[----:B------:R-:W-:Y:S01]  /*1ef0*/  @P1 FFMA.FTZ R24, R109, R77, R24 ;  /* 0x0000004d6d181223 */ /* 0x000fe20000010018 */
[----:B------:R-:W-:Y:S06]  /*1f00*/  BRA.U !UP3, `(.L_x_3575) ;  /* 0x000000050bc07547 */ /* 0x000fec000b800000 */
[----:B------:R-:W-:Y:S01]  /*1f10*/  FMUL.FTZ R76, R78, UR27 ;  /* 0x0000001b4e4c7c20 */ /* 0x000fe20008410000 */
[----:B------:R-:W-:-:S03]  /*1f20*/  HADD2.F32 R78, -RZ, R112.H1_H1 ;  /* 0x30000070ff4e7230 */ /* 0x000fc60000004100 */
[-C--:B------:R-:W-:Y:S02]  /*1f30*/  FMUL.FTZ R77, R55, R76.reuse ;  /* 0x0000004c374d7220 */ /* 0x080fe40000410000 */
[----:B------:R-:W-:-:S03]  /*1f40*/  FFMA.FTZ R27, R78, R76, R27 ;  /* 0x0000004c4e1b7223 */ /* 0x000fc6000001001b */
[----:B------:R-:W-:-:S04]  /*1f50*/  F2FP.F16.F32.PACK_AB R77, RZ, R77 ;  /* 0x0000004dff4d723e */ /* 0x000fc800000000ff */
[----:B------:R-:W-:Y:S01]  /*1f60*/  PRMT R104, R77, 0x7610, R104 ;  /* 0x000076104d687816 */ /* 0x000fe20000000068 */
[----:B------:R-:W-:Y:S06]  /*1f70*/  BRA `(.L_x_3575) ;  /* 0x0000000400a47947 */ /* 0x000fec0003800000 */
.L_x_3570:
        /* <DEDUP_REMOVED lines=16> */
[----:B------:R-:W-:Y:S01]  /*2080*/  @P2 FADD.FTZ R82, R8, -R111 ;  /* 0x8000006f08522221 */ /* 0x000fe20000010000 */
[----:B------:R-:W-:Y:S02]  /*2090*/  @P1 HADD2.F32 R111, -RZ, R110.H1_H1 ;  /* 0x3000006eff6f1230 */ /* 0x000fe40000004100 */
        /* <DEDUP_REMOVED lines=10> */
[----:B------:R-:W-:Y:S02]  /*2140*/  @P1 F2FP.F16.F32.PACK_AB R76, RZ, R76 ;  /* 0x0000004cff4c123e */ /* 0x000fe400000000ff */
[----:B------:R-:W-:Y:S01]  /*2150*/  @P1 F2FP.F16.F32.PACK_AB R113, RZ, R79 ;  /* 0x0000004fff71123e */ /* 0x000fe200000000ff */
[----:B------:R-:W-:Y:S01]  /*2160*/  @P1 HADD2.F32 R79, -RZ, R110.H0_H0 ;  /* 0x2000006eff4f1230 */ /* 0x000fe20000004100 */
[----:B------:R-:W-:Y:S01]  /*2170*/  @P1 PRMT R101, R76, 0x7610, R101 ;  /* 0x000076104c651816 */ /* 0x000fe20000000065 */
[----:B------:R-:W-:Y:S01]  /*2180*/  @P1 HADD2.F32 R76, -RZ, R112.H0_H0 ;  /* 0x20000070ff4c1230 */ /* 0x000fe20000004100 */
[----:B------:R-:W-:-:S02]  /*2190*/  @P1 F2FP.F16.F32.PACK_AB R82, RZ, R82 ;  /* 0x00000052ff52123e */ /* 0x000fc400000000ff */
[----:B------:R-:W-:Y:S01]  /*21a0*/  @P1 PRMT R102, R113, 0x7610, R102 ;  /* 0x0000761071661816 */ /* 0x000fe20000000066 */
[----:B------:R-:W-:Y:S01]  /*21b0*/  @P1 FFMA.FTZ R24, R79, R77, R24 ;  /* 0x0000004d4f181223 */ /* 0x000fe20000010018 */
[----:B------:R-:W-:Y:S01]  /*21c0*/  @P1 PRMT R103, R82, 0x7610, R103 ;  /* 0x0000761052671816 */ /* 0x000fe20000000067 */
[----:B------:R-:W-:Y:S01]  /*21d0*/  @P1 FFMA.FTZ R25, R76, R78, R25 ;  /* 0x0000004e4c191223 */ /* 0x000fe20000010019 */
[----:B------:R-:W-:Y:S06]  /*21e0*/  BRA.U !UP3, `(.L_x_3575) ;  /* 0x000000050b087547 */ /* 0x000fec000b800000 */
[----:B------:R-:W-:Y:S01]  /*21f0*/  SHF.R.U32.HI R76, RZ, 0x10, R99 ;  /* 0x00000010ff4c7819 */ /* 0x000fe20000011663 */
[----:B------:R-:W-:-:S04]  /*2200*/  @P2 FFMA.FTZ R78, R10, UR7, R80 ;  /* 0x000000070a4e2c23 */ /* 0x000fc80008010050 */
        /* <DEDUP_REMOVED lines=8> */
[----:B------:R-:W-:Y:S01]  /*2290*/  PRMT R104, R77, 0x7610, R104 ;  /* 0x000076104d687816 */ /* 0x000fe20000000068 */
[----:B------:R-:W-:Y:S06]  /*22a0*/  BRA `(.L_x_3575) ;  /* 0x0000000000d87947 */ /* 0x000fec0003800000 */
.L_x_3576:
[----:B------:R-:W-:Y:S01]  /*22b0*/  PLOP3.LUT P3, PT, PT, PT, UP2, 0x80, 0x8 ;  /* 0x000000000008781c */ /* 0x000fe20003f6f028 */
[----:B------:R-:W0:Y:S01]  /*22c0*/  @UP3 LDCU UR8, c[0x0][0x40c] ;  /* 0x00008180ff0837ac */ /* 0x000e220008000800 */
[----:B------:R-:W-:Y:S01]  /*22d0*/  ISETP.LT.AND P2, PT, RZ, UR30, PT ;  /* 0x0000001eff007c0c */ /* 0x000fe2000bf41270 */
[----:B-----5:R-:W-:Y:S01]  /*22e0*/  HADD2.F32 R77, -RZ, R98.H0_H0 ;  /* 0x20000062ff4d7230 */ /* 0x020fe20000004100 */
[--C-:B------:R-:W-:Y:S01]  /*22f0*/  SHF.R.U64 R105, R98, 0x10, R99.reuse ;  /* 0x0000001062697819 */ /* 0x100fe20000001263 */
[----:B------:R-:W1:Y:S01]  /*2300*/  @UP3 LDCU UR9, c[0x0][0x40c] ;  /* 0x00008180ff0937ac */ /* 0x000e620008000800 */
[----:B------:R-:W-:Y:S01]  /*2310*/  HADD2.F32 R76, -RZ, R99.H0_H0 ;  /* 0x20000063ff4c7230 */ /* 0x000fe20000004100 */
[----:B------:R-:W-:Y:S01]  /*2320*/  SHF.R.U32.HI R108, RZ, 0x10, R99 ;  /* 0x00000010ff6c7819 */ /* 0x000fe20000011663 */
[----:B------:R-:W-:Y:S01]  /*2330*/  @P1 HADD2.F32 R114, -RZ, R112.H1_H1 ;  /* 0x30000070ff721230 */ /* 0x000fe20000004100 */
[----:B------:R-:W2:Y:S01]  /*2340*/  @UP3 LDCU UR11, c[0x0][0x40c] ;  /* 0x00008180ff0b37ac */ /* 0x000ea20008000800 */
[----:B------:R-:W-:-:S02]  /*2350*/  HADD2.F32 R105, -RZ, R105.H0_H0 ;  /* 0x20000069ff697230 */ /* 0x000fc40000004100 */
[----:B------:R-:W-:Y:S02]  /*2360*/  HADD2.F32 R108, -RZ, R108.H0_H0 ;  /* 0x2000006cff6c7230 */ /* 0x000fe40000004100 */
[--C-:B------:R-:W-:Y:S01]  /*2370*/  @P3 FFMA.FTZ R79, R3, UR7, R80.reuse ;  /* 0x00000007034f3c23 */ /* 0x100fe20008010050 */
[----:B------:R-:W3:Y:S01]  /*2380*/  @UP3 LDCU UR10, c[0x0][0x40c] ;  /* 0x00008180ff0a37ac */ /* 0x000ee20008000800 */
[--C-:B------:R-:W-:Y:S01]  /*2390*/  @P2 FFMA.FTZ R82, R4, UR7, R80.reuse ;  /* 0x0000000704522c23 */ /* 0x100fe20008010050 */
[----:B------:R-:W-:Y:S01]  /*23a0*/  @P2 FFMA.FTZ R107, R5, UR7, R80 ;  /* 0x00000007056b2c23 */ /* 0x000fe20008010050 */
[----:B------:R-:W-:Y:S02]  /*23b0*/  @P3 FADD.FTZ R78, R6, -R79 ;  /* 0x8000004f064e3221 */ /* 0x000fe40000010000 */
[----:B------:R-:W-:Y:S01]  /*23c0*/  @P2 FADD.FTZ R82, R7, -R82 ;  /* 0x8000005207522221 */ /* 0x000fe20000010000 */
[----:B------:R-:W-:Y:S01]  /*23d0*/  @P2 FADD.FTZ R107, R8, -R107 ;  /* 0x8000006b086b2221 */ /* 0x000fe20000010000 */
[----:B------:R-:W-:Y:S01]  /*23e0*/  @P3 FFMA.FTZ R77, R78, UR31, R77 ;  /* 0x0000001f4e4d3c23 */ /* 0x000fe2000801004d */
[----:B------:R-:W-:Y:S01]  /*23f0*/  @P2 FFMA.FTZ R78, R10, UR7, R80 ;  /* 0x000000070a4e2c23 */ /* 0x000fe20008010050 */
[----:B------:R-:W-:Y:S01]  /*2400*/  @P2 FFMA.FTZ R105, R82, UR31, R105 ;  /* 0x0000001f52692c23 */ /* 0x000fe20008010069 */
[----:B------:R-:W-:Y:S01]  /*2410*/  @P2 FFMA.FTZ R76, R107, UR31, R76 ;  /* 0x0000001f6b4c2c23 */ /* 0x000fe2000801004c */
[----:B0-----:R-:W-:Y:S01]  /*2420*/  @P1 FMUL.FTZ R79, R77, UR8 ;  /* 0x000000084d4f1c20 */ /* 0x001fe20008410000 */
[----:B------:R-:W-:Y:S01]  /*2430*/  @P2 FADD.FTZ R107, R9, -R78 ;  /* 0x8000004e096b2221 */ /* 0x000fe20000010000 */
[----:B-1----:R-:W-:Y:S01]  /*2440*/  @P1 FMUL.FTZ R78, R105, UR9 ;  /* 0x00000009694e1c20 */ /* 0x002fe20008410000 */
[----:B------:R-:W-:Y:S01]  /*2450*/  F2FP.F16.F32.PACK_AB R77, RZ, R77 ;  /* 0x0000004dff4d723e */ /* 0x000fe200000000ff */
[----:B------:R-:W-:Y:S01]  /*2460*/  @P1 FMUL.FTZ R106, R52, R79 ;  /* 0x0000004f346a1220 */ /* 0x000fe20000410000 */
[----:B------:R-:W-:Y:S01]  /*2470*/  @P2 FFMA.FTZ R108, R107, UR31, R108 ;  /* 0x0000001f6b6c2c23 */ /* 0x000fe2000801006c */
[----:B------:R-:W-:Y:S01]  /*2480*/  @P1 FMUL.FTZ R107, R53, R78 ;  /* 0x0000004e356b1220 */ /* 0x000fe20000410000 */
[----:B---3--:R-:W-:Y:S01]  /*2490*/  @P1 FMUL.FTZ R109, R76, UR10 ;  /* 0x0000000a4c6d1c20 */ /* 0x008fe20008410000 */
[----:B------:R-:W-:Y:S01]  /*24a0*/  F2FP.F16.F32.PACK_AB R76, RZ, R76 ;  /* 0x0000004cff4c723e */ /* 0x000fe200000000ff */
[----:B--2---:R-:W-:Y:S01]  /*24b0*/  @P1 FMUL.FTZ R82, R108, UR11 ;  /* 0x0000000b6c521c20 */ /* 0x004fe20008410000 */
[----:B------:R-:W-:Y:S01]  /*24c0*/  @P1 F2FP.F16.F32.PACK_AB R113, RZ, R106 ;  /* 0x0000006aff71123e */ /* 0x000fe200000000ff */
[----:B------:R-:W-:Y:S01]  /*24d0*/  @P1 FMUL.FTZ R111, R54, R109 ;  /* 0x0000006d366f1220 */ /* 0x000fe20000410000 */
[----:B------:R-:W-:Y:S01]  /*24e0*/  @P1 F2FP.F16.F32.PACK_AB R107, RZ, R107 ;  /* 0x0000006bff6b123e */ /* 0x000fe200000000ff */
[-C--:B------:R-:W-:Y:S01]  /*24f0*/  @P1 FMUL.FTZ R106, R55, R82.reuse ;  /* 0x00000052376a1220 */ /* 0x080fe20000410000 */
[----:B------:R-:W-:Y:S01]  /*2500*/  @P1 PRMT R101, R113, 0x7610, R101 ;  /* 0x0000761071651816 */ /* 0x000fe20000000065 */
[----:B------:R-:W-:Y:S01]  /*2510*/  @P1 FFMA.FTZ R27, R114, R82, R27 ;  /* 0x00000052721b1223 */ /* 0x000fe2000001001b */
[----:B------:R-:W-:-:S02]  /*2520*/  @P1 PRMT R102, R107, 0x7610, R102 ;  /* 0x000076106b661816 */ /* 0x000fc40000000066 */
[----:B------:R-:W-:Y:S02]  /*2530*/  @P1 F2FP.F16.F32.PACK_AB R107, RZ, R106 ;  /* 0x0000006aff6b123e */ /* 0x000fe400000000ff */
[----:B------:R-:W-:Y:S02]  /*2540*/  @P1 F2FP.F16.F32.PACK_AB R111, RZ, R111 ;  /* 0x0000006fff6f123e */ /* 0x000fe400000000ff */
[----:B------:R-:W-:Y:S02]  /*2550*/  F2FP.F16.F32.PACK_AB R106, RZ, R105 ;  /* 0x00000069ff6a723e */ /* 0x000fe400000000ff */
[----:B------:R-:W-:Y:S02]  /*2560*/  @P1 PRMT R104, R107, 0x7610, R104 ;  /* 0x000076106b681816 */ /* 0x000fe40000000068 */
[----:B------:R-:W-:Y:S01]  /*2570*/  @P1 PRMT R103, R111, 0x7610, R103 ;  /* 0x000076106f671816 */ /* 0x000fe20000000067 */
[--C-:B------:R-:W-:Y:S01]  /*2580*/  @P1 HADD2.F32 R111, -RZ, R110.reuse.H1_H1 ;  /* 0x3000006eff6f1230 */ /* 0x100fe20000004100 */
[----:B------:R-:W-:Y:S01]  /*2590*/  PRMT R105, R77, 0x7610, R105 ;  /* 0x000076104d697816 */ /* 0x000fe20000000069 */
[----:B------:R-:W-:Y:S01]  /*25a0*/  @P1 HADD2.F32 R77, -RZ, R110.H0_H0 ;  /* 0x2000006eff4d1230 */ /* 0x000fe20000004100 */
[----:B------:R-:W-:Y:S01]  /*25b0*/  PRMT R107, R76, 0x7610, R107 ;  /* 0x000076104c6b7816 */ /* 0x000fe2000000006b */
[----:B------:R-:W-:Y:S01]  /*25c0*/  @P1 HADD2.F32 R76, -RZ, R112.H0_H0 ;  /* 0x20000070ff4c1230 */ /* 0x000fe20000004100 */
[----:B------:R-:W-:Y:S01]  /*25d0*/  F2FP.F16.F32.PACK_AB R108, RZ, R108 ;  /* 0x0000006cff6c723e */ /* 0x000fe200000000ff */
[----:B------:R-:W-:Y:S01]  /*25e0*/  @P1 FFMA.FTZ R26, R111, R109, R26 ;  /* 0x0000006d6f1a1223 */ /* 0x000fe2000001001a */
[----:B------:R-:W-:-:S02]  /*25f0*/  @P1 FFMA.FTZ R24, R77, R79, R24 ;  /* 0x0000004f4d181223 */ /* 0x000fc40000010018 */
[----:B------:R-:W-:-:S07]  /*2600*/  @P1 FFMA.FTZ R25, R76, R78, R25 ;  /* 0x0000004e4c191223 */ /* 0x000fce0000010019 */
.L_x_3575:
        /* <DEDUP_REMOVED lines=11> */
.L_x_3577:
        /* <DEDUP_REMOVED lines=9> */
.L_x_3578:
[----:B------:R-:W-:Y:S02]  /*2750*/  IADD3 R83, PT, PT, R83, 0x80, RZ ;  /* 0x0000008053537810 */ /* 0x000fe40007ffe0ff */
[----:B------:R-:W-:-:S07]  /*2760*/  IADD3 R81, PT, PT, R81, 0x80, RZ ;  /* 0x0000008051517810 */ /* 0x000fce0007ffe0ff */
.L_x_3568:
[----:B------:R-:W-:Y:S05]  /*2770*/  BSYNC.RECONVERGENT B0 ;  /* 0x0000000000007941 */ /* 0x000fea0003800200 */
.L_x_3567:
        /* <DEDUP_REMOVED lines=13> */
.L_x_3581:
[----:B------:R-:W-:Y:S05]  /*2850*/  BRA.U !UP0, `(.L_x_3582) ;  /* 0x00000005089c7547 */ /* 0x000fea000b800000 */
[----:B------:R-:W-:-:S04]  /*2860*/  UISETP.NE.U32.AND UP0, UPT, UR4, URZ, UPT ;  /* 0x000000ff0400728c */ /* 0x000fc8000bf05070 */
[----:B------:R-:W-:-:S09]  /*2870*/  UISETP.NE.AND.EX UP0, UPT, UR5, URZ, UPT, UP0 ;  /* 0x000000ff0500728c */ /* 0x000fd2000bf05300 */
[----:B------:R-:W-:Y:S05]  /*2880*/  BRA.U !UP0, `(.L_x_3583) ;  /* 0x0000000108d07547 */ /* 0x000fea000b800000 */
[----:B------:R-:W-:Y:S01]  /*2890*/  ISETP.LT.AND P3, PT, RZ, UR30, PT ;  /* 0x0000001eff007c0c */ /* 0x000fe2000bf61270 */
[----:B------:R-:W2:Y:S01]  /*28a0*/  @UP3 LDCU UR8, c[0x0][0x40c] ;  /* 0x00008180ff0837ac */ /* 0x000ea20008000800 */
[----:B-----5:R-:W-:Y:S01]  /*28b0*/  HADD2.F32 R105, -RZ, R96.H0_H0 ;  /* 0x20000060ff697230 */ /* 0x020fe20000004100 */
[--C-:B------:R-:W-:Y:S01]  /*28c0*/  SHF.R.U64 R106, R96, 0x10, R97.reuse ;  /* 0x00000010606a7819 */ /* 0x100fe20000001261 */
[----:B------:R-:W3:Y:S01]  /*28d0*/  @UP3 LDCU UR9, c[0x0][0x40c] ;  /* 0x00008180ff0937ac */ /* 0x000ee20008000800 */
[----:B------:R-:W-:-:S03]  /*28e0*/  SHF.R.U32.HI R82, RZ, 0x10, R97 ;  /* 0x00000010ff527819 */ /* 0x000fc60000011661 */
[----:B------:R-:W-:Y:S01]  /*28f0*/  HADD2.F32 R106, -RZ, R106.H0_H0 ;  /* 0x2000006aff6a7230 */ /* 0x000fe20000004100 */
[----:B------:R-:W4:Y:S01]  /*2900*/  @UP3 LDCU UR10, c[0x0][0x40c] ;  /* 0x00008180ff0a37ac */ /* 0x000f220008000800 */
[----:B------:R-:W-:-:S03]  /*2910*/  HADD2.F32 R82, -RZ, R82.H0_H0 ;  /* 0x20000052ff527230 */ /* 0x000fc60000004100 */
        /* <DEDUP_REMOVED lines=10> */
[----:B------:R-:W-:-:S02]  /*29c0*/  HADD2.F32 R76, -RZ, R97.H0_H0 ;  /* 0x20000061ff4c7230 */ /* 0x000fc40000004100 */
[----:B------:R-:W-:Y:S01]  /*29d0*/  @P3 FFMA.FTZ R82, R109, UR31, R82 ;  /* 0x0000001f6d523c23 */ /* 0x000fe20008010052 */
[----:B--2---:R-:W-:Y:S01]  /*29e0*/  @P1 FMUL.FTZ R77, R105, UR8 ;  /* 0x00000008694d1c20 */ /* 0x004fe20008410000 */
[----:B------:R-:W-:Y:S01]  /*29f0*/  @P1 HADD2.F32 R109, -RZ, R110.H0_H0 ;  /* 0x2000006eff6d1230 */ /* 0x000fe20000004100 */
[----:B------:R-:W-:Y:S01]  /*2a00*/  F2FP.F16.F32.PACK_AB R105, RZ, R105 ;  /* 0x00000069ff69723e */ /* 0x000fe200000000ff */
[----:B------:R-:W-:Y:S01]  /*2a10*/  @P3 FFMA.FTZ R76, R107, UR31, R76 ;  /* 0x0000001f6b4c3c23 */ /* 0x000fe2000801004c */
[-C--:B------:R-:W-:Y:S02]  /*2a20*/  @P1 FMUL.FTZ R78, R68, R77.reuse ;  /* 0x0000004d444e1220 */ /* 0x080fe40000410000 */
[----:B------:R-:W-:Y:S01]  /*2a30*/  @P1 FFMA.FTZ R20, R109, R77, R20 ;  /* 0x0000004d6d141223 */ /* 0x000fe20000010014 */
[----:B----4-:R-:W-:Y:S02]  /*2a40*/  @P1 FMUL.FTZ R79, R76, UR10 ;  /* 0x0000000a4c4f1c20 */ /* 0x010fe40008410000 */
[----:B------:R-:W-:Y:S01]  /*2a50*/  @P1 F2FP.F16.F32.PACK_AB R111, RZ, R78 ;  /* 0x0000004eff6f123e */ /* 0x000fe200000000ff */
[----:B---3--:R-:W-:Y:S01]  /*2a60*/  @P1 FMUL.FTZ R78, R106, UR9 ;  /* 0x000000096a4e1c20 */ /* 0x008fe20008410000 */
[----:B------:R-:W-:Y:S01]  /*2a70*/  @P1 FMUL.FTZ R108, R70, R79 ;  /* 0x0000004f466c1220 */ /* 0x000fe20000410000 */
[----:B------:R-:W-:-:S02]  /*2a80*/  F2FP.F16.F32.PACK_AB R106, RZ, R106 ;  /* 0x0000006aff6a723e */ /* 0x000fc400000000ff */
[----:B------:R-:W-:Y:S01]  /*2a90*/  @P1 FMUL.FTZ R107, R69, R78 ;  /* 0x0000004e456b1220 */ /* 0x000fe20000410000 */
[----:B------:R-:W-:Y:S01]  /*2aa0*/  @P1 PRMT R101, R111, 0x7610, R101 ;  /* 0x000076106f651816 */ /* 0x000fe20000000065 */
[----:B------:R-:W-:Y:S01]  /*2ab0*/  @P1 HADD2.F32 R111, -RZ, R110.H1_H1 ;  /* 0x3000006eff6f1230 */ /* 0x000fe20000004100 */
[----:B------:R-:W-:Y:S02]  /*2ac0*/  @P1 F2FP.F16.F32.PACK_AB R108, RZ, R108 ;  /* 0x0000006cff6c123e */ /* 0x000fe400000000ff */
[----:B------:R-:W-:Y:S02]  /*2ad0*/  @P1 F2FP.F16.F32.PACK_AB R107, RZ, R107 ;  /* 0x0000006bff6b123e */ /* 0x000fe400000000ff */
[----:B------:R-:W-:Y:S01]  /*2ae0*/  @P1 PRMT R103, R108, 0x7610, R103 ;  /* 0x000076106c671816 */ /* 0x000fe20000000067 */
[----:B------:R-:W-:Y:S01]  /*2af0*/  @P1 FFMA.FTZ R22, R111, R79, R22 ;  /* 0x0000004f6f161223 */ /* 0x000fe20000010016 */
[----:B------:R-:W-:Y:S02]  /*2b00*/  @P1 PRMT R102, R107, 0x7610, R102 ;  /* 0x000076106b661816 */ /* 0x000fe40000000066 */
[----:B------:R-:W-:Y:S01]  /*2b10*/  F2FP.F16.F32.PACK_AB R107, RZ, R76 ;  /* 0x0000004cff6b723e */ /* 0x000fe200000000ff */
[----:B------:R-:W-:Y:S01]  /*2b20*/  @P1 HADD2.F32 R76, -RZ, R112.H0_H0 ;  /* 0x20000070ff4c1230 */ /* 0x000fe20000004100 */
[----:B------:R-:W-:-:S04]  /*2b30*/  F2FP.F16.F32.PACK_AB R108, RZ, R82 ;  /* 0x00000052ff6c723e */ /* 0x000fc800000000ff */
        /* <DEDUP_REMOVED lines=9> */
.L_x_3583:
        /* <DEDUP_REMOVED lines=48> */
.L_x_3582:
        /* <DEDUP_REMOVED lines=21> */
[----:B--2---:R-:W-:Y:S01]  /*3020*/  @P1 FMUL.FTZ R77, R105, UR8 ;  /* 0x00000008694d1c20 */ /* 0x004fe20008410000 */
[----:B------:R-:W-:Y:S01]  /*3030*/  FSEL R107, R76, RZ, P3 ;  /* 0x000000ff4c6b7208 */ /* 0x000fe20001800000 */
[----:B0-----:R-:W-:Y:S02]  /*3040*/  @P1 FMUL.FTZ R76, R106, UR9 ;  /* 0x000000096a4c1c20 */ /* 0x001fe40008410000 */
[----:B-----5:R-:W-:Y:S01]  /*3050*/  @P1 FMUL.FTZ R78, R68, R77 ;  /* 0x0000004d444e1220 */ /* 0x020fe20000410000 */
[----:B------:R-:W-:Y:S01]  /*3060*/  F2FP.F16.F32.PACK_AB R105, RZ, R105 ;  /* 0x00000069ff69723e */ /* 0x000fe200000000ff */
[----:B-1----:R-:W-:Y:S01]  /*3070*/  @P1 FMUL.FTZ R79, R107, UR10 ;  /* 0x0000000a6b4f1c20 */ /* 0x002fe20008410000 */
        /* <DEDUP_REMOVED lines=26> */
.L_x_3585:
[----:B------:R-:W-:Y:S05]  /*3220*/  BRA.U !UP3, `(.L_x_3586) ;  /* 0x000000010b2c7547 */ /* 0x000fea000b800000 */
[----:B01----:R-:W-:Y:S01]  /*3230*/  FFMA.FTZ R77, R11, UR7, R80 ;  /* 0x000000070b4d7c23 */ /* 0x003fe20008010050 */
[----:B------:R-:W-:Y:S01]  /*3240*/  ISETP.LT.AND P3, PT, RZ, UR30, PT ;  /* 0x0000001eff007c0c */ /* 0x000fe2000bf61270 */
[----:B------:R-:W-:Y:S02]  /*3250*/  HADD2.F32 R79, -RZ, R110.H0_H0 ;  /* 0x2000006eff4f7230 */ /* 0x000fe40000004100 */
[----:B------:R-:W-:-:S04]  /*3260*/  FADD.FTZ R77, R14, -R77 ;  /* 0x8000004d0e4d7221 */ /* 0x000fc80000010000 */
[----:B------:R-:W-:-:S05]  /*3270*/  FMUL.FTZ R76, R77, UR31 ;  /* 0x0000001f4d4c7c20 */ /* 0x000fca0008410000 */
[----:B------:R-:W-:-:S05]  /*3280*/  FSEL R76, R76, RZ, P3 ;  /* 0x000000ff4c4c7208 */ /* 0x000fca0001800000 */
[----:B------:R-:W-:-:S04]  /*3290*/  FMUL.FTZ R77, R76, UR27 ;  /* 0x0000001b4c4d7c20 */ /* 0x000fc80008410000 */
[-C--:B-----5:R-:W-:Y:S01]  /*32a0*/  FMUL.FTZ R76, R68, R77.reuse ;  /* 0x0000004d444c7220 */ /* 0x0a0fe20000410000 */
[----:B------:R-:W-:-:S04]  /*32b0*/  FFMA.FTZ R20, R79, R77, R20 ;  /* 0x0000004d4f147223 */ /* 0x000fc80000010014 */
[----:B------:R-:W-:-:S04]  /*32c0*/  F2FP.F16.F32.PACK_AB R76, RZ, R76 ;  /* 0x0000004cff4c723e */ /* 0x000fc800000000ff */
[----:B------:R-:W-:-:S07]  /*32d0*/  PRMT R101, R76, 0x7610, R101 ;  /* 0x000076104c657816 */ /* 0x000fce0000000065 */
.L_x_3586:
        /* <DEDUP_REMOVED lines=12> */
.L_x_3587:
[----:B------:R-:W-:Y:S05]  /*33a0*/  BRA.U !UP3, `(.L_x_3588) ;  /* 0x000000010b2c7547 */ /* 0x000fea000b800000 */
[----:B01----:R-:W-:Y:S01]  /*33b0*/  FFMA.FTZ R77, R13, UR7, R80 ;  /* 0x000000070d4d7c23 */ /* 0x003fe20008010050 */
[----:B------:R-:W-:Y:S01]  /*33c0*/  ISETP.LT.AND P3, PT, RZ, UR30, PT ;  /* 0x0000001eff007c0c */ /* 0x000fe2000bf61270 */
[----:B------:R-:W-:Y:S02]  /*33d0*/  HADD2.F32 R79, -RZ, R110.H1_H1 ;  /* 0x3000006eff4f7230 */ /* 0x000fe40000004100 */
        /* <DEDUP_REMOVED lines=8> */
.L_x_3588:
        /* <DEDUP_REMOVED lines=12> */
.L_x_3584:
        /* <DEDUP_REMOVED lines=9> */
.L_x_3589:
        /* <DEDUP_REMOVED lines=9> */
.L_x_3590:
[----:B------:R-:W-:Y:S02]  /*3640*/  IADD3 R83, PT, PT, R83, 0x80, RZ ;  /* 0x0000008053537810 */ /* 0x000fe40007ffe0ff */
[----:B------:R-:W-:-:S07]  /*3650*/  IADD3 R81, PT, PT, R81, 0x80, RZ ;  /* 0x0000008051517810 */ /* 0x000fce0007ffe0ff */
.L_x_3580:
[----:B------:R-:W-:Y:S05]  /*3660*/  BSYNC.RECONVERGENT B0 ;  /* 0x0000000000007941 */ /* 0x000fea0003800200 */
.L_x_3579:
        /* <DEDUP_REMOVED lines=13> */
.L_x_3593:
[----:B------:R-:W-:Y:S05]  /*3740*/  BRA.U !UP0, `(.L_x_3594) ;  /* 0x0000000508a07547 */ /* 0x000fea000b800000 */
[----:B------:R-:W-:-:S04]  /*3750*/  UISETP.NE.U32.AND UP0, UPT, UR4, URZ, UPT ;  /* 0x000000ff0400728c */ /* 0x000fc8000bf05070 */
[----:B------:R-:W-:-:S09]  /*3760*/  UISETP.NE.AND.EX UP0, UPT, UR5, URZ, UPT, UP0 ;  /* 0x000000ff0500728c */ /* 0x000fd2000bf05300 */
[----:B------:R-:W-:Y:S05]  /*3770*/  BRA.U !UP0, `(.L_x_3595) ;  /* 0x0000000108d47547 */ /* 0x000fea000b800000 */
[----:B------:R-:W-:Y:S01]  /*3780*/  ISETP.LT.AND P4, PT, RZ, UR30, PT ;  /* 0x0000001eff007c0c */ /* 0x000fe2000bf81270 */
[----:B------:R-:W4:Y:S01]  /*3790*/  @UP3 LDCU UR8, c[0x0][0x40c] ;  /* 0x00008180ff0837ac */ /* 0x000f220008000800 */
[----:B-----5:R-:W-:Y:S01]  /*37a0*/  HADD2.F32 R82, -RZ, R94.H0_H0 ;  /* 0x2000005eff527230 */ /* 0x020fe20000004100 */
[--C-:B------:R-:W-:Y:S01]  /*37b0*/  SHF.R.U64 R105, R94, 0x10, R95.reuse ;  /* 0x000000105e697819 */ /* 0x100fe2000000125f */
[----:B0123--:R-:W-:Y:S01]  /*37c0*/  HADD2.F32 R76, -RZ, R95.H0_H0 ;  /* 0x2000005fff4c7230 */ /* 0x00ffe20000004100 */
[----:B------:R-:W0:Y:S01]  /*37d0*/  @UP3 LDCU UR10, c[0x0][0x40c] ;  /* 0x00008180ff0a37ac */ /* 0x000e220008000800 */
[----:B------:R-:W-:Y:S01]  /*37e0*/  SHF.R.U32.HI R107, RZ, 0x10, R95 ;  /* 0x00000010ff6b7819 */ /* 0x000fe2000001165f */
[----:B------:R-:W-:Y:S01]  /*37f0*/  @P1 HADD2.F32 R111, -RZ, R110.H1_H1 ;  /* 0x3000006eff6f1230 */ /* 0x000fe20000004100 */
[----:B------:R-:W1:Y:S01]  /*3800*/  @UP3 LDCU UR9, c[0x0][0x40c] ;  /* 0x00008180ff0937ac */ /* 0x000e620008000800 */
[----:B------:R-:W-:-:S04]  /*3810*/  HADD2.F32 R105, -RZ, R105.H0_H0 ;  /* 0x20000069ff697230 */ /* 0x000fc80000004100 */
        /* <DEDUP_REMOVED lines=9> */
[----:B------:R-:W-:Y:S01]  /*38b0*/  @P4 FFMA.FTZ R106, R100, UR7, R80 ;  /* 0x00000007646a4c23 */ /* 0x000fe20008010050 */
[----:B----4-:R-:W-:Y:S01]  /*38c0*/  @P1 FMUL.FTZ R77, R82, UR8 ;  /* 0x00000008524d1c20 */ /* 0x010fe20008410000 */
[----:B0-----:R-:W-:Y:S01]  /*38d0*/  @P1 FMUL.FTZ R79, R76, UR10 ;  /* 0x0000000a4c4f1c20 */ /* 0x001fe20008410000 */
[----:B------:R-:W-:-:S02]  /*38e0*/  HADD2.F32 R80, -RZ, R107.H0_H0 ;  /* 0x2000006bff507230 */ /* 0x000fc40000004100 */
[----:B------:R-:W-:Y:S01]  /*38f0*/  @P4 FADD.FTZ R109, R93, -R106 ;  /* 0x8000006a5d6d4221 */ /* 0x000fe20000010000 */
[----:B------:R-:W-:Y:S01]  /*3900*/  @P1 FMUL.FTZ R78, R60, R77 ;  /* 0x0000004d3c4e1220 */ /* 0x000fe20000410000 */
[----:B------:R-:W-:Y:S01]  /*3910*/  @P1 FMUL.FTZ R107, R62, R79 ;  /* 0x0000004f3e6b1220 */ /* 0x000fe20000410000 */
[----:B------:R-:W-:Y:S01]  /*3920*/  F2FP.F16.F32.PACK_AB R82, RZ, R82 ;  /* 0x00000052ff52723e */ /* 0x000fe200000000ff */
[----:B------:R-:W-:Y:S01]  /*3930*/  @P4 FFMA.FTZ R80, R109, UR31, R80 ;  /* 0x0000001f6d504c23 */ /* 0x000fe20008010050 */
[----:B------:R-:W-:Y:S01]  /*3940*/  @P1 HADD2.F32 R109, -RZ, R110.H0_H0 ;  /* 0x2000006eff6d1230 */ /* 0x000fe20000004100 */
[----:B------:R-:W-:Y:S01]  /*3950*/  @P1 F2FP.F16.F32.PACK_AB R108, RZ, R78 ;  /* 0x0000004eff6c123e */ /* 0x000fe200000000ff */
[----:B-1----:R-:W-:Y:S01]  /*3960*/  @P1 FMUL.FTZ R78, R105, UR9 ;  /* 0x00000009694e1c20 */ /* 0x002fe20008410000 */
[----:B------:R-:W-:Y:S01]  /*3970*/  @P1 F2FP.F16.F32.PACK_AB R107, RZ, R107 ;  /* 0x0000006bff6b123e */ /* 0x000fe200000000ff */
[----:B------:R-:W-:Y:S01]  /*3980*/  @P1 FFMA.FTZ R18, R111, R79, R18 ;  /* 0x0000004f6f121223 */ /* 0x000fe20000010012 */
[----:B------:R-:W-:Y:S01]  /*3990*/  @P1 PRMT R101, R108, 0x7610, R101 ;  /* 0x000076106c651816 */ /* 0x000fe20000000065 */
[----:B------:R-:W-:Y:S01]  /*39a0*/  @P1 FMUL.FTZ R106, R61, R78 ;  /* 0x0000004e3d6a1220 */ /* 0x000fe20000410000 */
[----:B------:R-:W-:Y:S01]  /*39b0*/  @P1 PRMT R103, R107, 0x7610, R103 ;  /* 0x000076106b671816 */ /* 0x000fe20000000067 */
[----:B------:R-:W-:Y:S01]  /*39c0*/  @P1 FFMA.FTZ R16, R109, R77, R16 ;  /* 0x0000004d6d101223 */ /* 0x000fe20000010010 */
[----:B------:R-:W-:Y:S01]  /*39d0*/  F2FP.F16.F32.PACK_AB R107, RZ, R76 ;  /* 0x0000004cff6b723e */ /* 0x000fe200000000ff */
[----:B------:R-:W-:Y:S01]  /*39e0*/  @P1 HADD2.F32 R76, -RZ, R112.H0_H0 ;  /* 0x20000070ff4c1230 */ /* 0x000fe20000004100 */
[----:B------:R-:W-:-:S02]  /*39f0*/  @P1 F2FP.F16.F32.PACK_AB R108, RZ, R106 ;  /* 0x0000006aff6c123e */ /* 0x000fc400000000ff */
[----:B------:R-:W-:Y:S02]  /*3a00*/  F2FP.F16.F32.PACK_AB R106, RZ, R105 ;  /* 0x00000069ff6a723e */ /* 0x000fe400000000ff */
[----:B------:R-:W-:Y:S01]  /*3a10*/  @P1 PRMT R102, R108, 0x7610, R102 ;  /* 0x000076106c661816 */ /* 0x000fe20000000066 */
[----:B------:R-:W-:Y:S01]  /*3a20*/  @P1 FFMA.FTZ R17, R76, R78, R17 ;  /* 0x0000004e4c111223 */ /* 0x000fe20000010011 */
[----:B------:R-:W-:Y:S02]  /*3a30*/  PRMT R105, R82, 0x7610, R105 ;  /* 0x0000761052697816 */ /* 0x000fe40000000069 */
[----:B------:R-:W-:Y:S01]  /*3a40*/  F2FP.F16.F32.PACK_AB R108, RZ, R80 ;  /* 0x00000050ff6c723e */ /* 0x000fe200000000ff */
        /* <DEDUP_REMOVED lines=8> */
.L_x_3595:
        /* <DEDUP_REMOVED lines=37> */
[----:B------:R-:W-:Y:S01]  /*3d20*/  @P4 FFMA.FTZ R80, R100, UR7, R80 ;  /* 0x0000000764504c23 */ /* 0x000fe20008010050 */
[----:B------:R-:W-:-:S03]  /*3d30*/  HADD2.F32 R78, -RZ, R112.H1_H1 ;  /* 0x30000070ff4e7230 */ /* 0x000fc60000004100 */
[----:B------:R-:W-:Y:S02]  /*3d40*/  HADD2.F32 R76, -RZ, R76.H0_H0 ;  /* 0x2000004cff4c7230 */ /* 0x000fe40000004100 */
[----:B------:R-:W-:-:S04]  /*3d50*/  @P4 FADD.FTZ R77, R93, -R80 ;  /* 0x800000505d4d4221 */ /* 0x000fc80000010000 */
[----:B------:R-:W-:-:S04]  /*3d60*/  @P4 FFMA.FTZ R76, R77, UR31, R76 ;  /* 0x0000001f4d4c4c23 */ /* 0x000fc8000801004c */
[----:B------:R-:W-:-:S04]  /*3d70*/  FMUL.FTZ R76, R76, UR27 ;  /* 0x0000001b4c4c7c20 */ /* 0x000fc80008410000 */
[-C--:B------:R-:W-:Y:S01]  /*3d80*/  FMUL.FTZ R77, R63, R76.reuse ;  /* 0x0000004c3f4d7220 */ /* 0x080fe20000410000 */
[----:B------:R-:W-:-:S04]  /*3d90*/  FFMA.FTZ R19, R78, R76, R19 ;  /* 0x0000004c4e137223 */ /* 0x000fc80000010013 */
[----:B------:R-:W-:-:S04]  /*3da0*/  F2FP.F16.F32.PACK_AB R77, RZ, R77 ;  /* 0x0000004dff4d723e */ /* 0x000fc800000000ff */
[----:B------:R-:W-:Y:S01]  /*3db0*/  PRMT R104, R77, 0x7610, R104 ;  /* 0x000076104d687816 */ /* 0x000fe20000000068 */
[----:B------:R-:W-:Y:S06]  /*3dc0*/  BRA `(.L_x_3596) ;  /* 0x0000000400987947 */ /* 0x000fec0003800000 */
.L_x_3594:
        /* <DEDUP_REMOVED lines=16> */
[--C-:B------:R-:W-:Y:S01]  /*3ed0*/  @P1 HADD2.F32 R109, -RZ, R110.reuse.H0_H0 ;  /* 0x2000006eff6d1230 */ /* 0x100fe20000004100 */
[----:B------:R-:W-:Y:S01]  /*3ee0*/  FSEL R82, R76, RZ, P4 ;  /* 0x000000ff4c527208 */ /* 0x000fe20002000000 */
[----:B------:R-:W-:Y:S01]  /*3ef0*/  FMUL.FTZ R76, R79, UR31 ;  /* 0x0000001f4f4c7c20 */ /* 0x000fe20008410000 */
[----:B------:R-:W-:Y:S01]  /*3f00*/  FSEL R105, R77, RZ, P4 ;  /* 0x000000ff4d697208 */ /* 0x000fe20002000000 */
[----:B------:R-:W-:Y:S01]  /*3f10*/  FADD.FTZ R106, R93, -R106 ;  /* 0x8000006a5d6a7221 */ /* 0x000fe20000010000 */
[----:B------:R-:W-:-:S02]  /*3f20*/  @P1 HADD2.F32 R111, -RZ, R110.H1_H1 ;  /* 0x3000006eff6f1230 */ /* 0x000fc40000004100 */
[----:B----4-:R-:W-:Y:S01]  /*3f30*/  @P1 FMUL.FTZ R77, R82, UR8 ;  /* 0x00000008524d1c20 */ /* 0x010fe20008410000 */
[----:B------:R-:W-:Y:S01]  /*3f40*/  FSEL R107, R76, RZ, P4 ;  /* 0x000000ff4c6b7208 */ /* 0x000fe20002000000 */
[----:B0-----:R-:W-:Y:S02]  /*3f50*/  @P1 FMUL.FTZ R76, R105, UR9 ;  /* 0x00000009694c1c20 */ /* 0x001fe40008410000 */
[-C--:B-----5:R-:W-:Y:S01]  /*3f60*/  @P1 FMUL.FTZ R78, R60, R77.reuse ;  /* 0x0000004d3c4e1220 */ /* 0x0a0fe20000410000 */
[----:B------:R-:W-:Y:S01]  /*3f70*/  F2FP.F16.F32.PACK_AB R82, RZ, R82 ;  /* 0x00000052ff52723e */ /* 0x000fe200000000ff */
[----:B------:R-:W-:Y:S01]  /*3f80*/  @P1 FFMA.FTZ R16, R109, R77, R16 ;  /* 0x0000004d6d101223 */ /* 0x000fe20000010010 */
[----:B-1----:R-:W-:Y:S01]  /*3f90*/  @P1 FMUL.FTZ R79, R107, UR10 ;  /* 0x0000000a6b4f1c20 */ /* 0x002fe20008410000 */
[----:B------:R-:W-:Y:S01]  /*3fa0*/  @P1 FMUL.FTZ R80, R61, R76 ;  /* 0x0000004c3d501220 */ /* 0x000fe20000410000 */
[----:B------:R-:W-:Y:S02]  /*3fb0*/  @P1 F2FP.F16.F32.PACK_AB R108, RZ, R78 ;  /* 0x0000004eff6c123e */ /* 0x000fe400000000ff */
[----:B------:R-:W-:Y:S01]  /*3fc0*/  @P1 FMUL.FTZ R78, R62, R79 ;  /* 0x0000004f3e4e1220 */ /* 0x000fe20000410000 */
        /* <DEDUP_REMOVED lines=8> */
[----:B------:R-:W-:Y:S02]  /*4050*/  F2FP.F16.F32.PACK_AB R106, RZ, R105 ;  /* 0x00000069ff6a723e */ /* 0x000fe400000000ff */
[----:B------:R-:W-:Y:S02]  /*4060*/  FSEL R78, R78, RZ, P4 ;  /* 0x000000ff4e4e7208 */ /* 0x000fe40002000000 */
[----:B------:R-:W-:Y:S01]  /*4070*/  @P1 PRMT R103, R108, 0x7610, R103 ;  /* 0x000076106c671816 */ /* 0x000fe20000000067 */
[----:B------:R-:W-:Y:S01]  /*4080*/  @P1 FFMA.FTZ R17, R80, R76, R17 ;  /* 0x0000004c50111223 */ /* 0x000fe20000010011 */
[----:B------:R-:W-:-:S02]  /*4090*/  PRMT R105, R82, 0x7610, R105 ;  /* 0x0000761052697816 */ /* 0x000fc40000000069 */
        /* <DEDUP_REMOVED lines=9> */
.L_x_3597:
[----:B------:R-:W4:Y:S01]  /*4130*/  @UP3 LDCU UR8, c[0x0][0x40c] ;  /* 0x00008180ff0837ac */ /* 0x000f220008000800 */
[----:B0123--:R-:W-:Y:S01]  /*4140*/  FFMA.FTZ R76, R100, UR7, R80 ;  /* 0x00000007644c7c23 */ /* 0x00ffe20008010050 */
[----:B------:R-:W-:Y:S01]  /*4150*/  ISETP.LT.AND P4, PT, RZ, UR30, PT ;  /* 0x0000001eff007c0c */ /* 0x000fe2000bf81270 */
[----:B------:R-:W-:Y:S02]  /*4160*/  @P1 HADD2.F32 R78, -RZ, R112.H1_H1 ;  /* 0x30000070ff4e1230 */ /* 0x000fe40000004100 */
[----:B------:R-:W-:-:S04]  /*4170*/  FADD.FTZ R76, R93, -R76 ;  /* 0x8000004c5d4c7221 */ /* 0x000fc80000010000 */
[----:B------:R-:W-:-:S05]  /*4180*/  FMUL.FTZ R76, R76, UR31 ;  /* 0x0000001f4c4c7c20 */ /* 0x000fca0008410000 */
[----:B------:R-:W-:-:S05]  /*4190*/  FSEL R76, R76, RZ, P4 ;  /* 0x000000ff4c4c7208 */ /* 0x000fca0002000000 */
[----:B----4-:R-:W-:-:S04]  /*41a0*/  @P1 FMUL.FTZ R76, R76, UR8 ;  /* 0x000000084c4c1c20 */ /* 0x010fc80008410000 */
[----:B-----5:R-:W-:-:S05]  /*41b0*/  @P1 FMUL.FTZ R77, R63, R76 ;  /* 0x0000004c3f4d1220 */ /* 0x020fca0000410000 */
[----:B------:R-:W-:Y:S01]  /*41c0*/  @P1 F2FP.F16.F32.PACK_AB R77, RZ, R77 ;  /* 0x0000004dff4d123e */ /* 0x000fe200000000ff */
[----:B------:R-:W-:Y:S06]  /*41d0*/  BRA.U !UP3, `(.L_x_3598) ;  /* 0x000000010b2c7547 */ /* 0x000fec000b800000 */
[----:B------:R-:W-:Y:S01]  /*41e0*/  FFMA.FTZ R79, R87, UR7, R80 ;  /* 0x00000007574f7c23 */ /* 0x000fe20008010050 */
[----:B------:R-:W-:Y:S01]  /*41f0*/  ISETP.LT.AND P4, PT, RZ, UR30, PT ;  /* 0x0000001eff007c0c */ /* 0x000fe2000bf81270 */
[----:B------:R-:W-:Y:S02]  /*4200*/  HADD2.F32 R101, -RZ, R110.H0_H0 ;  /* 0x2000006eff657230 */ /* 0x000fe40000004100 */
[----:B------:R-:W-:-:S04]  /*4210*/  FADD.FTZ R79, R90, -R79 ;  /* 0x8000004f5a4f7221 */ /* 0x000fc80000010000 */
[----:B------:R-:W-:-:S05]  /*4220*/  FMUL.FTZ R79, R79, UR31 ;  /* 0x0000001f4f4f7c20 */ /* 0x000fca0008410000 */
[----:B------:R-:W-:-:S05]  /*4230*/  FSEL R79, R79, RZ, P4 ;  /* 0x000000ff4f4f7208 */ /* 0x000fca0002000000 */
[----:B------:R-:W-:-:S04]  /*4240*/  FMUL.FTZ R79, R79, UR27 ;  /* 0x0000001b4f4f7c20 */ /* 0x000fc80008410000 */
[-C--:B------:R-:W-:Y:S01]  /*4250*/  FMUL.FTZ R82, R60, R79.reuse ;  /* 0x0000004f3c527220 */ /* 0x080fe20000410000 */
[----:B------:R-:W-:-:S04]  /*4260*/  FFMA.FTZ R16, R101, R79, R16 ;  /* 0x0000004f65107223 */ /* 0x000fc80000010010 */
[----:B------:R-:W-:-:S04]  /*4270*/  F2FP.F16.F32.PACK_AB R82, RZ, R82 ;  /* 0x00000052ff52723e */ /* 0x000fc800000000ff */
[----:B------:R-:W-:-:S07]  /*4280*/  PRMT R101, R82, 0x7610, R101 ;  /* 0x0000761052657816 */ /* 0x000fce0000000065 */
.L_x_3598:
        /* <DEDUP_REMOVED lines=12> */
.L_x_3599:
        /* <DEDUP_REMOVED lines=12> */
.L_x_3600:
[----:B------:R-:W-:Y:S01]  /*4410*/  @P1 FFMA.FTZ R19, R78, R76, R19 ;  /* 0x0000004c4e131223 */ /* 0x000fe20000010013 */
[----:B------:R-:W-:-:S07]  /*4420*/  @P1 PRMT R104, R77, 0x7610, R104 ;  /* 0x000076104d681816 */ /* 0x000fce0000000068 */
.L_x_3596:
        /* <DEDUP_REMOVED lines=9> */
.L_x_3601:
        /* <DEDUP_REMOVED lines=9> */
.L_x_3592:
[----:B------:R-:W-:Y:S05]  /*4550*/  BSYNC.RECONVERGENT B0 ;  /* 0x0000000000007941 */ /* 0x000fea0003800200 */
.L_x_3591:
[----:B------:R-:W-:Y:S02]  /*4560*/  UIADD3 UR26, UPT, UPT, UR26, UR24, URZ ;  /* 0x000000181a1a7290 */ /* 0x000fe4000fffe0ff */
[----:B------:R-:W-:Y:S02]  /*4570*/  UPLOP3.LUT UP1, UPT, UPT, UPT, UP1, 0x40, 0x4 ;  /* 0x000000000004789c */ /* 0x000fe40003f2e810 */
[----:B------:R-:W-:-:S09]  /*4580*/  UISETP.GE.AND UP0, UPT, UR26, UR25, UPT ;  /* 0x000000191a00728c */ /* 0x000fd2000bf06270 */
[----:B------:R-:W-:Y:S05]  /*4590*/  BRA.U !UP0, `(.L_x_3602) ;  /* 0xffffffbd08e87547 */ /* 0x000fea000b83ffff */
.L_x_3557:
        /* <DEDUP_REMOVED lines=16> */
.L_x_3604:
[----:B------:R-:W-:Y:S05]  /*46a0*/  BSYNC.RECONVERGENT B0 ;  /* 0x0000000000007941 */ /* 0x000fea0003800200 */
.L_x_3603:
        /* <DEDUP_REMOVED lines=12> */
.L_x_3606:
[----:B------:R-:W-:Y:S05]  /*4770*/  BSYNC.RECONVERGENT B0 ;  /* 0x0000000000007941 */ /* 0x000fea0003800200 */
.L_x_3605:
        /* <DEDUP_REMOVED lines=11> */
.L_x_3607:
        /* <DEDUP_REMOVED lines=13> */
.L_x_6758:


//--------------------- .text._ZN10layer_norm13ln_bwd_kernelINS_13Kernel_traitsIf6__halfS2_S2_fjLj1536ELj1ELj1ELj4ELj8ENS_18Kernel_traits_baseILj1536EfS2_S2_S2_fjLj128EEEEELb0ELb1ELb1ELb1EEEvNS_9BwdParamsE --------------------------
	.section	.text._ZN10layer_norm13ln_bwd_kernelINS_13Kernel_traitsIf6__halfS2_S2_fjLj1536ELj1ELj1ELj4ELj8ENS_18Kernel_traits_baseILj1536EfS2_S2_S2_fjLj128EEEEELb0ELb1ELb1ELb1EEEvNS_9BwdParamsE,"ax",@progbits
	.align	128
        .global         _ZN10layer_norm13ln_bwd_kernelINS_13Kernel_traitsIf6__halfS2_S2_fjLj1536ELj1ELj1ELj4ELj8ENS_18Kernel_traits_baseILj1536EfS2_S2_S2_fjLj128EEEEELb0ELb1ELb1ELb1EEEvNS_9BwdParamsE
        .type           _ZN10layer_norm13ln_bwd_kernelINS_13Kernel_traitsIf6__halfS2_S2_fjLj1536ELj1ELj1ELj4ELj8ENS_18Kernel_traits_baseILj1536EfS2_S2_S2_fjLj128EEEEELb0ELb1ELb1ELb1EEEvNS_9BwdParamsE,@function
        .size           _ZN10layer_norm13ln_bwd_kernelINS_13Kernel_traitsIf6__halfS2_S2_fjLj1536ELj1ELj1ELj4ELj8ENS_18Kernel_traits_baseILj1536EfS2_S2_S2_fjLj128EEEEELb0ELb1ELb1ELb1EEEvNS_9BwdParamsE,(.L_x_6759 - _ZN10layer_norm13ln_bwd_kernelINS_13Kernel_traitsIf6__halfS2_S2_fjLj1536ELj1ELj1ELj4ELj8ENS_18Kernel_traits_baseILj1536EfS2_S2_S2_fjLj128EEEEELb0ELb1ELb1ELb1EEEvNS_9BwdParamsE)
        .other          _ZN10layer_norm13ln_bwd_kernelINS_13Kernel_traitsIf6__halfS2_S2_fjLj1536ELj1ELj1ELj4ELj8ENS_18Kernel_traits_baseILj1536EfS2_S2_S2_fjLj128EEEEELb0ELb1ELb1ELb1EEEvNS_9BwdParamsE,@"STO_CUDA_ENTRY STV_DEFAULT"
_ZN10layer_norm13ln_bwd_kernelINS_13Kernel_traitsIf6__halfS2_S2_fjLj1536ELj1ELj1ELj4ELj8ENS_18Kernel_traits_baseILj1536EfS2_S2_S2_fjLj128EEEEELb0ELb1ELb1ELb1EEEvNS_9BwdParamsE:
.text._ZN10layer_norm13ln_bwd_kernelINS_13Kernel_traitsIf6__halfS2_S2_fjLj1536ELj1ELj1ELj4ELj8ENS_18Kernel_traits_baseILj1536EfS2_S2_S2_fjLj128EEEEELb0ELb1ELb1ELb1EEEvNS_9BwdParamsE:
        /* <DEDUP_REMOVED lines=47> */
.L_x_3642:
        /* <DEDUP_REMOVED lines=42> */
[C-C-:B-1----:R-:W-:Y:S01]  /*0590*/  IMAD.WIDE.U32 R2, R81.reuse, 0x8, R6.reuse ;  /* 0x0000000851027825 */ /* 0x142fe200078e0006 */
[C---:B------:R-:W-:Y:S02]  /*05a0*/  IADD3 R19, PT, PT, R81.reuse, 0x80, RZ ;  /* 0x0000008051137810 */ /* 0x040fe40007ffe0ff */
[----:B------:R-:W-:Y:S01]  /*05b0*/  MOV R17, UR9 ;  /* 0x0000000900117c02 */ /* 0x000fe20008000f00 */
[----:B------:R-:W4:Y:S01]  /*05c0*/  LDG.E.64 R8, desc[UR18][R8.64] ;  /* 0x0000001208087981 */ /* 0x000f22000c1e1b00 */
[----:B------:R-:W-:Y:S01]  /*05d0*/  IADD3 R85, PT, PT, R81, 0x100, RZ ;  /* 0x0000010051557810 */ /* 0x000fe20007ffe0ff */
[--C-:B------:R-:W-:Y:S02]  /*05e0*/  IMAD.WIDE.U32 R4, R19, 0x8, R6.reuse ;  /* 0x0000000813047825 */ /* 0x100fe400078e0006 */
[----:B------:R-:W4:Y:S02]  /*05f0*/  LDG.E.64 R2, desc[UR18][R2.64] ;  /* 0x0000001202027981 */ /* 0x000f24000c1e1b00 */
[----:B------:R-:W-:-:S02]  /*0600*/  IMAD.WIDE.U32 R6, R85, 0x8, R6 ;  /* 0x0000000855067825 */ /* 0x000fc400078e0006 */
        /* <DEDUP_REMOVED lines=16> */
[----:B--2---:R-:W-:Y:S02]  /*0710*/  MOV R84, R12 ;  /* 0x0000000c00547202 */ /* 0x004fe40000000f00 */
[--C-:B------:R-:W-:Y:S02]  /*0720*/  SHF.R.U64 R81, R12, 0x10, R13.reuse ;  /* 0x000000100c517819 */ /* 0x100fe4000000120d */
[----:B---3--:R-:W-:Y:S02]  /*0730*/  MOV R12, R10 ;  /* 0x0000000a000c7202 */ /* 0x008fe40000000f00 */
[----:B------:R-:W-:Y:S02]  /*0740*/  MOV R19, R13 ;  /* 0x0000000d00137202 */ /* 0x000fe40000000f00 */
[----:B------:R-:W-:Y:S02]  /*0750*/  SHF.R.U32.HI R80, RZ, 0x10, R13 ;  /* 0x00000010ff507819 */ /* 0x000fe4000001160d */
[----:B------:R-:W-:-:S02]  /*0760*/  SHF.R.U64 R10, R10, 0x10, R11 ;  /* 0x000000100a0a7819 */ /* 0x000fc4000000120b */
[----:B------:R-:W-:Y:S02]  /*0770*/  MOV R0, R11 ;  /* 0x0000000b00007202 */ /* 0x000fe40000000f00 */
[----:B------:R-:W-:Y:S02]  /*0780*/  SHF.R.U32.HI R17, RZ, 0x10, R11 ;  /* 0x00000010ff117819 */ /* 0x000fe4000001160b */
[--C-:B----4-:R-:W-:Y:S02]  /*0790*/  SHF.R.U64 R14, R8, 0x10, R9.reuse ;  /* 0x00000010080e7819 */ /* 0x110fe40000001209 */
[----:B------:R-:W-:Y:S02]  /*07a0*/  MOV R11, R9 ;  /* 0x00000009000b7202 */ /* 0x000fe40000000f00 */
[----:B------:R-:W-:Y:S02]  /*07b0*/  SHF.R.U32.HI R13, RZ, 0x10, R9 ;  /* 0x00000010ff0d7819 */ /* 0x000fe40000011609 */
[----:B0-----:R-:W-:-:S02]  /*07c0*/  SHF.R.U64 R82, R2, 0x10, R3 ;  /* 0x0000001002527819 */ /* 0x001fc40000001203 */
[----:B------:R-:W-:Y:S01]  /*07d0*/  SHF.R.U32.HI R9, RZ, 0x10, R3 ;  /* 0x00000010ff097819 */ /* 0x000fe20000011603 */
[----:B------:R-:W-:Y:S01]  /*07e0*/  HADD2.F32 R2, -RZ, R2.H0_H0 ;  /* 0x20000002ff027230 */ /* 0x000fe20000004100 */
[----:B------:R-:W-:Y:S01]  /*07f0*/  MOV R15, R8 ;  /* 0x00000008000f7202 */ /* 0x000fe20000000f00 */
[----:B------:R-:W-:Y:S01]  /*0800*/  HADD2.F32 R8, -RZ, R3.H0_H0 ;  /* 0x20000003ff087230 */ /* 0x000fe20000004100 */
[----:B------:R-:W-:Y:S01]  /*0810*/  FSEL R89, R16, RZ, !P1 ;  /* 0x000000ff10597208 */ /* 0x000fe20004800000 */
[----:B------:R-:W-:Y:S02]  /*0820*/  HADD2.F32 R3, -RZ, R82.H0_H0 ;  /* 0x20000052ff037230 */ /* 0x000fe40000004100 */
[----:B------:R-:W-:Y:S01]  /*0830*/  HADD2.F32 R9, -RZ, R9.H0_H0 ;  /* 0x20000009ff097230 */ /* 0x000fe20000004100 */
[----:B------:R-:W-:Y:S01]  /*0840*/  SHF.R.U64 R18, R4, 0x10, R5 ;  /* 0x0000001004127819 */ /* 0x000fe20000001205 */
[----:B-1----:R-:W-:Y:S02]  /*0850*/  HADD2.F32 R86, -RZ, R4.H0_H0 ;  /* 0x20000004ff567230 */ /* 0x002fe40000004100 */
[C---:B------:R-:W-:Y:S01]  /*0860*/  FADD.FTZ R2, -R89.reuse, R2 ;  /* 0x0000000259027221 */ /* 0x040fe20000010100 */
[C---:B------:R-:W-:Y:S01]  /*0870*/  FADD.FTZ R4, -R89.reuse, R3 ;  /* 0x0000000359047221 */ /* 0x040fe20000010100 */
[----:B------:R-:W-:Y:S01]  /*0880*/  SHF.R.U32.HI R85, RZ, 0x10, R5 ;  /* 0x00000010ff557819 */ /* 0x000fe20000011605 */
[----:B------:R-:W-:Y:S01]  /*0890*/  HADD2.F32 R82, -RZ, R7.H0_H0 ;  /* 0x20000007ff527230 */ /* 0x000fe20000004100 */
[----:B------:R-:W-:Y:S01]  /*08a0*/  SHF.R.U64 R88, R6, 0x10, R7 ;  /* 0x0000001006587819 */ /* 0x000fe20000001207 */
[----:B------:R-:W-:Y:S01]  /*08b0*/  FADD.FTZ R9, -R89, R9 ;  /* 0x0000000959097221 */ /* 0x000fe20000010100 */
[----:B------:R-:W-:Y:S01]  /*08c0*/  SHF.R.U32.HI R102, RZ, 0x10, R7 ;  /* 0x00000010ff667819 */ /* 0x000fe20000011607 */
[----:B------:R-:W-:-:S02]  /*08d0*/  HADD2.F32 R83, -RZ, R6.H0_H0 ;  /* 0x20000006ff537230 */ /* 0x000fc40000004100 */
[----:B------:R-:W-:Y:S01]  /*08e0*/  FMUL.FTZ R3, R2, UR30 ;  /* 0x0000001e02037c20 */ /* 0x000fe20008410000 */
[----:B------:R-:W-:Y:S02]  /*08f0*/  HADD2.F32 R7, -RZ, R84.H0_H0 ;  /* 0x20000054ff077230 */ /* 0x000fe40000004100 */
[----:B------:R-:W-:Y:S01]  /*0900*/  FMUL.FTZ R2, R4, UR30 ;  /* 0x0000001e04027c20 */ /* 0x000fe20008410000 */
[----:B------:R-:W-:Y:S02]  /*0910*/  HADD2.F32 R87, -RZ, R5.H0_H0 ;  /* 0x20000005ff577230 */ /* 0x000fe40000004100 */
[----:B------:R-:W-:Y:S01]  /*0920*/  FADD.FTZ R5, -R89, R8 ;  /* 0x0000000859057221 */ /* 0x000fe20000010100 */
[----:B------:R-:W-:Y:S02]  /*0930*/  HADD2.F32 R80, -RZ, R80.H0_H0 ;  /* 0x20000050ff507230 */ /* 0x000fe40000004100 */
[----:B------:R-:W-:Y:S01]  /*0940*/  FMUL.FTZ R4, R9, UR30 ;  /* 0x0000001e09047c20 */ /* 0x000fe20008410000 */
[----:B------:R-:W-:-:S02]  /*0950*/  HADD2.F32 R18, -RZ, R18.H0_H0 ;  /* 0x20000012ff127230 */ /* 0x000fc40000004100 */
[----:B------:R-:W-:Y:S01]  /*0960*/  FADD.FTZ R83, -R89, R83 ;  /* 0x0000005359537221 */ /* 0x000fe20000010100 */
[----:B------:R-:W-:Y:S02]  /*0970*/  HADD2.F32 R16, -RZ, R85.H0_H0 ;  /* 0x20000055ff107230 */ /* 0x000fe40000004100 */
[----:B-----5:R-:W-:Y:S01]  /*0980*/  FMUL.FTZ R6, R40, R7 ;  /* 0x0000000728067220 */ /* 0x020fe20000410000 */
[----:B------:R-:W-:Y:S02]  /*0990*/  HADD2.F32 R88, -RZ, R88.H0_H0 ;  /* 0x20000058ff587230 */ /* 0x000fe40000004100 */
[----:B------:R-:W-:Y:S02]  /*09a0*/  HADD2.F32 R102, -RZ, R102.H0_H0 ;  /* 0x20000066ff667230 */ /* 0x000fe40000004100 */
[----:B------:R-:W-:Y:S02]  /*09b0*/  HADD2.F32 R8, -RZ, R81.H0_H0 ;  /* 0x20000051ff087230 */ /* 0x000fe40000004100 */
[----:B------:R-:W-:Y:S01]  /*09c0*/  FADD.FTZ R59, R59, R80 ;  /* 0x000000503b3b7221 */ /* 0x000fe20000010000 */
[-C--:B------:R-:W-:Y:S01]  /*09d0*/  FFMA.FTZ R47, R4, R80.reuse, R47 ;  /* 0x00000050042f7223 */ /* 0x080fe2000001002f */
[----:B------:R-:W-:Y:S01]  /*09e0*/  FMUL.FTZ R9, R43, R80 ;  /* 0x000000502b097220 */ /* 0x000fe20000410000 */
[----:B------:R-:W-:Y:S01]  /*09f0*/  FADD.FTZ R87, -R89, R87 ;  /* 0x0000005759577221 */ /* 0x000fe20000010100 */
[----:B------:R-:W-:-:S02]  /*0a00*/  HADD2.F32 R19, -RZ, R19.H0_H0 ;  /* 0x20000013ff137230 */ /* 0x000fc40000004100 */
[----:B------:R-:W-:Y:S01]  /*0a10*/  FFMA.FTZ R44, R3, R7, R44 ;  /* 0x00000007032c7223 */ /* 0x000fe2000001002c */
[----:B------:R-:W-:Y:S01]  /*0a20*/  FADD.FTZ R56, R56, R7 ;  /* 0x0000000738387221 */ /* 0x000fe20000010000 */
[----:B------:R-:W-:Y:S02]  /*0a30*/  HADD2.F32 R85, -RZ, R15.H0_H0 ;  /* 0x2000000fff557230 */ /* 0x000fe40000004100 */
[C---:B------:R-:W-:Y:S01]  /*0a40*/  FADD.FTZ R86, -R89.reuse, R86 ;  /* 0x0000005659567221 */ /* 0x040fe20000010100 */
[----:B------:R-:W-:Y:S02]  /*0a50*/  HADD2.F32 R80, -RZ, R14.H0_H0 ;  /* 0x2000000eff507230 */ /* 0x000fe40000004100 */
[C---:B------:R-:W-:Y:S01]  /*0a60*/  FADD.FTZ R82, -R89.reuse, R82 ;  /* 0x0000005259527221 */ /* 0x040fe20000010100 */
[C---:B------:R-:W-:Y:S01]  /*0a70*/  FADD.FTZ R18, -R89.reuse, R18 ;  /* 0x0000001259127221 */ /* 0x040fe20000010100 */
[C---:B------:R-:W-:Y:S01]  /*0a80*/  FADD.FTZ R16, -R89.reuse, R16 ;  /* 0x0000001059107221 */ /* 0x040fe20000010100 */
[C---:B------:R-:W-:Y:S01]  /*0a90*/  FADD.FTZ R88, -R89.reuse, R88 ;  /* 0x0000005859587221 */ /* 0x040fe20000010100 */
[----:B------:R-:W-:Y:S01]  /*0aa0*/  FADD.FTZ R102, -R89, R102 ;  /* 0x0000006659667221 */ /* 0x000fe20000010100 */
[----:B------:R-:W-:Y:S01]  /*0ab0*/  FMUL.FTZ R7, R41, R8 ;  /* 0x0000000829077220 */ /* 0x000fe20000410000 */
[----:B------:R-:W-:Y:S01]  /*0ac0*/  FMUL.FTZ R15, R83, UR30 ;  /* 0x0000001e530f7c20 */ /* 0x000fe20008410000 */
[----:B------:R-:W-:Y:S01]  /*0ad0*/  FADD.FTZ R14, RZ, R6 ;  /* 0x00000006ff0e7221 */ /* 0x000fe20000010000 */
[----:B------:R-:W-:-:S02]  /*0ae0*/  HADD2.F32 R89, -RZ, R0.H0_H0 ;  /* 0x20000000ff597230 */ /* 0x000fc40000004100 */
[----:B------:R-:W-:Y:S01]  /*0af0*/  FFMA.FTZ R83, R3, R6, RZ ;  /* 0x0000000603537223 */ /* 0x000fe200000100ff */
[----:B------:R-:W-:Y:S01]  /*0b00*/  FMUL.FTZ R5, R5, UR30 ;  /* 0x0000001e05057c20 */ /* 0x000fe20008410000 */
[----:B------:R-:W-:Y:S02]  /*0b10*/  HADD2.F32 R0, -RZ, R13.H0_H0 ;  /* 0x2000000dff007230 */ /* 0x000fe40000004100 */
[----:B------:R-:W-:Y:S01]  /*0b20*/  FADD.FTZ R57, R57, R8 ;  /* 0x0000000839397221 */ /* 0x000fe20000010000 */
[----:B------:R-:W-:Y:S01]  /*0b30*/  FFMA.FTZ R45, R2, R8, R45 ;  /* 0x00000008022d7223 */ /* 0x000fe2000001002d */
[----:B------:R-:W-:Y:S02]  /*0b40*/  HADD2.F32 R84, -RZ, R10.H0_H0 ;  /* 0x2000000aff547230 */ /* 0x000fe40000004100 */
[----:B------:R-:W-:Y:S01]  /*0b50*/  FMUL.FTZ R13, R87, UR30 ;  /* 0x0000001e570d7c20 */ /* 0x000fe20008410000 */
[----:B------:R-:W-:Y:S01]  /*0b60*/  FMUL.FTZ R8, R42, R19 ;  /* 0x000000132a087220 */ /* 0x000fe20000410000 */
[----:B------:R-:W-:Y:S01]  /*0b70*/  FMUL.FTZ R10, R18, UR30 ;  /* 0x0000001e120a7c20 */ /* 0x000fe20008410000 */
[----:B------:R-:W-:Y:S01]  /*0b80*/  FADD.FTZ R87, R7, R14 ;  /* 0x0000000e07577221 */ /* 0x000fe20000010000 */
[----:B------:R-:W-:Y:S01]  /*0b90*/  FFMA.FTZ R18, R2, R7, R83 ;  /* 0x0000000702127223 */ /* 0x000fe20000010053 */
[----:B------:R-:W-:Y:S01]  /*0ba0*/  FFMA.FTZ R46, R5, R19, R46 ;  /* 0x00000013052e7223 */ /* 0x000fe2000001002e */
[----:B------:R-:W-:Y:S01]  /*0bb0*/  FADD.FTZ R58, R58, R19 ;  /* 0x000000133a3a7221 */ /* 0x000fe20000010000 */
[----:B------:R-:W-:-:S02]  /*0bc0*/  HADD2.F32 R90, -RZ, R17.H0_H0 ;  /* 0x20000011ff5a7230 */ /* 0x000fc40000004100 */
[----:B------:R-:W-:Y:S01]  /*0bd0*/  FMUL.FTZ R17, R82, UR30 ;  /* 0x0000001e52117c20 */ /* 0x000fe20008410000 */
[----:B------:R-:W-:Y:S02]  /*0be0*/  HADD2.F32 R19, -RZ, R12.H0_H0 ;  /* 0x2000000cff137230 */ /* 0x000fe40000004100 */
[----:B------:R-:W-:Y:S01]  /*0bf0*/  FADD.FTZ R82, R8, R87 ;  /* 0x0000005708527221 */ /* 0x000fe20000010000 */
[----:B------:R-:W-:Y:S01]  /*0c00*/  FFMA.FTZ R83, R5, R8, R18 ;  /* 0x0000000805537223 */ /* 0x000fe20000010012 */
[----:B------:R-:W-:Y:S02]  /*0c10*/  HADD2.F32 R81, -RZ, R11.H0_H0 ;  /* 0x2000000bff517230 */ /* 0x000fe40000004100 */
[----:B------:R-:W-:Y:S01]  /*0c20*/  FMUL.FTZ R11, R86, UR30 ;  /* 0x0000001e560b7c20 */ /* 0x000fe20008410000 */
        /* <DEDUP_REMOVED lines=46> */
.L_x_3609:
        /* <DEDUP_REMOVED lines=17> */
.L_x_3610:
        /* <DEDUP_REMOVED lines=32> */
.L_x_3612:
[----:B------:R-:W-:Y:S05]  /*1220*/  BSYNC.RECONVERGENT B0 ;  /* 0x0000000000007941 */ /* 0x000fea0003800200 */
.L_x_3611:
        /* <DEDUP_REMOVED lines=47> */
[----:B------:R-:W-:-:S04]  /*1520*/  @P1 PRMT R112, R100, 0x7610, R112 ;  /* 0x0000761064701816 */ /* 0x000fc80000000070 */
        /* <DEDUP_REMOVED lines=17> */
.L_x_3615:
        /* <DEDUP_REMOVED lines=12> */
.L_x_3616:
        /* <DEDUP_REMOVED lines=12> */
.L_x_3617:
        /* <DEDUP_REMOVED lines=13> */
.L_x_3614:
        /* <DEDUP_REMOVED lines=21> */
[----:B------:R-:W-:Y:S01]  /*19e0*/  F2FP.F16.F32.PACK_AB R87, RZ, R87 ;  /* 0x00000057ff57723e */ /* 0x000fe200000000ff */
[----:B--2---:R-:W-:Y:S01]  /*19f0*/  @P1 FMUL.FTZ R80, R100, UR10 ;  /* 0x0000000a64501c20 */ /* 0x004fe20008410000 */
[----:B------:R-:W-:Y:S01]  /*1a00*/  F2FP.F16.F32.PACK_AB R108, RZ, R101 ;  /* 0x00000065ff6c723e */ /* 0x000fe200000000ff */
[----:B------:R-:W-:Y:S01]  /*1a10*/  @P1 HADD2.F32 R101, -RZ, R110.H1_H1 ;  /* 0x3000006eff651230 */ /* 0x000fe20000004100 */
[----:B------:R-:W-:Y:S01]  /*1a20*/  @P1 F2FP.F16.F32.PACK_AB R107, RZ, R82 ;  /* 0x00000052ff6b123e */ /* 0x000fe200000000ff */
[-C--:B------:R-:W-:Y:S01]  /*1a30*/  @P1 FMUL.FTZ R82, R22, R83.reuse ;  /* 0x0000005316521220 */ /* 0x080fe20000410000 */
[----:B------:R-:W-:Y:S01]  /*1a40*/  @P1 FMUL.FTZ R86, R21, R80 ;  /* 0x0000005015561220 */ /* 0x000fe20000410000 */
[----:B------:R-:W-:Y:S01]  /*1a50*/  F2FP.F16.F32.PACK_AB R100, RZ, R100 ;  /* 0x00000064ff64723e */ /* 0x000fe200000000ff */
[----:B------:R-:W-:Y:S01]  /*1a60*/  @P1 FFMA.FTZ R78, R101, R83, R78 ;  /* 0x00000053654e1223 */ /* 0x000fe2000001004e */
[----:B------:R-:W-:-:S02]  /*1a70*/  @P1 PRMT R93, R107, 0x7610, R93 ;  /* 0x000076106b5d1816 */ /* 0x000fc4000000005d */
[----:B------:R-:W-:Y:S01]  /*1a80*/  @P1 F2FP.F16.F32.PACK_AB R107, RZ, R82 ;  /* 0x00000052ff6b123e */ /* 0x000fe200000000ff */
[----:B------:R-:W-:Y:S01]  /*1a90*/  FMUL.FTZ R82, R106, UR30 ;  /* 0x0000001e6a527c20 */ /* 0x000fe20008410000 */
[----:B------:R-:W-:Y:S02]  /*1aa0*/  @P1 F2FP.F16.F32.PACK_AB R86, RZ, R86 ;  /* 0x00000056ff56123e */ /* 0x000fe400000000ff */
[----:B------:R-:W-:Y:S02]  /*1ab0*/  @P1 PRMT R104, R107, 0x7610, R104 ;  /* 0x000076106b681816 */ /* 0x000fe40000000068 */
[----:B------:R-:W-:Y:S01]  /*1ac0*/  @P1 PRMT R103, R86, 0x7610, R103 ;  /* 0x0000761056671816 */ /* 0x000fe20000000067 */
[----:B------:R-:W-:Y:S01]  /*1ad0*/  @P1 HADD2.F32 R86, -RZ, R112.H0_H0 ;  /* 0x20000070ff561230 */ /* 0x000fe20000004100 */
[----:B------:R-:W-:Y:S01]  /*1ae0*/  PRMT R107, R87, 0x7610, R107 ;  /* 0x00007610576b7816 */ /* 0x000fe2000000006b */
[----:B------:R-:W-:Y:S01]  /*1af0*/  @P1 HADD2.F32 R87, -RZ, R110.H0_H0 ;  /* 0x2000006eff571230 */ /* 0x000fe20000004100 */
[----:B------:R-:W-:-:S02]  /*1b00*/  FSEL R82, R82, RZ, P2 ;  /* 0x000000ff52527208 */ /* 0x000fc40001000000 */
[----:B------:R-:W-:Y:S01]  /*1b10*/  PRMT R106, R100, 0x7610, R106 ;  /* 0x00007610646a7816 */ /* 0x000fe2000000006a */
        /* <DEDUP_REMOVED lines=11> */
.L_x_3613:
        /* <DEDUP_REMOVED lines=51> */
.L_x_3619:
        /* <DEDUP_REMOVED lines=28> */
[----:B------:R-:W-:Y:S01]  /*20c0*/  @P1 FMUL.FTZ R106, R20, R81 ;  /* 0x00000051146a1220 */ /* 0x000fe20000410000 */
[----:B---3--:R-:W-:Y:S01]  /*20d0*/  @P1 FMUL.FTZ R100, R101, UR31 ;  /* 0x0000001f65641c20 */ /* 0x008fe20008410000 */
[----:B------:R-:W-:Y:S01]  /*20e0*/  @P1 FMUL.FTZ R107, R21, R82 ;  /* 0x00000052156b1220 */ /* 0x000fe20000410000 */
[----:B------:R-:W-:Y:S01]  /*20f0*/  @P1 FMUL.FTZ R108, R22, R83 ;  /* 0x00000053166c1220 */ /* 0x000fe20000410000 */
[----:B------:R-:W-:-:S02]  /*2100*/  F2FP.F16.F32.PACK_AB R87, RZ, R87 ;  /* 0x00000057ff57723e */ /* 0x000fc400000000ff */
[----:B------:R-:W-:Y:S01]  /*2110*/  @P1 F2FP.F16.F32.PACK_AB R109, RZ, R106 ;  /* 0x0000006aff6d123e */ /* 0x000fe200000000ff */
[----:B------:R-:W-:Y:S01]  /*2120*/  @P1 FMUL.FTZ R106, R23, R100 ;  /* 0x00000064176a1220 */ /* 0x000fe20000410000 */
[----:B------:R-:W-:Y:S02]  /*2130*/  @P1 F2FP.F16.F32.PACK_AB R107, RZ, R107 ;  /* 0x0000006bff6b123e */ /* 0x000fe400000000ff */
[----:B------:R-:W-:Y:S02]  /*2140*/  @P1 F2FP.F16.F32.PACK_AB R108, RZ, R108 ;  /* 0x0000006cff6c123e */ /* 0x000fe400000000ff */
[----:B------:R-:W-:Y:S02]  /*2150*/  @P1 F2FP.F16.F32.PACK_AB R106, RZ, R106 ;  /* 0x0000006aff6a123e */ /* 0x000fe400000000ff */
[----:B------:R-:W-:Y:S02]  /*2160*/  F2FP.F16.F32.PACK_AB R80, RZ, R80 ;  /* 0x00000050ff50723e */ /* 0x000fe400000000ff */
[----:B------:R-:W-:-:S02]  /*2170*/  @P1 PRMT R93, R109, 0x7610, R93 ;  /* 0x000076106d5d1816 */ /* 0x000fc4000000005d */
[----:B------:R-:W-:Y:S02]  /*2180*/  @P1 PRMT R103, R107, 0x7610, R103 ;  /* 0x000076106b671816 */ /* 0x000fe40000000067 */
[----:B------:R-:W-:Y:S02]  /*2190*/  @P1 PRMT R104, R108, 0x7610, R104 ;  /* 0x000076106c681816 */ /* 0x000fe40000000068 */
[----:B------:R-:W-:Y:S02]  /*21a0*/  @P1 PRMT R105, R106, 0x7610, R105 ;  /* 0x000076106a691816 */ /* 0x000fe40000000069 */
[----:B------:R-:W-:Y:S01]  /*21b0*/  PRMT R107, R86, 0x7610, R107 ;  /* 0x00007610566b7816 */ /* 0x000fe2000000006b */
[----:B------:R-:W-:Y:S01]  /*21c0*/  @P1 HADD2.F32 R86, -RZ, R112.H1_H1 ;  /* 0x30000070ff561230 */ /* 0x000fe20000004100 */
[----:B------:R-:W-:Y:S01]  /*21d0*/  PRMT R106, R87, 0x7610, R106 ;  /* 0x00007610576a7816 */ /* 0x000fe2000000006a */
[----:B------:R-:W-:Y:S01]  /*21e0*/  @P1 HADD2.F32 R87, -RZ, R110.H0_H0 ;  /* 0x2000006eff571230 */ /* 0x000fe20000004100 */
[----:B------:R-:W-:Y:S01]  /*21f0*/  PRMT R108, R80, 0x7610, R108 ;  /* 0x00007610506c7816 */ /* 0x000fe2000000006c */
[----:B------:R-:W-:Y:S01]  /*2200*/  @P1 HADD2.F32 R80, -RZ, R112.H0_H0 ;  /* 0x20000070ff501230 */ /* 0x000fe20000004100 */
[----:B------:R-:W-:Y:S01]  /*2210*/  F2FP.F16.F32.PACK_AB R109, RZ, R101 ;  /* 0x00000065ff6d723e */ /* 0x000fe200000000ff */
[----:B------:R-:W-:-:S02]  /*2220*/  @P1 HADD2.F32 R101, -RZ, R110.H1_H1 ;  /* 0x3000006eff651230 */ /* 0x000fc40000004100 */
[----:B------:R-:W-:Y:S01]  /*2230*/  @P1 FFMA.FTZ R76, R87, R81, R76 ;  /* 0x00000051574c1223 */ /* 0x000fe2000001004c */
[----:B------:R-:W-:Y:S01]  /*2240*/  @P1 FFMA.FTZ R79, R86, R100, R79 ;  /* 0x00000064564f1223 */ /* 0x000fe2000001004f */
[----:B------:R-:W-:Y:S01]  /*2250*/  @P1 FFMA.FTZ R77, R80, R82, R77 ;  /* 0x00000052504d1223 */ /* 0x000fe2000001004d */
[----:B------:R-:W-:-:S07]  /*2260*/  @P1 FFMA.FTZ R78, R101, R83, R78 ;  /* 0x00000053654e1223 */ /* 0x000fce000001004e */
.L_x_3618:
        /* <DEDUP_REMOVED lines=11> */
.L_x_3620:
        /* <DEDUP_REMOVED lines=9> */
.L_x_3621:
        /* <DEDUP_REMOVED lines=9> */
.L_x_3622:
[----:B------:R-:W-:Y:S05]  /*2440*/  @!P0 BRA `(.L_x_3623) ;  /* 0x00000004009c8947 */ /* 0x000fea0003800000 */
        /* <DEDUP_REMOVED lines=19> */
[----:B------:R-:W-:Y:S02]  /*2580*/  HADD2.F32 R80, -RZ, R97.H0_H0 ;  /* 0x20000061ff507230 */ /* 0x000fe40000004100 */
[----:B------:R-:W-:Y:S01]  /*2590*/  @P2 FFMA.FTZ R100, R83, UR30, R100 ;  /* 0x0000001e53642c23 */ /* 0x000fe20008010064 */
[----:B------:R-:W-:Y:S01]  /*25a0*/  @P2 FFMA.FTZ R86, R107, UR30, R86 ;  /* 0x0000001e6b562c23 */ /* 0x000fe20008010056 */
[----:B--2---:R-:W-:Y:S01]  /*25b0*/  @P1 FMUL.FTZ R81, R87, UR9 ;  /* 0x0000000957511c20 */ /* 0x004fe20008410000 */
[----:B------:R-:W-:Y:S01]  /*25c0*/  F2FP.F16.F32.PACK_AB R87, RZ, R87 ;  /* 0x00000057ff57723e */ /* 0x000fe200000000ff */
[----:B------:R-:W-:-:S02]  /*25d0*/  @P2 FFMA.FTZ R80, R101, UR30, R80 ;  /* 0x0000001e65502c23 */ /* 0x000fc40008010050 */
[----:B------:R-:W-:Y:S01]  /*25e0*/  @P1 FMUL.FTZ R82, R24, R81 ;  /* 0x0000005118521220 */ /* 0x000fe20000410000 */
[----:B------:R-:W-:Y:S01]  /*25f0*/  PRMT R107, R87, 0x7610, R107 ;  /* 0x00007610576b7816 */ /* 0x000fe2000000006b */
[----:B----4-:R-:W-:Y:S01]  /*2600*/  @P1 FMUL.FTZ R83, R80, UR16 ;  /* 0x0000001050531c20 */ /* 0x010fe20008410000 */
[----:B------:R-:W-:Y:S01]  /*2610*/  @P1 HADD2.F32 R87, -RZ, R110.H0_H0 ;  /* 0x2000006eff571230 */ /* 0x000fe20000004100 */
[----:B------:R-:W-:Y:S02]  /*2620*/  F2FP.F16.F32.PACK_AB R109, RZ, R86 ;  /* 0x00000056ff6d723e */ /* 0x000fe400000000ff */
[----:B------:R-:W-:Y:S01]  /*2630*/  @P1 F2FP.F16.F32.PACK_AB R108, RZ, R82 ;  /* 0x00000052ff6c123e */ /* 0x000fe200000000ff */
[----:B---3--:R-:W-:Y:S01]  /*2640*/  @P1 FMUL.FTZ R82, R100, UR10 ;  /* 0x0000000a64521c20 */ /* 0x008fe20008410000 */
[----:B------:R-:W-:Y:S01]  /*2650*/  @P1 FMUL.FTZ R106, R26, R83 ;  /* 0x000000531a6a1220 */ /* 0x000fe20000410000 */
[----:B------:R-:W-:Y:S01]  /*2660*/  F2FP.F16.F32.PACK_AB R100, RZ, R100 ;  /* 0x00000064ff64723e */ /* 0x000fe200000000ff */
[----:B------:R-:W-:Y:S01]  /*2670*/  @P1 FFMA.FTZ R72, R87, R81, R72 ;  /* 0x0000005157481223 */ /* 0x000fe20000010048 */
[----:B------:R-:W-:Y:S01]  /*2680*/  @P1 FMUL.FTZ R101, R25, R82 ;  /* 0x0000005219651220 */ /* 0x000fe20000410000 */
[----:B------:R-:W-:-:S02]  /*2690*/  @P1 PRMT R93, R108, 0x7610, R93 ;  /* 0x000076106c5d1816 */ /* 0x000fc4000000005d */
[----:B------:R-:W-:Y:S01]  /*26a0*/  F2FP.F16.F32.PACK_AB R108, RZ, R80 ;  /* 0x00000050ff6c723e */ /* 0x000fe200000000ff */
[----:B------:R-:W-:Y:S01]  /*26b0*/  @P1 HADD2.F32 R80, -RZ, R112.H0_H0 ;  /* 0x20000070ff501230 */ /* 0x000fe20000004100 */
[----:B------:R-:W-:Y:S02]  /*26c0*/  @P1 F2FP.F16.F32.PACK_AB R101, RZ, R101 ;  /* 0x00000065ff65123e */ /* 0x000fe400000000ff */
[----:B------:R-:W-:Y:S02]  /*26d0*/  @P1 F2FP.F16.F32.PACK_AB R106, RZ, R106 ;  /* 0x0000006aff6a123e */ /* 0x000fe400000000ff */
[----:B------:R-:W-:Y:S01]  /*26e0*/  @P1 PRMT R103, R101, 0x7610, R103 ;  /* 0x0000761065671816 */ /* 0x000fe20000000067 */
[----:B------:R-:W-:Y:S01]  /*26f0*/  @P1 HADD2.F32 R101, -RZ, R110.H1_H1 ;  /* 0x3000006eff651230 */ /* 0x000fe20000004100 */
[----:B------:R-:W-:Y:S01]  /*2700*/  @P1 PRMT R104, R106, 0x7610, R104 ;  /* 0x000076106a681816 */ /* 0x000fe20000000068 */
[----:B------:R-:W-:Y:S01]  /*2710*/  @P1 FFMA.FTZ R73, R80, R82, R73 ;  /* 0x0000005250491223 */ /* 0x000fe20000010049 */
[----:B------:R-:W-:-:S02]  /*2720*/  PRMT R106, R100, 0x7610, R106 ;  /* 0x00007610646a7816 */ /* 0x000fc4000000006a */
        /* <DEDUP_REMOVED lines=9> */
.L_x_3624:
        /* <DEDUP_REMOVED lines=48> */
.L_x_3623:
        /* <DEDUP_REMOVED lines=20> */
[----:B------:R-:W-:Y:S01]  /*2c00*/  F2FP.F16.F32.PACK_AB R87, RZ, R87 ;  /* 0x00000057ff57723e */ /* 0x000fe200000000ff */
[----:B-----5:R-:W-:Y:S01]  /*2c10*/  @P1 FMUL.FTZ R82, R24, R81 ;  /* 0x0000005118521220 */ /* 0x020fe20000410000 */
[----:B------:R-:W-:Y:S01]  /*2c20*/  F2FP.F16.F32.PACK_AB R108, RZ, R101 ;  /* 0x00000065ff6c723e */ /* 0x000fe200000000ff */
[----:B0-----:R-:W-:Y:S01]  /*2c30*/  @P1 FMUL.FTZ R83, R101, UR16 ;  /* 0x0000001065531c20 */ /* 0x001fe20008410000 */
[----:B-1----:R-:W-:Y:S01]  /*2c40*/  @P1 FMUL.FTZ R80, R100, UR10 ;  /* 0x0000000a64501c20 */ /* 0x002fe20008410000 */
        /* <DEDUP_REMOVED lines=28> */
.L_x_3626:
        /* <DEDUP_REMOVED lines=12> */
.L_x_3627:
        /* <DEDUP_REMOVED lines=12> */
.L_x_3628:
        /* <DEDUP_REMOVED lines=12> */
.L_x_3629:
        /* <DEDUP_REMOVED lines=12> */
.L_x_3625:
        /* <DEDUP_REMOVED lines=11> */
.L_x_3630:
        /* <DEDUP_REMOVED lines=10> */
.L_x_3631:
        /* <DEDUP_REMOVED lines=8> */
.L_x_3632:
[----:B------:R-:W-:Y:S05]  /*32e0*/  @!P0 BRA `(.L_x_3633) ;  /* 0x00000004009c8947 */ /* 0x000fea0003800000 */
[----:B------:R-:W-:Y:S05]  /*32f0*/  BRA.U !UP0, `(.L_x_3634) ;  /* 0x0000000108d87547 */ /* 0x000fea000b800000 */
[----:B------:R-:W-:Y:S01]  /*3300*/  ISETP.LT.AND P0, PT, RZ, UR29, PT ;  /* 0x0000001dff007c0c */ /* 0x000fe2000bf01270 */
[----:B------:R-:W4:Y:S01]  /*3310*/  @UP1 LDCU UR9, c[0x0][0x40c] ;  /* 0x00008180ff0917ac */ /* 0x000f220008000800 */
[----:B-----5:R-:W-:Y:S01]  /*3320*/  HADD2.F32 R87, -RZ, R94.H0_H0 ;  /* 0x2000005eff577230 */ /* 0x020fe20000004100 */
[--C-:B------:R-:W-:Y:S01]  /*3330*/  SHF.R.U64 R100, R94, 0x10, R95.reuse ;  /* 0x000000105e647819 */ /* 0x100fe2000000125f */
[----:B------:R-:W4:Y:S01]  /*3340*/  @UP1 LDCU UR10, c[0x0][0x40c] ;  /* 0x00008180ff0a17ac */ /* 0x000f220008000800 */
[----:B------:R-:W-:-:S03]  /*3350*/  SHF.R.U32.HI R106, RZ, 0x10, R95 ;  /* 0x00000010ff6a7819 */ /* 0x000fc6000001165f */
[----:B------:R-:W-:Y:S01]  /*3360*/  HADD2.F32 R100, -RZ, R100.H0_H0 ;  /* 0x20000064ff647230 */ /* 0x000fe20000004100 */
[----:B------:R-:W4:Y:S04]  /*3370*/  @UP1 LDCU UR16, c[0x0][0x40c] ;  /* 0x00008180ff1017ac */ /* 0x000f280008000800 */
[--C-:B0123--:R-:W-:Y:S01]  /*3380*/  @P0 FFMA.FTZ R81, R15, UR11, R84.reuse ;  /* 0x0000000b0f510c23 */ /* 0x10ffe20008010054 */
[--C-:B------:R-:W-:Y:S01]  /*3390*/  @P0 FFMA.FTZ R82, R88, UR11, R84.reuse ;  /* 0x0000000b58520c23 */ /* 0x100fe20008010054 */
[----:B------:R-:W-:Y:S02]  /*33a0*/  @P0 FFMA.FTZ R101, R17, UR11, R84 ;  /* 0x0000000b11650c23 */ /* 0x000fe40008010054 */
[----:B------:R-:W-:Y:S01]  /*33b0*/  @P0 FADD.FTZ R80, R18, -R81 ;  /* 0x8000005112500221 */ /* 0x000fe20000010000 */
[----:B------:R-:W-:Y:S01]  /*33c0*/  @P0 FADD.FTZ R83, R91, -R82 ;  /* 0x800000525b530221 */ /* 0x000fe20000010000 */
[----:B------:R-:W-:-:S02]  /*33d0*/  @P0 FADD.FTZ R101, R90, -R101 ;  /* 0x800000655a650221 */ /* 0x000fc40000010000 */
[----:B------:R-:W-:Y:S01]  /*33e0*/  @P0 FFMA.FTZ R87, R80, UR30, R87 ;  /* 0x0000001e50570c23 */ /* 0x000fe20008010057 */
[----:B------:R-:W-:Y:S02]  /*33f0*/  HADD2.F32 R80, -RZ, R95.H0_H0 ;  /* 0x2000005fff507230 */ /* 0x000fe40000004100 */
[----:B------:R-:W-:Y:S01]  /*3400*/  @P0 FFMA.FTZ R100, R83, UR30, R100 ;  /* 0x0000001e53640c23 */ /* 0x000fe20008010064 */
[----:B----4-:R-:W-:Y:S01]  /*3410*/  @P1 FMUL.FTZ R81, R87, UR9 ;  /* 0x0000000957511c20 */ /* 0x010fe20008410000 */
[----:B------:R-:W-:Y:S01]  /*3420*/  F2FP.F16.F32.PACK_AB R87, RZ, R87 ;  /* 0x00000057ff57723e */ /* 0x000fe200000000ff */
[----:B------:R-:W-:Y:S01]  /*3430*/  @P0 FFMA.FTZ R80, R101, UR30, R80 ;  /* 0x0000001e65500c23 */ /* 0x000fe20008010050 */
[----:B------:R-:W-:Y:S01]  /*3440*/  @P0 FFMA.FTZ R101, R102, UR11, R84 ;  /* 0x0000000b66650c23 */ /* 0x000fe20008010054 */
[----:B------:R-:W-:Y:S01]  /*3450*/  @P1 FMUL.FTZ R82, R28, R81 ;  /* 0x000000511c521220 */ /* 0x000fe20000410000 */
[----:B------:R-:W-:Y:S02]  /*3460*/  HADD2.F32 R84, -RZ, R106.H0_H0 ;  /* 0x2000006aff547230 */ /* 0x000fe40000004100 */
[----:B------:R-:W-:Y:S01]  /*3470*/  @P1 FMUL.FTZ R83, R80, UR16 ;  /* 0x0000001050531c20 */ /* 0x000fe20008410000 */
[----:B------:R-:W-:Y:S01]  /*3480*/  @P0 FADD.FTZ R107, R92, -R101 ;  /* 0x800000655c6b0221 */ /* 0x000fe20000010000 */
[----:B------:R-:W-:Y:S01]  /*3490*/  @P1 F2FP.F16.F32.PACK_AB R108, RZ, R82 ;  /* 0x00000052ff6c123e */ /* 0x000fe200000000ff */
[----:B------:R-:W-:Y:S01]  /*34a0*/  @P1 FMUL.FTZ R82, R100, UR10 ;  /* 0x0000000a64521c20 */ /* 0x000fe20008410000 */
[----:B------:R-:W-:Y:S01]  /*34b0*/  @P1 FMUL.FTZ R106, R30, R83 ;  /* 0x000000531e6a1220 */ /* 0x000fe20000410000 */
[----:B------:R-:W-:Y:S01]  /*34c0*/  @P0 FFMA.FTZ R84, R107, UR30, R84 ;  /* 0x0000001e6b540c23 */ /* 0x000fe20008010054 */
[----:B------:R-:W-:Y:S01]  /*34d0*/  @P1 PRMT R93, R108, 0x7610, R93 ;  /* 0x000076106c5d1816 */ /* 0x000fe2000000005d */
[----:B------:R-:W-:Y:S01]  /*34e0*/  @P1 FMUL.FTZ R101, R29, R82 ;  /* 0x000000521d651220 */ /* 0x000fe20000410000 */
[----:B------:R-:W-:Y:S01]  /*34f0*/  PRMT R107, R87, 0x7610, R107 ;  /* 0x00007610576b7816 */ /* 0x000fe2000000006b */
[----:B------:R-:W-:Y:S01]  /*3500*/  @P1 HADD2.F32 R87, -RZ, R110.H0_H0 ;  /* 0x2000006eff571230 */ /* 0x000fe20000004100 */
[----:B------:R-:W-:Y:S01]  /*3510*/  F2FP.F16.F32.PACK_AB R108, RZ, R80 ;  /* 0x00000050ff6c723e */ /* 0x000fe200000000ff */
[----:B------:R-:W-:Y:S01]  /*3520*/  @P1 HADD2.F32 R80, -RZ, R112.H0_H0 ;  /* 0x20000070ff501230 */ /* 0x000fe20000004100 */
[----:B------:R-:W-:-:S02]  /*3530*/  @P1 F2FP.F16.F32.PACK_AB R101, RZ, R101 ;  /* 0x00000065ff65123e */ /* 0x000fc400000000ff */
[----:B------:R-:W-:Y:S01]  /*3540*/  @P1 F2FP.F16.F32.PACK_AB R106, RZ, R106 ;  /* 0x0000006aff6a123e */ /* 0x000fe200000000ff */
[----:B------:R-:W-:Y:S01]  /*3550*/  @P1 FFMA.FTZ R68, R87, R81, R68 ;  /* 0x0000005157441223 */ /* 0x000fe20000010044 */
[----:B------:R-:W-:Y:S01]  /*3560*/  @P1 PRMT R103, R101, 0x7610, R103 ;  /* 0x0000761065671816 */ /* 0x000fe20000000067 */
[----:B------:R-:W-:Y:S01]  /*3570*/  @P1 HADD2.F32 R101, -RZ, R110.H1_H1 ;  /* 0x3000006eff651230 */ /* 0x000fe20000004100 */
[----:B------:R-:W-:Y:S01]  /*3580*/  F2FP.F16.F32.PACK_AB R100, RZ, R100 ;  /* 0x00000064ff64723e */ /* 0x000fe200000000ff */
[----:B------:R-:W-:Y:S01]  /*3590*/  @P1 FFMA.FTZ R69, R80, R82, R69 ;  /* 0x0000005250451223 */ /* 0x000fe20000010045 */
[----:B------:R-:W-:Y:S02]  /*35a0*/  @P1 PRMT R104, R106, 0x7610, R104 ;  /* 0x000076106a681816 */ /* 0x000fe40000000068 */
[----:B------:R-:W-:Y:S01]  /*35b0*/  PRMT R106, R100, 0x7610, R106 ;  /* 0x00007610646a7816 */ /* 0x000fe2000000006a */
[----:B------:R-:W-:Y:S01]  /*35c0*/  @P1 FFMA.FTZ R70, R101, R83, R70 ;  /* 0x0000005365461223 */ /* 0x000fe20000010046 */
        /* <DEDUP_REMOVED lines=9> */
.L_x_3634:
        /* <DEDUP_REMOVED lines=48> */
.L_x_3633:
        /* <DEDUP_REMOVED lines=20> */
[----:B0-----:R-:W-:Y:S02]  /*3aa0*/  @P1 FMUL.FTZ R80, R100, UR10 ;  /* 0x0000000a64501c20 */ /* 0x001fe40008410000 */
[----:B-----5:R-:W-:Y:S01]  /*3ab0*/  @P1 FMUL.FTZ R82, R28, R81 ;  /* 0x000000511c521220 */ /* 0x020fe20000410000 */
[----:B------:R-:W-:Y:S01]  /*3ac0*/  F2FP.F16.F32.PACK_AB R87, RZ, R87 ;  /* 0x00000057ff57723e */ /* 0x000fe200000000ff */
[----:B-1----:R-:W-:Y:S01]  /*3ad0*/  @P1 FMUL.FTZ R83, R101, UR16 ;  /* 0x0000001065531c20 */ /* 0x002fe20008410000 */
[----:B------:R-:W-:-:S02]  /*3ae0*/  @P1 FMUL.FTZ R84, R29, R80 ;  /* 0x000000501d541220 */ /* 0x000fc40000410000 */
[----:B------:R-:W-:Y:S01]  /*3af0*/  @P1 F2FP.F16.F32.PACK_AB R106, RZ, R82 ;  /* 0x00000052ff6a123e */ /* 0x000fe200000000ff */
[----:B------:R-:W-:Y:S01]  /*3b00*/  @P1 FMUL.FTZ R82, R30, R83 ;  /* 0x000000531e521220 */ /* 0x000fe20000410000 */
[----:B------:R-:W-:Y:S01]  /*3b10*/  F2FP.F16.F32.PACK_AB R108, RZ, R101 ;  /* 0x00000065ff6c723e */ /* 0x000fe200000000ff */
[----:B------:R-:W-:Y:S01]  /*3b20*/  @P1 HADD2.F32 R101, -RZ, R110.H1_H1 ;  /* 0x3000006eff651230 */ /* 0x000fe20000004100 */
[----:B------:R-:W-:Y:S02]  /*3b30*/  @P1 PRMT R93, R106, 0x7610, R93 ;  /* 0x000076106a5d1816 */ /* 0x000fe4000000005d */
[----:B------:R-:W-:Y:S02]  /*3b40*/  @P1 F2FP.F16.F32.PACK_AB R84, RZ, R84 ;  /* 0x00000054ff54123e */ /* 0x000fe400000000ff */
[----:B------:R-:W-:Y:S01]  /*3b50*/  @P1 F2FP.F16.F32.PACK_AB R106, RZ, R82 ;  /* 0x00000052ff6a123e */ /* 0x000fe200000000ff */
[----:B------:R-:W-:Y:S01]  /*3b60*/  FMUL.FTZ R82, R107, UR30 ;  /* 0x0000001e6b527c20 */ /* 0x000fe20008410000 */
[----:B------:R-:W-:Y:S01]  /*3b70*/  @P1 PRMT R103, R84, 0x7610, R103 ;  /* 0x0000761054671816 */ /* 0x000fe20000000067 */
[----:B------:R-:W-:Y:S01]  /*3b80*/  @P1 HADD2.F32 R84, -RZ, R112.H0_H0 ;  /* 0x20000070ff541230 */ /* 0x000fe20000004100 */
[----:B------:R-:W-:Y:S01]  /*3b90*/  PRMT R107, R87, 0x7610, R107 ;  /* 0x00007610576b7816 */ /* 0x000fe2000000006b */
[----:B------:R-:W-:Y:S01]  /*3ba0*/  @P1 HADD2.F32 R87, -RZ, R110.H0_H0 ;  /* 0x2000006eff571230 */ /* 0x000fe20000004100 */
[----:B------:R-:W-:Y:S01]  /*3bb0*/  F2FP.F16.F32.PACK_AB R100, RZ, R100 ;  /* 0x00000064ff64723e */ /* 0x000fe200000000ff */
[----:B------:R-:W-:Y:S01]  /*3bc0*/  @P1 FFMA.FTZ R70, R101, R83, R70 ;  /* 0x0000005365461223 */ /* 0x000fe20000010046 */
[----:B------:R-:W-:Y:S01]  /*3bd0*/  FSEL R82, R82, RZ, P0 ;  /* 0x000000ff52527208 */ /* 0x000fe20000000000 */
[----:B------:R-:W-:Y:S01]  /*3be0*/  @P1 FFMA.FTZ R69, R84, R80, R69 ;  /* 0x0000005054451223 */ /* 0x000fe20000010045 */
        /* <DEDUP_REMOVED lines=12> */
.L_x_3636:
        /* <DEDUP_REMOVED lines=22> */
.L_x_3637:
        /* <DEDUP_REMOVED lines=12> */
.L_x_3638:
        /* <DEDUP_REMOVED lines=12> */
.L_x_3639:
[----:B------:R-:W-:Y:S01]  /*3f90*/  @P1 FFMA.FTZ R71, R82, R80, R71 ;  /* 0x0000005052471223 */ /* 0x000fe20000010047 */
[----:B------:R-:W-:-:S07]  /*3fa0*/  @P1 PRMT R105, R81, 0x7610, R105 ;  /* 0x0000761051691816 */ /* 0x000fce0000000069 */
.L_x_3635:
        /* <DEDUP_REMOVED lines=10> */
.L_x_3640:
        /* <DEDUP_REMOVED lines=9> */
.L_x_3641:
[----:B------:R-:W-:Y:S02]  /*40e0*/  UIADD3 UR8, UPT, UPT, UR8, UR24, URZ ;  /* 0x0000001808087290 */ /* 0x000fe4000fffe0ff */
[----:B------:R-:W-:Y:S02]  /*40f0*/  UPLOP3.LUT UP2, UPT, UPT, UPT, UP2, 0x40, 0x4 ;  /* 0x000000000004789c */ /* 0x000fe40003f4e820 */
[----:B------:R-:W-:-:S09]  /*4100*/  UISETP.GE.AND UP0, UPT, UR8, UR25, UPT ;  /* 0x000000190800728c */ /* 0x000fd2000bf06270 */
[----:B------:R-:W-:Y:S05]  /*4110*/  BRA.U !UP0, `(.L_x_3642) ;  /* 0xffffffc108747547 */ /* 0x000fea000b83ffff */
.L_x_3608:
        /* <DEDUP_REMOVED lines=20> */
.L_x_3643:
        /* <DEDUP_REMOVED lines=10> */
.L_x_6759:


//--------------------- .text._ZN10layer_norm13ln_bwd_kernelINS_13Kernel_traitsIf6__halfS2_S2_fjLj1536ELj1ELj1ELj4ELj8ENS_18Kernel_traits_baseILj1536EfS2_S2_S2_fjLj128EEEEELb1ELb0ELb0ELb0EEEvNS_9BwdParamsE --------------------------
	.section	.text._ZN10layer_norm13ln_bwd_kernelINS_13Kernel_traitsIf6__halfS2_S2_fjLj1536ELj1ELj1ELj4ELj8ENS_18Kernel_traits_baseILj1536EfS2_S2_S2_fjLj128EEEEELb1ELb0ELb0ELb0EEEvNS_9BwdParamsE,"ax",@progbits
	.align	128
        .global         _ZN10layer_norm13ln_bwd_kernelINS_13Kernel_traitsIf6__halfS2_S2_fjLj1536ELj1ELj1ELj4ELj8ENS_18Kernel_traits_baseILj1536EfS2_S2_S2_fjLj128EEEEELb1ELb0ELb0ELb0EEEvNS_9BwdParamsE
        .type           _ZN10layer_norm13ln_bwd_kernelINS_13Kernel_traitsIf6__halfS2_S2_fjLj1536ELj1ELj1ELj4ELj8ENS_18Kernel_traits_baseILj1536EfS2_S2_S2_fjLj128EEEEELb1ELb0ELb0ELb0EEEvNS_9BwdParamsE,@function
        .size           _ZN10layer_norm13ln_bwd_kernelINS_13Kernel_traitsIf6__halfS2_S2_fjLj1536ELj1ELj1ELj4ELj8ENS_18Kernel_traits_baseILj1536EfS2_S2_S2_fjLj128EEEEELb1ELb0ELb0ELb0EEEvNS_9BwdParamsE,(.L_x_6760 - _ZN10layer_norm13ln_bwd_kernelINS_13Kernel_traitsIf6__halfS2_S2_fjLj1536ELj1ELj1ELj4ELj8ENS_18Kernel_traits_baseILj1536EfS2_S2_S2_fjLj128EEEEELb1ELb0ELb0ELb0EEEvNS_9BwdParamsE)
        .other          _ZN10layer_norm13ln_bwd_kernelINS_13Kernel_traitsIf6__halfS2_S2_fjLj1536ELj1ELj1ELj4ELj8ENS_18Kernel_traits_baseILj1536EfS2_S2_S2_fjLj128EEEEELb1ELb0ELb0ELb0EEEvNS_9BwdParamsE,@"STO_CUDA_ENTRY STV_DEFAULT"
_ZN10layer_norm13ln_bwd_kernelINS_13Kernel_traitsIf6__halfS2_S2_fjLj1536ELj1ELj1ELj4ELj8ENS_18Kernel_traits_baseILj1536EfS2_S2_S2_fjLj128EEEEELb1ELb0ELb0ELb0EEEvNS_9BwdParamsE:
.text._ZN10layer_norm13ln_bwd_kernelINS_13Kernel_traitsIf6__halfS2_S2_fjLj1536ELj1ELj1ELj4ELj8ENS_18Kernel_traits_baseILj1536EfS2_S2_S2_fjLj128EEEEELb1ELb0ELb0ELb0EEEvNS_9BwdParamsE:
        /* <DEDUP_REMOVED lines=64> */
.L_x_3674:
[----:B-1----:R-:W1:Y:S01]  /*0400*/  @UP0 LDCU.64 UR4, c[0x0][0x3e0] ;  /* 0x00007c00ff0407ac */ /* 0x002e620008000a00 */
[----:B------:R-:W-:Y:S01]  /*0410*/  PLOP3.LUT P0, PT, PT, PT, UP0, 0x80, 0x8 ;  /* 0x000000000008781c */ /* 0x000fe20003f0f008 */
[----:B0-----:R-:W-:Y:S02]  /*0420*/  UIMAD.WIDE UR12, UR7, 0x4, UR10 ;  /* 0x00000004070c78a5 */ /* 0x001fe4000f8e020a */
[----:B-1----:R-:W-:-:S06]  /*0430*/  @UP0 UIMAD.WIDE UR4, UR7, 0x2, UR4 ;  /* 0x00000002070408a5 */ /* 0x002fcc000f8e0204 */
[----:B--234-:R-:W-:Y:S02]  /*0440*/  MOV R52, UR4 ;  /* 0x0000000400347c02 */ /* 0x01cfe40008000f00 */
[----:B------:R-:W-:-:S05]  /*0450*/  MOV R53, UR5 ;  /* 0x0000000500357c02 */ /* 0x000fca0008000f00 */
[----:B------:R-:W3:Y:S01]  /*0460*/  @P0 LDG.E.U16 R52, desc[UR14][R52.64] ;  /* 0x0000000e34340981 */ /* 0x000ee2000c1e1500 */
[----:B------:R-:W-:Y:S01]  /*0470*/  UIMAD.WIDE UR4, UR7, 0x4, UR8 ;  /* 0x00000004070478a5 */ /* 0x000fe2000f8e0208 */
[----:B------:R-:W-:Y:S02]  /*0480*/  MOV R54, UR12 ;  /* 0x0000000c00367c02 */ /* 0x000fe40008000f00 */
[----:B------:R-:W-:-:S03]  /*0490*/  MOV R55, UR13 ;  /* 0x0000000d00377c02 */ /* 0x000fc60008000f00 */
[----:B------:R-:W-:Y:S02]  /*04a0*/  MOV R56, UR4 ;  /* 0x0000000400387c02 */ /* 0x000fe40008000f00 */
[----:B------:R-:W-:Y:S01]  /*04b0*/  MOV R57, UR5 ;  /* 0x0000000500397c02 */ /* 0x000fe20008000f00 */
[----:B------:R-:W4:Y:S04]  /*04c0*/  LDG.E R54, desc[UR14][R54.64] ;  /* 0x0000000e36367981 */ /* 0x000f28000c1e1900 */
[----:B------:R-:W4:Y:S01]  /*04d0*/  LDG.E R56, desc[UR14][R56.64] ;  /* 0x0000000e38387981 */ /* 0x000f22000c1e1900 */
[----:B------:R-:W-:Y:S01]  /*04e0*/  UIMAD UR4, UR7, UR6, URZ ;  /* 0x00000006070472a4 */ /* 0x000fe2000f8e02ff */
[C---:B------:R-:W-:Y:S01]  /*04f0*/  ISETP.GE.U32.AND P1, PT, R2.reuse, 0x80, PT ;  /* 0x000000800200780c */ /* 0x040fe20003f26070 */
[----:B------:R-:W-:Y:S01]  /*0500*/  UMOV UR12, 0x3f800000 ;  /* 0x3f800000000c7882 */ /* 0x000fe20000000000 */
[----:B------:R-:W0:Y:S01]  /*0510*/  S2R R0, SR_TID.X ;  /* 0x0000000000007919 */ /* 0x000e220000002100 */
[----:B------:R-:W-:Y:S01]  /*0520*/  USHF.R.S32.HI UR5, URZ, 0x1f, UR4 ;  /* 0x0000001fff057899 */ /* 0x000fe20008011404 */
[----:B--2---:R-:W-:Y:S01]  /*0530*/  ISETP.NE.AND P4, PT, RZ, UR16, PT ;  /* 0x00000010ff007c0c */ /* 0x004fe2000bf85270 */
[----:B------:R-:W-:Y:S01]  /*0540*/  BSSY.RECONVERGENT B0, `(.L_x_3645) ;  /* 0x0000047000007945 */ /* 0x000fe20003800200 */
[C---:B------:R-:W-:Y:S01]  /*0550*/  ISETP.GE.U32.AND P2, PT, R2.reuse, 0x100, PT ;  /* 0x000001000200780c */ /* 0x040fe20003f46070 */
[----:B------:R-:W-:Y:S01]  /*0560*/  ULEA.HI UR5, UR5, UR4, URZ, 0x2 ;  /* 0x0000000405057291 */ /* 0x000fe2000f8f10ff */
[----:B------:R-:W-:-:S02]  /*0570*/  ISETP.GE.U32.AND P3, PT, R2, 0x180, PT ;  /* 0x000001800200780c */ /* 0x000fc40003f66070 */
[----:B------:R-:W-:-:S03]  /*0580*/  CS2R R82, SRZ ;  /* 0x0000000000527805 */ /* 0x000fc6000001ff00 */
[----:B------:R-:W-:-:S04]  /*0590*/  MOV R79, UR5 ;  /* 0x00000005004f7c02 */ /* 0x000fc80008000f00 */
[----:B0-----:R-:W-:-:S04]  /*05a0*/  LEA.HI.SX32 R79, R79, R0, 0x1e ;  /* 0x000000004f4f7211 */ /* 0x001fc800078ff2ff */
[----:B------:R-:W-:Y:S01]  /*05b0*/  MOV R85, R79 ;  /* 0x0000004f00557202 */ /* 0x000fe20000000f00 */
[----:B---3--:R-:W-:-:S05]  /*05c0*/  @P0 HADD2.F32 R58, -RZ, R52.H0_H0 ;  /* 0x20000034ff3a0230 */ /* 0x008fca0000004100 */
[----:B------:R-:W-:Y:S02]  /*05d0*/  @P0 R2UR UR4, R58 ;  /* 0x000000003a0402ca */ /* 0x000fe400000e0000 */
[----:B----4-:R-:W-:Y:S02]  /*05e0*/  R2UR UR23, R54 ;  /* 0x00000000361772ca */ /* 0x010fe400000e0000 */
[----:B------:R-:W-:-:S09]  /*05f0*/  FSEL R81, R56, RZ, !P4 ;  /* 0x000000ff38517208 */ /* 0x000fd20006000000 */
[----:B------:R-:W-:Y:S01]  /*0600*/  @UP0 UMOV UR12, UR4 ;  /* 0x00000004000c0c82 */ /* 0x000fe20008000000 */
        /* <DEDUP_REMOVED lines=16> */
[----:B---3--:R-:W-:Y:S02]  /*0710*/  MOV R3, R8 ;  /* 0x0000000800037202 */ /* 0x008fe40000000f00 */
[----:B------:R-:W-:Y:S02]  /*0720*/  SHF.R.U64 R10, R8, 0x10, R9 ;  /* 0x00000010080a7819 */ /* 0x000fe40000001209 */
[--C-:B----4-:R-:W-:Y:S01]  /*0730*/  SHF.R.U64 R8, R6, 0x10, R7.reuse ;  /* 0x0000001006087819 */ /* 0x110fe20000001207 */
[----:B------:R-:W-:Y:S01]  /*0740*/  HADD2.F32 R6, -RZ, R6.H0_H0 ;  /* 0x20000006ff067230 */ /* 0x000fe20000004100 */
[----:B------:R-:W-:Y:S01]  /*0750*/  SHF.R.U32.HI R55, RZ, 0x10, R7 ;  /* 0x00000010ff377819 */ /* 0x000fe20000011607 */
[----:B------:R-:W-:-:S02]  /*0760*/  HADD2.F32 R12, -RZ, R7.H0_H0 ;  /* 0x20000007ff0c7230 */ /* 0x000fc40000004100 */
[----:B------:R-:W-:Y:S02]  /*0770*/  HADD2.F32 R7, -RZ, R3.H0_H0 ;  /* 0x20000003ff077230 */ /* 0x000fe40000004100 */
[----:B------:R-:W-:Y:S01]  /*0780*/  FADD.FTZ R3, -R81, R6 ;  /* 0x0000000651037221 */ /* 0x000fe20000010100 */
[----:B------:R-:W-:Y:S01]  /*0790*/  HADD2.F32 R8, -RZ, R8.H0_H0 ;  /* 0x20000008ff087230 */ /* 0x000fe20000004100 */
[----:B------:R-:W-:Y:S01]  /*07a0*/  MOV R54, R9 ;  /* 0x0000000900367202 */ /* 0x000fe20000000f00 */
[----:B------:R-:W-:Y:S02]  /*07b0*/  HADD2.F32 R10, -RZ, R10.H0_H0 ;  /* 0x2000000aff0a7230 */ /* 0x000fe40000004100 */
[----:B------:R-:W-:Y:S01]  /*07c0*/  FMUL.FTZ R3, R3, UR23 ;  /* 0x0000001703037c20 */ /* 0x000fe20008410000 */
[----:B------:R-:W-:Y:S01]  /*07d0*/  FADD.FTZ R6, -R81, R8 ;  /* 0x0000000851067221 */ /* 0x000fe20000010100 */
[----:B-----5:R-:W-:Y:S01]  /*07e0*/  FMUL.FTZ R8, R48, R7 ;  /* 0x0000000730087220 */ /* 0x020fe20000410000 */
[----:B------:R-:W-:Y:S01]  /*07f0*/  SHF.R.U32.HI R56, RZ, 0x10, R9 ;  /* 0x00000010ff387819 */ /* 0x000fe20000011609 */
[----:B0-----:R-:W-:-:S02]  /*0800*/  HADD2.F32 R52, -RZ, R55.H0_H0 ;  /* 0x20000037ff347230 */ /* 0x001fc40000004100 */
[----:B------:R-:W-:Y:S01]  /*0810*/  FADD.FTZ R5, -R81, R12 ;  /* 0x0000000c51057221 */ /* 0x000fe20000010100 */
[----:B------:R-:W-:Y:S02]  /*0820*/  HADD2.F32 R9, -RZ, R54.H0_H0 ;  /* 0x20000036ff097230 */ /* 0x000fe40000004100 */
[----:B------:R-:W-:Y:S01]  /*0830*/  FADD.FTZ R24, R24, R7 ;  /* 0x0000000718187221 */ /* 0x000fe20000010000 */
[----:B------:R-:W-:Y:S01]  /*0840*/  FMUL.FTZ R6, R6, UR23 ;  /* 0x0000001706067c20 */ /* 0x000fe20008410000 */
[----:B------:R-:W-:Y:S01]  /*0850*/  FFMA.FTZ R36, R3, R7, R36 ;  /* 0x0000000703247223 */ /* 0x000fe20000010024 */
[----:B------:R-:W-:Y:S01]  /*0860*/  FMUL.FTZ R7, R49, R10 ;  /* 0x0000000a31077220 */ /* 0x000fe20000410000 */
[----:B------:R-:W-:Y:S01]  /*0870*/  FADD.FTZ R12, RZ, R8 ;  /* 0x00000008ff0c7221 */ /* 0x000fe20000010000 */
[----:B------:R-:W-:Y:S01]  /*0880*/  FFMA.FTZ R53, R3, R8, RZ ;  /* 0x0000000803357223 */ /* 0x000fe200000100ff */
[----:B------:R-:W-:Y:S02]  /*0890*/  HADD2.F32 R56, -RZ, R56.H0_H0 ;  /* 0x20000038ff387230 */ /* 0x000fe40000004100 */
        /* <DEDUP_REMOVED lines=17> */
.L_x_3646:
[----:B------:R-:W-:Y:S05]  /*09b0*/  BSYNC.RECONVERGENT B0 ;  /* 0x0000000000007941 */ /* 0x000fea0003800200 */
.L_x_3645:
        /* <DEDUP_REMOVED lines=21> */
[--C-:B----4-:R-:W-:Y:S01]  /*0b10*/  SHF.R.U64 R53, R14, 0x10, R15.reuse ;  /* 0x000000100e357819 */ /* 0x110fe2000000120f */
[----:B------:R-:W-:Y:S01]  /*0b20*/  HADD2.F32 R14, -RZ, R14.H0_H0 ;  /* 0x2000000eff0e7230 */ /* 0x000fe20000004100 */
[----:B------:R-:W-:Y:S01]  /*0b30*/  SHF.R.U32.HI R61, RZ, 0x10, R15 ;  /* 0x00000010ff3d7819 */ /* 0x000fe2000001160f */
[----:B------:R-:W-:-:S02]  /*0b40*/  HADD2.F32 R60, -RZ, R15.H0_H0 ;  /* 0x2000000fff3c7230 */ /* 0x000fc40000004100 */
[----:B------:R-:W-:Y:S02]  /*0b50*/  HADD2.F32 R15, -RZ, R13.H0_H0 ;  /* 0x2000000dff0f7230 */ /* 0x000fe40000004100 */
[C---:B------:R-:W-:Y:S01]  /*0b60*/  FADD.FTZ R13, -R81.reuse, R14 ;  /* 0x0000000e510d7221 */ /* 0x040fe20000010100 */
[----:B0-----:R-:W-:Y:S02]  /*0b70*/  HADD2.F32 R54, -RZ, R53.H0_H0 ;  /* 0x20000035ff367230 */ /* 0x001fe40000004100 */
[----:B------:R-:W-:Y:S01]  /*0b80*/  FADD.FTZ R53, -R81, R60 ;  /* 0x0000003c51357221 */ /* 0x000fe20000010100 */
[----:B------:R-:W-:Y:S02]  /*0b90*/  HADD2.F32 R58, -RZ, R58.H0_H0 ;  /* 0x2000003aff3a7230 */ /* 0x000fe40000004100 */
[----:B------:R-:W-:Y:S01]  /*0ba0*/  FMUL.FTZ R13, R13, UR23 ;  /* 0x000000170d0d7c20 */ /* 0x000fe20008410000 */
[----:B-----5:R-:W-:Y:S01]  /*0bb0*/  FMUL.FTZ R60, R44, R15 ;  /* 0x0000000f2c3c7220 */ /* 0x020fe20000410000 */
[----:B------:R-:W-:Y:S01]  /*0bc0*/  FADD.FTZ R14, -R81, R54 ;  /* 0x00000036510e7221 */ /* 0x000fe20000010100 */
[----:B------:R-:W-:-:S02]  /*0bd0*/  HADD2.F32 R56, -RZ, R61.H0_H0 ;  /* 0x2000003dff387230 */ /* 0x000fc40000004100 */
[----:B------:R-:W-:Y:S01]  /*0be0*/  FADD.FTZ R20, R20, R15 ;  /* 0x0000000f14147221 */ /* 0x000fe20000010000 */
[----:B------:R-:W-:Y:S01]  /*0bf0*/  FFMA.FTZ R32, R13, R15, R32 ;  /* 0x0000000f0d207223 */ /* 0x000fe20000010020 */
[----:B------:R-:W-:Y:S02]  /*0c00*/  HADD2.F32 R59, -RZ, R59.H0_H0 ;  /* 0x2000003bff3b7230 */ /* 0x000fe40000004100 */
[----:B------:R-:W-:Y:S01]  /*0c10*/  FMUL.FTZ R15, R53, UR23 ;  /* 0x00000017350f7c20 */ /* 0x000fe20008410000 */
[----:B------:R-:W-:Y:S01]  /*0c20*/  FMUL.FTZ R61, R45, R58 ;  /* 0x0000003a2d3d7220 */ /* 0x000fe20000410000 */
[----:B------:R-:W-:Y:S01]  /*0c30*/  FADD.FTZ R54, R83, R60 ;  /* 0x0000003c53367221 */ /* 0x000fe20000010000 */
[----:B------:R-:W-:Y:S01]  /*0c40*/  FMUL.FTZ R14, R14, UR23 ;  /* 0x000000170e0e7c20 */ /* 0x000fe20008410000 */
[----:B------:R-:W-:Y:S01]  /*0c50*/  FFMA.FTZ R53, R13, R60, R82 ;  /* 0x0000003c0d357223 */ /* 0x000fe20000010052 */
[----:B------:R-:W-:Y:S02]  /*0c60*/  HADD2.F32 R52, -RZ, R52.H0_H0 ;  /* 0x20000034ff347230 */ /* 0x000fe40000004100 */
        /* <DEDUP_REMOVED lines=16> */
.L_x_3648:
[----:B------:R-:W-:Y:S05]  /*0d70*/  BSYNC.RECONVERGENT B0 ;  /* 0x0000000000007941 */ /* 0x000fea0003800200 */
.L_x_3647:
        /* <DEDUP_REMOVED lines=16> */
[--C-:B---3--:R-:W-:Y:S01]  /*0e80*/  SHF.R.U64 R76, R54, 0x10, R55.reuse ;  /* 0x00000010364c7819 */ /* 0x108fe20000001237 */
[----:B------:R-:W-:Y:S01]  /*0e90*/  HADD2.F32 R72, -RZ, R55.H0_H0 ;  /* 0x20000037ff487230 */ /* 0x000fe20000004100 */
[----:B------:R-:W-:Y:S01]  /*0ea0*/  SHF.R.U32.HI R74, RZ, 0x10, R55 ;  /* 0x00000010ff4a7819 */ /* 0x000fe20000011637 */
[----:B------:R-:W-:Y:S01]  /*0eb0*/  HADD2.F32 R54, -RZ, R54.H0_H0 ;  /* 0x20000036ff367230 */ /* 0x000fe20000004100 */
[----:B----4-:R-:W-:-:S03]  /*0ec0*/  MOV R55, R52 ;  /* 0x0000003400377202 */ /* 0x010fc60000000f00 */
[----:B------:R-:W-:Y:S01]  /*0ed0*/  HADD2.F32 R74, -RZ, R74.H0_H0 ;  /* 0x2000004aff4a7230 */ /* 0x000fe20000004100 */
[--C-:B------:R-:W-:Y:S01]  /*0ee0*/  SHF.R.U64 R75, R52, 0x10, R53.reuse ;  /* 0x00000010344b7819 */ /* 0x100fe20000001235 */
[----:B------:R-:W-:Y:S01]  /*0ef0*/  HADD2.F32 R52, -RZ, R76.H0_H0 ;  /* 0x2000004cff347230 */ /* 0x000fe20000004100 */
[----:B------:R-:W-:Y:S01]  /*0f00*/  MOV R73, R53 ;  /* 0x0000003500497202 */ /* 0x000fe20000000f00 */
[----:B------:R-:W-:Y:S02]  /*0f10*/  HADD2.F32 R55, -RZ, R55.H0_H0 ;  /* 0x20000037ff377230 */ /* 0x000fe40000004100 */
[C---:B------:R-:W-:Y:S01]  /*0f20*/  FADD.FTZ R54, -R81.reuse, R54 ;  /* 0x0000003651367221 */ /* 0x040fe20000010100 */
[----:B------:R-:W-:Y:S01]  /*0f30*/  SHF.R.U32.HI R53, RZ, 0x10, R53 ;  /* 0x00000010ff357819 */ /* 0x000fe20000011635 */
[C---:B------:R-:W-:Y:S01]  /*0f40*/  FADD.FTZ R52, -R81.reuse, R52 ;  /* 0x0000003451347221 */ /* 0x040fe20000010100 */
[----:B------:R-:W-:Y:S01]  /*0f50*/  FADD.FTZ R80, -R81, R74 ;  /* 0x0000004a51507221 */ /* 0x000fe20000010100 */
[----:B0-----:R-:W-:-:S02]  /*0f60*/  HADD2.F32 R56, -RZ, R75.H0_H0 ;  /* 0x2000004bff387230 */ /* 0x001fc40000004100 */
[-C--:B-----5:R-:W-:Y:S01]  /*0f70*/  FMUL.FTZ R74, R40, R55.reuse ;  /* 0x00000037284a7220 */ /* 0x0a0fe20000410000 */
[----:B------:R-:W-:Y:S02]  /*0f80*/  HADD2.F32 R57, -RZ, R73.H0_H0 ;  /* 0x20000049ff397230 */ /* 0x000fe40000004100 */
[----:B------:R-:W-:Y:S01]  /*0f90*/  FMUL.FTZ R73, R54, UR23 ;  /* 0x0000001736497c20 */ /* 0x000fe20008410000 */
[----:B------:R-:W-:Y:S01]  /*0fa0*/  FADD.FTZ R77, -R81, R72 ;  /* 0x00000048514d7221 */ /* 0x000fe20000010100 */
[----:B------:R-:W-:Y:S01]  /*0fb0*/  FMUL.FTZ R72, R52, UR23 ;  /* 0x0000001734487c20 */ /* 0x000fe20008410000 */
[----:B------:R-:W-:Y:S02]  /*0fc0*/  HADD2.F32 R54, -RZ, R53.H0_H0 ;  /* 0x20000035ff367230 */ /* 0x000fe40000004100 */
        /* <DEDUP_REMOVED lines=21> */
.L_x_3650:
[----:B------:R-:W-:Y:S05]  /*1120*/  BSYNC.RECONVERGENT B0 ;  /* 0x0000000000007941 */ /* 0x000fea0003800200 */
.L_x_3649:
        /* <DEDUP_REMOVED lines=31> */
.L_x_3652:
[----:B------:R-:W-:Y:S05]  /*1320*/  BSYNC.RECONVERGENT B0 ;  /* 0x0000000000007941 */ /* 0x000fea0003800200 */
.L_x_3651:
        /* <DEDUP_REMOVED lines=54> */
[----:B------:R0:W-:Y:S01]  /*1690*/  F2F.F16.F32 R59, R54 ;  /* 0x00000036003b7304 */ /* 0x0001e20000200800 */
[----:B------:R-:W-:Y:S02]  /*16a0*/  LOP3.LUT P0, RZ, R4, 0xff, RZ, 0xc0, !PT ;  /* 0x000000ff04ff7812 */ /* 0x000fe4000780c0ff */
[----:B------:R-:W-:Y:S01]  /*16b0*/  FMUL.FTZ R53, R53, UR23 ;  /* 0x0000001735357c20 */ /* 0x000fe20008410000 */
[----:B------:R-:W-:-:S03]  /*16c0*/  FSEL R58, R52, RZ, P4 ;  /* 0x000000ff343a7208 */ /* 0x000fc60002000000 */
[----:B------:R-:W-:Y:S01]  /*16d0*/  FMUL.FTZ R53, R53, UR12 ;  /* 0x0000000c35357c20 */ /* 0x000fe20008410000 */
[----:B------:R-:W1:Y:S03]  /*16e0*/  F2F.F16.F32 R55, R58 ;  /* 0x0000003a00377304 */ /* 0x000e660000200800 */
[----:B0-----:R-:W-:Y:S02]  /*16f0*/  FMUL.FTZ R54, R53, UR22 ;  /* 0x0000001635367c20 */ /* 0x001fe40008410000 */
[----:B------:R-:W0:Y:S03]  /*1700*/  LDC.64 R52, c[0x0][0x468] ;  /* 0x00011a00ff347b82 */ /* 0x000e260000000a00 */
[----:B------:R-:W2:Y:S01]  /*1710*/  F2F.F16.F32 R82, R82 ;  /* 0x0000005200527304 */ /* 0x000ea20000200800 */
[----:B------:R-:W-:Y:S01]  /*1720*/  FSEL R56, R54, RZ, P0 ;  /* 0x000000ff36387208 */ /* 0x000fe20000000000 */
[----:B-1----:R-:W-:-:S06]  /*1730*/  IMAD.WIDE.U32 R54, R55, 0x10000, RZ ;  /* 0x0001000037367825 */ /* 0x002fcc00078e00ff */
[----:B------:R-:W1:Y:S01]  /*1740*/  F2F.F16.F32 R57, R56 ;  /* 0x0000003800397304 */ /* 0x000e620000200800 */
[----:B--2---:R-:W-:-:S04]  /*1750*/  PRMT R59, R59, 0x5410, R82 ;  /* 0x000054103b3b7816 */ /* 0x004fc80000000052 */
[----:B------:R-:W-:Y:S01]  /*1760*/  LOP3.LUT R55, R59, R55, RZ, 0xfc, !PT ;  /* 0x000000373b377212 */ /* 0x000fe200078efcff */
[C---:B0-----:R-:W-:Y:S01]  /*1770*/  IMAD.WIDE.U32 R52, R79.reuse, 0x8, R52 ;  /* 0x000000084f347825 */ /* 0x041fe200078e0034 */
[----:B------:R-:W-:Y:S02]  /*1780*/  IADD3 R79, PT, PT, R79, 0x80, RZ ;  /* 0x000000804f4f7810 */ /* 0x000fe40007ffe0ff */
[----:B-1----:R-:W-:-:S05]  /*1790*/  LOP3.LUT R54, R54, R57, RZ, 0xfc, !PT ;  /* 0x0000003936367212 */ /* 0x002fca00078efcff */
[----:B------:R0:W-:Y:S02]  /*17a0*/  STG.E.64 desc[UR14][R52.64], R54 ;  /* 0x0000003634007986 */ /* 0x0001e4000c101b0e */
.L_x_3657:
[----:B------:R-:W-:Y:S05]  /*17b0*/  BSYNC.RECONVERGENT B1 ;  /* 0x0000000000017941 */ /* 0x000fea0003800200 */
.L_x_3656:
        /* <DEDUP_REMOVED lines=42> */
.L_x_3659:
[----:B------:R-:W-:Y:S05]  /*1a60*/  BSYNC.RECONVERGENT B1 ;  /* 0x0000000000017941 */ /* 0x000fea0003800200 */
.L_x_3658:
        /* <DEDUP_REMOVED lines=26> */
[----:B------:R0:W1:Y:S01]  /*1c10*/  F2F.F16.F32 R54, R52 ;  /* 0x0000003400367304 */ /* 0x0000620000200800 */
[----:B------:R-:W-:Y:S02]  /*1c20*/  LOP3.LUT P0, RZ, R65, 0xff, RZ, 0xc0, !PT ;  /* 0x000000ff41ff7812 */ /* 0x000fe4000780c0ff */
[----:B------:R-:W-:Y:S02]  /*1c30*/  FSEL R57, R55, RZ, P4 ;  /* 0x000000ff37397208 */ /* 0x000fe40002000000 */
[----:B------:R-:W-:-:S03]  /*1c40*/  FSEL R81, R81, RZ, P0 ;  /* 0x000000ff51517208 */ /* 0x000fc60000000000 */
[----:B------:R-:W-:Y:S01]  /*1c50*/  F2F.F16.F32 R56, R56 ;  /* 0x0000003800387304 */ /* 0x000fe20000200800 */
[----:B0-----:R-:W0:Y:S01]  /*1c60*/  LDC.64 R52, c[0x0][0x468] ;  /* 0x00011a00ff347b82 */ /* 0x001e220000000a00 */
[----:B-1----:R-:W-:-:S06]  /*1c70*/  IMAD.WIDE.U32 R54, R54, 0x10000, RZ ;  /* 0x0001000036367825 */ /* 0x002fcc00078e00ff */
[----:B------:R-:W1:Y:S08]  /*1c80*/  F2F.F16.F32 R57, R57 ;  /* 0x0000003900397304 */ /* 0x000e700000200800 */
[----:B------:R-:W2:Y:S01]  /*1c90*/  F2F.F16.F32 R81, R81 ;  /* 0x0000005100517304 */ /* 0x000ea20000200800 */
[----:B-1----:R-:W-:Y:S01]  /*1ca0*/  PRMT R59, R56, 0x5410, R57 ;  /* 0x00005410383b7816 */ /* 0x002fe20000000039 */
[----:B0-----:R-:W-:-:S03]  /*1cb0*/  IMAD.WIDE.U32 R52, R79, 0x8, R52 ;  /* 0x000000084f347825 */ /* 0x001fc600078e0034 */
[----:B------:R-:W-:Y:S02]  /*1cc0*/  LOP3.LUT R55, R59, R55, RZ, 0xfc, !PT ;  /* 0x000000373b377212 */ /* 0x000fe400078efcff */
[----:B--2---:R-:W-:-:S05]  /*1cd0*/  LOP3.LUT R54, R54, R81, RZ, 0xfc, !PT ;  /* 0x0000005136367212 */ /* 0x004fca00078efcff */
[----:B------:R0:W-:Y:S01]  /*1ce0*/  STG.E.64 desc[UR14][R52.64], R54 ;  /* 0x0000003634007986 */ /* 0x0001e2000c101b0e */
[----:B------:R-:W-:Y:S05]  /*1cf0*/  BRA `(.L_x_3660) ;  /* 0x0000001c00cc7947 */ /* 0x000fea0003800000 */
.L_x_3655:
        /* <DEDUP_REMOVED lines=15> */
[----:B------:R0:W-:Y:S01]  /*1df0*/  F2F.F16.F32 R52, R57 ;  /* 0x0000003900347304 */ /* 0x0001e20000200800 */
[----:B------:R-:W-:-:S02]  /*1e00*/  FADD.FTZ R54, R8, -R53 ;  /* 0x8000003508367221 */ /* 0x000fc40000010000 */
[----:B------:R-:W-:Y:S02]  /*1e10*/  FMUL.FTZ R58, R58, UR22 ;  /* 0x000000163a3a7c20 */ /* 0x000fe40008410000 */
[----:B------:R-:W-:-:S03]  /*1e20*/  FMUL.FTZ R54, R54, UR23 ;  /* 0x0000001736367c20 */ /* 0x000fc60008410000 */
[----:B------:R-:W-:Y:S01]  /*1e30*/  FSEL R82, R58, RZ, P0 ;  /* 0x000000ff3a527208 */ /* 0x000fe20000000000 */
[----:B0-----:R-:W-:Y:S01]  /*1e40*/  FMUL.FTZ R57, R59, UR12 ;  /* 0x0000000c3b397c20 */ /* 0x001fe20008410000 */
[----:B------:R-:W-:Y:S01]  /*1e50*/  ISETP.GE.U32.AND P0, PT, R4, 0x1000000, PT ;  /* 0x010000000400780c */ /* 0x000fe20003f06070 */
[----:B------:R0:W-:Y:S02]  /*1e60*/  F2F.F16.F32 R83, R54 ;  /* 0x0000003600537304 */ /* 0x0001e40000200800 */
[----:B------:R-:W-:Y:S01]  /*1e70*/  FMUL.FTZ R58, R57, UR22 ;  /* 0x00000016393a7c20 */ /* 0x000fe20008410000 */
[----:B------:R-:W-:-:S04]  /*1e80*/  FMUL.FTZ R57, R55, UR12 ;  /* 0x0000000c37397c20 */ /* 0x000fc80008410000 */
[----:B------:R-:W-:Y:S01]  /*1e90*/  FSEL R85, R58, RZ, P0 ;  /* 0x000000ff3a557208 */ /* 0x000fe20000000000 */
[----:B------:R-:W-:Y:S01]  /*1ea0*/  FMUL.FTZ R57, R57, UR22 ;  /* 0x0000001639397c20 */ /* 0x000fe20008410000 */
[----:B------:R-:W-:Y:S01]  /*1eb0*/  LOP3.LUT P0, RZ, R4, 0xff00, RZ, 0xc0, !PT ;  /* 0x0000ff0004ff7812 */ /* 0x000fe2000780c0ff */
[----:B0-----:R-:W-:Y:S01]  /*1ec0*/  FMUL.FTZ R54, R54, UR12 ;  /* 0x0000000c36367c20 */ /* 0x001fe20008410000 */
[----:B------:R0:W1:Y:S02]  /*1ed0*/  F2F.F16.F32 R53, R59 ;  /* 0x0000003b00357304 */ /* 0x0000640000200800 */
[----:B------:R-:W-:Y:S01]  /*1ee0*/  FSEL R84, R57, RZ, P0 ;  /* 0x000000ff39547208 */ /* 0x000fe20000000000 */
[----:B------:R-:W-:Y:S01]  /*1ef0*/  FMUL.FTZ R57, R54, UR22 ;  /* 0x0000001636397c20 */ /* 0x000fe20008410000 */
[----:B------:R-:W-:-:S04]  /*1f00*/  LOP3.LUT P0, RZ, R4, 0xff, RZ, 0xc0, !PT ;  /* 0x000000ff04ff7812 */ /* 0x000fc8000780c0ff */
[----:B------:R2:W3:Y:S01]  /*1f10*/  F2F.F16.F32 R56, R55 ;  /* 0x0000003700387304 */ /* 0x0004e20000200800 */
[----:B0-----:R-:W0:Y:S01]  /*1f20*/  LDC.64 R58, c[0x0][0x478] ;  /* 0x00011e00ff3a7b82 */ /* 0x001e220000000a00 */
[----:B------:R-:W-:Y:S02]  /*1f30*/  FSEL R87, R57, RZ, P0 ;  /* 0x000000ff39577208 */ /* 0x000fe40000000000 */
[----:B-1----:R-:W-:-:S04]  /*1f40*/  PRMT R57, R52, 0x5410, R53 ;  /* 0x0000541034397816 */ /* 0x002fc80000000035 */
[----:B------:R-:W1:Y:S01]  /*1f50*/  F2F.F16.F32 R84, R84 ;  /* 0x0000005400547304 */ /* 0x000e620000200800 */
[----:B--2---:R-:W2:Y:S01]  /*1f60*/  LDC.64 R54, c[0x0][0x468] ;  /* 0x00011a00ff367b82 */ /* 0x004ea20000000a00 */
[----:B---3--:R-:W-:-:S06]  /*1f70*/  IMAD.WIDE.U32 R52, R56, 0x10000, RZ ;  /* 0x0001000038347825 */ /* 0x008fcc00078e00ff */
[----:B------:R-:W-:Y:S01]  /*1f80*/  F2F.F16.F32 R82, R82 ;  /* 0x0000005200527304 */ /* 0x000fe20000200800 */
[----:B------:R-:W-:Y:S02]  /*1f90*/  LOP3.LUT R57, R57, R53, RZ, 0xfc, !PT ;  /* 0x0000003539397212 */ /* 0x000fe400078efcff */
[----:B------:R-:W-:Y:S01]  /*1fa0*/  LOP3.LUT R56, R52, R83, RZ, 0xfc, !PT ;  /* 0x0000005334387212 */ /* 0x000fe200078efcff */
[----:B-1----:R-:W-:-:S04]  /*1fb0*/  IMAD.WIDE.U32 R52, R84, 0x10000, RZ ;  /* 0x0001000054347825 */ /* 0x002fc800078e00ff */
[----:B------:R-:W1:Y:S01]  /*1fc0*/  F2F.F16.F32 R85, R85 ;  /* 0x0000005500557304 */ /* 0x000e620000200800 */
[----:B0-----:R-:W-:-:S07]  /*1fd0*/  IMAD.WIDE.U32 R58, R79, 0x8, R58 ;  /* 0x000000084f3a7825 */ /* 0x001fce00078e003a */
[----:B------:R-:W0:Y:S01]  /*1fe0*/  F2F.F16.F32 R87, R87 ;  /* 0x0000005700577304 */ /* 0x000e220000200800 */
[C---:B--2---:R-:W-:Y:S01]  /*1ff0*/  IMAD.WIDE.U32 R54, R79.reuse, 0x8, R54 ;  /* 0x000000084f367825 */ /* 0x044fe200078e0036 */
[----:B------:R2:W-:Y:S01]  /*2000*/  STG.E.64 desc[UR14][R58.64], R56 ;  /* 0x000000383a007986 */ /* 0x0005e2000c101b0e */
[----:B------:R-:W-:Y:S02]  /*2010*/  IADD3 R79, PT, PT, R79, 0x80, RZ ;  /* 0x000000804f4f7810 */ /* 0x000fe40007ffe0ff */
[----:B-1----:R-:W-:-:S04]  /*2020*/  PRMT R85, R82, 0x5410, R85 ;  /* 0x0000541052557816 */ /* 0x002fc80000000055 */
[----:B------:R-:W-:Y:S02]  /*2030*/  LOP3.LUT R53, R85, R53, RZ, 0xfc, !PT ;  /* 0x0000003555357212 */ /* 0x000fe400078efcff */
[----:B0-----:R-:W-:-:S05]  /*2040*/  LOP3.LUT R52, R52, R87, RZ, 0xfc, !PT ;  /* 0x0000005734347212 */ /* 0x001fca00078efcff */
[----:B------:R2:W-:Y:S02]  /*2050*/  STG.E.64 desc[UR14][R54.64], R52 ;  /* 0x0000003436007986 */ /* 0x0005e4000c101b0e */
.L_x_3662:
[----:B------:R-:W-:Y:S05]  /*2060*/  BSYNC.RECONVERGENT B1 ;  /* 0x0000000000017941 */ /* 0x000fea0003800200 */
.L_x_3661:
        /* <DEDUP_REMOVED lines=29> */
[----:B------:R-:W-:Y:S02]  /*2240*/  FSEL R84, R55, RZ, P0 ;  /* 0x000000ff37547208 */ /* 0x000fe40000000000 */
[----:B------:R-:W-:-:S04]  /*2250*/  LOP3.LUT P0, RZ, R11, 0xff, RZ, 0xc0, !PT ;  /* 0x000000ff0bff7812 */ /* 0x000fc8000780c0ff */
[----:B------:R2:W3:Y:S01]  /*2260*/  F2F.F16.F32 R58, R56 ;  /* 0x00000038003a7304 */ /* 0x0004e20000200800 */
[----:B0-----:R-:W-:Y:S02]  /*2270*/  FMUL.FTZ R59, R54, UR22 ;  /* 0x00000016363b7c20 */ /* 0x001fe40008410000 */
[----:B------:R-:W0:Y:S03]  /*2280*/  LDC.64 R54, c[0x0][0x468] ;  /* 0x00011a00ff367b82 */ /* 0x000e260000000a00 */
[----:B------:R-:W-:Y:S02]  /*2290*/  FSEL R87, R59, RZ, P0 ;  /* 0x000000ff3b577208 */ /* 0x000fe40000000000 */
[----:B------:R-:W4:Y:S01]  /*22a0*/  F2F.F16.F32 R84, R84 ;  /* 0x0000005400547304 */ /* 0x000f220000200800 */
[----:B-1----:R-:W-:Y:S02]  /*22b0*/  PRMT R59, R52, 0x5410, R53 ;  /* 0x00005410343b7816 */ /* 0x002fe40000000035 */
[----:B--2---:R-:W1:Y:S01]  /*22c0*/  LDC.64 R56, c[0x0][0x478] ;  /* 0x00011e00ff387b82 */ /* 0x004e620000000a00 */
[----:B---3--:R-:W-:-:S04]  /*22d0*/  IMAD.WIDE.U32 R52, R58, 0x10000, RZ ;  /* 0x000100003a347825 */ /* 0x008fc800078e00ff */
[----:B------:R-:W-:Y:S01]  /*22e0*/  F2F.F16.F32 R82, R82 ;  /* 0x0000005200527304 */ /* 0x000fe20000200800 */
[----:B------:R-:W-:Y:S02]  /*22f0*/  LOP3.LUT R59, R59, R53, RZ, 0xfc, !PT ;  /* 0x000000353b3b7212 */ /* 0x000fe400078efcff */
[----:B------:R-:W-:Y:S01]  /*2300*/  LOP3.LUT R58, R52, R83, RZ, 0xfc, !PT ;  /* 0x00000053343a7212 */ /* 0x000fe200078efcff */
[----:B----4-:R-:W-:-:S04]  /*2310*/  IMAD.WIDE.U32 R52, R84, 0x10000, RZ ;  /* 0x0001000054347825 */ /* 0x010fc800078e00ff */
[----:B------:R-:W2:Y:S01]  /*2320*/  F2F.F16.F32 R85, R85 ;  /* 0x0000005500557304 */ /* 0x000ea20000200800 */
[----:B0-----:R-:W-:-:S07]  /*2330*/  IMAD.WIDE.U32 R54, R79, 0x8, R54 ;  /* 0x000000084f367825 */ /* 0x001fce00078e0036 */
[----:B------:R-:W0:Y:S01]  /*2340*/  F2F.F16.F32 R87, R87 ;  /* 0x0000005700577304 */ /* 0x000e220000200800 */
[C---:B-1----:R-:W-:Y:S01]  /*2350*/  IMAD.WIDE.U32 R56, R79.reuse, 0x8, R56 ;  /* 0x000000084f387825 */ /* 0x042fe200078e0038 */
[----:B------:R-:W-:Y:S02]  /*2360*/  IADD3 R79, PT, PT, R79, 0x80, RZ ;  /* 0x000000804f4f7810 */ /* 0x000fe40007ffe0ff */
[----:B--2---:R-:W-:Y:S02]  /*2370*/  PRMT R85, R82, 0x5410, R85 ;  /* 0x0000541052557816 */ /* 0x004fe40000000055 */
[----:B------:R1:W-:Y:S02]  /*2380*/  STG.E.64 desc[UR14][R56.64], R58 ;  /* 0x0000003a38007986 */ /* 0x0003e4000c101b0e */
[----:B------:R-:W-:Y:S02]  /*2390*/  LOP3.LUT R53, R85, R53, RZ, 0xfc, !PT ;  /* 0x0000003555357212 */ /* 0x000fe400078efcff */
[----:B0-----:R-:W-:-:S05]  /*23a0*/  LOP3.LUT R52, R52, R87, RZ, 0xfc, !PT ;  /* 0x0000005734347212 */ /* 0x001fca00078efcff */
[----:B------:R1:W-:Y:S02]  /*23b0*/  STG.E.64 desc[UR14][R54.64], R52 ;  /* 0x0000003436007986 */ /* 0x0003e4000c101b0e */
.L_x_3664:
[----:B------:R-:W-:Y:S05]  /*23c0*/  BSYNC.RECONVERGENT B1 ;  /* 0x0000000000017941 */ /* 0x000fea0003800200 */
.L_x_3663:
        /* <DEDUP_REMOVED lines=45> */
[----:B--2---:R-:W-:Y:S01]  /*26a0*/  IMAD.WIDE.U32 R54, R79, 0x8, R54 ;  /* 0x000000084f367825 */ /* 0x004fe200078e0036 */
[----:B------:R2:W-:Y:S01]  /*26b0*/  STG.E.64 desc[UR14][R58.64], R56 ;  /* 0x000000383a007986 */ /* 0x0005e2000c101b0e */
[----:B-1----:R-:W-:-:S04]  /*26c0*/  PRMT R87, R82, 0x5410, R87 ;  /* 0x0000541052577816 */ /* 0x002fc80000000057 */
[----:B------:R-:W-:Y:S02]  /*26d0*/  LOP3.LUT R53, R87, R53, RZ, 0xfc, !PT ;  /* 0x0000003557357212 */ /* 0x000fe400078efcff */
[----:B0-----:R-:W-:-:S05]  /*26e0*/  LOP3.LUT R52, R52, R83, RZ, 0xfc, !PT ;  /* 0x0000005334347212 */ /* 0x001fca00078efcff */
[----:B------:R2:W-:Y:S01]  /*26f0*/  STG.E.64 desc[UR14][R54.64], R52 ;  /* 0x0000003436007986 */ /* 0x0005e2000c101b0e */
[----:B------:R-:W-:Y:S05]  /*2700*/  BRA `(.L_x_3660) ;  /* 0x0000001400487947 */ /* 0x000fea0003800000 */
.L_x_3654:
        /* <DEDUP_REMOVED lines=8> */
[----:B------:R-:W-:Y:S01]  /*2790*/  SHF.R.U64 R54, R66, 0x10, R67 ;  /* 0x0000001042367819 */ /* 0x000fe20000001243 */
[----:B------:R-:W-:Y:S01]  /*27a0*/  FFMA.FTZ R56, R6, UR4, R81 ;  /* 0x0000000406387c23 */ /* 0x000fe20008010051 */
[----:B------:R-:W-:Y:S01]  /*27b0*/  SHF.R.U32.HI R55, RZ, 0x10, R67 ;  /* 0x00000010ff377819 */ /* 0x000fe20000011643 */
[----:B------:R-:W-:Y:S02]  /*27c0*/  HADD2.F32 R52, -RZ, R52.H0_H0 ;  /* 0x20000034ff347230 */ /* 0x000fe40000004100 */
[----:B------:R-:W-:Y:S01]  /*27d0*/  FADD.FTZ R53, R10, -R53 ;  /* 0x800000350a357221 */ /* 0x000fe20000010000 */
[----:B------:R-:W-:Y:S01]  /*27e0*/  FFMA.FTZ R58, R12, UR4, R81 ;  /* 0x000000040c3a7c23 */ /* 0x000fe20008010051 */
[----:B------:R-:W-:Y:S01]  /*27f0*/  FADD.FTZ R57, R7, -R56 ;  /* 0x8000003807397221 */ /* 0x000fe20000010000 */
[----:B------:R-:W-:-:S02]  /*2800*/  HADD2.F32 R55, -RZ, R55.H0_H0 ;  /* 0x20000037ff377230 */ /* 0x000fc40000004100 */
[----:B------:R-:W-:Y:S01]  /*2810*/  FFMA.FTZ R53, R53, UR23, R52 ;  /* 0x0000001735357c23 */ /* 0x000fe20008010034 */
[----:B------:R-:W-:Y:S02]  /*2820*/  HADD2.F32 R52, -RZ, R54.H0_H0 ;  /* 0x20000036ff347230 */ /* 0x000fe40000004100 */
[----:B------:R-:W-:Y:S01]  /*2830*/  FADD.FTZ R58, R9, -R58 ;  /* 0x8000003a093a7221 */ /* 0x000fe20000010000 */
[C---:B------:R-:W-:Y:S01]  /*2840*/  LOP3.LUT P0, RZ, R4.reuse, 0xff0000, RZ, 0xc0, !PT ;  /* 0x00ff000004ff7812 */ /* 0x040fe2000780c0ff */
[----:B------:R-:W-:Y:S01]  /*2850*/  FMUL.FTZ R54, R53, UR12 ;  /* 0x0000000c35367c20 */ /* 0x000fe20008410000 */
[----:B------:R-:W-:Y:S01]  /*2860*/  ISETP.GE.U32.AND P4, PT, R4, 0x1000000, PT ;  /* 0x010000000400780c */ /* 0x000fe20003f86070 */
[----:B------:R-:W-:Y:S01]  /*2870*/  FFMA.FTZ R53, R57, UR23, R52 ;  /* 0x0000001739357c23 */ /* 0x000fe20008010034 */
[----:B------:R-:W-:Y:S01]  /*2880*/  MOV R52, R66 ;  /* 0x0000004200347202 */ /* 0x000fe20000000f00 */
[----:B------:R-:W-:Y:S01]  /*2890*/  FFMA.FTZ R55, R58, UR23, R55 ;  /* 0x000000173a377c23 */ /* 0x000fe20008010037 */
[----:B------:R-:W-:Y:S01]  /*28a0*/  FFMA.FTZ R57, R3, UR4, R81 ;  /* 0x0000000403397c23 */ /* 0x000fe20008010051 */
[----:B------:R-:W-:Y:S01]  /*28b0*/  FMUL.FTZ R54, R54, UR22 ;  /* 0x0000001636367c20 */ /* 0x000fe20008410000 */
[----:B------:R-:W-:Y:S01]  /*28c0*/  FMUL.FTZ R53, R53, UR12 ;  /* 0x0000000c35357c20 */ /* 0x000fe20008410000 */
[----:B------:R-:W-:Y:S01]  /*28d0*/  FMUL.FTZ R55, R55, UR12 ;  /* 0x0000000c37377c20 */ /* 0x000fe20008410000 */
[----:B------:R-:W-:-:S02]  /*28e0*/  HADD2.F32 R52, -RZ, R52.H0_H0 ;  /* 0x20000034ff347230 */ /* 0x000fc40000004100 */
[----:B------:R-:W-:Y:S01]  /*28f0*/  FADD.FTZ R57, R8, -R57 ;  /* 0x8000003908397221 */ /* 0x000fe20000010000 */
[----:B------:R-:W-:Y:S01]  /*2900*/  FSEL R54, R54, RZ, P0 ;  /* 0x000000ff36367208 */ /* 0x000fe20000000000 */
[----:B------:R-:W-:Y:S01]  /*2910*/  FMUL.FTZ R55, R55, UR22 ;  /* 0x0000001637377c20 */ /* 0x000fe20008410000 */
[----:B------:R-:W-:Y:S01]  /*2920*/  FMUL.FTZ R53, R53, UR22 ;  /* 0x0000001635357c20 */ /* 0x000fe20008410000 */
[----:B------:R-:W-:Y:S01]  /*2930*/  FFMA.FTZ R52, R57, UR23, R52 ;  /* 0x0000001739347c23 */ /* 0x000fe20008010034 */
[----:B------:R0:W-:Y:S01]  /*2940*/  F2F.F16.F32 R56, R54 ;  /* 0x0000003600387304 */ /* 0x0001e20000200800 */
[----:B------:R-:W-:Y:S02]  /*2950*/  LOP3.LUT P0, RZ, R4, 0xff, RZ, 0xc0, !PT ;  /* 0x000000ff04ff7812 */ /* 0x000fe4000780c0ff */
[----:B------:R-:W-:Y:S01]  /*2960*/  FSEL R59, R55, RZ, P4 ;  /* 0x000000ff373b7208 */ /* 0x000fe20002000000 */
[----:B------:R-:W-:Y:S01]  /*2970*/  FMUL.FTZ R52, R52, UR12 ;  /* 0x0000000c34347c20 */ /* 0x000fe20008410000 */
[----:B------:R-:W-:-:S03]  /*2980*/  LOP3.LUT P4, RZ, R4, 0xff00, RZ, 0xc0, !PT ;  /* 0x0000ff0004ff7812 */ /* 0x000fc6000788c0ff */
[----:B0-----:R-:W-:Y:S01]  /*2990*/  FMUL.FTZ R54, R52, UR22 ;  /* 0x0000001634367c20 */ /* 0x001fe20008410000 */
[----:B------:R-:W-:Y:S01]  /*29a0*/  FSEL R58, R53, RZ, P4 ;  /* 0x000000ff353a7208 */ /* 0x000fe20002000000 */
[----:B------:R-:W0:Y:S01]  /*29b0*/  F2F.F16.F32 R59, R59 ;  /* 0x0000003b003b7304 */ /* 0x000e220000200800 */
[----:B------:R-:W1:Y:S02]  /*29c0*/  LDC.64 R52, c[0x0][0x468] ;  /* 0x00011a00ff347b82 */ /* 0x000e640000000a00 */
[----:B------:R-:W-:-:S05]  /*29d0*/  FSEL R57, R54, RZ, P0 ;  /* 0x000000ff36397208 */ /* 0x000fca0000000000 */
        /* <DEDUP_REMOVED lines=9> */
.L_x_3667:
[----:B------:R-:W-:Y:S05]  /*2a70*/  BSYNC.RECONVERGENT B1 ;  /* 0x0000000000017941 */ /* 0x000fea0003800200 */
.L_x_3666:
[----:B------:R-:W-:Y:S04]  /*2a80*/  BSSY.RECONVERGENT B1, `(.L_x_3668) ;  /* 0x0000032000017945 */ /* 0x000fe80003800200 */
[----:B------:R-:W-:Y:S05]  /*2a90*/  @!P2 BRA `(.L_x_3669) ;  /* 0x0000000000c0a947 */ /* 0x000fea0003800000 */
[----:B0-----:R-:W-:Y:S01]  /*2aa0*/  MOV R52, R69 ;  /* 0x0000004500347202 */ /* 0x001fe20000000f00 */
        /* <DEDUP_REMOVED lines=12> */
[----:B------:R-:W-:Y:S01]  /*2b70*/  LOP3.LUT P0, RZ, R11, 0xff0000, RZ, 0xc0, !PT ;  /* 0x00ff00000bff7812 */ /* 0x000fe2000780c0ff */
        /* <DEDUP_REMOVED lines=34> */
.L_x_3669:
[----:B------:R-:W-:Y:S05]  /*2da0*/  BSYNC.RECONVERGENT B1 ;  /* 0x0000000000017941 */ /* 0x000fea0003800200 */
.L_x_3668:
[----:B------:R-:W-:Y:S05]  /*2db0*/  @!P3 BRA `(.L_x_3660) ;  /* 0x0000000c009cb947 */ /* 0x000fea0003800000 */
[----:B01----:R-:W-:Y:S01]  /*2dc0*/  MOV R52, R71 ;  /* 0x0000004700347202 */ /* 0x003fe20000000f00 */
        /* <DEDUP_REMOVED lines=12> */
[----:B------:R-:W-:Y:S01]  /*2e90*/  FFMA.FTZ R81, R73, UR4, R81 ;  /* 0x0000000449517c23 */ /* 0x000fe20008010051 */
[----:B------:R-:W-:Y:S01]  /*2ea0*/  FMUL.FTZ R54, R53, UR12 ;  /* 0x0000000c35367c20 */ /* 0x000fe20008410000 */
[----:B------:R-:W-:Y:S01]  /*2eb0*/  FFMA.FTZ R55, R58, UR23, R55 ;  /* 0x000000173a377c23 */ /* 0x000fe20008010037 */
[----:B------:R-:W-:Y:S01]  /*2ec0*/  FFMA.FTZ R53, R57, UR23, R52 ;  /* 0x0000001739357c23 */ /* 0x000fe20008010034 */
[----:B------:R-:W-:Y:S01]  /*2ed0*/  MOV R52, R70 ;  /* 0x0000004600347202 */ /* 0x000fe20000000f00 */
[----:B------:R-:W-:Y:S01]  /*2ee0*/  FADD.FTZ R57, R74, -R81 ;  /* 0x800000514a397221 */ /* 0x000fe20000010000 */
[----:B------:R-:W-:Y:S01]  /*2ef0*/  FMUL.FTZ R55, R55, UR12 ;  /* 0x0000000c37377c20 */ /* 0x000fe20008410000 */
[----:B------:R-:W-:Y:S01]  /*2f00*/  FMUL.FTZ R54, R54, UR22 ;  /* 0x0000001636367c20 */ /* 0x000fe20008410000 */
[----:B------:R-:W-:Y:S01]  /*2f10*/  LOP3.LUT P0, RZ, R65, 0xff0000, RZ, 0xc0, !PT ;  /* 0x00ff000041ff7812 */ /* 0x000fe2000780c0ff */
[----:B------:R-:W-:-:S02]  /*2f20*/  HADD2.F32 R52, -RZ, R52.H0_H0 ;  /* 0x20000034ff347230 */ /* 0x000fc40000004100 */
[----:B------:R-:W-:Y:S01]  /*2f30*/  FMUL.FTZ R55, R55, UR22 ;  /* 0x0000001637377c20 */ /* 0x000fe20008410000 */
[----:B------:R-:W-:Y:S01]  /*2f40*/  ISETP.GE.U32.AND P4, PT, R65, 0x1000000, PT ;  /* 0x010000004100780c */ /* 0x000fe20003f86070 */
[----:B------:R-:W-:Y:S01]  /*2f50*/  FMUL.FTZ R53, R53, UR12 ;  /* 0x0000000c35357c20 */ /* 0x000fe20008410000 */
[----:B------:R-:W-:Y:S01]  /*2f60*/  FSEL R54, R54, RZ, P0 ;  /* 0x000000ff36367208 */ /* 0x000fe20000000000 */
[----:B------:R-:W-:Y:S01]  /*2f70*/  FFMA.FTZ R52, R57, UR23, R52 ;  /* 0x0000001739347c23 */ /* 0x000fe20008010034 */
[----:B------:R-:W-:Y:S01]  /*2f80*/  FSEL R81, R55, RZ, P4 ;  /* 0x000000ff37517208 */ /* 0x000fe20002000000 */
[----:B------:R-:W-:Y:S01]  /*2f90*/  FMUL.FTZ R53, R53, UR22 ;  /* 0x0000001635357c20 */ /* 0x000fe20008410000 */
[C---:B------:R-:W-:Y:S01]  /*2fa0*/  LOP3.LUT P4, RZ, R65.reuse, 0xff00, RZ, 0xc0, !PT ;  /* 0x0000ff0041ff7812 */ /* 0x040fe2000788c0ff */
[----:B------:R-:W-:Y:S01]  /*2fb0*/  FMUL.FTZ R52, R52, UR12 ;  /* 0x0000000c34347c20 */ /* 0x000fe20008410000 */
[----:B------:R0:W-:Y:S01]  /*2fc0*/  F2F.F16.F32 R59, R54 ;  /* 0x00000036003b7304 */ /* 0x0001e20000200800 */
[----:B------:R-:W-:-:S02]  /*2fd0*/  LOP3.LUT P0, RZ, R65, 0xff, RZ, 0xc0, !PT ;  /* 0x000000ff41ff7812 */ /* 0x000fc4000780c0ff */
[----:B------:R-:W-:-:S05]  /*2fe0*/  FSEL R58, R53, RZ, P4 ;  /* 0x000000ff353a7208 */ /* 0x000fca0002000000 */
[----:B------:R-:W1:Y:S01]  /*2ff0*/  F2F.F16.F32 R55, R58 ;  /* 0x0000003a00377304 */ /* 0x000e620000200800 */
[----:B0-----:R-:W-:Y:S02]  /*3000*/  FMUL.FTZ R54, R52, UR22 ;  /* 0x0000001634367c20 */ /* 0x001fe40008410000 */
[----:B------:R-:W0:Y:S03]  /*3010*/  LDC.64 R52, c[0x0][0x468] ;  /* 0x00011a00ff347b82 */ /* 0x000e260000000a00 */
[----:B------:R-:W-:Y:S02]  /*3020*/  FSEL R56, R54, RZ, P0 ;  /* 0x000000ff36387208 */ /* 0x000fe40000000000 */
[----:B------:R-:W2:Y:S01]  /*3030*/  F2F.F16.F32 R82, R81 ;  /* 0x0000005100527304 */ /* 0x000ea20000200800 */
[----:B-1----:R-:W-:-:S07]  /*3040*/  IMAD.WIDE.U32 R54, R55, 0x10000, RZ ;  /* 0x0001000037367825 */ /* 0x002fce00078e00ff */
[----:B------:R-:W1:Y:S01]  /*3050*/  F2F.F16.F32 R57, R56 ;  /* 0x0000003800397304 */ /* 0x000e620000200800 */
[----:B--2---:R-:W-:-:S04]  /*3060*/  PRMT R59, R59, 0x5410, R82 ;  /* 0x000054103b3b7816 */ /* 0x004fc80000000052 */
[----:B------:R-:W-:Y:S01]  /*3070*/  LOP3.LUT R55, R59, R55, RZ, 0xfc, !PT ;  /* 0x000000373b377212 */ /* 0x000fe200078efcff */
[----:B0-----:R-:W-:Y:S01]  /*3080*/  IMAD.WIDE.U32 R52, R79, 0x8, R52 ;  /* 0x000000084f347825 */ /* 0x001fe200078e0034 */
[----:B-1----:R-:W-:-:S05]  /*3090*/  LOP3.LUT R54, R54, R57, RZ, 0xfc, !PT ;  /* 0x0000003936367212 */ /* 0x002fca00078efcff */
[----:B------:R3:W-:Y:S01]  /*30a0*/  STG.E.64 desc[UR14][R52.64], R54 ;  /* 0x0000003634007986 */ /* 0x0007e2000c101b0e */
[----:B------:R-:W-:Y:S05]  /*30b0*/  BRA `(.L_x_3660) ;  /* 0x0000000800dc7947 */ /* 0x000fea0003800000 */
.L_x_3665:
[----:B------:R-:W-:Y:S04]  /*30c0*/  BSSY.RECONVERGENT B1, `(.L_x_3670) ;  /* 0x000003d000017945 */ /* 0x000fe80003800200 */
[----:B------:R-:W-:Y:S05]  /*30d0*/  @!P1 BRA `(.L_x_3671) ;  /* 0x0000000000ec9947 */ /* 0x000fea0003800000 */
[----:B------:R-:W-:Y:S01]  /*30e0*/  MOV R52, R67 ;  /* 0x0000004300347202 */ /* 0x000fe20000000f00 */
[----:B------:R-:W-:Y:S01]  /*30f0*/  FFMA.FTZ R53, R5, UR4, R81 ;  /* 0x0000000405357c23 */ /* 0x000fe20008010051 */
[----:B------:R-:W-:Y:S01]  /*3100*/  SHF.R.U32.HI R55, RZ, 0x10, R67 ;  /* 0x00000010ff377819 */ /* 0x000fe20000011643 */
[--C-:B------:R-:W-:Y:S01]  /*3110*/  FFMA.FTZ R54, R12, UR4, R81.reuse ;  /* 0x000000040c367c23 */ /* 0x100fe20008010051 */
[----:B------:R-:W-:Y:S01]  /*3120*/  FFMA.FTZ R56, R6, UR4, R81 ;  /* 0x0000000406387c23 */ /* 0x000fe20008010051 */
        /* <DEDUP_REMOVED lines=8> */
[----:B------:R-:W-:Y:S01]  /*31b0*/  SHF.R.U64 R57, R66, 0x10, R67 ;  /* 0x0000001042397819 */ /* 0x000fe20000001243 */
[----:B------:R-:W-:Y:S01]  /*31c0*/  HADD2.F32 R55, -RZ, R55.H0_H0 ;  /* 0x20000037ff377230 */ /* 0x000fe20000004100 */
[----:B------:R0:W-:Y:S01]  /*31d0*/  F2F.F16.F32 R52, R58 ;  /* 0x0000003a00347304 */ /* 0x0001e20000200800 */
[----:B------:R-:W-:Y:S01]  /*31e0*/  FADD.FTZ R54, R8, -R53 ;  /* 0x8000003508367221 */ /* 0x000fe20000010000 */
[----:B------:R-:W-:Y:S01]  /*31f0*/  FADD.FTZ R56, R7, -R56 ;  /* 0x8000003807387221 */ /* 0x000fe20000010000 */
[----:B------:R-:W-:Y:S01]  /*3200*/  HADD2.F32 R57, -RZ, R57.H0_H0 ;  /* 0x20000039ff397230 */ /* 0x000fe20000004100 */
[----:B------:R-:W-:Y:S01]  /*3210*/  LOP3.LUT P0, RZ, R4, 0xff0000, RZ, 0xc0, !PT ;  /* 0x00ff000004ff7812 */ /* 0x000fe2000780c0ff */
[----:B------:R-:W-:-:S03]  /*3220*/  FFMA.FTZ R54, R54, UR23, R55 ;  /* 0x0000001736367c23 */ /* 0x000fc60008010037 */
[----:B------:R1:W2:Y:S01]  /*3230*/  F2F.F16.F32 R53, R59 ;  /* 0x0000003b00357304 */ /* 0x0002a20000200800 */
[----:B0-----:R-:W-:Y:S01]  /*3240*/  FMUL.FTZ R58, R58, UR12 ;  /* 0x0000000c3a3a7c20 */ /* 0x001fe20008410000 */
[----:B------:R-:W-:-:S03]  /*3250*/  FFMA.FTZ R56, R56, UR23, R57 ;  /* 0x0000001738387c23 */ /* 0x000fc60008010039 */
[----:B------:R-:W-:-:S03]  /*3260*/  FMUL.FTZ R55, R58, UR22 ;  /* 0x000000163a377c20 */ /* 0x000fc60008410000 */
[----:B------:R0:W-:Y:S01]  /*3270*/  F2F.F16.F32 R83, R54 ;  /* 0x0000003600537304 */ /* 0x0001e20000200800 */
[----:B-1----:R-:W-:Y:S01]  /*3280*/  FMUL.FTZ R59, R59, UR12 ;  /* 0x0000000c3b3b7c20 */ /* 0x002fe20008410000 */
[----:B------:R-:W-:Y:S01]  /*3290*/  FSEL R82, R55, RZ, P0 ;  /* 0x000000ff37527208 */ /* 0x000fe20000000000 */
[----:B------:R-:W-:Y:S01]  /*32a0*/  FMUL.FTZ R55, R56, UR12 ;  /* 0x0000000c38377c20 */ /* 0x000fe20008410000 */
[----:B------:R-:W-:Y:S01]  /*32b0*/  ISETP.GE.U32.AND P0, PT, R4, 0x1000000, PT ;  /* 0x010000000400780c */ /* 0x000fe20003f06070 */
[----:B------:R-:W-:Y:S02]  /*32c0*/  FMUL.FTZ R59, R59, UR22 ;  /* 0x000000163b3b7c20 */ /* 0x000fe40008410000 */
[----:B------:R-:W-:Y:S01]  /*32d0*/  FMUL.FTZ R55, R55, UR22 ;  /* 0x0000001637377c20 */ /* 0x000fe20008410000 */
[----:B------:R1:W3:Y:S01]  /*32e0*/  F2F.F16.F32 R58, R56 ;  /* 0x00000038003a7304 */ /* 0x0002e20000200800 */
[----:B0-----:R-:W-:Y:S01]  /*32f0*/  FMUL.FTZ R54, R54, UR12 ;  /* 0x0000000c36367c20 */ /* 0x001fe20008410000 */
[----:B------:R-:W-:-:S02]  /*3300*/  FSEL R85, R59, RZ, P0 ;  /* 0x000000ff3b557208 */ /* 0x000fc40000000000 */
[----:B------:R-:W-:Y:S01]  /*3310*/  LOP3.LUT P0, RZ, R4, 0xff00, RZ, 0xc0, !PT ;  /* 0x0000ff0004ff7812 */ /* 0x000fe2000780c0ff */
[----:B------:R-:W-:-:S03]  /*3320*/  FMUL.FTZ R59, R54, UR22 ;  /* 0x00000016363b7c20 */ /* 0x000fc60008410000 */
[----:B------:R-:W-:Y:S01]  /*3330*/  FSEL R84, R55, RZ, P0 ;  /* 0x000000ff37547208 */ /* 0x000fe20000000000 */
[----:B-1----:R-:W0:Y:S01]  /*3340*/  LDC.64 R56, c[0x0][0x478] ;  /* 0x00011e00ff387b82 */ /* 0x002e220000000a00 */
[----:B------:R-:W-:Y:S01]  /*3350*/  LOP3.LUT P0, RZ, R4, 0xff, RZ, 0xc0, !PT ;  /* 0x000000ff04ff7812 */ /* 0x000fe2000780c0ff */
[----:B------:R-:W-:Y:S03]  /*3360*/  F2F.F16.F32 R82, R82 ;  /* 0x0000005200527304 */ /* 0x000fe60000200800 */
[----:B------:R-:W-:Y:S02]  /*3370*/  FSEL R87, R59, RZ, P0 ;  /* 0x000000ff3b577208 */ /* 0x000fe40000000000 */
[----:B--2---:R-:W-:Y:S01]  /*3380*/  PRMT R59, R52, 0x5410, R53 ;  /* 0x00005410343b7816 */ /* 0x004fe20000000035 */
[----:B------:R-:W1:Y:S01]  /*3390*/  LDC.64 R54, c[0x0][0x468] ;  /* 0x00011a00ff367b82 */ /* 0x000e620000000a00 */
[----:B---3--:R-:W-:Y:S01]  /*33a0*/  IMAD.WIDE.U32 R52, R58, 0x10000, RZ ;  /* 0x000100003a347825 */ /* 0x008fe200078e00ff */
[----:B------:R-:W2:Y:S04]  /*33b0*/  F2F.F16.F32 R84, R84 ;  /* 0x0000005400547304 */ /* 0x000ea80000200800 */
[----:B------:R-:W-:-:S02]  /*33c0*/  LOP3.LUT R59, R59, R53, RZ, 0xfc, !PT ;  /* 0x000000353b3b7212 */ /* 0x000fc400078efcff */
[----:B------:R-:W-:Y:S02]  /*33d0*/  LOP3.LUT R58, R52, R83, RZ, 0xfc, !PT ;  /* 0x00000053343a7212 */ /* 0x000fe400078efcff */
[----:B------:R-:W3:Y:S01]  /*33e0*/  F2F.F16.F32 R85, R85 ;  /* 0x0000005500557304 */ /* 0x000ee20000200800 */
[----:B0-----:R-:W-:-:S07]  /*33f0*/  IMAD.WIDE.U32 R56, R79, 0x8, R56 ;  /* 0x000000084f387825 */ /* 0x001fce00078e0038 */
[----:B------:R-:W0:Y:S01]  /*3400*/  F2F.F16.F32 R87, R87 ;  /* 0x0000005700577304 */ /* 0x000e220000200800 */
        /* <DEDUP_REMOVED lines=8> */
.L_x_3671:
[----:B------:R-:W-:Y:S05]  /*3490*/  BSYNC.RECONVERGENT B1 ;  /* 0x0000000000017941 */ /* 0x000fea0003800200 */
.L_x_3670:
[----:B------:R-:W-:Y:S04]  /*34a0*/  BSSY.RECONVERGENT B1, `(.L_x_3672) ;  /* 0x000003d000017945 */ /* 0x000fe80003800200 */
[----:B------:R-:W-:Y:S05]  /*34b0*/  @!P2 BRA `(.L_x_3673) ;  /* 0x0000000000eca947 */ /* 0x000fea0003800000 */
[----:B--2---:R-:W-:Y:S01]  /*34c0*/  MOV R52, R69 ;  /* 0x0000004500347202 */ /* 0x004fe20000000f00 */
        /* <DEDUP_REMOVED lines=10> */
[--C-:B------:R-:W-:Y:S01]  /*3570*/  FFMA.FTZ R53, R13, UR4, R81.reuse ;  /* 0x000000040d357c23 */ /* 0x100fe20008010051 */
[----:B------:R-:W-:Y:S01]  /*3580*/  FFMA.FTZ R59, R55, UR23, R56 ;  /* 0x00000017373b7c23 */ /* 0x000fe20008010038 */
[----:B------:R-:W-:Y:S01]  /*3590*/  FFMA.FTZ R56, R14, UR4, R81 ;  /* 0x000000040e387c23 */ /* 0x000fe20008010051 */
[----:B------:R0:W-:Y:S01]  /*35a0*/  F2F.F16.F32 R52, R58 ;  /* 0x0000003a00347304 */ /* 0x0001e20000200800 */
[----:B------:R-:W-:-:S02]  /*35b0*/  HADD2.F32 R57, -RZ, R57.H0_H0 ;  /* 0x20000039ff397230 */ /* 0x000fc40000004100 */
[----:B------:R-:W-:Y:S01]  /*35c0*/  FADD.FTZ R55, R60, -R53 ;  /* 0x800000353c377221 */ /* 0x000fe20000010000 */
[----:B------:R-:W-:Y:S01]  /*35d0*/  FADD.FTZ R56, R61, -R56 ;  /* 0x800000383d387221 */ /* 0x000fe20000010000 */
[----:B------:R-:W-:Y:S01]  /*35e0*/  HADD2.F32 R54, -RZ, R54.H0_H0 ;  /* 0x20000036ff367230 */ /* 0x000fe20000004100 */
[----:B------:R-:W-:Y:S02]  /*35f0*/  LOP3.LUT P0, RZ, R11, 0xff0000, RZ, 0xc0, !PT ;  /* 0x00ff00000bff7812 */ /* 0x000fe4000780c0ff */
[----:B------:R-:W-:Y:S01]  /*3600*/  FFMA.FTZ R56, R56, UR23, R57 ;  /* 0x0000001738387c23 */ /* 0x000fe20008010039 */
[----:B------:R1:W2:Y:S01]  /*3610*/  F2F.F16.F32 R53, R59 ;  /* 0x0000003b00357304 */ /* 0x0002a20000200800 */
[----:B0-----:R-:W-:Y:S01]  /*3620*/  FMUL.FTZ R58, R58, UR12 ;  /* 0x0000000c3a3a7c20 */ /* 0x001fe20008410000 */
[----:B------:R-:W-:Y:S01]  /*3630*/  FFMA.FTZ R55, R55, UR23, R54 ;  /* 0x0000001737377c23 */ /* 0x000fe20008010036 */
[----:B------:R-:W-:Y:S02]  /*3640*/  FMUL.FTZ R57, R56, UR12 ;  /* 0x0000000c38397c20 */ /* 0x000fe40008410000 */
[----:B------:R-:W-:-:S02]  /*3650*/  FMUL.FTZ R58, R58, UR22 ;  /* 0x000000163a3a7c20 */ /* 0x000fc40008410000 */
[----:B------:R-:W-:Y:S01]  /*3660*/  FMUL.FTZ R57, R57, UR22 ;  /* 0x0000001639397c20 */ /* 0x000fe20008410000 */
[----:B------:R0:W-:Y:S01]  /*3670*/  F2F.F16.F32 R83, R55 ;  /* 0x0000003700537304 */ /* 0x0001e20000200800 */
[----:B-1----:R-:W-:Y:S01]  /*3680*/  FMUL.FTZ R59, R59, UR12 ;  /* 0x0000000c3b3b7c20 */ /* 0x002fe20008410000 */
[----:B------:R-:W-:Y:S02]  /*3690*/  FSEL R58, R58, RZ, P0 ;  /* 0x000000ff3a3a7208 */ /* 0x000fe40000000000 */
[----:B------:R-:W-:Y:S01]  /*36a0*/  ISETP.GE.U32.AND P0, PT, R11, 0x1000000, PT ;  /* 0x010000000b00780c */ /* 0x000fe20003f06070 */
[----:B------:R-:W-:-:S03]  /*36b0*/  FMUL.FTZ R59, R59, UR22 ;  /* 0x000000163b3b7c20 */ /* 0x000fc60008410000 */
[----:B------:R1:W3:Y:S01]  /*36c0*/  F2F.F16.F32 R54, R56 ;  /* 0x0000003800367304 */ /* 0x0002e20000200800 */
[----:B0-----:R-:W-:Y:S01]  /*36d0*/  FMUL.FTZ R55, R55, UR12 ;  /* 0x0000000c37377c20 */ /* 0x001fe20008410000 */
[----:B------:R-:W-:Y:S02]  /*36e0*/  FSEL R85, R59, RZ, P0 ;  /* 0x000000ff3b557208 */ /* 0x000fe40000000000 */
[----:B------:R-:W-:Y:S01]  /*36f0*/  LOP3.LUT P0, RZ, R11, 0xff00, RZ, 0xc0, !PT ;  /* 0x0000ff000bff7812 */ /* 0x000fe2000780c0ff */
[----:B------:R-:W-:-:S03]  /*3700*/  FMUL.FTZ R55, R55, UR22 ;  /* 0x0000001637377c20 */ /* 0x000fc60008410000 */
[----:B------:R-:W-:Y:S01]  /*3710*/  FSEL R84, R57, RZ, P0 ;  /* 0x000000ff39547208 */ /* 0x000fe20000000000 */
[----:B------:R0:W-:Y:S01]  /*3720*/  F2F.F16.F32 R82, R58 ;  /* 0x0000003a00527304 */ /* 0x0001e20000200800 */
[----:B------:R-:W-:Y:S01]  /*3730*/  LOP3.LUT P0, RZ, R11, 0xff, RZ, 0xc0, !PT ;  /* 0x000000ff0bff7812 */ /* 0x000fe2000780c0ff */
[----:B-1----:R-:W1:Y:S03]  /*3740*/  LDC.64 R56, c[0x0][0x478] ;  /* 0x00011e00ff387b82 */ /* 0x002e660000000a00 */
[----:B------:R-:W-:Y:S02]  /*3750*/  FSEL R87, R55, RZ, P0 ;  /* 0x000000ff37577208 */ /* 0x000fe40000000000 */
[----:B--2---:R-:W-:Y:S01]  /*3760*/  PRMT R55, R52, 0x5410, R53 ;  /* 0x0000541034377816 */ /* 0x004fe20000000035 */
[----:B------:R-:W2:Y:S01]  /*3770*/  F2F.F16.F32 R84, R84 ;  /* 0x0000005400547304 */ /* 0x000ea20000200800 */
[----:B---3--:R-:W-:Y:S01]  /*3780*/  IMAD.WIDE.U32 R52, R54, 0x10000, RZ ;  /* 0x0001000036347825 */ /* 0x008fe200078e00ff */
[----:B0-----:R-:W0:Y:S04]  /*3790*/  LDC.64 R58, c[0x0][0x468] ;  /* 0x00011a00ff3a7b82 */ /* 0x001e280000000a00 */
[----:B------:R-:W-:-:S02]  /*37a0*/  LOP3.LUT R55, R55, R53, RZ, 0xfc, !PT ;  /* 0x0000003537377212 */ /* 0x000fc400078efcff */
[----:B------:R-:W3:Y:S01]  /*37b0*/  F2F.F16.F32 R85, R85 ;  /* 0x0000005500557304 */ /* 0x000ee20000200800 */
[----:B------:R-:W-:Y:S01]  /*37c0*/  LOP3.LUT R54, R52, R83, RZ, 0xfc, !PT ;  /* 0x0000005334367212 */ /* 0x000fe200078efcff */
[----:B--2---:R-:W-:-:S06]  /*37d0*/  IMAD.WIDE.U32 R52, R84, 0x10000, RZ ;  /* 0x0001000054347825 */ /* 0x004fcc00078e00ff */
[----:B------:R-:W2:Y:S01]  /*37e0*/  F2F.F16.F32 R87, R87 ;  /* 0x0000005700577304 */ /* 0x000ea20000200800 */
        /* <DEDUP_REMOVED lines=8> */
.L_x_3673:
[----:B------:R-:W-:Y:S05]  /*3870*/  BSYNC.RECONVERGENT B1 ;  /* 0x0000000000017941 */ /* 0x000fea0003800200 */
.L_x_3672:
[----:B------:R-:W-:Y:S05]  /*3880*/  @!P3 BRA `(.L_x_3660) ;  /* 0x0000000000e8b947 */ /* 0x000fea0003800000 */
[----:B-12---:R-:W-:Y:S01]  /*3890*/  MOV R52, R71 ;  /* 0x0000004700347202 */ /* 0x006fe20000000f00 */
[----:B------:R-:W-:Y:S01]  /*38a0*/  FFMA.FTZ R53, R77, UR4, R81 ;  /* 0x000000044d357c23 */ /* 0x000fe20008010051 */
[----:B------:R-:W-:Y:S01]  /*38b0*/  SHF.R.U32.HI R56, RZ, 0x10, R71 ;  /* 0x00000010ff387819 */ /* 0x000fe20000011647 */
[----:B------:R-:W-:Y:S01]  /*38c0*/  FFMA.FTZ R55, R80, UR4, R81 ;  /* 0x0000000450377c23 */ /* 0x000fe20008010051 */
[----:B------:R-:W-:Y:S01]  /*38d0*/  LOP3.LUT P0, RZ, R65, 0xff0000, RZ, 0xc0, !PT ;  /* 0x00ff000041ff7812 */ /* 0x000fe2000780c0ff */
[----:B------:R-:W-:Y:S02]  /*38e0*/  HADD2.F32 R52, -RZ, R52.H0_H0 ;  /* 0x20000034ff347230 */ /* 0x000fe40000004100 */
[----:B------:R-:W-:Y:S01]  /*38f0*/  FADD.FTZ R53, R76, -R53 ;  /* 0x800000354c357221 */ /* 0x000fe20000010000 */
[----:B------:R-:W-:Y:S02]  /*3900*/  HADD2.F32 R57, -RZ, R56.H0_H0 ;  /* 0x20000038ff397230 */ /* 0x000fe40000004100 */
[----:B------:R-:W-:Y:S01]  /*3910*/  FADD.FTZ R54, R78, -R55 ;  /* 0x800000374e367221 */ /* 0x000fe20000010000 */
[--C-:B------:R-:W-:Y:S01]  /*3920*/  FFMA.FTZ R56, R72, UR4, R81.reuse ;  /* 0x0000000448387c23 */ /* 0x100fe20008010051 */
[----:B------:R-:W-:Y:S01]  /*3930*/  FFMA.FTZ R58, R53, UR23, R52 ;  /* 0x00000017353a7c23 */ /* 0x000fe20008010034 */
[----:B------:R-:W-:Y:S01]  /*3940*/  FFMA.FTZ R53, R73, UR4, R81 ;  /* 0x0000000449357c23 */ /* 0x000fe20008010051 */
[----:B------:R-:W-:Y:S01]  /*3950*/  FFMA.FTZ R59, R54, UR23, R57 ;  /* 0x00000017363b7c23 */ /* 0x000fe20008010039 */
[----:B------:R-:W-:Y:S01]  /*3960*/  SHF.R.U64 R57, R70, 0x10, R71 ;  /* 0x0000001046397819 */ /* 0x000fe20000001247 */
[----:B------:R0:W-:Y:S01]  /*3970*/  F2F.F16.F32 R52, R58 ;  /* 0x0000003a00347304 */ /* 0x0001e20000200800 */
[----:B------:R-:W-:Y:S01]  /*3980*/  MOV R55, R70 ;  /* 0x0000004600377202 */ /* 0x000fe20000000f00 */
[----:B------:R-:W-:Y:S01]  /*3990*/  FADD.FTZ R56, R75, -R56 ;  /* 0x800000384b387221 */ /* 0x000fe20000010000 */
[----:B------:R-:W-:Y:S01]  /*39a0*/  FADD.FTZ R54, R74, -R53 ;  /* 0x800000354a367221 */ /* 0x000fe20000010000 */
[----:B------:R-:W-:-:S02]  /*39b0*/  HADD2.F32 R57, -RZ, R57.H0_H0 ;  /* 0x20000039ff397230 */ /* 0x000fc40000004100 */
[----:B------:R-:W-:Y:S02]  /*39c0*/  HADD2.F32 R55, -RZ, R55.H0_H0 ;  /* 0x20000037ff377230 */ /* 0x000fe40000004100 */
[----:B------:R1:W2:Y:S01]  /*39d0*/  F2F.F16.F32 R53, R59 ;  /* 0x0000003b00357304 */ /* 0x0002a20000200800 */
[----:B0-----:R-:W-:Y:S01]  /*39e0*/  FMUL.FTZ R58, R58, UR12 ;  /* 0x0000000c3a3a7c20 */ /* 0x001fe20008410000 */
[----:B------:R-:W-:Y:S01]  /*39f0*/  FFMA.FTZ R57, R56, UR23, R57 ;  /* 0x0000001738397c23 */ /* 0x000fe20008010039 */
[----:B------:R-:W-:Y:S02]  /*3a00*/  FFMA.FTZ R54, R54, UR23, R55 ;  /* 0x0000001736367c23 */ /* 0x000fe40008010037 */
[----:B------:R-:W-:Y:S01]  /*3a10*/  FMUL.FTZ R58, R58, UR22 ;  /* 0x000000163a3a7c20 */ /* 0x000fe20008410000 */
[----:B------:R-:W-:Y:S02]  /*3a20*/  FMUL.FTZ R55, R57, UR12 ;  /* 0x0000000c39377c20 */ /* 0x000fe40008410000 */
[----:B------:R0:W-:Y:S01]  /*3a30*/  F2F.F16.F32 R81, R54 ;  /* 0x0000003600517304 */ /* 0x0001e20000200800 */
[----:B-1----:R-:W-:Y:S01]  /*3a40*/  FMUL.FTZ R59, R59, UR12 ;  /* 0x0000000c3b3b7c20 */ /* 0x002fe20008410000 */
[----:B------:R-:W-:Y:S01]  /*3a50*/  FSEL R82, R58, RZ, P0 ;  /* 0x000000ff3a527208 */ /* 0x000fe20000000000 */
[----:B------:R-:W-:Y:S01]  /*3a60*/  FMUL.FTZ R55, R55, UR22 ;  /* 0x0000001637377c20 */ /* 0x000fe20008410000 */
[----:B------:R-:W-:Y:S01]  /*3a70*/  ISETP.GE.U32.AND P0, PT, R65, 0x1000000, PT ;  /* 0x010000004100780c */ /* 0x000fe20003f06070 */
[----:B------:R-:W-:Y:S01]  /*3a80*/  FMUL.FTZ R59, R59, UR22 ;  /* 0x000000163b3b7c20 */ /* 0x000fe20008410000 */
[----:B--2---:R-:W-:-:S02]  /*3a90*/  PRMT R85, R52, 0x5410, R53 ;  /* 0x0000541034557816 */ /* 0x004fc40000000035 */
[----:B------:R1:W2:Y:S01]  /*3aa0*/  F2F.F16.F32 R56, R57 ;  /* 0x0000003900387304 */ /* 0x0002a20000200800 */
[----:B0-----:R-:W-:Y:S01]  /*3ab0*/  FMUL.FTZ R54, R54, UR12 ;  /* 0x0000000c36367c20 */ /* 0x001fe20008410000 */
[----:B------:R-:W-:Y:S02]  /*3ac0*/  FSEL R86, R59, RZ, P0 ;  /* 0x000000ff3b567208 */ /* 0x000fe40000000000 */
[----:B------:R-:W-:Y:S01]  /*3ad0*/  LOP3.LUT P0, RZ, R65, 0xff00, RZ, 0xc0, !PT ;  /* 0x0000ff0041ff7812 */ /* 0x000fe2000780c0ff */
[----:B------:R-:W0:Y:S03]  /*3ae0*/  LDC.64 R58, c[0x0][0x478] ;  /* 0x00011e00ff3a7b82 */ /* 0x000e260000000a00 */
[----:B------:R-:W-:Y:S01]  /*3af0*/  FSEL R84, R55, RZ, P0 ;  /* 0x000000ff37547208 */ /* 0x000fe20000000000 */
[----:B-1----:R-:W-:Y:S01]  /*3b00*/  FMUL.FTZ R57, R54, UR22 ;  /* 0x0000001636397c20 */ /* 0x002fe20008410000 */
[----:B------:R-:W-:Y:S01]  /*3b10*/  LOP3.LUT P0, RZ, R65, 0xff, RZ, 0xc0, !PT ;  /* 0x000000ff41ff7812 */ /* 0x000fe2000780c0ff */
[----:B------:R-:W-:Y:S02]  /*3b20*/  F2F.F16.F32 R82, R82 ;  /* 0x0000005200527304 */ /* 0x000fe40000200800 */
[----:B------:R-:W1:Y:S01]  /*3b30*/  LDC.64 R54, c[0x0][0x468] ;  /* 0x00011a00ff367b82 */ /* 0x000e620000000a00 */
[----:B------:R-:W-:Y:S01]  /*3b40*/  FSEL R83, R57, RZ, P0 ;  /* 0x000000ff39537208 */ /* 0x000fe20000000000 */
[----:B--2---:R-:W-:-:S04]  /*3b50*/  IMAD.WIDE.U32 R56, R56, 0x10000, RZ ;  /* 0x0001000038387825 */ /* 0x004fc800078e00ff */
[----:B------:R-:W2:Y:S01]  /*3b60*/  F2F.F16.F32 R84, R84 ;  /* 0x0000005400547304 */ /* 0x000ea20000200800 */
[----:B------:R-:W-:Y:S02]  /*3b70*/  LOP3.LUT R57, R85, R57, RZ, 0xfc, !PT ;  /* 0x0000003955397212 */ /* 0x000fe400078efcff */
[----:B------:R-:W-:-:S05]  /*3b80*/  LOP3.LUT R56, R56, R81, RZ, 0xfc, !PT ;  /* 0x0000005138387212 */ /* 0x000fca00078efcff */
[----:B------:R-:W3:Y:S01]  /*3b90*/  F2F.F16.F32 R87, R86 ;  /* 0x0000005600577304 */ /* 0x000ee20000200800 */
[----:B0-----:R-:W-:-:S04]  /*3ba0*/  IMAD.WIDE.U32 R58, R79, 0x8, R58 ;  /* 0x000000084f3a7825 */ /* 0x001fc800078e003a */
[----:B--2---:R-:W-:-:S03]  /*3bb0*/  IMAD.WIDE.U32 R52, R84, 0x10000, RZ ;  /* 0x0001000054347825 */ /* 0x004fc600078e00ff */
[----:B------:R-:W0:Y:S01]  /*3bc0*/  F2F.F16.F32 R83, R83 ;  /* 0x0000005300537304 */ /* 0x000e220000200800 */
[----:B------:R4:W-:Y:S01]  /*3bd0*/  STG.E.64 desc[UR14][R58.64], R56 ;  /* 0x000000383a007986 */ /* 0x0009e2000c101b0e */
[----:B-1----:R-:W-:Y:S01]  /*3be0*/  IMAD.WIDE.U32 R54, R79, 0x8, R54 ;  /* 0x000000084f367825 */ /* 0x002fe200078e0036 */
[----:B---3--:R-:W-:-:S04]  /*3bf0*/  PRMT R87, R82, 0x5410, R87 ;  /* 0x0000541052577816 */ /* 0x008fc80000000057 */
[----:B------:R-:W-:Y:S02]  /*3c00*/  LOP3.LUT R53, R87, R53, RZ, 0xfc, !PT ;  /* 0x0000003557357212 */ /* 0x000fe400078efcff */
[----:B0-----:R-:W-:-:S05]  /*3c10*/  LOP3.LUT R52, R52, R83, RZ, 0xfc, !PT ;  /* 0x0000005334347212 */ /* 0x001fca00078efcff */
[----:B------:R4:W-:Y:S02]  /*3c20*/  STG.E.64 desc[UR14][R54.64], R52 ;  /* 0x0000003436007986 */ /* 0x0009e4000c101b0e */
.L_x_3660:
[----:B------:R-:W-:Y:S05]  /*3c30*/  BSYNC.RECONVERGENT B0 ;  /* 0x0000000000007941 */ /* 0x000fea0003800200 */
.L_x_3653:
[----:B------:R-:W-:Y:S02]  /*3c40*/  UIADD3 UR7, UPT, UPT, UR7, UR24, URZ ;  /* 0x0000001807077290 */ /* 0x000fe4000fffe0ff */
[----:B------:R-:W-:Y:S02]  /*3c50*/  UPLOP3.LUT UP2, UPT, UPT, UPT, UP2, 0x40, 0x4 ;  /* 0x000000000004789c */ /* 0x000fe40003f4e820 */
[----:B------:R-:W-:-:S09]  /*3c60*/  UISETP.GE.AND UP1, UPT, UR7, UR25, UPT ;  /* 0x000000190700728c */ /* 0x000fd2000bf26270 */
[----:B------:R-:W-:Y:S05]  /*3c70*/  BRA.U !UP1, `(.L_x_3674) ;  /* 0xffffffc509e07547 */ /* 0x000fea000b83ffff */
.L_x_3644:
        /* <DEDUP_REMOVED lines=26> */
.L_x_3675:
        /* <DEDUP_REMOVED lines=14> */
.L_x_6760:


//--------------------- .text._ZN10layer_norm13ln_bwd_kernelINS_13Kernel_traitsIf6__halfS2_S2_fjLj1536ELj1ELj1ELj4ELj8ENS_18Kernel_traits_baseILj1536EfS2_S2_S2_fjLj128EEEEELb1ELb0ELb0ELb1EEEvNS_9BwdParamsE --------------------------
	.section	.text._ZN10layer_norm13ln_bwd_kernelINS_13Kernel_traitsIf6__halfS2_S2_fjLj1536ELj1ELj1ELj4ELj8ENS_18Kernel_traits_baseILj1536EfS2_S2_S2_fjLj128EEEEELb1ELb0ELb0ELb1EEEvNS_9BwdParamsE,"ax",@progbits
	.align	128
        .global         _ZN10layer_norm13ln_bwd_kernelINS_13Kernel_traitsIf6__halfS2_S2_fjLj1536ELj1ELj1ELj4ELj8ENS_18Kernel_traits_baseILj1536EfS2_S2_S2_fjLj128EEEEELb1ELb0ELb0ELb1EEEvNS_9BwdParamsE
        .type           _ZN10layer_norm13ln_bwd_kernelINS_13Kernel_traitsIf6__halfS2_S2_fjLj1536ELj1ELj1ELj4ELj8ENS_18Kernel_traits_baseILj1536EfS2_S2_S2_fjLj128EEEEELb1ELb0ELb0ELb1EEEvNS_9BwdParamsE,@function
        .size           _ZN10layer_norm13ln_bwd_kernelINS_13Kernel_traitsIf6__halfS2_S2_fjLj1536ELj1ELj1ELj4ELj8ENS_18Kernel_traits_baseILj1536EfS2_S2_S2_fjLj128EEEEELb1ELb0ELb0ELb1EEEvNS_9BwdParamsE,(.L_x_6761 - _ZN10layer_norm13ln_bwd_kernelINS_13Kernel_traitsIf6__halfS2_S2_fjLj1536ELj1ELj1ELj4ELj8ENS_18Kernel_traits_baseILj1536EfS2_S2_S2_fjLj128EEEEELb1ELb0ELb0ELb1EEEvNS_9BwdParamsE)
        .other          _ZN10layer_norm13ln_bwd_kernelINS_13Kernel_traitsIf6__halfS2_S2_fjLj1536ELj1ELj1ELj4ELj8ENS_18Kernel_traits_baseILj1536EfS2_S2_S2_fjLj128EEEEELb1ELb0ELb0ELb1EEEvNS_9BwdParamsE,@"STO_CUDA_ENTRY STV_DEFAULT"
_ZN10layer_norm13ln_bwd_kernelINS_13Kernel_traitsIf6__halfS2_S2_fjLj1536ELj1ELj1ELj4ELj8ENS_18Kernel_traits_baseILj1536EfS2_S2_S2_fjLj128EEEEELb1ELb0ELb0ELb1EEEvNS_9BwdParamsE:
.text._ZN10layer_norm13ln_bwd_kernelINS_13Kernel_traitsIf6__halfS2_S2_fjLj1536ELj1ELj1ELj4ELj8ENS_18Kernel_traits_baseILj1536EfS2_S2_S2_fjLj128EEEEELb1ELb0ELb0ELb1EEEvNS_9BwdParamsE:
        /* <DEDUP_REMOVED lines=52> */
.L_x_3681:
        /* <DEDUP_REMOVED lines=10> */
[----:B------:R-:W-:-:S04]  /*03e0*/  LEA.HI.SX32 R77, R77, R74, 0x1e ;  /* 0x0000004a4d4d7211 */ /* 0x000fc800078ff2ff */
[C---:B------:R-:W-:Y:S02]  /*03f0*/  IADD3 R78, PT, PT, R77.reuse, 0x80, RZ ;  /* 0x000000804d4e7810 */ /* 0x040fe40007ffe0ff */
[C---:B------:R-:W-:Y:S01]  /*0400*/  IADD3 R79, PT, PT, R77.reuse, 0x100, RZ ;  /* 0x000001004d4f7810 */ /* 0x040fe20007ffe0ff */
[----:B--2---:R-:W-:Y:S01]  /*0410*/  IMAD.WIDE.U32 R48, R77, 0x8, R36 ;  /* 0x000000084d307825 */ /* 0x004fe200078e0024 */
[----:B------:R-:W-:-:S03]  /*0420*/  UIMAD.WIDE UR4, UR6, 0x4, UR12 ;  /* 0x00000004060478a5 */ /* 0x000fc6000f8e020c */
[----:B------:R-:W-:Y:S02]  /*0430*/  IMAD.WIDE.U32 R46, R78, 0x8, R36 ;  /* 0x000000084e2e7825 */ /* 0x000fe400078e0024 */
[----:B------:R-:W2:Y:S02]  /*0440*/  LDG.E.64 R48, desc[UR16][R48.64] ;  /* 0x0000001030307981 */ /* 0x000ea4000c1e1b00 */
[----:B-1----:R-:W-:-:S04]  /*0450*/  IMAD.WIDE.U32 R32, R77, 0x8, R38 ;  /* 0x000000084d207825 */ /* 0x002fc800078e0026 */
[--C-:B------:R-:W-:Y:S01]  /*0460*/  IMAD.WIDE.U32 R34, R78, 0x8, R38.reuse ;  /* 0x000000084e227825 */ /* 0x100fe200078e0026 */
[----:B------:R-:W2:Y:S03]  /*0470*/  LDG.E.64 R46, desc[UR16][R46.64] ;  /* 0x000000102e2e7981 */ /* 0x000ea6000c1e1b00 */
[C---:B------:R-:W-:Y:S01]  /*0480*/  IMAD.WIDE.U32 R38, R79.reuse, 0x8, R38 ;  /* 0x000000084f267825 */ /* 0x040fe200078e0026 */
[----:B---3--:R-:W-:Y:S01]  /*0490*/  MOV R50, UR4 ;  /* 0x0000000400327c02 */ /* 0x008fe20008000f00 */
[----:B------:R-:W3:Y:S01]  /*04a0*/  LDG.E.64 R32, desc[UR16][R32.64] ;  /* 0x0000001020207981 */ /* 0x000ee2000c1e1b00 */
[----:B------:R-:W-:Y:S01]  /*04b0*/  MOV R51, UR5 ;  /* 0x0000000500337c02 */ /* 0x000fe20008000f00 */
[----:B------:R-:W-:Y:S01]  /*04c0*/  IMAD.WIDE.U32 R36, R79, 0x8, R36 ;  /* 0x000000084f247825 */ /* 0x000fe200078e0024 */
[----:B------:R-:W-:Y:S01]  /*04d0*/  ISETP.NE.AND P1, PT, RZ, UR9, PT ;  /* 0x00000009ff007c0c */ /* 0x000fe2000bf25270 */
[----:B------:R-:W3:Y:S01]  /*04e0*/  LDG.E.64 R34, desc[UR16][R34.64] ;  /* 0x0000001022227981 */ /* 0x000ee2000c1e1b00 */
[----:B------:R-:W1:Y:S03]  /*04f0*/  @UP0 LDCU.64 UR4, c[0x0][0x3e0] ;  /* 0x00007c00ff0407ac */ /* 0x000e660008000a00 */
[----:B------:R-:W3:Y:S04]  /*0500*/  LDG.E.64 R38, desc[UR16][R38.64] ;  /* 0x0000001026267981 */ /* 0x000ee8000c1e1b00 */
[----:B------:R-:W3:Y:S04]  /*0510*/  LDG.E R50, desc[UR16][R50.64] ;  /* 0x0000001032327981 */ /* 0x000ee8000c1e1900 */
[----:B------:R-:W3:Y:S01]  /*0520*/  LDG.E.64 R36, desc[UR16][R36.64] ;  /* 0x0000001024247981 */ /* 0x000ee2000c1e1b00 */
[----:B------:R-:W-:Y:S01]  /*0530*/  PLOP3.LUT P3, PT, PT, PT, UP0, 0x80, 0x8 ;  /* 0x000000000008781c */ /* 0x000fe20003f6f008 */
[----:B-1----:R-:W-:Y:S01]  /*0540*/  @UP0 UIMAD.WIDE UR4, UR6, 0x2, UR4 ;  /* 0x00000002060408a5 */ /* 0x002fe2000f8e0204 */
[----:B------:R-:W1:Y:S01]  /*0550*/  S2UR UR7, SR_CgaCtaId ;  /* 0x00000000000779c3 */ /* 0x000e620000008800 */
[----:B----4-:R-:W-:-:S02]  /*0560*/  R2UR UR10, R0 ;  /* 0x00000000000a72ca */ /* 0x010fc400000e0000 */
[----:B--2---:R-:W-:Y:S02]  /*0570*/  MOV R53, R48 ;  /* 0x0000003000357202 */ /* 0x004fe40000000f00 */
[----:B------:R-:W-:Y:S02]  /*0580*/  SHF.R.U64 R90, R48, 0x10, R49 ;  /* 0x00000010305a7819 */ /* 0x000fe40000001231 */
[----:B------:R-:W-:Y:S02]  /*0590*/  MOV R81, R46 ;  /* 0x0000002e00517202 */ /* 0x000fe40000000f00 */
[----:B------:R-:W-:Y:S02]  /*05a0*/  SHF.R.U64 R80, R46, 0x10, R47 ;  /* 0x000000102e507819 */ /* 0x000fe4000000122f */
[--C-:B---3--:R-:W-:Y:S02]  /*05b0*/  SHF.R.U64 R70, R32, 0x10, R33.reuse ;  /* 0x0000001020467819 */ /* 0x108fe40000001221 */
[----:B------:R-:W-:-:S02]  /*05c0*/  SHF.R.U32.HI R68, RZ, 0x10, R33 ;  /* 0x00000010ff447819 */ /* 0x000fc40000011621 */
        /* <DEDUP_REMOVED lines=32> */
[----:B------:R-:W-:Y:S01]  /*07d0*/  MOV R0, R49 ;  /* 0x0000003100007202 */ /* 0x000fe20000000f00 */
[----:B------:R-:W-:Y:S01]  /*07e0*/  HADD2.F32 R90, -RZ, R90.H0_H0 ;  /* 0x2000005aff5a7230 */ /* 0x000fe20000004100 */
[----:B------:R-:W-:-:S02]  /*07f0*/  SHF.R.U32.HI R49, RZ, 0x10, R49 ;  /* 0x00000010ff317819 */ /* 0x000fc40000011631 */
[----:B-----5:R-:W-:Y:S01]  /*0800*/  FMUL.FTZ R75, R28, R35 ;  /* 0x000000231c4b7220 */ /* 0x020fe20000410000 */
[----:B------:R-:W-:Y:S02]  /*0810*/  HADD2.F32 R39, -RZ, R0.H0_H0 ;  /* 0x20000000ff277230 */ /* 0x000fe40000004100 */
[----:B------:R-:W-:Y:S01]  /*0820*/  FMUL.FTZ R0, R32, UR10 ;  /* 0x0000000a20007c20 */ /* 0x000fe20008410000 */
[----:B------:R-:W-:Y:S01]  /*0830*/  FMUL.FTZ R73, R29, R90 ;  /* 0x0000005a1d497220 */ /* 0x000fe20000410000 */
[----:B------:R-:W-:Y:S01]  /*0840*/  FADD.FTZ R32, RZ, R75 ;  /* 0x0000004bff207221 */ /* 0x000fe20000010000 */
[----:B------:R-:W-:Y:S02]  /*0850*/  HADD2.F32 R38, -RZ, R49.H0_H0 ;  /* 0x20000031ff267230 */ /* 0x000fe40000004100 */
[----:B------:R-:W-:Y:S01]  /*0860*/  FMUL.FTZ R71, R30, R39 ;  /* 0x000000271e477220 */ /* 0x000fe20000410000 */
[----:B------:R-:W-:Y:S01]  /*0870*/  FADD.FTZ R32, R73, R32 ;  /* 0x0000002049207221 */ /* 0x000fe20000010000 */
[----:B------:R-:W-:-:S02]  /*0880*/  HADD2.F32 R81, -RZ, R81.H0_H0 ;  /* 0x20000051ff517230 */ /* 0x000fc40000004100 */
[----:B------:R-:W-:Y:S01]  /*0890*/  FMUL.FTZ R72, R33, UR10 ;  /* 0x0000000a21487c20 */ /* 0x000fe20008410000 */
[----:B------:R-:W-:Y:S01]  /*08a0*/  FMUL.FTZ R69, R31, R38 ;  /* 0x000000261f457220 */ /* 0x000fe20000410000 */
[----:B------:R-:W-:Y:S01]  /*08b0*/  FADD.FTZ R32, R71, R32 ;  /* 0x0000002047207221 */ /* 0x000fe20000010000 */
[----:B------:R-:W-:Y:S01]  /*08c0*/  FMUL.FTZ R70, R70, UR10 ;  /* 0x0000000a46467c20 */ /* 0x000fe20008410000 */
[----:B------:R-:W-:Y:S01]  /*08d0*/  FFMA.FTZ R33, R0, R75, RZ ;  /* 0x0000004b00217223 */ /* 0x000fe200000100ff */
[----:B------:R-:W-:Y:S02]  /*08e0*/  HADD2.F32 R80, -RZ, R80.H0_H0 ;  /* 0x20000050ff507230 */ /* 0x000fe40000004100 */
[----:B------:R-:W-:Y:S01]  /*08f0*/  FMUL.FTZ R67, R24, R81 ;  /* 0x0000005118437220 */ /* 0x000fe20000410000 */
[----:B------:R-:W-:Y:S01]  /*0900*/  FADD.FTZ R32, R69, R32 ;  /* 0x0000002045207221 */ /* 0x000fe20000010000 */
[----:B------:R-:W-:Y:S01]  /*0910*/  FFMA.FTZ R33, R70, R73, R33 ;  /* 0x0000004946217223 */ /* 0x000fe20000010021 */
[----:B------:R-:W-:Y:S01]  /*0920*/  HADD2.F32 R83, -RZ, R83.H0_H0 ;  /* 0x20000053ff537230 */ /* 0x000fe20000004100 */
[--C-:B------:R-:W-:Y:S01]  /*0930*/  SHF.R.U64 R86, R36, 0x10, R37.reuse ;  /* 0x0000001024567819 */ /* 0x100fe20000001225 */
[----:B------:R-:W-:Y:S01]  /*0940*/  FMUL.FTZ R65, R25, R80 ;  /* 0x0000005019417220 */ /* 0x000fe20000410000 */
[----:B------:R-:W-:Y:S01]  /*0950*/  MOV R85, R37 ;  /* 0x0000002500557202 */ /* 0x000fe20000000f00 */
[----:B------:R-:W-:Y:S01]  /*0960*/  FADD.FTZ R32, R67, R32 ;  /* 0x0000002043207221 */ /* 0x000fe20000010000 */
[----:B------:R-:W-:Y:S01]  /*0970*/  SHF.R.U32.HI R87, RZ, 0x10, R37 ;  /* 0x00000010ff577819 */ /* 0x000fe20000011625 */
[----:B------:R-:W-:Y:S01]  /*0980*/  FMUL.FTZ R68, R68, UR10 ;  /* 0x0000000a44447c20 */ /* 0x000fe20008410000 */
[----:B------:R-:W-:Y:S01]  /*0990*/  FFMA.FTZ R37, R72, R71, R33 ;  /* 0x0000004748257223 */ /* 0x000fe20000010021 */
[----:B------:R-:W-:Y:S01]  /*09a0*/  MOV R84, R36 ;  /* 0x0000002400547202 */ /* 0x000fe20000000f00 */
        /* <DEDUP_REMOVED lines=44> */
[----:B------:R-:W-:Y:S02]  /*0c70*/  ISETP.NE.AND P2, PT, R76, RZ, PT ;  /* 0x000000ff4c00720c */ /* 0x000fe40003f45270 */
[----:B------:R-:W-:Y:S01]  /*0c80*/  PLOP3.LUT P4, PT, PT, PT, UP2, 0x80, 0x8 ;  /* 0x000000000008781c */ /* 0x000fe20003f8f028 */
[----:B------:R-:W-:Y:S01]  /*0c90*/  UMOV UR4, 0x400 ;  /* 0x0000040000047882 */ /* 0x000fe20000000000 */
[----:B------:R-:W-:Y:S01]  /*0ca0*/  PLOP3.LUT P0, PT, PT, PT, PT, 0x80, 0x8 ;  /* 0x000000000008781c */ /* 0x000fe20003f0f070 */
[----:B-1----:R-:W-:Y:S01]  /*0cb0*/  ULEA UR4, UR7, UR4, 0x18 ;  /* 0x0000000407047291 */ /* 0x002fe2000f8ec0ff */
[----:B----4-:R-:W-:-:S07]  /*0cc0*/  FADD.FTZ R88, R37, R88 ;  /* 0x0000005825587221 */ /* 0x010fce0000010000 */
[----:B------:R-:W-:Y:S01]  /*0cd0*/  @!P2 PLOP3.LUT P0, PT, P4, PT, PT, 0x80, 0x8 ;  /* 0x000000000008a81c */ /* 0x000fe2000270f070 */
[----:B0-----:R-:W-:Y:S01]  /*0ce0*/  FADD.FTZ R89, R36, R89 ;  /* 0x0000005924597221 */ /* 0x001fe20000010000 */
        /* <DEDUP_REMOVED lines=9> */
[----:B------:R-:W0:Y:S01]  /*0d80*/  SHFL.DOWN PT, R91, R88, 0x2, 0x1f ;  /* 0x08401f00585b7f89 */ /* 0x000e2200000e0000 */
[----:B------:R-:W-:-:S03]  /*0d90*/  ISETP.NE.U32.AND P0, PT, RZ, UR18, PT ;  /* 0x00000012ff007c0c */ /* 0x000fc6000bf05070 */
[----:B------:R-:W1:Y:S01]  /*0da0*/  SHFL.DOWN PT, R33, R36, 0x2, 0x1f ;  /* 0x08401f0024217f89 */ /* 0x000e6200000e0000 */
[----:B------:R-:W-:Y:S02]  /*0db0*/  ISETP.NE.AND.EX P0, PT, RZ, UR19, PT, P0 ;  /* 0x00000013ff007c0c */ /* 0x000fe4000bf05300 */
[----:B--2---:R-:W-:-:S04]  /*0dc0*/  @!P2 SHF.R.U32.HI R37, RZ, 0x2, R37 ;  /* 0x00000002ff25a819 */ /* 0x004fc80000011625 */
[----:B------:R-:W-:Y:S01]  /*0dd0*/  @!P2 LOP3.LUT R37, R37, 0x18, RZ, 0xc0, !PT ;  /* 0x000000182525a812 */ /* 0x000fe200078ec0ff */
[----:B0-----:R-:W-:-:S06]  /*0de0*/  FADD.FTZ R91, R88, R91 ;  /* 0x0000005b585b7221 */ /* 0x001fcc0000010000 */
[----:B------:R-:W0:Y:S01]  /*0df0*/  @P0 LDC.64 R88, c[0x0][0x438] ;  /* 0x00010e00ff580b82 */ /* 0x000e220000000a00 */
[----:B------:R-:W-:Y:S01]  /*0e00*/  @!P2 IADD3 R93, PT, PT, R37, R32, RZ ;  /* 0x00000020255da210 */ /* 0x000fe20007ffe0ff */
[----:B-1----:R-:W-:-:S06]  /*0e10*/  FADD.FTZ R92, R36, R33 ;  /* 0x00000021245c7221 */ /* 0x002fcc0000010000 */
[----:B------:R-:W1:Y:S01]  /*0e20*/  @P0 LDC.64 R36, c[0x0][0x438] ;  /* 0x00010e00ff240b82 */ /* 0x000e620000000a00 */
[----:B------:R-:W2:Y:S04]  /*0e30*/  SHFL.DOWN PT, R32, R91, 0x1, 0x1f ;  /* 0x08201f005b207f89 */ /* 0x000ea800000e0000 */
[----:B------:R-:W4:Y:S01]  /*0e40*/  SHFL.DOWN PT, R33, R92, 0x1, 0x1f ;  /* 0x08201f005c217f89 */ /* 0x000f2200000e0000 */
[----:B0-----:R-:W-:-:S05]  /*0e50*/  @P0 IMAD.WIDE.U32 R88, R77, 0x8, R88 ;  /* 0x000000084d580825 */ /* 0x001fca00078e0058 */
[----:B------:R0:W5:Y:S01]  /*0e60*/  @P0 LDG.E.64 R54, desc[UR16][R88.64] ;  /* 0x0000001058360981 */ /* 0x000162000c1e1b00 */
[----:B-1----:R-:W-:-:S05]  /*0e70*/  @P0 IMAD.WIDE.U32 R36, R78, 0x8, R36 ;  /* 0x000000084e240825 */ /* 0x002fca00078e0024 */
[----:B------:R1:W5:Y:S01]  /*0e80*/  @P0 LDG.E.64 R56, desc[UR16][R36.64] ;  /* 0x0000001024380981 */ /* 0x000362000c1e1b00 */
[----:B0-----:R-:W0:Y:S08]  /*0e90*/  @P0 LDC.64 R88, c[0x0][0x438] ;  /* 0x00010e00ff580b82 */ /* 0x001e300000000a00 */
[----:B-1----:R-:W1:Y:S01]  /*0ea0*/  LDC.64 R36, c[0x0][0x3b0] ;  /* 0x0000ec00ff247b82 */ /* 0x002e620000000a00 */
[----:B--2---:R-:W-:Y:S01]  /*0eb0*/  FADD.FTZ R32, R91, R32 ;  /* 0x000000205b207221 */ /* 0x004fe20000010000 */
[----:B----4-:R-:W-:-:S05]  /*0ec0*/  FADD.FTZ R33, R92, R33 ;  /* 0x000000215c217221 */ /* 0x010fca0000010000 */
[----:B------:R0:W-:Y:S02]  /*0ed0*/  @!P2 STS.64 [R93], R32 ;  /* 0x000000205d00a388 */ /* 0x0001e40000000a00 */
[----:B0-----:R-:W-:-:S05]  /*0ee0*/  @P0 IMAD.WIDE.U32 R92, R79, 0x8, R88 ;  /* 0x000000084f5c0825 */ /* 0x001fca00078e0058 */
[----:B------:R0:W5:Y:S01]  /*0ef0*/  @P0 LDG.E.64 R58, desc[UR16][R92.64] ;  /* 0x000000105c3a0981 */ /* 0x000162000c1e1b00 */
[----:B-1----:R-:W-:-:S05]  /*0f00*/  IMAD.WIDE.U32 R32, R77, 0x4, R36 ;  /* 0x000000044d207825 */ /* 0x002fca00078e0024 */
[----:B------:R1:W5:Y:S01]  /*0f10*/  LDG.E R89, desc[UR16][R32.64] ;  /* 0x0000001020597981 */ /* 0x000362000c1e1900 */
        /* <DEDUP_REMOVED lines=13> */
[----:B------:R-:W-:-:S04]  /*0ff0*/  UISETP.NE.U32.AND UP1, UPT, UR18, URZ, UPT ;  /* 0x000000ff1200728c */ /* 0x000fc8000bf25070 */
[----:B------:R-:W-:Y:S01]  /*1000*/  UISETP.NE.AND.EX UP1, UPT, UR19, URZ, UPT, UP1 ;  /* 0x000000ff1300728c */ /* 0x000fe2000bf25310 */
[----:B---3--:R-:W-:-:S05]  /*1010*/  @P3 HADD2.F32 R34, -RZ, R34.H0_H0 ;  /* 0x20000022ff223230 */ /* 0x008fca0000004100 */
[----:B------:R-:W-:Y:S01]  /*1020*/  @P3 R2UR UR5, R34 ;  /* 0x00000000220532ca */ /* 0x000fe200000e0000 */
[----:B------:R-:W-:Y:S06]  /*1030*/  BAR.SYNC.DEFER_BLOCKING 0x0 ;  /* 0x0000000000007b1d */ /* 0x000fec0000010000 */
[----:B-1----:R-:W0:Y:S01]  /*1040*/  LDS.128 R32, [UR7] ;  /* 0x00000007ff207984 */ /* 0x002e220008000c00 */
[----:B------:R-:W-:Y:S02]  /*1050*/  UIADD3 UR7, UPT, UPT, UR4, 0x1830, URZ ;  /* 0x0000183004077890 */ /* 0x000fe4000fffe0ff */
[----:B------:R-:W-:Y:S01]  /*1060*/  @!UP2 UIADD3 UR7, UPT, UPT, UR4, 0x1810, URZ ;  /* 0x000018100407a890 */ /* 0x000fe2000fffe0ff */
[----:B0-----:R-:W-:-:S04]  /*1070*/  FADD.FTZ R36, RZ, R33 ;  /* 0x00000021ff247221 */ /* 0x001fc80000010000 */
[----:B------:R-:W-:-:S04]  /*1080*/  FADD.FTZ R90, R35, R36 ;  /* 0x00000024235a7221 */ /* 0x000fc80000010000 */
[----:B------:R-:W0:Y:S01]  /*1090*/  LDS.128 R36, [UR7] ;  /* 0x00000007ff247984 */ /* 0x000e220008000c00 */
[----:B------:R-:W-:-:S04]  /*10a0*/  FADD.FTZ R33, RZ, R32 ;  /* 0x00000020ff217221 */ /* 0x000fc80000010000 */
        /* <DEDUP_REMOVED lines=23> */
[----:B------:R-:W-:Y:S02]  /*1220*/  FFMA.FTZ R5, R46, R87, R5 ;  /* 0x000000572e057223 */ /* 0x000fe40000010005 */
[----:B------:R-:W-:Y:S01]  /*1230*/  FSEL R33, R33, RZ, !P1 ;  /* 0x000000ff21217208 */ /* 0x000fe20004800000 */
[----:B------:R-:W-:Y:S01]  /*1240*/  UMOV UR4, 0x3f800000 ;  /* 0x3f80000000047882 */ /* 0x000fe20000000000 */
[----:B------:R-:W-:Y:S01]  /*1250*/  @UP0 UMOV UR4, UR5 ;  /* 0x0000000500040c82 */ /* 0x000fe20008000000 */
[----:B------:R-:W-:Y:S06]  /*1260*/  BRA.U UP1, `(.L_x_3677) ;  /* 0x0000001101287547 */ /* 0x000fec000b800000 */
        /* <DEDUP_REMOVED lines=18> */
[----:B------:R-:W-:Y:S01]  /*1390*/  FMUL.FTZ R64, R64, UR4 ;  /* 0x0000000440407c20 */ /* 0x000fe20008410000 */
[----:B------:R-:W-:Y:S01]  /*13a0*/  FMUL.FTZ R0, R0, UR24 ;  /* 0x0000001800007c20 */ /* 0x000fe20008410000 */
[----:B------:R-:W-:Y:S01]  /*13b0*/  FMUL.FTZ R72, R72, UR24 ;  /* 0x0000001848487c20 */ /* 0x000fe20008410000 */
[--C-:B------:R-:W-:Y:S01]  /*13c0*/  FFMA.FTZ R68, R68, UR7, R33.reuse ;  /* 0x0000000744447c23 */ /* 0x100fe20008010021 */
[----:B------:R-:W-:Y:S01]  /*13d0*/  FMUL.FTZ R61, R61, UR10 ;  /* 0x0000000a3d3d7c20 */ /* 0x000fe20008410000 */
[--C-:B------:R-:W-:Y:S01]  /*13e0*/  FFMA.FTZ R70, R70, UR7, R33.reuse ;  /* 0x0000000746467c23 */ /* 0x100fe20008010021 */
[----:B------:R-:W-:Y:S01]  /*13f0*/  FSEL R0, R0, RZ, P0 ;  /* 0x000000ff00007208 */ /* 0x000fe20000000000 */
[----:B------:R-:W-:Y:S01]  /*1400*/  FADD.FTZ R48, R53, -R48 ;  /* 0x8000003035307221 */ /* 0x000fe20000010000 */
[----:B------:R-:W-:Y:S01]  /*1410*/  LOP3.LUT P0, RZ, R89, 0xff0000, RZ, 0xc0, !PT ;  /* 0x00ff000059ff7812 */ /* 0x000fe2000780c0ff */
[--C-:B------:R-:W-:Y:S01]  /*1420*/  FFMA.FTZ R37, R47, UR7, R33.reuse ;  /* 0x000000072f257c23 */ /* 0x100fe20008010021 */
[----:B------:R-:W-:Y:S01]  /*1430*/  FMUL.FTZ R64, R64, UR24 ;  /* 0x0000001840407c20 */ /* 0x000fe20008410000 */
[----:B------:R-:W-:Y:S01]  /*1440*/  FADD.FTZ R68, R69, -R68 ;  /* 0x8000004445447221 */ /* 0x000fe20000010000 */
[----:B------:R-:W-:Y:S01]  /*1450*/  FSEL R35, R72, RZ, P0 ;  /* 0x000000ff48237208 */ /* 0x000fe20000000000 */
[----:B------:R-:W-:Y:S01]  /*1460*/  FMUL.FTZ R61, R61, UR4 ;  /* 0x000000043d3d7c20 */ /* 0x000fe20008410000 */
[----:B------:R-:W-:Y:S01]  /*1470*/  LOP3.LUT P0, RZ, R88, 0xff, RZ, 0xc0, !PT ;  /* 0x000000ff58ff7812 */ /* 0x000fe2000780c0ff */
[----:B------:R-:W-:Y:S01]  /*1480*/  FADD.FTZ R70, R73, -R70 ;  /* 0x8000004649467221 */ /* 0x000fe20000010000 */
[--C-:B------:R-:W-:Y:S01]  /*1490*/  FFMA.FTZ R52, R52, UR7, R33.reuse ;  /* 0x0000000734347c23 */ /* 0x100fe20008010021 */
[----:B------:R-:W-:Y:S01]  /*14a0*/  FMUL.FTZ R48, R48, UR10 ;  /* 0x0000000a30307c20 */ /* 0x000fe20008410000 */
[----:B------:R-:W-:Y:S01]  /*14b0*/  FFMA.FTZ R60, R60, UR7, R33 ;  /* 0x000000073c3c7c23 */ /* 0x000fe20008010021 */
[----:B------:R-:W-:Y:S01]  /*14c0*/  FADD.FTZ R37, R50, -R37 ;  /* 0x8000002532257221 */ /* 0x000fe20000010000 */
[--C-:B------:R-:W-:Y:S01]  /*14d0*/  FFMA.FTZ R46, R46, UR7, R33.reuse ;  /* 0x000000072e2e7c23 */ /* 0x100fe20008010021 */
[----:B------:R-:W-:Y:S01]  /*14e0*/  FMUL.FTZ R68, R68, UR10 ;  /* 0x0000000a44447c20 */ /* 0x000fe20008410000 */
[----:B------:R-:W-:Y:S01]  /*14f0*/  FSEL R38, R64, RZ, P0 ;  /* 0x000000ff40267208 */ /* 0x000fe20000000000 */
[----:B------:R-:W-:Y:S01]  /*1500*/  FMUL.FTZ R61, R61, UR24 ;  /* 0x000000183d3d7c20 */ /* 0x000fe20008410000 */
[----:B------:R-:W-:Y:S01]  /*1510*/  FMUL.FTZ R70, R70, UR10 ;  /* 0x0000000a46467c20 */ /* 0x000fe20008410000 */
[----:B------:R-:W-:Y:S01]  /*1520*/  LOP3.LUT P0, RZ, R88, 0xff0000, RZ, 0xc0, !PT ;  /* 0x00ff000058ff7812 */ /* 0x000fe2000780c0ff */
[----:B------:R-:W-:Y:S01]  /*1530*/  FADD.FTZ R52, R63, -R52 ;  /* 0x800000343f347221 */ /* 0x000fe20000010000 */
[----:B------:R-:W-:Y:S01]  /*1540*/  FMUL.FTZ R48, R48, UR4 ;  /* 0x0000000430307c20 */ /* 0x000fe20008410000 */
[----:B------:R-:W-:Y:S01]  /*1550*/  FADD.FTZ R60, R65, -R60 ;  /* 0x8000003c413c7221 */ /* 0x000fe20000010000 */
[----:B------:R-:W-:Y:S01]  /*1560*/  FMUL.FTZ R37, R37, UR10 ;  /* 0x0000000a25257c20 */ /* 0x000fe20008410000 */
[----:B------:R-:W-:Y:S01]  /*1570*/  FADD.FTZ R46, R49, -R46 ;  /* 0x8000002e312e7221 */ /* 0x000fe20000010000 */
[----:B------:R-:W-:Y:S01]  /*1580*/  FMUL.FTZ R68, R68, UR4 ;  /* 0x0000000444447c20 */ /* 0x000fe20008410000 */
[----:B------:R-:W-:Y:S01]  /*1590*/  FFMA.FTZ R51, R51, UR7, R33 ;  /* 0x0000000733337c23 */ /* 0x000fe20008010021 */
[----:B------:R-:W-:Y:S01]  /*15a0*/  FMUL.FTZ R70, R70, UR4 ;  /* 0x0000000446467c20 */ /* 0x000fe20008410000 */
        /* <DEDUP_REMOVED lines=10> */
[C---:B------:R-:W-:Y:S01]  /*1650*/  ISETP.GE.U32.AND P2, PT, R89.reuse, 0x1000000, PT ;  /* 0x010000005900780c */ /* 0x040fe20003f46070 */
        /* <DEDUP_REMOVED lines=17> */
[----:B------:R-:W-:Y:S01]  /*1770*/  F2F.F16.F32 R35, R35 ;  /* 0x0000002300237304 */ /* 0x000fe20000200800 */
[----:B------:R-:W-:Y:S01]  /*1780*/  ISETP.GE.U32.AND P0, PT, R91, 0x1000000, PT ;  /* 0x010000005b00780c */ /* 0x000fe20003f06070 */
[----:B------:R-:W-:Y:S01]  /*1790*/  FMUL.FTZ R51, R51, UR24 ;  /* 0x0000001833337c20 */ /* 0x000fe20008410000 */
[----:B------:R-:W-:-:S02]  /*17a0*/  FSEL R52, R52, RZ, P2 ;  /* 0x000000ff34347208 */ /* 0x000fc40001000000 */
[----:B------:R-:W-:Y:S02]  /*17b0*/  FSEL R39, R60, RZ, P1 ;  /* 0x000000ff3c277208 */ /* 0x000fe40000800000 */
[----:B------:R-:W-:Y:S01]  /*17c0*/  FSEL R50, R32, RZ, P0 ;  /* 0x000000ff20327208 */ /* 0x000fe20000000000 */
[----:B------:R-:W0:Y:S01]  /*17d0*/  F2F.F16.F32 R36, R36 ;  /* 0x0000002400247304 */ /* 0x000e220000200800 */
[----:B------:R-:W-:Y:S01]  /*17e0*/  LOP3.LUT P0, RZ, R91, 0xff, RZ, 0xc0, !PT ;  /* 0x000000ff5bff7812 */ /* 0x000fe2000780c0ff */
[----:B------:R-:W1:Y:S03]  /*17f0*/  LDC.64 R32, c[0x0][0x468] ;  /* 0x00011a00ff207b82 */ /* 0x000e660000000a00 */
[----:B------:R-:W-:-:S03]  /*1800*/  FSEL R51, R51, RZ, P0 ;  /* 0x000000ff33337208 */ /* 0x000fc60000000000 */
[----:B------:R0:W-:Y:S08]  /*1810*/  F2F.F16.F32 R47, R61 ;  /* 0x0000003d002f7304 */ /* 0x0001f00000200800 */
[----:B------:R-:W2:Y:S01]  /*1820*/  F2F.F16.F32 R52, R52 ;  /* 0x0000003400347304 */ /* 0x000ea20000200800 */
[----:B0-----:R-:W-:-:S07]  /*1830*/  PRMT R61, R35, 0x5410, R36 ;  /* 0x00005410233d7816 */ /* 0x001fce0000000024 */
[----:B------:R-:W0:Y:S01]  /*1840*/  F2F.F16.F32 R34, R34 ;  /* 0x0000002200227304 */ /* 0x000e220000200800 */
[----:B--2---:R-:W-:-:S07]  /*1850*/  PRMT R53, R47, 0x5410, R52 ;  /* 0x000054102f357816 */ /* 0x004fce0000000034 */
[----:B------:R-:W-:Y:S01]  /*1860*/  F2F.F16.F32 R39, R39 ;  /* 0x0000002700277304 */ /* 0x000fe20000200800 */
[----:B0-----:R-:W-:-:S07]  /*1870*/  IMAD.WIDE.U32 R36, R34, 0x10000, RZ ;  /* 0x0001000022247825 */ /* 0x001fce00078e00ff */
[----:B------:R-:W0:Y:S01]  /*1880*/  F2F.F16.F32 R48, R48 ;  /* 0x0000003000307304 */ /* 0x000e220000200800 */
[----:B------:R-:W-:-:S07]  /*1890*/  LOP3.LUT R37, R61, R37, RZ, 0xfc, !PT ;  /* 0x000000253d257212 */ /* 0x000fce00078efcff */
[----:B------:R2:W-:Y:S01]  /*18a0*/  F2F.F16.F32 R49, R46 ;  /* 0x0000002e00317304 */ /* 0x0005e20000200800 */
[----:B0-----:R-:W-:-:S07]  /*18b0*/  IMAD.WIDE.U32 R34, R48, 0x10000, RZ ;  /* 0x0001000030227825 */ /* 0x001fce00078e00ff */
[----:B------:R-:W0:Y:S01]  /*18c0*/  F2F.F16.F32 R50, R50 ;  /* 0x0000003200327304 */ /* 0x000e220000200800 */
[----:B--2---:R-:W-:-:S07]  /*18d0*/  IMAD.WIDE.U32 R46, R39, 0x10000, RZ ;  /* 0x00010000272e7825 */ /* 0x004fce00078e00ff */
[----:B------:R-:W2:Y:S01]  /*18e0*/  F2F.F16.F32 R38, R38 ;  /* 0x0000002600267304 */ /* 0x000ea20000200800 */
[----:B------:R-:W-:Y:S02]  /*18f0*/  LOP3.LUT R39, R53, R47, RZ, 0xfc, !PT ;  /* 0x0000002f35277212 */ /* 0x000fe400078efcff */
[----:B0-----:R-:W-:-:S05]  /*1900*/  PRMT R49, R49, 0x5410, R50 ;  /* 0x0000541031317816 */ /* 0x001fca0000000032 */
[----:B------:R-:W0:Y:S01]  /*1910*/  F2F.F16.F32 R0, R0 ;  /* 0x0000000000007304 */ /* 0x000e220000200800 */
[----:B------:R-:W-:Y:S02]  /*1920*/  LOP3.LUT R49, R49, R35, RZ, 0xfc, !PT ;  /* 0x0000002331317212 */ /* 0x000fe400078efcff */
[----:B--2---:R-:W-:-:S05]  /*1930*/  LOP3.LUT R38, R46, R38, RZ, 0xfc, !PT ;  /* 0x000000262e267212 */ /* 0x004fca00078efcff */
[----:B------:R-:W2:Y:S01]  /*1940*/  F2F.F16.F32 R51, R51 ;  /* 0x0000003300337304 */ /* 0x000ea20000200800 */
[----:B-1----:R-:W-:Y:S01]  /*1950*/  IMAD.WIDE.U32 R46, R77, 0x8, R32 ;  /* 0x000000084d2e7825 */ /* 0x002fe200078e0020 */
[----:B0-----:R-:W-:-:S05]  /*1960*/  LOP3.LUT R36, R36, R0, RZ, 0xfc, !PT ;  /* 0x0000000024247212 */ /* 0x001fca00078efcff */
[----:B------:R0:W-:Y:S01]  /*1970*/  STG.E.64 desc[UR16][R46.64], R36 ;  /* 0x000000242e007986 */ /* 0x0001e2000c101b10 */
[----:B--2---:R-:W-:Y:S01]  /*1980*/  LOP3.LUT R48, R34, R51, RZ, 0xfc, !PT ;  /* 0x0000003322307212 */ /* 0x004fe200078efcff */
[----:B------:R-:W-:-:S04]  /*1990*/  IMAD.WIDE.U32 R34, R78, 0x8, R32 ;  /* 0x000000084e227825 */ /* 0x000fc800078e0020 */
[----:B------:R-:W-:Y:S01]  /*19a0*/  IMAD.WIDE.U32 R32, R79, 0x8, R32 ;  /* 0x000000084f207825 */ /* 0x000fe200078e0020 */
[----:B------:R0:W-:Y:S04]  /*19b0*/  STG.E.64 desc[UR16][R34.64], R38 ;  /* 0x0000002622007986 */ /* 0x0001e8000c101b10 */
[----:B------:R0:W-:Y:S01]  /*19c0*/  STG.E.64 desc[UR16][R32.64], R48 ;  /* 0x0000003020007986 */ /* 0x0001e2000c101b10 */
[----:B------:R-:W-:Y:S05]  /*19d0*/  BRA `(.L_x_3679) ;  /* 0x0000001c00307947 */ /* 0x000fea0003800000 */
.L_x_3678:
[--C-:B------:R-:W-:Y:S01]  /*19e0*/  FFMA.FTZ R0, R0, UR7, R33.reuse ;  /* 0x0000000700007c23 */ /* 0x100fe20008010021 */
[--C-:B------:R-:W-:Y:S01]  /*19f0*/  FFMA.FTZ R48, R48, UR7, R33.reuse ;  /* 0x0000000730307c23 */ /* 0x100fe20008010021 */
[--C-:B------:R-:W-:Y:S01]  /*1a00*/  FFMA.FTZ R72, R72, UR7, R33.reuse ;  /* 0x0000000748487c23 */ /* 0x100fe20008010021 */
[--C-:B------:R-:W-:Y:S01]  /*1a10*/  FFMA.FTZ R68, R68, UR7, R33.reuse ;  /* 0x0000000744447c23 */ /* 0x100fe20008010021 */
[----:B------:R-:W-:Y:S01]  /*1a20*/  FADD.FTZ R0, R75, -R0 ;  /* 0x800000004b007221 */ /* 0x000fe20000010000 */
[----:B------:R-:W-:Y:S01]  /*1a30*/  FADD.FTZ R48, R53, -R48 ;  /* 0x8000003035307221 */ /* 0x000fe20000010000 */
[----:B------:R-:W-:Y:S01]  /*1a40*/  FFMA.FTZ R53, R47, UR7, R33 ;  /* 0x000000072f357c23 */ /* 0x000fe20008010021 */
[----:B------:R-:W-:Y:S01]  /*1a50*/  FADD.FTZ R36, R71, -R72 ;  /* 0x8000004847247221 */ /* 0x000fe20000010000 */
[----:B------:R-:W-:Y:S01]  /*1a60*/  FMUL.FTZ R34, R0, UR10 ;  /* 0x0000000a00227c20 */ /* 0x000fe20008410000 */
[----:B------:R-:W-:Y:S01]  /*1a70*/  FADD.FTZ R68, R69, -R68 ;  /* 0x8000004445447221 */ /* 0x000fe20000010000 */
[----:B------:R-:W-:Y:S01]  /*1a80*/  FADD.FTZ R53, R50, -R53 ;  /* 0x8000003532357221 */ /* 0x000fe20000010000 */
[--C-:B------:R-:W-:Y:S01]  /*1a90*/  FFMA.FTZ R50, R46, UR7, R33.reuse ;  /* 0x000000072e327c23 */ /* 0x100fe20008010021 */
[----:B------:R0:W-:Y:S01]  /*1aa0*/  F2F.F16.F32 R71, R34 ;  /* 0x0000002200477304 */ /* 0x0001e20000200800 */
[----:B------:R-:W-:Y:S01]  /*1ab0*/  FMUL.FTZ R36, R36, UR10 ;  /* 0x0000000a24247c20 */ /* 0x000fe20008410000 */
[--C-:B------:R-:W-:Y:S01]  /*1ac0*/  FFMA.FTZ R70, R70, UR7, R33.reuse ;  /* 0x0000000746467c23 */ /* 0x100fe20008010021 */
[----:B------:R-:W-:Y:S01]  /*1ad0*/  FADD.FTZ R49, R49, -R50 ;  /* 0x8000003231317221 */ /* 0x000fe20000010000 */
[--C-:B------:R-:W-:Y:S01]  /*1ae0*/  FFMA.FTZ R38, R60, UR7, R33.reuse ;  /* 0x000000073c267c23 */ /* 0x100fe20008010021 */
[----:B------:R-:W-:Y:S01]  /*1af0*/  FMUL.FTZ R68, R68, UR10 ;  /* 0x0000000a44447c20 */ /* 0x000fe20008410000 */
[----:B-----5:R-:W-:Y:S01]  /*1b00*/  LOP3.LUT P0, RZ, R89, 0xff, RZ, 0xc0, !PT ;  /* 0x000000ff59ff7812 */ /* 0x020fe2000780c0ff */
[----:B------:R-:W-:Y:S01]  /*1b10*/  FADD.FTZ R69, R73, -R70 ;  /* 0x8000004649457221 */ /* 0x000fe20000010000 */
[----:B------:R1:W-:Y:S01]  /*1b20*/  F2F.F16.F32 R32, R36 ;  /* 0x0000002400207304 */ /* 0x0003e20000200800 */
[----:B0-----:R-:W-:Y:S01]  /*1b30*/  FMUL.FTZ R34, R34, UR4 ;  /* 0x0000000422227c20 */ /* 0x001fe20008410000 */
[--C-:B------:R-:W-:Y:S01]  /*1b40*/  FFMA.FTZ R64, R64, UR7, R33.reuse ;  /* 0x0000000740407c23 */ /* 0x100fe20008010021 */
[----:B------:R-:W-:Y:S01]  /*1b50*/  FADD.FTZ R38, R65, -R38 ;  /* 0x8000002641267221 */ /* 0x000fe20000010000 */
[----:B------:R-:W-:Y:S01]  /*1b60*/  FMUL.FTZ R69, R69, UR10 ;  /* 0x0000000a45457c20 */ /* 0x000fe20008410000 */
[----:B------:R-:W-:Y:S01]  /*1b70*/  FMUL.FTZ R50, R34, UR24 ;  /* 0x0000001822327c20 */ /* 0x000fe20008410000 */
[----:B------:R-:W-:Y:S01]  /*1b80*/  FADD.FTZ R67, R67, -R64 ;  /* 0x8000004043437221 */ /* 0x000fe20000010000 */
[--C-:B------:R-:W-:Y:S01]  /*1b90*/  FFMA.FTZ R61, R61, UR7, R33.reuse ;  /* 0x000000073d3d7c23 */ /* 0x100fe20008010021 */
[----:B------:R0:W-:Y:S01]  /*1ba0*/  F2F.F16.F32 R35, R68 ;  /* 0x0000004400237304 */ /* 0x0001e20000200800 */
[----:B-1----:R-:W-:Y:S01]  /*1bb0*/  FMUL.FTZ R36, R36, UR4 ;  /* 0x0000000424247c20 */ /* 0x002fe20008410000 */
[----:B------:R-:W-:Y:S01]  /*1bc0*/  FSEL R65, R50, RZ, P0 ;  /* 0x000000ff32417208 */ /* 0x000fe20000000000 */
[----:B------:R-:W-:Y:S01]  /*1bd0*/  FMUL.FTZ R67, R67, UR10 ;  /* 0x0000000a43437c20 */ /* 0x000fe20008410000 */
[----:B------:R-:W-:Y:S01]  /*1be0*/  LOP3.LUT P0, RZ, R89, 0xff0000, RZ, 0xc0, !PT ;  /* 0x00ff000059ff7812 */ /* 0x000fe2000780c0ff */
[----:B------:R-:W-:Y:S01]  /*1bf0*/  FMUL.FTZ R36, R36, UR24 ;  /* 0x0000001824247c20 */ /* 0x000fe20008410000 */
[----:B------:R-:W-:Y:S01]  /*1c00*/  FFMA.FTZ R52, R52, UR7, R33 ;  /* 0x0000000734347c23 */ /* 0x000fe20008010021 */
[----:B------:R-:W-:Y:S01]  /*1c10*/  FADD.FTZ R66, R66, -R61 ;  /* 0x8000003d42427221 */ /* 0x000fe20000010000 */
[----:B------:R1:W-:Y:S01]  /*1c20*/  F2F.F16.F32 R0, R69 ;  /* 0x0000004500007304 */ /* 0x0003e20000200800 */
[----:B0-----:R-:W-:Y:S01]  /*1c30*/  FMUL.FTZ R68, R68, UR4 ;  /* 0x0000000444447c20 */ /* 0x001fe20008410000 */
[----:B------:R-:W-:Y:S01]  /*1c40*/  FSEL R36, R36, RZ, P0 ;  /* 0x000000ff24247208 */ /* 0x000fe20000000000 */
[----:B------:R-:W-:Y:S01]  /*1c50*/  FMUL.FTZ R46, R53, UR10 ;  /* 0x0000000a352e7c20 */ /* 0x000fe20008410000 */
[----:B------:R-:W-:Y:S01]  /*1c60*/  ISETP.GE.U32.AND P0, PT, R89, 0x1000000, PT ;  /* 0x010000005900780c */ /* 0x000fe20003f06070 */
[----:B------:R-:W-:Y:S01]  /*1c70*/  FMUL.FTZ R68, R68, UR24 ;  /* 0x0000001844447c20 */ /* 0x000fe20008410000 */
[----:B------:R-:W-:Y:S01]  /*1c80*/  FADD.FTZ R52, R63, -R52 ;  /* 0x800000343f347221 */ /* 0x000fe20000010000 */
[----:B------:R-:W-:Y:S01]  /*1c90*/  FMUL.FTZ R66, R66, UR10 ;  /* 0x0000000a42427c20 */ /* 0x000fe20008410000 */
[----:B------:R0:W-:Y:S01]  /*1ca0*/  F2F.F16.F32 R61, R67 ;  /* 0x00000043003d7304 */ /* 0x0001e20000200800 */
[----:B-1----:R-:W-:Y:S01]  /*1cb0*/  FMUL.FTZ R69, R69, UR4 ;  /* 0x0000000445457c20 */ /* 0x002fe20008410000 */
[----:B------:R-:W-:Y:S01]  /*1cc0*/  FSEL R53, R68, RZ, P0 ;  /* 0x000000ff44357208 */ /* 0x000fe20000000000 */
[----:B------:R-:W-:Y:S01]  /*1cd0*/  FMUL.FTZ R60, R52, UR10 ;  /* 0x0000000a343c7c20 */ /* 0x000fe20008410000 */
[----:B------:R-:W-:Y:S01]  /*1ce0*/  LOP3.LUT P0, RZ, R89, 0xff00, RZ, 0xc0, !PT ;  /* 0x0000ff0059ff7812 */ /* 0x000fe2000780c0ff */
[----:B------:R-:W-:Y:S01]  /*1cf0*/  FMUL.FTZ R69, R69, UR24 ;  /* 0x0000001845457c20 */ /* 0x000fe20008410000 */
[----:B------:R-:W-:Y:S01]  /*1d00*/  FMUL.FTZ R70, R38, UR10 ;  /* 0x0000000a26467c20 */ /* 0x000fe20008410000 */
[----:B------:R-:W-:Y:S01]  /*1d10*/  FMUL.FTZ R49, R49, UR10 ;  /* 0x0000000a31317c20 */ /* 0x000fe20008410000 */
[----:B------:R1:W-:Y:S01]  /*1d20*/  F2F.F16.F32 R37, R66 ;  /* 0x0000004200257304 */ /* 0x0003e20000200800 */
[----:B0-----:R-:W-:Y:S01]  /*1d30*/  FMUL.FTZ R67, R67, UR4 ;  /* 0x0000000443437c20 */ /* 0x001fe20008410000 */
[----:B------:R-:W-:Y:S01]  /*1d40*/  FSEL R52, R69, RZ, P0 ;  /* 0x000000ff45347208 */ /* 0x000fe20000000000 */
[----:B------:R-:W-:Y:S01]  /*1d50*/  FFMA.FTZ R51, R51, UR7, R33 ;  /* 0x0000000733337c23 */ /* 0x000fe20008010021 */
[----:B------:R-:W-:Y:S01]  /*1d60*/  LOP3.LUT P0, RZ, R88, 0xff, RZ, 0xc0, !PT ;  /* 0x000000ff58ff7812 */ /* 0x000fe2000780c0ff */
[----:B------:R-:W-:Y:S01]  /*1d70*/  FMUL.FTZ R67, R67, UR24 ;  /* 0x0000001843437c20 */ /* 0x000fe20008410000 */
[----:B------:R-:W-:Y:S01]  /*1d80*/  FMUL.FTZ R47, R48, UR10 ;  /* 0x0000000a302f7c20 */ /* 0x000fe20008410000 */
[----:B------:R-:W-:Y:S01]  /*1d90*/  FADD.FTZ R39, R62, -R51 ;  /* 0x800000333e277221 */ /* 0x000fe20000010000 */
[----:B------:R0:W-:Y:S01]  /*1da0*/  F2F.F16.F32 R50, R36 ;  /* 0x0000002400327304 */ /* 0x0001e20000200800 */
[----:B-1----:R-:W-:Y:S01]  /*1db0*/  FMUL.FTZ R66, R66, UR4 ;  /* 0x0000000442427c20 */ /* 0x002fe20008410000 */
[----:B------:R-:W-:Y:S01]  /*1dc0*/  FSEL R63, R67, RZ, P0 ;  /* 0x000000ff433f7208 */ /* 0x000fe20000000000 */
[----:B------:R-:W-:Y:S01]  /*1dd0*/  FMUL.FTZ R39, R39, UR10 ;  /* 0x0000000a27277c20 */ /* 0x000fe20008410000 */
[----:B------:R-:W-:Y:S01]  /*1de0*/  LOP3.LUT P0, RZ, R88, 0xff0000, RZ, 0xc0, !PT ;  /* 0x00ff000058ff7812 */ /* 0x000fe2000780c0ff */
[----:B------:R-:W-:Y:S01]  /*1df0*/  FMUL.FTZ R66, R66, UR24 ;  /* 0x0000001842427c20 */ /* 0x000fe20008410000 */
[----:B------:R-:W-:-:S02]  /*1e00*/  ISETP.GE.U32.AND P2, PT, R91, 0x1000000, PT ;  /* 0x010000005b00780c */ /* 0x000fc40003f46070 */
[----:B------:R1:W2:Y:S01]  /*1e10*/  F2F.F16.F32 R64, R60 ;  /* 0x0000003c00407304 */ /* 0x0002a20000200800 */
[----:B0-----:R-:W-:Y:S01]  /*1e20*/  FMUL.FTZ R36, R60, UR4 ;  /* 0x000000043c247c20 */ /* 0x001fe20008410000 */
[----:B------:R-:W-:-:S03]  /*1e30*/  LOP3.LUT P1, RZ, R91, 0xff00, RZ, 0xc0, !PT ;  /* 0x0000ff005bff7812 */ /* 0x000fc6000782c0ff */
[----:B------:R-:W-:-:S03]  /*1e40*/  FMUL.FTZ R36, R36, UR24 ;  /* 0x0000001824247c20 */ /* 0x000fc60008410000 */
[----:B------:R0:W-:Y:S01]  /*1e50*/  F2F.F16.F32 R38, R70 ;  /* 0x0000004600267304 */ /* 0x0001e20000200800 */
[----:B-1----:R-:W-:Y:S02]  /*1e60*/  FSEL R60, R66, RZ, P0 ;  /* 0x000000ff423c7208 */ /* 0x002fe40000000000 */
[----:B------:R-:W-:-:S04]  /*1e70*/  ISETP.GE.U32.AND P0, PT, R88, 0x1000000, PT ;  /* 0x010000005800780c */ /* 0x000fc80003f06070 */
[----:B------:R-:W-:Y:S01]  /*1e80*/  FSEL R36, R36, RZ, P0 ;  /* 0x000000ff24247208 */ /* 0x000fe20000000000 */
[----:B------:R1:W-:Y:S01]  /*1e90*/  F2F.F16.F32 R33, R46 ;  /* 0x0000002e00217304 */ /* 0x0003e20000200800 */
[----:B0-----:R-:W-:Y:S01]  /*1ea0*/  FMUL.FTZ R70, R70, UR4 ;  /* 0x0000000446467c20 */ /* 0x001fe20008410000 */
[----:B------:R-:W-:Y:S02]  /*1eb0*/  LOP3.LUT P0, RZ, R88, 0xff00, RZ, 0xc0, !PT ;  /* 0x0000ff0058ff7812 */ /* 0x000fe4000780c0ff */
[----:B--2---:R-:W-:Y:S01]  /*1ec0*/  PRMT R75, R37, 0x5410, R64 ;  /* 0x00005410254b7816 */ /* 0x004fe20000000040 */
[----:B------:R-:W-:-:S03]  /*1ed0*/  FMUL.FTZ R70, R70, UR24 ;  /* 0x0000001846467c20 */ /* 0x000fc60008410000 */
[----:B------:R0:W2:Y:S01]  /*1ee0*/  F2F.F16.F32 R34, R49 ;  /* 0x0000003100227304 */ /* 0x0000a20000200800 */
[----:B-1----:R-:W-:Y:S01]  /*1ef0*/  FMUL.FTZ R46, R46, UR4 ;  /* 0x000000042e2e7c20 */ /* 0x002fe20008410000 */
[----:B------:R-:W-:Y:S02]  /*1f00*/  FSEL R62, R70, RZ, P0 ;  /* 0x000000ff463e7208 */ /* 0x000fe40000000000 */
[----:B------:R-:W-:Y:S01]  /*1f10*/  LOP3.LUT P0, RZ, R91, 0xff0000, RZ, 0xc0, !PT ;  /* 0x00ff00005bff7812 */ /* 0x000fe2000780c0ff */
[----:B------:R-:W-:-:S03]  /*1f20*/  FMUL.FTZ R46, R46, UR24 ;  /* 0x000000182e2e7c20 */ /* 0x000fc60008410000 */
[----:B------:R1:W3:Y:S01]  /*1f30*/  F2F.F16.F32 R48, R47 ;  /* 0x0000002f00307304 */ /* 0x0002e20000200800 */
[----:B0-----:R-:W-:Y:S01]  /*1f40*/  FMUL.FTZ R49, R49, UR4 ;  /* 0x0000000431317c20 */ /* 0x001fe20008410000 */
[----:B------:R-:W-:Y:S02]  /*1f50*/  FSEL R46, R46, RZ, P0 ;  /* 0x000000ff2e2e7208 */ /* 0x000fe40000000000 */
[----:B------:R-:W-:Y:S01]  /*1f60*/  LOP3.LUT P0, RZ, R91, 0xff, RZ, 0xc0, !PT ;  /* 0x000000ff5bff7812 */ /* 0x000fe2000780c0ff */
[----:B------:R-:W-:Y:S01]  /*1f70*/  FMUL.FTZ R49, R49, UR24 ;  /* 0x0000001831317c20 */ /* 0x000fe20008410000 */
[----:B--2---:R-:W-:Y:S02]  /*1f80*/  PRMT R73, R33, 0x5410, R34 ;  /* 0x0000541021497816 */ /* 0x004fe40000000022 */
[----:B------:R0:W2:Y:S01]  /*1f90*/  F2F.F16.F32 R51, R39 ;  /* 0x0000002700337304 */ /* 0x0000a20000200800 */
[----:B-1----:R-:W-:Y:S01]  /*1fa0*/  FMUL.FTZ R47, R47, UR4 ;  /* 0x000000042f2f7c20 */ /* 0x002fe20008410000 */
[----:B------:R-:W-:-:S02]  /*1fb0*/  FSEL R69, R49, RZ, P2 ;  /* 0x000000ff31457208 */ /* 0x000fc40001000000 */
[----:B------:R-:W-:Y:S01]  /*1fc0*/  PRMT R49, R32, 0x5410, R35 ;  /* 0x0000541020317816 */ /* 0x000fe20000000023 */
[----:B------:R-:W-:Y:S01]  /*1fd0*/  FMUL.FTZ R47, R47, UR24 ;  /* 0x000000182f2f7c20 */ /* 0x000fe20008410000 */
[----:B------:R-:W1:Y:S01]  /*1fe0*/  LDC.64 R32, c[0x0][0x478] ;  /* 0x00011e00ff207b82 */ /* 0x000e620000000a00 */
[----:B---3--:R-:W-:Y:S01]  /*1ff0*/  IMAD.WIDE.U32 R34, R48, 0x10000, RZ ;  /* 0x0001000030227825 */ /* 0x008fe200078e00ff */
[----:B------:R3:W-:Y:S03]  /*2000*/  F2F.F16.F32 R67, R36 ;  /* 0x0000002400437304 */ /* 0x0007e60000200800 */
[----:B0-----:R-:W-:Y:S01]  /*2010*/  FMUL.FTZ R39, R39, UR4 ;  /* 0x0000000427277c20 */ /* 0x001fe20008410000 */
[----:B------:R-:W-:Y:S02]  /*2020*/  FSEL R64, R47, RZ, P1 ;  /* 0x000000ff2f407208 */ /* 0x000fe40000800000 */
[----:B------:R-:W-:-:S02]  /*2030*/  LOP3.LUT R35, R73, R35, RZ, 0xfc, !PT ;  /* 0x0000002349237212 */ /* 0x000fc400078efcff */
[----:B--2---:R-:W-:Y:S01]  /*2040*/  LOP3.LUT R34, R34, R51, RZ, 0xfc, !PT ;  /* 0x0000003322227212 */ /* 0x004fe200078efcff */
[----:B------:R-:W0:Y:S01]  /*2050*/  F2F.F16.F32 R52, R52 ;  /* 0x0000003400347304 */ /* 0x000e220000200800 */
[----:B---3--:R-:W2:Y:S07]  /*2060*/  LDC.64 R36, c[0x0][0x468] ;  /* 0x00011a00ff247b82 */ /* 0x008eae0000000a00 */
[----:B------:R3:W-:Y:S08]  /*2070*/  F2F.F16.F32 R66, R46 ;  /* 0x0000002e00427304 */ /* 0x0007f00000200800 */
[----:B------:R-:W4:Y:S01]  /*2080*/  F2F.F16.F32 R53, R53 ;  /* 0x0000003500357304 */ /* 0x000f220000200800 */
[----:B---3--:R-:W-:-:S04]  /*2090*/  IMAD.WIDE.U32 R46, R0, 0x10000, RZ ;  /* 0x00010000002e7825 */ /* 0x008fc800078e00ff */
[----:B------:R-:W-:Y:S01]  /*20a0*/  FMUL.FTZ R0, R39, UR24 ;  /* 0x0000001827007c20 */ /* 0x000fe20008410000 */
[----:B------:R-:W-:Y:S01]  /*20b0*/  IMAD.WIDE.U32 R38, R38, 0x10000, RZ ;  /* 0x0001000026267825 */ /* 0x000fe200078e00ff */
[----:B------:R-:W-:Y:S01]  /*20c0*/  LOP3.LUT R48, R46, R71, RZ, 0xfc, !PT ;  /* 0x000000472e307212 */ /* 0x000fe200078efcff */
[----:B------:R-:W3:Y:S02]  /*20d0*/  F2F.F16.F32 R62, R62 ;  /* 0x0000003e003e7304 */ /* 0x000ee40000200800 */
[----:B------:R-:W-:Y:S02]  /*20e0*/  FSEL R0, R0, RZ, P0 ;  /* 0x000000ff00007208 */ /* 0x000fe40000000000 */
[----:B------:R-:W-:Y:S01]  /*20f0*/  LOP3.LUT R49, R49, R47, RZ, 0xfc, !PT ;  /* 0x0000002f31317212 */ /* 0x000fe200078efcff */
[----:B0-----:R-:W-:Y:S01]  /*2100*/  IMAD.WIDE.U32 R46, R52, 0x10000, RZ ;  /* 0x00010000342e7825 */ /* 0x001fe200078e00ff */
[----:B------:R-:W-:Y:S02]  /*2110*/  LOP3.LUT R38, R38, R61, RZ, 0xfc, !PT ;  /* 0x0000003d26267212 */ /* 0x000fe400078efcff */
[----:B----4-:R-:W-:Y:S01]  /*2120*/  PRMT R61, R50, 0x5410, R53 ;  /* 0x00005410323d7816 */ /* 0x010fe20000000035 */
[----:B------:R-:W0:Y:S01]  /*2130*/  F2F.F16.F32 R60, R60 ;  /* 0x0000003c003c7304 */ /* 0x000e220000200800 */
[----:B------:R-:W-:-:S02]  /*2140*/  LOP3.LUT R39, R75, R39, RZ, 0xfc, !PT ;  /* 0x000000274b277212 */ /* 0x000fc400078efcff */
[----:B------:R-:W-:Y:S01]  /*2150*/  LOP3.LUT R47, R61, R47, RZ, 0xfc, !PT ;  /* 0x0000002f3d2f7212 */ /* 0x000fe200078efcff */
[----:B---3--:R-:W-:-:S04]  /*2160*/  IMAD.WIDE.U32 R50, R62, 0x10000, RZ ;  /* 0x000100003e327825 */ /* 0x008fc800078e00ff */
[----:B------:R-:W3:Y:S01]  /*2170*/  F2F.F16.F32 R65, R65 ;  /* 0x0000004100417304 */ /* 0x000ee20000200800 */
[----:B0-----:R-:W-:-:S07]  /*2180*/  PRMT R67, R60, 0x5410, R67 ;  /* 0x000054103c437816 */ /* 0x001fce0000000043 */
[----:B------:R-:W0:Y:S01]  /*2190*/  F2F.F16.F32 R64, R64 ;  /* 0x0000004000407304 */ /* 0x000e220000200800 */
[----:B-1----:R-:W-:Y:S01]  /*21a0*/  IMAD.WIDE.U32 R60, R77, 0x8, R32 ;  /* 0x000000084d3c7825 */ /* 0x002fe200078e0020 */
[----:B------:R-:W-:-:S04]  /*21b0*/  LOP3.LUT R51, R67, R51, RZ, 0xfc, !PT ;  /* 0x0000003343337212 */ /* 0x000fc800078efcff */
[----:B------:R1:W-:Y:S01]  /*21c0*/  STG.E.64 desc[UR16][R60.64], R48 ;  /* 0x000000303c007986 */ /* 0x0003e2000c101b10 */
[----:B---3--:R-:W-:Y:S01]  /*21d0*/  LOP3.LUT R46, R46, R65, RZ, 0xfc, !PT ;  /* 0x000000412e2e7212 */ /* 0x008fe200078efcff */
[----:B------:R-:W3:Y:S01]  /*21e0*/  F2F.F16.F32 R63, R63 ;  /* 0x0000003f003f7304 */ /* 0x000ee20000200800 */
[----:B0-----:R-:W-:-:S07]  /*21f0*/  IMAD.WIDE.U32 R52, R64, 0x10000, RZ ;  /* 0x0001000040347825 */ /* 0x001fce00078e00ff */
[----:B------:R-:W0:Y:S01]  /*2200*/  F2F.F16.F32 R69, R69 ;  /* 0x0000004500457304 */ /* 0x000e220000200800 */
[----:B--2---:R-:W-:Y:S01]  /*2210*/  IMAD.WIDE.U32 R64, R77, 0x8, R36 ;  /* 0x000000084d407825 */ /* 0x004fe200078e0024 */
[----:B---3--:R-:W-:-:S06]  /*2220*/  LOP3.LUT R50, R50, R63, RZ, 0xfc, !PT ;  /* 0x0000003f32327212 */ /* 0x008fcc00078efcff */
[----:B------:R-:W2:Y:S01]  /*2230*/  F2F.F16.F32 R71, R0 ;  /* 0x0000000000477304 */ /* 0x000ea20000200800 */
        /* <DEDUP_REMOVED lines=9> */
[----:B--2---:R-:W-:-:S03]  /*22d0*/  LOP3.LUT R52, R52, R71, RZ, 0xfc, !PT ;  /* 0x0000004734347212 */ /* 0x004fc600078efcff */
[----:B------:R1:W-:Y:S04]  /*22e0*/  STG.E.64 desc[UR16][R32.64], R34 ;  /* 0x0000002220007986 */ /* 0x0003e8000c101b10 */
[----:B------:R1:W-:Y:S01]  /*22f0*/  STG.E.64 desc[UR16][R36.64], R52 ;  /* 0x0000003424007986 */ /* 0x0003e2000c101b10 */
[----:B------:R-:W-:Y:S05]  /*2300*/  BRA `(.L_x_3679) ;  /* 0x0000001000e47947 */ /* 0x000fea0003800000 */
.L_x_3677:
        /* <DEDUP_REMOVED lines=8> */
[----:B------:R-:W-:Y:S02]  /*2390*/  HADD2.F32 R0, -RZ, R32.H0_H0 ;  /* 0x20000020ff007230 */ /* 0x000fe40000004100 */
        /* <DEDUP_REMOVED lines=8> */
[----:B------:R-:W-:Y:S01]  /*2420*/  FFMA.FTZ R48, R48, UR7, R33 ;  /* 0x0000000730307c23 */ /* 0x000fe20008010021 */
[----:B------:R-:W-:-:S02]  /*2430*/  HADD2.F32 R32, -RZ, R32.H0_H0 ;  /* 0x20000020ff207230 */ /* 0x000fc40000004100 */
[--C-:B------:R-:W-:Y:S01]  /*2440*/  FFMA.FTZ R47, R47, UR7, R33.reuse ;  /* 0x000000072f2f7c23 */ /* 0x100fe20008010021 */
[----:B------:R-:W-:Y:S01]  /*2450*/  FFMA.FTZ R46, R46, UR7, R33 ;  /* 0x000000072e2e7c23 */ /* 0x000fe20008010021 */
[----:B------:R-:W-:Y:S01]  /*2460*/  FADD.FTZ R73, R73, -R70 ;  /* 0x8000004649497221 */ /* 0x000fe20000010000 */
[----:B------:R-:W-:Y:S02]  /*2470*/  HADD2.F32 R33, -RZ, R34.H0_H0 ;  /* 0x20000022ff217230 */ /* 0x000fe40000004100 */
[----:B------:R-:W-:Y:S01]  /*2480*/  FADD.FTZ R72, R71, -R72 ;  /* 0x8000004847487221 */ /* 0x000fe20000010000 */
[----:B------:R-:W-:Y:S01]  /*2490*/  SHF.R.U32.HI R34, RZ, 0x10, R55 ;  /* 0x00000010ff227819 */ /* 0x000fe20000011637 */
[----:B------:R-:W-:Y:S01]  /*24a0*/  FFMA.FTZ R32, R73, UR10, R32 ;  /* 0x0000000a49207c23 */ /* 0x000fe20008010020 */
[----:B------:R-:W-:Y:S01]  /*24b0*/  MOV R36, R56 ;  /* 0x0000003800247202 */ /* 0x000fe20000000f00 */
[----:B------:R-:W-:Y:S01]  /*24c0*/  FFMA.FTZ R33, R72, UR10, R33 ;  /* 0x0000000a48217c23 */ /* 0x000fe20008010021 */
[----:B------:R-:W-:Y:S01]  /*24d0*/  FADD.FTZ R35, R69, -R68 ;  /* 0x8000004445237221 */ /* 0x000fe20000010000 */
[----:B------:R-:W-:-:S02]  /*24e0*/  HADD2.F32 R34, -RZ, R34.H0_H0 ;  /* 0x20000022ff227230 */ /* 0x000fc40000004100 */
[----:B------:R-:W-:Y:S01]  /*24f0*/  FMUL.FTZ R32, R32, UR4 ;  /* 0x0000000420207c20 */ /* 0x000fe20008410000 */
[----:B------:R-:W-:Y:S01]  /*2500*/  FMUL.FTZ R33, R33, UR4 ;  /* 0x0000000421217c20 */ /* 0x000fe20008410000 */
[----:B------:R-:W-:Y:S01]  /*2510*/  HADD2.F32 R36, -RZ, R36.H0_H0 ;  /* 0x20000024ff247230 */ /* 0x000fe20000004100 */
[--C-:B------:R-:W-:Y:S01]  /*2520*/  SHF.R.U64 R38, R56, 0x10, R57.reuse ;  /* 0x0000001038267819 */ /* 0x100fe20000001239 */
[----:B------:R-:W-:Y:S01]  /*2530*/  FADD.FTZ R37, R67, -R64 ;  /* 0x8000004043257221 */ /* 0x000fe20000010000 */
[----:B------:R-:W-:Y:S01]  /*2540*/  FMUL.FTZ R32, R32, UR24 ;  /* 0x0000001820207c20 */ /* 0x000fe20008410000 */
[----:B------:R-:W-:Y:S01]  /*2550*/  FFMA.FTZ R35, R35, UR10, R34 ;  /* 0x0000000a23237c23 */ /* 0x000fe20008010022 */
[----:B------:R-:W-:Y:S01]  /*2560*/  LOP3.LUT P5, RZ, R89, 0xff00, RZ, 0xc0, !PT ;  /* 0x0000ff0059ff7812 */ /* 0x000fe200078ac0ff */
[----:B------:R-:W-:Y:S01]  /*2570*/  FMUL.FTZ R33, R33, UR24 ;  /* 0x0000001821217c20 */ /* 0x000fe20008410000 */
[----:B------:R-:W-:Y:S01]  /*2580*/  LOP3.LUT P4, RZ, R89, 0xff0000, RZ, 0xc0, !PT ;  /* 0x00ff000059ff7812 */ /* 0x000fe2000788c0ff */
[----:B------:R-:W-:Y:S01]  /*2590*/  FADD.FTZ R65, R65, -R60 ;  /* 0x8000003c41417221 */ /* 0x000fe20000010000 */
[----:B------:R-:W-:Y:S01]  /*25a0*/  FFMA.FTZ R37, R37, UR10, R36 ;  /* 0x0000000a25257c23 */ /* 0x000fe20008010024 */
[----:B------:R-:W-:Y:S01]  /*25b0*/  FMUL.FTZ R35, R35, UR4 ;  /* 0x0000000423237c20 */ /* 0x000fe20008410000 */
[----:B------:R-:W-:Y:S01]  /*25c0*/  HADD2.F32 R38, -RZ, R38.H0_H0 ;  /* 0x20000026ff267230 */ /* 0x000fe20000004100 */
[----:B------:R-:W-:Y:S01]  /*25d0*/  FSEL R32, R32, RZ, P5 ;  /* 0x000000ff20207208 */ /* 0x000fe20002800000 */
[----:B------:R-:W-:Y:S01]  /*25e0*/  FADD.FTZ R60, R63, -R52 ;  /* 0x800000343f3c7221 */ /* 0x000fe20000010000 */
[----:B------:R-:W-:Y:S01]  /*25f0*/  MOV R39, R57 ;  /* 0x0000003900277202 */ /* 0x000fe20000000f00 */
[----:B------:R-:W-:Y:S01]  /*2600*/  FMUL.FTZ R37, R37, UR4 ;  /* 0x0000000425257c20 */ /* 0x000fe20008410000 */
[----:B------:R-:W-:Y:S01]  /*2610*/  FSEL R33, R33, RZ, P4 ;  /* 0x000000ff21217208 */ /* 0x000fe20002000000 */
[----:B------:R0:W-:Y:S01]  /*2620*/  F2F.F16.F32 R34, R32 ;  /* 0x0000002000227304 */ /* 0x0001e20000200800 */
[----:B------:R-:W-:Y:S01]  /*2630*/  SHF.R.U32.HI R52, RZ, 0x10, R57 ;  /* 0x00000010ff347819 */ /* 0x000fe20000011639 */
[----:B------:R-:W-:Y:S01]  /*2640*/  FMUL.FTZ R36, R35, UR24 ;  /* 0x0000001823247c20 */ /* 0x000fe20008410000 */
[----:B------:R-:W-:Y:S01]  /*2650*/  FFMA.FTZ R38, R65, UR10, R38 ;  /* 0x0000000a41267c23 */ /* 0x000fe20008010026 */
[----:B------:R-:W-:Y:S01]  /*2660*/  FADD.FTZ R61, R66, -R61 ;  /* 0x8000003d423d7221 */ /* 0x000fe20000010000 */
[----:B------:R-:W-:Y:S01]  /*2670*/  FMUL.FTZ R37, R37, UR24 ;  /* 0x0000001825257c20 */ /* 0x000fe20008410000 */
[----:B------:R-:W-:Y:S01]  /*2680*/  LOP3.LUT P2, RZ, R88, 0xff, RZ, 0xc0, !PT ;  /* 0x000000ff58ff7812 */ /* 0x000fe2000784c0ff */
[----:B------:R-:W-:Y:S01]  /*2690*/  FMUL.FTZ R38, R38, UR4 ;  /* 0x0000000426267c20 */ /* 0x000fe20008410000 */
[----:B------:R1:W-:Y:S01]  /*26a0*/  F2F.F16.F32 R35, R33 ;  /* 0x0000002100237304 */ /* 0x0003e20000200800 */
[----:B0-----:R-:W-:Y:S01]  /*26b0*/  HADD2.F32 R32, -RZ, R39.H0_H0 ;  /* 0x20000027ff207230 */ /* 0x001fe20000004100 */
[----:B------:R-:W-:Y:S01]  /*26c0*/  FSEL R37, R37, RZ, P2 ;  /* 0x000000ff25257208 */ /* 0x000fe20001000000 */
[----:B------:R-:W-:Y:S01]  /*26d0*/  FFMA.FTZ R0, R75, UR10, R0 ;  /* 0x0000000a4b007c23 */ /* 0x000fe20008010000 */
[----:B------:R-:W-:Y:S01]  /*26e0*/  LOP3.LUT P1, RZ, R88, 0xff00, RZ, 0xc0, !PT ;  /* 0x0000ff0058ff7812 */ /* 0x000fe2000782c0ff */
[----:B------:R-:W-:Y:S01]  /*26f0*/  FADD.FTZ R49, R49, -R46 ;  /* 0x8000002e31317221 */ /* 0x000fe20000010000 */
[----:B------:R-:W-:Y:S01]  /*2700*/  FFMA.FTZ R39, R61, UR10, R32 ;  /* 0x0000000a3d277c23 */ /* 0x000fe20008010020 */
[----:B------:R-:W-:Y:S01]  /*2710*/  FADD.FTZ R61, R53, -R48 ;  /* 0x80000030353d7221 */ /* 0x000fe20000010000 */
[----:B------:R-:W-:Y:S01]  /*2720*/  FMUL.FTZ R32, R38, UR24 ;  /* 0x0000001826207c20 */ /* 0x000fe20008410000 */
[----:B-1----:R-:W-:Y:S01]  /*2730*/  HADD2.F32 R33, -RZ, R52.H0_H0 ;  /* 0x20000034ff217230 */ /* 0x002fe20000004100 */
[----:B------:R-:W-:Y:S01]  /*2740*/  SHF.R.U64 R52, R58, 0x10, R59 ;  /* 0x000000103a347819 */ /* 0x000fe2000000123b */
[----:B------:R-:W-:Y:S01]  /*2750*/  FMUL.FTZ R39, R39, UR4 ;  /* 0x0000000427277c20 */ /* 0x000fe20008410000 */
[----:B------:R-:W-:Y:S01]  /*2760*/  MOV R53, R59 ;  /* 0x0000003b00357202 */ /* 0x000fe20000000f00 */
[----:B------:R0:W-:Y:S01]  /*2770*/  F2F.F16.F32 R38, R37 ;  /* 0x0000002500267304 */ /* 0x0001e20000200800 */
[----:B------:R-:W-:Y:S01]  /*2780*/  FFMA.FTZ R48, R60, UR10, R33 ;  /* 0x0000000a3c307c23 */ /* 0x000fe20008010021 */
[----:B------:R-:W-:-:S02]  /*2790*/  HADD2.F32 R52, -RZ, R52.H0_H0 ;  /* 0x20000034ff347230 */ /* 0x000fc40000004100 */
[----:B------:R-:W-:Y:S01]  /*27a0*/  FADD.FTZ R60, R50, -R47 ;  /* 0x8000002f323c7221 */ /* 0x000fe20000010000 */
[----:B------:R-:W-:Y:S01]  /*27b0*/  FSEL R32, R32, RZ, P1 ;  /* 0x000000ff20207208 */ /* 0x000fe20000800000 */
[----:B------:R-:W-:Y:S01]  /*27c0*/  FMUL.FTZ R33, R39, UR24 ;  /* 0x0000001827217c20 */ /* 0x000fe20008410000 */
[----:B------:R-:W-:Y:S01]  /*27d0*/  SHF.R.U32.HI R50, RZ, 0x10, R59 ;  /* 0x00000010ff327819 */ /* 0x000fe2000001163b */
[----:B------:R-:W-:Y:S01]  /*27e0*/  FFMA.FTZ R52, R61, UR10, R52 ;  /* 0x0000000a3d347c23 */ /* 0x000fe20008010034 */
[----:B------:R-:W-:Y:S01]  /*27f0*/  LOP3.LUT P0, RZ, R88, 0xff0000, RZ, 0xc0, !PT ;  /* 0x00ff000058ff7812 */ /* 0x000fe2000780c0ff */
[----:B0-----:R-:W-:Y:S01]  /*2800*/  HADD2.F32 R37, -RZ, R53.H0_H0 ;  /* 0x20000035ff257230 */ /* 0x001fe20000004100 */
[----:B------:R0:W-:Y:S01]  /*2810*/  F2F.F16.F32 R39, R32 ;  /* 0x0000002000277304 */ /* 0x0001e20000200800 */
[----:B------:R-:W-:Y:S01]  /*2820*/  FMUL.FTZ R52, R52, UR4 ;  /* 0x0000000434347c20 */ /* 0x000fe20008410000 */
[----:B------:R-:W-:Y:S02]  /*2830*/  HADD2.F32 R46, -RZ, R50.H0_H0 ;  /* 0x20000032ff2e7230 */ /* 0x000fe40000004100 */
[----:B------:R-:W-:Y:S01]  /*2840*/  FMUL.FTZ R0, R0, UR4 ;  /* 0x0000000400007c20 */ /* 0x000fe20008410000 */
[----:B------:R-:W-:Y:S01]  /*2850*/  FFMA.FTZ R37, R60, UR10, R37 ;  /* 0x0000000a3c257c23 */ /* 0x000fe20008010025 */
[----:B------:R-:W-:Y:S01]  /*2860*/  FSEL R33, R33, RZ, P0 ;  /* 0x000000ff21217208 */ /* 0x000fe20000000000 */
[----:B------:R-:W-:Y:S01]  /*2870*/  FMUL.FTZ R52, R52, UR24 ;  /* 0x0000001834347c20 */ /* 0x000fe20008410000 */
[----:B------:R-:W-:Y:S01]  /*2880*/  LOP3.LUT P0, RZ, R91, 0xff00, RZ, 0xc0, !PT ;  /* 0x0000ff005bff7812 */ /* 0x000fe2000780c0ff */
[----:B------:R-:W-:Y:S01]  /*2890*/  FMUL.FTZ R37, R37, UR4 ;  /* 0x0000000425257c20 */ /* 0x000fe20008410000 */
[----:B0-----:R-:W-:Y:S01]  /*28a0*/  MOV R32, R58 ;  /* 0x0000003a00207202 */ /* 0x001fe20000000f00 */
[----:B------:R-:W-:Y:S01]  /*28b0*/  FFMA.FTZ R46, R49, UR10, R46 ;  /* 0x0000000a312e7c23 */ /* 0x000fe2000801002e */
[----:B------:R-:W-:Y:S01]  /*28c0*/  FMUL.FTZ R0, R0, UR24 ;  /* 0x0000001800007c20 */ /* 0x000fe20008410000 */
[----:B------:R-:W-:Y:S01]  /*28d0*/  FADD.FTZ R51, R62, -R51 ;  /* 0x800000333e337221 */ /* 0x000fe20000010000 */
[----:B------:R-:W-:Y:S01]  /*28e0*/  LOP3.LUT P6, RZ, R89, 0xff, RZ, 0xc0, !PT ;  /* 0x000000ff59ff7812 */ /* 0x000fe200078cc0ff */
[----:B------:R-:W-:-:S02]  /*28f0*/  HADD2.F32 R32, -RZ, R32.H0_H0 ;  /* 0x20000020ff207230 */ /* 0x000fc40000004100 */
[----:B------:R-:W-:Y:S01]  /*2900*/  FMUL.FTZ R48, R48, UR4 ;  /* 0x0000000430307c20 */ /* 0x000fe20008410000 */
[----:B------:R0:W-:Y:S01]  /*2910*/  F2F.F16.F32 R47, R33 ;  /* 0x00000021002f7304 */ /* 0x0001e20000200800 */
[----:B------:R-:W-:Y:S01]  /*2920*/  FSEL R52, R52, RZ, P0 ;  /* 0x000000ff34347208 */ /* 0x000fe20000000000 */
[----:B------:R-:W-:Y:S01]  /*2930*/  FMUL.FTZ R37, R37, UR24 ;  /* 0x0000001825257c20 */ /* 0x000fe20008410000 */
[----:B------:R-:W-:Y:S01]  /*2940*/  LOP3.LUT P0, RZ, R91, 0xff0000, RZ, 0xc0, !PT ;  /* 0x00ff00005bff7812 */ /* 0x000fe2000780c0ff */
[----:B------:R-:W-:Y:S01]  /*2950*/  FFMA.FTZ R32, R51, UR10, R32 ;  /* 0x0000000a33207c23 */ /* 0x000fe20008010020 */
[----:B------:R-:W-:Y:S01]  /*2960*/  FSEL R0, R0, RZ, P6 ;  /* 0x000000ff00007208 */ /* 0x000fe20003000000 */
[----:B------:R-:W-:Y:S01]  /*2970*/  FMUL.FTZ R48, R48, UR24 ;  /* 0x0000001830307c20 */ /* 0x000fe20008410000 */
[----:B------:R-:W-:Y:S01]  /*2980*/  ISETP.GE.U32.AND P3, PT, R89, 0x1000000, PT ;  /* 0x010000005900780c */ /* 0x000fe20003f66070 */
[----:B------:R-:W-:Y:S01]  /*2990*/  F2F.F16.F32 R52, R52 ;  /* 0x0000003400347304 */ /* 0x000fe20000200800 */
[----:B0-----:R-:W-:Y:S01]  /*29a0*/  FMUL.FTZ R33, R46, UR4 ;  /* 0x000000042e217c20 */ /* 0x001fe20008410000 */
[----:B------:R-:W-:-:S02]  /*29b0*/  ISETP.GE.U32.AND P6, PT, R88, 0x1000000, PT ;  /* 0x010000005800780c */ /* 0x000fc40003fc6070 */
[----:B------:R-:W-:Y:S01]  /*29c0*/  FSEL R46, R37, RZ, P0 ;  /* 0x000000ff252e7208 */ /* 0x000fe20000000000 */
[----:B------:R-:W-:Y:S01]  /*29d0*/  FMUL.FTZ R33, R33, UR24 ;  /* 0x0000001821217c20 */ /* 0x000fe20008410000 */
[----:B------:R-:W-:Y:S01]  /*29e0*/  ISETP.GE.U32.AND P0, PT, R91, 0x1000000, PT ;  /* 0x010000005b00780c */ /* 0x000fe20003f06070 */
[----:B------:R-:W-:Y:S01]  /*29f0*/  FMUL.FTZ R37, R32, UR4 ;  /* 0x0000000420257c20 */ /* 0x000fe20008410000 */
[----:B------:R-:W-:Y:S01]  /*2a00*/  FSEL R36, R36, RZ, P3 ;  /* 0x000000ff24247208 */ /* 0x000fe20001800000 */
[----:B------:R-:W-:Y:S01]  /*2a10*/  F2F.F16.F32 R50, R46 ;  /* 0x0000002e00327304 */ /* 0x000fe20000200800 */
[----:B------:R-:W-:Y:S01]  /*2a20*/  FSEL R48, R48, RZ, P6 ;  /* 0x000000ff30307208 */ /* 0x000fe20003000000 */
[----:B------:R-:W-:Y:S01]  /*2a30*/  FMUL.FTZ R37, R37, UR24 ;  /* 0x0000001825257c20 */ /* 0x000fe20008410000 */
[----:B------:R-:W-:Y:S02]  /*2a40*/  FSEL R51, R33, RZ, P0 ;  /* 0x000000ff21337208 */ /* 0x000fe40000000000 */
[----:B------:R-:W-:Y:S01]  /*2a50*/  LOP3.LUT P0, RZ, R91, 0xff, RZ, 0xc0, !PT ;  /* 0x000000ff5bff7812 */ /* 0x000fe2000780c0ff */
[----:B------:R-:W0:Y:S02]  /*2a60*/  LDC.64 R32, c[0x0][0x468] ;  /* 0x00011a00ff207b82 */ /* 0x000e240000000a00 */
[----:B------:R-:W1:Y:S01]  /*2a70*/  F2F.F16.F32 R36, R36 ;  /* 0x0000002400247304 */ /* 0x000e620000200800 */
[----:B------:R-:W-:-:S07]  /*2a80*/  FSEL R49, R37, RZ, P0 ;  /* 0x000000ff25317208 */ /* 0x000fce0000000000 */
[----:B------:R-:W2:Y:S01]  /*2a90*/  F2F.F16.F32 R48, R48 ;  /* 0x0000003000307304 */ /* 0x000ea20000200800 */
[----:B-1----:R-:W-:-:S07]  /*2aa0*/  PRMT R63, R35, 0x5410, R36 ;  /* 0x00005410233f7816 */ /* 0x002fce0000000024 */
[----:B------:R-:W1:Y:S01]  /*2ab0*/  F2F.F16.F32 R51, R51 ;  /* 0x0000003300337304 */ /* 0x000e620000200800 */
[----:B------:R-:W-:-:S04]  /*2ac0*/  IMAD.WIDE.U32 R36, R34, 0x10000, RZ ;  /* 0x0001000022247825 */ /* 0x000fc800078e00ff */
[----:B------:R-:W-:Y:S01]  /*2ad0*/  IMAD.WIDE.U32 R34, R52, 0x10000, RZ ;  /* 0x0001000034227825 */ /* 0x000fe200078e00ff */
[----:B------:R-:W-:Y:S02]  /*2ae0*/  LOP3.LUT R37, R63, R37, RZ, 0xfc, !PT ;  /* 0x000000253f257212 */ /* 0x000fe400078efcff */
[----:B------:R-:W3:Y:S01]  /*2af0*/  F2F.F16.F32 R0, R0 ;  /* 0x0000000000007304 */ /* 0x000ee20000200800 */
[----:B--2---:R-:W-:Y:S01]  /*2b00*/  PRMT R61, R47, 0x5410, R48 ;  /* 0x000054102f3d7816 */ /* 0x004fe20000000030 */
[----:B------:R-:W-:Y:S01]  /*2b10*/  IMAD.WIDE.U32 R46, R39, 0x10000, RZ ;  /* 0x00010000272e7825 */ /* 0x000fe200078e00ff */
[----:B-1----:R-:W-:-:S05]  /*2b20*/  PRMT R53, R50, 0x5410, R51 ;  /* 0x0000541032357816 */ /* 0x002fca0000000033 */
[----:B------:R-:W1:Y:S01]  /*2b30*/  F2F.F16.F32 R49, R49 ;  /* 0x0000003100317304 */ /* 0x000e620000200800 */
[----:B------:R-:W-:Y:S02]  /*2b40*/  LOP3.LUT R39, R61, R47, RZ, 0xfc, !PT ;  /* 0x0000002f3d277212 */ /* 0x000fe400078efcff */
[----:B------:R-:W-:Y:S01]  /*2b50*/  LOP3.LUT R38, R46, R38, RZ, 0xfc, !PT ;  /* 0x000000262e267212 */ /* 0x000fe200078efcff */
[----:B0-----:R-:W-:Y:S01]  /*2b60*/  IMAD.WIDE.U32 R46, R77, 0x8, R32 ;  /* 0x000000084d2e7825 */ /* 0x001fe200078e0020 */
[----:B------:R-:W-:Y:S02]  /*2b70*/  LOP3.LUT R35, R53, R35, RZ, 0xfc, !PT ;  /* 0x0000002335237212 */ /* 0x000fe400078efcff */
[----:B---3--:R-:W-:-:S05]  /*2b80*/  LOP3.LUT R36, R36, R0, RZ, 0xfc, !PT ;  /* 0x0000000024247212 */ /* 0x008fca00078efcff */
[----:B------:R2:W-:Y:S01]  /*2b90*/  STG.E.64 desc[UR16][R46.64], R36 ;  /* 0x000000242e007986 */ /* 0x0005e2000c101b10 */
[----:B-1----:R-:W-:Y:S01]  /*2ba0*/  LOP3.LUT R34, R34, R49, RZ, 0xfc, !PT ;  /* 0x0000003122227212 */ /* 0x002fe200078efcff */
[----:B------:R-:W-:-:S04]  /*2bb0*/  IMAD.WIDE.U32 R48, R78, 0x8, R32 ;  /* 0x000000084e307825 */ /* 0x000fc800078e0020 */
[----:B------:R-:W-:Y:S01]  /*2bc0*/  IMAD.WIDE.U32 R32, R79, 0x8, R32 ;  /* 0x000000084f207825 */ /* 0x000fe200078e0020 */
[----:B------:R2:W-:Y:S04]  /*2bd0*/  STG.E.64 desc[UR16][R48.64], R38 ;  /* 0x0000002630007986 */ /* 0x0005e8000c101b10 */
[----:B------:R2:W-:Y:S01]  /*2be0*/  STG.E.64 desc[UR16][R32.64], R34 ;  /* 0x0000002220007986 */ /* 0x0005e2000c101b10 */
[----:B------:R-:W-:Y:S05]  /*2bf0*/  BRA `(.L_x_3679) ;  /* 0x0000000800a87947 */ /* 0x000fea0003800000 */
.L_x_3680:
[----:B-----5:R-:W-:Y:S01]  /*2c00*/  MOV R36, R56 ;  /* 0x0000003800247202 */ /* 0x020fe20000000f00 */
[----:B------:R-:W-:Y:S01]  /*2c10*/  FFMA.FTZ R64, R64, UR7, R33 ;  /* 0x0000000740407c23 */ /* 0x000fe20008010021 */
[----:B------:R-:W-:Y:S01]  /*2c20*/  SHF.R.U32.HI R38, RZ, 0x10, R57 ;  /* 0x00000010ff267819 */ /* 0x000fe20000011639 */
[--C-:B------:R-:W-:Y:S01]  /*2c30*/  FFMA.FTZ R60, R60, UR7, R33.reuse ;  /* 0x000000073c3c7c23 */ /* 0x100fe20008010021 */
[----:B------:R-:W-:Y:S01]  /*2c40*/  MOV R32, R54 ;  /* 0x0000003600207202 */ /* 0x000fe20000000f00 */
[----:B------:R-:W-:Y:S02]  /*2c50*/  HADD2.F32 R39, -RZ, R36.H0_H0 ;  /* 0x20000024ff277230 */ /* 0x000fe40000004100 */
[----:B------:R-:W-:Y:S01]  /*2c60*/  FADD.FTZ R64, R67, -R64 ;  /* 0x8000004043407221 */ /* 0x000fe20000010000 */
[----:B------:R-:W-:Y:S01]  /*2c70*/  MOV R36, R57 ;  /* 0x0000003900247202 */ /* 0x000fe20000000f00 */
[--C-:B------:R-:W-:Y:S01]  /*2c80*/  FFMA.FTZ R67, R61, UR7, R33.reuse ;  /* 0x000000073d437c23 */ /* 0x100fe20008010021 */
[----:B------:R-:W-:Y:S01]  /*2c90*/  FFMA.FTZ R0, R0, UR7, R33 ;  /* 0x0000000700007c23 */ /* 0x000fe20008010021 */
[----:B------:R-:W-:Y:S01]  /*2ca0*/  FFMA.FTZ R61, R64, UR10, R39 ;  /* 0x0000000a403d7c23 */ /* 0x000fe20008010027 */
[----:B------:R-:W-:Y:S01]  /*2cb0*/  FADD.FTZ R65, R65, -R60 ;  /* 0x8000003c41417221 */ /* 0x000fe20000010000 */
[----:B------:R-:W-:-:S02]  /*2cc0*/  HADD2.F32 R39, -RZ, R36.H0_H0 ;  /* 0x20000024ff277230 */ /* 0x000fc40000004100 */
[----:B------:R-:W-:Y:S01]  /*2cd0*/  FADD.FTZ R66, R66, -R67 ;  /* 0x8000004342427221 */ /* 0x000fe20000010000 */
[--C-:B------:R-:W-:Y:S01]  /*2ce0*/  FFMA.FTZ R36, R52, UR7, R33.reuse ;  /* 0x0000000734247c23 */ /* 0x100fe20008010021 */
[----:B------:R-:W-:Y:S01]  /*2cf0*/  FFMA.FTZ R48, R48, UR7, R33 ;  /* 0x0000000730307c23 */ /* 0x000fe20008010021 */
[----:B------:R-:W-:Y:S02]  /*2d00*/  HADD2.F32 R35, -RZ, R32.H0_H0 ;  /* 0x20000020ff237230 */ /* 0x000fe40000004100 */
[----:B------:R-:W-:Y:S01]  /*2d10*/  FFMA.FTZ R52, R66, UR10, R39 ;  /* 0x0000000a42347c23 */ /* 0x000fe20008010027 */
[----:B------:R-:W-:Y:S01]  /*2d20*/  FADD.FTZ R66, R63, -R36 ;  /* 0x800000243f427221 */ /* 0x000fe20000010000 */
[----:B------:R-:W-:Y:S01]  /*2d30*/  HADD2.F32 R63, -RZ, R38.H0_H0 ;  /* 0x20000026ff3f7230 */ /* 0x000fe20000004100 */
[----:B------:R-:W-:Y:S01]  /*2d40*/  MOV R38, R58 ;  /* 0x0000003a00267202 */ /* 0x000fe20000000f00 */
[----:B------:R-:W-:Y:S01]  /*2d50*/  FADD.FTZ R0, R75, -R0 ;  /* 0x800000004b007221 */ /* 0x000fe20000010000 */
[----:B------:R-:W-:Y:S01]  /*2d60*/  MOV R32, R55 ;  /* 0x0000003700207202 */ /* 0x000fe20000000f00 */
[----:B------:R-:W-:Y:S01]  /*2d70*/  FFMA.FTZ R72, R72, UR7, R33 ;  /* 0x0000000748487c23 */ /* 0x000fe20008010021 */
[----:B------:R-:W-:Y:S01]  /*2d80*/  FFMA.FTZ R66, R66, UR10, R63 ;  /* 0x0000000a42427c23 */ /* 0x000fe2000801003f */
[----:B------:R-:W-:Y:S01]  /*2d90*/  HADD2.F32 R60, -RZ, R38.H0_H0 ;  /* 0x20000026ff3c7230 */ /* 0x000fe20000004100 */
[----:B------:R-:W-:Y:S01]  /*2da0*/  SHF.R.U64 R38, R58, 0x10, R59 ;  /* 0x000000103a267819 */ /* 0x000fe2000000123b */
[----:B------:R-:W-:Y:S01]  /*2db0*/  FADD.FTZ R48, R53, -R48 ;  /* 0x8000003035307221 */ /* 0x000fe20000010000 */
[----:B------:R-:W-:Y:S01]  /*2dc0*/  FFMA.FTZ R63, R47, UR7, R33 ;  /* 0x000000072f3f7c23 */ /* 0x000fe20008010021 */
[----:B------:R-:W-:Y:S01]  /*2dd0*/  FFMA.FTZ R34, R0, UR10, R35 ;  /* 0x0000000a00227c23 */ /* 0x000fe20008010023 */
[----:B------:R-:W-:-:S02]  /*2de0*/  HADD2.F32 R0, -RZ, R32.H0_H0 ;  /* 0x20000020ff007230 */ /* 0x000fc40000004100 */
[----:B------:R-:W-:Y:S01]  /*2df0*/  FADD.FTZ R37, R71, -R72 ;  /* 0x8000004847257221 */ /* 0x000fe20000010000 */
[----:B------:R-:W-:Y:S01]  /*2e00*/  HADD2.F32 R53, -RZ, R38.H0_H0 ;  /* 0x20000026ff357230 */ /* 0x000fe20000004100 */
[----:B------:R-:W-:Y:S01]  /*2e10*/  MOV R38, R59 ;  /* 0x0000003b00267202 */ /* 0x000fe20000000f00 */
[----:B------:R-:W-:Y:S01]  /*2e20*/  FADD.FTZ R63, R50, -R63 ;  /* 0x8000003f323f7221 */ /* 0x000fe20000010000 */
[----:B------:R-:W-:Y:S01]  /*2e30*/  SHF.R.U32.HI R32, RZ, 0x10, R55 ;  /* 0x00000010ff207819 */ /* 0x000fe20000011637 */
[--C-:B------:R-:W-:Y:S01]  /*2e40*/  FFMA.FTZ R68, R68, UR7, R33.reuse ;  /* 0x0000000744447c23 */ /* 0x100fe20008010021 */
[--C-:B------:R-:W-:Y:S01]  /*2e50*/  FFMA.FTZ R70, R70, UR7, R33.reuse ;  /* 0x0000000746467c23 */ /* 0x100fe20008010021 */
[----:B------:R-:W-:Y:S01]  /*2e60*/  FFMA.FTZ R51, R51, UR7, R33 ;  /* 0x0000000733337c23 */ /* 0x000fe20008010021 */
[----:B------:R-:W-:Y:S01]  /*2e70*/  FFMA.FTZ R47, R48, UR10, R53 ;  /* 0x0000000a302f7c23 */ /* 0x000fe20008010035 */
[----:B------:R-:W-:Y:S01]  /*2e80*/  FFMA.FTZ R50, R46, UR7, R33 ;  /* 0x000000072e327c23 */ /* 0x000fe20008010021 */
[----:B------:R-:W-:Y:S01]  /*2e90*/  HADD2.F32 R48, -RZ, R38.H0_H0 ;  /* 0x20000026ff307230 */ /* 0x000fe20000004100 */
[----:B------:R-:W-:Y:S01]  /*2ea0*/  SHF.R.U32.HI R33, RZ, 0x10, R59 ;  /* 0x00000010ff217819 */ /* 0x000fe2000001163b */
[----:B------:R0:W-:Y:S01]  /*2eb0*/  F2F.F16.F32 R71, R34 ;  /* 0x0000002200477304 */ /* 0x0001e20000200800 */
[----:B------:R-:W-:Y:S01]  /*2ec0*/  FFMA.FTZ R37, R37, UR10, R0 ;  /* 0x0000000a25257c23 */ /* 0x000fe20008010000 */
[----:B------:R-:W-:Y:S01]  /*2ed0*/  HADD2.F32 R35, -RZ, R32.H0_H0 ;  /* 0x20000020ff237230 */ /* 0x000fe20000004100 */
[----:B------:R-:W-:Y:S01]  /*2ee0*/  SHF.R.U64 R0, R54, 0x10, R55 ;  /* 0x0000001036007819 */ /* 0x000fe20000001237 */
[----:B------:R-:W-:Y:S01]  /*2ef0*/  FADD.FTZ R68, R69, -R68 ;  /* 0x8000004445447221 */ /* 0x000fe20000010000 */
[----:B------:R-:W-:Y:S01]  /*2f00*/  FADD.FTZ R50, R49, -R50 ;  /* 0x8000003231327221 */ /* 0x000fe20000010000 */
[----:B------:R-:W-:Y:S01]  /*2f10*/  FFMA.FTZ R46, R63, UR10, R48 ;  /* 0x0000000a3f2e7c23 */ /* 0x000fe20008010030 */
[----:B------:R-:W-:Y:S01]  /*2f20*/  HADD2.F32 R49, -RZ, R33.H0_H0 ;  /* 0x20000021ff317230 */ /* 0x000fe20000004100 */
[----:B------:R1:W-:Y:S01]  /*2f30*/  F2F.F16.F32 R32, R37 ;  /* 0x0000002500207304 */ /* 0x0003e20000200800 */
[----:B0-----:R-:W-:Y:S01]  /*2f40*/  FMUL.FTZ R34, R34, UR4 ;  /* 0x0000000422227c20 */ /* 0x001fe20008410000 */
[----:B------:R-:W-:Y:S01]  /*2f50*/  FFMA.FTZ R68, R68, UR10, R35 ;  /* 0x0000000a44447c23 */ /* 0x000fe20008010023 */
[----:B------:R-:W-:Y:S01]  /*2f60*/  HADD2.F32 R0, -RZ, R0.H0_H0 ;  /* 0x20000000ff007230 */ /* 0x000fe20000004100 */
[----:B------:R-:W-:Y:S01]  /*2f70*/  LOP3.LUT P0, RZ, R89, 0xff, RZ, 0xc0, !PT ;  /* 0x000000ff59ff7812 */ /* 0x000fe2000780c0ff */
[----:B------:R-:W-:Y:S01]  /*2f80*/  FMUL.FTZ R48, R34, UR24 ;  /* 0x0000001822307c20 */ /* 0x000fe20008410000 */
[----:B------:R-:W-:Y:S01]  /*2f90*/  FADD.FTZ R69, R73, -R70 ;  /* 0x8000004649457221 */ /* 0x000fe20000010000 */
[----:B------:R-:W-:Y:S01]  /*2fa0*/  FFMA.FTZ R70, R50, UR10, R49 ;  /* 0x0000000a32467c23 */ /* 0x000fe20008010031 */
[----:B------:R0:W-:Y:S01]  /*2fb0*/  F2F.F16.F32 R35, R68 ;  /* 0x0000004400237304 */ /* 0x0001e20000200800 */
[----:B-1----:R-:W-:Y:S01]  /*2fc0*/  FMUL.FTZ R37, R37, UR4 ;  /* 0x0000000425257c20 */ /* 0x002fe20008410000 */
[----:B------:R-:W-:Y:S01]  /*2fd0*/  FSEL R49, R48, RZ, P0 ;  /* 0x000000ff30317208 */ /* 0x000fe20000000000 */
[----:B------:R-:W-:Y:S01]  /*2fe0*/  FFMA.FTZ R69, R69, UR10, R0 ;  /* 0x0000000a45457c23 */ /* 0x000fe20008010000 */
[----:B------:R-:W-:Y:S01]  /*2ff0*/  LOP3.LUT P0, RZ, R89, 0xff0000, RZ, 0xc0, !PT ;  /* 0x00ff000059ff7812 */ /* 0x000fe2000780c0ff */
[----:B------:R-:W-:Y:S01]  /*3000*/  FMUL.FTZ R37, R37, UR24 ;  /* 0x0000001825257c20 */ /* 0x000fe20008410000 */
[----:B------:R-:W-:Y:S01]  /*3010*/  SHF.R.U64 R36, R56, 0x10, R57 ;  /* 0x0000001038247819 */ /* 0x000fe20000001239 */
[----:B------:R-:W-:Y:S01]  /*3020*/  FADD.FTZ R51, R62, -R51 ;  /* 0x800000333e337221 */ /* 0x000fe20000010000 */
[----:B------:R1:W-:Y:S01]  /*3030*/  F2F.F16.F32 R0, R69 ;  /* 0x0000004500007304 */ /* 0x0003e20000200800 */
[----:B0-----:R-:W-:Y:S01]  /*3040*/  FMUL.FTZ R68, R68, UR4 ;  /* 0x0000000444447c20 */ /* 0x001fe20008410000 */
[----:B------:R-:W-:Y:S01]  /*3050*/  FSEL R37, R37, RZ, P0 ;  /* 0x000000ff25257208 */ /* 0x000fe20000000000 */
[----:B------:R-:W-:Y:S01]  /*3060*/  HADD2.F32 R36, -RZ, R36.H0_H0 ;  /* 0x20000024ff247230 */ /* 0x000fe20000004100 */
[----:B------:R-:W-:Y:S01]  /*3070*/  ISETP.GE.U32.AND P0, PT, R89, 0x1000000, PT ;  /* 0x010000005900780c */ /* 0x000fe20003f06070 */
[----:B------:R-:W-:Y:S01]  /*3080*/  FMUL.FTZ R68, R68, UR24 ;  /* 0x0000001844447c20 */ /* 0x000fe20008410000 */
[----:B------:R-:W-:Y:S01]  /*3090*/  FFMA.FTZ R60, R51, UR10, R60 ;  /* 0x0000000a333c7c23 */ /* 0x000fe2000801003c */
[----:B------:R-:W-:Y:S01]  /*30a0*/  LOP3.LUT P1, RZ, R91, 0xff00, RZ, 0xc0, !PT ;  /* 0x0000ff005bff7812 */ /* 0x000fe2000782c0ff */
[----:B------:R0:W-:Y:S01]  /*30b0*/  F2F.F16.F32 R67, R61 ;  /* 0x0000003d00437304 */ /* 0x0001e20000200800 */
[----:B-1----:R-:W-:Y:S01]  /*30c0*/  FMUL.FTZ R69, R69, UR4 ;  /* 0x0000000445457c20 */ /* 0x002fe20008410000 */
[----:B------:R-:W-:Y:S01]  /*30d0*/  FSEL R53, R68, RZ, P0 ;  /* 0x000000ff44357208 */ /* 0x000fe20000000000 */
[----:B------:R-:W-:Y:S01]  /*30e0*/  FFMA.FTZ R65, R65, UR10, R36 ;  /* 0x0000000a41417c23 */ /* 0x000fe20008010024 */
[----:B------:R-:W-:Y:S01]  /*30f0*/  LOP3.LUT P0, RZ, R89, 0xff00, RZ, 0xc0, !PT ;  /* 0x0000ff0059ff7812 */ /* 0x000fe2000780c0ff */
[----:B------:R-:W-:Y:S01]  /*3100*/  FMUL.FTZ R69, R69, UR24 ;  /* 0x0000001845457c20 */ /* 0x000fe20008410000 */
[----:B------:R-:W-:-:S02]  /*3110*/  ISETP.GE.U32.AND P2, PT, R91, 0x1000000, PT ;  /* 0x010000005b00780c */ /* 0x000fc40003f46070 */
[----:B------:R1:W-:Y:S01]  /*3120*/  F2F.F16.F32 R39, R52 ;  /* 0x0000003400277304 */ /* 0x0003e20000200800 */
[----:B0-----:R-:W-:Y:S01]  /*3130*/  FMUL.FTZ R61, R61, UR4 ;  /* 0x000000043d3d7c20 */ /* 0x001fe20008410000 */
[----:B------:R-:W-:Y:S02]  /*3140*/  FSEL R50, R69, RZ, P0 ;  /* 0x000000ff45327208 */ /* 0x000fe40000000000 */
[----:B------:R-:W-:Y:S01]  /*3150*/  LOP3.LUT P0, RZ, R88, 0xff, RZ, 0xc0, !PT ;  /* 0x000000ff58ff7812 */ /* 0x000fe2000780c0ff */
[----:B------:R-:W-:-:S03]  /*3160*/  FMUL.FTZ R61, R61, UR24 ;  /* 0x000000183d3d7c20 */ /* 0x000fc60008410000 */
        /* <DEDUP_REMOVED lines=8> */
[----:B------:R-:W-:Y:S01]  /*31f0*/  ISETP.GE.U32.AND P0, PT, R88, 0x1000000, PT ;  /* 0x010000005800780c */ /* 0x000fe20003f06070 */
[----:B------:R-:W-:Y:S01]  /*3200*/  FMUL.FTZ R66, R66, UR24 ;  /* 0x0000001842427c20 */ /* 0x000fe20008410000 */
[----:B--2---:R-:W-:Y:S02]  /*3210*/  PRMT R75, R39, 0x5410, R64 ;  /* 0x00005410274b7816 */ /* 0x004fe40000000040 */
[----:B------:R0:W2:Y:S01]  /*3220*/  F2F.F16.F32 R34, R70 ;  /* 0x0000004600227304 */ /* 0x0000a20000200800 */
[----:B-1----:R-:W-:Y:S01]  /*3230*/  FMUL.FTZ R46, R46, UR4 ;  /* 0x000000042e2e7c20 */ /* 0x002fe20008410000 */
[----:B------:R-:W-:-:S02]  /*3240*/  FSEL R68, R66, RZ, P0 ;  /* 0x000000ff42447208 */ /* 0x000fc40000000000 */
[----:B------:R-:W-:Y:S01]  /*3250*/  LOP3.LUT P0, RZ, R88, 0xff00, RZ, 0xc0, !PT ;  /* 0x0000ff0058ff7812 */ /* 0x000fe2000780c0ff */
[----:B------:R-:W-:-:S03]  /*3260*/  FMUL.FTZ R46, R46, UR24 ;  /* 0x000000182e2e7c20 */ /* 0x000fc60008410000 */
[----:B------:R1:W-:Y:S01]  /*3270*/  F2F.F16.F32 R36, R65 ;  /* 0x0000004100247304 */ /* 0x0003e20000200800 */
[----:B0-----:R-:W-:-:S04]  /*3280*/  FMUL.FTZ R70, R70, UR4 ;  /* 0x0000000446467c20 */ /* 0x001fc80008410000 */
[----:B------:R-:W-:Y:S01]  /*3290*/  FMUL.FTZ R70, R70, UR24 ;  /* 0x0000001846467c20 */ /* 0x000fe20008410000 */
[----:B--2---:R-:W-:Y:S02]  /*32a0*/  PRMT R73, R33, 0x5410, R34 ;  /* 0x0000541021497816 */ /* 0x004fe40000000022 */
[----:B------:R0:W-:Y:S01]  /*32b0*/  F2F.F16.F32 R48, R37 ;  /* 0x0000002500307304 */ /* 0x0001e20000200800 */
[----:B-1----:R-:W-:Y:S01]  /*32c0*/  FMUL.FTZ R65, R65, UR4 ;  /* 0x0000000441417c20 */ /* 0x002fe20008410000 */
[----:B------:R-:W-:-:S06]  /*32d0*/  FSEL R69, R70, RZ, P2 ;  /* 0x000000ff46457208 */ /* 0x000fcc0001000000 */
[----:B------:R1:W2:Y:S01]  /*32e0*/  F2F.F16.F32 R38, R47 ;  /* 0x0000002f00267304 */ /* 0x0002a20000200800 */
[----:B0-----:R-:W-:-:S05]  /*32f0*/  FMUL.FTZ R37, R65, UR24 ;  /* 0x0000001841257c20 */ /* 0x001fca0008410000 */
[----:B------:R-:W-:Y:S02]  /*3300*/  FSEL R37, R37, RZ, P0 ;  /* 0x000000ff25257208 */ /* 0x000fe40000000000 */
[----:B------:R0:W-:Y:S01]  /*3310*/  F2F.F16.F32 R63, R61 ;  /* 0x0000003d003f7304 */ /* 0x0001e20000200800 */
[----:B-1----:R-:W-:Y:S01]  /*3320*/  FMUL.FTZ R47, R47, UR4 ;  /* 0x000000042f2f7c20 */ /* 0x002fe20008410000 */
[----:B------:R-:W-:-:S03]  /*3330*/  LOP3.LUT P0, RZ, R91, 0xff0000, RZ, 0xc0, !PT ;  /* 0x00ff00005bff7812 */ /* 0x000fc6000780c0ff */
[----:B------:R-:W-:Y:S01]  /*3340*/  FMUL.FTZ R47, R47, UR24 ;  /* 0x000000182f2f7c20 */ /* 0x000fe20008410000 */
[----:B------:R-:W-:Y:S01]  /*3350*/  FSEL R46, R46, RZ, P0 ;  /* 0x000000ff2e2e7208 */ /* 0x000fe20000000000 */
[----:B--2---:R-:W-:Y:S01]  /*3360*/  IMAD.WIDE.U32 R38, R38, 0x10000, RZ ;  /* 0x0001000026267825 */ /* 0x004fe200078e00ff */
[----:B------:R1:W2:Y:S01]  /*3370*/  F2F.F16.F32 R51, R60 ;  /* 0x0000003c00337304 */ /* 0x0002a20000200800 */
[----:B0-----:R-:W-:Y:S02]  /*3380*/  PRMT R61, R32, 0x5410, R35 ;  /* 0x00005410203d7816 */ /* 0x001fe40000000023 */
[----:B------:R-:W0:Y:S01]  /*3390*/  LDC.64 R32, c[0x0][0x478] ;  /* 0x00011e00ff207b82 */ /* 0x000e220000000a00 */
[----:B------:R-:W-:Y:S02]  /*33a0*/  FSEL R64, R47, RZ, P1 ;  /* 0x000000ff2f407208 */ /* 0x000fe40000800000 */
[----:B------:R-:W-:Y:S02]  /*33b0*/  LOP3.LUT P0, RZ, R91, 0xff, RZ, 0xc0, !PT ;  /* 0x000000ff5bff7812 */ /* 0x000fe4000780c0ff */
[----:B------:R-:W-:Y:S01]  /*33c0*/  F2F.F16.F32 R50, R50 ;  /* 0x0000003200327304 */ /* 0x000fe20000200800 */
[----:B-1----:R-:W-:Y:S01]  /*33d0*/  FMUL.FTZ R60, R60, UR4 ;  /* 0x000000043c3c7c20 */ /* 0x002fe20008410000 */
[----:B------:R-:W-:Y:S01]  /*33e0*/  LOP3.LUT R39, R73, R39, RZ, 0xfc, !PT ;  /* 0x0000002749277212 */ /* 0x000fe200078efcff */
[----:B------:R-:W1:Y:S02]  /*33f0*/  LDC.64 R34, c[0x0][0x468] ;  /* 0x00011a00ff227b82 */ /* 0x000e640000000a00 */
[----:B------:R-:W-:Y:S01]  /*3400*/  FMUL.FTZ R60, R60, UR24 ;  /* 0x000000183c3c7c20 */ /* 0x000fe20008410000 */
[----:B--2---:R-:W-:-:S02]  /*3410*/  LOP3.LUT R38, R38, R51, RZ, 0xfc, !PT ;  /* 0x0000003326267212 */ /* 0x004fc400078efcff */
[----:B------:R2:W-:Y:S08]  /*3420*/  F2F.F16.F32 R62, R37 ;  /* 0x00000025003e7304 */ /* 0x0005f00000200800 */
[----:B------:R-:W-:Y:S01]  /*3430*/  F2F.F16.F32 R52, R52 ;  /* 0x0000003400347304 */ /* 0x000fe20000200800 */
[----:B--2---:R-:W-:-:S03]  /*3440*/  IMAD.WIDE.U32 R36, R36, 0x10000, RZ ;  /* 0x0001000024247825 */ /* 0x004fc600078e00ff */
[----:B------:R-:W-:-:S04]  /*3450*/  LOP3.LUT R36, R36, R67, RZ, 0xfc, !PT ;  /* 0x0000004324247212 */ /* 0x000fc800078efcff */
[----:B------:R-:W2:Y:S01]  /*3460*/  F2F.F16.F32 R65, R68 ;  /* 0x0000004400417304 */ /* 0x000ea20000200800 */
[----:B------:R-:W-:-:S07]  /*3470*/  LOP3.LUT R37, R75, R37, RZ, 0xfc, !PT ;  /* 0x000000254b257212 */ /* 0x000fce00078efcff */
[----:B------:R-:W3:Y:S01]  /*3480*/  F2F.F16.F32 R53, R53 ;  /* 0x0000003500357304 */ /* 0x000ee20000200800 */
[----:B--2---:R-:W-:-:S07]  /*3490*/  PRMT R65, R52, 0x5410, R65 ;  /* 0x0000541034417816 */ /* 0x004fce0000000041 */
[----:B------:R2:W-:Y:S01]  /*34a0*/  F2F.F16.F32 R66, R46 ;  /* 0x0000002e00427304 */ /* 0x0005e20000200800 */
[----:B---3--:R-:W-:-:S07]  /*34b0*/  PRMT R67, R48, 0x5410, R53 ;  /* 0x0000541030437816 */ /* 0x008fce0000000035 */
[----:B------:R-:W3:Y:S01]  /*34c0*/  F2F.F16.F32 R49, R49 ;  /* 0x0000003100317304 */ /* 0x000ee20000200800 */
[----:B--2---:R-:W-:Y:S01]  /*34d0*/  IMAD.WIDE.U32 R46, R0, 0x10000, RZ ;  /* 0x00010000002e7825 */ /* 0x004fe200078e00ff */
[----:B------:R-:W-:Y:S02]  /*34e0*/  FSEL R0, R60, RZ, P0 ;  /* 0x000000ff3c007208 */ /* 0x000fe40000000000 */
[----:B------:R-:W-:-:S04]  /*34f0*/  LOP3.LUT R60, R46, R71, RZ, 0xfc, !PT ;  /* 0x000000472e3c7212 */ /* 0x000fc800078efcff */
[----:B------:R-:W2:Y:S01]  /*3500*/  F2F.F16.F32 R64, R64 ;  /* 0x0000004000407304 */ /* 0x000ea20000200800 */
[----:B------:R-:W-:Y:S01]  /*3510*/  LOP3.LUT R61, R61, R47, RZ, 0xfc, !PT ;  /* 0x0000002f3d3d7212 */ /* 0x000fe200078efcff */
[----:B------:R-:W-:-:S04]  /*3520*/  IMAD.WIDE.U32 R46, R50, 0x10000, RZ ;  /* 0x00010000322e7825 */ /* 0x000fc800078e00ff */
[----:B------:R-:W-:Y:S01]  /*3530*/  IMAD.WIDE.U32 R50, R62, 0x10000, RZ ;  /* 0x000100003e327825 */ /* 0x000fe200078e00ff */
[----:B---3--:R-:W-:Y:S01]  /*3540*/  LOP3.LUT R46, R46, R49, RZ, 0xfc, !PT ;  /* 0x000000312e2e7212 */ /* 0x008fe200078efcff */
[----:B------:R-:W3:Y:S01]  /*3550*/  F2F.F16.F32 R69, R69 ;  /* 0x0000004500457304 */ /* 0x000ee20000200800 */
[----:B------:R-:W-:Y:S01]  /*3560*/  LOP3.LUT R47, R67, R47, RZ, 0xfc, !PT ;  /* 0x0000002f432f7212 */ /* 0x000fe200078efcff */
[--C-:B0-----:R-:W-:Y:S01]  /*3570*/  IMAD.WIDE.U32 R48, R77, 0x8, R32.reuse ;  /* 0x000000084d307825 */ /* 0x101fe200078e0020 */
[----:B------:R-:W-:Y:S02]  /*3580*/  LOP3.LUT R51, R65, R51, RZ, 0xfc, !PT ;  /* 0x0000003341337212 */ /* 0x000fe400078efcff */
[----:B------:R-:W-:Y:S01]  /*3590*/  LOP3.LUT R50, R50, R63, RZ, 0xfc, !PT ;  /* 0x0000003f32327212 */ /* 0x000fe200078efcff */
[----:B------:R-:W-:Y:S01]  /*35a0*/  IMAD.WIDE.U32 R62, R78, 0x8, R32 ;  /* 0x000000084e3e7825 */ /* 0x000fe200078e0020 */
[----:B------:R4:W-:Y:S01]  /*35b0*/  STG.E.64 desc[UR16][R48.64], R60 ;  /* 0x0000003c30007986 */ /* 0x0009e2000c101b10 */
[----:B------:R-:W0:Y:S02]  /*35c0*/  F2F.F16.F32 R71, R0 ;  /* 0x0000000000477304 */ /* 0x000e240000200800 */
[----:B--2---:R-:W-:-:S04]  /*35d0*/  IMAD.WIDE.U32 R52, R64, 0x10000, RZ ;  /* 0x0001000040347825 */ /* 0x004fc800078e00ff */
[----:B-1----:R-:W-:Y:S01]  /*35e0*/  IMAD.WIDE.U32 R64, R77, 0x8, R34 ;  /* 0x000000084d407825 */ /* 0x002fe200078e0022 */
[----:B---3--:R-:W-:-:S03]  /*35f0*/  PRMT R69, R66, 0x5410, R69 ;  /* 0x0000541042457816 */ /* 0x008fc60000000045 */
[----:B------:R-:W-:Y:S01]  /*3600*/  IMAD.WIDE.U32 R66, R78, 0x8, R34 ;  /* 0x000000084e427825 */ /* 0x000fe200078e0022 */
[----:B------:R-:W-:Y:S01]  /*3610*/  LOP3.LUT R53, R69, R53, RZ, 0xfc, !PT ;  /* 0x0000003545357212 */ /* 0x000fe200078efcff */
[----:B------:R4:W-:Y:S02]  /*3620*/  STG.E.64 desc[UR16][R64.64], R46 ;  /* 0x0000002e40007986 */ /* 0x0009e4000c101b10 */
[C---:B------:R-:W-:Y:S01]  /*3630*/  IMAD.WIDE.U32 R32, R79.reuse, 0x8, R32 ;  /* 0x000000084f207825 */ /* 0x040fe200078e0020 */
[----:B0-----:R-:W-:Y:S01]  /*3640*/  LOP3.LUT R52, R52, R71, RZ, 0xfc, !PT ;  /* 0x0000004734347212 */ /* 0x001fe200078efcff */
[----:B------:R4:W-:Y:S02]  /*3650*/  STG.E.64 desc[UR16][R62.64], R36 ;  /* 0x000000243e007986 */ /* 0x0009e4000c101b10 */
[----:B------:R-:W-:Y:S02]  /*3660*/  IMAD.WIDE.U32 R34, R79, 0x8, R34 ;  /* 0x000000084f227825 */ /* 0x000fe400078e0022 */
[----:B------:R4:W-:Y:S04]  /*3670*/  STG.E.64 desc[UR16][R66.64], R50 ;  /* 0x0000003242007986 */ /* 0x0009e8000c101b10 */
[----:B------:R4:W-:Y:S04]  /*3680*/  STG.E.64 desc[UR16][R32.64], R38 ;  /* 0x0000002620007986 */ /* 0x0009e8000c101b10 */
[----:B------:R4:W-:Y:S02]  /*3690*/  STG.E.64 desc[UR16][R34.64], R52 ;  /* 0x0000003422007986 */ /* 0x0009e4000c101b10 */
.L_x_3679:
        /* <DEDUP_REMOVED lines=27> */
.L_x_3676:
        /* <DEDUP_REMOVED lines=15> */
.L_x_3682:
        /* <DEDUP_REMOVED lines=12> */
.L_x_6761:


//--------------------- .text._ZN10layer_norm22ln_bwd_finalize_kernelINS_22Kernel_traits_finalizeILj1536Ef6__halfS2_S2_fjLb0ELj1024ELj4ENS_18Kernel_traits_baseILj1536EfS2_S2_S2_fjLj1024EEEEELb0ELb0EEEvNS_9BwdParamsE --------------------------
	.section	.text._ZN10layer_norm22ln_bwd_finalize_kernelINS_22Kernel_traits_finalizeILj1536Ef6__halfS2_S2_fjLb0ELj1024ELj4ENS_18Kernel_traits_baseILj1536EfS2_S2_S2_fjLj1024EEEEELb0ELb0EEEvNS_9BwdParamsE,"ax",@progbits
	.align	128
        .global         _ZN10layer_norm22ln_bwd_finalize_kernelINS_22Kernel_traits_finalizeILj1536Ef6__halfS2_S2_fjLb0ELj1024ELj4ENS_18Kernel_traits_baseILj1536EfS2_S2_S2_fjLj1024EEEEELb0ELb0EEEvNS_9BwdParamsE
        .type           _ZN10layer_norm22ln_bwd_finalize_kernelINS_22Kernel_traits_finalizeILj1536Ef6__halfS2_S2_fjLb0ELj1024ELj4ENS_18Kernel_traits_baseILj1536EfS2_S2_S2_fjLj1024EEEEELb0ELb0EEEvNS_9BwdParamsE,@function
        .size           _ZN10layer_norm22ln_bwd_finalize_kernelINS_22Kernel_traits_finalizeILj1536Ef6__halfS2_S2_fjLb0ELj1024ELj4ENS_18Kernel_traits_baseILj1536EfS2_S2_S2_fjLj1024EEEEELb0ELb0EEEvNS_9BwdParamsE,(.L_x_6762 - _ZN10layer_norm22ln_bwd_finalize_kernelINS_22Kernel_traits_finalizeILj1536Ef6__halfS2_S2_fjLb0ELj1024ELj4ENS_18Kernel_traits_baseILj1536EfS2_S2_S2_fjLj1024EEEEELb0ELb0EEEvNS_9BwdParamsE)
        .other          _ZN10layer_norm22ln_bwd_finalize_kernelINS_22Kernel_traits_finalizeILj1536Ef6__halfS2_S2_fjLb0ELj1024ELj4ENS_18Kernel_traits_baseILj1536EfS2_S2_S2_fjLj1024EEEEELb0ELb0EEEvNS_9BwdParamsE,@"STO_CUDA_ENTRY STV_DEFAULT"
_ZN10layer_norm22ln_bwd_finalize_kernelINS_22Kernel_traits_finalizeILj1536Ef6__halfS2_S2_fjLb0ELj1024ELj4ENS_18Kernel_traits_baseILj1536EfS2_S2_S2_fjLj1024EEEEELb0ELb0EEEvNS_9BwdParamsE:
.text._ZN10layer_norm22ln_bwd_finalize_kernelINS_22Kernel_traits_finalizeILj1536Ef6__halfS2_S2_fjLb0ELj1024ELj4ENS_18Kernel_traits_baseILj1536EfS2_S2_S2_fjLj1024EEEEELb0ELb0EEEvNS_9BwdParamsE:
        /* <DEDUP_REMOVED lines=78> */
.L_x_3687:
        /* <DEDUP_REMOVED lines=118> */
.L_x_3686:
[----:B------:R-:W-:Y:S05]  /*0c40*/  BSYNC.RECONVERGENT B1 ;  /* 0x0000000000017941 */ /* 0x000fea0003800200 */
.L_x_3685:
        /* <DEDUP_REMOVED lines=68> */
.L_x_3689:
[----:B------:R-:W-:Y:S05]  /*1090*/  BSYNC.RECONVERGENT B1 ;  /* 0x0000000000017941 */ /* 0x000fea0003800200 */
.L_x_3688:
        /* <DEDUP_REMOVED lines=37> */
.L_x_3691:
[----:B------:R-:W-:Y:S05]  /*12f0*/  BSYNC.RECONVERGENT B1 ;  /* 0x0000000000017941 */ /* 0x000fea0003800200 */
.L_x_3690:
[----:B------:R-:W-:Y:S05]  /*1300*/  @!P1 BRA `(.L_x_3684) ;  /* 0x00000000003c9947 */ /* 0x000fea0003800000 */
[----:B------:R-:W0:Y:S01]  /*1310*/  LDC.64 R8, c[0x0][0x440] ;  /* 0x00011000ff087b82 */ /* 0x000e220000000a00 */
[----:B------:R-:W-:Y:S01]  /*1320*/  IMAD R0, R3, R54, R0 ;  /* 0x0000003603007224 */ /* 0x000fe200078e0200 */
[----:B------:R-:W-:-:S04]  /*1330*/  IADD3 R12, PT, PT, -R55, RZ, RZ ;  /* 0x000000ff370c7210 */ /* 0x000fc80007ffe1ff */
[----:B------:R-:W-:Y:S02]  /*1340*/  IADD3 R3, PT, PT, R57, R0, RZ ;  /* 0x0000000039037210 */ /* 0x000fe40007ffe0ff */
[----:B------:R-:W1:Y:S05]  /*1350*/  LDC.64 R10, c[0x0][0x448] ;  /* 0x00011200ff0a7b82 */ /* 0x000e6a0000000a00 */
.L_x_3692:
        /* <DEDUP_REMOVED lines=10> */
.L_x_3684:
[----:B------:R-:W-:Y:S05]  /*1400*/  BSYNC.RECONVERGENT B0 ;  /* 0x0000000000007941 */ /* 0x000fea0003800200 */
.L_x_3683:
        /* <DEDUP_REMOVED lines=60> */
.L_x_3693:
        /* <DEDUP_REMOVED lines=11> */
.L_x_6762:


//--------------------- .text._ZN10layer_norm13ln_bwd_kernelINS_13Kernel_traitsIf6__halfS2_S2_fjLj1536ELj1ELj1ELj4ELj8ENS_18Kernel_traits_baseILj1536EfS2_S2_S2_fjLj128EEEEELb1ELb0ELb1ELb0EEEvNS_9BwdParamsE --------------------------
	.section	.text._ZN10layer_norm13ln_bwd_kernelINS_13Kernel_traitsIf6__halfS2_S2_fjLj1536ELj1ELj1ELj4ELj8ENS_18Kernel_traits_baseILj1536EfS2_S2_S2_fjLj128EEEEELb1ELb0ELb1ELb0EEEvNS_9BwdParamsE,"ax",@progbits
	.align	128
        .global         _ZN10layer_norm13ln_bwd_kernelINS_13Kernel_traitsIf6__halfS2_S2_fjLj1536ELj1ELj1ELj4ELj8ENS_18Kernel_traits_baseILj1536EfS2_S2_S2_fjLj128EEEEELb1ELb0ELb1ELb0EEEvNS_9BwdParamsE
        .type           _ZN10layer_norm13ln_bwd_kernelINS_13Kernel_traitsIf6__halfS2_S2_fjLj1536ELj1ELj1ELj4ELj8ENS_18Kernel_traits_baseILj1536EfS2_S2_S2_fjLj128EEEEELb1ELb0ELb1ELb0EEEvNS_9BwdParamsE,@function
        .size           _ZN10layer_norm13ln_bwd_kernelINS_13Kernel_traitsIf6__halfS2_S2_fjLj1536ELj1ELj1ELj4ELj8ENS_18Kernel_traits_baseILj1536EfS2_S2_S2_fjLj128EEEEELb1ELb0ELb1ELb0EEEvNS_9BwdParamsE,(.L_x_6763 - _ZN10layer_norm13ln_bwd_kernelINS_13Kernel_traitsIf6__halfS2_S2_fjLj1536ELj1ELj1ELj4ELj8ENS_18Kernel_traits_baseILj1536EfS2_S2_S2_fjLj128EEEEELb1ELb0ELb1ELb0EEEvNS_9BwdParamsE)
        .other          _ZN10layer_norm13ln_bwd_kernelINS_13Kernel_traitsIf6__halfS2_S2_fjLj1536ELj1ELj1ELj4ELj8ENS_18Kernel_traits_baseILj1536EfS2_S2_S2_fjLj128EEEEELb1ELb0ELb1ELb0EEEvNS_9BwdParamsE,@"STO_CUDA_ENTRY STV_DEFAULT"
_ZN10layer_norm13ln_bwd_kernelINS_13Kernel_traitsIf6__halfS2_S2_fjLj1536ELj1ELj1ELj4ELj8ENS_18Kernel_traits_baseILj1536EfS2_S2_S2_fjLj128EEEEELb1ELb0ELb1ELb0EEEvNS_9BwdParamsE:
.text._ZN10layer_norm13ln_bwd_kernelINS_13Kernel_traitsIf6__halfS2_S2_fjLj1536ELj1ELj1ELj4ELj8ENS_18Kernel_traits_baseILj1536EfS2_S2_S2_fjLj128EEEEELb1ELb0ELb1ELb0EEEvNS_9BwdParamsE:
        /* <DEDUP_REMOVED lines=63> */
.L_x_3737:
        /* <DEDUP_REMOVED lines=39> */
[----:B------:R-:W-:Y:S01]  /*0660*/  MOV R55, UR12 ;  /* 0x0000000c00377c02 */ /* 0x000fe20008000f00 */
[----:B------:R-:W-:-:S02]  /*0670*/  USHF.R.S32.HI UR10, URZ, 0x1f, UR9 ;  /* 0x0000001fff0a7899 */ /* 0x000fc40008011409 */
[----:B------:R-:W-:Y:S01]  /*0680*/  @UP3 ULEA.HI UR14, UR14, UR13, URZ, 0x2 ;  /* 0x0000000d0e0e3291 */ /* 0x000fe2000f8f10ff */
[----:B------:R-:W-:Y:S01]  /*0690*/  LEA.HI.SX32 R55, R55, R6, 0x1e ;  /* 0x0000000637377211 */ /* 0x000fe200078ff2ff */
[----:B------:R-:W-:-:S04]  /*06a0*/  ULEA.HI UR10, UR10, UR9, URZ, 0x2 ;  /* 0x000000090a0a7291 */ /* 0x000fc8000f8f10ff */
[----:B------:R-:W-:Y:S02]  /*06b0*/  MOV R51, UR14 ;  /* 0x0000000e00337c02 */ /* 0x000fe40008000f00 */
[----:B0-----:R-:W-:Y:S02]  /*06c0*/  MOV R49, UR10 ;  /* 0x0000000a00317c02 */ /* 0x001fe40008000f00 */
        /* <DEDUP_REMOVED lines=20> */
[----:B------:R-:W-:Y:S02]  /*0810*/  IADD3 R55, PT, PT, R55, 0x80, RZ ;  /* 0x0000008037377810 */ /* 0x000fe40007ffe0ff */
[----:B------:R-:W-:Y:S02]  /*0820*/  IADD3 R54, PT, PT, R54, 0x80, RZ ;  /* 0x0000008036367810 */ /* 0x000fe40007ffe0ff */
[----:B---3--:R-:W-:Y:S01]  /*0830*/  SHF.R.U64 R90, R48, 0x10, R49 ;  /* 0x00000010305a7819 */ /* 0x008fe20000001231 */
[----:B------:R-:W-:Y:S02]  /*0840*/  HADD2.F32 R65, -RZ, R48.H0_H0 ;  /* 0x20000030ff417230 */ /* 0x000fe40000004100 */
[----:B------:R-:W-:-:S02]  /*0850*/  HADD2.F32 R87, -RZ, R49.H0_H0 ;  /* 0x20000031ff577230 */ /* 0x000fc40000004100 */
[----:B0-----:R-:W-:Y:S02]  /*0860*/  HADD2.F32 R61, -RZ, R90.H0_H0 ;  /* 0x2000005aff3d7230 */ /* 0x001fe40000004100 */
[----:B------:R-:W-:Y:S01]  /*0870*/  FADD.FTZ R65, -R52, R65 ;  /* 0x0000004134417221 */ /* 0x000fe20000010100 */
[----:B----4-:R-:W-:Y:S02]  /*0880*/  MOV R59, R50 ;  /* 0x00000032003b7202 */ /* 0x010fe40000000f00 */
[--C-:B------:R-:W-:Y:S02]  /*0890*/  SHF.R.U64 R50, R50, 0x10, R51.reuse ;  /* 0x0000001032327819 */ /* 0x100fe40000001233 */
[----:B------:R-:W-:Y:S02]  /*08a0*/  MOV R64, R51 ;  /* 0x0000003300407202 */ /* 0x000fe40000000f00 */
[----:B------:R-:W-:Y:S01]  /*08b0*/  SHF.R.U32.HI R89, RZ, 0x10, R51 ;  /* 0x00000010ff597819 */ /* 0x000fe20000011633 */
[----:B------:R-:W-:Y:S01]  /*08c0*/  HADD2.F32 R59, -RZ, R59.H0_H0 ;  /* 0x2000003bff3b7230 */ /* 0x000fe20000004100 */
[----:B------:R-:W-:Y:S01]  /*08d0*/  SHF.R.U32.HI R51, RZ, 0x10, R49 ;  /* 0x00000010ff337819 */ /* 0x000fe20000011631 */
[C---:B------:R-:W-:Y:S01]  /*08e0*/  FADD.FTZ R62, -R52.reuse, R87 ;  /* 0x00000057343e7221 */ /* 0x040fe20000010100 */
[----:B------:R-:W-:Y:S01]  /*08f0*/  FADD.FTZ R60, -R52, R61 ;  /* 0x0000003d343c7221 */ /* 0x000fe20000010100 */
[----:B------:R-:W-:Y:S01]  /*0900*/  FMUL.FTZ R87, R65, UR35 ;  /* 0x0000002341577c20 */ /* 0x000fe20008410000 */
[----:B------:R-:W-:-:S02]  /*0910*/  HADD2.F32 R50, -RZ, R50.H0_H0 ;  /* 0x20000032ff327230 */ /* 0x000fc40000004100 */
[----:B------:R-:W-:Y:S01]  /*0920*/  FADD.FTZ R32, R32, R59 ;  /* 0x0000003b20207221 */ /* 0x000fe20000010000 */
[----:B------:R-:W-:Y:S02]  /*0930*/  HADD2.F32 R51, -RZ, R51.H0_H0 ;  /* 0x20000033ff337230 */ /* 0x000fe40000004100 */
[----:B------:R-:W-:Y:S01]  /*0940*/  FMUL.FTZ R60, R60, UR35 ;  /* 0x000000233c3c7c20 */ /* 0x000fe20008410000 */
[----:B------:R-:W-:Y:S02]  /*0950*/  HADD2.F32 R49, -RZ, R64.H0_H0 ;  /* 0x20000040ff317230 */ /* 0x000fe40000004100 */
        /* <DEDUP_REMOVED lines=23> */
.L_x_3698:
[----:B------:R-:W-:Y:S05]  /*0ad0*/  BSYNC.RECONVERGENT B1 ;  /* 0x0000000000017941 */ /* 0x000fea0003800200 */
.L_x_3697:
        /* <DEDUP_REMOVED lines=20> */
[----:B------:R-:W-:-:S04]  /*0c20*/  HADD2.F32 R89, -RZ, R48.H0_H0 ;  /* 0x20000030ff597230 */ /* 0x000fc80000004100 */
[----:B0-----:R-:W-:Y:S01]  /*0c30*/  HADD2.F32 R75, -RZ, R78.H0_H0 ;  /* 0x2000004eff4b7230 */ /* 0x001fe20000004100 */
[----:B----4-:R-:W-:Y:S02]  /*0c40*/  MOV R76, R50 ;  /* 0x00000032004c7202 */ /* 0x010fe40000000f00 */
[--C-:B------:R-:W-:Y:S02]  /*0c50*/  SHF.R.U64 R50, R50, 0x10, R51.reuse ;  /* 0x0000001032327819 */ /* 0x100fe40000001233 */
[----:B------:R-:W-:Y:S02]  /*0c60*/  MOV R79, R51 ;  /* 0x00000033004f7202 */ /* 0x000fe40000000f00 */
[----:B------:R-:W-:Y:S01]  /*0c70*/  SHF.R.U32.HI R77, RZ, 0x10, R51 ;  /* 0x00000010ff4d7819 */ /* 0x000fe20000011633 */
[----:B------:R-:W-:Y:S01]  /*0c80*/  HADD2.F32 R91, -RZ, R49.H0_H0 ;  /* 0x20000031ff5b7230 */ /* 0x000fe20000004100 */
[----:B------:R-:W-:Y:S01]  /*0c90*/  SHF.R.U32.HI R51, RZ, 0x10, R49 ;  /* 0x00000010ff337819 */ /* 0x000fe20000011631 */
[----:B------:R-:W-:-:S02]  /*0ca0*/  HADD2.F32 R49, -RZ, R76.H0_H0 ;  /* 0x2000004cff317230 */ /* 0x000fc40000004100 */
[C---:B------:R-:W-:Y:S01]  /*0cb0*/  FADD.FTZ R72, -R52.reuse, R75 ;  /* 0x0000004b34487221 */ /* 0x040fe20000010100 */
[----:B------:R-:W-:Y:S01]  /*0cc0*/  FADD.FTZ R73, -R52, R89 ;  /* 0x0000005934497221 */ /* 0x000fe20000010100 */
[----:B------:R-:W-:Y:S02]  /*0cd0*/  HADD2.F32 R50, -RZ, R50.H0_H0 ;  /* 0x20000032ff327230 */ /* 0x000fe40000004100 */
[----:B------:R-:W-:Y:S02]  /*0ce0*/  HADD2.F32 R51, -RZ, R51.H0_H0 ;  /* 0x20000033ff337230 */ /* 0x000fe40000004100 */
[----:B------:R-:W-:Y:S01]  /*0cf0*/  FMUL.FTZ R72, R72, UR35 ;  /* 0x0000002348487c20 */ /* 0x000fe20008410000 */
[----:B------:R-:W-:Y:S01]  /*0d00*/  FMUL.FTZ R73, R73, UR35 ;  /* 0x0000002349497c20 */ /* 0x000fe20008410000 */
[----:B-----5:R-:W-:Y:S01]  /*0d10*/  FMUL.FTZ R74, R12, R49 ;  /* 0x000000310c4a7220 */ /* 0x020fe20000410000 */
[----:B------:R-:W-:Y:S02]  /*0d20*/  HADD2.F32 R48, -RZ, R77.H0_H0 ;  /* 0x2000004dff307230 */ /* 0x000fe40000004100 */
[----:B------:R-:W-:Y:S01]  /*0d30*/  FADD.FTZ R91, -R52, R91 ;  /* 0x0000005b345b7221 */ /* 0x000fe20000010100 */
[----:B------:R-:W-:Y:S01]  /*0d40*/  FADD.FTZ R29, R29, R50 ;  /* 0x000000321d1d7221 */ /* 0x000fe20000010000 */
[-C--:B------:R-:W-:Y:S01]  /*0d50*/  FFMA.FTZ R41, R72, R50.reuse, R41 ;  /* 0x0000003248297223 */ /* 0x080fe20000010029 */
[----:B------:R-:W-:Y:S01]  /*0d60*/  FMUL.FTZ R77, R13, R50 ;  /* 0x000000320d4d7220 */ /* 0x000fe20000410000 */
[----:B------:R-:W-:Y:S01]  /*0d70*/  FADD.FTZ R51, -R52, R51 ;  /* 0x0000003334337221 */ /* 0x000fe20000010100 */
[----:B------:R-:W-:-:S02]  /*0d80*/  HADD2.F32 R79, -RZ, R79.H0_H0 ;  /* 0x2000004fff4f7230 */ /* 0x000fc40000004100 */
        /* <DEDUP_REMOVED lines=18> */
.L_x_3700:
[----:B------:R-:W-:Y:S05]  /*0eb0*/  BSYNC.RECONVERGENT B1 ;  /* 0x0000000000017941 */ /* 0x000fea0003800200 */
.L_x_3699:
        /* <DEDUP_REMOVED lines=23> */
[----:B------:R-:W-:Y:S02]  /*1030*/  HADD2.F32 R49, -RZ, R86.H0_H0 ;  /* 0x20000056ff317230 */ /* 0x000fe40000004100 */
[----:B-1----:R-:W-:Y:S02]  /*1040*/  HADD2.F32 R81, -RZ, R84.H0_H0 ;  /* 0x20000054ff517230 */ /* 0x002fe40000004100 */
[----:B------:R-:W-:Y:S02]  /*1050*/  HADD2.F32 R55, -RZ, R55.H0_H0 ;  /* 0x20000037ff377230 */ /* 0x000fe40000004100 */
[C---:B------:R-:W-:Y:S01]  /*1060*/  FADD.FTZ R51, -R52.reuse, R51 ;  /* 0x0000003334337221 */ /* 0x040fe20000010100 */
[----:B------:R-:W-:Y:S02]  /*1070*/  HADD2.F32 R54, -RZ, R54.H0_H0 ;  /* 0x20000036ff367230 */ /* 0x000fe40000004100 */
[C---:B------:R-:W-:Y:S01]  /*1080*/  FADD.FTZ R49, -R52.reuse, R49 ;  /* 0x0000003134317221 */ /* 0x040fe20000010100 */
[----:B------:R-:W-:Y:S01]  /*1090*/  FADD.FTZ R88, -R52, R81 ;  /* 0x0000005134587221 */ /* 0x000fe20000010100 */
[----:B0----5:R-:W-:Y:S01]  /*10a0*/  FMUL.FTZ R82, R20, R55 ;  /* 0x0000003714527220 */ /* 0x021fe20000410000 */
[----:B------:R-:W-:Y:S01]  /*10b0*/  FMUL.FTZ R81, R51, UR35 ;  /* 0x0000002333517c20 */ /* 0x000fe20008410000 */
[----:B------:R-:W-:-:S02]  /*10c0*/  HADD2.F32 R48, -RZ, R50.H0_H0 ;  /* 0x20000032ff307230 */ /* 0x000fc40000004100 */
[----:B------:R-:W-:Y:S01]  /*10d0*/  FMUL.FTZ R80, R49, UR35 ;  /* 0x0000002331507c20 */ /* 0x000fe20008410000 */
        /* <DEDUP_REMOVED lines=24> */
.L_x_3696:
        /* <DEDUP_REMOVED lines=35> */
.L_x_3702:
        /* <DEDUP_REMOVED lines=10> */
[C---:B-1----:R-:W-:Y:S01]  /*1530*/  @P1 IMAD.WIDE.U32 R50, R49.reuse, 0x8, R50 ;  /* 0x0000000831321825 */ /* 0x042fe200078e0032 */
[----:B------:R-:W-:-:S05]  /*1540*/  @P1 IADD3 R49, PT, PT, R49, 0x80, RZ ;  /* 0x0000008031311810 */ /* 0x000fca0007ffe0ff */
[----:B------:R-:W1:Y:S01]  /*1550*/  @P1 LDC.64 R90, c[0x0][0x3b0] ;  /* 0x0000ec00ff5a1b82 */ /* 0x000e620000000a00 */
[----:B------:R-:W5:Y:S01]  /*1560*/  @P1 LDG.E.64 R66, desc[UR24][R50.64] ;  /* 0x0000001832421981 */ /* 0x000f62000c1e1b00 */
[----:B--2---:R-:W-:-:S06]  /*1570*/  @P3 IMAD.WIDE.U32 R52, R49, 0x8, R52 ;  /* 0x0000000831343825 */ /* 0x004fcc00078e0034 */
[----:B------:R-:W2:Y:S01]  /*1580*/  @P3 LDC.64 R48, c[0x0][0x3b0] ;  /* 0x0000ec00ff303b82 */ /* 0x000ea20000000a00 */
[----:B------:R-:W5:Y:S01]  /*1590*/  @P3 LDG.E.64 R70, desc[UR24][R52.64] ;  /* 0x0000001834463981 */ /* 0x000f62000c1e1b00 */
[C---:B0-----:R-:W-:Y:S01]  /*15a0*/  @P2 IMAD.WIDE.U32 R92, R89.reuse, 0x4, R92 ;  /* 0x00000004595c2825 */ /* 0x041fe200078e005c */
[----:B------:R-:W-:-:S04]  /*15b0*/  @P2 IADD3 R89, PT, PT, R89, 0x80, RZ ;  /* 0x0000008059592810 */ /* 0x000fc80007ffe0ff */
[----:B------:R0:W5:Y:S01]  /*15c0*/  @P2 LDG.E R3, desc[UR24][R92.64] ;  /* 0x000000185c032981 */ /* 0x000162000c1e1900 */
[C---:B-1----:R-:W-:Y:S01]  /*15d0*/  @P1 IMAD.WIDE.U32 R90, R89.reuse, 0x4, R90 ;  /* 0x00000004595a1825 */ /* 0x042fe200078e005a */
[----:B------:R-:W-:-:S04]  /*15e0*/  @P1 IADD3 R89, PT, PT, R89, 0x80, RZ ;  /* 0x0000008059591810 */ /* 0x000fc80007ffe0ff */
[----:B------:R1:W5:Y:S01]  /*15f0*/  @P1 LDG.E R2, desc[UR24][R90.64] ;  /* 0x000000185a021981 */ /* 0x000362000c1e1900 */
[----:B--2---:R-:W-:-:S05]  /*1600*/  @P3 IMAD.WIDE.U32 R48, R89, 0x4, R48 ;  /* 0x0000000459303825 */ /* 0x004fca00078e0030 */
[----:B------:R1:W5:Y:S01]  /*1610*/  @P3 LDG.E R0, desc[UR24][R48.64] ;  /* 0x0000001830003981 */ /* 0x000362000c1e1900 */
[----:B0-----:R-:W-:-:S07]  /*1620*/  CS2R R92, SRZ ;  /* 0x00000000005c7805 */ /* 0x001fce000001ff00 */
.L_x_3701:
[----:B------:R-:W-:Y:S05]  /*1630*/  BSYNC.RECONVERGENT B0 ;  /* 0x0000000000007941 */ /* 0x000fea0003800200 */
.L_x_3695:
        /* <DEDUP_REMOVED lines=32> */
.L_x_3704:
[----:B------:R-:W-:Y:S05]  /*1840*/  BSYNC.RECONVERGENT B0 ;  /* 0x0000000000007941 */ /* 0x000fea0003800200 */
.L_x_3703:
        /* <DEDUP_REMOVED lines=49> */
[----:B------:R-:W-:-:S07]  /*1b60*/  F2FP.F16.F32.PACK_AB R7, RZ, R7 ;  /* 0x00000007ff07723e */ /* 0x000fce00000000ff */
.L_x_3709:
        /* <DEDUP_REMOVED lines=11> */
.L_x_3710:
        /* <DEDUP_REMOVED lines=11> */
.L_x_3711:
        /* <DEDUP_REMOVED lines=10> */
[----:B------:R-:W-:Y:S01]  /*1d70*/  F2FP.F16.F32.PACK_AB R10, RZ, R10 ;  /* 0x0000000aff0a723e */ /* 0x000fe200000000ff */
[----:B------:R-:W-:Y:S06]  /*1d80*/  BRA `(.L_x_3712) ;  /* 0x00000008007c7947 */ /* 0x000fec0003800000 */
.L_x_3708:
        /* <DEDUP_REMOVED lines=19> */
[----:B------:R-:W-:Y:S01]  /*1ec0*/  F2FP.F16.F32.PACK_AB R11, RZ, R11 ;  /* 0x0000000bff0b723e */ /* 0x000fe200000000ff */
[----:B------:R-:W-:Y:S01]  /*1ed0*/  @P4 FMUL.FTZ R50, R49, UR12 ;  /* 0x0000000c31324c20 */ /* 0x000fe20008410000 */
[----:B------:R-:W-:Y:S01]  /*1ee0*/  FSEL R49, R54, RZ, P0 ;  /* 0x000000ff36317208 */ /* 0x000fe20000000000 */
[----:B-1----:R-:W-:Y:S01]  /*1ef0*/  @P4 FMUL.FTZ R51, R48, UR15 ;  /* 0x0000000f30334c20 */ /* 0x002fe20008410000 */
[----:B------:R-:W-:-:S02]  /*1f00*/  F2FP.F16.F32.PACK_AB R48, RZ, R48 ;  /* 0x00000030ff30723e */ /* 0x000fc400000000ff */
[----:B------:R-:W-:Y:S01]  /*1f10*/  @P4 FSEL R50, R50, RZ, P5 ;  /* 0x000000ff32324208 */ /* 0x000fe20002800000 */
[----:B--2---:R-:W-:Y:S01]  /*1f20*/  @P4 FMUL.FTZ R54, R49, UR37 ;  /* 0x0000002531364c20 */ /* 0x004fe20008410000 */
[----:B------:R-:W-:Y:S01]  /*1f30*/  @P4 FMUL.FTZ R51, R51, UR14 ;  /* 0x0000000e33334c20 */ /* 0x000fe20008410000 */
[----:B------:R-:W-:Y:S02]  /*1f40*/  @P4 LOP3.LUT P5, RZ, R3, 0xff0000, RZ, 0xc0, !PT ;  /* 0x00ff000003ff4812 */ /* 0x000fe400078ac0ff */
[----:B------:R-:W-:Y:S01]  /*1f50*/  @P4 F2FP.F16.F32.PACK_AB R55, RZ, R50 ;  /* 0x00000032ff37423e */ /* 0x000fe200000000ff */
[----:B------:R-:W-:Y:S01]  /*1f60*/  FFMA.FTZ R50, R64, UR10, R52 ;  /* 0x0000000a40327c23 */ /* 0x000fe20008010034 */
[----:B------:R-:W-:Y:S01]  /*1f70*/  @P4 FMUL.FTZ R54, R54, UR36 ;  /* 0x0000002436364c20 */ /* 0x000fe20008410000 */
[----:B------:R-:W-:Y:S02]  /*1f80*/  @P4 FSEL R51, R51, RZ, P6 ;  /* 0x000000ff33334208 */ /* 0x000fe40003000000 */
[----:B------:R-:W-:Y:S01]  /*1f90*/  FADD.FTZ R50, R65, -R50 ;  /* 0x8000003241327221 */ /* 0x000fe20000010000 */
[----:B------:R-:W-:-:S02]  /*1fa0*/  F2FP.F16.F32.PACK_AB R49, RZ, R49 ;  /* 0x00000031ff31723e */ /* 0x000fc400000000ff */
[----:B------:R-:W-:Y:S01]  /*1fb0*/  @P4 FSEL R54, R54, RZ, P5 ;  /* 0x000000ff36364208 */ /* 0x000fe20002800000 */
[----:B------:R-:W-:Y:S01]  /*1fc0*/  FMUL.FTZ R50, R50, UR35 ;  /* 0x0000002332327c20 */ /* 0x000fe20008410000 */
[----:B------:R-:W-:Y:S02]  /*1fd0*/  @P4 F2FP.F16.F32.PACK_AB R51, RZ, R51 ;  /* 0x00000033ff33423e */ /* 0x000fe400000000ff */
[----:B------:R-:W-:Y:S02]  /*1fe0*/  @P4 F2FP.F16.F32.PACK_AB R54, RZ, R54 ;  /* 0x00000036ff36423e */ /* 0x000fe400000000ff */
[----:B------:R-:W-:Y:S02]  /*1ff0*/  FSEL R50, R50, RZ, P0 ;  /* 0x000000ff32327208 */ /* 0x000fe40000000000 */
[----:B------:R-:W-:Y:S02]  /*2000*/  @P4 PRMT R7, R55, 0x7610, R7 ;  /* 0x0000761037074816 */ /* 0x000fe40000000007 */
[----:B------:R-:W-:-:S02]  /*2010*/  @P4 PRMT R8, R51, 0x7610, R8 ;  /* 0x0000761033084816 */ /* 0x000fc40000000008 */
[----:B------:R-:W-:Y:S02]  /*2020*/  @P4 PRMT R9, R54, 0x7610, R9 ;  /* 0x0000761036094816 */ /* 0x000fe40000000009 */
[----:B------:R-:W-:Y:S02]  /*2030*/  F2FP.F16.F32.PACK_AB R58, RZ, R50 ;  /* 0x00000032ff3a723e */ /* 0x000fe400000000ff */
[----:B------:R-:W-:Y:S02]  /*2040*/  PRMT R56, R48, 0x7610, R56 ;  /* 0x0000761030387816 */ /* 0x000fe40000000038 */
[----:B------:R-:W-:Y:S01]  /*2050*/  PRMT R57, R49, 0x7610, R57 ;  /* 0x0000761031397816 */ /* 0x000fe20000000039 */
[----:B------:R-:W-:Y:S06]  /*2060*/  BRA.U !UP3, `(.L_x_3712) ;  /* 0x000000050bc47547 */ /* 0x000fec000b800000 */
[----:B------:R-:W-:Y:S01]  /*2070*/  FMUL.FTZ R10, R50, UR27 ;  /* 0x0000001b320a7c20 */ /* 0x000fe20008410000 */
[----:B------:R-:W-:-:S03]  /*2080*/  ISETP.GE.U32.AND P0, PT, R3, 0x1000000, PT ;  /* 0x010000000300780c */ /* 0x000fc60003f06070 */
[----:B------:R-:W-:-:S05]  /*2090*/  FMUL.FTZ R10, R10, UR26 ;  /* 0x0000001a0a0a7c20 */ /* 0x000fca0008410000 */
[----:B------:R-:W-:-:S04]  /*20a0*/  FSEL R10, R10, RZ, P0 ;  /* 0x000000ff0a0a7208 */ /* 0x000fc80000000000 */
[----:B------:R-:W-:Y:S01]  /*20b0*/  F2FP.F16.F32.PACK_AB R10, RZ, R10 ;  /* 0x0000000aff0a723e */ /* 0x000fe200000000ff */
[----:B------:R-:W-:Y:S06]  /*20c0*/  BRA `(.L_x_3712) ;  /* 0x0000000400ac7947 */ /* 0x000fec0003800000 */
.L_x_3707:
[----:B------:R-:W-:-:S04]  /*20d0*/  UISETP.NE.U32.AND UP0, UPT, UR4, URZ, UPT ;  /* 0x000000ff0400728c */ /* 0x000fc8000bf05070 */
[----:B------:R-:W-:-:S09]  /*20e0*/  UISETP.NE.AND.EX UP0, UPT, UR5, URZ, UPT, UP0 ;  /* 0x000000ff0500728c */ /* 0x000fd2000bf05300 */
[----:B------:R-:W-:Y:S05]  /*20f0*/  BRA.U UP0, `(.L_x_3713) ;  /* 0x0000000100c07547 */ /* 0x000fea000b800000 */
[----:B------:R-:W-:Y:S01]  /*2100*/  ISETP.LT.AND P0, PT, RZ, UR34, PT ;  /* 0x00000022ff007c0c */ /* 0x000fe2000bf01270 */
[----:B-----5:R-:W-:Y:S01]  /*2110*/  HADD2.F32 R48, -RZ, R68.H0_H0 ;  /* 0x20000044ff307230 */ /* 0x020fe20000004100 */
        /* <DEDUP_REMOVED lines=14> */
[----:B0-----:R-:W-:Y:S02]  /*2200*/  @P4 FMUL.FTZ R48, R48, UR13 ;  /* 0x0000000d30304c20 */ /* 0x001fe40008410000 */
[----:B------:R-:W-:-:S02]  /*2210*/  HADD2.F32 R49, -RZ, R49.H0_H0 ;  /* 0x20000031ff317230 */ /* 0x000fc40000004100 */
[----:B------:R-:W-:-:S03]  /*2220*/  @P4 FMUL.FTZ R48, R48, UR12 ;  /* 0x0000000c30304c20 */ /* 0x000fc60008410000 */
[----:B------:R-:W-:Y:S01]  /*2230*/  @P0 FFMA.FTZ R49, R50, UR35, R49 ;  /* 0x0000002332310c23 */ /* 0x000fe20008010031 */
[----:B------:R-:W-:Y:S01]  /*2240*/  HADD2.F32 R50, -RZ, R69.H0_H0 ;  /* 0x20000045ff327230 */ /* 0x000fe20000004100 */
[----:B------:R-:W-:Y:S02]  /*2250*/  @P4 FSEL R48, R48, RZ, P6 ;  /* 0x000000ff30304208 */ /* 0x000fe40003000000 */
[----:B-1----:R-:W-:Y:S01]  /*2260*/  @P4 FMUL.FTZ R49, R49, UR15 ;  /* 0x0000000f31314c20 */ /* 0x002fe20008410000 */
[----:B------:R-:W-:Y:S01]  /*2270*/  @P4 LOP3.LUT P6, RZ, R3, 0xff0000, RZ, 0xc0, !PT ;  /* 0x00ff000003ff4812 */ /* 0x000fe200078cc0ff */
[----:B------:R-:W-:Y:S01]  /*2280*/  @P0 FFMA.FTZ R50, R51, UR35, R50 ;  /* 0x0000002333320c23 */ /* 0x000fe20008010032 */
[----:B------:R-:W-:Y:S01]  /*2290*/  @P4 F2FP.F16.F32.PACK_AB R48, RZ, R48 ;  /* 0x00000030ff30423e */ /* 0x000fe200000000ff */
[----:B------:R-:W-:Y:S02]  /*22a0*/  @P4 FMUL.FTZ R49, R49, UR14 ;  /* 0x0000000e31314c20 */ /* 0x000fe40008410000 */
[----:B--2---:R-:W-:Y:S01]  /*22b0*/  @P4 FMUL.FTZ R50, R50, UR37 ;  /* 0x0000002532324c20 */ /* 0x004fe20008410000 */
[----:B------:R-:W-:-:S02]  /*22c0*/  @P4 PRMT R7, R48, 0x7610, R7 ;  /* 0x0000761030074816 */ /* 0x000fc40000000007 */
[----:B------:R-:W-:Y:S01]  /*22d0*/  @P4 FSEL R49, R49, RZ, P5 ;  /* 0x000000ff31314208 */ /* 0x000fe20002800000 */
[----:B------:R-:W-:-:S03]  /*22e0*/  @P4 FMUL.FTZ R50, R50, UR36 ;  /* 0x0000002432324c20 */ /* 0x000fc60008410000 */
[----:B------:R-:W-:Y:S02]  /*22f0*/  @P4 F2FP.F16.F32.PACK_AB R49, RZ, R49 ;  /* 0x00000031ff31423e */ /* 0x000fe400000000ff */
[----:B------:R-:W-:Y:S02]  /*2300*/  @P4 FSEL R50, R50, RZ, P6 ;  /* 0x000000ff32324208 */ /* 0x000fe40003000000 */
[----:B------:R-:W-:Y:S02]  /*2310*/  @P4 PRMT R8, R49, 0x7610, R8 ;  /* 0x0000761031084816 */ /* 0x000fe40000000008 */
[----:B------:R-:W-:-:S04]  /*2320*/  @P4 F2FP.F16.F32.PACK_AB R50, RZ, R50 ;  /* 0x00000032ff32423e */ /* 0x000fc800000000ff */
        /* <DEDUP_REMOVED lines=11> */
[----:B------:R-:W-:Y:S01]  /*23e0*/  F2FP.F16.F32.PACK_AB R10, RZ, R10 ;  /* 0x0000000aff0a723e */ /* 0x000fe200000000ff */
[----:B------:R-:W-:Y:S06]  /*23f0*/  BRA `(.L_x_3712) ;  /* 0x0000000000e07947 */ /* 0x000fec0003800000 */
.L_x_3713:
[----:B------:R-:W-:Y:S01]  /*2400*/  PLOP3.LUT P0, PT, PT, PT, UP2, 0x80, 0x8 ;  /* 0x000000000008781c */ /* 0x000fe20003f0f028 */
[----:B-----5:R-:W-:Y:S01]  /*2410*/  HADD2.F32 R50, -RZ, R68.H0_H0 ;  /* 0x20000044ff327230 */ /* 0x020fe20000004100 */
[----:B------:R-:W-:Y:S01]  /*2420*/  ISETP.LT.AND P4, PT, RZ, UR34, PT ;  /* 0x00000022ff007c0c */ /* 0x000fe2000bf81270 */
[----:B------:R-:W0:Y:S01]  /*2430*/  @UP3 LDCU.64 UR12, c[0x0][0x408] ;  /* 0x00008100ff0c37ac */ /* 0x000e220008000a00 */
[----:B------:R-:W-:Y:S01]  /*2440*/  SHF.R.U64 R49, R68, 0x10, R69 ;  /* 0x0000001044317819 */ /* 0x000fe20000001245 */
[----:B------:R-:W1:Y:S04]  /*2450*/  @UP3 LDCU.64 UR14, c[0x0][0x408] ;  /* 0x00008100ff0e37ac */ /* 0x000e680008000a00 */
[----:B------:R-:W-:Y:S01]  /*2460*/  HADD2.F32 R49, -RZ, R49.H0_H0 ;  /* 0x20000031ff317230 */ /* 0x000fe20000004100 */
[----:B------:R-:W2:Y:S03]  /*2470*/  @UP3 LDCU.64 UR36, c[0x0][0x408] ;  /* 0x00008100ff2437ac */ /* 0x000ea60008000a00 */
        /* <DEDUP_REMOVED lines=10> */
[----:B------:R-:W-:Y:S02]  /*2520*/  HADD2.F32 R48, -RZ, R48.H0_H0 ;  /* 0x20000030ff307230 */ /* 0x000fe40000004100 */
[----:B------:R-:W-:Y:S01]  /*2530*/  @P4 FADD.FTZ R54, R62, -R51 ;  /* 0x800000333e364221 */ /* 0x000fe20000010000 */
[----:B------:R-:W-:-:S02]  /*2540*/  HADD2.F32 R11, -RZ, R69.H0_H0 ;  /* 0x20000045ff0b7230 */ /* 0x000fc40000004100 */
[----:B------:R-:W-:Y:S01]  /*2550*/  @P4 FADD.FTZ R51, R65, -R56 ;  /* 0x8000003841334221 */ /* 0x000fe20000010000 */
[----:B------:R-:W3:Y:S02]  /*2560*/  @UP3 LDCU.64 UR38, c[0x0][0x408] ;  /* 0x00008100ff2637ac */ /* 0x000ee40008000a00 */
[----:B------:R-:W-:Y:S01]  /*2570*/  @P4 FFMA.FTZ R11, R54, UR35, R11 ;  /* 0x00000023360b4c23 */ /* 0x000fe2000801000b */
[----:B------:R-:W-:Y:S02]  /*2580*/  @P4 FFMA.FTZ R48, R51, UR35, R48 ;  /* 0x0000002333304c23 */ /* 0x000fe40008010030 */
[----:B0-----:R-:W-:Y:S01]  /*2590*/  @P0 FMUL.FTZ R51, R50, UR13 ;  /* 0x0000000d32330c20 */ /* 0x001fe20008410000 */
[----:B-1----:R-:W-:Y:S01]  /*25a0*/  @P0 FMUL.FTZ R54, R49, UR15 ;  /* 0x0000000f31360c20 */ /* 0x002fe20008410000 */
[----:B------:R-:W-:Y:S02]  /*25b0*/  @P0 LOP3.LUT P4, RZ, R3, 0xff, RZ, 0xc0, !PT ;  /* 0x000000ff03ff0812 */ /* 0x000fe4000788c0ff */
[----:B------:R-:W-:Y:S01]  /*25c0*/  @P0 FMUL.FTZ R51, R51, UR12 ;  /* 0x0000000c33330c20 */ /* 0x000fe20008410000 */
[----:B------:R-:W-:Y:S01]  /*25d0*/  @P0 FMUL.FTZ R54, R54, UR14 ;  /* 0x0000000e36360c20 */ /* 0x000fe20008410000 */
[----:B------:R-:W-:-:S02]  /*25e0*/  @P0 LOP3.LUT P5, RZ, R3, 0xff00, RZ, 0xc0, !PT ;  /* 0x0000ff0003ff0812 */ /* 0x000fc400078ac0ff */
[----:B------:R-:W-:Y:S02]  /*25f0*/  F2FP.F16.F32.PACK_AB R50, RZ, R50 ;  /* 0x00000032ff32723e */ /* 0x000fe400000000ff */
[----:B------:R-:W-:Y:S02]  /*2600*/  @P0 FSEL R51, R51, RZ, P4 ;  /* 0x000000ff33330208 */ /* 0x000fe40002000000 */
[----:B------:R-:W-:Y:S02]  /*2610*/  @P0 FSEL R54, R54, RZ, P5 ;  /* 0x000000ff36360208 */ /* 0x000fe40002800000 */
[----:B------:R-:W-:Y:S01]  /*2620*/  @P0 F2FP.F16.F32.PACK_AB R55, RZ, R51 ;  /* 0x00000033ff37023e */ /* 0x000fe200000000ff */
[----:B--2---:R-:W-:Y:S01]  /*2630*/  @P0 FMUL.FTZ R51, R11, UR37 ;  /* 0x000000250b330c20 */ /* 0x004fe20008410000 */
[----:B------:R-:W-:Y:S01]  /*2640*/  @P0 F2FP.F16.F32.PACK_AB R56, RZ, R54 ;  /* 0x00000036ff38023e */ /* 0x000fe200000000ff */
[----:B---3--:R-:W-:Y:S01]  /*2650*/  @P0 FMUL.FTZ R54, R48, UR39 ;  /* 0x0000002730360c20 */ /* 0x008fe20008410000 */
[----:B------:R-:W-:Y:S01]  /*2660*/  @P0 LOP3.LUT P4, RZ, R3, 0xff0000, RZ, 0xc0, !PT ;  /* 0x00ff000003ff0812 */ /* 0x000fe2000788c0ff */
[----:B------:R-:W-:Y:S01]  /*2670*/  @P0 FMUL.FTZ R51, R51, UR36 ;  /* 0x0000002433330c20 */ /* 0x000fe20008410000 */
[----:B------:R-:W-:Y:S01]  /*2680*/  @P0 ISETP.GE.U32.AND P5, PT, R3, 0x1000000, PT ;  /* 0x010000000300080c */ /* 0x000fe20003fa6070 */
[----:B------:R-:W-:Y:S01]  /*2690*/  @P0 FMUL.FTZ R54, R54, UR38 ;  /* 0x0000002636360c20 */ /* 0x000fe20008410000 */
[----:B------:R-:W-:-:S02]  /*26a0*/  F2FP.F16.F32.PACK_AB R49, RZ, R49 ;  /* 0x00000031ff31723e */ /* 0x000fc400000000ff */
[----:B------:R-:W-:Y:S02]  /*26b0*/  @P0 FSEL R51, R51, RZ, P4 ;  /* 0x000000ff33330208 */ /* 0x000fe40002000000 */
[----:B------:R-:W-:Y:S02]  /*26c0*/  @P0 FSEL R54, R54, RZ, P5 ;  /* 0x000000ff36360208 */ /* 0x000fe40002800000 */
[----:B------:R-:W-:Y:S02]  /*26d0*/  @P0 F2FP.F16.F32.PACK_AB R51, RZ, R51 ;  /* 0x00000033ff33023e */ /* 0x000fe400000000ff */
[----:B------:R-:W-:Y:S02]  /*26e0*/  @P0 F2FP.F16.F32.PACK_AB R54, RZ, R54 ;  /* 0x00000036ff36023e */ /* 0x000fe400000000ff */
[----:B------:R-:W-:Y:S02]  /*26f0*/  F2FP.F16.F32.PACK_AB R48, RZ, R48 ;  /* 0x00000030ff30723e */ /* 0x000fe400000000ff */
[----:B------:R-:W-:-:S02]  /*2700*/  @P0 PRMT R8, R56, 0x7610, R8 ;  /* 0x0000761038080816 */ /* 0x000fc40000000008 */
[----:B------:R-:W-:Y:S02]  /*2710*/  F2FP.F16.F32.PACK_AB R57, RZ, R11 ;  /* 0x0000000bff39723e */ /* 0x000fe400000000ff */
[----:B------:R-:W-:Y:S02]  /*2720*/  @P0 PRMT R7, R55, 0x7610, R7 ;  /* 0x0000761037070816 */ /* 0x000fe40000000007 */
[----:B------:R-:W-:Y:S02]  /*2730*/  @P0 PRMT R9, R51, 0x7610, R9 ;  /* 0x0000761033090816 */ /* 0x000fe40000000009 */
[----:B------:R-:W-:Y:S02]  /*2740*/  @P0 PRMT R10, R54, 0x7610, R10 ;  /* 0x00007610360a0816 */ /* 0x000fe4000000000a */
[----:B------:R-:W-:Y:S02]  /*2750*/  PRMT R11, R50, 0x7610, R11 ;  /* 0x00007610320b7816 */ /* 0x000fe4000000000b */
[----:B------:R-:W-:-:S02]  /*2760*/  PRMT R56, R49, 0x7610, R56 ;  /* 0x0000761031387816 */ /* 0x000fc40000000038 */
[----:B------:R-:W-:-:S07]  /*2770*/  PRMT R58, R48, 0x7610, R58 ;  /* 0x00007610303a7816 */ /* 0x000fce000000003a */
.L_x_3712:
        /* <DEDUP_REMOVED lines=11> */
.L_x_3714:
        /* <DEDUP_REMOVED lines=9> */
.L_x_3715:
[----:B------:R-:W-:Y:S02]  /*28c0*/  IADD3 R4, PT, PT, R4, 0x80, RZ ;  /* 0x0000008004047810 */ /* 0x000fe40007ffe0ff */
[----:B------:R-:W-:-:S07]  /*28d0*/  IADD3 R53, PT, PT, R53, 0x80, RZ ;  /* 0x0000008035357810 */ /* 0x000fce0007ffe0ff */
.L_x_3706:
[----:B------:R-:W-:Y:S05]  /*28e0*/  BSYNC.RECONVERGENT B0 ;  /* 0x0000000000007941 */ /* 0x000fea0003800200 */
.L_x_3705:
        /* <DEDUP_REMOVED lines=11> */
[----:B-----5:R-:W-:Y:S01]  /*29a0*/  HADD2.F32 R11, -RZ, R66.H0_H0 ;  /* 0x20000042ff0b7230 */ /* 0x020fe20000004100 */
[----:B------:R-:W3:Y:S01]  /*29b0*/  @UP3 LDCU.64 UR14, c[0x0][0x408] ;  /* 0x00008100ff0e37ac */ /* 0x000ee20008000a00 */
[----:B------:R-:W4:Y:S08]  /*29c0*/  @UP3 LDCU.64 UR36, c[0x0][0x408] ;  /* 0x00008100ff2437ac */ /* 0x000f300008000a00 */
[--C-:B01----:R-:W-:Y:S01]  /*29d0*/  @P4 FFMA.FTZ R49, R73, UR10, R52.reuse ;  /* 0x0000000a49314c23 */ /* 0x103fe20008010034 */
[--C-:B------:R-:W-:Y:S01]  /*29e0*/  @P4 FFMA.FTZ R50, R72, UR10, R52.reuse ;  /* 0x0000000a48324c23 */ /* 0x100fe20008010034 */
[--C-:B------:R-:W-:Y:S01]  /*29f0*/  @P4 FFMA.FTZ R51, R75, UR10, R52.reuse ;  /* 0x0000000a4b334c23 */ /* 0x100fe20008010034 */
[----:B------:R-:W-:Y:S01]  /*2a00*/  @P4 FFMA.FTZ R54, R78, UR10, R52 ;  /* 0x0000000a4e364c23 */ /* 0x000fe20008010034 */
[----:B------:R-:W-:Y:S01]  /*2a10*/  @P4 FADD.FTZ R48, R74, -R49 ;  /* 0x800000314a304221 */ /* 0x000fe20000010000 */
[----:B------:R-:W-:Y:S01]  /*2a20*/  SHF.R.U64 R49, R66, 0x10, R67 ;  /* 0x0000001042317819 */ /* 0x000fe20000001243 */
[----:B------:R-:W-:Y:S01]  /*2a30*/  @P4 FADD.FTZ R50, R77, -R50 ;  /* 0x800000324d324221 */ /* 0x000fe20000010000 */
[----:B------:R-:W-:Y:S01]  /*2a40*/  @P4 FADD.FTZ R51, R76, -R51 ;  /* 0x800000334c334221 */ /* 0x000fe20000010000 */
[----:B------:R-:W-:Y:S01]  /*2a50*/  @P4 FFMA.FTZ R11, R48, UR35, R11 ;  /* 0x00000023300b4c23 */ /* 0x000fe2000801000b */
[----:B------:R-:W-:Y:S01]  /*2a60*/  SHF.R.U32.HI R48, RZ, 0x10, R67 ;  /* 0x00000010ff307819 */ /* 0x000fe20000011643 */
[----:B------:R-:W-:-:S02]  /*2a70*/  HADD2.F32 R49, -RZ, R49.H0_H0 ;  /* 0x20000031ff317230 */ /* 0x000fc40000004100 */
[----:B------:R-:W-:Y:S01]  /*2a80*/  @P4 FADD.FTZ R55, R79, -R54 ;  /* 0x800000364f374221 */ /* 0x000fe20000010000 */
[----:B------:R-:W-:Y:S01]  /*2a90*/  @P0 LOP3.LUT P5, RZ, R2, 0xff00, RZ, 0xc0, !PT ;  /* 0x0000ff0002ff0812 */ /* 0x000fe200078ac0ff */
[----:B------:R-:W-:Y:S02]  /*2aa0*/  HADD2.F32 R48, -RZ, R48.H0_H0 ;  /* 0x20000030ff307230 */ /* 0x000fe40000004100 */
[----:B------:R-:W-:Y:S01]  /*2ab0*/  @P4 FFMA.FTZ R49, R50, UR35, R49 ;  /* 0x0000002332314c23 */ /* 0x000fe20008010031 */
[----:B------:R-:W-:Y:S02]  /*2ac0*/  HADD2.F32 R50, -RZ, R67.H0_H0 ;  /* 0x20000043ff327230 */ /* 0x000fe40000004100 */
[----:B------:R-:W-:Y:S01]  /*2ad0*/  @P4 FFMA.FTZ R48, R55, UR35, R48 ;  /* 0x0000002337304c23 */ /* 0x000fe20008010030 */
[----:B---3--:R-:W-:Y:S02]  /*2ae0*/  @P0 FMUL.FTZ R54, R49, UR15 ;  /* 0x0000000f31360c20 */ /* 0x008fe40008410000 */
[----:B------:R-:W-:Y:S01]  /*2af0*/  @P4 FFMA.FTZ R50, R51, UR35, R50 ;  /* 0x0000002333324c23 */ /* 0x000fe20008010032 */
[----:B--2---:R-:W-:Y:S01]  /*2b00*/  @P0 FMUL.FTZ R51, R11, UR13 ;  /* 0x0000000d0b330c20 */ /* 0x004fe20008410000 */
[----:B------:R-:W-:Y:S01]  /*2b10*/  @P0 LOP3.LUT P4, RZ, R2, 0xff, RZ, 0xc0, !PT ;  /* 0x000000ff02ff0812 */ /* 0x000fe2000788c0ff */
[----:B------:R-:W-:Y:S01]  /*2b20*/  @P0 FMUL.FTZ R54, R54, UR14 ;  /* 0x0000000e36360c20 */ /* 0x000fe20008410000 */
[----:B----4-:R-:W-:Y:S01]  /*2b30*/  @P0 FMUL.FTZ R55, R50, UR37 ;  /* 0x0000002532370c20 */ /* 0x010fe20008410000 */
[----:B------:R-:W-:Y:S01]  /*2b40*/  @P0 FMUL.FTZ R51, R51, UR12 ;  /* 0x0000000c33330c20 */ /* 0x000fe20008410000 */
[----:B------:R-:W-:-:S02]  /*2b50*/  F2FP.F16.F32.PACK_AB R49, RZ, R49 ;  /* 0x00000031ff31723e */ /* 0x000fc400000000ff */
[----:B------:R-:W-:Y:S01]  /*2b60*/  @P0 FMUL.FTZ R55, R55, UR36 ;  /* 0x0000002437370c20 */ /* 0x000fe20008410000 */
[----:B------:R-:W-:Y:S02]  /*2b70*/  @P0 FSEL R54, R54, RZ, P5 ;  /* 0x000000ff36360208 */ /* 0x000fe40002800000 */
[----:B------:R-:W-:Y:S02]  /*2b80*/  @P0 FSEL R51, R51, RZ, P4 ;  /* 0x000000ff33330208 */ /* 0x000fe40002000000 */
[----:B------:R-:W-:Y:S02]  /*2b90*/  @P0 LOP3.LUT P4, RZ, R2, 0xff0000, RZ, 0xc0, !PT ;  /* 0x00ff000002ff0812 */ /* 0x000fe4000788c0ff */
[----:B------:R-:W-:Y:S02]  /*2ba0*/  @P0 F2FP.F16.F32.PACK_AB R51, RZ, R51 ;  /* 0x00000033ff33023e */ /* 0x000fe400000000ff */
[----:B------:R-:W-:Y:S02]  /*2bb0*/  @P0 FSEL R55, R55, RZ, P4 ;  /* 0x000000ff37370208 */ /* 0x000fe40002000000 */
[----:B------:R-:W-:-:S02]  /*2bc0*/  @P0 F2FP.F16.F32.PACK_AB R54, RZ, R54 ;  /* 0x00000036ff36023e */ /* 0x000fc400000000ff */
[----:B------:R-:W-:Y:S02]  /*2bd0*/  @P0 F2FP.F16.F32.PACK_AB R55, RZ, R55 ;  /* 0x00000037ff37023e */ /* 0x000fe400000000ff */
[----:B------:R-:W-:Y:S02]  /*2be0*/  F2FP.F16.F32.PACK_AB R50, RZ, R50 ;  /* 0x00000032ff32723e */ /* 0x000fe400000000ff */
[----:B------:R-:W-:Y:S02]  /*2bf0*/  @P0 PRMT R7, R51, 0x7610, R7 ;  /* 0x0000761033070816 */ /* 0x000fe40000000007 */
[----:B------:R-:W-:Y:S02]  /*2c00*/  @P0 PRMT R8, R54, 0x7610, R8 ;  /* 0x0000761036080816 */ /* 0x000fe40000000008 */
[----:B------:R-:W-:Y:S02]  /*2c10*/  @P0 PRMT R9, R55, 0x7610, R9 ;  /* 0x0000761037090816 */ /* 0x000fe40000000009 */
[----:B------:R-:W-:-:S02]  /*2c20*/  F2FP.F16.F32.PACK_AB R11, RZ, R11 ;  /* 0x0000000bff0b723e */ /* 0x000fc400000000ff */
        /* <DEDUP_REMOVED lines=11> */
.L_x_3719:
[----:B------:R-:W-:Y:S01]  /*2ce0*/  ISETP.LT.AND P0, PT, RZ, UR34, PT ;  /* 0x00000022ff007c0c */ /* 0x000fe2000bf01270 */
[----:B01---5:R-:W-:Y:S01]  /*2cf0*/  HADD2.F32 R48, -RZ, R66.H0_H0 ;  /* 0x20000042ff307230 */ /* 0x023fe20000004100 */
        /* <DEDUP_REMOVED lines=14> */
[----:B0-----:R-:W-:Y:S02]  /*2de0*/  @P4 FMUL.FTZ R48, R48, UR13 ;  /* 0x0000000d30304c20 */ /* 0x001fe40008410000 */
[----:B------:R-:W-:Y:S02]  /*2df0*/  HADD2.F32 R49, -RZ, R49.H0_H0 ;  /* 0x20000031ff317230 */ /* 0x000fe40000004100 */
        /* <DEDUP_REMOVED lines=30> */
.L_x_3718:
        /* <DEDUP_REMOVED lines=22> */
[----:B------:R-:W-:Y:S01]  /*3140*/  F2FP.F16.F32.PACK_AB R11, RZ, R11 ;  /* 0x0000000bff0b723e */ /* 0x000fe200000000ff */
[----:B------:R-:W-:Y:S01]  /*3150*/  @P4 FMUL.FTZ R50, R49, UR12 ;  /* 0x0000000c31324c20 */ /* 0x000fe20008410000 */
[----:B------:R-:W-:Y:S01]  /*3160*/  FSEL R49, R54, RZ, P0 ;  /* 0x000000ff36317208 */ /* 0x000fe20000000000 */
[----:B0-----:R-:W-:Y:S01]  /*3170*/  @P4 FMUL.FTZ R51, R48, UR15 ;  /* 0x0000000f30334c20 */ /* 0x001fe20008410000 */
[----:B------:R-:W-:-:S02]  /*3180*/  F2FP.F16.F32.PACK_AB R48, RZ, R48 ;  /* 0x00000030ff30723e */ /* 0x000fc400000000ff */
[----:B------:R-:W-:Y:S01]  /*3190*/  @P4 FSEL R50, R50, RZ, P5 ;  /* 0x000000ff32324208 */ /* 0x000fe20002800000 */
[----:B-1----:R-:W-:Y:S01]  /*31a0*/  @P4 FMUL.FTZ R54, R49, UR37 ;  /* 0x0000002531364c20 */ /* 0x002fe20008410000 */
        /* <DEDUP_REMOVED lines=26> */
.L_x_3721:
        /* <DEDUP_REMOVED lines=11> */
.L_x_3722:
        /* <DEDUP_REMOVED lines=11> */
.L_x_3723:
        /* <DEDUP_REMOVED lines=11> */
.L_x_3724:
        /* <DEDUP_REMOVED lines=10> */
[----:B------:R-:W-:-:S07]  /*3600*/  F2FP.F16.F32.PACK_AB R10, RZ, R10 ;  /* 0x0000000aff0a723e */ /* 0x000fce00000000ff */
.L_x_3720:
        /* <DEDUP_REMOVED lines=9> */
.L_x_3725:
        /* <DEDUP_REMOVED lines=9> */
.L_x_3726:
[----:B------:R-:W-:Y:S02]  /*3730*/  IADD3 R4, PT, PT, R4, 0x80, RZ ;  /* 0x0000008004047810 */ /* 0x000fe40007ffe0ff */
[----:B------:R-:W-:-:S07]  /*3740*/  IADD3 R53, PT, PT, R53, 0x80, RZ ;  /* 0x0000008035357810 */ /* 0x000fce0007ffe0ff */
.L_x_3717:
[----:B------:R-:W-:Y:S05]  /*3750*/  BSYNC.RECONVERGENT B0 ;  /* 0x0000000000007941 */ /* 0x000fea0003800200 */
.L_x_3716:
        /* <DEDUP_REMOVED lines=11> */
[----:B-----5:R-:W-:Y:S01]  /*3810*/  HADD2.F32 R11, -RZ, R70.H0_H0 ;  /* 0x20000046ff0b7230 */ /* 0x020fe20000004100 */
[----:B0123--:R-:W-:Y:S01]  /*3820*/  SHF.R.U64 R48, R70, 0x10, R71 ;  /* 0x0000001046307819 */ /* 0x00ffe20000001247 */
[----:B------:R-:W0:Y:S01]  /*3830*/  @UP3 LDCU.64 UR14, c[0x0][0x408] ;  /* 0x00008100ff0e37ac */ /* 0x000e220008000a00 */
[----:B------:R-:W1:Y:S03]  /*3840*/  @UP3 LDCU.64 UR36, c[0x0][0x408] ;  /* 0x00008100ff2437ac */ /* 0x000e660008000a00 */
[----:B------:R-:W-:-:S04]  /*3850*/  HADD2.F32 R48, -RZ, R48.H0_H0 ;  /* 0x20000030ff307230 */ /* 0x000fc80000004100 */
[--C-:B------:R-:W-:Y:S01]  /*3860*/  @P4 FFMA.FTZ R49, R81, UR10, R52.reuse ;  /* 0x0000000a51314c23 */ /* 0x100fe20008010034 */
[--C-:B------:R-:W-:Y:S01]  /*3870*/  @P4 FFMA.FTZ R54, R80, UR10, R52.reuse ;  /* 0x0000000a50364c23 */ /* 0x100fe20008010034 */
[--C-:B------:R-:W-:Y:S01]  /*3880*/  @P4 FFMA.FTZ R51, R85, UR10, R52.reuse ;  /* 0x0000000a55334c23 */ /* 0x100fe20008010034 */
[----:B------:R-:W-:Y:S01]  /*3890*/  @P4 FFMA.FTZ R55, R88, UR10, R52 ;  /* 0x0000000a58374c23 */ /* 0x000fe20008010034 */
[----:B------:R-:W-:Y:S01]  /*38a0*/  @P4 FADD.FTZ R50, R82, -R49 ;  /* 0x8000003152324221 */ /* 0x000fe20000010000 */
[----:B------:R-:W-:Y:S01]  /*38b0*/  @P4 FADD.FTZ R49, R83, -R54 ;  /* 0x8000003653314221 */ /* 0x000fe20000010000 */
[----:B------:R-:W-:Y:S01]  /*38c0*/  SHF.R.U32.HI R54, RZ, 0x10, R71 ;  /* 0x00000010ff367819 */ /* 0x000fe20000011647 */
[----:B------:R-:W-:Y:S01]  /*38d0*/  @P4 FADD.FTZ R51, R84, -R51 ;  /* 0x8000003354334221 */ /* 0x000fe20000010000 */
[----:B------:R-:W-:Y:S01]  /*38e0*/  @P4 FFMA.FTZ R11, R50, UR35, R11 ;  /* 0x00000023320b4c23 */ /* 0x000fe2000801000b */
[----:B------:R-:W-:Y:S02]  /*38f0*/  HADD2.F32 R50, -RZ, R71.H0_H0 ;  /* 0x20000047ff327230 */ /* 0x000fe40000004100 */
[----:B------:R-:W-:Y:S01]  /*3900*/  @P4 FFMA.FTZ R48, R49, UR35, R48 ;  /* 0x0000002331304c23 */ /* 0x000fe20008010030 */
[----:B------:R-:W-:-:S02]  /*3910*/  HADD2.F32 R49, -RZ, R54.H0_H0 ;  /* 0x20000036ff317230 */ /* 0x000fc40000004100 */
[----:B------:R-:W-:Y:S01]  /*3920*/  @P4 FADD.FTZ R52, R86, -R55 ;  /* 0x8000003756344221 */ /* 0x000fe20000010000 */
[----:B------:R-:W-:Y:S01]  /*3930*/  @P0 LOP3.LUT P5, RZ, R0, 0xff00, RZ, 0xc0, !PT ;  /* 0x0000ff0000ff0812 */ /* 0x000fe200078ac0ff */
        /* <DEDUP_REMOVED lines=9> */
[----:B------:R-:W-:-:S02]  /*39d0*/  F2FP.F16.F32.PACK_AB R48, RZ, R48 ;  /* 0x00000030ff30723e */ /* 0x000fc400000000ff */
[----:B------:R-:W-:Y:S02]  /*39e0*/  @P0 FSEL R51, R51, RZ, P4 ;  /* 0x000000ff33330208 */ /* 0x000fe40002000000 */
[----:B------:R-:W-:Y:S02]  /*39f0*/  @P0 LOP3.LUT P4, RZ, R0, 0xff0000, RZ, 0xc0, !PT ;  /* 0x00ff000000ff0812 */ /* 0x000fe4000788c0ff */
[----:B------:R-:W-:Y:S02]  /*3a00*/  @P0 FSEL R52, R52, RZ, P5 ;  /* 0x000000ff34340208 */ /* 0x000fe40002800000 */
[----:B------:R-:W-:Y:S02]  /*3a10*/  @P0 FSEL R54, R54, RZ, P4 ;  /* 0x000000ff36360208 */ /* 0x000fe40002000000 */
[----:B------:R-:W-:Y:S02]  /*3a20*/  @P0 F2FP.F16.F32.PACK_AB R51, RZ, R51 ;  /* 0x00000033ff33023e */ /* 0x000fe400000000ff */
        /* <DEDUP_REMOVED lines=18> */
.L_x_3730:
[----:B------:R-:W-:Y:S01]  /*3b50*/  ISETP.LT.AND P0, PT, RZ, UR34, PT ;  /* 0x00000022ff007c0c */ /* 0x000fe2000bf01270 */
[----:B0123-5:R-:W-:Y:S01]  /*3b60*/  HADD2.F32 R48, -RZ, R70.H0_H0 ;  /* 0x20000046ff307230 */ /* 0x02ffe20000004100 */
        /* <DEDUP_REMOVED lines=46> */
.L_x_3729:
        /* <DEDUP_REMOVED lines=41> */
[----:B------:R-:W-:-:S02]  /*40e0*/  @P4 PRMT R7, R52, 0x7610, R7 ;  /* 0x0000761034074816 */ /* 0x000fc40000000007 */
[----:B------:R-:W-:Y:S02]  /*40f0*/  @P4 PRMT R8, R51, 0x7610, R8 ;  /* 0x0000761033084816 */ /* 0x000fe40000000008 */
[----:B------:R-:W-:Y:S02]  /*4100*/  @P4 PRMT R9, R54, 0x7610, R9 ;  /* 0x0000761036094816 */ /* 0x000fe40000000009 */
[----:B------:R-:W-:Y:S02]  /*4110*/  F2FP.F16.F32.PACK_AB R11, RZ, R11 ;  /* 0x0000000bff0b723e */ /* 0x000fe400000000ff */
        /* <DEDUP_REMOVED lines=10> */
.L_x_3732:
        /* <DEDUP_REMOVED lines=22> */
[----:B------:R-:W-:-:S07]  /*4320*/  F2FP.F16.F32.PACK_AB R7, RZ, R7 ;  /* 0x00000007ff07723e */ /* 0x000fce00000000ff */
.L_x_3733:
        /* <DEDUP_REMOVED lines=11> */
.L_x_3734:
        /* <DEDUP_REMOVED lines=11> */
.L_x_3735:
[----:B------:R-:W-:-:S07]  /*4490*/  @P0 PRMT R10, R48, 0x7610, R10 ;  /* 0x00007610300a0816 */ /* 0x000fce000000000a */
.L_x_3731:
        /* <DEDUP_REMOVED lines=9> */
.L_x_3736:
        /* <DEDUP_REMOVED lines=9> */
.L_x_3728:
[----:B------:R-:W-:Y:S05]  /*45c0*/  BSYNC.RECONVERGENT B0 ;  /* 0x0000000000007941 */ /* 0x000fea0003800200 */
.L_x_3727:
[----:B------:R-:W-:Y:S02]  /*45d0*/  UIADD3 UR7, UPT, UPT, UR7, UR30, URZ ;  /* 0x0000001e07077290 */ /* 0x000fe4000fffe0ff */
[----:B------:R-:W-:Y:S02]  /*45e0*/  UPLOP3.LUT UP1, UPT, UPT, UPT, UP1, 0x40, 0x4 ;  /* 0x000000000004789c */ /* 0x000fe40003f2e810 */
[----:B------:R-:W-:-:S09]  /*45f0*/  UISETP.GE.AND UP0, UPT, UR7, UR31, UPT ;  /* 0x0000001f0700728c */ /* 0x000fd2000bf06270 */
[----:B------:R-:W-:Y:S05]  /*4600*/  BRA.U !UP0, `(.L_x_3737) ;  /* 0xffffffbd08787547 */ /* 0x000fea000b83ffff */
.L_x_3694:
        /* <DEDUP_REMOVED lines=25> */
.L_x_3738:
        /* <DEDUP_REMOVED lines=14> */
.L_x_6763:


//--------------------- .text._ZN10layer_norm22ln_bwd_finalize_kernelINS_22Kernel_traits_finalizeILj1536Ef6__halfS2_S2_fjLb0ELj1024ELj4ENS_18Kernel_traits_baseILj1536EfS2_S2_S2_fjLj1024EEEEELb0ELb1EEEvNS_9BwdParamsE --------------------------
	.section	.text._ZN10layer_norm22ln_bwd_finalize_kernelINS_22Kernel_traits_finalizeILj1536Ef6__halfS2_S2_fjLb0ELj1024ELj4ENS_18Kernel_traits_baseILj1536EfS2_S2_S2_fjLj1024EEEEELb0ELb1EEEvNS_9BwdParamsE,"ax",@progbits
	.align	128
        .global         _ZN10layer_norm22ln_bwd_finalize_kernelINS_22Kernel_traits_finalizeILj1536Ef6__halfS2_S2_fjLb0ELj1024ELj4ENS_18Kernel_traits_baseILj1536EfS2_S2_S2_fjLj1024EEEEELb0ELb1EEEvNS_9BwdParamsE
        .type           _ZN10layer_norm22ln_bwd_finalize_kernelINS_22Kernel_traits_finalizeILj1536Ef6__halfS2_S2_fjLb0ELj1024ELj4ENS_18Kernel_traits_baseILj1536EfS2_S2_S2_fjLj1024EEEEELb0ELb1EEEvNS_9BwdParamsE,@function
        .size           _ZN10layer_norm22ln_bwd_finalize_kernelINS_22Kernel_traits_finalizeILj1536Ef6__halfS2_S2_fjLb0ELj1024ELj4ENS_18Kernel_traits_baseILj1536EfS2_S2_S2_fjLj1024EEEEELb0ELb1EEEvNS_9BwdParamsE,(.L_x_6764 - _ZN10layer_norm22ln_bwd_finalize_kernelINS_22Kernel_traits_finalizeILj1536Ef6__halfS2_S2_fjLb0ELj1024ELj4ENS_18Kernel_traits_baseILj1536EfS2_S2_S2_fjLj1024EEEEELb0ELb1EEEvNS_9BwdParamsE)
        .other          _ZN10layer_norm22ln_bwd_finalize_kernelINS_22Kernel_traits_finalizeILj1536Ef6__halfS2_S2_fjLb0ELj1024ELj4ENS_18Kernel_traits_baseILj1536EfS2_S2_S2_fjLj1024EEEEELb0ELb1EEEvNS_9BwdParamsE,@"STO_CUDA_ENTRY STV_DEFAULT"
_ZN10layer_norm22ln_bwd_finalize_kernelINS_22Kernel_traits_finalizeILj1536Ef6__halfS2_S2_fjLb0ELj1024ELj4ENS_18Kernel_traits_baseILj1536EfS2_S2_S2_fjLj1024EEEEELb0ELb1EEEvNS_9BwdParamsE:
.text._ZN10layer_norm22ln_bwd_finalize_kernelINS_22Kernel_traits_finalizeILj1536Ef6__halfS2_S2_fjLb0ELj1024ELj4ENS_18Kernel_traits_baseILj1536EfS2_S2_S2_fjLj1024EEEEELb0ELb1EEEvNS_9BwdParamsE:
        /* <DEDUP_REMOVED lines=77> */
.L_x_3743:
        /* <DEDUP_REMOVED lines=118> */
.L_x_3742:
[----:B------:R-:W-:Y:S05]  /*0c30*/  BSYNC.RECONVERGENT B1 ;  /* 0x0000000000017941 */ /* 0x000fea0003800200 */
.L_x_3741:
        /* <DEDUP_REMOVED lines=69> */
.L_x_3745:
[----:B------:R-:W-:Y:S05]  /*1090*/  BSYNC.RECONVERGENT B1 ;  /* 0x0000000000017941 */ /* 0x000fea0003800200 */
.L_x_3744:
        /* <DEDUP_REMOVED lines=38> */
.L_x_3747:
[----:B------:R-:W-:Y:S05]  /*1300*/  BSYNC.RECONVERGENT B1 ;  /* 0x0000000000017941 */ /* 0x000fea0003800200 */
.L_x_3746:
[----:B------:R-:W-:Y:S05]  /*1310*/  @!P1 BRA `(.L_x_3740) ;  /* 0x0000000000409947 */ /* 0x000fea0003800000 */
[----:B------:R-:W0:Y:S01]  /*1320*/  LDC R14, c[0x0][0x388] ;  /* 0x0000e200ff0e7b82 */ /* 0x000e220000000800 */
[----:B------:R-:W-:-:S07]  /*1330*/  IADD3 R12, PT, PT, -R54, RZ, RZ ;  /* 0x000000ff360c7210 */ /* 0x000fce0007ffe1ff */
[----:B------:R-:W1:Y:S08]  /*1340*/  LDC.64 R8, c[0x0][0x440] ;  /* 0x00011000ff087b82 */ /* 0x000e700000000a00 */
[----:B------:R-:W2:Y:S01]  /*1350*/  LDC.64 R10, c[0x0][0x448] ;  /* 0x00011200ff0a7b82 */ /* 0x000ea20000000a00 */
[----:B0-----:R-:W-:-:S05]  /*1360*/  IMAD R0, R3, R14, R0 ;  /* 0x0000000e03007224 */ /* 0x001fca00078e0200 */
[----:B------:R-:W-:-:S07]  /*1370*/  IADD3 R3, PT, PT, R57, R0, RZ ;  /* 0x0000000039037210 */ /* 0x000fce0007ffe0ff */
.L_x_3748:
        /* <DEDUP_REMOVED lines=10> */
.L_x_3740:
[----:B------:R-:W-:Y:S05]  /*1420*/  BSYNC.RECONVERGENT B0 ;  /* 0x0000000000007941 */ /* 0x000fea0003800200 */
.L_x_3739:
        /* <DEDUP_REMOVED lines=57> */
.L_x_3749:
        /* <DEDUP_REMOVED lines=12> */
.L_x_6764:


//--------------------- .text._ZN10layer_norm13ln_bwd_kernelINS_13Kernel_traitsIf6__halfS2_S2_fjLj1536ELj1ELj1ELj4ELj8ENS_18Kernel_traits_baseILj1536EfS2_S2_S2_fjLj128EEEEELb1ELb0ELb1ELb1EEEvNS_9BwdParamsE --------------------------
	.section	.text._ZN10layer_norm13ln_bwd_kernelINS_13Kernel_traitsIf6__halfS2_S2_fjLj1536ELj1ELj1ELj4ELj8ENS_18Kernel_traits_baseILj1536EfS2_S2_S2_fjLj128EEEEELb1ELb0ELb1ELb1EEEvNS_9BwdParamsE,"ax",@progbits
	.align	128
        .global         _ZN10layer_norm13ln_bwd_kernelINS_13Kernel_traitsIf6__halfS2_S2_fjLj1536ELj1ELj1ELj4ELj8ENS_18Kernel_traits_baseILj1536EfS2_S2_S2_fjLj128EEEEELb1ELb0ELb1ELb1EEEvNS_9BwdParamsE
        .type           _ZN10layer_norm13ln_bwd_kernelINS_13Kernel_traitsIf6__halfS2_S2_fjLj1536ELj1ELj1ELj4ELj8ENS_18Kernel_traits_baseILj1536EfS2_S2_S2_fjLj128EEEEELb1ELb0ELb1ELb1EEEvNS_9BwdParamsE,@function
        .size           _ZN10layer_norm13ln_bwd_kernelINS_13Kernel_traitsIf6__halfS2_S2_fjLj1536ELj1ELj1ELj4ELj8ENS_18Kernel_traits_baseILj1536EfS2_S2_S2_fjLj128EEEEELb1ELb0ELb1ELb1EEEvNS_9BwdParamsE,(.L_x_6765 - _ZN10layer_norm13ln_bwd_kernelINS_13Kernel_traitsIf6__halfS2_S2_fjLj1536ELj1ELj1ELj4ELj8ENS_18Kernel_traits_baseILj1536EfS2_S2_S2_fjLj128EEEEELb1ELb0ELb1ELb1EEEvNS_9BwdParamsE)
        .other          _ZN10layer_norm13ln_bwd_kernelINS_13Kernel_traitsIf6__halfS2_S2_fjLj1536ELj1ELj1ELj4ELj8ENS_18Kernel_traits_baseILj1536EfS2_S2_S2_fjLj128EEEEELb1ELb0ELb1ELb1EEEvNS_9BwdParamsE,@"STO_CUDA_ENTRY STV_DEFAULT"
_ZN10layer_norm13ln_bwd_kernelINS_13Kernel_traitsIf6__halfS2_S2_fjLj1536ELj1ELj1ELj4ELj8ENS_18Kernel_traits_baseILj1536EfS2_S2_S2_fjLj128EEEEELb1ELb0ELb1ELb1EEEvNS_9BwdParamsE:
.text._ZN10layer_norm13ln_bwd_kernelINS_13Kernel_traitsIf6__halfS2_S2_fjLj1536ELj1ELj1ELj4ELj8ENS_18Kernel_traits_baseILj1536EfS2_S2_S2_fjLj128EEEEELb1ELb0ELb1ELb1EEEvNS_9BwdParamsE:
        /* <DEDUP_REMOVED lines=35> */
.L_x_3783:
[----:B0-----:R-:W-:Y:S02]  /*0230*/  UIMAD.WIDE UR10, UR8, 0x4, UR18 ;  /* 0x00000004080a78a5 */ /* 0x001fe4000f8e0212 */
[----:B------:R-:W-:-:S04]  /*0240*/  UIMAD.WIDE UR30, UR8, 0x4, UR16 ;  /* 0x00000004081e78a5 */ /* 0x000fc8000f8e0210 */
[----:B------:R-:W-:Y:S02]  /*0250*/  MOV R56, UR10 ;  /* 0x0000000a00387c02 */ /* 0x000fe40008000f00 */
[----:B------:R-:W-:Y:S01]  /*0260*/  MOV R57, UR11 ;  /* 0x0000000b00397c02 */ /* 0x000fe20008000f00 */
[----:B------:R-:W-:-:S04]  /*0270*/  UIMAD.WIDE UR10, UR8, 0x4, UR14 ;  /* 0x00000004080a78a5 */ /* 0x000fc8000f8e020e */
[----:B---3--:R-:W3:Y:S01]  /*0280*/  LDG.E R56, desc[UR20][R56.64] ;  /* 0x0000001438387981 */ /* 0x008ee2000c1e1900 */
[----:B-12-4-:R-:W-:Y:S02]  /*0290*/  MOV R52, UR30 ;  /* 0x0000001e00347c02 */ /* 0x016fe40008000f00 */
        /* <DEDUP_REMOVED lines=20> */
[----:B------:R-:W-:Y:S01]  /*03e0*/  MOV R5, UR10 ;  /* 0x0000000a00057c02 */ /* 0x000fe20008000f00 */
[----:B------:R-:W-:Y:S01]  /*03f0*/  USHF.R.S32.HI UR10, URZ, 0x1f, UR9 ;  /* 0x0000001fff0a7899 */ /* 0x000fe20008011409 */
[----:B------:R-:W-:Y:S01]  /*0400*/  ISETP.NE.U32.AND P0, PT, RZ, UR4, PT ;  /* 0x00000004ff007c0c */ /* 0x000fe2000bf05070 */
[----:B------:R-:W3:Y:S02]  /*0410*/  LDC.64 R56, c[0x0][0x3b0] ;  /* 0x0000ec00ff387b82 */ /* 0x000ee40000000a00 */
[----:B------:R-:W-:-:S06]  /*0420*/  ULEA.HI UR10, UR10, UR9, URZ, 0x2 ;  /* 0x000000090a0a7291 */ /* 0x000fcc000f8f10ff */
[----:B------:R-:W-:Y:S02]  /*0430*/  MOV R61, UR10 ;  /* 0x0000000a003d7c02 */ /* 0x000fe40008000f00 */
[-C--:B0-----:R-:W-:Y:S02]  /*0440*/  LEA.HI.SX32 R5, R5, R54.reuse, 0x1e ;  /* 0x0000003605057211 */ /* 0x081fe400078ff2ff */
[----:B------:R-:W-:Y:S02]  /*0450*/  LEA.HI.SX32 R61, R61, R54, 0x1e ;  /* 0x000000363d3d7211 */ /* 0x000fe400078ff2ff */
[C---:B------:R-:W-:Y:S01]  /*0460*/  IADD3 R15, PT, PT, R5.reuse, 0x80, RZ ;  /* 0x00000080050f7810 */ /* 0x040fe20007ffe0ff */
[C---:B-1----:R-:W-:Y:S01]  /*0470*/  IMAD.WIDE.U32 R52, R5.reuse, 0x8, R12 ;  /* 0x0000000805347825 */ /* 0x042fe200078e000c */
[----:B------:R-:W-:Y:S02]  /*0480*/  IADD3 R5, PT, PT, R5, 0x100, RZ ;  /* 0x0000010005057810 */ /* 0x000fe40007ffe0ff */
[C---:B------:R-:W-:Y:S01]  /*0490*/  IADD3 R63, PT, PT, R61.reuse, 0x80, RZ ;  /* 0x000000803d3f7810 */ /* 0x040fe20007ffe0ff */
[C---:B--2---:R-:W-:Y:S01]  /*04a0*/  IMAD.WIDE.U32 R8, R61.reuse, 0x8, R2 ;  /* 0x000000083d087825 */ /* 0x044fe200078e0002 */
[----:B------:R-:W-:Y:S01]  /*04b0*/  IADD3 R65, PT, PT, R61, 0x100, RZ ;  /* 0x000001003d417810 */ /* 0x000fe20007ffe0ff */
[----:B------:R-:W2:Y:S02]  /*04c0*/  LDG.E.64 R52, desc[UR20][R52.64] ;  /* 0x0000001434347981 */ /* 0x000ea4000c1e1b00 */
[--C-:B------:R-:W-:Y:S01]  /*04d0*/  IMAD.WIDE.U32 R14, R15, 0x8, R12.reuse ;  /* 0x000000080f0e7825 */ /* 0x100fe200078e000c */
[----:B------:R-:W-:Y:S01]  /*04e0*/  MOV R4, UR32 ;  /* 0x0000002000047c02 */ /* 0x000fe20008000f00 */
[----:B------:R-:W4:Y:S02]  /*04f0*/  LDG.E.64 R8, desc[UR20][R8.64] ;  /* 0x0000001408087981 */ /* 0x000f24000c1e1b00 */
[----:B------:R-:W-:Y:S01]  /*0500*/  IMAD.WIDE.U32 R12, R5, 0x8, R12 ;  /* 0x00000008050c7825 */ /* 0x000fe200078e000c */
[----:B------:R-:W-:Y:S01]  /*0510*/  MOV R5, UR33 ;  /* 0x0000002100057c02 */ /* 0x000fe20008000f00 */
[----:B------:R-:W2:Y:S02]  /*0520*/  LDG.E.64 R14, desc[UR20][R14.64] ;  /* 0x000000140e0e7981 */ /* 0x000ea4000c1e1b00 */
[----:B------:R-:W-:-:S02]  /*0530*/  IMAD.WIDE.U32 R6, R63, 0x8, R2 ;  /* 0x000000083f067825 */ /* 0x000fc400078e0002 */
[----:B------:R0:W2:Y:S02]  /*0540*/  LDG.E R0, desc[UR20][R4.64] ;  /* 0x0000001404007981 */ /* 0x0000a4000c1e1900 */
[----:B------:R-:W-:Y:S02]  /*0550*/  IMAD.WIDE.U32 R10, R65, 0x8, R2 ;  /* 0x00000008410a7825 */ /* 0x000fe400078e0002 */
[----:B------:R-:W2:Y:S04]  /*0560*/  LDG.E.64 R6, desc[UR20][R6.64] ;  /* 0x0000001406067981 */ /* 0x000ea8000c1e1b00 */
[----:B------:R-:W2:Y:S04]  /*0570*/  LDG.E.64 R10, desc[UR20][R10.64] ;  /* 0x000000140a0a7981 */ /* 0x000ea8000c1e1b00 */
        /* <DEDUP_REMOVED lines=10> */
[----:B------:R-:W-:Y:S02]  /*0620*/  MOV R73, UR10 ;  /* 0x0000000a00497c02 */ /* 0x000fe40008000f00 */
[----:B------:R-:W-:-:S02]  /*0630*/  MOV R55, RZ ;  /* 0x000000ff00377202 */ /* 0x000fc40000000f00 */
[----:B------:R-:W-:-:S04]  /*0640*/  @P1 LEA.HI.SX32 R55, R73, R54, 0x1e ;  /* 0x0000003649371211 */ /* 0x000fc800078ff2ff */
[C---:B------:R-:W-:Y:S02]  /*0650*/  IADD3 R73, PT, PT, R55.reuse, 0x80, RZ ;  /* 0x0000008037497810 */ /* 0x040fe40007ffe0ff */
[C---:B------:R-:W-:Y:S01]  /*0660*/  IADD3 R75, PT, PT, R55.reuse, 0x100, RZ ;  /* 0x00000100374b7810 */ /* 0x040fe20007ffe0ff */
        /* <DEDUP_REMOVED lines=13> */
[--C-:B----4-:R-:W-:Y:S01]  /*0740*/  SHF.R.U64 R5, R8, 0x10, R9.reuse ;  /* 0x0000001008057819 */ /* 0x110fe20000001209 */
[----:B------:R-:W-:Y:S01]  /*0750*/  HADD2.F32 R3, -RZ, R8.H0_H0 ;  /* 0x20000008ff037230 */ /* 0x000fe20000004100 */
[----:B------:R-:W-:-:S03]  /*0760*/  SHF.R.U32.HI R8, RZ, 0x10, R9 ;  /* 0x00000010ff087819 */ /* 0x000fc60000011609 */
[----:B------:R-:W-:Y:S01]  /*0770*/  HADD2.F32 R5, -RZ, R5.H0_H0 ;  /* 0x20000005ff057230 */ /* 0x000fe20000004100 */
[----:B--2---:R-:W-:Y:S01]  /*0780*/  FSEL R78, R0, RZ, !P0 ;  /* 0x000000ff004e7208 */ /* 0x004fe20004000000 */
[----:B------:R-:W-:Y:S01]  /*0790*/  HADD2.F32 R9, -RZ, R9.H0_H0 ;  /* 0x20000009ff097230 */ /* 0x000fe20000004100 */
[----:B0-----:R-:W-:Y:S01]  /*07a0*/  SHF.R.U64 R56, R6, 0x10, R7 ;  /* 0x0000001006387819 */ /* 0x001fe20000001207 */
[----:B------:R-:W-:Y:S01]  /*07b0*/  HADD2.F32 R57, -RZ, R6.H0_H0 ;  /* 0x20000006ff397230 */ /* 0x000fe20000004100 */
[----:B------:R-:W-:Y:S01]  /*07c0*/  MOV R63, R52 ;  /* 0x00000034003f7202 */ /* 0x000fe20000000f00 */
[----:B------:R-:W-:Y:S01]  /*07d0*/  FADD.FTZ R6, -R78, R5 ;  /* 0x000000054e067221 */ /* 0x000fe20000010100 */
[----:B------:R-:W-:Y:S01]  /*07e0*/  HADD2.F32 R73, -RZ, R10.H0_H0 ;  /* 0x2000000aff497230 */ /* 0x000fe20000004100 */
[----:B------:R-:W-:Y:S01]  /*07f0*/  SHF.R.U64 R62, R52, 0x10, R53 ;  /* 0x00000010343e7819 */ /* 0x000fe20000001235 */
[----:B------:R-:W-:Y:S01]  /*0800*/  HADD2.F32 R5, -RZ, R56.H0_H0 ;  /* 0x20000038ff057230 */ /* 0x000fe20000004100 */
[----:B------:R-:W-:-:S02]  /*0810*/  MOV R59, R53 ;  /* 0x00000035003b7202 */ /* 0x000fc40000000f00 */
[----:B------:R-:W-:Y:S02]  /*0820*/  SHF.R.U32.HI R65, RZ, 0x10, R53 ;  /* 0x00000010ff417819 */ /* 0x000fe40000011635 */
[----:B------:R-:W-:Y:S02]  /*0830*/  SHF.R.U64 R0, R10, 0x10, R11 ;  /* 0x000000100a007819 */ /* 0x000fe4000000120b */
[--C-:B------:R-:W-:Y:S02]  /*0840*/  SHF.R.U64 R53, R14, 0x10, R15.reuse ;  /* 0x000000100e357819 */ /* 0x100fe4000000120f */
[----:B------:R-:W-:Y:S02]  /*0850*/  MOV R52, R15 ;  /* 0x0000000f00347202 */ /* 0x000fe40000000f00 */
[----:B-1----:R-:W-:Y:S01]  /*0860*/  SHF.R.U32.HI R55, RZ, 0x10, R15 ;  /* 0x00000010ff377819 */ /* 0x002fe2000001160f */
[----:B------:R-:W-:Y:S01]  /*0870*/  HADD2.F32 R61, -RZ, R7.H0_H0 ;  /* 0x20000007ff3d7230 */ /* 0x000fe20000004100 */
[----:B------:R-:W-:Y:S01]  /*0880*/  MOV R54, R12 ;  /* 0x0000000c00367202 */ /* 0x000fe20000000f00 */
[----:B------:R-:W-:Y:S01]  /*0890*/  FADD.FTZ R9, -R78, R9 ;  /* 0x000000094e097221 */ /* 0x000fe20000010100 */
[----:B------:R-:W-:Y:S01]  /*08a0*/  SHF.R.U64 R15, R12, 0x10, R13 ;  /* 0x000000100c0f7819 */ /* 0x000fe2000000120d */
[----:B------:R-:W-:Y:S01]  /*08b0*/  FADD.FTZ R56, -R78, R73 ;  /* 0x000000494e387221 */ /* 0x000fe20000010100 */
[----:B------:R-:W-:Y:S01]  /*08c0*/  SHF.R.U32.HI R12, RZ, 0x10, R7 ;  /* 0x00000010ff0c7819 */ /* 0x000fe20000011607 */
[----:B------:R-:W-:-:S02]  /*08d0*/  HADD2.F32 R7, -RZ, R8.H0_H0 ;  /* 0x20000008ff077230 */ /* 0x000fc40000004100 */
[----:B------:R-:W-:Y:S02]  /*08e0*/  HADD2.F32 R73, -RZ, R0.H0_H0 ;  /* 0x20000000ff497230 */ /* 0x000fe40000004100 */
[C---:B------:R-:W-:Y:S01]  /*08f0*/  FADD.FTZ R0, -R78.reuse, R5 ;  /* 0x000000054e007221 */ /* 0x040fe20000010100 */
[----:B------:R-:W-:Y:S01]  /*0900*/  HADD2.F32 R59, -RZ, R59.H0_H0 ;  /* 0x2000003bff3b7230 */ /* 0x000fe20000004100 */
[----:B------:R-:W-:Y:S01]  /*0910*/  MOV R58, R14 ;  /* 0x0000000e003a7202 */ /* 0x000fe20000000f00 */
[----:B------:R-:W-:Y:S01]  /*0920*/  FMUL.FTZ R5, R9, UR31 ;  /* 0x0000001f09057c20 */ /* 0x000fe20008410000 */
[----:B------:R-:W-:Y:S02]  /*0930*/  HADD2.F32 R63, -RZ, R63.H0_H0 ;  /* 0x2000003fff3f7230 */ /* 0x000fe40000004100 */
[C---:B------:R-:W-:Y:S01]  /*0940*/  FADD.FTZ R8, -R78.reuse, R7 ;  /* 0x000000074e087221 */ /* 0x040fe20000010100 */
[----:B------:R-:W-:Y:S01]  /*0950*/  FADD.FTZ R3, -R78, R3 ;  /* 0x000000034e037221 */ /* 0x000fe20000010100 */
[----:B------:R-:W-:-:S02]  /*0960*/  HADD2.F32 R7, -RZ, R12.H0_H0 ;  /* 0x2000000cff077230 */ /* 0x000fc40000004100 */
[-C--:B------:R-:W-:Y:S01]  /*0970*/  FFMA.FTZ R30, R5, R59.reuse, R30 ;  /* 0x0000003b051e7223 */ /* 0x080fe2000001001e */
[----:B------:R-:W-:Y:S01]  /*0980*/  FADD.FTZ R50, R50, R59 ;  /* 0x0000003b32327221 */ /* 0x000fe20000010000 */
[----:B-----5:R-:W-:Y:S01]  /*0990*/  FMUL.FTZ R12, R26, R59 ;  /* 0x0000003b1a0c7220 */ /* 0x020fe20000410000 */
[----:B------:R-:W-:Y:S01]  /*09a0*/  HADD2.F32 R62, -RZ, R62.H0_H0 ;  /* 0x2000003eff3e7230 */ /* 0x000fe20000004100 */
[----:B------:R-:W-:Y:S01]  /*09b0*/  MOV R14, R13 ;  /* 0x0000000d000e7202 */ /* 0x000fe20000000f00 */
[----:B------:R-:W-:Y:S02]  /*09c0*/  HADD2.F32 R59, -RZ, R58.H0_H0 ;  /* 0x2000003aff3b7230 */ /* 0x000fe40000004100 */
[----:B------:R-:W-:Y:S01]  /*09d0*/  FMUL.FTZ R10, R24, R63 ;  /* 0x0000003f180a7220 */ /* 0x000fe20000410000 */
[----:B------:R-:W-:Y:S01]  /*09e0*/  HADD2.F32 R58, -RZ, R55.H0_H0 ;  /* 0x20000037ff3a7230 */ /* 0x000fe20000004100 */
[----:B------:R-:W-:Y:S01]  /*09f0*/  SHF.R.U32.HI R13, RZ, 0x10, R13 ;  /* 0x00000010ff0d7819 */ /* 0x000fe2000001160d */
[----:B------:R-:W-:Y:S01]  /*0a00*/  HADD2.F32 R75, -RZ, R11.H0_H0 ;  /* 0x2000000bff4b7230 */ /* 0x000fe20000004100 */
[----:B------:R-:W-:Y:S01]  /*0a10*/  SHF.R.U32.HI R87, RZ, 0x10, R11 ;  /* 0x00000010ff577819 */ /* 0x000fe2000001160b */
[----:B------:R-:W-:Y:S01]  /*0a20*/  FMUL.FTZ R3, R3, UR31 ;  /* 0x0000001f03037c20 */ /* 0x000fe20008410000 */
[----:B------:R-:W-:-:S02]  /*0a30*/  HADD2.F32 R55, -RZ, R54.H0_H0 ;  /* 0x20000036ff377230 */ /* 0x000fc40000004100 */
[C---:B------:R-:W-:Y:S01]  /*0a40*/  FADD.FTZ R11, -R78.reuse, R57 ;  /* 0x000000394e0b7221 */ /* 0x040fe20000010100 */
[----:B------:R-:W-:Y:S02]  /*0a50*/  HADD2.F32 R54, -RZ, R15.H0_H0 ;  /* 0x2000000fff367230 */ /* 0x000fe40000004100 */
[C---:B------:R-:W-:Y:S01]  /*0a60*/  FADD.FTZ R57, -R78.reuse, R61 ;  /* 0x0000003d4e397221 */ /* 0x040fe20000010100 */
[----:B------:R-:W-:Y:S01]  /*0a70*/  FADD.FTZ R64, -R78, R7 ;  /* 0x000000074e407221 */ /* 0x000fe20000010100 */
[----:B------:R-:W-:Y:S01]  /*0a80*/  FMUL.FTZ R15, R56, UR31 ;  /* 0x0000001f380f7c20 */ /* 0x000fe20008410000 */
[----:B------:R-:W-:Y:S01]  /*0a90*/  FADD.FTZ R74, -R78, R73 ;  /* 0x000000494e4a7221 */ /* 0x000fe20000010100 */
[----:B------:R-:W-:Y:S02]  /*0aa0*/  HADD2.F32 R60, -RZ, R65.H0_H0 ;  /* 0x20000041ff3c7230 */ /* 0x000fe40000004100 */
[----:B------:R-:W-:Y:S01]  /*0ab0*/  FMUL.FTZ R6, R6, UR31 ;  /* 0x0000001f06067c20 */ /* 0x000fe20008410000 */
[----:B------:R-:W-:Y:S01]  /*0ac0*/  FMUL.FTZ R7, R25, R62 ;  /* 0x0000003e19077220 */ /* 0x000fe20000410000 */
[----:B------:R-:W-:Y:S01]  /*0ad0*/  FADD.FTZ R56, RZ, R10 ;  /* 0x0000000aff387221 */ /* 0x000fe20000010000 */
[----:B------:R-:W-:-:S02]  /*0ae0*/  HADD2.F32 R65, -RZ, R52.H0_H0 ;  /* 0x20000034ff417230 */ /* 0x000fc40000004100 */
[----:B------:R-:W-:Y:S01]  /*0af0*/  FFMA.FTZ R73, R3, R10, RZ ;  /* 0x0000000a03497223 */ /* 0x000fe200000100ff */
[----:B------:R-:W-:Y:S02]  /*0b00*/  HADD2.F32 R52, -RZ, R13.H0_H0 ;  /* 0x2000000dff347230 */ /* 0x000fe40000004100 */
[----:B------:R-:W-:Y:S01]  /*0b10*/  FMUL.FTZ R8, R8, UR31 ;  /* 0x0000001f08087c20 */ /* 0x000fe20008410000 */
[----:B------:R-:W-:Y:S01]  /*0b20*/  FMUL.FTZ R13, R57, UR31 ;  /* 0x0000001f390d7c20 */ /* 0x000fe20008410000 */
[----:B------:R-:W-:Y:S01]  /*0b30*/  FADD.FTZ R49, R49, R62 ;  /* 0x0000003e31317221 */ /* 0x000fe20000010000 */
[C---:B------:R-:W-:Y:S01]  /*0b40*/  FFMA.FTZ R29, R6.reuse, R62, R29 ;  /* 0x0000003e061d7223 */ /* 0x040fe2000001001d */
[----:B------:R-:W-:Y:S01]  /*0b50*/  FMUL.FTZ R11, R11, UR31 ;  /* 0x0000001f0b0b7c20 */ /* 0x000fe20008410000 */
[----:B------:R-:W-:Y:S01]  /*0b60*/  FADD.FTZ R57, R7, R56 ;  /* 0x0000003807397221 */ /* 0x000fe20000010000 */
[----:B------:R-:W-:Y:S02]  /*0b70*/  HADD2.F32 R62, -RZ, R53.H0_H0 ;  /* 0x20000035ff3e7230 */ /* 0x000fe40000004100 */
[----:B------:R-:W-:Y:S01]  /*0b80*/  FFMA.FTZ R56, R6, R7, R73 ;  /* 0x0000000706387223 */ /* 0x000fe20000010049 */
[----:B------:R-:W-:-:S02]  /*0b90*/  HADD2.F32 R53, -RZ, R14.H0_H0 ;  /* 0x2000000eff357230 */ /* 0x000fc40000004100 */
        /* <DEDUP_REMOVED lines=34> */
[----:B------:R-:W-:-:S02]  /*0dc0*/  HADD2.F32 R87, -RZ, R87.H0_H0 ;  /* 0x20000057ff577230 */ /* 0x000fc40000004100 */
        /* <DEDUP_REMOVED lines=23> */
.L_x_3751:
        /* <DEDUP_REMOVED lines=13> */
.L_x_3753:
        /* <DEDUP_REMOVED lines=21> */
[--C-:B------:R-:W-:Y:S02]  /*1160*/  IMAD.WIDE.U32 R54, R55, 0x4, R52.reuse ;  /* 0x0000000437367825 */ /* 0x100fe400078e0034 */
[----:B------:R3:W5:Y:S01]  /*1170*/  LDG.E R86, desc[UR20][R86.64] ;  /* 0x0000001456567981 */ /* 0x000762000c1e1900 */
[----:B-1----:R-:W-:Y:S01]  /*1180*/  LEA.HI.SX32 R71, R71, R2, 0x1e ;  /* 0x0000000247477211 */ /* 0x002fe200078ff2ff */
[----:B------:R-:W-:Y:S02]  /*1190*/  IMAD.WIDE.U32 R52, R59, 0x4, R52 ;  /* 0x000000043b347825 */ /* 0x000fe400078e0034 */
        /* <DEDUP_REMOVED lines=10> */
.L_x_3752:
        /* <DEDUP_REMOVED lines=32> */
.L_x_3755:
[----:B------:R-:W-:Y:S05]  /*1440*/  BSYNC.RECONVERGENT B0 ;  /* 0x0000000000007941 */ /* 0x000fea0003800200 */
.L_x_3754:
        /* <DEDUP_REMOVED lines=54> */
.L_x_3758:
        /* <DEDUP_REMOVED lines=12> */
.L_x_3759:
        /* <DEDUP_REMOVED lines=12> */
.L_x_3760:
        /* <DEDUP_REMOVED lines=13> */
.L_x_3757:
        /* <DEDUP_REMOVED lines=54> */
.L_x_3756:
        /* <DEDUP_REMOVED lines=20> */
[----:B0-----:R-:W-:Y:S02]  /*1ea0*/  @P4 FMUL.FTZ R52, R52, UR11 ;  /* 0x0000000b34344c20 */ /* 0x001fe40008410000 */
[----:B------:R-:W-:Y:S02]  /*1eb0*/  HADD2.F32 R53, -RZ, R53.H0_H0 ;  /* 0x20000035ff357230 */ /* 0x000fe40000004100 */
[----:B------:R-:W-:-:S03]  /*1ec0*/  @P4 FMUL.FTZ R52, R52, UR10 ;  /* 0x0000000a34344c20 */ /* 0x000fc60008410000 */
[----:B------:R-:W-:Y:S01]  /*1ed0*/  @P0 FFMA.FTZ R53, R54, UR31, R53 ;  /* 0x0000001f36350c23 */ /* 0x000fe20008010035 */
[----:B------:R-:W-:Y:S01]  /*1ee0*/  HADD2.F32 R54, -RZ, R71.H0_H0 ;  /* 0x20000047ff367230 */ /* 0x000fe20000004100 */
[----:B------:R-:W-:Y:S02]  /*1ef0*/  @P4 FSEL R52, R52, RZ, P1 ;  /* 0x000000ff34344208 */ /* 0x000fe40000800000 */
[----:B-1----:R-:W-:Y:S02]  /*1f00*/  @P4 FMUL.FTZ R53, R53, UR33 ;  /* 0x0000002135354c20 */ /* 0x002fe40008410000 */
        /* <DEDUP_REMOVED lines=25> */
.L_x_3762:
[----:B------:R-:W-:Y:S01]  /*20a0*/  PLOP3.LUT P5, PT, PT, PT, UP1, 0x80, 0x8 ;  /* 0x000000000008781c */ /* 0x000fe20003faf018 */
[----:B------:R-:W0:Y:S01]  /*20b0*/  @UP3 LDCU.64 UR32, c[0x0][0x408] ;  /* 0x00008100ff2037ac */ /* 0x000e220008000a00 */
[----:B------:R-:W-:Y:S01]  /*20c0*/  ISETP.LT.AND P1, PT, RZ, UR30, PT ;  /* 0x0000001eff007c0c */ /* 0x000fe2000bf21270 */
[----:B-----5:R-:W-:Y:S01]  /*20d0*/  HADD2.F32 R52, -RZ, R70.H0_H0 ;  /* 0x20000046ff347230 */ /* 0x020fe20000004100 */
[--C-:B------:R-:W-:Y:S01]  /*20e0*/  SHF.R.U64 R55, R70, 0x10, R71.reuse ;  /* 0x0000001046377819 */ /* 0x100fe20000001247 */
[----:B------:R-:W1:Y:S01]  /*20f0*/  @UP3 LDCU.64 UR34, c[0x0][0x408] ;  /* 0x00008100ff2237ac */ /* 0x000e620008000a00 */
[----:B------:R-:W-:Y:S02]  /*2100*/  SHF.R.U32.HI R54, RZ, 0x10, R71 ;  /* 0x00000010ff367819 */ /* 0x000fe40000011647 */
[----:B------:R-:W-:Y:S01]  /*2110*/  PLOP3.LUT P6, PT, PT, PT, UP3, 0x80, 0x8 ;  /* 0x000000000008781c */ /* 0x000fe20003fcf038 */
[----:B------:R-:W2:Y:S01]  /*2120*/  @UP3 LDCU.64 UR36, c[0x0][0x408] ;  /* 0x00008100ff2437ac */ /* 0x000ea20008000a00 */
[----:B------:R-:W-:-:S02]  /*2130*/  HADD2.F32 R55, -RZ, R55.H0_H0 ;  /* 0x20000037ff377230 */ /* 0x000fc40000004100 */
[----:B------:R-:W-:Y:S02]  /*2140*/  HADD2.F32 R54, -RZ, R54.H0_H0 ;  /* 0x20000036ff367230 */ /* 0x000fe40000004100 */
        /* <DEDUP_REMOVED lines=9> */
[----:B------:R-:W-:-:S02]  /*21e0*/  HADD2.F32 R53, -RZ, R71.H0_H0 ;  /* 0x20000047ff357230 */ /* 0x000fc40000004100 */
        /* <DEDUP_REMOVED lines=20> */
[----:B------:R-:W-:Y:S02]  /*2330*/  @P6 F2FP.F16.F32.PACK_AB R82, RZ, R82 ;  /* 0x00000052ff52623e */ /* 0x000fe400000000ff */
[----:B------:R-:W-:-:S02]  /*2340*/  @P6 F2FP.F16.F32.PACK_AB R83, RZ, R83 ;  /* 0x00000053ff53623e */ /* 0x000fc400000000ff */
        /* <DEDUP_REMOVED lines=14> */
.L_x_3761:
        /* <DEDUP_REMOVED lines=13> */
.L_x_3763:
        /* <DEDUP_REMOVED lines=9> */
.L_x_3764:
        /* <DEDUP_REMOVED lines=58> */
.L_x_3766:
        /* <DEDUP_REMOVED lines=12> */
[----:B------:R-:W-:-:S02]  /*29f0*/  HADD2.F32 R54, -RZ, R69.H0_H0 ;  /* 0x20000045ff367230 */ /* 0x000fc40000004100 */
[----:B------:R-:W-:Y:S01]  /*2a00*/  @P0 FADD.FTZ R55, R62, -R55 ;  /* 0x800000373e370221 */ /* 0x000fe20000010000 */
[----:B------:R-:W-:Y:S01]  /*2a10*/  @P0 FFMA.FTZ R52, R53, UR31, R52 ;  /* 0x0000001f35340c23 */ /* 0x000fe20008010034 */
[----:B------:R-:W-:Y:S02]  /*2a20*/  SHF.R.U64 R53, R68, 0x10, R69 ;  /* 0x0000001044357819 */ /* 0x000fe40000001245 */
[----:B------:R-:W-:Y:S01]  /*2a30*/  @P0 FFMA.FTZ R54, R55, UR31, R54 ;  /* 0x0000001f37360c23 */ /* 0x000fe20008010036 */
[----:B0-----:R-:W-:Y:S01]  /*2a40*/  @P4 FMUL.FTZ R52, R52, UR11 ;  /* 0x0000000b34344c20 */ /* 0x001fe20008410000 */
[----:B------:R-:W-:Y:S01]  /*2a50*/  @P4 LOP3.LUT P2, RZ, R2, 0xff00, RZ, 0xc0, !PT ;  /* 0x0000ff0002ff4812 */ /* 0x000fe2000784c0ff */
[----:B------:R-:W-:Y:S02]  /*2a60*/  HADD2.F32 R53, -RZ, R53.H0_H0 ;  /* 0x20000035ff357230 */ /* 0x000fe40000004100 */
[----:B--2---:R-:W-:Y:S01]  /*2a70*/  @P4 FMUL.FTZ R54, R54, UR35 ;  /* 0x0000002336364c20 */ /* 0x004fe20008410000 */
[----:B------:R-:W-:Y:S01]  /*2a80*/  @P4 FMUL.FTZ R52, R52, UR10 ;  /* 0x0000000a34344c20 */ /* 0x000fe20008410000 */
[----:B------:R-:W-:Y:S01]  /*2a90*/  @P4 LOP3.LUT P3, RZ, R2, 0xff0000, RZ, 0xc0, !PT ;  /* 0x00ff000002ff4812 */ /* 0x000fe2000786c0ff */
[----:B------:R-:W-:Y:S01]  /*2aa0*/  @P0 FFMA.FTZ R53, R58, UR31, R53 ;  /* 0x0000001f3a350c23 */ /* 0x000fe20008010035 */
[----:B------:R-:W-:-:S02]  /*2ab0*/  @P4 FMUL.FTZ R54, R54, UR34 ;  /* 0x0000002236364c20 */ /* 0x000fc40008410000 */
[----:B------:R-:W-:Y:S01]  /*2ac0*/  @P4 FSEL R52, R52, RZ, P1 ;  /* 0x000000ff34344208 */ /* 0x000fe20000800000 */
[----:B-1----:R-:W-:Y:S02]  /*2ad0*/  @P4 FMUL.FTZ R53, R53, UR33 ;  /* 0x0000002135354c20 */ /* 0x002fe40008410000 */
[----:B------:R-:W-:Y:S02]  /*2ae0*/  @P4 FSEL R54, R54, RZ, P3 ;  /* 0x000000ff36364208 */ /* 0x000fe40001800000 */
[----:B------:R-:W-:Y:S01]  /*2af0*/  @P4 FMUL.FTZ R53, R53, UR32 ;  /* 0x0000002035354c20 */ /* 0x000fe20008410000 */
[----:B------:R-:W-:Y:S02]  /*2b00*/  @P4 F2FP.F16.F32.PACK_AB R52, RZ, R52 ;  /* 0x00000034ff34423e */ /* 0x000fe400000000ff */
[----:B------:R-:W-:Y:S02]  /*2b10*/  @P4 F2FP.F16.F32.PACK_AB R54, RZ, R54 ;  /* 0x00000036ff36423e */ /* 0x000fe400000000ff */
[----:B------:R-:W-:-:S02]  /*2b20*/  @P4 FSEL R53, R53, RZ, P2 ;  /* 0x000000ff35354208 */ /* 0x000fc40001000000 */
[----:B------:R-:W-:Y:S02]  /*2b30*/  @P4 PRMT R77, R52, 0x7610, R77 ;  /* 0x00007610344d4816 */ /* 0x000fe4000000004d */
[----:B------:R-:W-:Y:S02]  /*2b40*/  @P4 F2FP.F16.F32.PACK_AB R53, RZ, R53 ;  /* 0x00000035ff35423e */ /* 0x000fe400000000ff */
        /* <DEDUP_REMOVED lines=15> */
.L_x_3765:
        /* <DEDUP_REMOVED lines=55> */
.L_x_3768:
        /* <DEDUP_REMOVED lines=12> */
.L_x_3769:
        /* <DEDUP_REMOVED lines=12> */
.L_x_3770:
        /* <DEDUP_REMOVED lines=12> */
.L_x_3771:
        /* <DEDUP_REMOVED lines=12> */
.L_x_3767:
        /* <DEDUP_REMOVED lines=10> */
.L_x_3772:
        /* <DEDUP_REMOVED lines=10> */
.L_x_3773:
        /* <DEDUP_REMOVED lines=58> */
.L_x_3775:
[----:B------:R-:W-:Y:S01]  /*3790*/  ISETP.LT.AND P0, PT, RZ, UR30, PT ;  /* 0x0000001eff007c0c */ /* 0x000fe2000bf01270 */
[----:B------:R-:W4:Y:S01]  /*37a0*/  @UP3 LDCU.64 UR10, c[0x0][0x408] ;  /* 0x00008100ff0a37ac */ /* 0x000f220008000a00 */
[----:B-----5:R-:W-:Y:S01]  /*37b0*/  HADD2.F32 R2, -RZ, R66.H0_H0 ;  /* 0x20000042ff027230 */ /* 0x020fe20000004100 */
[----:B0123--:R-:W-:Y:S01]  /*37c0*/  SHF.R.U64 R52, R66, 0x10, R67 ;  /* 0x0000001042347819 */ /* 0x00ffe20000001243 */
[----:B------:R-:W0:Y:S01]  /*37d0*/  @UP3 LDCU.64 UR32, c[0x0][0x408] ;  /* 0x00008100ff2037ac */ /* 0x000e220008000a00 */
[----:B------:R-:W-:-:S03]  /*37e0*/  PLOP3.LUT P4, PT, PT, PT, UP3, 0x80, 0x8 ;  /* 0x000000000008781c */ /* 0x000fc60003f8f038 */
[----:B------:R-:W-:Y:S01]  /*37f0*/  HADD2.F32 R52, -RZ, R52.H0_H0 ;  /* 0x20000034ff347230 */ /* 0x000fe20000004100 */
[----:B------:R-:W1:Y:S04]  /*3800*/  @UP3 LDCU.64 UR34, c[0x0][0x408] ;  /* 0x00008100ff2237ac */ /* 0x000e680008000a00 */
[--C-:B------:R-:W-:Y:S01]  /*3810*/  @P0 FFMA.FTZ R53, R15, UR9, R56.reuse ;  /* 0x000000090f350c23 */ /* 0x100fe20008010038 */
[--C-:B------:R-:W-:Y:S01]  /*3820*/  @P0 FFMA.FTZ R54, R74, UR9, R56.reuse ;  /* 0x000000094a360c23 */ /* 0x100fe20008010038 */
[----:B------:R-:W-:Y:S02]  /*3830*/  @P0 FFMA.FTZ R87, R61, UR9, R56 ;  /* 0x000000093d570c23 */ /* 0x000fe40008010038 */
[----:B------:R-:W-:Y:S01]  /*3840*/  @P0 FADD.FTZ R53, R72, -R53 ;  /* 0x8000003548350221 */ /* 0x000fe20000010000 */
[----:B------:R-:W-:Y:S01]  /*3850*/  @P0 FADD.FTZ R55, R73, -R54 ;  /* 0x8000003649370221 */ /* 0x000fe20000010000 */
[----:B------:R-:W-:Y:S01]  /*3860*/  @P0 FADD.FTZ R54, R76, -R87 ;  /* 0x800000574c360221 */ /* 0x000fe20000010000 */
[----:B------:R-:W-:Y:S01]  /*3870*/  @P4 LOP3.LUT P1, RZ, R4, 0xff, RZ, 0xc0, !PT ;  /* 0x000000ff04ff4812 */ /* 0x000fe2000782c0ff */
[----:B------:R-:W-:Y:S01]  /*3880*/  @P0 FFMA.FTZ R2, R53, UR31, R2 ;  /* 0x0000001f35020c23 */ /* 0x000fe20008010002 */
[----:B------:R-:W-:-:S02]  /*3890*/  HADD2.F32 R53, -RZ, R67.H0_H0 ;  /* 0x20000043ff357230 */ /* 0x000fc40000004100 */
[----:B------:R-:W-:Y:S01]  /*38a0*/  @P0 FFMA.FTZ R52, R55, UR31, R52 ;  /* 0x0000001f37340c23 */ /* 0x000fe20008010034 */
[----:B------:R-:W-:Y:S01]  /*38b0*/  @P4 LOP3.LUT P2, RZ, R4, 0xff00, RZ, 0xc0, !PT ;  /* 0x0000ff0004ff4812 */ /* 0x000fe2000784c0ff */
[----:B----4-:R-:W-:Y:S01]  /*38c0*/  @P4 FMUL.FTZ R2, R2, UR11 ;  /* 0x0000000b02024c20 */ /* 0x010fe20008410000 */
[----:B------:R-:W-:Y:S01]  /*38d0*/  @P4 LOP3.LUT P3, RZ, R4, 0xff0000, RZ, 0xc0, !PT ;  /* 0x00ff000004ff4812 */ /* 0x000fe2000786c0ff */
[----:B------:R-:W-:Y:S01]  /*38e0*/  @P0 FFMA.FTZ R53, R54, UR31, R53 ;  /* 0x0000001f36350c23 */ /* 0x000fe20008010035 */
[----:B0-----:R-:W-:Y:S01]  /*38f0*/  @P4 FMUL.FTZ R52, R52, UR33 ;  /* 0x0000002134344c20 */ /* 0x001fe20008410000 */
[----:B------:R-:W-:Y:S02]  /*3900*/  @P4 FMUL.FTZ R2, R2, UR10 ;  /* 0x0000000a02024c20 */ /* 0x000fe40008410000 */
[----:B-1----:R-:W-:Y:S01]  /*3910*/  @P4 FMUL.FTZ R53, R53, UR35 ;  /* 0x0000002335354c20 */ /* 0x002fe20008410000 */
[----:B------:R-:W-:Y:S02]  /*3920*/  @P4 FMUL.FTZ R52, R52, UR32 ;  /* 0x0000002034344c20 */ /* 0x000fe40008410000 */
[----:B------:R-:W-:Y:S01]  /*3930*/  @P4 FSEL R2, R2, RZ, P1 ;  /* 0x000000ff02024208 */ /* 0x000fe20000800000 */
[----:B------:R-:W-:-:S02]  /*3940*/  @P4 FMUL.FTZ R53, R53, UR34 ;  /* 0x0000002235354c20 */ /* 0x000fc40008410000 */
[----:B------:R-:W-:Y:S02]  /*3950*/  @P4 FSEL R52, R52, RZ, P2 ;  /* 0x000000ff34344208 */ /* 0x000fe40001000000 */
[----:B------:R-:W-:Y:S02]  /*3960*/  @P4 F2FP.F16.F32.PACK_AB R2, RZ, R2 ;  /* 0x00000002ff02423e */ /* 0x000fe400000000ff */
[----:B------:R-:W-:Y:S02]  /*3970*/  @P4 FSEL R53, R53, RZ, P3 ;  /* 0x000000ff35354208 */ /* 0x000fe40001800000 */
[----:B------:R-:W-:Y:S02]  /*3980*/  @P4 F2FP.F16.F32.PACK_AB R52, RZ, R52 ;  /* 0x00000034ff34423e */ /* 0x000fe400000000ff */
[----:B------:R-:W-:Y:S02]  /*3990*/  @P4 F2FP.F16.F32.PACK_AB R53, RZ, R53 ;  /* 0x00000035ff35423e */ /* 0x000fe400000000ff */
[----:B------:R-:W-:-:S02]  /*39a0*/  @P4 PRMT R77, R2, 0x7610, R77 ;  /* 0x00007610024d4816 */ /* 0x000fc4000000004d */
        /* <DEDUP_REMOVED lines=15> */
.L_x_3774:
        /* <DEDUP_REMOVED lines=55> */
.L_x_3777:
        /* <DEDUP_REMOVED lines=24> */
.L_x_3778:
        /* <DEDUP_REMOVED lines=12> */
.L_x_3779:
        /* <DEDUP_REMOVED lines=12> */
.L_x_3780:
[----:B------:R-:W-:-:S07]  /*4110*/  @P0 PRMT R81, R2, 0x7610, R81 ;  /* 0x0000761002510816 */ /* 0x000fce0000000051 */
.L_x_3776:
        /* <DEDUP_REMOVED lines=10> */
.L_x_3781:
        /* <DEDUP_REMOVED lines=10> */
.L_x_3782:
[----:B------:R-:W-:Y:S02]  /*4260*/  UIADD3 UR8, UPT, UPT, UR8, UR24, URZ ;  /* 0x0000001808087290 */ /* 0x000fe4000fffe0ff */
[----:B------:R-:W-:Y:S02]  /*4270*/  UPLOP3.LUT UP2, UPT, UPT, UPT, UP2, 0x40, 0x4 ;  /* 0x000000000004789c */ /* 0x000fe40003f4e820 */
[----:B------:R-:W-:-:S09]  /*4280*/  UISETP.GE.AND UP0, UPT, UR8, UR25, UPT ;  /* 0x000000190800728c */ /* 0x000fd2000bf06270 */
[----:B------:R-:W-:Y:S05]  /*4290*/  BRA.U !UP0, `(.L_x_3783) ;  /* 0xffffffbd08e47547 */ /* 0x000fea000b83ffff */
.L_x_3750:
        /* <DEDUP_REMOVED lines=15> */
.L_x_3784:
        /* <DEDUP_REMOVED lines=15> */
.L_x_6765:


//--------------------- .text._ZN10layer_norm13ln_bwd_kernelINS_13Kernel_traitsIf6__halfS2_S2_fjLj1536ELj1ELj1ELj4ELj8ENS_18Kernel_traits_baseILj1536EfS2_S2_S2_fjLj128EEEEELb1ELb1ELb0ELb0EEEvNS_9BwdParamsE --------------------------
	.section	.text._ZN10layer_norm13ln_bwd_kernelINS_13Kernel_traitsIf6__halfS2_S2_fjLj1536ELj1ELj1ELj4ELj8ENS_18Kernel_traits_baseILj1536EfS2_S2_S2_fjLj128EEEEELb1ELb1ELb0ELb0EEEvNS_9BwdParamsE,"ax",@progbits
	.align	128
        .global         _ZN10layer_norm13ln_bwd_kernelINS_13Kernel_traitsIf6__halfS2_S2_fjLj1536ELj1ELj1ELj4ELj8ENS_18Kernel_traits_baseILj1536EfS2_S2_S2_fjLj128EEEEELb1ELb1ELb0ELb0EEEvNS_9BwdParamsE
        .type           _ZN10layer_norm13ln_bwd_kernelINS_13Kernel_traitsIf6__halfS2_S2_fjLj1536ELj1ELj1ELj4ELj8ENS_18Kernel_traits_baseILj1536EfS2_S2_S2_fjLj128EEEEELb1ELb1ELb0ELb0EEEvNS_9BwdParamsE,@function
        .size           _ZN10layer_norm13ln_bwd_kernelINS_13Kernel_traitsIf6__halfS2_S2_fjLj1536ELj1ELj1ELj4ELj8ENS_18Kernel_traits_baseILj1536EfS2_S2_S2_fjLj128EEEEELb1ELb1ELb0ELb0EEEvNS_9BwdParamsE,(.L_x_6766 - _ZN10layer_norm13ln_bwd_kernelINS_13Kernel_traitsIf6__halfS2_S2_fjLj1536ELj1ELj1ELj4ELj8ENS_18Kernel_traits_baseILj1536EfS2_S2_S2_fjLj128EEEEELb1ELb1ELb0ELb0EEEvNS_9BwdParamsE)
        .other          _ZN10layer_norm13ln_bwd_kernelINS_13Kernel_traitsIf6__halfS2_S2_fjLj1536ELj1ELj1ELj4ELj8ENS_18Kernel_traits_baseILj1536EfS2_S2_S2_fjLj128EEEEELb1ELb1ELb0ELb0EEEvNS_9BwdParamsE,@"STO_CUDA_ENTRY STV_DEFAULT"
_ZN10layer_norm13ln_bwd_kernelINS_13Kernel_traitsIf6__halfS2_S2_fjLj1536ELj1ELj1ELj4ELj8ENS_18Kernel_traits_baseILj1536EfS2_S2_S2_fjLj128EEEEELb1ELb1ELb0ELb0EEEvNS_9BwdParamsE:
.text._ZN10layer_norm13ln_bwd_kernelINS_13Kernel_traitsIf6__halfS2_S2_fjLj1536ELj1ELj1ELj4ELj8ENS_18Kernel_traits_baseILj1536EfS2_S2_S2_fjLj128EEEEELb1ELb1ELb0ELb0EEEvNS_9BwdParamsE:
        /* <DEDUP_REMOVED lines=83> */
.L_x_3815:
        /* <DEDUP_REMOVED lines=39> */
[--C-:B---3--:R-:W-:Y:S01]  /*07a0*/  SHF.R.U64 R79, R8, 0x10, R9.reuse ;  /* 0x00000010084f7819 */ /* 0x108fe20000001209 */
[----:B------:R-:W-:Y:S01]  /*07b0*/  HADD2.F32 R3, -RZ, R8.H0_H0 ;  /* 0x20000008ff037230 */ /* 0x000fe20000004100 */
[----:B------:R-:W-:-:S03]  /*07c0*/  SHF.R.U32.HI R78, RZ, 0x10, R9 ;  /* 0x00000010ff4e7819 */ /* 0x000fc60000011609 */
[----:B-1----:R-:W-:Y:S01]  /*07d0*/  HADD2.F32 R7, -RZ, R79.H0_H0 ;  /* 0x2000004fff077230 */ /* 0x002fe20000004100 */
[----:B----4-:R-:W-:Y:S02]  /*07e0*/  MOV R12, R10 ;  /* 0x0000000a000c7202 */ /* 0x010fe40000000f00 */
[--C-:B------:R-:W-:Y:S02]  /*07f0*/  SHF.R.U64 R10, R10, 0x10, R11.reuse ;  /* 0x000000100a0a7819 */ /* 0x100fe4000000120b */
[----:B------:R-:W-:Y:S02]  /*0800*/  MOV R14, R11 ;  /* 0x0000000b000e7202 */ /* 0x000fe40000000f00 */
[----:B------:R-:W-:Y:S01]  /*0810*/  SHF.R.U32.HI R80, RZ, 0x10, R11 ;  /* 0x00000010ff507819 */ /* 0x000fe2000001160b */
[----:B------:R-:W-:Y:S02]  /*0820*/  HADD2.F32 R11, -RZ, R9.H0_H0 ;  /* 0x20000009ff0b7230 */ /* 0x000fe40000004100 */
[----:B------:R-:W-:Y:S01]  /*0830*/  FADD.FTZ R8, -R4, R3 ;  /* 0x0000000304087221 */ /* 0x000fe20000010100 */
[----:B------:R-:W-:-:S02]  /*0840*/  HADD2.F32 R9, -RZ, R12.H0_H0 ;  /* 0x2000000cff097230 */ /* 0x000fc40000004100 */
[----:B------:R-:W-:Y:S02]  /*0850*/  HADD2.F32 R12, -RZ, R10.H0_H0 ;  /* 0x2000000aff0c7230 */ /* 0x000fe40000004100 */
[C---:B------:R-:W-:Y:S01]  /*0860*/  FADD.FTZ R10, -R4.reuse, R7 ;  /* 0x00000007040a7221 */ /* 0x040fe20000010100 */
[----:B0-----:R-:W-:Y:S02]  /*0870*/  HADD2.F32 R77, -RZ, R14.H0_H0 ;  /* 0x2000000eff4d7230 */ /* 0x001fe40000004100 */
[----:B------:R-:W-:Y:S01]  /*0880*/  FADD.FTZ R14, -R4, R11 ;  /* 0x0000000b040e7221 */ /* 0x000fe20000010100 */
[C---:B-----5:R-:W-:Y:S01]  /*0890*/  FMUL.FTZ R3, R107.reuse, R8 ;  /* 0x000000086b037220 */ /* 0x060fe20000410000 */
[C---:B------:R-:W-:Y:S01]  /*08a0*/  FMUL.FTZ R8, R107.reuse, R10 ;  /* 0x0000000a6b087220 */ /* 0x040fe20000410000 */
[-C--:B------:R-:W-:Y:S01]  /*08b0*/  FMUL.FTZ R10, R56, R9.reuse ;  /* 0x00000009380a7220 */ /* 0x080fe20000410000 */
[----:B------:R-:W-:Y:S01]  /*08c0*/  FMUL.FTZ R7, R107, R14 ;  /* 0x0000000e6b077220 */ /* 0x000fe20000410000 */
[----:B------:R-:W-:Y:S01]  /*08d0*/  FADD.FTZ R36, R36, R9 ;  /* 0x0000000924247221 */ /* 0x000fe20000010000 */
[----:B------:R-:W-:Y:S01]  /*08e0*/  FFMA.FTZ R48, R3, R9, R48 ;  /* 0x0000000903307223 */ /* 0x000fe20000010030 */
        /* <DEDUP_REMOVED lines=21> */
.L_x_3787:
[----:B----4-:R-:W-:Y:S05]  /*0a40*/  BSYNC.RECONVERGENT B0 ;  /* 0x0000000000007941 */ /* 0x010fea0003800200 */
.L_x_3786:
        /* <DEDUP_REMOVED lines=26> */
[----:B------:R-:W-:Y:S01]  /*0bf0*/  FADD.FTZ R76, -R4, R15 ;  /* 0x0000000f044c7221 */ /* 0x000fe20000010100 */
[----:B------:R-:W-:Y:S02]  /*0c00*/  HADD2.F32 R79, -RZ, R79.H0_H0 ;  /* 0x2000004fff4f7230 */ /* 0x000fe40000004100 */
[----:B------:R-:W-:Y:S02]  /*0c10*/  HADD2.F32 R78, -RZ, R78.H0_H0 ;  /* 0x2000004eff4e7230 */ /* 0x000fe40000004100 */
[----:B-----5:R-:W-:Y:S01]  /*0c20*/  FMUL.FTZ R15, R107, R76 ;  /* 0x0000004c6b0f7220 */ /* 0x020fe20000410000 */
[----:B-1----:R-:W-:Y:S02]  /*0c30*/  HADD2.F32 R81, -RZ, R86.H0_H0 ;  /* 0x20000056ff517230 */ /* 0x002fe40000004100 */
[----:B------:R-:W-:Y:S01]  /*0c40*/  FMUL.FTZ R86, R72, R77 ;  /* 0x0000004d48567220 */ /* 0x000fe20000410000 */
[----:B------:R-:W-:Y:S01]  /*0c50*/  FADD.FTZ R84, -R4, R79 ;  /* 0x0000004f04547221 */ /* 0x000fe20000010100 */
[----:B------:R-:W-:-:S02]  /*0c60*/  HADD2.F32 R79, -RZ, R88.H0_H0 ;  /* 0x20000058ff4f7230 */ /* 0x000fc40000004100 */
[----:B------:R-:W-:Y:S01]  /*0c70*/  FADD.FTZ R32, R32, R77 ;  /* 0x0000004d20207221 */ /* 0x000fe20000010000 */
[----:B0-----:R-:W-:Y:S02]  /*0c80*/  HADD2.F32 R82, -RZ, R87.H0_H0 ;  /* 0x20000057ff527230 */ /* 0x001fe40000004100 */
        /* <DEDUP_REMOVED lines=23> */
.L_x_3789:
[----:B------:R-:W-:Y:S05]  /*0e00*/  BSYNC.RECONVERGENT B0 ;  /* 0x0000000000007941 */ /* 0x000fea0003800200 */
.L_x_3788:
        /* <DEDUP_REMOVED lines=16> */
[--C-:B---3--:R-:W-:Y:S02]  /*0f10*/  SHF.R.U64 R92, R78, 0x10, R79.reuse ;  /* 0x000000104e5c7819 */ /* 0x108fe4000000124f */
[----:B------:R-:W-:Y:S01]  /*0f20*/  SHF.R.U32.HI R103, RZ, 0x10, R79 ;  /* 0x00000010ff677819 */ /* 0x000fe2000001164f */
[----:B------:R-:W-:Y:S02]  /*0f30*/  HADD2.F32 R93, -RZ, R78.H0_H0 ;  /* 0x2000004eff5d7230 */ /* 0x000fe40000004100 */
[----:B------:R-:W-:Y:S02]  /*0f40*/  HADD2.F32 R101, -RZ, R79.H0_H0 ;  /* 0x2000004fff657230 */ /* 0x000fe40000004100 */
[----:B------:R-:W-:Y:S01]  /*0f50*/  HADD2.F32 R79, -RZ, R92.H0_H0 ;  /* 0x2000005cff4f7230 */ /* 0x000fe20000004100 */
[----:B----4-:R-:W-:Y:S01]  /*0f60*/  MOV R78, R76 ;  /* 0x0000004c004e7202 */ /* 0x010fe20000000f00 */
[----:B------:R-:W-:Y:S01]  /*0f70*/  HADD2.F32 R103, -RZ, R103.H0_H0 ;  /* 0x20000067ff677230 */ /* 0x000fe20000004100 */
[----:B------:R-:W-:-:S02]  /*0f80*/  SHF.R.U64 R102, R76, 0x10, R77 ;  /* 0x000000104c667819 */ /* 0x000fc4000000124d */
[----:B------:R-:W-:Y:S01]  /*0f90*/  MOV R100, R77 ;  /* 0x0000004d00647202 */ /* 0x000fe20000000f00 */
[C---:B------:R-:W-:Y:S01]  /*0fa0*/  FADD.FTZ R92, -R4.reuse, R79 ;  /* 0x0000004f045c7221 */ /* 0x040fe20000010100 */
[----:B0-----:R-:W-:Y:S01]  /*0fb0*/  SHF.R.U32.HI R82, RZ, 0x10, R77 ;  /* 0x00000010ff527819 */ /* 0x001fe2000001164d */
[----:B------:R-:W-:Y:S02]  /*0fc0*/  HADD2.F32 R77, -RZ, R78.H0_H0 ;  /* 0x2000004eff4d7230 */ /* 0x000fe40000004100 */
[C---:B------:R-:W-:Y:S01]  /*0fd0*/  FADD.FTZ R76, -R4.reuse, R93 ;  /* 0x0000005d044c7221 */ /* 0x040fe20000010100 */
[C---:B------:R-:W-:Y:S01]  /*0fe0*/  FADD.FTZ R80, -R4.reuse, R101 ;  /* 0x0000006504507221 */ /* 0x040fe20000010100 */
[----:B------:R-:W-:Y:S01]  /*0ff0*/  FADD.FTZ R106, -R4, R103 ;  /* 0x00000067046a7221 */ /* 0x000fe20000010100 */
[----:B------:R-:W-:Y:S02]  /*1000*/  HADD2.F32 R4, -RZ, R102.H0_H0 ;  /* 0x20000066ff047230 */ /* 0x000fe40000004100 */
[----:B-----5:R-:W-:Y:S01]  /*1010*/  FMUL.FTZ R92, R107, R92 ;  /* 0x0000005c6b5c7220 */ /* 0x020fe20000410000 */
[----:B------:R-:W-:-:S02]  /*1020*/  HADD2.F32 R79, -RZ, R100.H0_H0 ;  /* 0x20000064ff4f7230 */ /* 0x000fc40000004100 */
        /* <DEDUP_REMOVED lines=13> */
[----:B------:R-:W-:-:S02]  /*1100*/  HADD2.F32 R76, -RZ, R82.H0_H0 ;  /* 0x20000052ff4c7230 */ /* 0x000fc40000004100 */
[----:B------:R-:W-:Y:S01]  /*1110*/  FADD.FTZ R79, R4, R101 ;  /* 0x00000065044f7221 */ /* 0x000fe20000010000 */
[----:B------:R-:W-:Y:S01]  /*1120*/  FFMA.FTZ R4, R92, R101, R77 ;  /* 0x000000655c047223 */ /* 0x000fe2000001004d */
[----:B------:R-:W-:Y:S01]  /*1130*/  FMUL.FTZ R106, R107, R106 ;  /* 0x0000006a6b6a7220 */ /* 0x000fe20000410000 */
[----:B------:R-:W-:Y:S01]  /*1140*/  FMUL.FTZ R104, R67, R76 ;  /* 0x0000004c43687220 */ /* 0x000fe20000410000 */
[----:B------:R-:W-:Y:S01]  /*1150*/  FADD.FTZ R79, R79, R102 ;  /* 0x000000664f4f7221 */ /* 0x000fe20000010000 */
[----:B------:R-:W-:Y:S01]  /*1160*/  FFMA.FTZ R77, R103, R102, R4 ;  /* 0x00000066674d7223 */ /* 0x000fe20000010004 */
[----:B------:R-:W-:Y:S01]  /*1170*/  FADD.FTZ R31, R31, R76 ;  /* 0x0000004c1f1f7221 */ /* 0x000fe20000010000 */
[C---:B------:R-:W-:Y:S01]  /*1180*/  FFMA.FTZ R43, R106.reuse, R76, R43 ;  /* 0x0000004c6a2b7223 */ /* 0x040fe2000001002b */
[----:B------:R-:W-:Y:S01]  /*1190*/  FADD.FTZ R109, R79, R104 ;  /* 0x000000684f6d7221 */ /* 0x000fe20000010000 */
[----:B------:R-:W-:-:S07]  /*11a0*/  FFMA.FTZ R110, R106, R104, R77 ;  /* 0x000000686a6e7223 */ /* 0x000fce000001004d */
.L_x_3791:
[----:B------:R-:W-:Y:S05]  /*11b0*/  BSYNC.RECONVERGENT B0 ;  /* 0x0000000000007941 */ /* 0x000fea0003800200 */
.L_x_3790:
        /* <DEDUP_REMOVED lines=32> */
.L_x_3793:
[----:B------:R-:W-:Y:S05]  /*13c0*/  BSYNC.RECONVERGENT B0 ;  /* 0x0000000000007941 */ /* 0x000fea0003800200 */
.L_x_3792:
        /* <DEDUP_REMOVED lines=20> */
[----:B------:R-:W-:Y:S02]  /*1510*/  HFMA2 R82, -RZ, RZ, 1.875, 0 ;  /* 0x3f800000ff527431 */ /* 0x000fe400000001ff */
[----:B------:R-:W-:Y:S01]  /*1520*/  FADD.FTZ R76, R83, R76 ;  /* 0x0000004c534c7221 */ /* 0x000fe20000010000 */
[----:B------:R-:W-:Y:S01]  /*1530*/  FMUL.FTZ R83, R109, UR12 ;  /* 0x0000000c6d537c20 */ /* 0x000fe20008410000 */
[----:B-----5:R-:W-:Y:S02]  /*1540*/  @P0 HADD2.F32 R82, -RZ, R108.H0_H0 ;  /* 0x2000006cff520230 */ /* 0x020fe40000004100 */
[----:B------:R-:W-:Y:S02]  /*1550*/  FMUL.FTZ R108, R76, UR12 ;  /* 0x0000000c4c6c7c20 */ /* 0x000fe40008410000 */
        /* <DEDUP_REMOVED lines=13> */
[-CC-:B------:R-:W-:Y:S01]  /*1630*/  FFMA.FTZ R110, R14, R108.reuse, R83.reuse ;  /* 0x0000006c0e6e7223 */ /* 0x180fe20000010053 */
[----:B------:R-:W-:Y:S01]  /*1640*/  FADD.FTZ R78, R9, -R78 ;  /* 0x8000004e094e7221 */ /* 0x000fe20000010000 */
[----:B------:R-:W-:Y:S01]  /*1650*/  FFMA.FTZ R111, R7, R108, R83 ;  /* 0x0000006c076f7223 */ /* 0x000fe20000010053 */
[----:B------:R-:W-:Y:S01]  /*1660*/  MOV R109, RZ ;  /* 0x000000ff006d7202 */ /* 0x000fe20000000f00 */
[----:B------:R-:W-:Y:S01]  /*1670*/  FADD.FTZ R110, R11, -R110 ;  /* 0x8000006e0b6e7221 */ /* 0x000fe20000010000 */
[C---:B------:R-:W-:Y:S01]  /*1680*/  FMUL.FTZ R81, R107.reuse, R78 ;  /* 0x0000004e6b517220 */ /* 0x040fe20000410000 */
[----:B------:R-:W-:Y:S01]  /*1690*/  FADD.FTZ R78, R10, -R79 ;  /* 0x8000004f0a4e7221 */ /* 0x000fe20000010000 */
[----:B------:R-:W-:Y:S01]  /*16a0*/  FADD.FTZ R80, R12, -R111 ;  /* 0x8000006f0c507221 */ /* 0x000fe20000010000 */
[----:B------:R-:W-:Y:S01]  /*16b0*/  FMUL.FTZ R113, R107, R110 ;  /* 0x0000006e6b717220 */ /* 0x000fe20000410000 */
[----:B------:R-:W-:Y:S01]  /*16c0*/  FMUL.FTZ R81, R81, R82 ;  /* 0x0000005251517220 */ /* 0x000fe20000410000 */
        /* <DEDUP_REMOVED lines=9> */
[C---:B------:R-:W-:Y:S01]  /*1760*/  LOP3.LUT P5, RZ, R6.reuse, 0xff00, RZ, 0xc0, !PT ;  /* 0x0000ff0006ff7812 */ /* 0x040fe200078ac0ff */
[----:B------:R-:W-:Y:S01]  /*1770*/  FMUL.FTZ R111, R111, UR13 ;  /* 0x0000000d6f6f7c20 */ /* 0x000fe20008410000 */
[----:B------:R-:W-:Y:S01]  /*1780*/  LOP3.LUT P1, RZ, R6, 0xff0000, RZ, 0xc0, !PT ;  /* 0x00ff000006ff7812 */ /* 0x000fe2000782c0ff */
[----:B------:R-:W-:Y:S01]  /*1790*/  FMUL.FTZ R79, R52, R113 ;  /* 0x00000071344f7220 */ /* 0x000fe20000410000 */
[----:B------:R-:W-:Y:S01]  /*17a0*/  FSEL R80, R80, RZ, P5 ;  /* 0x000000ff50507208 */ /* 0x000fe20002800000 */
[----:B------:R-:W-:Y:S01]  /*17b0*/  FMUL.FTZ R81, R54, R111 ;  /* 0x0000006f36517220 */ /* 0x000fe20000410000 */
[----:B------:R-:W-:-:S04]  /*17c0*/  HFMA2 R116, -RZ, RZ, 0, 0 ;  /* 0x00000000ff747431 */ /* 0x000fc800000001ff */
[----:B------:R-:W-:Y:S01]  /*17d0*/  FSEL R114, R81, RZ, P1 ;  /* 0x000000ff51727208 */ /* 0x000fe20000800000 */
[----:B------:R-:W0:Y:S08]  /*17e0*/  F2F.F16.F32 R80, R80 ;  /* 0x0000005000507304 */ /* 0x000e300000200800 */
[----:B------:R-:W-:Y:S01]  /*17f0*/  F2F.F16.F32 R114, R114 ;  /* 0x0000007200727304 */ /* 0x000fe20000200800 */
[----:B0-----:R-:W-:Y:S01]  /*1800*/  IMAD.WIDE.U32 R80, R80, 0x10000, RZ ;  /* 0x0001000050507825 */ /* 0x001fe200078e00ff */
[----:B--2---:R-:W-:-:S05]  /*1810*/  @P6 MOV R78, R76 ;  /* 0x0000004c004e6202 */ /* 0x004fca0000000f00 */
[----:B------:R-:W-:-:S05]  /*1820*/  @P6 HADD2.F32 R78, -RZ, R78.H0_H0 ;  /* 0x2000004eff4e6230 */ /* 0x000fca0000004100 */
[----:B------:R-:W-:Y:S01]  /*1830*/  @P6 FMUL.FTZ R109, R113, R78 ;  /* 0x0000004e716d6220 */ /* 0x000fe20000410000 */
[----:B------:R-:W-:Y:S01]  /*1840*/  FMUL.FTZ R78, R55, R112 ;  /* 0x00000070374e7220 */ /* 0x000fe20000410000 */
[----:B------:R-:W-:Y:S02]  /*1850*/  FSEL R113, R79, RZ, P6 ;  /* 0x000000ff4f717208 */ /* 0x000fe40003000000 */
[----:B------:R-:W-:Y:S01]  /*1860*/  ISETP.GE.U32.AND P6, PT, R6, 0x1000000, PT ;  /* 0x010000000600780c */ /* 0x000fe20003fc6070 */
[----:B------:R-:W-:-:S03]  /*1870*/  FADD.FTZ R24, R24, R109 ;  /* 0x0000006d18187221 */ /* 0x000fc60000010000 */
[----:B------:R-:W-:Y:S01]  /*1880*/  FSEL R115, R78, RZ, P6 ;  /* 0x000000ff4e737208 */ /* 0x000fe20003000000 */
[----:B------:R-:W0:Y:S01]  /*1890*/  F2F.F16.F32 R113, R113 ;  /* 0x0000007100717304 */ /* 0x000e220000200800 */
[----:B------:R-:W1:Y:S07]  /*18a0*/  LDC.64 R78, c[0x0][0x468] ;  /* 0x00011a00ff4e7b82 */ /* 0x000e6e0000000a00 */
[----:B------:R-:W2:Y:S01]  /*18b0*/  F2F.F16.F32 R115, R115 ;  /* 0x0000007300737304 */ /* 0x000ea20000200800 */
[----:B0-----:R-:W-:-:S02]  /*18c0*/  LOP3.LUT R80, R80, R113, RZ, 0xfc, !PT ;  /* 0x0000007150507212 */ /* 0x001fc400078efcff */
[----:B------:R-:W-:Y:S02]  /*18d0*/  MOV R113, RZ ;  /* 0x000000ff00717202 */ /* 0x000fe40000000f00 */
[----:B--2---:R-:W-:Y:S01]  /*18e0*/  SHF.L.U32 R117, R115, 0x10, RZ ;  /* 0x0000001073757819 */ /* 0x004fe200000006ff */
[----:B-1----:R-:W-:Y:S01]  /*18f0*/  IMAD.WIDE.U32 R78, R105, 0x8, R78 ;  /* 0x00000008694e7825 */ /* 0x002fe200078e004e */
[--C-:B------:R-:W-:Y:S02]  /*1900*/  @P6 SHF.R.U32.HI R115, RZ, 0x10, R77.reuse ;  /* 0x00000010ff736819 */ /* 0x100fe4000001164d */
[----:B------:R-:W-:Y:S02]  /*1910*/  LOP3.LUT R81, R81, R117, R114, 0xfe, !PT ;  /* 0x0000007551517212 */ /* 0x000fe400078efe72 */
[----:B------:R-:W-:Y:S01]  /*1920*/  @P5 SHF.R.U64 R117, R76, 0x10, R77 ;  /* 0x000000104c755819 */ /* 0x000fe2000000124d */
[----:B------:R-:W-:Y:S01]  /*1930*/  HFMA2 R76, -RZ, RZ, 0, 0 ;  /* 0x00000000ff4c7431 */ /* 0x000fe200000001ff */
[----:B------:R-:W-:Y:S01]  /*1940*/  @P1 MOV R114, R77 ;  /* 0x0000004d00721202 */ /* 0x000fe20000000f00 */
[----:B------:R0:W-:Y:S01]  /*1950*/  STG.E.64 desc[UR8][R78.64], R80 ;  /* 0x000000504e007986 */ /* 0x0001e2000c101b08 */
[----:B------:R-:W-:Y:S01]  /*1960*/  @P6 HADD2.F32 R115, -RZ, R115.H0_H0 ;  /* 0x20000073ff736230 */ /* 0x000fe20000004100 */
[----:B------:R-:W-:Y:S01]  /*1970*/  IADD3 R105, PT, PT, R105, 0x80, RZ ;  /* 0x0000008069697810 */ /* 0x000fe20007ffe0ff */
[----:B------:R-:W-:-:S02]  /*1980*/  @P5 HADD2.F32 R77, -RZ, R117.H0_H0 ;  /* 0x20000075ff4d5230 */ /* 0x000fc40000004100 */
[----:B------:R-:W-:Y:S02]  /*1990*/  @P1 HADD2.F32 R114, -RZ, R114.H0_H0 ;  /* 0x20000072ff721230 */ /* 0x000fe40000004100 */
[----:B------:R-:W-:Y:S01]  /*19a0*/  @P6 FMUL.FTZ R116, R112, R115 ;  /* 0x0000007370746220 */ /* 0x000fe20000410000 */
[----:B------:R-:W-:Y:S02]  /*19b0*/  @P5 FMUL.FTZ R76, R110, R77 ;  /* 0x0000004d6e4c5220 */ /* 0x000fe40000410000 */
[----:B------:R-:W-:Y:S01]  /*19c0*/  @P1 FMUL.FTZ R113, R111, R114 ;  /* 0x000000726f711220 */ /* 0x000fe20000410000 */
[----:B------:R-:W-:Y:S01]  /*19d0*/  FADD.FTZ R27, R27, R116 ;  /* 0x000000741b1b7221 */ /* 0x000fe20000010000 */
[----:B------:R-:W-:Y:S02]  /*19e0*/  FADD.FTZ R25, R25, R76 ;  /* 0x0000004c19197221 */ /* 0x000fe40000010000 */
[----:B0-----:R-:W-:-:S07]  /*19f0*/  FADD.FTZ R26, R26, R113 ;  /* 0x000000711a1a7221 */ /* 0x001fce0000010000 */
.L_x_3798:
[----:B------:R-:W-:Y:S05]  /*1a00*/  BSYNC.RECONVERGENT B1 ;  /* 0x0000000000017941 */ /* 0x000fea0003800200 */
.L_x_3797:
        /* <DEDUP_REMOVED lines=27> */
[----:B------:R-:W-:Y:S01]  /*1bc0*/  LOP3.LUT P5, RZ, R13, 0xff00, RZ, 0xc0, !PT ;  /* 0x0000ff000dff7812 */ /* 0x000fe200078ac0ff */
        /* <DEDUP_REMOVED lines=41> */
.L_x_3800:
[----:B------:R-:W-:Y:S05]  /*1e60*/  BSYNC.RECONVERGENT B1 ;  /* 0x0000000000017941 */ /* 0x000fea0003800200 */
.L_x_3799:
        /* <DEDUP_REMOVED lines=19> */
[-C--:B------:R-:W-:Y:S01]  /*1fa0*/  FMUL.FTZ R107, R83, R82.reuse ;  /* 0x00000052536b7220 */ /* 0x080fe20000410000 */
        /* <DEDUP_REMOVED lines=8> */
[----:B------:R-:W-:Y:S01]  /*2030*/  FMUL.FTZ R107, R107, UR13 ;  /* 0x0000000d6b6b7c20 */ /* 0x000fe20008410000 */
[----:B------:R-:W-:Y:S01]  /*2040*/  LOP3.LUT P1, RZ, R91, 0xff0000, RZ, 0xc0, !PT ;  /* 0x00ff00005bff7812 */ /* 0x000fe2000782c0ff */
[----:B------:R-:W-:Y:S02]  /*2050*/  HFMA2 R112, -RZ, RZ, 0, 0 ;  /* 0x00000000ff707431 */ /* 0x000fe400000001ff */
[----:B------:R-:W-:Y:S01]  /*2060*/  FSEL R80, R80, RZ, P5 ;  /* 0x000000ff50507208 */ /* 0x000fe20002800000 */
[----:B------:R-:W-:-:S05]  /*2070*/  FMUL.FTZ R81, R62, R107 ;  /* 0x0000006b3e517220 */ /* 0x000fca0000410000 */
[----:B------:R-:W-:Y:S01]  /*2080*/  FSEL R110, R81, RZ, P1 ;  /* 0x000000ff516e7208 */ /* 0x000fe20000800000 */
[----:B------:R-:W0:Y:S08]  /*2090*/  F2F.F16.F32 R80, R80 ;  /* 0x0000005000507304 */ /* 0x000e300000200800 */
[----:B------:R-:W-:Y:S01]  /*20a0*/  F2F.F16.F32 R110, R110 ;  /* 0x0000006e006e7304 */ /* 0x000fe20000200800 */
[----:B0-----:R-:W-:Y:S01]  /*20b0*/  IMAD.WIDE.U32 R80, R80, 0x10000, RZ ;  /* 0x0001000050507825 */ /* 0x001fe200078e00ff */
[----:B--2---:R-:W-:-:S02]  /*20c0*/  @P6 MOV R78, R76 ;  /* 0x0000004c004e6202 */ /* 0x004fc40000000f00 */
[----:B------:R-:W-:Y:S01]  /*20d0*/  @P5 SHF.R.U64 R114, R76, 0x10, R77 ;  /* 0x000000104c725819 */ /* 0x000fe2000000124d */
[----:B------:R-:W-:Y:S02]  /*20e0*/  HFMA2 R76, -RZ, RZ, 0, 0 ;  /* 0x00000000ff4c7431 */ /* 0x000fe400000001ff */
        /* <DEDUP_REMOVED lines=18> */
[----:B------:R-:W-:-:S02]  /*2210*/  @P5 HADD2.F32 R77, -RZ, R114.H0_H0 ;  /* 0x20000072ff4d5230 */ /* 0x000fc40000004100 */
[----:B------:R-:W-:Y:S02]  /*2220*/  @P1 HADD2.F32 R110, -RZ, R110.H0_H0 ;  /* 0x2000006eff6e1230 */ /* 0x000fe40000004100 */
[----:B------:R-:W-:Y:S02]  /*2230*/  @P6 HADD2.F32 R109, -RZ, R113.H0_H0 ;  /* 0x20000071ff6d6230 */ /* 0x000fe40000004100 */
[----:B------:R-:W-:Y:S01]  /*2240*/  @P5 FMUL.FTZ R76, R82, R77 ;  /* 0x0000004d524c5220 */ /* 0x000fe20000410000 */
[----:B------:R-:W-:Y:S02]  /*2250*/  @P1 FMUL.FTZ R105, R107, R110 ;  /* 0x0000006e6b691220 */ /* 0x000fe40000410000 */
[----:B------:R-:W-:Y:S01]  /*2260*/  @P6 FMUL.FTZ R112, R108, R109 ;  /* 0x0000006d6c706220 */ /* 0x000fe20000410000 */
[----:B------:R-:W-:Y:S01]  /*2270*/  FADD.FTZ R17, R17, R76 ;  /* 0x0000004c11117221 */ /* 0x000fe20000010000 */
[----:B------:R-:W-:Y:S02]  /*2280*/  FADD.FTZ R18, R18, R105 ;  /* 0x0000006912127221 */ /* 0x000fe40000010000 */
[----:B------:R-:W-:Y:S01]  /*2290*/  FADD.FTZ R19, R19, R112 ;  /* 0x0000007013137221 */ /* 0x000fe20000010000 */
[----:B----4-:R-:W-:Y:S06]  /*22a0*/  BRA `(.L_x_3801) ;  /* 0x0000002c00907947 */ /* 0x010fec0003800000 */
.L_x_3796:
[----:B------:R-:W-:Y:S04]  /*22b0*/  BSSY.RECONVERGENT B1, `(.L_x_3802) ;  /* 0x0000050000017945 */ /* 0x000fe80003800200 */
[----:B------:R-:W-:Y:S05]  /*22c0*/  @!P4 BRA `(.L_x_3803) ;  /* 0x000000040038c947 */ /* 0x000fea0003800000 */
[----:B------:R-:W0:Y:S02]  /*22d0*/  LDC.64 R78, c[0x0][0x390] ;  /* 0x0000e400ff4e7b82 */ /* 0x000e240000000a00 */
[----:B0-----:R-:W-:-:S06]  /*22e0*/  IMAD.WIDE.U32 R78, R105, 0x8, R78 ;  /* 0x00000008694e7825 */ /* 0x001fcc00078e004e */
[----:B------:R-:W2:Y:S01]  /*22f0*/  LDG.E.64 R78, desc[UR8][R78.64] ;  /* 0x000000084e4e7981 */ /* 0x000ea2000c1e1b00 */
[-CC-:B------:R-:W-:Y:S01]  /*2300*/  FFMA.FTZ R76, R8, R108.reuse, R83.reuse ;  /* 0x0000006c084c7223 */ /* 0x180fe20000010053 */
[-CC-:B------:R-:W-:Y:S01]  /*2310*/  FFMA.FTZ R77, R7, R108.reuse, R83.reuse ;  /* 0x0000006c074d7223 */ /* 0x180fe20000010053 */
[----:B------:R-:W-:Y:S01]  /*2320*/  FFMA.FTZ R110, R14, R108, R83 ;  /* 0x0000006c0e6e7223 */ /* 0x000fe20000010053 */
[C---:B------:R-:W-:Y:S01]  /*2330*/  LOP3.LUT P6, RZ, R6.reuse, 0xff, RZ, 0xc0, !PT ;  /* 0x000000ff06ff7812 */ /* 0x040fe200078cc0ff */
[----:B------:R-:W-:Y:S01]  /*2340*/  FADD.FTZ R76, R9, -R76 ;  /* 0x8000004c094c7221 */ /* 0x000fe20000010000 */
[C---:B------:R-:W-:Y:S01]  /*2350*/  LOP3.LUT P5, RZ, R6.reuse, 0xff00, RZ, 0xc0, !PT ;  /* 0x0000ff0006ff7812 */ /* 0x040fe200078ac0ff */
[----:B------:R-:W-:Y:S01]  /*2360*/  HFMA2 R116, -RZ, RZ, 0, 0 ;  /* 0x00000000ff747431 */ /* 0x000fe200000001ff */
[----:B------:R-:W-:Y:S01]  /*2370*/  LOP3.LUT P1, RZ, R6, 0xff0000, RZ, 0xc0, !PT ;  /* 0x00ff000006ff7812 */ /* 0x000fe2000782c0ff */
[----:B------:R-:W-:Y:S01]  /*2380*/  FMUL.FTZ R109, R107, R76 ;  /* 0x0000004c6b6d7220 */ /* 0x000fe20000410000 */
[----:B------:R-:W-:Y:S01]  /*2390*/  FADD.FTZ R76, R12, -R77 ;  /* 0x8000004d0c4c7221 */ /* 0x000fe20000010000 */
[----:B------:R-:W-:-:S02]  /*23a0*/  FFMA.FTZ R77, R3, R108, R83 ;  /* 0x0000006c034d7223 */ /* 0x000fc40000010053 */
[----:B------:R-:W0:Y:S01]  /*23b0*/  F2F.F16.F32 R80, R109 ;  /* 0x0000006d00507304 */ /* 0x000e220000200800 */
[----:B------:R-:W-:Y:S01]  /*23c0*/  FMUL.FTZ R113, R107, R76 ;  /* 0x0000004c6b717220 */ /* 0x000fe20000410000 */
[----:B------:R-:W-:Y:S01]  /*23d0*/  FADD.FTZ R76, R11, -R110 ;  /* 0x8000006e0b4c7221 */ /* 0x000fe20000010000 */
[----:B------:R-:W-:Y:S02]  /*23e0*/  FADD.FTZ R112, R10, -R77 ;  /* 0x8000004d0a707221 */ /* 0x000fe40000010000 */
[----:B------:R-:W-:Y:S01]  /*23f0*/  FMUL.FTZ R114, R113, R82 ;  /* 0x0000005271727220 */ /* 0x000fe20000410000 */
[C---:B------:R-:W-:Y:S01]  /*2400*/  FMUL.FTZ R111, R107.reuse, R76 ;  /* 0x0000004c6b6f7220 */ /* 0x040fe20000410000 */
[----:B------:R-:W-:Y:S01]  /*2410*/  FMUL.FTZ R119, R107, R112 ;  /* 0x000000706b777220 */ /* 0x000fe20000410000 */
[----:B------:R-:W1:Y:S01]  /*2420*/  LDC.64 R76, c[0x0][0x478] ;  /* 0x00011e00ff4c7b82 */ /* 0x000e620000000a00 */
[----:B------:R-:W-:Y:S01]  /*2430*/  F2F.F16.F32 R110, R113 ;  /* 0x00000071006e7304 */ /* 0x000fe20000200800 */
[----:B0-----:R-:W-:-:S07]  /*2440*/  IMAD.WIDE.U32 R80, R80, 0x10000, RZ ;  /* 0x0001000050507825 */ /* 0x001fce00078e00ff */
[----:B------:R-:W0:Y:S08]  /*2450*/  F2F.F16.F32 R115, R111 ;  /* 0x0000006f00737304 */ /* 0x000e300000200800 */
[----:B------:R3:W4:Y:S01]  /*2460*/  F2F.F16.F32 R117, R119 ;  /* 0x0000007700757304 */ /* 0x0007220000200800 */
[----:B0-----:R-:W-:Y:S01]  /*2470*/  SHF.L.U32 R115, R115, 0x10, RZ ;  /* 0x0000001073737819 */ /* 0x001fe200000006ff */
[----:B-1----:R-:W-:-:S04]  /*2480*/  IMAD.WIDE.U32 R76, R105, 0x8, R76 ;  /* 0x00000008694c7825 */ /* 0x002fc800078e004c */
[-C--:B---3--:R-:W-:Y:S01]  /*2490*/  FMUL.FTZ R119, R119, R82.reuse ;  /* 0x0000005277777220 */ /* 0x088fe20000410000 */
[----:B------:R-:W-:Y:S01]  /*24a0*/  LOP3.LUT R81, R81, R115, R110, 0xfe, !PT ;  /* 0x0000007351517212 */ /* 0x000fe200078efe6e */
[-C--:B------:R-:W-:Y:S02]  /*24b0*/  FMUL.FTZ R110, R109, R82.reuse ;  /* 0x000000526d6e7220 */ /* 0x080fe40000410000 */
[----:B------:R-:W-:Y:S01]  /*24c0*/  FMUL.FTZ R119, R119, UR13 ;  /* 0x0000000d77777c20 */ /* 0x000fe20008410000 */
[----:B------:R-:W-:Y:S01]  /*24d0*/  FMUL.FTZ R115, R111, R82 ;  /* 0x000000526f737220 */ /* 0x000fe20000410000 */
[----:B----4-:R-:W-:Y:S01]  /*24e0*/  LOP3.LUT R80, R80, R117, RZ, 0xfc, !PT ;  /* 0x0000007550507212 */ /* 0x010fe200078efcff */
[----:B------:R-:W-:Y:S01]  /*24f0*/  FMUL.FTZ R110, R110, UR13 ;  /* 0x0000000d6e6e7c20 */ /* 0x000fe20008410000 */
[----:B------:R-:W-:Y:S01]  /*2500*/  MOV R109, RZ ;  /* 0x000000ff006d7202 */ /* 0x000fe20000000f00 */
[----:B------:R-:W-:Y:S02]  /*2510*/  FMUL.FTZ R111, R114, UR13 ;  /* 0x0000000d726f7c20 */ /* 0x000fe40008410000 */
[----:B------:R0:W-:Y:S01]  /*2520*/  STG.E.64 desc[UR8][R76.64], R80 ;  /* 0x000000504c007986 */ /* 0x0001e2000c101b08 */
[----:B------:R-:W-:Y:S01]  /*2530*/  FMUL.FTZ R113, R53, R110 ;  /* 0x0000006e35717220 */ /* 0x000fe20000410000 */
[----:B0-----:R-:W-:-:S04]  /*2540*/  FMUL.FTZ R77, R52, R119 ;  /* 0x00000077344d7220 */ /* 0x001fc80000410000 */
[----:B------:R-:W-:Y:S01]  /*2550*/  FSEL R80, R113, RZ, P5 ;  /* 0x000000ff71507208 */ /* 0x000fe20002800000 */
[----:B------:R-:W-:Y:S01]  /*2560*/  FMUL.FTZ R81, R54, R111 ;  /* 0x0000006f36517220 */ /* 0x000fe20000410000 */
[----:B------:R-:W-:-:S04]  /*2570*/  FSEL R113, R77, RZ, P6 ;  /* 0x000000ff4d717208 */ /* 0x000fc80003000000 */
[----:B------:R-:W-:Y:S01]  /*2580*/  FSEL R114, R81, RZ, P1 ;  /* 0x000000ff51727208 */ /* 0x000fe20000800000 */
[----:B------:R-:W0:Y:S08]  /*2590*/  F2F.F16.F32 R80, R80 ;  /* 0x0000005000507304 */ /* 0x000e300000200800 */
[----:B------:R-:W-:Y:S01]  /*25a0*/  F2F.F16.F32 R114, R114 ;  /* 0x0000007200727304 */ /* 0x000fe20000200800 */
[----:B0-----:R-:W-:-:S07]  /*25b0*/  IMAD.WIDE.U32 R80, R80, 0x10000, RZ ;  /* 0x0001000050507825 */ /* 0x001fce00078e00ff */
[----:B------:R-:W0:Y:S02]  /*25c0*/  F2F.F16.F32 R113, R113 ;  /* 0x0000007100717304 */ /* 0x000e240000200800 */
[----:B0-----:R-:W-:Y:S02]  /*25d0*/  LOP3.LUT R80, R80, R113, RZ, 0xfc, !PT ;  /* 0x0000007150507212 */ /* 0x001fe400078efcff */
[----:B------:R-:W-:Y:S02]  /*25e0*/  MOV R113, RZ ;  /* 0x000000ff00717202 */ /* 0x000fe40000000f00 */
[----:B--2---:R-:W-:-:S05]  /*25f0*/  @P6 MOV R112, R78 ;  /* 0x0000004e00706202 */ /* 0x004fca0000000f00 */
[----:B------:R-:W-:Y:S02]  /*2600*/  @P6 HADD2.F32 R76, -RZ, R112.H0_H0 ;  /* 0x20000070ff4c6230 */ /* 0x000fe40000004100 */
[----:B------:R-:W-:-:S03]  /*2610*/  FMUL.FTZ R112, R115, UR13 ;  /* 0x0000000d73707c20 */ /* 0x000fc60008410000 */
[----:B------:R-:W-:Y:S01]  /*2620*/  @P6 FMUL.FTZ R109, R119, R76 ;  /* 0x0000004c776d6220 */ /* 0x000fe20000410000 */
[----:B------:R-:W-:Y:S01]  /*2630*/  FMUL.FTZ R76, R55, R112 ;  /* 0x00000070374c7220 */ /* 0x000fe20000410000 */
[----:B------:R-:W-:Y:S02]  /*2640*/  ISETP.GE.U32.AND P6, PT, R6, 0x1000000, PT ;  /* 0x010000000600780c */ /* 0x000fe40003fc6070 */
[----:B------:R-:W-:Y:S02]  /*2650*/  FADD.FTZ R24, R24, R109 ;  /* 0x0000006d18187221 */ /* 0x000fe40000010000 */
[----:B------:R-:W-:Y:S02]  /*2660*/  FSEL R115, R76, RZ, P6 ;  /* 0x000000ff4c737208 */ /* 0x000fe40003000000 */
[----:B------:R-:W0:Y:S04]  /*2670*/  LDC.64 R76, c[0x0][0x468] ;  /* 0x00011a00ff4c7b82 */ /* 0x000e280000000a00 */
[----:B------:R-:W1:Y:S02]  /*2680*/  F2F.F16.F32 R115, R115 ;  /* 0x0000007300737304 */ /* 0x000e640000200800 */
[----:B-1----:R-:W-:-:S02]  /*2690*/  SHF.L.U32 R117, R115, 0x10, RZ ;  /* 0x0000001073757819 */ /* 0x002fc400000006ff */
[----:B------:R-:W-:Y:S02]  /*26a0*/  @P6 SHF.R.U32.HI R115, RZ, 0x10, R79 ;  /* 0x00000010ff736819 */ /* 0x000fe4000001164f */
[----:B------:R-:W-:Y:S01]  /*26b0*/  LOP3.LUT R81, R81, R117, R114, 0xfe, !PT ;  /* 0x0000007551517212 */ /* 0x000fe200078efe72 */
[----:B0-----:R-:W-:Y:S01]  /*26c0*/  IMAD.WIDE.U32 R76, R105, 0x8, R76 ;  /* 0x00000008694c7825 */ /* 0x001fe200078e004c */
[----:B------:R-:W-:-:S03]  /*26d0*/  @P5 SHF.R.U64 R117, R78, 0x10, R79 ;  /* 0x000000104e755819 */ /* 0x000fc6000000124f */
[----:B------:R-:W-:Y:S01]  /*26e0*/  HFMA2 R78, -RZ, RZ, 0, 0 ;  /* 0x00000000ff4e7431 */ /* 0x000fe200000001ff */
[----:B------:R-:W-:Y:S01]  /*26f0*/  @P1 MOV R114, R79 ;  /* 0x0000004f00721202 */ /* 0x000fe20000000f00 */
[----:B------:R-:W-:Y:S01]  /*2700*/  @P6 HADD2.F32 R115, -RZ, R115.H0_H0 ;  /* 0x20000073ff736230 */ /* 0x000fe20000004100 */
[----:B------:R0:W-:Y:S01]  /*2710*/  STG.E.64 desc[UR8][R76.64], R80 ;  /* 0x000000504c007986 */ /* 0x0001e2000c101b08 */
[----:B------:R-:W-:Y:S01]  /*2720*/  @P5 HADD2.F32 R79, -RZ, R117.H0_H0 ;  /* 0x20000075ff4f5230 */ /* 0x000fe20000004100 */
[----:B------:R-:W-:Y:S01]  /*2730*/  IADD3 R105, PT, PT, R105, 0x80, RZ ;  /* 0x0000008069697810 */ /* 0x000fe20007ffe0ff */
[----:B------:R-:W-:Y:S02]  /*2740*/  @P1 HADD2.F32 R114, -RZ, R114.H0_H0 ;  /* 0x20000072ff721230 */ /* 0x000fe40000004100 */
[----:B------:R-:W-:Y:S01]  /*2750*/  @P6 FMUL.FTZ R116, R112, R115 ;  /* 0x0000007370746220 */ /* 0x000fe20000410000 */
[----:B------:R-:W-:Y:S02]  /*2760*/  @P5 FMUL.FTZ R78, R110, R79 ;  /* 0x0000004f6e4e5220 */ /* 0x000fe40000410000 */
[----:B------:R-:W-:Y:S01]  /*2770*/  @P1 FMUL.FTZ R113, R111, R114 ;  /* 0x000000726f711220 */ /* 0x000fe20000410000 */
[----:B------:R-:W-:Y:S01]  /*2780*/  FADD.FTZ R27, R27, R116 ;  /* 0x000000741b1b7221 */ /* 0x000fe20000010000 */
[----:B------:R-:W-:-:S02]  /*2790*/  FADD.FTZ R25, R25, R78 ;  /* 0x0000004e19197221 */ /* 0x000fc40000010000 */
[----:B------:R-:W-:-:S07]  /*27a0*/  FADD.FTZ R26, R26, R113 ;  /* 0x000000711a1a7221 */ /* 0x000fce0000010000 */
.L_x_3803:
[----:B------:R-:W-:Y:S05]  /*27b0*/  BSYNC.RECONVERGENT B1 ;  /* 0x0000000000017941 */ /* 0x000fea0003800200 */
.L_x_3802:
[----:B------:R-:W-:Y:S04]  /*27c0*/  BSSY.RECONVERGENT B1, `(.L_x_3804) ;  /* 0x0000050000017945 */ /* 0x000fe80003800200 */
[----:B------:R-:W-:Y:S05]  /*27d0*/  @!P2 BRA `(.L_x_3805) ;  /* 0x000000040038a947 */ /* 0x000fea0003800000 */
[----:B------:R-:W1:Y:S02]  /*27e0*/  LDC.64 R78, c[0x0][0x390] ;  /* 0x0000e400ff4e7b82 */ /* 0x000e640000000a00 */
[----:B-1----:R-:W-:-:S06]  /*27f0*/  IMAD.WIDE.U32 R78, R105, 0x8, R78 ;  /* 0x00000008694e7825 */ /* 0x002fcc00078e004e */
[----:B------:R-:W2:Y:S01]  /*2800*/  LDG.E.64 R78, desc[UR8][R78.64] ;  /* 0x000000084e4e7981 */ /* 0x000ea2000c1e1b00 */
[-CC-:B0-----:R-:W-:Y:S01]  /*2810*/  FFMA.FTZ R76, R84, R108.reuse, R83.reuse ;  /* 0x0000006c544c7223 */ /* 0x181fe20000010053 */
[-CC-:B------:R-:W-:Y:S01]  /*2820*/  FFMA.FTZ R77, R85, R108.reuse, R83.reuse ;  /* 0x0000006c554d7223 */ /* 0x180fe20000010053 */
[----:B------:R-:W-:Y:S01]  /*2830*/  FFMA.FTZ R110, R90, R108, R83 ;  /* 0x0000006c5a6e7223 */ /* 0x000fe20000010053 */
[----:B------:R-:W-:Y:S01]  /*2840*/  LOP3.LUT P6, RZ, R13, 0xff, RZ, 0xc0, !PT ;  /* 0x000000ff0dff7812 */ /* 0x000fe200078cc0ff */
        /* <DEDUP_REMOVED lines=71> */
.L_x_3805:
[----:B------:R-:W-:Y:S05]  /*2cc0*/  BSYNC.RECONVERGENT B1 ;  /* 0x0000000000017941 */ /* 0x000fea0003800200 */
.L_x_3804:
[----:B------:R-:W-:Y:S05]  /*2cd0*/  @!P3 BRA `(.L_x_3801) ;  /* 0x000000240004b947 */ /* 0x000fea0003800000 */
[----:B01----:R-:W0:Y:S02]  /*2ce0*/  LDC.64 R76, c[0x0][0x390] ;  /* 0x0000e400ff4c7b82 */ /* 0x003e240000000a00 */
        /* <DEDUP_REMOVED lines=9> */
[----:B------:R-:W-:Y:S01]  /*2d80*/  LOP3.LUT P5, RZ, R91, 0xff00, RZ, 0xc0, !PT ;  /* 0x0000ff005bff7812 */ /* 0x000fe200078ac0ff */
[C---:B------:R-:W-:Y:S01]  /*2d90*/  FMUL.FTZ R81, R107.reuse, R80 ;  /* 0x000000506b517220 */ /* 0x040fe20000410000 */
[----:B------:R-:W-:Y:S01]  /*2da0*/  FMUL.FTZ R79, R107, R78 ;  /* 0x0000004e6b4f7220 */ /* 0x000fe20000410000 */
[----:B------:R-:W-:Y:S01]  /*2db0*/  FADD.FTZ R80, R104, -R83 ;  /* 0x8000005368507221 */ /* 0x000fe20000010000 */
[----:B------:R-:W-:Y:S01]  /*2dc0*/  FADD.FTZ R78, R102, -R109 ;  /* 0x8000006d664e7221 */ /* 0x000fe20000010000 */
[----:B------:R-:W-:Y:S01]  /*2dd0*/  FMUL.FTZ R110, R81, R82 ;  /* 0x00000052516e7220 */ /* 0x000fe20000410000 */
[----:B------:R0:W-:Y:S01]  /*2de0*/  F2F.F16.F32 R113, R79 ;  /* 0x0000004f00717304 */ /* 0x0001e20000200800 */
[C---:B------:R-:W-:Y:S01]  /*2df0*/  FMUL.FTZ R117, R107.reuse, R80 ;  /* 0x000000506b757220 */ /* 0x040fe20000410000 */
[----:B------:R-:W-:Y:S01]  /*2e00*/  FMUL.FTZ R115, R107, R78 ;  /* 0x0000004e6b737220 */ /* 0x000fe20000410000 */
[----:B------:R-:W-:Y:S01]  /*2e10*/  FMUL.FTZ R110, R110, UR13 ;  /* 0x0000000d6e6e7c20 */ /* 0x000fe20008410000 */
[-C--:B------:R-:W-:Y:S01]  /*2e20*/  FMUL.FTZ R80, R79, R82.reuse ;  /* 0x000000524f507220 */ /* 0x080fe20000410000 */
[-C--:B------:R-:W-:Y:S01]  /*2e30*/  FMUL.FTZ R112, R117, R82.reuse ;  /* 0x0000005275707220 */ /* 0x080fe20000410000 */
[----:B------:R-:W-:Y:S01]  /*2e40*/  FMUL.FTZ R111, R115, R82 ;  /* 0x00000052736f7220 */ /* 0x000fe20000410000 */
[----:B------:R-:W-:Y:S01]  /*2e50*/  MOV R107, RZ ;  /* 0x000000ff006b7202 */ /* 0x000fe20000000f00 */
[----:B------:R1:W-:Y:S01]  /*2e60*/  F2F.F16.F32 R83, R81 ;  /* 0x0000005100537304 */ /* 0x0003e20000200800 */
[----:B0-----:R-:W-:Y:S01]  /*2e70*/  FMUL.FTZ R79, R61, R110 ;  /* 0x0000006e3d4f7220 */ /* 0x001fe20000410000 */
[----:B------:R-:W-:Y:S01]  /*2e80*/  FMUL.FTZ R111, R111, UR13 ;  /* 0x0000000d6f6f7c20 */ /* 0x000fe20008410000 */
[----:B------:R-:W-:Y:S01]  /*2e90*/  FMUL.FTZ R112, R112, UR13 ;  /* 0x0000000d70707c20 */ /* 0x000fe20008410000 */
[----:B------:R-:W-:-:S02]  /*2ea0*/  LOP3.LUT P1, RZ, R91, 0xff0000, RZ, 0xc0, !PT ;  /* 0x00ff00005bff7812 */ /* 0x000fc4000782c0ff */
[----:B------:R-:W-:Y:S02]  /*2eb0*/  FSEL R114, R79, RZ, P5 ;  /* 0x000000ff4f727208 */ /* 0x000fe40002800000 */
[----:B------:R0:W3:Y:S01]  /*2ec0*/  F2F.F16.F32 R82, R117 ;  /* 0x0000007500527304 */ /* 0x0000e20000200800 */
[----:B-1----:R-:W-:Y:S01]  /*2ed0*/  FMUL.FTZ R81, R80, UR13 ;  /* 0x0000000d50517c20 */ /* 0x002fe20008410000 */
[----:B------:R-:W-:-:S03]  /*2ee0*/  FMUL.FTZ R80, R62, R111 ;  /* 0x0000006f3e507220 */ /* 0x000fc60000410000 */
[----:B------:R-:W-:-:S03]  /*2ef0*/  FMUL.FTZ R79, R60, R81 ;  /* 0x000000513c4f7220 */ /* 0x000fc60000410000 */
[----:B------:R1:W4:Y:S02]  /*2f00*/  F2F.F16.F32 R109, R115 ;  /* 0x00000073006d7304 */ /* 0x0003240000200800 */
[----:B0-----:R-:W-:Y:S02]  /*2f10*/  FSEL R117, R79, RZ, P6 ;  /* 0x000000ff4f757208 */ /* 0x001fe40003000000 */
[----:B---3--:R-:W-:-:S04]  /*2f20*/  SHF.L.U32 R108, R82, 0x10, RZ ;  /* 0x00000010526c7819 */ /* 0x008fc800000006ff */
[----:B------:R-:W0:Y:S01]  /*2f30*/  F2F.F16.F32 R114, R114 ;  /* 0x0000007200727304 */ /* 0x000e220000200800 */
[----:B-1----:R-:W-:Y:S01]  /*2f40*/  FSEL R115, R80, RZ, P1 ;  /* 0x000000ff50737208 */ /* 0x002fe20000800000 */
[----:B------:R-:W-:-:S05]  /*2f50*/  IMAD.WIDE.U32 R82, R83, 0x10000, RZ ;  /* 0x0001000053527825 */ /* 0x000fca00078e00ff */
[----:B----4-:R-:W-:Y:S01]  /*2f60*/  LOP3.LUT R109, R83, R108, R109, 0xfe, !PT ;  /* 0x0000006c536d7212 */ /* 0x010fe200078efe6d */
[----:B------:R-:W-:Y:S01]  /*2f70*/  F2F.F16.F32 R115, R115 ;  /* 0x0000007300737304 */ /* 0x000fe20000200800 */
[----:B------:R-:W-:Y:S01]  /*2f80*/  LOP3.LUT R108, R82, R113, RZ, 0xfc, !PT ;  /* 0x00000071526c7212 */ /* 0x000fe200078efcff */
[----:B0-----:R-:W-:-:S06]  /*2f90*/  IMAD.WIDE.U32 R82, R114, 0x10000, RZ ;  /* 0x0001000072527825 */ /* 0x001fcc00078e00ff */
[----:B------:R-:W0:Y:S02]  /*2fa0*/  F2F.F16.F32 R117, R117 ;  /* 0x0000007500757304 */ /* 0x000e240000200800 */
[----:B0-----:R-:W-:Y:S02]  /*2fb0*/  LOP3.LUT R82, R82, R117, RZ, 0xfc, !PT ;  /* 0x0000007552527212 */ /* 0x001fe400078efcff */
[----:B--2---:R-:W-:Y:S02]  /*2fc0*/  @P6 MOV R78, R76 ;  /* 0x0000004c004e6202 */ /* 0x004fe40000000f00 */
[----:B------:R-:W-:Y:S01]  /*2fd0*/  @P5 SHF.R.U64 R114, R76, 0x10, R77 ;  /* 0x000000104c725819 */ /* 0x000fe2000000124d */
[----:B------:R-:W-:Y:S02]  /*2fe0*/  HFMA2 R76, -RZ, RZ, 0, 0 ;  /* 0x00000000ff4c7431 */ /* 0x000fe400000001ff */
[----:B------:R-:W-:-:S05]  /*2ff0*/  @P6 HADD2.F32 R78, -RZ, R78.H0_H0 ;  /* 0x2000004eff4e6230 */ /* 0x000fca0000004100 */
[----:B------:R-:W-:Y:S01]  /*3000*/  @P6 FMUL.FTZ R107, R81, R78 ;  /* 0x0000004e516b6220 */ /* 0x000fe20000410000 */
[----:B------:R-:W-:Y:S01]  /*3010*/  FMUL.FTZ R78, R63, R112 ;  /* 0x000000703f4e7220 */ /* 0x000fe20000410000 */
[----:B------:R-:W-:Y:S01]  /*3020*/  ISETP.GE.U32.AND P6, PT, R91, 0x1000000, PT ;  /* 0x010000005b00780c */ /* 0x000fe20003fc6070 */
[----:B------:R-:W0:Y:S01]  /*3030*/  LDC.64 R80, c[0x0][0x478] ;  /* 0x00011e00ff507b82 */ /* 0x000e220000000a00 */
[----:B------:R-:W-:Y:S02]  /*3040*/  FADD.FTZ R16, R16, R107 ;  /* 0x0000006b10107221 */ /* 0x000fe40000010000 */
[----:B------:R-:W-:-:S05]  /*3050*/  FSEL R116, R78, RZ, P6 ;  /* 0x000000ff4e747208 */ /* 0x000fca0003000000 */
[----:B------:R-:W1:Y:S01]  /*3060*/  LDC.64 R78, c[0x0][0x468] ;  /* 0x00011a00ff4e7b82 */ /* 0x000e620000000a00 */
[----:B------:R-:W2:Y:S02]  /*3070*/  F2F.F16.F32 R116, R116 ;  /* 0x0000007400747304 */ /* 0x000ea40000200800 */
        /* <DEDUP_REMOVED lines=8> */
[----:B------:R-:W-:Y:S01]  /*3100*/  MOV R105, RZ ;  /* 0x000000ff00697202 */ /* 0x000fe20000000f00 */
[----:B------:R-:W-:Y:S01]  /*3110*/  @P5 HADD2.F32 R77, -RZ, R114.H0_H0 ;  /* 0x20000072ff4d5230 */ /* 0x000fe20000004100 */
[----:B------:R3:W-:Y:S01]  /*3120*/  STG.E.64 desc[UR8][R78.64], R82 ;  /* 0x000000524e007986 */ /* 0x0007e2000c101b08 */
        /* <DEDUP_REMOVED lines=8> */
[----:B------:R-:W-:Y:S06]  /*31b0*/  BRA `(.L_x_3801) ;  /* 0x0000001c00cc7947 */ /* 0x000fec0003800000 */
.L_x_3795:
        /* <DEDUP_REMOVED lines=12> */
[----:B------:R-:W-:Y:S01]  /*3280*/  SHF.R.U32.HI R112, RZ, 0x10, R99 ;  /* 0x00000010ff707819 */ /* 0x000fe20000011663 */
[----:B------:R-:W-:Y:S01]  /*3290*/  FFMA.FTZ R114, R14, R108, R83 ;  /* 0x0000006c0e727223 */ /* 0x000fe20000010053 */
[----:B------:R-:W-:Y:S01]  /*32a0*/  SHF.R.U64 R80, R98, 0x10, R99 ;  /* 0x0000001062507819 */ /* 0x000fe20000001263 */
[----:B------:R-:W-:Y:S01]  /*32b0*/  HADD2.F32 R76, -RZ, R76.H0_H0 ;  /* 0x2000004cff4c7230 */ /* 0x000fe20000004100 */
[----:B------:R-:W-:Y:S01]  /*32c0*/  MOV R77, R99 ;  /* 0x00000063004d7202 */ /* 0x000fe20000000f00 */
[----:B------:R-:W-:Y:S01]  /*32d0*/  FADD.FTZ R109, R10, -R81 ;  /* 0x800000510a6d7221 */ /* 0x000fe20000010000 */
[----:B------:R-:W-:Y:S01]  /*32e0*/  FADD.FTZ R81, R9, -R110 ;  /* 0x8000006e09517221 */ /* 0x000fe20000010000 */
[----:B------:R-:W-:-:S02]  /*32f0*/  HADD2.F32 R112, -RZ, R112.H0_H0 ;  /* 0x20000070ff707230 */ /* 0x000fc40000004100 */
[----:B------:R-:W-:Y:S01]  /*3300*/  FADD.FTZ R113, R11, -R114 ;  /* 0x800000720b717221 */ /* 0x000fe20000010000 */
[----:B------:R-:W-:Y:S02]  /*3310*/  HADD2.F32 R80, -RZ, R80.H0_H0 ;  /* 0x20000050ff507230 */ /* 0x000fe40000004100 */
[----:B------:R-:W-:Y:S01]  /*3320*/  FFMA.FTZ R111, R7, R108, R83 ;  /* 0x0000006c076f7223 */ /* 0x000fe20000010053 */
[----:B------:R-:W-:Y:S02]  /*3330*/  HADD2.F32 R110, -RZ, R77.H0_H0 ;  /* 0x2000004dff6e7230 */ /* 0x000fe40000004100 */
[C---:B------:R-:W-:Y:S01]  /*3340*/  FFMA.FTZ R77, R107.reuse, R109, R76 ;  /* 0x0000006d6b4d7223 */ /* 0x040fe2000001004c */
[C---:B------:R-:W-:Y:S01]  /*3350*/  FFMA.FTZ R113, R107.reuse, R113, R112 ;  /* 0x000000716b717223 */ /* 0x040fe20000010070 */
[----:B------:R-:W-:Y:S01]  /*3360*/  FFMA.FTZ R81, R107, R81, R80 ;  /* 0x000000516b517223 */ /* 0x000fe20000010050 */
[----:B------:R-:W-:Y:S01]  /*3370*/  FADD.FTZ R111, R12, -R111 ;  /* 0x8000006f0c6f7221 */ /* 0x000fe20000010000 */
[-C--:B------:R-:W-:Y:S01]  /*3380*/  FMUL.FTZ R77, R77, R82.reuse ;  /* 0x000000524d4d7220 */ /* 0x080fe20000410000 */
[-C--:B------:R-:W-:Y:S01]  /*3390*/  FMUL.FTZ R112, R113, R82.reuse ;  /* 0x0000005271707220 */ /* 0x080fe20000410000 */
[----:B------:R-:W-:Y:S01]  /*33a0*/  FMUL.FTZ R81, R81, R82 ;  /* 0x0000005251517220 */ /* 0x000fe20000410000 */
[----:B------:R-:W-:Y:S01]  /*33b0*/  FFMA.FTZ R111, R107, R111, R110 ;  /* 0x0000006f6b6f7223 */ /* 0x000fe2000001006e */
[----:B------:R-:W-:Y:S01]  /*33c0*/  FMUL.FTZ R113, R77, UR13 ;  /* 0x0000000d4d717c20 */ /* 0x000fe20008410000 */
[----:B------:R-:W-:-:S02]  /*33d0*/  HFMA2 R109, -RZ, RZ, 0, 0 ;  /* 0x00000000ff6d7431 */ /* 0x000fc400000001ff */
[----:B------:R-:W-:Y:S01]  /*33e0*/  FMUL.FTZ R110, R81, UR13 ;  /* 0x0000000d516e7c20 */ /* 0x000fe20008410000 */
[----:B------:R-:W-:Y:S01]  /*33f0*/  FMUL.FTZ R111, R111, R82 ;  /* 0x000000526f6f7220 */ /* 0x000fe20000410000 */
[----:B------:R-:W-:Y:S01]  /*3400*/  FMUL.FTZ R77, R52, R113 ;  /* 0x00000071344d7220 */ /* 0x000fe20000410000 */
[----:B------:R-:W-:Y:S01]  /*3410*/  FMUL.FTZ R112, R112, UR13 ;  /* 0x0000000d70707c20 */ /* 0x000fe20008410000 */
[----:B------:R-:W-:Y:S01]  /*3420*/  FMUL.FTZ R80, R53, R110 ;  /* 0x0000006e35507220 */ /* 0x000fe20000410000 */
[C---:B------:R-:W-:Y:S01]  /*3430*/  LOP3.LUT P5, RZ, R6.reuse, 0xff00, RZ, 0xc0, !PT ;  /* 0x0000ff0006ff7812 */ /* 0x040fe200078ac0ff */
[----:B------:R-:W-:Y:S01]  /*3440*/  FMUL.FTZ R111, R111, UR13 ;  /* 0x0000000d6f6f7c20 */ /* 0x000fe20008410000 */
[----:B------:R-:W-:Y:S01]  /*3450*/  LOP3.LUT P1, RZ, R6, 0xff0000, RZ, 0xc0, !PT ;  /* 0x00ff000006ff7812 */ /* 0x000fe2000782c0ff */
[----:B------:R-:W-:Y:S01]  /*3460*/  HFMA2 R116, -RZ, RZ, 0, 0 ;  /* 0x00000000ff747431 */ /* 0x000fe200000001ff */
[----:B------:R-:W-:Y:S01]  /*3470*/  FSEL R80, R80, RZ, P5 ;  /* 0x000000ff50507208 */ /* 0x000fe20002800000 */
[----:B------:R-:W-:-:S05]  /*3480*/  FMUL.FTZ R81, R54, R111 ;  /* 0x0000006f36517220 */ /* 0x000fca0000410000 */
        /* <DEDUP_REMOVED lines=35> */
.L_x_3808:
[----:B------:R-:W-:Y:S05]  /*36c0*/  BSYNC.RECONVERGENT B1 ;  /* 0x0000000000017941 */ /* 0x000fea0003800200 */
.L_x_3807:
        /* <DEDUP_REMOVED lines=36> */
[----:B------:R-:W-:Y:S01]  /*3910*/  LOP3.LUT P5, RZ, R13, 0xff00, RZ, 0xc0, !PT ;  /* 0x0000ff000dff7812 */ /* 0x000fe200078ac0ff */
        /* <DEDUP_REMOVED lines=40> */
.L_x_3810:
[----:B------:R-:W-:Y:S05]  /*3ba0*/  BSYNC.RECONVERGENT B1 ;  /* 0x0000000000017941 */ /* 0x000fea0003800200 */
.L_x_3809:
[----:B------:R-:W-:Y:S05]  /*3bb0*/  @!P3 BRA `(.L_x_3801) ;  /* 0x00000014004cb947 */ /* 0x000fea0003800000 */
[----:B------:R-:W0:Y:S02]  /*3bc0*/  LDC.64 R76, c[0x0][0x390] ;  /* 0x0000e400ff4c7b82 */ /* 0x000e240000000a00 */
[----:B0-----:R-:W-:-:S06]  /*3bd0*/  IMAD.WIDE.U32 R76, R105, 0x8, R76 ;  /* 0x00000008694c7825 */ /* 0x001fcc00078e004c */
[----:B------:R-:W2:Y:S01]  /*3be0*/  LDG.E.64 R76, desc[UR8][R76.64] ;  /* 0x000000084c4c7981 */ /* 0x000ea2000c1e1b00 */
[----:B------:R-:W-:Y:S01]  /*3bf0*/  MOV R78, R94 ;  /* 0x0000005e004e7202 */ /* 0x000fe20000000f00 */
[-CC-:B------:R-:W-:Y:S01]  /*3c00*/  FFMA.FTZ R81, R93, R108.reuse, R83.reuse ;  /* 0x0000006c5d517223 */ /* 0x180fe20000010053 */
[----:B------:R-:W-:Y:S01]  /*3c10*/  MOV R79, R95 ;  /* 0x0000005f004f7202 */ /* 0x000fe20000000f00 */
[-CC-:B------:R-:W-:Y:S01]  /*3c20*/  FFMA.FTZ R109, R103, R108.reuse, R83.reuse ;  /* 0x0000006c676d7223 */ /* 0x180fe20000010053 */
[----:B------:R-:W-:Y:S01]  /*3c30*/  LOP3.LUT P6, RZ, R91, 0xff, RZ, 0xc0, !PT ;  /* 0x000000ff5bff7812 */ /* 0x000fe200078cc0ff */
[-C--:B------:R-:W-:Y:S01]  /*3c40*/  FFMA.FTZ R112, R92, R108.reuse, R83 ;  /* 0x0000006c5c707223 */ /* 0x080fe20000010053 */
[----:B------:R-:W-:Y:S01]  /*3c50*/  SHF.R.U32.HI R110, RZ, 0x10, R95 ;  /* 0x00000010ff6e7819 */ /* 0x000fe2000001165f */
[----:B------:R-:W-:Y:S01]  /*3c60*/  FFMA.FTZ R111, R106, R108, R83 ;  /* 0x0000006c6a6f7223 */ /* 0x000fe20000010053 */
[----:B------:R-:W-:Y:S01]  /*3c70*/  SHF.R.U64 R80, R94, 0x10, R95 ;  /* 0x000000105e507819 */ /* 0x000fe2000000125f */
[----:B------:R-:W-:-:S02]  /*3c80*/  HADD2.F32 R78, -RZ, R78.H0_H0 ;  /* 0x2000004eff4e7230 */ /* 0x000fc40000004100 */
[----:B------:R-:W-:Y:S01]  /*3c90*/  FADD.FTZ R83, R100, -R81 ;  /* 0x8000005164537221 */ /* 0x000fe20000010000 */
[----:B------:R-:W-:Y:S02]  /*3ca0*/  HADD2.F32 R108, -RZ, R79.H0_H0 ;  /* 0x2000004fff6c7230 */ /* 0x000fe40000004100 */
[----:B------:R-:W-:Y:S01]  /*3cb0*/  FADD.FTZ R109, R102, -R109 ;  /* 0x8000006d666d7221 */ /* 0x000fe20000010000 */
[----:B------:R-:W-:Y:S02]  /*3cc0*/  HADD2.F32 R110, -RZ, R110.H0_H0 ;  /* 0x2000006eff6e7230 */ /* 0x000fe40000004100 */
[----:B------:R-:W-:Y:S01]  /*3cd0*/  FADD.FTZ R111, R104, -R111 ;  /* 0x8000006f686f7221 */ /* 0x000fe20000010000 */
[----:B------:R-:W-:Y:S02]  /*3ce0*/  HADD2.F32 R80, -RZ, R80.H0_H0 ;  /* 0x20000050ff507230 */ /* 0x000fe40000004100 */
[----:B------:R-:W-:Y:S01]  /*3cf0*/  FADD.FTZ R81, R101, -R112 ;  /* 0x8000007065517221 */ /* 0x000fe20000010000 */
[C---:B------:R-:W-:Y:S01]  /*3d00*/  FFMA.FTZ R79, R107.reuse, R83, R78 ;  /* 0x000000536b4f7223 */ /* 0x040fe2000001004e */
[C---:B------:R-:W-:Y:S01]  /*3d10*/  FFMA.FTZ R83, R107.reuse, R109, R108 ;  /* 0x0000006d6b537223 */ /* 0x040fe2000001006c */
[C---:B------:R-:W-:Y:S01]  /*3d20*/  FFMA.FTZ R109, R107.reuse, R111, R110 ;  /* 0x0000006f6b6d7223 */ /* 0x040fe2000001006e */
[----:B------:R-:W-:Y:S01]  /*3d30*/  FFMA.FTZ R81, R107, R81, R80 ;  /* 0x000000516b517223 */ /* 0x000fe20000010050 */
[-C--:B------:R-:W-:Y:S01]  /*3d40*/  FMUL.FTZ R79, R79, R82.reuse ;  /* 0x000000524f4f7220 */ /* 0x080fe20000410000 */
[-C--:B------:R-:W-:Y:S01]  /*3d50*/  FMUL.FTZ R107, R83, R82.reuse ;  /* 0x00000052536b7220 */ /* 0x080fe20000410000 */
[-C--:B------:R-:W-:Y:S01]  /*3d60*/  FMUL.FTZ R108, R109, R82.reuse ;  /* 0x000000526d6c7220 */ /* 0x080fe20000410000 */
[----:B------:R-:W-:Y:S01]  /*3d70*/  FMUL.FTZ R81, R81, R82 ;  /* 0x0000005251517220 */ /* 0x000fe20000410000 */
[----:B------:R-:W-:Y:S01]  /*3d80*/  FMUL.FTZ R109, R79, UR13 ;  /* 0x0000000d4f6d7c20 */ /* 0x000fe20008410000 */
[----:B------:R-:W-:-:S02]  /*3d90*/  HFMA2 R83, -RZ, RZ, 0, 0 ;  /* 0x00000000ff537431 */ /* 0x000fc400000001ff */
[----:B------:R-:W-:Y:S01]  /*3da0*/  FMUL.FTZ R108, R108, UR13 ;  /* 0x0000000d6c6c7c20 */ /* 0x000fe20008410000 */
[----:B------:R-:W-:Y:S01]  /*3db0*/  FMUL.FTZ R82, R81, UR13 ;  /* 0x0000000d51527c20 */ /* 0x000fe20008410000 */
[----:B------:R-:W-:Y:S01]  /*3dc0*/  FMUL.FTZ R79, R60, R109 ;  /* 0x0000006d3c4f7220 */ /* 0x000fe20000410000 */
[----:B------:R-:W-:Y:S01]  /*3dd0*/  LOP3.LUT P5, RZ, R91, 0xff00, RZ, 0xc0, !PT ;  /* 0x0000ff005bff7812 */ /* 0x000fe200078ac0ff */
[----:B------:R-:W-:Y:S01]  /*3de0*/  FMUL.FTZ R107, R107, UR13 ;  /* 0x0000000d6b6b7c20 */ /* 0x000fe20008410000 */
[----:B------:R-:W-:Y:S01]  /*3df0*/  FMUL.FTZ R80, R61, R82 ;  /* 0x000000523d507220 */ /* 0x000fe20000410000 */
[----:B------:R-:W-:Y:S01]  /*3e00*/  LOP3.LUT P1, RZ, R91, 0xff0000, RZ, 0xc0, !PT ;  /* 0x00ff00005bff7812 */ /* 0x000fe2000782c0ff */
[----:B------:R-:W-:Y:S02]  /*3e10*/  HFMA2 R112, -RZ, RZ, 0, 0 ;  /* 0x00000000ff707431 */ /* 0x000fe400000001ff */
[----:B------:R-:W-:Y:S01]  /*3e20*/  FMUL.FTZ R81, R62, R107 ;  /* 0x0000006b3e517220 */ /* 0x000fe20000410000 */
[----:B------:R-:W-:-:S04]  /*3e30*/  FSEL R80, R80, RZ, P5 ;  /* 0x000000ff50507208 */ /* 0x000fc80002800000 */
[----:B------:R-:W-:Y:S02]  /*3e40*/  FSEL R110, R81, RZ, P1 ;  /* 0x000000ff516e7208 */ /* 0x000fe40000800000 */
        /* <DEDUP_REMOVED lines=33> */
[----:B---3--:R-:W-:Y:S06]  /*4060*/  BRA `(.L_x_3801) ;  /* 0x0000001000207947 */ /* 0x008fec0003800000 */
.L_x_3806:
        /* <DEDUP_REMOVED lines=9> */
[----:B------:R-:W-:Y:S01]  /*4100*/  LOP3.LUT P6, RZ, R6, 0xff, RZ, 0xc0, !PT ;  /* 0x000000ff06ff7812 */ /* 0x000fe200078cc0ff */
[----:B------:R-:W-:Y:S02]  /*4110*/  HADD2.F32 R80, -RZ, R77.H0_H0 ;  /* 0x2000004dff507230 */ /* 0x000fe40000004100 */
[----:B------:R-:W-:Y:S01]  /*4120*/  FADD.FTZ R76, R9, -R76 ;  /* 0x8000004c094c7221 */ /* 0x000fe20000010000 */
[----:B------:R-:W-:Y:S01]  /*4130*/  FFMA.FTZ R77, R7, R108, R83 ;  /* 0x0000006c074d7223 */ /* 0x000fe20000010053 */
[----:B------:R-:W-:-:S02]  /*4140*/  HADD2.F32 R110, -RZ, R81.H0_H0 ;  /* 0x20000051ff6e7230 */ /* 0x000fc40000004100 */
[----:B------:R-:W-:Y:S01]  /*4150*/  FADD.FTZ R112, R11, -R112 ;  /* 0x800000700b707221 */ /* 0x000fe20000010000 */
[C---:B------:R-:W-:Y:S01]  /*4160*/  FFMA.FTZ R109, R107.reuse, R76, R80 ;  /* 0x0000004c6b6d7223 */ /* 0x040fe20000010050 */
[----:B------:R-:W-:Y:S01]  /*4170*/  FADD.FTZ R76, R12, -R77 ;  /* 0x8000004d0c4c7221 */ /* 0x000fe20000010000 */
[----:B------:R-:W-:Y:S01]  /*4180*/  SHF.R.U32.HI R77, RZ, 0x10, R99 ;  /* 0x00000010ff4d7819 */ /* 0x000fe20000011663 */
[----:B------:R-:W-:Y:S01]  /*4190*/  HFMA2 R116, -RZ, RZ, 0, 0 ;  /* 0x00000000ff747431 */ /* 0x000fe200000001ff */
[----:B------:R-:W0:Y:S01]  /*41a0*/  F2F.F16.F32 R80, R109 ;  /* 0x0000006d00507304 */ /* 0x000e220000200800 */
[----:B------:R-:W-:Y:S01]  /*41b0*/  FFMA.FTZ R113, R107, R76, R110 ;  /* 0x0000004c6b717223 */ /* 0x000fe2000001006e */
[----:B------:R-:W-:Y:S01]  /*41c0*/  MOV R76, R98 ;  /* 0x00000062004c7202 */ /* 0x000fe20000000f00 */
[----:B------:R-:W-:Y:S02]  /*41d0*/  HADD2.F32 R114, -RZ, R77.H0_H0 ;  /* 0x2000004dff727230 */ /* 0x000fe40000004100 */
[----:B------:R-:W-:Y:S01]  /*41e0*/  FFMA.FTZ R77, R3, R108, R83 ;  /* 0x0000006c034d7223 */ /* 0x000fe20000010053 */
[----:B------:R-:W-:-:S02]  /*41f0*/  LOP3.LUT P5, RZ, R6, 0xff00, RZ, 0xc0, !PT ;  /* 0x0000ff0006ff7812 */ /* 0x000fc400078ac0ff */
[----:B------:R-:W-:Y:S01]  /*4200*/  LOP3.LUT P1, RZ, R6, 0xff0000, RZ, 0xc0, !PT ;  /* 0x00ff000006ff7812 */ /* 0x000fe2000782c0ff */
[C---:B------:R-:W-:Y:S01]  /*4210*/  FFMA.FTZ R111, R107.reuse, R112, R114 ;  /* 0x000000706b6f7223 */ /* 0x040fe20000010072 */
[----:B------:R-:W-:Y:S01]  /*4220*/  FADD.FTZ R112, R10, -R77 ;  /* 0x8000004d0a707221 */ /* 0x000fe20000010000 */
[----:B------:R-:W-:Y:S01]  /*4230*/  HADD2.F32 R114, -RZ, R76.H0_H0 ;  /* 0x2000004cff727230 */ /* 0x000fe20000004100 */
[----:B------:R-:W-:Y:S01]  /*4240*/  F2F.F16.F32 R110, R113 ;  /* 0x00000071006e7304 */ /* 0x000fe20000200800 */
[----:B------:R-:W1:Y:S03]  /*4250*/  LDC.64 R76, c[0x0][0x478] ;  /* 0x00011e00ff4c7b82 */ /* 0x000e660000000a00 */
[----:B------:R-:W-:Y:S01]  /*4260*/  FFMA.FTZ R119, R107, R112, R114 ;  /* 0x000000706b777223 */ /* 0x000fe20000010072 */
[----:B0-----:R-:W-:-:S04]  /*4270*/  IMAD.WIDE.U32 R80, R80, 0x10000, RZ ;  /* 0x0001000050507825 */ /* 0x001fc800078e00ff */
[-C--:B------:R-:W-:Y:S01]  /*4280*/  FMUL.FTZ R114, R113, R82.reuse ;  /* 0x0000005271727220 */ /* 0x080fe20000410000 */
[----:B------:R-:W0:Y:S08]  /*4290*/  F2F.F16.F32 R115, R111 ;  /* 0x0000006f00737304 */ /* 0x000e300000200800 */
[----:B------:R3:W4:Y:S01]  /*42a0*/  F2F.F16.F32 R117, R119 ;  /* 0x0000007700757304 */ /* 0x0007220000200800 */
[----:B0-----:R-:W-:Y:S01]  /*42b0*/  SHF.L.U32 R115, R115, 0x10, RZ ;  /* 0x0000001073737819 */ /* 0x001fe200000006ff */
[----:B---3--:R-:W-:Y:S01]  /*42c0*/  FMUL.FTZ R119, R119, R82 ;  /* 0x0000005277777220 */ /* 0x008fe20000410000 */
[----:B-1----:R-:W-:-:S02]  /*42d0*/  IMAD.WIDE.U32 R76, R105, 0x8, R76 ;  /* 0x00000008694c7825 */ /* 0x002fc400078e004c */
[----:B------:R-:W-:Y:S02]  /*42e0*/  LOP3.LUT R81, R81, R115, R110, 0xfe, !PT ;  /* 0x0000007351517212 */ /* 0x000fe400078efe6e */
[-C--:B------:R-:W-:Y:S01]  /*42f0*/  FMUL.FTZ R110, R109, R82.reuse ;  /* 0x000000526d6e7220 */ /* 0x080fe20000410000 */
[----:B------:R-:W-:Y:S01]  /*4300*/  FMUL.FTZ R119, R119, UR13 ;  /* 0x0000000d77777c20 */ /* 0x000fe20008410000 */
[----:B------:R-:W-:Y:S01]  /*4310*/  FMUL.FTZ R115, R111, R82 ;  /* 0x000000526f737220 */ /* 0x000fe20000410000 */
[----:B----4-:R-:W-:Y:S01]  /*4320*/  LOP3.LUT R80, R80, R117, RZ, 0xfc, !PT ;  /* 0x0000007550507212 */ /* 0x010fe200078efcff */
[----:B------:R-:W-:Y:S01]  /*4330*/  FMUL.FTZ R110, R110, UR13 ;  /* 0x0000000d6e6e7c20 */ /* 0x000fe20008410000 */
[----:B------:R-:W-:Y:S02]  /*4340*/  HFMA2 R109, -RZ, RZ, 0, 0 ;  /* 0x00000000ff6d7431 */ /* 0x000fe400000001ff */
[----:B------:R-:W-:Y:S01]  /*4350*/  FMUL.FTZ R111, R114, UR13 ;  /* 0x0000000d726f7c20 */ /* 0x000fe20008410000 */
        /* <DEDUP_REMOVED lines=41> */
.L_x_3812:
[----:B------:R-:W-:Y:S05]  /*45f0*/  BSYNC.RECONVERGENT B1 ;  /* 0x0000000000017941 */ /* 0x000fea0003800200 */
.L_x_3811:
[----:B------:R-:W-:Y:S04]  /*4600*/  BSSY.RECONVERGENT B1, `(.L_x_3813) ;  /* 0x0000058000017945 */ /* 0x000fe80003800200 */
[----:B------:R-:W-:Y:S05]  /*4610*/  @!P2 BRA `(.L_x_3814) ;  /* 0x000000040058a947 */ /* 0x000fea0003800000 */
[----:B0-----:R-:W0:Y:S02]  /*4620*/  LDC.64 R76, c[0x0][0x390] ;  /* 0x0000e400ff4c7b82 */ /* 0x001e240000000a00 */
        /* <DEDUP_REMOVED lines=14> */
[----:B------:R-:W-:Y:S02]  /*4710*/  SHF.R.U32.HI R79, RZ, 0x10, R97 ;  /* 0x00000010ff4f7819 */ /* 0x000fe40000011661 */
        /* <DEDUP_REMOVED lines=8> */
[----:B------:R-:W-:Y:S02]  /*47a0*/  HADD2.F32 R114, -RZ, R80.H0_H0 ;  /* 0x20000050ff727230 */ /* 0x000fe40000004100 */
[----:B------:R-:W-:Y:S01]  /*47b0*/  FADD.FTZ R112, R86, -R79 ;  /* 0x8000004f56707221 */ /* 0x000fe20000010000 */
[----:B------:R-:W1:Y:S01]  /*47c0*/  LDC.64 R80, c[0x0][0x478] ;  /* 0x00011e00ff507b82 */ /* 0x000e620000000a00 */
[----:B------:R-:W3:Y:S02]  /*47d0*/  F2F.F16.F32 R115, R111 ;  /* 0x0000006f00737304 */ /* 0x000ee40000200800 */
[----:B------:R-:W-:Y:S01]  /*47e0*/  FFMA.FTZ R119, R107, R112, R114 ;  /* 0x000000706b777223 */ /* 0x000fe20000010072 */
[----:B0-----:R-:W-:-:S04]  /*47f0*/  IMAD.WIDE.U32 R78, R78, 0x10000, RZ ;  /* 0x000100004e4e7825 */ /* 0x001fc800078e00ff */
[----:B------:R-:W-:Y:S01]  /*4800*/  FMUL.FTZ R114, R113, R82 ;  /* 0x0000005271727220 */ /* 0x000fe20000410000 */
[----:B------:R-:W0:Y:S01]  /*4810*/  F2F.F16.F32 R110, R113 ;  /* 0x00000071006e7304 */ /* 0x000e220000200800 */
[----:B---3--:R-:W-:-:S07]  /*4820*/  SHF.L.U32 R115, R115, 0x10, RZ ;  /* 0x0000001073737819 */ /* 0x008fce00000006ff */
[----:B------:R3:W4:Y:S01]  /*4830*/  F2F.F16.F32 R117, R119 ;  /* 0x0000007700757304 */ /* 0x0007220000200800 */
[----:B0-----:R-:W-:Y:S01]  /*4840*/  LOP3.LUT R79, R79, R115, R110, 0xfe, !PT ;  /* 0x000000734f4f7212 */ /* 0x001fe200078efe6e */
[-C--:B------:R-:W-:Y:S01]  /*4850*/  FMUL.FTZ R110, R109, R82.reuse ;  /* 0x000000526d6e7220 */ /* 0x080fe20000410000 */
[----:B---3--:R-:W-:Y:S01]  /*4860*/  FMUL.FTZ R119, R119, R82 ;  /* 0x0000005277777220 */ /* 0x008fe20000410000 */
[----:B-1----:R-:W-:-:S04]  /*4870*/  IMAD.WIDE.U32 R80, R105, 0x8, R80 ;  /* 0x0000000869507825 */ /* 0x002fc800078e0050 */
[----:B------:R-:W-:Y:S01]  /*4880*/  FMUL.FTZ R115, R111, R82 ;  /* 0x000000526f737220 */ /* 0x000fe20000410000 */
[----:B------:R-:W-:Y:S01]  /*4890*/  FMUL.FTZ R110, R110, UR13 ;  /* 0x0000000d6e6e7c20 */ /* 0x000fe20008410000 */
[----:B------:R-:W-:Y:S01]  /*48a0*/  FMUL.FTZ R119, R119, UR13 ;  /* 0x0000000d77777c20 */ /* 0x000fe20008410000 */
[----:B------:R-:W-:Y:S01]  /*48b0*/  HFMA2 R109, -RZ, RZ, 0, 0 ;  /* 0x00000000ff6d7431 */ /* 0x000fe200000001ff */
[----:B----4-:R-:W-:Y:S01]  /*48c0*/  LOP3.LUT R78, R78, R117, RZ, 0xfc, !PT ;  /* 0x000000754e4e7212 */ /* 0x010fe200078efcff */
[----:B------:R-:W-:Y:S01]  /*48d0*/  FMUL.FTZ R113, R69, R110 ;  /* 0x0000006e45717220 */ /* 0x000fe20000410000 */
[----:B------:R-:W-:-:S03]  /*48e0*/  FMUL.FTZ R111, R114, UR13 ;  /* 0x0000000d726f7c20 */ /* 0x000fc60008410000 */
[----:B------:R0:W-:Y:S01]  /*48f0*/  STG.E.64 desc[UR8][R80.64], R78 ;  /* 0x0000004e50007986 */ /* 0x0001e2000c101b08 */
[----:B------:R-:W-:-:S06]  /*4900*/  FSEL R114, R113, RZ, P5 ;  /* 0x000000ff71727208 */ /* 0x000fcc0002800000 */
[----:B------:R-:W1:Y:S01]  /*4910*/  F2F.F16.F32 R114, R114 ;  /* 0x0000007200727304 */ /* 0x000e620000200800 */
[----:B0-----:R-:W-:Y:S01]  /*4920*/  FMUL.FTZ R79, R68, R119 ;  /* 0x00000077444f7220 */ /* 0x001fe20000410000 */
[----:B------:R-:W-:-:S04]  /*4930*/  FMUL.FTZ R80, R70, R111 ;  /* 0x0000006f46507220 */ /* 0x000fc80000410000 */
[----:B------:R-:W-:-:S06]  /*4940*/  FSEL R113, R79, RZ, P6 ;  /* 0x000000ff4f717208 */ /* 0x000fcc0003000000 */
[----:B------:R-:W0:Y:S01]  /*4950*/  F2F.F16.F32 R113, R113 ;  /* 0x0000007100717304 */ /* 0x000e220000200800 */
[----:B--2---:R-:W-:-:S05]  /*4960*/  @P6 MOV R112, R76 ;  /* 0x0000004c00706202 */ /* 0x004fca0000000f00 */
[----:B------:R-:W-:Y:S02]  /*4970*/  @P6 HADD2.F32 R78, -RZ, R112.H0_H0 ;  /* 0x20000070ff4e6230 */ /* 0x000fe40000004100 */
[----:B------:R-:W-:Y:S01]  /*4980*/  FMUL.FTZ R112, R115, UR13 ;  /* 0x0000000d73707c20 */ /* 0x000fe20008410000 */
[----:B------:R-:W-:Y:S02]  /*4990*/  FSEL R115, R80, RZ, P1 ;  /* 0x000000ff50737208 */ /* 0x000fe40000800000 */
[----:B------:R-:W2:Y:S01]  /*49a0*/  LDC.64 R80, c[0x0][0x468] ;  /* 0x00011a00ff507b82 */ /* 0x000ea20000000a00 */
[----:B------:R-:W-:Y:S01]  /*49b0*/  @P6 FMUL.FTZ R109, R119, R78 ;  /* 0x0000004e776d6220 */ /* 0x000fe20000410000 */
[----:B------:R-:W-:Y:S01]  /*49c0*/  FMUL.FTZ R78, R71, R112 ;  /* 0x00000070474e7220 */ /* 0x000fe20000410000 */
[----:B------:R-:W-:Y:S01]  /*49d0*/  ISETP.GE.U32.AND P6, PT, R13, 0x1000000, PT ;  /* 0x010000000d00780c */ /* 0x000fe20003fc6070 */
[----:B------:R-:W-:Y:S01]  /*49e0*/  F2F.F16.F32 R115, R115 ;  /* 0x0000007300737304 */ /* 0x000fe20000200800 */
[----:B------:R-:W-:-:S02]  /*49f0*/  FADD.FTZ R20, R20, R109 ;  /* 0x0000006d14147221 */ /* 0x000fc40000010000 */
[----:B------:R-:W-:Y:S01]  /*4a00*/  FSEL R116, R78, RZ, P6 ;  /* 0x000000ff4e747208 */ /* 0x000fe20003000000 */
[----:B-1----:R-:W-:Y:S01]  /*4a10*/  IMAD.WIDE.U32 R78, R114, 0x10000, RZ ;  /* 0x00010000724e7825 */ /* 0x002fe200078e00ff */
[----:B------:R-:W-:-:S04]  /*4a20*/  @P1 MOV R114, R77 ;  /* 0x0000004d00721202 */ /* 0x000fc80000000f00 */
[----:B------:R-:W1:Y:S01]  /*4a30*/  F2F.F16.F32 R116, R116 ;  /* 0x0000007400747304 */ /* 0x000e620000200800 */
[----:B0-----:R-:W-:Y:S01]  /*4a40*/  LOP3.LUT R78, R78, R113, RZ, 0xfc, !PT ;  /* 0x000000714e4e7212 */ /* 0x001fe200078efcff */
[----:B------:R-:W-:Y:S01]  /*4a50*/  @P1 HADD2.F32 R114, -RZ, R114.H0_H0 ;  /* 0x20000072ff721230 */ /* 0x000fe20000004100 */
[----:B------:R-:W-:-:S04]  /*4a60*/  MOV R113, RZ ;  /* 0x000000ff00717202 */ /* 0x000fc80000000f00 */
[----:B------:R-:W-:Y:S01]  /*4a70*/  @P1 FMUL.FTZ R113, R111, R114 ;  /* 0x000000726f711220 */ /* 0x000fe20000410000 */
[----:B--2---:R-:W-:-:S04]  /*4a80*/  IMAD.WIDE.U32 R80, R105, 0x8, R80 ;  /* 0x0000000869507825 */ /* 0x004fc800078e0050 */
[----:B------:R-:W-:Y:S01]  /*4a90*/  FADD.FTZ R22, R22, R113 ;  /* 0x0000007116167221 */ /* 0x000fe20000010000 */
[----:B------:R-:W-:Y:S02]  /*4aa0*/  IADD3 R105, PT, PT, R105, 0x80, RZ ;  /* 0x0000008069697810 */ /* 0x000fe40007ffe0ff */
[----:B-1----:R-:W-:Y:S01]  /*4ab0*/  SHF.L.U32 R117, R116, 0x10, RZ ;  /* 0x0000001074757819 */ /* 0x002fe200000006ff */
[----:B------:R-:W-:-:S03]  /*4ac0*/  HFMA2 R116, -RZ, RZ, 0, 0 ;  /* 0x00000000ff747431 */ /* 0x000fc600000001ff */
[----:B------:R-:W-:Y:S02]  /*4ad0*/  LOP3.LUT R79, R79, R117, R115, 0xfe, !PT ;  /* 0x000000754f4f7212 */ /* 0x000fe400078efe73 */
[--C-:B------:R-:W-:Y:S01]  /*4ae0*/  @P5 SHF.R.U64 R117, R76, 0x10, R77.reuse ;  /* 0x000000104c755819 */ /* 0x100fe2000000124d */
[----:B------:R-:W-:Y:S01]  /*4af0*/  HFMA2 R76, -RZ, RZ, 0, 0 ;  /* 0x00000000ff4c7431 */ /* 0x000fe200000001ff */
[----:B------:R-:W-:Y:S01]  /*4b00*/  @P6 SHF.R.U32.HI R115, RZ, 0x10, R77 ;  /* 0x00000010ff736819 */ /* 0x000fe2000001164d */
[----:B------:R1:W-:Y:S02]  /*4b10*/  STG.E.64 desc[UR8][R80.64], R78 ;  /* 0x0000004e50007986 */ /* 0x0003e4000c101b08 */
[----:B------:R-:W-:Y:S02]  /*4b20*/  @P5 HADD2.F32 R77, -RZ, R117.H0_H0 ;  /* 0x20000075ff4d5230 */ /* 0x000fe40000004100 */
[----:B------:R-:W-:-:S03]  /*4b30*/  @P6 HADD2.F32 R115, -RZ, R115.H0_H0 ;  /* 0x20000073ff736230 */ /* 0x000fc60000004100 */
[----:B------:R-:W-:Y:S02]  /*4b40*/  @P5 FMUL.FTZ R76, R110, R77 ;  /* 0x0000004d6e4c5220 */ /* 0x000fe40000410000 */
[----:B------:R-:W-:Y:S02]  /*4b50*/  @P6 FMUL.FTZ R116, R112, R115 ;  /* 0x0000007370746220 */ /* 0x000fe40000410000 */
[----:B------:R-:W-:Y:S02]  /*4b60*/  FADD.FTZ R21, R21, R76 ;  /* 0x0000004c15157221 */ /* 0x000fe40000010000 */
[----:B------:R-:W-:-:S07]  /*4b70*/  FADD.FTZ R23, R23, R116 ;  /* 0x0000007417177221 */ /* 0x000fce0000010000 */
.L_x_3814:
[----:B------:R-:W-:Y:S05]  /*4b80*/  BSYNC.RECONVERGENT B1 ;  /* 0x0000000000017941 */ /* 0x000fea0003800200 */
.L_x_3813:
[----:B------:R-:W-:Y:S05]  /*4b90*/  @!P3 BRA `(.L_x_3801) ;  /* 0x000000040054b947 */ /* 0x000fea0003800000 */
[----:B0-----:R-:W0:Y:S02]  /*4ba0*/  LDC.64 R76, c[0x0][0x390] ;  /* 0x0000e400ff4c7b82 */ /* 0x001e240000000a00 */
[----:B0-----:R-:W-:-:S06]  /*4bb0*/  IMAD.WIDE.U32 R76, R105, 0x8, R76 ;  /* 0x00000008694c7825 */ /* 0x001fcc00078e004c */
[----:B------:R-:W2:Y:S01]  /*4bc0*/  LDG.E.64 R76, desc[UR8][R76.64] ;  /* 0x000000084c4c7981 */ /* 0x000ea2000c1e1b00 */
[----:B-1----:R-:W-:Y:S01]  /*4bd0*/  MOV R78, R94 ;  /* 0x0000005e004e7202 */ /* 0x002fe20000000f00 */
[-C--:B------:R-:W-:Y:S01]  /*4be0*/  FFMA.FTZ R79, R93, R108.reuse, R83 ;  /* 0x0000006c5d4f7223 */ /* 0x080fe20000010053 */
[----:B------:R-:W-:Y:S01]  /*4bf0*/  SHF.R.U64 R81, R94, 0x10, R95 ;  /* 0x000000105e517819 */ /* 0x000fe2000000125f */
[----:B------:R-:W-:Y:S01]  /*4c00*/  FFMA.FTZ R109, R103, R108, R83 ;  /* 0x0000006c676d7223 */ /* 0x000fe20000010053 */
[----:B------:R-:W-:Y:S01]  /*4c10*/  MOV R110, R95 ;  /* 0x0000005f006e7202 */ /* 0x000fe20000000f00 */
[----:B------:R-:W-:Y:S02]  /*4c20*/  HADD2.F32 R80, -RZ, R78.H0_H0 ;  /* 0x2000004eff507230 */ /* 0x000fe40000004100 */
[----:B------:R-:W-:Y:S01]  /*4c30*/  FADD.FTZ R78, R100, -R79 ;  /* 0x8000004f644e7221 */ /* 0x000fe20000010000 */
[----:B------:R-:W-:Y:S02]  /*4c40*/  LOP3.LUT P6, RZ, R91, 0xff, RZ, 0xc0, !PT ;  /* 0x000000ff5bff7812 */ /* 0x000fe400078cc0ff */
[----:B------:R-:W-:Y:S01]  /*4c50*/  SHF.R.U32.HI R111, RZ, 0x10, R95 ;  /* 0x00000010ff6f7819 */ /* 0x000fe2000001165f */
[----:B------:R-:W-:Y:S01]  /*4c60*/  FFMA.FTZ R79, R107, R78, R80 ;  /* 0x0000004e6b4f7223 */ /* 0x000fe20000010050 */
[----:B------:R-:W-:Y:S01]  /*4c70*/  FFMA.FTZ R78, R92, R108, R83 ;  /* 0x0000006c5c4e7223 */ /* 0x000fe20000010053 */
[----:B------:R-:W-:-:S02]  /*4c80*/  HADD2.F32 R80, -RZ, R81.H0_H0 ;  /* 0x20000051ff507230 */ /* 0x000fc40000004100 */
[----:B------:R-:W-:Y:S01]  /*4c90*/  FFMA.FTZ R83, R106, R108, R83 ;  /* 0x0000006c6a537223 */ /* 0x000fe20000010053 */
[----:B------:R-:W-:Y:S02]  /*4ca0*/  HADD2.F32 R111, -RZ, R111.H0_H0 ;  /* 0x2000006fff6f7230 */ /* 0x000fe40000004100 */
[----:B------:R-:W-:Y:S01]  /*4cb0*/  FADD.FTZ R78, R101, -R78 ;  /* 0x8000004e654e7221 */ /* 0x000fe20000010000 */
[----:B------:R0:W-:Y:S01]  /*4cc0*/  F2F.F16.F32 R113, R79 ;  /* 0x0000004f00717304 */ /* 0x0001e20000200800 */
[----:B------:R-:W-:Y:S01]  /*4cd0*/  FADD.FTZ R108, R104, -R83 ;  /* 0x80000053686c7221 */ /* 0x000fe20000010000 */
[----:B------:R-:W-:Y:S01]  /*4ce0*/  LOP3.LUT P5, RZ, R91, 0xff00, RZ, 0xc0, !PT ;  /* 0x0000ff005bff7812 */ /* 0x000fe200078ac0ff */
[C---:B------:R-:W-:Y:S01]  /*4cf0*/  FFMA.FTZ R81, R107.reuse, R78, R80 ;  /* 0x0000004e6b517223 */ /* 0x040fe20000010050 */
[----:B------:R-:W-:Y:S02]  /*4d00*/  HADD2.F32 R80, -RZ, R110.H0_H0 ;  /* 0x2000006eff507230 */ /* 0x000fe40000004100 */
[----:B------:R-:W-:Y:S01]  /*4d10*/  FADD.FTZ R78, R102, -R109 ;  /* 0x8000006d664e7221 */ /* 0x000fe20000010000 */
[----:B------:R-:W-:Y:S01]  /*4d20*/  FFMA.FTZ R117, R107, R108, R111 ;  /* 0x0000006c6b757223 */ /* 0x000fe2000001006f */
[----:B------:R-:W-:Y:S01]  /*4d30*/  FMUL.FTZ R110, R81, R82 ;  /* 0x00000052516e7220 */ /* 0x000fe20000410000 */
[----:B------:R1:W-:Y:S01]  /*4d40*/  F2F.F16.F32 R83, R81 ;  /* 0x0000005100537304 */ /* 0x0003e20000200800 */
[----:B------:R-:W-:Y:S01]  /*4d50*/  FFMA.FTZ R115, R107, R78, R80 ;  /* 0x0000004e6b737223 */ /* 0x000fe20000010050 */
[-C--:B------:R-:W-:Y:S01]  /*4d60*/  FMUL.FTZ R80, R79, R82.reuse ;  /* 0x000000524f507220 */ /* 0x080fe20000410000 */
[----:B------:R-:W-:Y:S01]  /*4d70*/  FMUL.FTZ R110, R110, UR13 ;  /* 0x0000000d6e6e7c20 */ /* 0x000fe20008410000 */
[-C--:B------:R-:W-:Y:S01]  /*4d80*/  FMUL.FTZ R112, R117, R82.reuse ;  /* 0x0000005275707220 */ /* 0x080fe20000410000 */
[----:B------:R-:W-:Y:S01]  /*4d90*/  FMUL.FTZ R111, R115, R82 ;  /* 0x00000052736f7220 */ /* 0x000fe20000410000 */
[----:B------:R-:W-:-:S02]  /*4da0*/  HFMA2 R107, -RZ, RZ, 0, 0 ;  /* 0x00000000ff6b7431 */ /* 0x000fc400000001ff */
[----:B0-----:R-:W-:Y:S01]  /*4db0*/  FMUL.FTZ R79, R61, R110 ;  /* 0x0000006e3d4f7220 */ /* 0x001fe20000410000 */
[----:B------:R-:W-:Y:S01]  /*4dc0*/  FMUL.FTZ R112, R112, UR13 ;  /* 0x0000000d70707c20 */ /* 0x000fe20008410000 */
[----:B-1----:R-:W-:Y:S01]  /*4dd0*/  FMUL.FTZ R81, R80, UR13 ;  /* 0x0000000d50517c20 */ /* 0x002fe20008410000 */
[----:B------:R-:W-:Y:S01]  /*4de0*/  FMUL.FTZ R111, R111, UR13 ;  /* 0x0000000d6f6f7c20 */ /* 0x000fe20008410000 */
[----:B------:R0:W1:Y:S01]  /*4df0*/  F2F.F16.F32 R82, R117 ;  /* 0x0000007500527304 */ /* 0x0000620000200800 */
[----:B------:R-:W-:Y:S01]  /*4e00*/  FSEL R114, R79, RZ, P5 ;  /* 0x000000ff4f727208 */ /* 0x000fe20002800000 */
[----:B------:R-:W-:Y:S01]  /*4e10*/  FMUL.FTZ R79, R60, R81 ;  /* 0x000000513c4f7220 */ /* 0x000fe20000410000 */
[----:B------:R-:W-:Y:S01]  /*4e20*/  FMUL.FTZ R80, R62, R111 ;  /* 0x0000006f3e507220 */ /* 0x000fe20000410000 */
[----:B------:R-:W-:-:S04]  /*4e30*/  LOP3.LUT P1, RZ, R91, 0xff0000, RZ, 0xc0, !PT ;  /* 0x00ff00005bff7812 */ /* 0x000fc8000782c0ff */
[----:B------:R3:W4:Y:S01]  /*4e40*/  F2F.F16.F32 R109, R115 ;  /* 0x00000073006d7304 */ /* 0x0007220000200800 */
[----:B0-----:R-:W-:Y:S02]  /*4e50*/  FSEL R117, R79, RZ, P6 ;  /* 0x000000ff4f757208 */ /* 0x001fe40003000000 */
[----:B-1----:R-:W-:-:S05]  /*4e60*/  SHF.L.U32 R108, R82, 0x10, RZ ;  /* 0x00000010526c7819 */ /* 0x002fca00000006ff */
[----:B------:R-:W0:Y:S01]  /*4e70*/  F2F.F16.F32 R114, R114 ;  /* 0x0000007200727304 */ /* 0x000e220000200800 */
[----:B---3--:R-:W-:Y:S01]  /*4e80*/  FSEL R115, R80, RZ, P1 ;  /* 0x000000ff50737208 */ /* 0x008fe20000800000 */
        /* <DEDUP_REMOVED lines=37> */
[----:B------:R-:W-:-:S07]  /*50e0*/  FADD.FTZ R19, R19, R116 ;  /* 0x0000007413137221 */ /* 0x000fce0000010000 */
.L_x_3801:
[----:B------:R-:W-:Y:S05]  /*50f0*/  BSYNC.RECONVERGENT B0 ;  /* 0x0000000000007941 */ /* 0x000fea0003800200 */
.L_x_3794:
[----:B01----:R-:W0:Y:S01]  /*5100*/  LDC.64 R76, c[0x0][0x380] ;  /* 0x0000e000ff4c7b82 */ /* 0x003e220000000a00 */
[----:B------:R-:W-:Y:S01]  /*5110*/  UPLOP3.LUT UP1, UPT, UPT, UPT, UP1, 0x40, 0x4 ;  /* 0x000000000004789c */ /* 0x000fe20003f2e810 */
[----:B0-----:R-:W-:-:S04]  /*5120*/  IADD3 R0, PT, PT, R0, R76, RZ ;  /* 0x0000004c00007210 */ /* 0x001fc80007ffe0ff */
[----:B------:R-:W-:-:S13]  /*5130*/  ISETP.GE.AND P1, PT, R0, R77, PT ;  /* 0x0000004d0000720c */ /* 0x000fda0003f26270 */
[----:B------:R-:W-:Y:S05]  /*5140*/  @!P1 BRA `(.L_x_3815) ;  /* 0xffffffb000f89947 */ /* 0x000fea000383ffff */
.L_x_3785:
        /* <DEDUP_REMOVED lines=15> */
.L_x_3817:
[----:B------:R-:W-:Y:S05]  /*5240*/  BSYNC.RECONVERGENT B0 ;  /* 0x0000000000007941 */ /* 0x000fea0003800200 */
.L_x_3816:
        /* <DEDUP_REMOVED lines=12> */
.L_x_3819:
[----:B------:R-:W-:Y:S05]  /*5310*/  BSYNC.RECONVERGENT B0 ;  /* 0x0000000000007941 */ /* 0x000fea0003800200 */
.L_x_3818:
        /* <DEDUP_REMOVED lines=11> */
.L_x_3820:
        /* <DEDUP_REMOVED lines=11> */
.L_x_6766:


//--------------------- .text._ZN10layer_norm13ln_bwd_kernelINS_13Kernel_traitsIf6__halfS2_S2_fjLj1536ELj1ELj1ELj4ELj8ENS_18Kernel_traits_baseILj1536EfS2_S2_S2_fjLj128EEEEELb1ELb1ELb0ELb1EEEvNS_9BwdParamsE --------------------------
	.section	.text._ZN10layer_norm13ln_bwd_kernelINS_13Kernel_traitsIf6__halfS2_S2_fjLj1536ELj1ELj1ELj4ELj8ENS_18Kernel_traits_baseILj1536EfS2_S2_S2_fjLj128EEEEELb1ELb1ELb0ELb1EEEvNS_9BwdParamsE,"ax",@progbits
	.align	128
        .global         _ZN10layer_norm13ln_bwd_kernelINS_13Kernel_traitsIf6__halfS2_S2_fjLj1536ELj1ELj1ELj4ELj8ENS_18Kernel_traits_baseILj1536EfS2_S2_S2_fjLj128EEEEELb1ELb1ELb0ELb1EEEvNS_9BwdParamsE
        .type           _ZN10layer_norm13ln_bwd_kernelINS_13Kernel_traitsIf6__halfS2_S2_fjLj1536ELj1ELj1ELj4ELj8ENS_18Kernel_traits_baseILj1536EfS2_S2_S2_fjLj128EEEEELb1ELb1ELb0ELb1EEEvNS_9BwdParamsE,@function
        .size           _ZN10layer_norm13ln_bwd_kernelINS_13Kernel_traitsIf6__halfS2_S2_fjLj1536ELj1ELj1ELj4ELj8ENS_18Kernel_traits_baseILj1536EfS2_S2_S2_fjLj128EEEEELb1ELb1ELb0ELb1EEEvNS_9BwdParamsE,(.L_x_6767 - _ZN10layer_norm13ln_bwd_kernelINS_13Kernel_traitsIf6__halfS2_S2_fjLj1536ELj1ELj1ELj4ELj8ENS_18Kernel_traits_baseILj1536EfS2_S2_S2_fjLj128EEEEELb1ELb1ELb0ELb1EEEvNS_9BwdParamsE)
        .other          _ZN10layer_norm13ln_bwd_kernelINS_13Kernel_traitsIf6__halfS2_S2_fjLj1536ELj1ELj1ELj4ELj8ENS_18Kernel_traits_baseILj1536EfS2_S2_S2_fjLj128EEEEELb1ELb1ELb0ELb1EEEvNS_9BwdParamsE,@"STO_CUDA_ENTRY STV_DEFAULT"
_ZN10layer_norm13ln_bwd_kernelINS_13Kernel_traitsIf6__halfS2_S2_fjLj1536ELj1ELj1ELj4ELj8ENS_18Kernel_traits_baseILj1536EfS2_S2_S2_fjLj128EEEEELb1ELb1ELb0ELb1EEEvNS_9BwdParamsE:
.text._ZN10layer_norm13ln_bwd_kernelINS_13Kernel_traitsIf6__halfS2_S2_fjLj1536ELj1ELj1ELj4ELj8ENS_18Kernel_traits_baseILj1536EfS2_S2_S2_fjLj128EEEEELb1ELb1ELb0ELb1EEEvNS_9BwdParamsE:
        /* <DEDUP_REMOVED lines=65> */
.L_x_3826:
        /* <DEDUP_REMOVED lines=11> */
[C-C-:B------:R-:W-:Y:S02]  /*04c0*/  IMAD.WIDE.U32 R86, R74.reuse, 0x8, R48.reuse ;  /* 0x000000084a567825 */ /* 0x140fe400078e0030 */
        /* <DEDUP_REMOVED lines=9> */
[----:B------:R-:W3:Y:S02]  /*0560*/  LDG.E.64 R48, desc[UR4][R48.64] ;  /* 0x0000000430307981 */ /* 0x000ee4000c1e1b00 */
[----:B------:R-:W-:-:S02]  /*0570*/  IMAD.WIDE.U32 R50, R99, 0x8, R52 ;  /* 0x0000000863327825 */ /* 0x000fc400078e0034 */
[----:B------:R4:W3:Y:S02]  /*0580*/  LDG.E R0, desc[UR4][R100.64] ;  /* 0x0000000464007981 */ /* 0x0008e4000c1e1900 */
        /* <DEDUP_REMOVED lines=10> */
[----:B------:R-:W3:Y:S02]  /*0630*/  @P1 LDG.E.U16 R106, desc[UR4][R96.64] ;  /* 0x00000004606a1981 */ /* 0x000ee4000c1e1500 */
[----:B------:R-:W0:Y:S01]  /*0640*/  @P0 LDC.64 R82, c[0x0][0x438] ;  /* 0x00010e00ff520b82 */ /* 0x000e220000000a00 */
[----:B----4-:R-:W-:-:S05]  /*0650*/  @P0 IMAD.WIDE.U32 R100, R99, 0x8, R72 ;  /* 0x0000000863640825 */ /* 0x010fca00078e0048 */
[----:B-----5:R-:W5:Y:S01]  /*0660*/  @P0 LDG.E.64 R78, desc[UR4][R100.64] ;  /* 0x00000004644e0981 */ /* 0x020f62000c1e1b00 */
[----:B------:R-:W-:-:S04]  /*0670*/  IMAD.WIDE.U32 R72, R74, 0x4, R88 ;  /* 0x000000044a487825 */ /* 0x000fc800078e0058 */
[----:B0-----:R-:W-:Y:S02]  /*0680*/  @P0 IMAD.WIDE.U32 R82, R93, 0x8, R82 ;  /* 0x000000085d520825 */ /* 0x001fe400078e0052 */
[----:B------:R-:W5:Y:S04]  /*0690*/  LDG.E R73, desc[UR4][R72.64] ;  /* 0x0000000448497981 */ /* 0x000f68000c1e1900 */
[----:B------:R-:W5:Y:S01]  /*06a0*/  @P0 LDG.E.64 R76, desc[UR4][R82.64] ;  /* 0x00000004524c0981 */ /* 0x000f62000c1e1b00 */
[----:B--2---:R-:W-:Y:S02]  /*06b0*/  MOV R105, R54 ;  /* 0x0000003600697202 */ /* 0x004fe40000000f00 */
[----:B-1----:R-:W-:Y:S02]  /*06c0*/  SHF.R.U64 R95, R54, 0x10, R55 ;  /* 0x00000010365f7819 */ /* 0x002fe40000001237 */
[----:B------:R-:W-:-:S02]  /*06d0*/  MOV R98, R55 ;  /* 0x0000003700627202 */ /* 0x000fc40000000f00 */
[----:B------:R-:W-:Y:S01]  /*06e0*/  SHF.R.U32.HI R107, RZ, 0x10, R55 ;  /* 0x00000010ff6b7819 */ /* 0x000fe20000011637 */
[----:B------:R-:W-:Y:S01]  /*06f0*/  IMAD.WIDE.U32 R54, R99, 0x4, R88 ;  /* 0x0000000463367825 */ /* 0x000fe200078e0058 */
[----:B------:R-:W-:Y:S02]  /*0700*/  MOV R115, R86 ;  /* 0x0000005600737202 */ /* 0x000fe40000000f00 */
[--C-:B------:R-:W-:Y:S02]  /*0710*/  SHF.R.U64 R108, R86, 0x10, R87.reuse ;  /* 0x00000010566c7819 */ /* 0x100fe40000001257 */
[----:B------:R-:W-:Y:S02]  /*0720*/  MOV R117, R87 ;  /* 0x0000005700757202 */ /* 0x000fe40000000f00 */
[----:B------:R-:W-:Y:S01]  /*0730*/  SHF.R.U32.HI R110, RZ, 0x10, R87 ;  /* 0x00000010ff6e7819 */ /* 0x000fe20000011657 */
[----:B------:R-:W-:Y:S01]  /*0740*/  @P0 IMAD.WIDE.U32 R86, R74, 0x8, R90 ;  /* 0x000000084a560825 */ /* 0x000fe200078e005a */
[----:B---3--:R-:W-:-:S02]  /*0750*/  MOV R75, R84 ;  /* 0x00000054004b7202 */ /* 0x008fc40000000f00 */
[--C-:B------:R-:W-:Y:S02]  /*0760*/  SHF.R.U64 R84, R84, 0x10, R85.reuse ;  /* 0x0000001054547819 */ /* 0x100fe40000001255 */
[----:B------:R-:W-:Y:S01]  /*0770*/  MOV R58, R85 ;  /* 0x00000055003a7202 */ /* 0x000fe20000000f00 */
[----:B------:R0:W5:Y:S01]  /*0780*/  @P0 LDG.E.64 R80, desc[UR4][R86.64] ;  /* 0x0000000456500981 */ /* 0x000162000c1e1b00 */
[----:B------:R-:W-:Y:S02]  /*0790*/  SHF.R.U32.HI R92, RZ, 0x10, R85 ;  /* 0x00000010ff5c7819 */ /* 0x000fe40000011655 */
[--C-:B------:R-:W-:Y:S01]  /*07a0*/  SHF.R.U64 R113, R48, 0x10, R49.reuse ;  /* 0x0000001030717819 */ /* 0x100fe20000001231 */
[----:B------:R1:W5:Y:S01]  /*07b0*/  LDG.E R85, desc[UR4][R54.64] ;  /* 0x0000000436557981 */ /* 0x000362000c1e1900 */
[----:B------:R-:W-:Y:S02]  /*07c0*/  HADD2.F32 R48, -RZ, R48.H0_H0 ;  /* 0x20000030ff307230 */ /* 0x000fe40000004100 */
[----:B------:R-:W-:Y:S01]  /*07d0*/  HADD2.F32 R115, -RZ, R115.H0_H0 ;  /* 0x20000073ff737230 */ /* 0x000fe20000004100 */
[----:B0-----:R-:W-:Y:S01]  /*07e0*/  SHF.R.U32.HI R86, RZ, 0x10, R49 ;  /* 0x00000010ff567819 */ /* 0x001fe20000011631 */
[----:B------:R-:W-:Y:S01]  /*07f0*/  HADD2.F32 R49, -RZ, R49.H0_H0 ;  /* 0x20000031ff317230 */ /* 0x000fe20000004100 */
[----:B-1----:R-:W-:Y:S01]  /*0800*/  FSEL R54, R0, RZ, !P4 ;  /* 0x000000ff00367208 */ /* 0x002fe20006000000 */
[----:B------:R-:W-:Y:S01]  /*0810*/  HADD2.F32 R113, -RZ, R113.H0_H0 ;  /* 0x20000071ff717230 */ /* 0x000fe20000004100 */
[----:B------:R-:W-:Y:S01]  /*0820*/  SHF.R.U32.HI R0, RZ, 0x10, R53 ;  /* 0x00000010ff007819 */ /* 0x000fe20000011635 */
[----:B------:R-:W-:-:S02]  /*0830*/  HADD2.F32 R108, -RZ, R108.H0_H0 ;  /* 0x2000006cff6c7230 */ /* 0x000fc40000004100 */
[C---:B------:R-:W-:Y:S01]  /*0840*/  FADD.FTZ R101, -R54.reuse, R48 ;  /* 0x0000003036657221 */ /* 0x040fe20000010100 */
[----:B------:R-:W-:Y:S01]  /*0850*/  FADD.FTZ R103, -R54, R49 ;  /* 0x0000003136677221 */ /* 0x000fe20000010100 */
[----:B------:R-:W-:Y:S02]  /*0860*/  HADD2.F32 R49, -RZ, R0.H0_H0 ;  /* 0x20000000ff317230 */ /* 0x000fe40000004100 */
[----:B------:R-:W-:Y:S01]  /*0870*/  FMUL.FTZ R111, R44, R115 ;  /* 0x000000732c6f7220 */ /* 0x000fe20000410000 */
[----:B------:R-:W-:Y:S01]  /*0880*/  FADD.FTZ R113, -R54, R113 ;  /* 0x0000007136717221 */ /* 0x000fe20000010100 */
[----:B------:R-:W-:Y:S01]  /*0890*/  FMUL.FTZ R0, R94, R101 ;  /* 0x000000655e007220 */ /* 0x000fe20000410000 */
[----:B------:R-:W-:-:S04]  /*08a0*/  IMAD.WIDE.U32 R90, R93, 0x4, R88 ;  /* 0x000000045d5a7825 */ /* 0x000fc800078e0058 */
[----:B------:R-:W-:Y:S01]  /*08b0*/  FMUL.FTZ R104, R45, R108 ;  /* 0x0000006c2d687220 */ /* 0x000fe20000410000 */
[----:B------:R-:W-:Y:S01]  /*08c0*/  SHF.R.U64 R87, R50, 0x10, R51 ;  /* 0x0000001032577819 */ /* 0x000fe20000001233 */
[----:B------:R-:W-:Y:S02]  /*08d0*/  HADD2.F32 R117, -RZ, R117.H0_H0 ;  /* 0x20000075ff757230 */ /* 0x000fe40000004100 */
[----:B------:R-:W-:Y:S02]  /*08e0*/  HADD2.F32 R119, -RZ, R75.H0_H0 ;  /* 0x2000004bff777230 */ /* 0x000fe40000004100 */
[----:B------:R-:W-:Y:S01]  /*08f0*/  FADD.FTZ R75, RZ, R111 ;  /* 0x0000006fff4b7221 */ /* 0x000fe20000010000 */
[----:B------:R-:W-:Y:S02]  /*0900*/  HADD2.F32 R97, -RZ, R86.H0_H0 ;  /* 0x20000056ff617230 */ /* 0x000fe40000004100 */
[----:B------:R-:W-:Y:S01]  /*0910*/  FMUL.FTZ R113, R94, R113 ;  /* 0x000000715e717220 */ /* 0x000fe20000410000 */
[----:B------:R-:W-:-:S02]  /*0920*/  HADD2.F32 R89, -RZ, R50.H0_H0 ;  /* 0x20000032ff597230 */ /* 0x000fc40000004100 */
[----:B------:R-:W-:Y:S01]  /*0930*/  FFMA.FTZ R48, R0, R111, RZ ;  /* 0x0000006f00307223 */ /* 0x000fe200000100ff */
[----:B------:R-:W-:Y:S01]  /*0940*/  SHF.R.U32.HI R50, RZ, 0x10, R51 ;  /* 0x00000010ff327819 */ /* 0x000fe20000011633 */
[----:B------:R-:W-:Y:S02]  /*0950*/  HADD2.F32 R110, -RZ, R110.H0_H0 ;  /* 0x2000006eff6e7230 */ /* 0x000fe40000004100 */
[----:B------:R-:W-:Y:S01]  /*0960*/  FMUL.FTZ R102, R46, R117 ;  /* 0x000000752e667220 */ /* 0x000fe20000410000 */
[----:B------:R-:W-:Y:S01]  /*0970*/  FADD.FTZ R75, R104, R75 ;  /* 0x0000004b684b7221 */ /* 0x000fe20000010000 */
[----:B------:R0:W5:Y:S01]  /*0980*/  LDG.E R90, desc[UR4][R90.64] ;  /* 0x000000045a5a7981 */ /* 0x000162000c1e1900 */
[----:B------:R-:W-:Y:S02]  /*0990*/  HADD2.F32 R55, -RZ, R51.H0_H0 ;  /* 0x20000033ff377230 */ /* 0x000fe40000004100 */
[----:B------:R-:W-:Y:S01]  /*09a0*/  FADD.FTZ R97, -R54, R97 ;  /* 0x0000006136617221 */ /* 0x000fe20000010100 */
[----:B------:R-:W-:Y:S01]  /*09b0*/  FMUL.FTZ R103, R94, R103 ;  /* 0x000000675e677220 */ /* 0x000fe20000410000 */
[----:B------:R-:W-:Y:S01]  /*09c0*/  FFMA.FTZ R48, R113, R104, R48 ;  /* 0x0000006871307223 */ /* 0x000fe20000010030 */
[----:B------:R-:W-:Y:S01]  /*09d0*/  SHF.R.U64 R51, R52, 0x10, R53 ;  /* 0x0000001034337819 */ /* 0x000fe20000001235 */
[----:B------:R-:W-:-:S02]  /*09e0*/  HADD2.F32 R87, -RZ, R87.H0_H0 ;  /* 0x20000057ff577230 */ /* 0x000fc40000004100 */
[----:B------:R-:W-:Y:S01]  /*09f0*/  FMUL.FTZ R109, R47, R110 ;  /* 0x0000006e2f6d7220 */ /* 0x000fe20000410000 */
[----:B0-----:R-:W-:Y:S02]  /*0a00*/  HADD2.F32 R91, -RZ, R53.H0_H0 ;  /* 0x20000035ff5b7230 */ /* 0x001fe40000004100 */
[----:B------:R-:W-:Y:S02]  /*0a10*/  HADD2.F32 R53, -RZ, R50.H0_H0 ;  /* 0x20000032ff357230 */ /* 0x000fe40000004100 */
[----:B------:R-:W-:Y:S01]  /*0a20*/  FADD.FTZ R50, R102, R75 ;  /* 0x0000004b66327221 */ /* 0x000fe20000010000 */
[----:B------:R-:W-:Y:S01]  /*0a30*/  FADD.FTZ R89, -R54, R89 ;  /* 0x0000005936597221 */ /* 0x000fe20000010100 */
[----:B------:R-:W-:Y:S01]  /*0a40*/  FMUL.FTZ R88, R94, R97 ;  /* 0x000000615e587220 */ /* 0x000fe20000410000 */
[----:B------:R-:W-:Y:S01]  /*0a50*/  FFMA.FTZ R75, R103, R102, R48 ;  /* 0x00000066674b7223 */ /* 0x000fe20000010030 */
[----:B------:R-:W-:Y:S02]  /*0a60*/  HADD2.F32 R112, -RZ, R84.H0_H0 ;  /* 0x20000054ff707230 */ /* 0x000fe40000004100 */
[----:B------:R-:W-:Y:S01]  /*0a70*/  FADD.FTZ R87, -R54, R87 ;  /* 0x0000005736577221 */ /* 0x000fe20000010100 */
[----:B------:R-:W-:-:S02]  /*0a80*/  HADD2.F32 R114, -RZ, R92.H0_H0 ;  /* 0x2000005cff727230 */ /* 0x000fc40000004100 */
[----:B------:R-:W-:Y:S01]  /*0a90*/  FMUL.FTZ R92, R40, R119 ;  /* 0x00000077285c7220 */ /* 0x000fe20000410000 */
[----:B------:R-:W-:Y:S02]  /*0aa0*/  HADD2.F32 R116, -RZ, R95.H0_H0 ;  /* 0x2000005fff747230 */ /* 0x000fe40000004100 */
[----:B------:R-:W-:Y:S01]  /*0ab0*/  FADD.FTZ R95, R109, R50 ;  /* 0x000000326d5f7221 */ /* 0x000fe20000010000 */
[----:B------:R-:W-:Y:S01]  /*0ac0*/  FMUL.FTZ R89, R94, R89 ;  /* 0x000000595e597220 */ /* 0x000fe20000410000 */
[----:B------:R-:W-:Y:S01]  /*0ad0*/  FFMA.FTZ R50, R88, R109, R75 ;  /* 0x0000006d58327223 */ /* 0x000fe2000001004b */
[----:B------:R-:W-:Y:S02]  /*0ae0*/  HADD2.F32 R121, -RZ, R58.H0_H0 ;  /* 0x2000003aff797230 */ /* 0x000fe40000004100 */
[----:B------:R-:W-:Y:S01]  /*0af0*/  FMUL.FTZ R82, R94, R87 ;  /* 0x000000575e527220 */ /* 0x000fe20000410000 */
[----:B------:R-:W-:Y:S02]  /*0b00*/  HADD2.F32 R123, -RZ, R105.H0_H0 ;  /* 0x20000069ff7b7230 */ /* 0x000fe40000004100 */
[----:B------:R-:W-:Y:S01]  /*0b10*/  FMUL.FTZ R105, R41, R112 ;  /* 0x0000007029697220 */ /* 0x000fe20000410000 */
[----:B------:R-:W-:Y:S01]  /*0b20*/  FADD.FTZ R48, R92, R95 ;  /* 0x0000005f5c307221 */ /* 0x000fe20000010000 */
[----:B------:R-:W-:Y:S01]  /*0b30*/  FADD.FTZ R55, -R54, R55 ;  /* 0x0000003736377221 */ /* 0x000fe20000010100 */
[----:B------:R-:W-:Y:S01]  /*0b40*/  FFMA.FTZ R87, R89, R92, R50 ;  /* 0x0000005c59577223 */ /* 0x000fe20000010032 */
[----:B------:R-:W-:-:S02]  /*0b50*/  HADD2.F32 R83, -RZ, R52.H0_H0 ;  /* 0x20000034ff537230 */ /* 0x000fc40000004100 */
[----:B------:R-:W-:Y:S01]  /*0b60*/  FADD.FTZ R53, -R54, R53 ;  /* 0x0000003536357221 */ /* 0x000fe20000010100 */
[----:B------:R-:W-:Y:S02]  /*0b70*/  HADD2.F32 R118, -RZ, R107.H0_H0 ;  /* 0x2000006bff767230 */ /* 0x000fe40000004100 */
[----:B------:R-:W-:Y:S01]  /*0b80*/  FMUL.FTZ R75, R42, R121 ;  /* 0x000000792a4b7220 */ /* 0x000fe20000410000 */
[----:B------:R-:W-:Y:S01]  /*0b90*/  FADD.FTZ R48, R48, R105 ;  /* 0x0000006930307221 */ /* 0x000fe20000010000 */
[----:B------:R-:W-:Y:S01]  /*0ba0*/  FMUL.FTZ R107, R94, R55 ;  /* 0x000000375e6b7220 */ /* 0x000fe20000410000 */
[----:B------:R-:W-:Y:S01]  /*0bb0*/  FFMA.FTZ R50, R82, R105, R87 ;  /* 0x0000006952327223 */ /* 0x000fe20000010057 */
[----:B------:R-:W-:Y:S02]  /*0bc0*/  HADD2.F32 R51, -RZ, R51.H0_H0 ;  /* 0x20000033ff337230 */ /* 0x000fe40000004100 */
[----:B------:R-:W-:Y:S01]  /*0bd0*/  FMUL.FTZ R101, R43, R114 ;  /* 0x000000722b657220 */ /* 0x000fe20000410000 */
[----:B------:R-:W-:Y:S01]  /*0be0*/  FMUL.FTZ R72, R94, R53 ;  /* 0x000000355e487220 */ /* 0x000fe20000410000 */
[----:B------:R-:W-:Y:S01]  /*0bf0*/  FADD.FTZ R48, R48, R75 ;  /* 0x0000004b30307221 */ /* 0x000fe20000010000 */
[----:B------:R-:W-:Y:S01]  /*0c00*/  FADD.FTZ R83, -R54, R83 ;  /* 0x0000005336537221 */ /* 0x000fe20000010100 */
[----:B------:R-:W-:Y:S01]  /*0c10*/  FFMA.FTZ R53, R107, R75, R50 ;  /* 0x0000004b6b357223 */ /* 0x000fe20000010032 */
[----:B------:R-:W-:-:S02]  /*0c20*/  HADD2.F32 R125, -RZ, R98.H0_H0 ;  /* 0x20000062ff7d7230 */ /* 0x000fc40000004100 */
[----:B------:R-:W-:Y:S01]  /*0c30*/  FADD.FTZ R51, -R54, R51 ;  /* 0x0000003336337221 */ /* 0x000fe20000010100 */
[----:B------:R-:W-:Y:S01]  /*0c40*/  FMUL.FTZ R98, R36, R123 ;  /* 0x0000007b24627220 */ /* 0x000fe20000410000 */
[----:B------:R-:W-:Y:S01]  /*0c50*/  FADD.FTZ R55, R48, R101 ;  /* 0x0000006530377221 */ /* 0x000fe20000010000 */
[----:B------:R-:W-:Y:S01]  /*0c60*/  FMUL.FTZ R83, R94, R83 ;  /* 0x000000535e537220 */ /* 0x000fe20000410000 */
        /* <DEDUP_REMOVED lines=113> */
[----:B------:R-:W-:Y:S01]  /*1380*/  FMUL.FTZ R86, R94, R113 ;  /* 0x000000715e567220 */ /* 0x000fe20000410000 */
[----:B-----5:R-:W-:Y:S01]  /*1390*/  LOP3.LUT P5, RZ, R73, 0xff0000, RZ, 0xc0, !PT ;  /* 0x00ff000049ff7812 */ /* 0x020fe200078ac0ff */
[-C--:B------:R-:W-:Y:S01]  /*13a0*/  FMUL.FTZ R109, R88, R53.reuse ;  /* 0x00000035586d7220 */ /* 0x080fe20000410000 */
[-C--:B------:R-:W-:Y:S01]  /*13b0*/  FMUL.FTZ R108, R102, R53.reuse ;  /* 0x00000035666c7220 */ /* 0x080fe20000410000 */
[----:B------:R-:W-:Y:S01]  /*13c0*/  FMUL.FTZ R54, R86, R53 ;  /* 0x0000003556367220 */ /* 0x000fe20000410000 */
[----:B------:R0:W1:Y:S01]  /*13d0*/  F2F.F16.F32 R104, R86 ;  /* 0x0000005600687304 */ /* 0x0000620000200800 */
[----:B------:R-:W-:Y:S01]  /*13e0*/  FMUL.FTZ R109, R109, UR14 ;  /* 0x0000000e6d6d7c20 */ /* 0x000fe20008410000 */
[----:B------:R-:W-:Y:S01]  /*13f0*/  FMUL.FTZ R108, R108, UR14 ;  /* 0x0000000e6c6c7c20 */ /* 0x000fe20008410000 */
[----:B------:R-:W-:Y:S01]  /*1400*/  FMUL.FTZ R54, R54, UR14 ;  /* 0x0000000e36367c20 */ /* 0x000fe20008410000 */
[C---:B------:R-:W-:Y:S01]  /*1410*/  LOP3.LUT P3, RZ, R73.reuse, 0xff00, RZ, 0xc0, !PT ;  /* 0x0000ff0049ff7812 */ /* 0x040fe2000786c0ff */
[----:B------:R-:W-:Y:S01]  /*1420*/  FMUL.FTZ R87, R26, R109 ;  /* 0x0000006d1a577220 */ /* 0x000fe20000410000 */
[----:B------:R-:W-:Y:S01]  /*1430*/  ISETP.GE.U32.AND P6, PT, R73, 0x1000000, PT ;  /* 0x010000004900780c */ /* 0x000fe20003fc6070 */
[----:B------:R-:W-:Y:S01]  /*1440*/  FMUL.FTZ R0, R25, R54 ;  /* 0x0000003619007220 */ /* 0x000fe20000410000 */
[----:B------:R3:W4:Y:S01]  /*1450*/  F2F.F16.F32 R106, R102 ;  /* 0x00000066006a7304 */ /* 0x0007220000200800 */
[----:B0-----:R-:W-:Y:S01]  /*1460*/  FMUL.FTZ R86, R94, R111 ;  /* 0x0000006f5e567220 */ /* 0x001fe20000410000 */
[----:B------:R-:W-:Y:S01]  /*1470*/  FSEL R103, R87, RZ, P5 ;  /* 0x000000ff57677208 */ /* 0x000fe20002800000 */
[----:B------:R-:W-:Y:S01]  /*1480*/  FMUL.FTZ R87, R27, R108 ;  /* 0x0000006c1b577220 */ /* 0x000fe20000410000 */
[----:B------:R-:W-:Y:S01]  /*1490*/  FSEL R0, R0, RZ, P3 ;  /* 0x000000ff00007208 */ /* 0x000fe20001800000 */
[----:B------:R-:W-:Y:S01]  /*14a0*/  FMUL.FTZ R115, R86, R53 ;  /* 0x0000003556737220 */ /* 0x000fe20000410000 */
[----:B------:R-:W-:Y:S01]  /*14b0*/  LOP3.LUT P0, RZ, R73, 0xff, RZ, 0xc0, !PT ;  /* 0x000000ff49ff7812 */ /* 0x000fe2000780c0ff */
[-CC-:B------:R-:W-:Y:S01]  /*14c0*/  FFMA.FTZ R121, R89, R55.reuse, R52.reuse ;  /* 0x0000003759797223 */ /* 0x180fe20000010034 */
[----:B------:R0:W4:Y:S01]  /*14d0*/  F2F.F16.F32 R111, R86 ;  /* 0x00000056006f7304 */ /* 0x0001220000200800 */
[----:B------:R-:W-:Y:S01]  /*14e0*/  FMUL.FTZ R115, R115, UR14 ;  /* 0x0000000e73737c20 */ /* 0x000fe20008410000 */
[----:B---3--:R-:W-:Y:S01]  /*14f0*/  FSEL R102, R87, RZ, P6 ;  /* 0x000000ff57667208 */ /* 0x008fe20003000000 */
[----:B------:R-:W-:Y:S01]  /*1500*/  FADD.FTZ R121, R92, -R121 ;  /* 0x800000795c797221 */ /* 0x000fe20000010000 */
[--C-:B------:R-:W-:Y:S01]  /*1510*/  FFMA.FTZ R92, R107, R55, R52.reuse ;  /* 0x000000376b5c7223 */ /* 0x100fe20000010034 */
[----:B------:R-:W-:Y:S01]  /*1520*/  FMUL.FTZ R73, R24, R115 ;  /* 0x0000007318497220 */ /* 0x000fe20000410000 */
[-CC-:B------:R-:W-:Y:S01]  /*1530*/  FFMA.FTZ R110, R72, R55.reuse, R52.reuse ;  /* 0x00000037486e7223 */ /* 0x180fe20000010034 */
[----:B------:R-:W-:Y:S01]  /*1540*/  FFMA.FTZ R82, R82, R55, R52 ;  /* 0x0000003752527223 */ /* 0x000fe20000010034 */
[----:B------:R3:W3:Y:S01]  /*1550*/  F2F.F16.F32 R119, R88 ;  /* 0x0000005800777304 */ /* 0x0006e20000200800 */
[----:B0-----:R-:W0:Y:S01]  /*1560*/  LDC.64 R86, c[0x0][0x478] ;  /* 0x00011e00ff567b82 */ /* 0x001e220000000a00 */
[----:B------:R-:W-:Y:S01]  /*1570*/  FSEL R112, R73, RZ, P0 ;  /* 0x000000ff49707208 */ /* 0x000fe20000000000 */
[----:B-1----:R-:W-:Y:S01]  /*1580*/  IMAD.WIDE.U32 R72, R104, 0x10000, RZ ;  /* 0x0001000068487825 */ /* 0x002fe200078e00ff */
[----:B----4-:R-:W-:-:S03]  /*1590*/  SHF.L.U32 R106, R106, 0x10, RZ ;  /* 0x000000106a6a7819 */ /* 0x010fc600000006ff */
[----:B------:R-:W-:Y:S01]  /*15a0*/  FADD.FTZ R123, R105, -R82 ;  /* 0x80000052697b7221 */ /* 0x000fe20000010000 */
[----:B------:R-:W-:Y:S01]  /*15b0*/  FADD.FTZ R117, R75, -R92 ;  /* 0x8000005c4b757221 */ /* 0x000fe20000010000 */
[----:B------:R-:W-:Y:S01]  /*15c0*/  FADD.FTZ R113, R101, -R110 ;  /* 0x8000006e65717221 */ /* 0x000fe20000010000 */
[----:B------:R-:W1:Y:S01]  /*15d0*/  F2F.F16.F32 R0, R0 ;  /* 0x0000000000007304 */ /* 0x000e620000200800 */
[----:B---3--:R-:W3:Y:S01]  /*15e0*/  LDC.64 R88, c[0x0][0x468] ;  /* 0x00011a00ff587b82 */ /* 0x008ee20000000a00 */
[----:B------:R-:W-:Y:S01]  /*15f0*/  LOP3.LUT R104, R72, R111, RZ, 0xfc, !PT ;  /* 0x0000006f48687212 */ /* 0x000fe200078efcff */
[C---:B------:R-:W-:Y:S01]  /*1600*/  FMUL.FTZ R114, R94.reuse, R117 ;  /* 0x000000755e727220 */ /* 0x040fe20000410000 */
[----:B------:R-:W-:Y:S01]  /*1610*/  FMUL.FTZ R82, R94, R123 ;  /* 0x0000007b5e527220 */ /* 0x000fe20000410000 */
[----:B------:R-:W-:-:S03]  /*1620*/  LOP3.LUT R105, R73, R106, R119, 0xfe, !PT ;  /* 0x0000006a49697212 */ /* 0x000fc600078efe77 */
[----:B------:R-:W4:Y:S01]  /*1630*/  F2F.F16.F32 R102, R102 ;  /* 0x0000006600667304 */ /* 0x000f220000200800 */
[----:B------:R-:W-:Y:S01]  /*1640*/  FMUL.FTZ R92, R94, R121 ;  /* 0x000000795e5c7220 */ /* 0x000fe20000410000 */
[----:B-1----:R-:W-:-:S06]  /*1650*/  IMAD.WIDE.U32 R72, R0, 0x10000, RZ ;  /* 0x0001000000487825 */ /* 0x002fcc00078e00ff */
[----:B------:R-:W1:Y:S01]  /*1660*/  F2F.F16.F32 R103, R103 ;  /* 0x0000006700677304 */ /* 0x000e620000200800 */
[----:B------:R-:W-:Y:S01]  /*1670*/  HFMA2 R0, -RZ, RZ, 0, 0 ;  /* 0x00000000ff007431 */ /* 0x000fe200000001ff */
[----:B----4-:R-:W-:-:S06]  /*1680*/  SHF.L.U32 R102, R102, 0x10, RZ ;  /* 0x0000001066667819 */ /* 0x010fcc00000006ff */
[----:B------:R4:W0:Y:S01]  /*1690*/  F2F.F16.F32 R107, R112 ;  /* 0x00000070006b7304 */ /* 0x0008220000200800 */
[----:B------:R-:W-:Y:S01]  /*16a0*/  FMUL.FTZ R116, R94, R113 ;  /* 0x000000715e747220 */ /* 0x000fe20000410000 */
[----:B------:R-:W-:Y:S01]  /*16b0*/  FMUL.FTZ R113, R114, R53 ;  /* 0x0000003572717220 */ /* 0x000fe20000410000 */
[----:B-1----:R-:W-:-:S05]  /*16c0*/  LOP3.LUT R103, R73, R102, R103, 0xfe, !PT ;  /* 0x0000006649677212 */ /* 0x002fca00078efe67 */
[----:B------:R-:W-:Y:S01]  /*16d0*/  F2F.F16.F32 R111, R92 ;  /* 0x0000005c006f7304 */ /* 0x000fe20000200800 */
[----:B----4-:R-:W-:Y:S01]  /*16e0*/  FMUL.FTZ R112, R82, R53 ;  /* 0x0000003552707220 */ /* 0x010fe20000410000 */
[----:B0-----:R-:W-:Y:S01]  /*16f0*/  LOP3.LUT R102, R72, R107, RZ, 0xfc, !PT ;  /* 0x0000006b48667212 */ /* 0x001fe200078efcff */
[----:B------:R-:W-:Y:S01]  /*1700*/  IMAD.WIDE.U32 R106, R74, 0x8, R86 ;  /* 0x000000084a6a7825 */ /* 0x000fe200078e0056 */
[----:B------:R-:W-:-:S04]  /*1710*/  LOP3.LUT P4, RZ, R85, 0xff00, RZ, 0xc0, !PT ;  /* 0x0000ff0055ff7812 */ /* 0x000fc8000788c0ff */
[----:B------:R-:W-:Y:S01]  /*1720*/  F2F.F16.F32 R117, R114 ;  /* 0x0000007200757304 */ /* 0x000fe20000200800 */
[--C-:B------:R-:W-:Y:S01]  /*1730*/  IMAD.WIDE.U32 R72, R99, 0x8, R50.reuse ;  /* 0x0000000863487825 */ /* 0x100fe200078e0032 */
[----:B------:R0:W-:Y:S03]  /*1740*/  STG.E.64 desc[UR4][R106.64], R104 ;  /* 0x000000686a007986 */ /* 0x0001e6000c101b04 */
[----:B------:R-:W-:Y:S01]  /*1750*/  FMUL.FTZ R113, R113, UR14 ;  /* 0x0000000e71717c20 */ /* 0x000fe20008410000 */
[----:B------:R-:W-:Y:S01]  /*1760*/  MOV R101, RZ ;  /* 0x000000ff00657202 */ /* 0x000fe20000000f00 */
[----:B------:R-:W-:Y:S01]  /*1770*/  IMAD.WIDE.U32 R50, R93, 0x8, R50 ;  /* 0x000000085d327825 */ /* 0x000fe200078e0032 */
[----:B--2---:R-:W-:-:S05]  /*1780*/  @P0 MOV R75, R48 ;  /* 0x00000030004b0202 */ /* 0x004fca0000000f00 */
[----:B------:R-:W-:Y:S02]  /*1790*/  @P0 HADD2.F32 R110, -RZ, R75.H0_H0 ;  /* 0x2000004bff6e0230 */ /* 0x000fe40000004100 */
[----:B---3--:R-:W-:-:S04]  /*17a0*/  IMAD.WIDE.U32 R74, R74, 0x8, R88 ;  /* 0x000000084a4a7825 */ /* 0x008fc800078e0058 */
[----:B------:R-:W-:Y:S01]  /*17b0*/  @P0 FMUL.FTZ R0, R115, R110 ;  /* 0x0000006e73000220 */ /* 0x000fe20000410000 */
[----:B------:R-:W-:Y:S01]  /*17c0*/  @P3 SHF.R.U64 R115, R48, 0x10, R49 ;  /* 0x0000001030733819 */ /* 0x000fe20000001231 */
[----:B------:R1:W-:Y:S01]  /*17d0*/  STG.E.64 desc[UR4][R74.64], R102 ;  /* 0x000000664a007986 */ /* 0x0003e2000c101b04 */
[----:B------:R2:W3:Y:S01]  /*17e0*/  F2F.F16.F32 R110, R82 ;  /* 0x00000052006e7304 */ /* 0x0004e20000200800 */
[----:B------:R-:W-:Y:S02]  /*17f0*/  FMUL.FTZ R48, R112, UR14 ;  /* 0x0000000e70307c20 */ /* 0x000fe40008410000 */
[----:B------:R-:W4:Y:S01]  /*1800*/  LDG.E.64 R72, desc[UR4][R72.64] ;  /* 0x0000000448487981 */ /* 0x000f22000c1e1b00 */
[----:B0-----:R-:W-:Y:S01]  /*1810*/  @P3 HADD2.F32 R105, -RZ, R115.H0_H0 ;  /* 0x20000073ff693230 */ /* 0x001fe20000004100 */
[----:B------:R-:W-:Y:S01]  /*1820*/  LOP3.LUT P0, RZ, R85, 0xff0000, RZ, 0xc0, !PT ;  /* 0x00ff000055ff7812 */ /* 0x000fe2000780c0ff */
[-C--:B------:R-:W-:Y:S01]  /*1830*/  FMUL.FTZ R115, R92, R53.reuse ;  /* 0x000000355c737220 */ /* 0x080fe20000410000 */
[----:B--2---:R-:W-:-:S02]  /*1840*/  FMUL.FTZ R82, R116, R53 ;  /* 0x0000003574527220 */ /* 0x004fc40000410000 */
[----:B------:R-:W-:Y:S01]  /*1850*/  @P3 FMUL.FTZ R101, R54, R105 ;  /* 0x0000006936653220 */ /* 0x000fe20000410000 */
[----:B------:R-:W-:Y:S01]  /*1860*/  HFMA2 R54, -RZ, RZ, 0, 0 ;  /* 0x00000000ff367431 */ /* 0x000fe200000001ff */
[----:B------:R-:W-:Y:S01]  /*1870*/  ISETP.GE.U32.AND P3, PT, R85, 0x1000000, PT ;  /* 0x010000005500780c */ /* 0x000fe20003f66070 */
[----:B-1----:R-:W-:Y:S01]  /*1880*/  FMUL.FTZ R102, R30, R113 ;  /* 0x000000711e667220 */ /* 0x002fe20000410000 */
[----:B------:R-:W-:Y:S01]  /*1890*/  FMUL.FTZ R75, R29, R48 ;  /* 0x000000301d4b7220 */ /* 0x000fe20000410000 */
[----:B------:R-:W-:Y:S01]  /*18a0*/  @P5 MOV R103, R49 ;  /* 0x0000003100675202 */ /* 0x000fe20000000f00 */
[----:B------:R-:W-:Y:S01]  /*18b0*/  FMUL.FTZ R82, R82, UR14 ;  /* 0x0000000e52527c20 */ /* 0x000fe20008410000 */
[----:B------:R-:W-:Y:S01]  /*18c0*/  FMUL.FTZ R115, R115, UR14 ;  /* 0x0000000e73737c20 */ /* 0x000fe20008410000 */
[----:B------:R-:W-:Y:S01]  /*18d0*/  FSEL R104, R102, RZ, P0 ;  /* 0x000000ff66687208 */ /* 0x000fe20000000000 */
[----:B------:R-:W0:Y:S01]  /*18e0*/  F2F.F16.F32 R74, R116 ;  /* 0x00000074004a7304 */ /* 0x000e220000200800 */
[----:B------:R-:W-:Y:S01]  /*18f0*/  FMUL.FTZ R92, R31, R82 ;  /* 0x000000521f5c7220 */ /* 0x000fe20000410000 */
[----:B------:R-:W-:Y:S01]  /*1900*/  FSEL R75, R75, RZ, P4 ;  /* 0x000000ff4b4b7208 */ /* 0x000fe20002000000 */
[----:B------:R-:W-:-:S03]  /*1910*/  @P5 HADD2.F32 R102, -RZ, R103.H0_H0 ;  /* 0x20000067ff665230 */ /* 0x000fc60000004100 */
[----:B------:R-:W-:Y:S02]  /*1920*/  FSEL R92, R92, RZ, P3 ;  /* 0x000000ff5c5c7208 */ /* 0x000fe40001800000 */
[----:B------:R1:W2:Y:S01]  /*1930*/  F2F.F16.F32 R106, R75 ;  /* 0x0000004b006a7304 */ /* 0x0002a20000200800 */
[----:B------:R-:W-:Y:S01]  /*1940*/  @P5 FMUL.FTZ R54, R109, R102 ;  /* 0x000000666d365220 */ /* 0x000fe20000410000 */
[----:B------:R-:W-:Y:S01]  /*1950*/  LOP3.LUT P5, RZ, R85, 0xff, RZ, 0xc0, !PT ;  /* 0x000000ff55ff7812 */ /* 0x000fe200078ac0ff */
[----:B---3--:R-:W-:Y:S01]  /*1960*/  IMAD.WIDE.U32 R102, R110, 0x10000, RZ ;  /* 0x000100006e667825 */ /* 0x008fe200078e00ff */
[----:B0-----:R-:W-:-:S04]  /*1970*/  SHF.L.U32 R105, R74, 0x10, RZ ;  /* 0x000000104a697819 */ /* 0x001fc800000006ff */
[----:B------:R-:W0:Y:S01]  /*1980*/  F2F.F16.F32 R92, R92 ;  /* 0x0000005c005c7304 */ /* 0x000e220000200800 */
[----:B-1----:R-:W-:Y:S01]  /*1990*/  FMUL.FTZ R75, R28, R115 ;  /* 0x000000731c4b7220 */ /* 0x002fe20000410000 */
[----:B------:R-:W-:Y:S02]  /*19a0*/  LOP3.LUT R102, R102, R111, RZ, 0xfc, !PT ;  /* 0x0000006f66667212 */ /* 0x000fe400078efcff */
[----:B------:R-:W-:Y:S02]  /*19b0*/  LOP3.LUT R103, R103, R105, R117, 0xfe, !PT ;  /* 0x0000006967677212 */ /* 0x000fe400078efe75 */
[----:B------:R-:W-:Y:S01]  /*19c0*/  FSEL R85, R75, RZ, P5 ;  /* 0x000000ff4b557208 */ /* 0x000fe20002800000 */
[----:B--2---:R-:W-:Y:S01]  /*19d0*/  IMAD.WIDE.U32 R74, R106, 0x10000, RZ ;  /* 0x000100006a4a7825 */ /* 0x004fe200078e00ff */
[----:B------:R-:W1:Y:S01]  /*19e0*/  F2F.F16.F32 R104, R104 ;  /* 0x0000006800687304 */ /* 0x000e620000200800 */
[----:B0-----:R-:W-:-:S07]  /*19f0*/  SHF.L.U32 R107, R92, 0x10, RZ ;  /* 0x000000105c6b7819 */ /* 0x001fce00000006ff */
[----:B------:R-:W0:Y:S01]  /*1a00*/  F2F.F16.F32 R85, R85 ;  /* 0x0000005500557304 */ /* 0x000e220000200800 */
[----:B-1----:R-:W-:Y:S01]  /*1a10*/  LOP3.LUT R75, R75, R107, R104, 0xfe, !PT ;  /* 0x0000006b4b4b7212 */ /* 0x002fe200078efe68 */
[----:B------:R-:W-:-:S04]  /*1a20*/  IMAD.WIDE.U32 R104, R99, 0x8, R86 ;  /* 0x0000000863687825 */ /* 0x000fc800078e0056 */
[----:B------:R-:W-:Y:S01]  /*1a30*/  IMAD.WIDE.U32 R106, R99, 0x8, R88 ;  /* 0x00000008636a7825 */ /* 0x000fe200078e0058 */
[----:B------:R-:W-:Y:S01]  /*1a40*/  STG.E.64 desc[UR4][R104.64], R102 ;  /* 0x0000006668007986 */ /* 0x000fe2000c101b04 */
[----:B0-----:R-:W-:-:S05]  /*1a50*/  LOP3.LUT R74, R74, R85, RZ, 0xfc, !PT ;  /* 0x000000554a4a7212 */ /* 0x001fca00078efcff */
[----:B------:R0:W-:Y:S04]  /*1a60*/  STG.E.64 desc[UR4][R106.64], R74 ;  /* 0x0000004a6a007986 */ /* 0x0001e8000c101b04 */
[----:B------:R-:W2:Y:S01]  /*1a70*/  LDG.E.64 R50, desc[UR4][R50.64] ;  /* 0x0000000432327981 */ /* 0x000ea2000c1e1b00 */
[----:B------:R-:W-:Y:S01]  /*1a80*/  @P6 SHF.R.U32.HI R49, RZ, 0x10, R49 ;  /* 0x00000010ff316819 */ /* 0x000fe20000011631 */
[-CC-:B------:R-:W-:Y:S01]  /*1a90*/  FFMA.FTZ R84, R84, R55.reuse, R52.reuse ;  /* 0x0000003754547223 */ /* 0x180fe20000010034 */
[-CC-:B------:R-:W-:Y:S01]  /*1aa0*/  FFMA.FTZ R83, R83, R55.reuse, R52.reuse ;  /* 0x0000003753537223 */ /* 0x180fe20000010034 */
[-CC-:B------:R-:W-:Y:S01]  /*1ab0*/  FFMA.FTZ R91, R91, R55.reuse, R52.reuse ;  /* 0x000000375b5b7223 */ /* 0x180fe20000010034 */
[----:B------:R-:W-:Y:S01]  /*1ac0*/  FFMA.FTZ R52, R100, R55, R52 ;  /* 0x0000003764347223 */ /* 0x000fe20000010034 */
[----:B------:R-:W-:Y:S01]  /*1ad0*/  FADD.FTZ R97, R97, -R84 ;  /* 0x8000005461617221 */ /* 0x000fe20000010000 */
[----:B------:R-:W-:-:S02]  /*1ae0*/  @P6 HADD2.F32 R49, -RZ, R49.H0_H0 ;  /* 0x20000031ff316230 */ /* 0x000fc40000004100 */
[----:B------:R-:W-:Y:S01]  /*1af0*/  FADD.FTZ R83, R98, -R83 ;  /* 0x8000005362537221 */ /* 0x000fe20000010000 */
[----:B------:R-:W-:Y:S01]  /*1b00*/  FADD.FTZ R91, R96, -R91 ;  /* 0x8000005b605b7221 */ /* 0x000fe20000010000 */
[----:B------:R-:W-:Y:S01]  /*1b10*/  FADD.FTZ R95, R95, -R52 ;  /* 0x800000345f5f7221 */ /* 0x000fe20000010000 */
[C---:B0-----:R-:W-:Y:S01]  /*1b20*/  FMUL.FTZ R74, R94.reuse, R97 ;  /* 0x000000615e4a7220 */ /* 0x041fe20000410000 */
[----:B------:R-:W-:Y:S01]  /*1b30*/  MOV R55, RZ ;  /* 0x000000ff00377202 */ /* 0x000fe20000000f00 */
[C---:B------:R-:W-:Y:S01]  /*1b40*/  FMUL.FTZ R92, R94.reuse, R83 ;  /* 0x000000535e5c7220 */ /* 0x040fe20000410000 */
[----:B------:R-:W-:Y:S01]  /*1b50*/  FMUL.FTZ R96, R94, R91 ;  /* 0x0000005b5e607220 */ /* 0x000fe20000410000 */
[----:B------:R-:W-:Y:S01]  /*1b60*/  @P6 FMUL.FTZ R55, R108, R49 ;  /* 0x000000316c376220 */ /* 0x000fe20000410000 */
[----:B------:R-:W-:Y:S01]  /*1b70*/  FMUL.FTZ R94, R94, R95 ;  /* 0x0000005f5e5e7220 */ /* 0x000fe20000410000 */
[-C--:B------:R-:W-:Y:S01]  /*1b80*/  FMUL.FTZ R75, R74, R53.reuse ;  /* 0x000000354a4b7220 */ /* 0x080fe20000410000 */
[----:B------:R-:W-:Y:S01]  /*1b90*/  HFMA2 R84, -RZ, RZ, 0, 0 ;  /* 0x00000000ff547431 */ /* 0x000fe200000001ff */
[----:B------:R0:W-:Y:S01]  /*1ba0*/  F2F.F16.F32 R85, R92 ;  /* 0x0000005c00557304 */ /* 0x0001e20000200800 */
[----:B------:R-:W-:Y:S01]  /*1bb0*/  FMUL.FTZ R97, R92, R53 ;  /* 0x000000355c617220 */ /* 0x000fe20000410000 */
[----:B------:R-:W-:Y:S01]  /*1bc0*/  MOV R83, RZ ;  /* 0x000000ff00537202 */ /* 0x000fe20000000f00 */
[----:B------:R-:W-:Y:S01]  /*1bd0*/  IMAD.WIDE.U32 R86, R93, 0x8, R86 ;  /* 0x000000085d567825 */ /* 0x000fe200078e0056 */
[----:B------:R-:W-:-:S03]  /*1be0*/  LOP3.LUT P6, RZ, R90, 0xff00, RZ, 0xc0, !PT ;  /* 0x0000ff005aff7812 */ /* 0x000fc600078cc0ff */
[----:B------:R-:W-:Y:S01]  /*1bf0*/  FMUL.FTZ R97, R97, UR14 ;  /* 0x0000000e61617c20 */ /* 0x000fe20008410000 */
[----:B------:R-:W-:Y:S01]  /*1c00*/  IMAD.WIDE.U32 R88, R93, 0x8, R88 ;  /* 0x000000085d587825 */ /* 0x000fe200078e0058 */
[----:B------:R1:W-:Y:S03]  /*1c10*/  F2F.F16.F32 R52, R74 ;  /* 0x0000004a00347304 */ /* 0x0003e60000200800 */
[----:B0-----:R-:W-:Y:S01]  /*1c20*/  FMUL.FTZ R92, R75, UR14 ;  /* 0x0000000e4b5c7c20 */ /* 0x001fe20008410000 */
[----:B------:R-:W-:Y:S01]  /*1c30*/  FMUL.FTZ R75, R96, R53 ;  /* 0x00000035604b7220 */ /* 0x000fe20000410000 */
[----:B------:R-:W-:-:S03]  /*1c40*/  HFMA2 R93, -RZ, RZ, 0, 0 ;  /* 0x00000000ff5d7431 */ /* 0x000fc600000001ff */
[----:B------:R-:W-:Y:S01]  /*1c50*/  FMUL.FTZ R75, R75, UR14 ;  /* 0x0000000e4b4b7c20 */ /* 0x000fe20008410000 */
[----:B------:R0:W3:Y:S01]  /*1c60*/  F2F.F16.F32 R99, R94 ;  /* 0x0000005e00637304 */ /* 0x0000e20000200800 */
[----:B-1----:R-:W-:-:S07]  /*1c70*/  FMUL.FTZ R74, R33, R92 ;  /* 0x0000005c214a7220 */ /* 0x002fce0000410000 */
[----:B------:R-:W1:Y:S01]  /*1c80*/  F2F.F16.F32 R91, R96 ;  /* 0x00000060005b7304 */ /* 0x000e620000200800 */
[----:B----4-:R-:W-:Y:S02]  /*1c90*/  @P5 MOV R49, R72 ;  /* 0x0000004800315202 */ /* 0x010fe40000000f00 */
[----:B------:R-:W-:-:S03]  /*1ca0*/  @P4 SHF.R.U64 R95, R72, 0x10, R73 ;  /* 0x00000010485f4819 */ /* 0x000fc60000001249 */
[----:B------:R-:W-:Y:S02]  /*1cb0*/  @P5 HADD2.F32 R72, -RZ, R49.H0_H0 ;  /* 0x20000031ff485230 */ /* 0x000fe40000004100 */
[----:B------:R-:W-:Y:S02]  /*1cc0*/  @P4 HADD2.F32 R49, -RZ, R95.H0_H0 ;  /* 0x2000005fff314230 */ /* 0x000fe40000004100 */
[----:B------:R-:W-:Y:S01]  /*1cd0*/  FMUL.FTZ R95, R94, R53 ;  /* 0x000000355e5f7220 */ /* 0x000fe20000410000 */
[----:B------:R-:W-:Y:S01]  /*1ce0*/  FSEL R53, R74, RZ, P6 ;  /* 0x000000ff4a357208 */ /* 0x000fe20003000000 */
[----:B------:R-:W-:Y:S01]  /*1cf0*/  @P5 FMUL.FTZ R84, R72, R115 ;  /* 0x0000007348545220 */ /* 0x000fe20000410000 */
[----:B------:R-:W-:Y:S02]  /*1d00*/  HFMA2 R74, -RZ, RZ, 0, 0 ;  /* 0x00000000ff4a7431 */ /* 0x000fe400000001ff */
[----:B------:R-:W-:Y:S01]  /*1d10*/  @P4 FMUL.FTZ R83, R48, R49 ;  /* 0x0000003130534220 */ /* 0x000fe20000410000 */
[----:B------:R-:W-:Y:S01]  /*1d20*/  FMUL.FTZ R72, R95, UR14 ;  /* 0x0000000e5f487c20 */ /* 0x000fe20008410000 */
[----:B------:R-:W-:Y:S01]  /*1d30*/  @P0 MOV R48, R73 ;  /* 0x0000004900300202 */ /* 0x000fe20000000f00 */
[----:B------:R-:W-:Y:S01]  /*1d40*/  FMUL.FTZ R49, R34, R75 ;  /* 0x0000004b22317220 */ /* 0x000fe20000410000 */
[C---:B------:R-:W-:Y:S01]  /*1d50*/  ISETP.GE.U32.AND P4, PT, R90.reuse, 0x1000000, PT ;  /* 0x010000005a00780c */ /* 0x040fe20003f86070 */
[----:B0-----:R-:W-:Y:S01]  /*1d60*/  FMUL.FTZ R94, R35, R72 ;  /* 0x00000048235e7220 */ /* 0x001fe20000410000 */
[----:B------:R-:W-:Y:S01]  /*1d70*/  LOP3.LUT P5, RZ, R90, 0xff0000, RZ, 0xc0, !PT ;  /* 0x00ff00005aff7812 */ /* 0x000fe200078ac0ff */
[----:B------:R-:W-:Y:S01]  /*1d80*/  @P0 HADD2.F32 R48, -RZ, R48.H0_H0 ;  /* 0x20000030ff300230 */ /* 0x000fe20000004100 */
[----:B------:R0:W-:Y:S01]  /*1d90*/  F2F.F16.F32 R96, R53 ;  /* 0x0000003500607304 */ /* 0x0001e20000200800 */
[----:B---3--:R-:W-:-:S02]  /*1da0*/  SHF.L.U32 R95, R99, 0x10, RZ ;  /* 0x00000010635f7819 */ /* 0x008fc400000006ff */
[----:B------:R-:W-:Y:S01]  /*1db0*/  FSEL R94, R94, RZ, P4 ;  /* 0x000000ff5e5e7208 */ /* 0x000fe20002000000 */
[----:B------:R-:W-:Y:S01]  /*1dc0*/  @P0 FMUL.FTZ R74, R113, R48 ;  /* 0x00000030714a0220 */ /* 0x000fe20000410000 */
[----:B------:R-:W-:Y:S01]  /*1dd0*/  FMUL.FTZ R48, R32, R97 ;  /* 0x0000006120307220 */ /* 0x000fe20000410000 */
[----:B------:R-:W-:Y:S02]  /*1de0*/  LOP3.LUT P0, RZ, R90, 0xff, RZ, 0xc0, !PT ;  /* 0x000000ff5aff7812 */ /* 0x000fe4000780c0ff */
[----:B------:R-:W-:Y:S01]  /*1df0*/  FSEL R49, R49, RZ, P5 ;  /* 0x000000ff31317208 */ /* 0x000fe20002800000 */
[----:B------:R-:W3:Y:S01]  /*1e00*/  F2F.F16.F32 R94, R94 ;  /* 0x0000005e005e7304 */ /* 0x000ee20000200800 */
[----:B------:R-:W-:Y:S01]  /*1e10*/  FSEL R90, R48, RZ, P0 ;  /* 0x000000ff305a7208 */ /* 0x000fe20000000000 */
[----:B0-----:R-:W-:-:S05]  /*1e20*/  IMAD.WIDE.U32 R52, R52, 0x10000, RZ ;  /* 0x0001000034347825 */ /* 0x001fca00078e00ff */
[----:B-1----:R-:W-:Y:S01]  /*1e30*/  LOP3.LUT R53, R53, R95, R91, 0xfe, !PT ;  /* 0x0000005f35357212 */ /* 0x002fe200078efe5b */
[----:B------:R0:W1:Y:S01]  /*1e40*/  F2F.F16.F32 R98, R49 ;  /* 0x0000003100627304 */ /* 0x0000620000200800 */
[----:B------:R-:W-:-:S05]  /*1e50*/  LOP3.LUT R52, R52, R85, RZ, 0xfc, !PT ;  /* 0x0000005534347212 */ /* 0x000fca00078efcff */
[----:B------:R-:W-:Y:S01]  /*1e60*/  STG.E.64 desc[UR4][R86.64], R52 ;  /* 0x0000003456007986 */ /* 0x000fe2000c101b04 */
[----:B---3--:R-:W-:Y:S01]  /*1e70*/  SHF.L.U32 R99, R94, 0x10, RZ ;  /* 0x000000105e637819 */ /* 0x008fe200000006ff */
[----:B------:R3:W4:Y:S01]  /*1e80*/  F2F.F16.F32 R103, R90 ;  /* 0x0000005a00677304 */ /* 0x0007220000200800 */
[----:B0-----:R-:W-:Y:S01]  /*1e90*/  IMAD.WIDE.U32 R48, R96, 0x10000, RZ ;  /* 0x0001000060307825 */ /* 0x001fe200078e00ff */
[----:B------:R-:W-:-:S04]  /*1ea0*/  CS2R R94, SRZ ;  /* 0x00000000005e7805 */ /* 0x000fc8000001ff00 */
[----:B-1----:R-:W-:Y:S02]  /*1eb0*/  LOP3.LUT R49, R49, R99, R98, 0xfe, !PT ;  /* 0x0000006331317212 */ /* 0x002fe400078efe62 */
[----:B------:R-:W-:Y:S02]  /*1ec0*/  @P3 SHF.R.U32.HI R98, RZ, 0x10, R73 ;  /* 0x00000010ff623819 */ /* 0x000fe40000011649 */
[----:B---3--:R-:W-:Y:S02]  /*1ed0*/  CS2R R90, SRZ ;  /* 0x00000000005a7805 */ /* 0x008fe4000001ff00 */
[----:B----4-:R-:W-:-:S05]  /*1ee0*/  LOP3.LUT R48, R48, R103, RZ, 0xfc, !PT ;  /* 0x0000006730307212 */ /* 0x010fca00078efcff */
[----:B------:R0:W-:Y:S01]  /*1ef0*/  STG.E.64 desc[UR4][R88.64], R48 ;  /* 0x0000003058007986 */ /* 0x0001e2000c101b04 */
[----:B--2---:R-:W-:Y:S02]  /*1f00*/  @P0 MOV R73, R50 ;  /* 0x0000003200490202 */ /* 0x004fe40000000f00 */
[--C-:B------:R-:W-:Y:S02]  /*1f10*/  @P6 SHF.R.U64 R50, R50, 0x10, R51.reuse ;  /* 0x0000001032326819 */ /* 0x100fe40000001233 */
[----:B------:R-:W-:Y:S02]  /*1f20*/  @P5 MOV R85, R51 ;  /* 0x0000003300555202 */ /* 0x000fe40000000f00 */
[----:B------:R-:W-:Y:S01]  /*1f30*/  @P4 SHF.R.U32.HI R96, RZ, 0x10, R51 ;  /* 0x00000010ff604819 */ /* 0x000fe20000011633 */
[----:B0-----:R-:W-:Y:S02]  /*1f40*/  @P6 HADD2.F32 R49, -RZ, R50.H0_H0 ;  /* 0x20000032ff316230 */ /* 0x001fe40000004100 */
[----:B------:R-:W-:-:S02]  /*1f50*/  @P3 HADD2.F32 R51, -RZ, R98.H0_H0 ;  /* 0x20000062ff333230 */ /* 0x000fc40000004100 */
[----:B------:R-:W-:Y:S02]  /*1f60*/  @P0 HADD2.F32 R48, -RZ, R73.H0_H0 ;  /* 0x20000049ff300230 */ /* 0x000fe40000004100 */
[----:B------:R-:W-:Y:S01]  /*1f70*/  @P6 FMUL.FTZ R91, R92, R49 ;  /* 0x000000315c5b6220 */ /* 0x000fe20000410000 */
[----:B------:R-:W-:Y:S02]  /*1f80*/  @P5 HADD2.F32 R50, -RZ, R85.H0_H0 ;  /* 0x20000055ff325230 */ /* 0x000fe40000004100 */
[----:B------:R-:W-:Y:S01]  /*1f90*/  @P3 FMUL.FTZ R93, R82, R51 ;  /* 0x00000033525d3220 */ /* 0x000fe20000410000 */
[----:B------:R-:W-:Y:S02]  /*1fa0*/  @P4 HADD2.F32 R53, -RZ, R96.H0_H0 ;  /* 0x20000060ff354230 */ /* 0x000fe40000004100 */
[----:B------:R-:W-:Y:S01]  /*1fb0*/  @P0 FMUL.FTZ R94, R97, R48 ;  /* 0x00000030615e0220 */ /* 0x000fe20000410000 */
[----:B------:R-:W-:Y:S02]  /*1fc0*/  @P5 FMUL.FTZ R90, R75, R50 ;  /* 0x000000324b5a5220 */ /* 0x000fe40000410000 */
[----:B------:R-:W-:Y:S01]  /*1fd0*/  @P4 FMUL.FTZ R95, R72, R53 ;  /* 0x00000035485f4220 */ /* 0x000fe20000410000 */
[----:B------:R-:W-:Y:S06]  /*1fe0*/  BRA `(.L_x_3824) ;  /* 0x0000002400c07947 */ /* 0x000fec0003800000 */
.L_x_3823:
        /* <DEDUP_REMOVED lines=18> */
[----:B-----5:R-:W-:Y:S01]  /*2110*/  LOP3.LUT P3, RZ, R73, 0xff00, RZ, 0xc0, !PT ;  /* 0x0000ff0049ff7812 */ /* 0x020fe2000786c0ff */
[----:B------:R-:W-:Y:S01]  /*2120*/  FMUL.FTZ R54, R54, UR14 ;  /* 0x0000000e36367c20 */ /* 0x000fe20008410000 */
[----:B------:R-:W-:Y:S01]  /*2130*/  FMUL.FTZ R102, R102, UR14 ;  /* 0x0000000e66667c20 */ /* 0x000fe20008410000 */
[----:B------:R-:W-:Y:S01]  /*2140*/  FMUL.FTZ R103, R103, UR14 ;  /* 0x0000000e67677c20 */ /* 0x000fe20008410000 */
[----:B------:R-:W-:Y:S01]  /*2150*/  FMUL.FTZ R88, R88, R53 ;  /* 0x0000003558587220 */ /* 0x000fe20000410000 */
[----:B------:R-:W-:Y:S01]  /*2160*/  FMUL.FTZ R0, R25, R54 ;  /* 0x0000003619007220 */ /* 0x000fe20000410000 */
[----:B------:R-:W-:Y:S01]  /*2170*/  FMUL.FTZ R87, R27, R102 ;  /* 0x000000661b577220 */ /* 0x000fe20000410000 */
[C---:B------:R-:W-:Y:S01]  /*2180*/  ISETP.GE.U32.AND P6, PT, R73.reuse, 0x1000000, PT ;  /* 0x010000004900780c */ /* 0x040fe20003fc6070 */
[----:B------:R-:W-:Y:S01]  /*2190*/  FMUL.FTZ R109, R88, UR14 ;  /* 0x0000000e586d7c20 */ /* 0x000fe20008410000 */
[----:B------:R-:W-:Y:S01]  /*21a0*/  LOP3.LUT P5, RZ, R73, 0xff0000, RZ, 0xc0, !PT ;  /* 0x00ff000049ff7812 */ /* 0x000fe200078ac0ff */
[--C-:B------:R-:W-:Y:S01]  /*21b0*/  FFMA.FTZ R111, R89, R55, R52.reuse ;  /* 0x00000037596f7223 */ /* 0x100fe20000010034 */
[----:B------:R-:W-:Y:S01]  /*21c0*/  FSEL R86, R0, RZ, P3 ;  /* 0x000000ff00567208 */ /* 0x000fe20001800000 */
[----:B------:R-:W-:Y:S01]  /*21d0*/  FMUL.FTZ R0, R26, R103 ;  /* 0x000000671a007220 */ /* 0x000fe20000410000 */
[----:B------:R-:W-:Y:S01]  /*21e0*/  FSEL R104, R87, RZ, P6 ;  /* 0x000000ff57687208 */ /* 0x000fe20003000000 */
[--C-:B------:R-:W-:Y:S01]  /*21f0*/  FFMA.FTZ R82, R82, R55, R52.reuse ;  /* 0x0000003752527223 */ /* 0x100fe20000010034 */
[----:B------:R0:W1:Y:S01]  /*2200*/  F2F.F16.F32 R106, R86 ;  /* 0x00000056006a7304 */ /* 0x0000620000200800 */
[----:B------:R-:W-:Y:S01]  /*2210*/  LOP3.LUT P0, RZ, R73, 0xff, RZ, 0xc0, !PT ;  /* 0x000000ff49ff7812 */ /* 0x000fe2000780c0ff */
[----:B------:R-:W-:Y:S01]  /*2220*/  FADD.FTZ R111, R92, -R111 ;  /* 0x8000006f5c6f7221 */ /* 0x000fe20000010000 */
[----:B------:R-:W-:Y:S01]  /*2230*/  FSEL R88, R0, RZ, P5 ;  /* 0x000000ff00587208 */ /* 0x000fe20002800000 */
[----:B------:R-:W-:Y:S01]  /*2240*/  FMUL.FTZ R0, R24, R109 ;  /* 0x0000006d18007220 */ /* 0x000fe20000410000 */
[-C--:B------:R-:W-:Y:S01]  /*2250*/  FFMA.FTZ R92, R107, R55.reuse, R52 ;  /* 0x000000376b5c7223 */ /* 0x080fe20000010034 */
[----:B------:R-:W-:Y:S01]  /*2260*/  FADD.FTZ R107, R105, -R82 ;  /* 0x80000052696b7221 */ /* 0x000fe20000010000 */
[----:B------:R-:W-:Y:S01]  /*2270*/  FFMA.FTZ R108, R72, R55, R52 ;  /* 0x00000037486c7223 */ /* 0x000fe20000010034 */
[----:B------:R-:W3:Y:S01]  /*2280*/  F2F.F16.F32 R104, R104 ;  /* 0x0000006800687304 */ /* 0x000ee20000200800 */
[----:B0-----:R-:W0:Y:S01]  /*2290*/  LDC.64 R86, c[0x0][0x468] ;  /* 0x00011a00ff567b82 */ /* 0x001e220000000a00 */
[----:B------:R-:W-:Y:S01]  /*22a0*/  FSEL R0, R0, RZ, P0 ;  /* 0x000000ff00007208 */ /* 0x000fe20000000000 */
[----:B------:R-:W-:Y:S01]  /*22b0*/  FADD.FTZ R115, R75, -R92 ;  /* 0x8000005c4b737221 */ /* 0x000fe20000010000 */
[----:B------:R-:W-:Y:S01]  /*22c0*/  FMUL.FTZ R92, R94, R107 ;  /* 0x0000006b5e5c7220 */ /* 0x000fe20000410000 */
[----:B------:R-:W-:Y:S01]  /*22d0*/  FADD.FTZ R117, R101, -R108 ;  /* 0x8000006c65757221 */ /* 0x000fe20000010000 */
[----:B------:R-:W-:-:S02]  /*22e0*/  HFMA2 R101, -RZ, RZ, 0, 0 ;  /* 0x00000000ff657431 */ /* 0x000fc400000001ff */
[----:B-1----:R-:W-:Y:S01]  /*22f0*/  IMAD.WIDE.U32 R72, R106, 0x10000, RZ ;  /* 0x000100006a487825 */ /* 0x002fe200078e00ff */
[----:B------:R-:W1:Y:S03]  /*2300*/  F2F.F16.F32 R88, R88 ;  /* 0x0000005800587304 */ /* 0x000e660000200800 */
[----:B------:R-:W-:Y:S01]  /*2310*/  FMUL.FTZ R92, R92, R53 ;  /* 0x000000355c5c7220 */ /* 0x000fe20000410000 */
[----:B---3--:R-:W-:-:S04]  /*2320*/  SHF.L.U32 R89, R104, 0x10, RZ ;  /* 0x0000001068597819 */ /* 0x008fc800000006ff */
[----:B------:R3:W4:Y:S01]  /*2330*/  F2F.F16.F32 R113, R0 ;  /* 0x0000000000717304 */ /* 0x0007220000200800 */
[----:B------:R-:W-:Y:S02]  /*2340*/  LOP3.LUT P4, RZ, R85, 0xff00, RZ, 0xc0, !PT ;  /* 0x0000ff0055ff7812 */ /* 0x000fe4000788c0ff */
[----:B-1----:R-:W-:Y:S02]  /*2350*/  LOP3.LUT R89, R73, R89, R88, 0xfe, !PT ;  /* 0x0000005949597212 */ /* 0x002fe400078efe58 */
[----:B---3--:R-:W-:Y:S01]  /*2360*/  MOV R0, RZ ;  /* 0x000000ff00007202 */ /* 0x008fe20000000f00 */
[----:B0-----:R-:W-:Y:S01]  /*2370*/  IMAD.WIDE.U32 R74, R74, 0x8, R86 ;  /* 0x000000084a4a7825 */ /* 0x001fe200078e0056 */
[----:B----4-:R-:W-:-:S03]  /*2380*/  LOP3.LUT R88, R72, R113, RZ, 0xfc, !PT ;  /* 0x0000007148587212 */ /* 0x010fc600078efcff */
[--C-:B------:R-:W-:Y:S02]  /*2390*/  IMAD.WIDE.U32 R72, R99, 0x8, R48.reuse ;  /* 0x0000000863487825 */ /* 0x100fe400078e0030 */
[----:B------:R0:W-:Y:S04]  /*23a0*/  STG.E.64 desc[UR4][R74.64], R88 ;  /* 0x000000584a007986 */ /* 0x0001e8000c101b04 */
[----:B------:R-:W3:Y:S01]  /*23b0*/  LDG.E.64 R72, desc[UR4][R72.64] ;  /* 0x0000000448487981 */ /* 0x000ee2000c1e1b00 */
[----:B0-----:R-:W-:Y:S01]  /*23c0*/  FMUL.FTZ R74, R94, R117 ;  /* 0x000000755e4a7220 */ /* 0x001fe20000410000 */
[----:B------:R-:W-:Y:S01]  /*23d0*/  IMAD.WIDE.U32 R48, R93, 0x8, R48 ;  /* 0x000000085d307825 */ /* 0x000fe200078e0030 */
[----:B--2---:R-:W-:Y:S02]  /*23e0*/  @P0 MOV R82, R50 ;  /* 0x0000003200520202 */ /* 0x004fe40000000f00 */
[----:B------:R-:W-:-:S03]  /*23f0*/  @P3 SHF.R.U64 R105, R50, 0x10, R51 ;  /* 0x0000001032693819 */ /* 0x000fc60000001233 */
[----:B------:R-:W-:Y:S02]  /*2400*/  @P0 HADD2.F32 R50, -RZ, R82.H0_H0 ;  /* 0x20000052ff320230 */ /* 0x000fe40000004100 */
[----:B------:R-:W-:-:S03]  /*2410*/  @P3 HADD2.F32 R105, -RZ, R105.H0_H0 ;  /* 0x20000069ff693230 */ /* 0x000fc60000004100 */
[----:B------:R-:W-:Y:S01]  /*2420*/  @P0 FMUL.FTZ R0, R109, R50 ;  /* 0x000000326d000220 */ /* 0x000fe20000410000 */
[----:B------:R-:W-:-:S04]  /*2430*/  FMUL.FTZ R50, R92, UR14 ;  /* 0x0000000e5c327c20 */ /* 0x000fc80008410000 */
[----:B------:R-:W-:Y:S01]  /*2440*/  FMUL.FTZ R82, R29, R50 ;  /* 0x000000321d527220 */ /* 0x000fe20000410000 */
[----:B------:R-:W-:Y:S01]  /*2450*/  @P3 FMUL.FTZ R101, R54, R105 ;  /* 0x0000006936653220 */ /* 0x000fe20000410000 */
[C---:B------:R-:W-:Y:S01]  /*2460*/  FMUL.FTZ R54, R94.reuse, R115 ;  /* 0x000000735e367220 */ /* 0x040fe20000410000 */
[----:B------:R-:W-:Y:S02]  /*2470*/  FMUL.FTZ R92, R94, R111 ;  /* 0x0000006f5e5c7220 */ /* 0x000fe40000410000 */
[----:B------:R-:W-:Y:S01]  /*2480*/  FSEL R75, R82, RZ, P4 ;  /* 0x000000ff524b7208 */ /* 0x000fe20002000000 */
[----:B------:R-:W-:Y:S01]  /*2490*/  FMUL.FTZ R82, R74, R53 ;  /* 0x000000354a527220 */ /* 0x000fe20000410000 */
[----:B------:R-:W-:Y:S01]  /*24a0*/  @P5 MOV R74, R51 ;  /* 0x00000033004a5202 */ /* 0x000fe20000000f00 */
[-C--:B------:R-:W-:Y:S01]  /*24b0*/  FMUL.FTZ R105, R54, R53.reuse ;  /* 0x0000003536697220 */ /* 0x080fe20000410000 */
[----:B------:R-:W-:Y:S01]  /*24c0*/  FMUL.FTZ R92, R92, R53 ;  /* 0x000000355c5c7220 */ /* 0x000fe20000410000 */
[----:B------:R-:W-:Y:S01]  /*24d0*/  FMUL.FTZ R82, R82, UR14 ;  /* 0x0000000e52527c20 */ /* 0x000fe20008410000 */
[----:B------:R-:W-:-:S02]  /*24e0*/  HFMA2 R54, -RZ, RZ, 0, 0 ;  /* 0x00000000ff367431 */ /* 0x000fc400000001ff */
[----:B------:R-:W-:Y:S02]  /*24f0*/  @P5 HADD2.F32 R74, -RZ, R74.H0_H0 ;  /* 0x2000004aff4a5230 */ /* 0x000fe40000004100 */
[----:B------:R-:W-:Y:S01]  /*2500*/  FMUL.FTZ R105, R105, UR14 ;  /* 0x0000000e69697c20 */ /* 0x000fe20008410000 */
[----:B------:R-:W-:Y:S01]  /*2510*/  FMUL.FTZ R89, R31, R82 ;  /* 0x000000521f597220 */ /* 0x000fe20000410000 */
[----:B------:R-:W-:Y:S01]  /*2520*/  FMUL.FTZ R107, R92, UR14 ;  /* 0x0000000e5c6b7c20 */ /* 0x000fe20008410000 */
[----:B------:R-:W-:Y:S01]  /*2530*/  ISETP.GE.U32.AND P3, PT, R85, 0x1000000, PT ;  /* 0x010000005500780c */ /* 0x000fe20003f66070 */
[----:B------:R-:W-:Y:S01]  /*2540*/  FMUL.FTZ R88, R30, R105 ;  /* 0x000000691e587220 */ /* 0x000fe20000410000 */
[----:B------:R-:W-:Y:S01]  /*2550*/  @P5 FMUL.FTZ R54, R103, R74 ;  /* 0x0000004a67365220 */ /* 0x000fe20000410000 */
[----:B------:R-:W-:Y:S01]  /*2560*/  LOP3.LUT P0, RZ, R85, 0xff0000, RZ, 0xc0, !PT ;  /* 0x00ff000055ff7812 */ /* 0x000fe2000780c0ff */
[----:B------:R-:W-:Y:S01]  /*2570*/  FMUL.FTZ R74, R28, R107 ;  /* 0x0000006b1c4a7220 */ /* 0x000fe20000410000 */
[----:B------:R-:W-:-:S02]  /*2580*/  FSEL R92, R89, RZ, P3 ;  /* 0x000000ff595c7208 */ /* 0x000fc40001800000 */
[----:B------:R-:W-:Y:S01]  /*2590*/  LOP3.LUT P5, RZ, R85, 0xff, RZ, 0xc0, !PT ;  /* 0x000000ff55ff7812 */ /* 0x000fe200078ac0ff */
[----:B------:R-:W0:Y:S01]  /*25a0*/  F2F.F16.F32 R75, R75 ;  /* 0x0000004b004b7304 */ /* 0x000e220000200800 */
[----:B------:R-:W-:Y:S02]  /*25b0*/  FSEL R88, R88, RZ, P0 ;  /* 0x000000ff58587208 */ /* 0x000fe40000000000 */
[----:B------:R-:W-:-:S05]  /*25c0*/  FSEL R85, R74, RZ, P5 ;  /* 0x000000ff4a557208 */ /* 0x000fca0002800000 */
        /* <DEDUP_REMOVED lines=12> */
[----:B------:R-:W-:Y:S01]  /*2690*/  @P6 SHF.R.U32.HI R51, RZ, 0x10, R51 ;  /* 0x00000010ff336819 */ /* 0x000fe20000011633 */
[-CC-:B------:R-:W-:Y:S01]  /*26a0*/  FFMA.FTZ R91, R91, R55.reuse, R52.reuse ;  /* 0x000000375b5b7223 */ /* 0x180fe20000010034 */
[----:B------:R-:W-:Y:S01]  /*26b0*/  FFMA.FTZ R52, R100, R55, R52 ;  /* 0x0000003764347223 */ /* 0x000fe20000010034 */
[----:B------:R-:W-:Y:S01]  /*26c0*/  FADD.FTZ R83, R98, -R83 ;  /* 0x8000005362537221 */ /* 0x000fe20000010000 */
[----:B------:R-:W-:Y:S01]  /*26d0*/  FADD.FTZ R97, R97, -R84 ;  /* 0x8000005461617221 */ /* 0x000fe20000010000 */
[----:B------:R-:W-:-:S02]  /*26e0*/  HFMA2 R55, -RZ, RZ, 0, 0 ;  /* 0x00000000ff377431 */ /* 0x000fc400000001ff */
[----:B------:R-:W-:Y:S02]  /*26f0*/  @P6 HADD2.F32 R51, -RZ, R51.H0_H0 ;  /* 0x20000033ff336230 */ /* 0x000fe40000004100 */
[----:B------:R-:W-:Y:S01]  /*2700*/  FADD.FTZ R95, R95, -R52 ;  /* 0x800000345f5f7221 */ /* 0x000fe20000010000 */
[C---:B------:R-:W-:Y:S01]  /*2710*/  FMUL.FTZ R52, R94.reuse, R83 ;  /* 0x000000535e347220 */ /* 0x040fe20000410000 */
[----:B0-----:R-:W-:Y:S01]  /*2720*/  FMUL.FTZ R74, R94, R97 ;  /* 0x000000615e4a7220 */ /* 0x001fe20000410000 */
[----:B------:R-:W-:Y:S01]  /*2730*/  FADD.FTZ R91, R96, -R91 ;  /* 0x8000005b605b7221 */ /* 0x000fe20000010000 */
[----:B------:R-:W-:Y:S01]  /*2740*/  @P6 FMUL.FTZ R55, R102, R51 ;  /* 0x0000003366376220 */ /* 0x000fe20000410000 */
[-C--:B------:R-:W-:Y:S01]  /*2750*/  FMUL.FTZ R75, R52, R53.reuse ;  /* 0x00000035344b7220 */ /* 0x080fe20000410000 */
[----:B---3--:R-:W-:Y:S01]  /*2760*/  @P4 SHF.R.U64 R51, R72, 0x10, R73 ;  /* 0x0000001048334819 */ /* 0x008fe20000001249 */
[----:B------:R-:W-:Y:S01]  /*2770*/  FMUL.FTZ R52, R74, R53 ;  /* 0x000000354a347220 */ /* 0x000fe20000410000 */
[C---:B------:R-:W-:Y:S01]  /*2780*/  FMUL.FTZ R84, R94.reuse, R91 ;  /* 0x0000005b5e547220 */ /* 0x040fe20000410000 */
[----:B------:R-:W-:-:S02]  /*2790*/  FMUL.FTZ R94, R94, R95 ;  /* 0x0000005f5e5e7220 */ /* 0x000fc40000410000 */
[----:B------:R-:W-:Y:S01]  /*27a0*/  FMUL.FTZ R52, R52, UR14 ;  /* 0x0000000e34347c20 */ /* 0x000fe20008410000 */
[----:B------:R-:W-:Y:S02]  /*27b0*/  @P4 HADD2.F32 R51, -RZ, R51.H0_H0 ;  /* 0x20000033ff334230 */ /* 0x000fe40000004100 */
[-C--:B------:R-:W-:Y:S01]  /*27c0*/  FMUL.FTZ R85, R84, R53.reuse ;  /* 0x0000003554557220 */ /* 0x080fe20000410000 */
[----:B------:R-:W-:Y:S01]  /*27d0*/  FMUL.FTZ R94, R94, R53 ;  /* 0x000000355e5e7220 */ /* 0x000fe20000410000 */
[----:B------:R-:W-:Y:S01]  /*27e0*/  MOV R83, RZ ;  /* 0x000000ff00537202 */ /* 0x000fe20000000f00 */
[----:B------:R-:W-:Y:S01]  /*27f0*/  FMUL.FTZ R74, R33, R52 ;  /* 0x00000034214a7220 */ /* 0x000fe20000410000 */
[----:B------:R-:W-:Y:S01]  /*2800*/  @P5 MOV R53, R72 ;  /* 0x0000004800355202 */ /* 0x000fe20000000f00 */
[----:B------:R-:W-:Y:S01]  /*2810*/  @P4 FMUL.FTZ R83, R50, R51 ;  /* 0x0000003332534220 */ /* 0x000fe20000410000 */
[----:B------:R-:W-:Y:S02]  /*2820*/  LOP3.LUT P6, RZ, R90, 0xff00, RZ, 0xc0, !PT ;  /* 0x0000ff005aff7812 */ /* 0x000fe400078cc0ff */
[----:B------:R-:W-:Y:S01]  /*2830*/  @P0 MOV R50, R73 ;  /* 0x0000004900320202 */ /* 0x000fe20000000f00 */
[----:B------:R-:W-:Y:S01]  /*2840*/  FMUL.FTZ R92, R94, UR14 ;  /* 0x0000000e5e5c7c20 */ /* 0x000fe20008410000 */
[----:B------:R-:W-:Y:S01]  /*2850*/  HFMA2 R84, -RZ, RZ, 0, 0 ;  /* 0x00000000ff547431 */ /* 0x000fe200000001ff */
[----:B------:R-:W-:Y:S01]  /*2860*/  FSEL R51, R74, RZ, P6 ;  /* 0x000000ff4a337208 */ /* 0x000fe20003000000 */
[----:B------:R-:W-:-:S02]  /*2870*/  @P5 HADD2.F32 R72, -RZ, R53.H0_H0 ;  /* 0x20000035ff485230 */ /* 0x000fc40000004100 */
[----:B------:R-:W-:Y:S02]  /*2880*/  HFMA2 R74, -RZ, RZ, 0, 0 ;  /* 0x00000000ff4a7431 */ /* 0x000fe400000001ff */
[----:B------:R-:W-:Y:S02]  /*2890*/  @P0 HADD2.F32 R50, -RZ, R50.H0_H0 ;  /* 0x20000032ff320230 */ /* 0x000fe40000004100 */
[----:B------:R-:W-:Y:S01]  /*28a0*/  FMUL.FTZ R97, R75, UR14 ;  /* 0x0000000e4b617c20 */ /* 0x000fe20008410000 */
[----:B------:R-:W-:Y:S01]  /*28b0*/  FMUL.FTZ R53, R85, UR14 ;  /* 0x0000000e55357c20 */ /* 0x000fe20008410000 */
[----:B------:R-:W-:Y:S01]  /*28c0*/  FMUL.FTZ R75, R35, R92 ;  /* 0x0000005c234b7220 */ /* 0x000fe20000410000 */
[----:B------:R-:W-:Y:S01]  /*28d0*/  ISETP.GE.U32.AND P4, PT, R90, 0x1000000, PT ;  /* 0x010000005a00780c */ /* 0x000fe20003f86070 */
[----:B------:R-:W-:Y:S01]  /*28e0*/  @P5 FMUL.FTZ R84, R107, R72 ;  /* 0x000000486b545220 */ /* 0x000fe20000410000 */
        /* <DEDUP_REMOVED lines=17> */
[----:B------:R-:W-:Y:S01]  /*2a00*/  HFMA2 R93, -RZ, RZ, 0, 0 ;  /* 0x00000000ff5d7431 */ /* 0x000fe200000001ff */
[----:B----4-:R-:W-:-:S05]  /*2a10*/  LOP3.LUT R50, R50, R75, RZ, 0xfc, !PT ;  /* 0x0000004b32327212 */ /* 0x010fca00078efcff */
[----:B------:R0:W-:Y:S01]  /*2a20*/  STG.E.64 desc[UR4][R86.64], R50 ;  /* 0x0000003256007986 */ /* 0x0001e2000c101b04 */
[----:B------:R-:W-:Y:S02]  /*2a30*/  CS2R R94, SRZ ;  /* 0x00000000005e7805 */ /* 0x000fe4000001ff00 */
[----:B------:R-:W-:Y:S02]  /*2a40*/  CS2R R90, SRZ ;  /* 0x00000000005a7805 */ /* 0x000fe4000001ff00 */
[----:B--2---:R-:W-:Y:S02]  /*2a50*/  @P0 MOV R72, R48 ;  /* 0x0000003000480202 */ /* 0x004fe40000000f00 */
[--C-:B------:R-:W-:Y:S02]  /*2a60*/  @P6 SHF.R.U64 R48, R48, 0x10, R49.reuse ;  /* 0x0000001030306819 */ /* 0x100fe40000001231 */
[----:B------:R-:W-:Y:S02]  /*2a70*/  @P5 MOV R73, R49 ;  /* 0x0000003100495202 */ /* 0x000fe40000000f00 */
[----:B------:R-:W-:Y:S01]  /*2a80*/  @P4 SHF.R.U32.HI R75, RZ, 0x10, R49 ;  /* 0x00000010ff4b4819 */ /* 0x000fe20000011631 */
[----:B0-----:R-:W-:-:S02]  /*2a90*/  @P6 HADD2.F32 R51, -RZ, R48.H0_H0 ;  /* 0x20000030ff336230 */ /* 0x001fc40000004100 */
[----:B------:R-:W-:Y:S02]  /*2aa0*/  @P3 HADD2.F32 R49, -RZ, R88.H0_H0 ;  /* 0x20000058ff313230 */ /* 0x000fe40000004100 */
        /* <DEDUP_REMOVED lines=9> */
.L_x_3822:
        /* <DEDUP_REMOVED lines=8> */
[-CC-:B------:R-:W-:Y:S01]  /*2bc0*/  FFMA.FTZ R103, R103, R55.reuse, R52.reuse ;  /* 0x0000003767677223 */ /* 0x180fe20000010034 */
[--C-:B------:R-:W-:Y:S01]  /*2bd0*/  FFMA.FTZ R54, R0, R55, R52.reuse ;  /* 0x0000003700367223 */ /* 0x100fe20000010034 */
[----:B------:R-:W-:Y:S01]  /*2be0*/  MOV R0, R81 ;  /* 0x0000005100007202 */ /* 0x000fe20000000f00 */
[----:B------:R-:W-:Y:S02]  /*2bf0*/  HADD2.F32 R87, -RZ, R87.H0_H0 ;  /* 0x20000057ff577230 */ /* 0x000fe40000004100 */
[----:B------:R-:W-:Y:S01]  /*2c00*/  FADD.FTZ R113, R104, -R113 ;  /* 0x8000007168717221 */ /* 0x000fe20000010000 */
[----:B------:R-:W-:Y:S01]  /*2c10*/  FADD.FTZ R86, R102, -R103 ;  /* 0x8000006766567221 */ /* 0x000fe20000010000 */
[----:B------:R-:W-:Y:S01]  /*2c20*/  FFMA.FTZ R102, R88, R55, R52 ;  /* 0x0000003758667223 */ /* 0x000fe20000010034 */
[----:B------:R-:W-:Y:S01]  /*2c30*/  FADD.FTZ R111, R111, -R54 ;  /* 0x800000366f6f7221 */ /* 0x000fe20000010000 */
[----:B------:R-:W-:Y:S01]  /*2c40*/  SHF.R.U32.HI R88, RZ, 0x10, R81 ;  /* 0x00000010ff587819 */ /* 0x000fe20000011651 */
[----:B------:R-:W-:Y:S01]  /*2c50*/  FFMA.FTZ R54, R94, R113, R87 ;  /* 0x000000715e367223 */ /* 0x000fe20000010057 */
[----:B------:R-:W-:Y:S01]  /*2c60*/  HADD2.F32 R87, -RZ, R0.H0_H0 ;  /* 0x20000000ff577230 */ /* 0x000fe20000004100 */
[----:B------:R-:W-:Y:S01]  /*2c70*/  MOV R0, R80 ;  /* 0x0000005000007202 */ /* 0x000fe20000000f00 */
[----:B------:R-:W-:Y:S01]  /*2c80*/  FADD.FTZ R102, R109, -R102 ;  /* 0x800000666d667221 */ /* 0x000fe20000010000 */
[----:B------:R-:W-:-:S02]  /*2c90*/  HADD2.F32 R109, -RZ, R88.H0_H0 ;  /* 0x20000058ff6d7230 */ /* 0x000fc40000004100 */
[-C--:B------:R-:W-:Y:S01]  /*2ca0*/  FMUL.FTZ R54, R54, R53.reuse ;  /* 0x0000003536367220 */ /* 0x080fe20000410000 */
[C---:B------:R-:W-:Y:S01]  /*2cb0*/  FFMA.FTZ R86, R94.reuse, R86, R87 ;  /* 0x000000565e567223 */ /* 0x040fe20000010057 */
[----:B------:R-:W-:Y:S01]  /*2cc0*/  HADD2.F32 R87, -RZ, R0.H0_H0 ;  /* 0x20000000ff577230 */ /* 0x000fe20000004100 */
[----:B------:R-:W-:Y:S01]  /*2cd0*/  LOP3.LUT P3, RZ, R73, 0xff00, RZ, 0xc0, !PT ;  /* 0x0000ff0049ff7812 */ /* 0x000fe2000786c0ff */
[----:B------:R-:W-:Y:S01]  /*2ce0*/  FFMA.FTZ R88, R94, R102, R109 ;  /* 0x000000665e587223 */ /* 0x000fe2000001006d */
[----:B------:R-:W-:Y:S01]  /*2cf0*/  FMUL.FTZ R103, R86, R53 ;  /* 0x0000003556677220 */ /* 0x000fe20000410000 */
[----:B------:R-:W-:Y:S01]  /*2d00*/  FMUL.FTZ R54, R54, UR14 ;  /* 0x0000000e36367c20 */ /* 0x000fe20008410000 */
[----:B------:R-:W-:Y:S01]  /*2d10*/  FFMA.FTZ R86, R94, R111, R87 ;  /* 0x0000006f5e567223 */ /* 0x000fe20000010057 */
[-C--:B------:R-:W-:Y:S01]  /*2d20*/  FMUL.FTZ R88, R88, R53.reuse ;  /* 0x0000003558587220 */ /* 0x080fe20000410000 */
[----:B------:R-:W-:Y:S01]  /*2d30*/  FMUL.FTZ R103, R103, UR14 ;  /* 0x0000000e67677c20 */ /* 0x000fe20008410000 */
[----:B------:R-:W-:Y:S01]  /*2d40*/  FMUL.FTZ R0, R25, R54 ;  /* 0x0000003619007220 */ /* 0x000fe20000410000 */
[----:B------:R-:W-:Y:S01]  /*2d50*/  FMUL.FTZ R86, R86, R53 ;  /* 0x0000003556567220 */ /* 0x000fe20000410000 */
[----:B------:R-:W-:Y:S01]  /*2d60*/  FMUL.FTZ R102, R88, UR14 ;  /* 0x0000000e58667c20 */ /* 0x000fe20008410000 */
[----:B------:R-:W-:Y:S01]  /*2d70*/  ISETP.GE.U32.AND P6, PT, R73, 0x1000000, PT ;  /* 0x010000004900780c */ /* 0x000fe20003fc6070 */
[----:B------:R-:W-:Y:S01]  /*2d80*/  FMUL.FTZ R87, R26, R103 ;  /* 0x000000671a577220 */ /* 0x000fe20000410000 */
[----:B------:R-:W-:Y:S01]  /*2d90*/  FMUL.FTZ R109, R86, UR14 ;  /* 0x0000000e566d7c20 */ /* 0x000fe20008410000 */
[----:B------:R-:W-:Y:S01]  /*2da0*/  FMUL.FTZ R86, R27, R102 ;  /* 0x000000661b567220 */ /* 0x000fe20000410000 */
[----:B------:R-:W-:Y:S01]  /*2db0*/  FSEL R0, R0, RZ, P3 ;  /* 0x000000ff00007208 */ /* 0x000fe20001800000 */
[-CC-:B------:R-:W-:Y:S01]  /*2dc0*/  FFMA.FTZ R89, R89, R55.reuse, R52.reuse ;  /* 0x0000003759597223 */ /* 0x180fe20000010034 */
[C---:B------:R-:W-:Y:S01]  /*2dd0*/  LOP3.LUT P5, RZ, R73.reuse, 0xff0000, RZ, 0xc0, !PT ;  /* 0x00ff000049ff7812 */ /* 0x040fe200078ac0ff */
[--C-:B------:R-:W-:Y:S01]  /*2de0*/  FFMA.FTZ R106, R82, R55, R52.reuse ;  /* 0x00000037526a7223 */ /* 0x100fe20000010034 */
[----:B------:R-:W-:Y:S01]  /*2df0*/  LOP3.LUT P0, RZ, R73, 0xff, RZ, 0xc0, !PT ;  /* 0x000000ff49ff7812 */ /* 0x000fe2000780c0ff */
[----:B------:R-:W-:Y:S01]  /*2e00*/  FMUL.FTZ R73, R24, R109 ;  /* 0x0000006d18497220 */ /* 0x000fe20000410000 */
[----:B------:R-:W-:Y:S01]  /*2e10*/  FSEL R104, R86, RZ, P6 ;  /* 0x000000ff56687208 */ /* 0x000fe20003000000 */
[----:B------:R-:W0:Y:S01]  /*2e20*/  F2F.F16.F32 R0, R0 ;  /* 0x0000000000007304 */ /* 0x000e220000200800 */
[----:B------:R-:W-:Y:S01]  /*2e30*/  FSEL R111, R87, RZ, P5 ;  /* 0x000000ff576f7208 */ /* 0x000fe20002800000 */
[----:B------:R-:W-:Y:S01]  /*2e40*/  FADD.FTZ R82, R92, -R89 ;  /* 0x800000595c527221 */ /* 0x000fe20000010000 */
[----:B------:R-:W1:Y:S01]  /*2e50*/  LDC.64 R86, c[0x0][0x468] ;  /* 0x00011a00ff567b82 */ /* 0x000e620000000a00 */
[----:B------:R-:W-:Y:S01]  /*2e60*/  FSEL R88, R73, RZ, P0 ;  /* 0x000000ff49587208 */ /* 0x000fe20000000000 */
[-CC-:B------:R-:W-:Y:S01]  /*2e70*/  FFMA.FTZ R108, R107, R55.reuse, R52.reuse ;  /* 0x000000376b6c7223 */ /* 0x180fe20000010034 */
[----:B------:R-:W-:Y:S01]  /*2e80*/  FFMA.FTZ R92, R72, R55, R52 ;  /* 0x00000037485c7223 */ /* 0x000fe20000010034 */
[----:B------:R-:W-:Y:S01]  /*2e90*/  SHF.R.U64 R113, R78, 0x10, R79 ;  /* 0x000000104e717819 */ /* 0x000fe2000000124f */
[----:B------:R-:W3:Y:S01]  /*2ea0*/  F2F.F16.F32 R104, R104 ;  /* 0x0000006800687304 */ /* 0x000ee20000200800 */
[----:B------:R-:W-:Y:S01]  /*2eb0*/  FADD.FTZ R106, R105, -R106 ;  /* 0x8000006a696a7221 */ /* 0x000fe20000010000 */
[----:B------:R-:W-:Y:S01]  /*2ec0*/  FADD.FTZ R105, R75, -R108 ;  /* 0x8000006c4b697221 */ /* 0x000fe20000010000 */
[----:B------:R-:W-:Y:S01]  /*2ed0*/  MOV R75, R78 ;  /* 0x0000004e004b7202 */ /* 0x000fe20000000f00 */
[----:B------:R-:W-:-:S02]  /*2ee0*/  HADD2.F32 R113, -RZ, R113.H0_H0 ;  /* 0x20000071ff717230 */ /* 0x000fc40000004100 */
[----:B------:R-:W-:Y:S01]  /*2ef0*/  FADD.FTZ R107, R101, -R92 ;  /* 0x8000005c656b7221 */ /* 0x000fe20000010000 */
[----:B0-----:R-:W-:Y:S01]  /*2f00*/  IMAD.WIDE.U32 R72, R0, 0x10000, RZ ;  /* 0x0001000000487825 */ /* 0x001fe200078e00ff */
[----:B------:R-:W0:Y:S01]  /*2f10*/  F2F.F16.F32 R115, R88 ;  /* 0x0000005800737304 */ /* 0x000e220000200800 */
[----:B------:R-:W-:Y:S02]  /*2f20*/  LOP3.LUT P4, RZ, R85, 0xff00, RZ, 0xc0, !PT ;  /* 0x0000ff0055ff7812 */ /* 0x000fe4000788c0ff */
[----:B------:R-:W-:Y:S02]  /*2f30*/  HFMA2 R0, -RZ, RZ, 0, 0 ;  /* 0x00000000ff007431 */ /* 0x000fe400000001ff */
[----:B------:R-:W-:Y:S01]  /*2f40*/  HADD2.F32 R101, -RZ, R75.H0_H0 ;  /* 0x2000004bff657230 */ /* 0x000fe20000004100 */
[----:B---3--:R-:W-:Y:S02]  /*2f50*/  SHF.L.U32 R104, R104, 0x10, RZ ;  /* 0x0000001068687819 */ /* 0x008fe400000006ff */
[----:B------:R-:W3:Y:S02]  /*2f60*/  F2F.F16.F32 R111, R111 ;  /* 0x0000006f006f7304 */ /* 0x000ee40000200800 */
[----:B------:R-:W-:Y:S01]  /*2f70*/  FFMA.FTZ R82, R94, R82, R101 ;  /* 0x000000525e527223 */ /* 0x000fe20000010065 */
[----:B------:R-:W-:Y:S01]  /*2f80*/  MOV R101, RZ ;  /* 0x000000ff00657202 */ /* 0x000fe20000000f00 */
[----:B-1----:R-:W-:Y:S01]  /*2f90*/  IMAD.WIDE.U32 R74, R74, 0x8, R86 ;  /* 0x000000084a4a7825 */ /* 0x002fe200078e0056 */
[----:B0-----:R-:W-:-:S02]  /*2fa0*/  LOP3.LUT R88, R72, R115, RZ, 0xfc, !PT ;  /* 0x0000007348587212 */ /* 0x001fc400078efcff */
[----:B------:R-:W-:Y:S02]  /*2fb0*/  MOV R72, R79 ;  /* 0x0000004f00487202 */ /* 0x000fe40000000f00 */
[----:B---3--:R-:W-:Y:S01]  /*2fc0*/  LOP3.LUT R89, R73, R104, R111, 0xfe, !PT ;  /* 0x0000006849597212 */ /* 0x008fe200078efe6f */
[----:B------:R-:W-:Y:S01]  /*2fd0*/  FFMA.FTZ R104, R94, R106, R113 ;  /* 0x0000006a5e687223 */ /* 0x000fe20000010071 */
[----:B------:R-:W-:Y:S01]  /*2fe0*/  SHF.R.U32.HI R106, RZ, 0x10, R79 ;  /* 0x00000010ff6a7819 */ /* 0x000fe2000001164f */
[----:B------:R-:W-:Y:S02]  /*2ff0*/  HADD2.F32 R111, -RZ, R72.H0_H0 ;  /* 0x20000048ff6f7230 */ /* 0x000fe40000004100 */
[----:B------:R0:W-:Y:S01]  /*3000*/  STG.E.64 desc[UR4][R74.64], R88 ;  /* 0x000000584a007986 */ /* 0x0001e2000c101b04 */
[----:B------:R-:W-:-:S04]  /*3010*/  IMAD.WIDE.U32 R72, R99, 0x8, R48 ;  /* 0x0000000863487825 */ /* 0x000fc800078e0030 */
[----:B------:R-:W-:Y:S02]  /*3020*/  HADD2.F32 R106, -RZ, R106.H0_H0 ;  /* 0x2000006aff6a7230 */ /* 0x000fe40000004100 */
[----:B------:R-:W3:Y:S01]  /*3030*/  LDG.E.64 R72, desc[UR4][R72.64] ;  /* 0x0000000448487981 */ /* 0x000ee2000c1e1b00 */
[C---:B0-----:R-:W-:Y:S02]  /*3040*/  FFMA.FTZ R74, R94.reuse, R105, R111 ;  /* 0x000000695e4a7223 */ /* 0x041fe4000001006f */
[----:B------:R-:W-:Y:S02]  /*3050*/  FFMA.FTZ R106, R94, R107, R106 ;  /* 0x0000006b5e6a7223 */ /* 0x000fe4000001006a */
[-C--:B------:R-:W-:Y:S02]  /*3060*/  FMUL.FTZ R105, R74, R53.reuse ;  /* 0x000000354a697220 */ /* 0x080fe40000410000 */
[-C--:B------:R-:W-:Y:S01]  /*3070*/  FMUL.FTZ R106, R106, R53.reuse ;  /* 0x000000356a6a7220 */ /* 0x080fe20000410000 */
[----:B------:R-:W-:-:S03]  /*3080*/  FMUL.FTZ R107, R82, R53 ;  /* 0x00000035526b7220 */ /* 0x000fc60000410000 */
[----:B------:R-:W-:Y:S01]  /*3090*/  FMUL.FTZ R82, R106, UR14 ;  /* 0x0000000e6a527c20 */ /* 0x000fe20008410000 */
[----:B------:R-:W-:Y:S01]  /*30a0*/  FMUL.FTZ R105, R105, UR14 ;  /* 0x0000000e69697c20 */ /* 0x000fe20008410000 */
[----:B------:R-:W-:Y:S02]  /*30b0*/  FMUL.FTZ R107, R107, UR14 ;  /* 0x0000000e6b6b7c20 */ /* 0x000fe40008410000 */
[----:B------:R-:W-:Y:S01]  /*30c0*/  FMUL.FTZ R89, R31, R82 ;  /* 0x000000521f597220 */ /* 0x000fe20000410000 */
[----:B------:R-:W-:Y:S01]  /*30d0*/  FMUL.FTZ R88, R30, R105 ;  /* 0x000000691e587220 */ /* 0x000fe20000410000 */
[----:B------:R-:W-:Y:S01]  /*30e0*/  IMAD.WIDE.U32 R48, R93, 0x8, R48 ;  /* 0x000000085d307825 */ /* 0x000fe200078e0030 */
[----:B--2---:R-:W-:Y:S02]  /*30f0*/  @P0 MOV R92, R50 ;  /* 0x00000032005c0202 */ /* 0x004fe40000000f00 */
[----:B------:R-:W-:Y:S01]  /*3100*/  @P3 SHF.R.U64 R108, R50, 0x10, R51 ;  /* 0x00000010326c3819 */ /* 0x000fe20000001233 */
[----:B------:R-:W-:-:S02]  /*3110*/  FMUL.FTZ R50, R104, R53 ;  /* 0x0000003568327220 */ /* 0x000fc40000410000 */
[----:B------:R-:W-:Y:S02]  /*3120*/  @P0 HADD2.F32 R92, -RZ, R92.H0_H0 ;  /* 0x2000005cff5c0230 */ /* 0x000fe40000004100 */
[----:B------:R-:W-:Y:S01]  /*3130*/  FMUL.FTZ R50, R50, UR14 ;  /* 0x0000000e32327c20 */ /* 0x000fe20008410000 */
[----:B------:R-:W-:-:S03]  /*3140*/  @P3 HADD2.F32 R75, -RZ, R108.H0_H0 ;  /* 0x2000006cff4b3230 */ /* 0x000fc60000004100 */
[----:B------:R-:W-:Y:S02]  /*3150*/  FMUL.FTZ R74, R29, R50 ;  /* 0x000000321d4a7220 */ /* 0x000fe40000410000 */
[----:B------:R-:W-:-:S03]  /*3160*/  @P3 FMUL.FTZ R101, R54, R75 ;  /* 0x0000004b36653220 */ /* 0x000fc60000410000 */
[----:B------:R-:W-:Y:S02]  /*3170*/  FSEL R75, R74, RZ, P4 ;  /* 0x000000ff4a4b7208 */ /* 0x000fe40002000000 */
[----:B------:R-:W-:Y:S01]  /*3180*/  @P5 MOV R74, R51 ;  /* 0x00000033004a5202 */ /* 0x000fe20000000f00 */
[----:B------:R-:W-:Y:S01]  /*3190*/  HFMA2 R54, -RZ, RZ, 0, 0 ;  /* 0x00000000ff367431 */ /* 0x000fe200000001ff */
[----:B------:R-:W-:-:S03]  /*31a0*/  ISETP.GE.U32.AND P3, PT, R85, 0x1000000, PT ;  /* 0x010000005500780c */ /* 0x000fc60003f66070 */
[----:B------:R-:W-:Y:S02]  /*31b0*/  @P5 HADD2.F32 R74, -RZ, R74.H0_H0 ;  /* 0x2000004aff4a5230 */ /* 0x000fe40000004100 */
[----:B------:R-:W-:Y:S01]  /*31c0*/  @P0 FMUL.FTZ R0, R109, R92 ;  /* 0x0000005c6d000220 */ /* 0x000fe20000410000 */
[----:B------:R-:W-:Y:S02]  /*31d0*/  LOP3.LUT P0, RZ, R85, 0xff0000, RZ, 0xc0, !PT ;  /* 0x00ff000055ff7812 */ /* 0x000fe4000780c0ff */
[----:B------:R-:W-:Y:S01]  /*31e0*/  FSEL R92, R89, RZ, P3 ;  /* 0x000000ff595c7208 */ /* 0x000fe20001800000 */
[----:B------:R-:W-:Y:S01]  /*31f0*/  @P5 FMUL.FTZ R54, R103, R74 ;  /* 0x0000004a67365220 */ /* 0x000fe20000410000 */
[----:B------:R-:W-:Y:S01]  /*3200*/  FMUL.FTZ R74, R28, R107 ;  /* 0x0000006b1c4a7220 */ /* 0x000fe20000410000 */
[----:B------:R-:W-:Y:S01]  /*3210*/  LOP3.LUT P5, RZ, R85, 0xff, RZ, 0xc0, !PT ;  /* 0x000000ff55ff7812 */ /* 0x000fe200078ac0ff */
[----:B------:R-:W0:Y:S01]  /*3220*/  F2F.F16.F32 R75, R75 ;  /* 0x0000004b004b7304 */ /* 0x000e220000200800 */
[----:B------:R-:W-:-:S02]  /*3230*/  FSEL R88, R88, RZ, P0 ;  /* 0x000000ff58587208 */ /* 0x000fc40000000000 */
        /* <DEDUP_REMOVED lines=15> */
[----:B------:R-:W-:Y:S01]  /*3330*/  MOV R52, R76 ;  /* 0x0000004c00347202 */ /* 0x000fe20000000f00 */
[----:B------:R-:W-:Y:S01]  /*3340*/  FADD.FTZ R98, R98, -R83 ;  /* 0x8000005362627221 */ /* 0x000fe20000010000 */
[----:B------:R-:W-:-:S03]  /*3350*/  SHF.R.U64 R83, R76, 0x10, R77 ;  /* 0x000000104c537819 */ /* 0x000fc6000000124d */
[----:B------:R-:W-:Y:S01]  /*3360*/  HADD2.F32 R55, -RZ, R52.H0_H0 ;  /* 0x20000034ff377230 */ /* 0x000fe20000004100 */
[----:B------:R-:W-:Y:S01]  /*3370*/  @P6 SHF.R.U32.HI R51, RZ, 0x10, R51 ;  /* 0x00000010ff336819 */ /* 0x000fe20000011633 */
[----:B0-----:R-:W-:Y:S01]  /*3380*/  HADD2.F32 R75, -RZ, R83.H0_H0 ;  /* 0x20000053ff4b7230 */ /* 0x001fe20000004100 */
[----:B------:R-:W-:Y:S01]  /*3390*/  MOV R74, R77 ;  /* 0x0000004d004a7202 */ /* 0x000fe20000000f00 */
[----:B------:R-:W-:Y:S01]  /*33a0*/  FADD.FTZ R84, R97, -R84 ;  /* 0x8000005461547221 */ /* 0x000fe20000010000 */
[----:B------:R-:W-:Y:S01]  /*33b0*/  FFMA.FTZ R52, R94, R98, R55 ;  /* 0x000000625e347223 */ /* 0x000fe20000010037 */
[----:B------:R-:W-:Y:S02]  /*33c0*/  HFMA2 R55, -RZ, RZ, 0, 0 ;  /* 0x00000000ff377431 */ /* 0x000fe400000001ff */
[----:B------:R-:W-:Y:S01]  /*33d0*/  @P6 HADD2.F32 R51, -RZ, R51.H0_H0 ;  /* 0x20000033ff336230 */ /* 0x000fe20000004100 */
[----:B------:R-:W-:Y:S01]  /*33e0*/  SHF.R.U32.HI R85, RZ, 0x10, R77 ;  /* 0x00000010ff557819 */ /* 0x000fe2000001164d */
[----:B------:R-:W-:-:S02]  /*33f0*/  HADD2.F32 R83, -RZ, R74.H0_H0 ;  /* 0x2000004aff537230 */ /* 0x000fc40000004100 */
[----:B------:R-:W-:Y:S01]  /*3400*/  FFMA.FTZ R74, R94, R84, R75 ;  /* 0x000000545e4a7223 */ /* 0x000fe2000001004b */
[----:B------:R-:W-:Y:S01]  /*3410*/  FADD.FTZ R96, R96, -R91 ;  /* 0x8000005b60607221 */ /* 0x000fe20000010000 */
[----:B------:R-:W-:Y:S01]  /*3420*/  @P6 FMUL.FTZ R55, R102, R51 ;  /* 0x0000003366376220 */ /* 0x000fe20000410000 */
[----:B------:R-:W-:Y:S02]  /*3430*/  HADD2.F32 R85, -RZ, R85.H0_H0 ;  /* 0x20000055ff557230 */ /* 0x000fe40000004100 */
[-C--:B------:R-:W-:Y:S01]  /*3440*/  FMUL.FTZ R75, R52, R53.reuse ;  /* 0x00000035344b7220 */ /* 0x080fe20000410000 */
[----:B---3--:R-:W-:Y:S01]  /*3450*/  @P4 SHF.R.U64 R51, R72, 0x10, R73 ;  /* 0x0000001048334819 */ /* 0x008fe20000001249 */
[----:B------:R-:W-:Y:S01]  /*3460*/  FADD.FTZ R100, R95, -R100 ;  /* 0x800000645f647221 */ /* 0x000fe20000010000 */
[----:B------:R-:W-:Y:S01]  /*3470*/  FMUL.FTZ R52, R74, R53 ;  /* 0x000000354a347220 */ /* 0x000fe20000410000 */
[C---:B------:R-:W-:Y:S02]  /*3480*/  FFMA.FTZ R84, R94.reuse, R96, R83 ;  /* 0x000000605e547223 */ /* 0x040fe40000010053 */
[----:B------:R-:W-:Y:S01]  /*3490*/  FFMA.FTZ R94, R94, R100, R85 ;  /* 0x000000645e5e7223 */ /* 0x000fe20000010055 */
[----:B------:R-:W-:Y:S01]  /*34a0*/  FMUL.FTZ R52, R52, UR14 ;  /* 0x0000000e34347c20 */ /* 0x000fe20008410000 */
[----:B------:R-:W-:-:S02]  /*34b0*/  @P4 HADD2.F32 R51, -RZ, R51.H0_H0 ;  /* 0x20000033ff334230 */ /* 0x000fc40000004100 */
        /* <DEDUP_REMOVED lines=56> */
.L_x_3825:
[----:B------:R-:W0:Y:S02]  /*3840*/  LDC.64 R48, c[0x0][0x390] ;  /* 0x0000e400ff307b82 */ /* 0x000e240000000a00 */
[----:B0-----:R-:W-:-:S06]  /*3850*/  IMAD.WIDE.U32 R50, R74, 0x8, R48 ;  /* 0x000000084a327825 */ /* 0x001fcc00078e0030 */
[----:B------:R-:W2:Y:S01]  /*3860*/  LDG.E.64 R50, desc[UR4][R50.64] ;  /* 0x0000000432327981 */ /* 0x000ea2000c1e1b00 */
[----:B-----5:R-:W-:Y:S01]  /*3870*/  SHF.R.U64 R54, R80, 0x10, R81 ;  /* 0x0000001050367819 */ /* 0x020fe20000001251 */
[-CC-:B------:R-:W-:Y:S01]  /*3880*/  FFMA.FTZ R113, R113, R55.reuse, R52.reuse ;  /* 0x0000003771717223 */ /* 0x180fe20000010034 */
[-CC-:B------:R-:W-:Y:S01]  /*3890*/  FFMA.FTZ R103, R103, R55.reuse, R52.reuse ;  /* 0x0000003767677223 */ /* 0x180fe20000010034 */
[-CC-:B------:R-:W-:Y:S01]  /*38a0*/  FFMA.FTZ R88, R88, R55.reuse, R52.reuse ;  /* 0x0000003758587223 */ /* 0x180fe20000010034 */
[----:B------:R-:W-:Y:S01]  /*38b0*/  FFMA.FTZ R0, R0, R55, R52 ;  /* 0x0000003700007223 */ /* 0x000fe20000010034 */
[----:B------:R-:W-:Y:S02]  /*38c0*/  HADD2.F32 R87, -RZ, R54.H0_H0 ;  /* 0x20000036ff577230 */ /* 0x000fe40000004100 */
[----:B------:R-:W-:Y:S01]  /*38d0*/  FADD.FTZ R113, R104, -R113 ;  /* 0x8000007168717221 */ /* 0x000fe20000010000 */
[----:B------:R-:W-:Y:S01]  /*38e0*/  MOV R54, R81 ;  /* 0x0000005100367202 */ /* 0x000fe20000000f00 */
[----:B------:R-:W-:Y:S01]  /*38f0*/  FADD.FTZ R103, R102, -R103 ;  /* 0x8000006766677221 */ /* 0x000fe20000010000 */
[----:B------:R-:W-:Y:S01]  /*3900*/  FADD.FTZ R109, R109, -R88 ;  /* 0x800000586d6d7221 */ /* 0x000fe20000010000 */
[C---:B------:R-:W-:Y:S01]  /*3910*/  FFMA.FTZ R86, R94.reuse, R113, R87 ;  /* 0x000000715e567223 */ /* 0x040fe20000010057 */
[----:B------:R-:W-:Y:S01]  /*3920*/  FADD.FTZ R111, R111, -R0 ;  /* 0x800000006f6f7221 */ /* 0x000fe20000010000 */
[----:B------:R-:W-:Y:S01]  /*3930*/  HADD2.F32 R87, -RZ, R54.H0_H0 ;  /* 0x20000036ff577230 */ /* 0x000fe20000004100 */
[----:B------:R-:W-:Y:S01]  /*3940*/  SHF.R.U32.HI R54, RZ, 0x10, R81 ;  /* 0x00000010ff367819 */ /* 0x000fe20000011651 */
[-CC-:B------:R-:W-:Y:S01]  /*3950*/  FFMA.FTZ R89, R89, R55.reuse, R52.reuse ;  /* 0x0000003759597223 */ /* 0x180fe20000010034 */
[----:B------:R0:W-:Y:S01]  /*3960*/  F2F.F16.F32 R102, R86 ;  /* 0x0000005600667304 */ /* 0x0001e20000200800 */
[--C-:B------:R-:W-:Y:S01]  /*3970*/  FFMA.FTZ R108, R107, R55, R52.reuse ;  /* 0x000000376b6c7223 */ /* 0x100fe20000010034 */
[----:B------:R-:W-:Y:S01]  /*3980*/  FFMA.FTZ R104, R94, R103, R87 ;  /* 0x000000675e687223 */ /* 0x000fe20000010057 */
[----:B------:R-:W-:Y:S01]  /*3990*/  HADD2.F32 R87, -RZ, R54.H0_H0 ;  /* 0x20000036ff577230 */ /* 0x000fe20000004100 */
[----:B------:R-:W-:Y:S01]  /*39a0*/  MOV R54, R80 ;  /* 0x0000005000367202 */ /* 0x000fe20000000f00 */
[----:B------:R-:W-:Y:S01]  /*39b0*/  FADD.FTZ R89, R92, -R89 ;  /* 0x800000595c597221 */ /* 0x000fe20000010000 */
[----:B------:R-:W-:Y:S01]  /*39c0*/  LOP3.LUT P5, RZ, R73, 0xff0000, RZ, 0xc0, !PT ;  /* 0x00ff000049ff7812 */ /* 0x000fe200078ac0ff */
[----:B------:R-:W-:Y:S01]  /*39d0*/  FFMA.FTZ R92, R82, R55, R52 ;  /* 0x00000037525c7223 */ /* 0x000fe20000010034 */
[----:B------:R-:W-:Y:S01]  /*39e0*/  FFMA.FTZ R106, R94, R109, R87 ;  /* 0x0000006d5e6a7223 */ /* 0x000fe20000010057 */
[----:B------:R-:W-:-:S02]  /*39f0*/  HADD2.F32 R87, -RZ, R54.H0_H0 ;  /* 0x20000036ff577230 */ /* 0x000fc40000004100 */
[-C--:B------:R-:W-:Y:S01]  /*3a00*/  FMUL.FTZ R54, R86, R53.reuse ;  /* 0x0000003556367220 */ /* 0x080fe20000410000 */
[----:B------:R-:W-:Y:S01]  /*3a10*/  FADD.FTZ R107, R75, -R108 ;  /* 0x8000006c4b6b7221 */ /* 0x000fe20000010000 */
[----:B------:R-:W-:Y:S01]  /*3a20*/  FMUL.FTZ R82, R106, R53 ;  /* 0x000000356a527220 */ /* 0x000fe20000410000 */
[C---:B------:R-:W-:Y:S01]  /*3a30*/  LOP3.LUT P0, RZ, R73.reuse, 0xff, RZ, 0xc0, !PT ;  /* 0x000000ff49ff7812 */ /* 0x040fe2000780c0ff */
[----:B------:R-:W-:Y:S01]  /*3a40*/  FFMA.FTZ R88, R94, R111, R87 ;  /* 0x0000006f5e587223 */ /* 0x000fe20000010057 */
[----:B------:R-:W-:Y:S01]  /*3a50*/  FMUL.FTZ R111, R104, R53 ;  /* 0x00000035686f7220 */ /* 0x000fe20000410000 */
[----:B------:R-:W-:Y:S01]  /*3a60*/  FMUL.FTZ R54, R54, UR14 ;  /* 0x0000000e36367c20 */ /* 0x000fe20008410000 */
[----:B------:R-:W-:Y:S01]  /*3a70*/  LOP3.LUT P3, RZ, R73, 0xff00, RZ, 0xc0, !PT ;  /* 0x0000ff0049ff7812 */ /* 0x000fe2000786c0ff */
[----:B------:R1:W-:Y:S01]  /*3a80*/  F2F.F16.F32 R113, R88 ;  /* 0x0000005800717304 */ /* 0x0003e20000200800 */
[----:B------:R-:W-:Y:S01]  /*3a90*/  FMUL.FTZ R111, R111, UR14 ;  /* 0x0000000e6f6f7c20 */ /* 0x000fe20008410000 */
[----:B------:R-:W-:Y:S01]  /*3aa0*/  ISETP.GE.U32.AND P6, PT, R73, 0x1000000, PT ;  /* 0x010000004900780c */ /* 0x000fe20003fc6070 */
[----:B------:R-:W-:Y:S01]  /*3ab0*/  FMUL.FTZ R73, R25, R54 ;  /* 0x0000003619497220 */ /* 0x000fe20000410000 */
[----:B------:R-:W-:Y:S01]  /*3ac0*/  FMUL.FTZ R82, R82, UR14 ;  /* 0x0000000e52527c20 */ /* 0x000fe20008410000 */
[----:B0-----:R-:W-:Y:S01]  /*3ad0*/  FMUL.FTZ R86, R26, R111 ;  /* 0x0000006f1a567220 */ /* 0x001fe20000410000 */
[----:B------:R-:W-:Y:S01]  /*3ae0*/  FADD.FTZ R105, R105, -R92 ;  /* 0x8000005c69697221 */ /* 0x000fe20000010000 */
[----:B------:R-:W-:Y:S01]  /*3af0*/  MOV R92, R78 ;  /* 0x0000004e005c7202 */ /* 0x000fe20000000f00 */
[----:B------:R0:W3:Y:S01]  /*3b00*/  F2F.F16.F32 R0, R106 ;  /* 0x0000006a00007304 */ /* 0x0000e20000200800 */
[----:B-1----:R-:W-:Y:S01]  /*3b10*/  FMUL.FTZ R88, R88, R53 ;  /* 0x0000003558587220 */ /* 0x002fe20000410000 */
[----:B------:R-:W-:Y:S01]  /*3b20*/  FSEL R75, R86, RZ, P5 ;  /* 0x000000ff564b7208 */ /* 0x000fe20002800000 */
[----:B------:R-:W-:Y:S01]  /*3b30*/  FFMA.FTZ R86, R72, R55, R52 ;  /* 0x0000003748567223 */ /* 0x000fe20000010034 */
[----:B------:R-:W-:Y:S01]  /*3b40*/  FMUL.FTZ R72, R27, R82 ;  /* 0x000000521b487220 */ /* 0x000fe20000410000 */
[----:B------:R-:W-:Y:S01]  /*3b50*/  FSEL R73, R73, RZ, P3 ;  /* 0x000000ff49497208 */ /* 0x000fe20001800000 */
[----:B------:R-:W-:-:S02]  /*3b60*/  HADD2.F32 R117, -RZ, R92.H0_H0 ;  /* 0x2000005cff757230 */ /* 0x000fc40000004100 */
[----:B------:R-:W-:Y:S01]  /*3b70*/  FADD.FTZ R109, R101, -R86 ;  /* 0x80000056656d7221 */ /* 0x000fe20000010000 */
[----:B------:R-:W-:Y:S01]  /*3b80*/  FMUL.FTZ R101, R88, UR14 ;  /* 0x0000000e58657c20 */ /* 0x000fe20008410000 */
[----:B------:R-:W1:Y:S01]  /*3b90*/  F2F.F16.F32 R103, R104 ;  /* 0x0000006800677304 */ /* 0x000e620000200800 */
[----:B0-----:R-:W-:Y:S01]  /*3ba0*/  FSEL R106, R72, RZ, P6 ;  /* 0x000000ff486a7208 */ /* 0x001fe20003000000 */
[----:B------:R-:W0:Y:S01]  /*3bb0*/  LDC.64 R86, c[0x0][0x478] ;  /* 0x00011e00ff567b82 */ /* 0x000e220000000a00 */
[----:B------:R-:W-:Y:S01]  /*3bc0*/  FMUL.FTZ R88, R24, R101 ;  /* 0x0000006518587220 */ /* 0x000fe20000410000 */
[----:B------:R-:W-:Y:S01]  /*3bd0*/  SHF.R.U64 R92, R78, 0x10, R79 ;  /* 0x000000104e5c7819 */ /* 0x000fe2000000124f */
[----:B------:R-:W-:Y:S01]  /*3be0*/  FFMA.FTZ R108, R94, R89, R117 ;  /* 0x000000595e6c7223 */ /* 0x000fe20000010075 */
[----:B---3--:R-:W-:Y:S02]  /*3bf0*/  SHF.L.U32 R0, R0, 0x10, RZ ;  /* 0x0000001000007819 */ /* 0x008fe400000006ff */
[----:B------:R3:W4:Y:S01]  /*3c00*/  F2F.F16.F32 R104, R73 ;  /* 0x0000004900687304 */ /* 0x0007220000200800 */
[----:B------:R-:W-:Y:S01]  /*3c10*/  FSEL R115, R88, RZ, P0 ;  /* 0x000000ff58737208 */ /* 0x000fe20000000000 */
[----:B------:R-:W-:Y:S01]  /*3c20*/  HADD2.F32 R117, -RZ, R92.H0_H0 ;  /* 0x2000005cff757230 */ /* 0x000fe20000004100 */
[----:B------:R-:W-:-:S02]  /*3c30*/  SHF.R.U32.HI R88, RZ, 0x10, R79 ;  /* 0x00000010ff587819 */ /* 0x000fc4000001164f */
[----:B------:R-:W-:Y:S02]  /*3c40*/  MOV R110, R79 ;  /* 0x0000004f006e7202 */ /* 0x000fe40000000f00 */
[----:B------:R-:W-:Y:S01]  /*3c50*/  FFMA.FTZ R112, R94, R105, R117 ;  /* 0x000000695e707223 */ /* 0x000fe20000010075 */
[----:B------:R-:W4:Y:S01]  /*3c60*/  F2F.F16.F32 R106, R106 ;  /* 0x0000006a006a7304 */ /* 0x000f220000200800 */
[----:B---3--:R-:W3:Y:S01]  /*3c70*/  LDC.64 R72, c[0x0][0x468] ;  /* 0x00011a00ff487b82 */ /* 0x008ee20000000a00 */
[----:B------:R-:W-:Y:S02]  /*3c80*/  HADD2.F32 R92, -RZ, R88.H0_H0 ;  /* 0x20000058ff5c7230 */ /* 0x000fe40000004100 */
[----:B------:R-:W-:Y:S01]  /*3c90*/  IMAD.WIDE.U32 R88, R102, 0x10000, RZ ;  /* 0x0001000066587825 */ /* 0x000fe200078e00ff */
[----:B------:R-:W-:-:S03]  /*3ca0*/  LOP3.LUT P4, RZ, R85, 0xff00, RZ, 0xc0, !PT ;  /* 0x0000ff0055ff7812 */ /* 0x000fc6000788c0ff */
[----:B------:R-:W-:Y:S01]  /*3cb0*/  FFMA.FTZ R92, R94, R109, R92 ;  /* 0x0000006d5e5c7223 */ /* 0x000fe2000001005c */
[----:B------:R-:W0:Y:S01]  /*3cc0*/  F2F.F16.F32 R115, R115 ;  /* 0x0000007300737304 */ /* 0x000e220000200800 */
[----:B-1----:R-:W-:Y:S01]  /*3cd0*/  LOP3.LUT R105, R89, R0, R103, 0xfe, !PT ;  /* 0x0000000059697212 */ /* 0x002fe200078efe67 */
[----:B----4-:R-:W-:Y:S01]  /*3ce0*/  IMAD.WIDE.U32 R102, R104, 0x10000, RZ ;  /* 0x0001000068667825 */ /* 0x010fe200078e00ff */
[----:B------:R-:W-:-:S03]  /*3cf0*/  LOP3.LUT R104, R88, R113, RZ, 0xfc, !PT ;  /* 0x0000007158687212 */ /* 0x000fc600078efcff */
[----:B------:R-:W-:Y:S02]  /*3d00*/  HFMA2 R0, -RZ, RZ, 0, 0 ;  /* 0x00000000ff007431 */ /* 0x000fe400000001ff */
[----:B------:R-:W-:Y:S01]  /*3d10*/  HADD2.F32 R110, -RZ, R110.H0_H0 ;  /* 0x2000006eff6e7230 */ /* 0x000fe20000004100 */
[----:B------:R-:W-:Y:S01]  /*3d20*/  SHF.L.U32 R106, R106, 0x10, RZ ;  /* 0x000000106a6a7819 */ /* 0x000fe200000006ff */
[----:B------:R-:W1:Y:S01]  /*3d30*/  F2F.F16.F32 R75, R75 ;  /* 0x0000004b004b7304 */ /* 0x000e620000200800 */
[----:B0-----:R-:W-:-:S04]  /*3d40*/  IMAD.WIDE.U32 R88, R74, 0x8, R86 ;  /* 0x000000084a587825 */ /* 0x001fc800078e0056 */
[----:B------:R-:W-:Y:S01]  /*3d50*/  FFMA.FTZ R110, R94, R107, R110 ;  /* 0x0000006b5e6e7223 */ /* 0x000fe2000001006e */
[----:B------:R0:W-:Y:S01]  /*3d60*/  STG.E.64 desc[UR4][R88.64], R104 ;  /* 0x0000006858007986 */ /* 0x0001e2000c101b04 */
[----:B------:R-:W-:Y:S01]  /*3d70*/  LOP3.LUT R102, R102, R115, RZ, 0xfc, !PT ;  /* 0x0000007366667212 */ /* 0x000fe200078efcff */
[----:B------:R-:W-:Y:S01]  /*3d80*/  FMUL.FTZ R115, R112, R53 ;  /* 0x0000003570737220 */ /* 0x000fe20000410000 */
[----:B------:R-:W4:Y:S01]  /*3d90*/  F2F.F16.F32 R114, R112 ;  /* 0x0000007000727304 */ /* 0x000f220000200800 */
[----:B-1----:R-:W-:Y:S01]  /*3da0*/  LOP3.LUT R103, R103, R106, R75, 0xfe, !PT ;  /* 0x0000006a67677212 */ /* 0x002fe200078efe4b */
[----:B---3--:R-:W-:-:S06]  /*3db0*/  IMAD.WIDE.U32 R106, R74, 0x8, R72 ;  /* 0x000000084a6a7825 */ /* 0x008fcc00078e0048 */
[----:B------:R-:W-:Y:S01]  /*3dc0*/  F2F.F16.F32 R117, R110 ;  /* 0x0000006e00757304 */ /* 0x000fe20000200800 */
[----:B------:R-:W-:Y:S01]  /*3dd0*/  IMAD.WIDE.U32 R74, R99, 0x8, R48 ;  /* 0x00000008634a7825 */ /* 0x000fe200078e0030 */
[----:B------:R1:W-:Y:S03]  /*3de0*/  STG.E.64 desc[UR4][R106.64], R102 ;  /* 0x000000666a007986 */ /* 0x0003e6000c101b04 */
[----:B0-----:R-:W-:-:S03]  /*3df0*/  FMUL.FTZ R104, R92, R53 ;  /* 0x000000355c687220 */ /* 0x001fc60000410000 */
[----:B------:R-:W-:Y:S01]  /*3e00*/  F2F.F16.F32 R109, R108 ;  /* 0x0000006c006d7304 */ /* 0x000fe20000200800 */
[----:B------:R-:W3:Y:S07]  /*3e10*/  LDG.E.64 R74, desc[UR4][R74.64] ;  /* 0x000000044a4a7981 */ /* 0x000eee000c1e1b00 */
[----:B-1----:R0:W1:Y:S02]  /*3e20*/  F2F.F16.F32 R102, R92 ;  /* 0x0000005c00667304 */ /* 0x0020640000200800 */
[----:B0-----:R-:W-:-:S04]  /*3e30*/  FMUL.FTZ R92, R104, UR14 ;  /* 0x0000000e685c7c20 */ /* 0x001fc80008410000 */
[----:B------:R-:W-:Y:S01]  /*3e40*/  FMUL.FTZ R104, R31, R92 ;  /* 0x0000005c1f687220 */ /* 0x000fe20000410000 */
[----:B------:R-:W-:Y:S01]  /*3e50*/  IMAD.WIDE.U32 R48, R93, 0x8, R48 ;  /* 0x000000085d307825 */ /* 0x000fe200078e0030 */
[----:B--2---:R-:W-:-:S05]  /*3e60*/  @P0 MOV R113, R50 ;  /* 0x0000003200710202 */ /* 0x004fca0000000f00 */
[----:B------:R-:W-:Y:S01]  /*3e70*/  @P0 HADD2.F32 R116, -RZ, R113.H0_H0 ;  /* 0x20000071ff740230 */ /* 0x000fe20000004100 */
[----:B------:R-:W-:Y:S01]  /*3e80*/  @P3 SHF.R.U64 R113, R50, 0x10, R51 ;  /* 0x0000001032713819 */ /* 0x000fe20000001233 */
[----:B------:R-:W-:-:S04]  /*3e90*/  FMUL.FTZ R50, R115, UR14 ;  /* 0x0000000e73327c20 */ /* 0x000fc80008410000 */
[----:B------:R-:W-:Y:S02]  /*3ea0*/  @P3 HADD2.F32 R89, -RZ, R113.H0_H0 ;  /* 0x20000071ff593230 */ /* 0x000fe40000004100 */
[----:B------:R-:W-:Y:S01]  /*3eb0*/  FMUL.FTZ R88, R29, R50 ;  /* 0x000000321d587220 */ /* 0x000fe20000410000 */
[----:B------:R-:W-:Y:S01]  /*3ec0*/  @P0 FMUL.FTZ R0, R101, R116 ;  /* 0x0000007465000220 */ /* 0x000fe20000410000 */
[----:B------:R-:W-:Y:S01]  /*3ed0*/  MOV R101, RZ ;  /* 0x000000ff00657202 */ /* 0x000fe20000000f00 */
[----:B------:R-:W-:Y:S02]  /*3ee0*/  @P3 FMUL.FTZ R101, R54, R89 ;  /* 0x0000005936653220 */ /* 0x000fe40000410000 */
[----:B------:R-:W-:Y:S02]  /*3ef0*/  FSEL R89, R88, RZ, P4 ;  /* 0x000000ff58597208 */ /* 0x000fe40002000000 */
[----:B------:R-:W-:Y:S01]  /*3f00*/  @P5 MOV R88, R51 ;  /* 0x0000003300585202 */ /* 0x000fe20000000f00 */
[-C--:B------:R-:W-:Y:S01]  /*3f10*/  FMUL.FTZ R115, R108, R53.reuse ;  /* 0x000000356c737220 */ /* 0x080fe20000410000 */
[----:B------:R-:W-:Y:S01]  /*3f20*/  FMUL.FTZ R113, R110, R53 ;  /* 0x000000356e717220 */ /* 0x000fe20000410000 */
[----:B------:R-:W-:-:S02]  /*3f30*/  HFMA2 R54, -RZ, RZ, 0, 0 ;  /* 0x00000000ff367431 */ /* 0x000fc400000001ff */
[----:B------:R-:W-:Y:S01]  /*3f40*/  @P5 HADD2.F32 R88, -RZ, R88.H0_H0 ;  /* 0x20000058ff585230 */ /* 0x000fe20000004100 */
[----:B------:R-:W-:Y:S01]  /*3f50*/  ISETP.GE.U32.AND P3, PT, R85, 0x1000000, PT ;  /* 0x010000005500780c */ /* 0x000fe20003f66070 */
[----:B------:R-:W-:Y:S01]  /*3f60*/  FMUL.FTZ R115, R115, UR14 ;  /* 0x0000000e73737c20 */ /* 0x000fe20008410000 */
[----:B------:R-:W-:Y:S02]  /*3f70*/  FMUL.FTZ R113, R113, UR14 ;  /* 0x0000000e71717c20 */ /* 0x000fe40008410000 */
[----:B------:R-:W-:Y:S01]  /*3f80*/  @P5 FMUL.FTZ R54, R111, R88 ;  /* 0x000000586f365220 */ /* 0x000fe20000410000 */
[----:B------:R-:W-:Y:S01]  /*3f90*/  FSEL R106, R104, RZ, P3 ;  /* 0x000000ff686a7208 */ /* 0x000fe20001800000 */
[----:B------:R-:W-:Y:S01]  /*3fa0*/  FMUL.FTZ R88, R28, R115 ;  /* 0x000000731c587220 */ /* 0x000fe20000410000 */
[----:B------:R-:W-:Y:S01]  /*3fb0*/  FMUL.FTZ R103, R30, R113 ;  /* 0x000000711e677220 */ /* 0x000fe20000410000 */
[C---:B------:R-:W-:Y:S02]  /*3fc0*/  LOP3.LUT P5, RZ, R85.reuse, 0xff, RZ, 0xc0, !PT ;  /* 0x000000ff55ff7812 */ /* 0x040fe400078ac0ff */
[----:B------:R-:W-:Y:S01]  /*3fd0*/  LOP3.LUT P0, RZ, R85, 0xff0000, RZ, 0xc0, !PT ;  /* 0x00ff000055ff7812 */ /* 0x000fe2000780c0ff */
[----:B------:R4:W0:Y:S01]  /*3fe0*/  F2F.F16.F32 R105, R89 ;  /* 0x0000005900697304 */ /* 0x0008220000200800 */
[----:B------:R-:W-:-:S02]  /*3ff0*/  FSEL R85, R88, RZ, P5 ;  /* 0x000000ff58557208 */ /* 0x000fc40002800000 */
[----:B------:R-:W-:-:S05]  /*4000*/  FSEL R103, R103, RZ, P0 ;  /* 0x000000ff67677208 */ /* 0x000fca0000000000 */
[----:B------:R-:W2:Y:S08]  /*4010*/  F2F.F16.F32 R106, R106 ;  /* 0x0000006a006a7304 */ /* 0x000eb00000200800 */
[----:B------:R0:W2:Y:S01]  /*4020*/  F2F.F16.F32 R108, R103 ;  /* 0x00000067006c7304 */ /* 0x0000a20000200800 */
[----:B----4-:R-:W-:-:S07]  /*4030*/  IMAD.WIDE.U32 R88, R114, 0x10000, RZ ;  /* 0x0001000072587825 */ /* 0x010fce00078e00ff */
[----:B------:R-:W4:Y:S01]  /*4040*/  F2F.F16.F32 R85, R85 ;  /* 0x0000005500557304 */ /* 0x000f220000200800 */
[----:B-1----:R-:W-:Y:S01]  /*4050*/  SHF.L.U32 R104, R102, 0x10, RZ ;  /* 0x0000001066687819 */ /* 0x002fe200000006ff */
[----:B0-----:R-:W-:Y:S01]  /*4060*/  IMAD.WIDE.U32 R102, R105, 0x10000, RZ ;  /* 0x0001000069667825 */ /* 0x001fe200078e00ff */
[----:B--2---:R-:W-:Y:S02]  /*4070*/  SHF.L.U32 R107, R106, 0x10, RZ ;  /* 0x000000106a6b7819 */ /* 0x004fe400000006ff */
[----:B------:R-:W-:Y:S02]  /*4080*/  LOP3.LUT R105, R89, R104, R117, 0xfe, !PT ;  /* 0x0000006859697212 */ /* 0x000fe400078efe75 */
[----:B------:R-:W-:Y:S01]  /*4090*/  LOP3.LUT R104, R88, R109, RZ, 0xfc, !PT ;  /* 0x0000006d58687212 */ /* 0x000fe200078efcff */
[----:B------:R-:W-:Y:S01]  /*40a0*/  IMAD.WIDE.U32 R88, R99, 0x8, R86 ;  /* 0x0000000863587825 */ /* 0x000fe200078e0056 */
[----:B------:R-:W-:-:S03]  /*40b0*/  LOP3.LUT R103, R103, R107, R108, 0xfe, !PT ;  /* 0x0000006b67677212 */ /* 0x000fc600078efe6c */
[----:B------:R-:W-:Y:S01]  /*40c0*/  IMAD.WIDE.U32 R106, R99, 0x8, R72 ;  /* 0x00000008636a7825 */ /* 0x000fe200078e0048 */
[----:B----4-:R-:W-:Y:S01]  /*40d0*/  LOP3.LUT R102, R102, R85, RZ, 0xfc, !PT ;  /* 0x0000005566667212 */ /* 0x010fe200078efcff */
[----:B------:R0:W-:Y:S04]  /*40e0*/  STG.E.64 desc[UR4][R88.64], R104 ;  /* 0x0000006858007986 */ /* 0x0001e8000c101b04 */
[----:B------:R-:W-:Y:S04]  /*40f0*/  STG.E.64 desc[UR4][R106.64], R102 ;  /* 0x000000666a007986 */ /* 0x000fe8000c101b04 */
[----:B------:R-:W2:Y:S01]  /*4100*/  LDG.E.64 R48, desc[UR4][R48.64] ;  /* 0x0000000430307981 */ /* 0x000ea2000c1e1b00 */
[----:B------:R-:W-:Y:S01]  /*4110*/  MOV R85, R76 ;  /* 0x0000004c00557202 */ /* 0x000fe20000000f00 */
[-CC-:B------:R-:W-:Y:S01]  /*4120*/  FFMA.FTZ R83, R83, R55.reuse, R52.reuse ;  /* 0x0000003753537223 */ /* 0x180fe20000010034 */
[-CC-:B------:R-:W-:Y:S01]  /*4130*/  FFMA.FTZ R84, R84, R55.reuse, R52.reuse ;  /* 0x0000003754547223 */ /* 0x180fe20000010034 */
[-CC-:B------:R-:W-:Y:S01]  /*4140*/  FFMA.FTZ R91, R91, R55.reuse, R52.reuse ;  /* 0x000000375b5b7223 */ /* 0x180fe20000010034 */
[----:B------:R-:W-:Y:S01]  /*4150*/  FFMA.FTZ R100, R100, R55, R52 ;  /* 0x0000003764647223 */ /* 0x000fe20000010034 */
[----:B------:R-:W-:-:S02]  /*4160*/  HADD2.F32 R55, -RZ, R85.H0_H0 ;  /* 0x20000055ff377230 */ /* 0x000fc40000004100 */
[----:B------:R-:W-:Y:S01]  /*4170*/  FADD.FTZ R83, R98, -R83 ;  /* 0x8000005362537221 */ /* 0x000fe20000010000 */
[----:B------:R-:W-:Y:S01]  /*4180*/  SHF.R.U64 R52, R76, 0x10, R77 ;  /* 0x000000104c347819 */ /* 0x000fe2000000124d */
[----:B------:R-:W-:Y:S02]  /*4190*/  FADD.FTZ R97, R97, -R84 ;  /* 0x8000005461617221 */ /* 0x000fe40000010000 */
[----:B0-----:R-:W-:Y:S02]  /*41a0*/  FFMA.FTZ R88, R94, R83, R55 ;  /* 0x000000535e587223 */ /* 0x001fe40000010037 */
[----:B------:R-:W-:Y:S01]  /*41b0*/  HADD2.F32 R55, -RZ, R52.H0_H0 ;  /* 0x20000034ff377230 */ /* 0x000fe20000004100 */
[----:B------:R-:W-:Y:S01]  /*41c0*/  @P6 SHF.R.U32.HI R51, RZ, 0x10, R51 ;  /* 0x00000010ff336819 */ /* 0x000fe20000011633 */
[----:B------:R-:W-:Y:S01]  /*41d0*/  FADD.FTZ R85, R96, -R91 ;  /* 0x8000005b60557221 */ /* 0x000fe20000010000 */
[----:B------:R-:W-:Y:S02]  /*41e0*/  MOV R52, R77 ;  /* 0x0000004d00347202 */ /* 0x000fe40000000f00 */
[----:B------:R-:W-:Y:S01]  /*41f0*/  FFMA.FTZ R96, R94, R97, R55 ;  /* 0x000000615e607223 */ /* 0x000fe20000010037 */
[----:B------:R-:W-:-:S02]  /*4200*/  HFMA2 R55, -RZ, RZ, 0, 0 ;  /* 0x00000000ff377431 */ /* 0x000fc400000001ff */
[----:B------:R-:W-:Y:S01]  /*4210*/  @P6 HADD2.F32 R51, -RZ, R51.H0_H0 ;  /* 0x20000033ff336230 */ /* 0x000fe20000004100 */
[----:B------:R-:W-:Y:S01]  /*4220*/  SHF.R.U32.HI R84, RZ, 0x10, R77 ;  /* 0x00000010ff547819 */ /* 0x000fe2000001164d */
[----:B------:R-:W-:-:S03]  /*4230*/  HADD2.F32 R83, -RZ, R52.H0_H0 ;  /* 0x20000034ff537230 */ /* 0x000fc60000004100 */
[----:B------:R-:W-:Y:S01]  /*4240*/  @P6 FMUL.FTZ R55, R82, R51 ;  /* 0x0000003352376220 */ /* 0x000fe20000410000 */
[----:B------:R-:W-:Y:S01]  /*4250*/  FMUL.FTZ R82, R96, R53 ;  /* 0x0000003560527220 */ /* 0x000fe20000410000 */
[----:B------:R-:W-:Y:S01]  /*4260*/  FFMA.FTZ R98, R94, R85, R83 ;  /* 0x000000555e627223 */ /* 0x000fe20000010053 */
[----:B---3--:R-:W-:Y:S01]  /*4270*/  @P5 MOV R51, R74 ;  /* 0x0000004a00335202 */ /* 0x008fe20000000f00 */
[----:B------:R-:W-:Y:S01]  /*4280*/  HADD2.F32 R84, -RZ, R84.H0_H0 ;  /* 0x20000054ff547230 */ /* 0x000fe20000004100 */
[----:B------:R-:W-:Y:S01]  /*4290*/  @P4 SHF.R.U64 R85, R74, 0x10, R75 ;  /* 0x000000104a554819 */ /* 0x000fe2000000124b */
[----:B------:R-:W-:Y:S01]  /*42a0*/  FADD.FTZ R95, R95, -R100 ;  /* 0x800000645f5f7221 */ /* 0x000fe20000010000 */
[----:B------:R-:W-:Y:S01]  /*42b0*/  FMUL.FTZ R82, R82, UR14 ;  /* 0x0000000e52527c20 */ /* 0x000fe20008410000 */
[----:B------:R-:W-:Y:S02]  /*42c0*/  HFMA2 R83, -RZ, RZ, 0, 0 ;  /* 0x00000000ff537431 */ /* 0x000fe400000001ff */
[----:B------:R-:W-:-:S02]  /*42d0*/  @P5 HADD2.F32 R74, -RZ, R51.H0_H0 ;  /* 0x20000033ff4a5230 */ /* 0x000fc40000004100 */
[----:B------:R-:W-:Y:S01]  /*42e0*/  FFMA.FTZ R100, R94, R95, R84 ;  /* 0x0000005f5e647223 */ /* 0x000fe20000010054 */
[----:B------:R-:W-:Y:S01]  /*42f0*/  @P4 HADD2.F32 R51, -RZ, R85.H0_H0 ;  /* 0x20000055ff334230 */ /* 0x000fe20000004100 */
[----:B------:R0:W-:Y:S01]  /*4300*/  F2F.F16.F32 R91, R88 ;  /* 0x00000058005b7304 */ /* 0x0001e20000200800 */
[-C--:B------:R-:W-:Y:S01]  /*4310*/  FMUL.FTZ R89, R88, R53.reuse ;  /* 0x0000003558597220 */ /* 0x080fe20000410000 */
[----:B------:R-:W-:Y:S01]  /*4320*/  LOP3.LUT P6, RZ, R90, 0xff00, RZ, 0xc0, !PT ;  /* 0x0000ff005aff7812 */ /* 0x000fe200078cc0ff */
[----:B------:R-:W-:Y:S01]  /*4330*/  FMUL.FTZ R94, R98, R53 ;  /* 0x00000035625e7220 */ /* 0x000fe20000410000 */
[----:B------:R-:W-:Y:S01]  /*4340*/  @P4 FMUL.FTZ R83, R50, R51 ;  /* 0x0000003332534220 */ /* 0x000fe20000410000 */
[----:B------:R-:W-:-:S03]  /*4350*/  @P0 MOV R50, R75 ;  /* 0x0000004b00320202 */ /* 0x000fc60000000f00 */
[----:B------:R1:W-:Y:S01]  /*4360*/  F2F.F16.F32 R95, R98 ;  /* 0x00000062005f7304 */ /* 0x0003e20000200800 */
[----:B0-----:R-:W-:Y:S01]  /*4370*/  FMUL.FTZ R88, R33, R82 ;  /* 0x0000005221587220 */ /* 0x001fe20000410000 */
[----:B------:R-:W-:Y:S01]  /*4380*/  MOV R84, RZ ;  /* 0x000000ff00547202 */ /* 0x000fe20000000f00 */
[----:B------:R-:W-:Y:S01]  /*4390*/  @P5 FMUL.FTZ R84, R115, R74 ;  /* 0x0000004a73545220 */ /* 0x000fe20000410000 */
[----:B-1----:R-:W-:Y:S02]  /*43a0*/  FMUL.FTZ R98, R100, R53 ;  /* 0x0000003564627220 */ /* 0x002fe40000410000 */
[----:B------:R-:W-:Y:S01]  /*43b0*/  FSEL R53, R88, RZ, P6 ;  /* 0x000000ff58357208 */ /* 0x000fe20003000000 */
[----:B------:R-:W-:Y:S02]  /*43c0*/  HFMA2 R74, -RZ, RZ, 0, 0 ;  /* 0x00000000ff4a7431 */ /* 0x000fe400000001ff */
[----:B------:R-:W-:Y:S01]  /*43d0*/  FMUL.FTZ R88, R98, UR14 ;  /* 0x0000000e62587c20 */ /* 0x000fe20008410000 */
[----:B------:R-:W-:Y:S01]  /*43e0*/  FMUL.FTZ R85, R94, UR14 ;  /* 0x0000000e5e557c20 */ /* 0x000fe20008410000 */
[----:B------:R-:W-:Y:S01]  /*43f0*/  @P0 HADD2.F32 R50, -RZ, R50.H0_H0 ;  /* 0x20000032ff320230 */ /* 0x000fe20000004100 */
[----:B------:R-:W-:Y:S01]  /*4400*/  ISETP.GE.U32.AND P4, PT, R90, 0x1000000, PT ;  /* 0x010000005a00780c */ /* 0x000fe20003f86070 */
[----:B------:R-:W-:Y:S01]  /*4410*/  FMUL.FTZ R94, R35, R88 ;  /* 0x00000058235e7220 */ /* 0x000fe20000410000 */
[----:B------:R-:W-:-:S02]  /*4420*/  FMUL.FTZ R89, R89, UR14 ;  /* 0x0000000e59597c20 */ /* 0x000fc40008410000 */
[----:B------:R-:W-:Y:S01]  /*4430*/  @P0 FMUL.FTZ R74, R113, R50 ;  /* 0x00000032714a0220 */ /* 0x000fe20000410000 */
[----:B------:R-:W-:Y:S01]  /*4440*/  FMUL.FTZ R51, R34, R85 ;  /* 0x0000005522337220 */ /* 0x000fe20000410000 */
[----:B------:R-:W-:Y:S01]  /*4450*/  FSEL R94, R94, RZ, P4 ;  /* 0x000000ff5e5e7208 */ /* 0x000fe20002000000 */
[----:B------:R-:W-:Y:S01]  /*4460*/  FMUL.FTZ R50, R32, R89 ;  /* 0x0000005920327220 */ /* 0x000fe20000410000 */
[C---:B------:R-:W-:Y:S02]  /*4470*/  LOP3.LUT P0, RZ, R90.reuse, 0xff, RZ, 0xc0, !PT ;  /* 0x000000ff5aff7812 */ /* 0x040fe4000780c0ff */
[----:B------:R-:W-:Y:S01]  /*4480*/  LOP3.LUT P5, RZ, R90, 0xff0000, RZ, 0xc0, !PT ;  /* 0x00ff00005aff7812 */ /* 0x000fe200078ac0ff */
[----:B------:R-:W0:Y:S01]  /*4490*/  F2F.F16.F32 R52, R96 ;  /* 0x0000006000347304 */ /* 0x000e220000200800 */
[----:B------:R-:W-:Y:S02]  /*44a0*/  FSEL R90, R50, RZ, P0 ;  /* 0x000000ff325a7208 */ /* 0x000fe40000000000 */
[----:B------:R-:W-:-:S05]  /*44b0*/  FSEL R51, R51, RZ, P5 ;  /* 0x000000ff33337208 */ /* 0x000fca0002800000 */
[----:B------:R0:W-:Y:S08]  /*44c0*/  F2F.F16.F32 R97, R53 ;  /* 0x0000003500617304 */ /* 0x0001f00000200800 */
[----:B------:R-:W1:Y:S08]  /*44d0*/  F2F.F16.F32 R96, R100 ;  /* 0x0000006400607304 */ /* 0x000e700000200800 */
[----:B------:R-:W3:Y:S08]  /*44e0*/  F2F.F16.F32 R94, R94 ;  /* 0x0000005e005e7304 */ /* 0x000ef00000200800 */
[----:B------:R-:W4:Y:S08]  /*44f0*/  F2F.F16.F32 R99, R90 ;  /* 0x0000005a00637304 */ /* 0x000f300000200800 */
[----:B------:R3:W4:Y:S01]  /*4500*/  F2F.F16.F32 R98, R51 ;  /* 0x0000003300627304 */ /* 0x0007220000200800 */
[----:B0-----:R-:W-:Y:S01]  /*4510*/  IMAD.WIDE.U32 R52, R52, 0x10000, RZ ;  /* 0x0001000034347825 */ /* 0x001fe200078e00ff */
[----:B-1----:R-:W-:-:S03]  /*4520*/  SHF.L.U32 R96, R96, 0x10, RZ ;  /* 0x0000001060607819 */ /* 0x002fc600000006ff */
[----:B---3--:R-:W-:Y:S01]  /*4530*/  IMAD.WIDE.U32 R50, R97, 0x10000, RZ ;  /* 0x0001000061327825 */ /* 0x008fe200078e00ff */
[----:B------:R-:W-:Y:S02]  /*4540*/  SHF.L.U32 R97, R94, 0x10, RZ ;  /* 0x000000105e617819 */ /* 0x000fe400000006ff */
[----:B------:R-:W-:Y:S01]  /*4550*/  LOP3.LUT R53, R53, R96, R95, 0xfe, !PT ;  /* 0x0000006035357212 */ /* 0x000fe200078efe5f */
[C---:B------:R-:W-:Y:S01]  /*4560*/  IMAD.WIDE.U32 R86, R93.reuse, 0x8, R86 ;  /* 0x000000085d567825 */ /* 0x040fe200078e0056 */
[----:B------:R-:W-:Y:S02]  /*4570*/  LOP3.LUT R52, R52, R91, RZ, 0xfc, !PT ;  /* 0x0000005b34347212 */ /* 0x000fe400078efcff */
[----:B----4-:R-:W-:Y:S01]  /*4580*/  LOP3.LUT R50, R50, R99, RZ, 0xfc, !PT ;  /* 0x0000006332327212 */ /* 0x010fe200078efcff */
[----:B------:R-:W-:Y:S01]  /*4590*/  IMAD.WIDE.U32 R72, R93, 0x8, R72 ;  /* 0x000000085d487825 */ /* 0x000fe200078e0048 */
[----:B------:R-:W-:Y:S02]  /*45a0*/  LOP3.LUT R51, R51, R97, R98, 0xfe, !PT ;  /* 0x0000006133337212 */ /* 0x000fe400078efe62 */
[----:B------:R-:W-:Y:S01]  /*45b0*/  @P3 SHF.R.U32.HI R99, RZ, 0x10, R75 ;  /* 0x00000010ff633819 */ /* 0x000fe2000001164b */
[----:B------:R-:W-:Y:S01]  /*45c0*/  STG.E.64 desc[UR4][R86.64], R52 ;  /* 0x0000003456007986 */ /* 0x000fe2000c101b04 */
[----:B------:R-:W-:-:S03]  /*45d0*/  HFMA2 R93, -RZ, RZ, 0, 0 ;  /* 0x00000000ff5d7431 */ /* 0x000fc600000001ff */
[----:B------:R0:W-:Y:S01]  /*45e0*/  STG.E.64 desc[UR4][R72.64], R50 ;  /* 0x0000003248007986 */ /* 0x0001e2000c101b04 */
[----:B------:R-:W-:Y:S02]  /*45f0*/  CS2R R94, SRZ ;  /* 0x00000000005e7805 */ /* 0x000fe4000001ff00 */
[----:B------:R-:W-:Y:S02]  /*4600*/  CS2R R90, SRZ ;  /* 0x00000000005a7805 */ /* 0x000fe4000001ff00 */
[----:B--2---:R-:W-:Y:S02]  /*4610*/  @P0 MOV R75, R48 ;  /* 0x00000030004b0202 */ /* 0x004fe40000000f00 */
[--C-:B------:R-:W-:Y:S02]  /*4620*/  @P6 SHF.R.U64 R98, R48, 0x10, R49.reuse ;  /* 0x0000001030626819 */ /* 0x100fe40000001231 */
[----:B------:R-:W-:Y:S02]  /*4630*/  @P5 MOV R96, R49 ;  /* 0x0000003100605202 */ /* 0x000fe40000000f00 */
[----:B------:R-:W-:Y:S01]  /*4640*/  @P4 SHF.R.U32.HI R97, RZ, 0x10, R49 ;  /* 0x00000010ff614819 */ /* 0x000fe20000011631 */
[----:B------:R-:W-:-:S02]  /*4650*/  @P3 HADD2.F32 R49, -RZ, R99.H0_H0 ;  /* 0x20000063ff313230 */ /* 0x000fc40000004100 */
[----:B------:R-:W-:Y:S02]  /*4660*/  @P0 HADD2.F32 R48, -RZ, R75.H0_H0 ;  /* 0x2000004bff300230 */ /* 0x000fe40000004100 */
[----:B0-----:R-:W-:Y:S02]  /*4670*/  @P6 HADD2.F32 R51, -RZ, R98.H0_H0 ;  /* 0x20000062ff336230 */ /* 0x001fe40000004100 */
[----:B------:R-:W-:Y:S02]  /*4680*/  @P5 HADD2.F32 R96, -RZ, R96.H0_H0 ;  /* 0x20000060ff605230 */ /* 0x000fe40000004100 */
[----:B------:R-:W-:Y:S02]  /*4690*/  @P4 HADD2.F32 R53, -RZ, R97.H0_H0 ;  /* 0x20000061ff354230 */ /* 0x000fe40000004100 */
[----:B------:R-:W-:Y:S01]  /*46a0*/  @P3 FMUL.FTZ R93, R92, R49 ;  /* 0x000000315c5d3220 */ /* 0x000fe20000410000 */
[----:B------:R-:W-:Y:S01]  /*46b0*/  @P0 FMUL.FTZ R94, R89, R48 ;  /* 0x00000030595e0220 */ /* 0x000fe20000410000 */
[----:B------:R-:W-:Y:S01]  /*46c0*/  @P6 FMUL.FTZ R91, R82, R51 ;  /* 0x00000033525b6220 */ /* 0x000fe20000410000 */
[----:B------:R-:W-:Y:S01]  /*46d0*/  @P5 FMUL.FTZ R90, R85, R96 ;  /* 0x00000060555a5220 */ /* 0x000fe20000410000 */
[----:B------:R-:W-:-:S07]  /*46e0*/  @P4 FMUL.FTZ R95, R88, R53 ;  /* 0x00000035585f4220 */ /* 0x000fce0000410000 */
.L_x_3824:
        /* <DEDUP_REMOVED lines=53> */
.L_x_3821:
        /* <DEDUP_REMOVED lines=19> */
.L_x_3827:
        /* <DEDUP_REMOVED lines=9> */
.L_x_6767:


//--------------------- .text._ZN10layer_norm22ln_bwd_finalize_kernelINS_22Kernel_traits_finalizeILj1536Ef6__halfS2_S2_fjLb1ELj1024ELj4ENS_18Kernel_traits_baseILj1536EfS2_S2_S2_fjLj1024EEEEELb1ELb0EEEvNS_9BwdParamsE --------------------------
	.section	.text._ZN10layer_norm22ln_bwd_finalize_kernelINS_22Kernel_traits_finalizeILj1536Ef6__halfS2_S2_fjLb1ELj1024ELj4ENS_18Kernel_traits_baseILj1536EfS2_S2_S2_fjLj1024EEEEELb1ELb0EEEvNS_9BwdParamsE,"ax",@progbits
	.align	128
        .global         _ZN10layer_norm22ln_bwd_finalize_kernelINS_22Kernel_traits_finalizeILj1536Ef6__halfS2_S2_fjLb1ELj1024ELj4ENS_18Kernel_traits_baseILj1536EfS2_S2_S2_fjLj1024EEEEELb1ELb0EEEvNS_9BwdParamsE
        .type           _ZN10layer_norm22ln_bwd_finalize_kernelINS_22Kernel_traits_finalizeILj1536Ef6__halfS2_S2_fjLb1ELj1024ELj4ENS_18Kernel_traits_baseILj1536EfS2_S2_S2_fjLj1024EEEEELb1ELb0EEEvNS_9BwdParamsE,@function
        .size           _ZN10layer_norm22ln_bwd_finalize_kernelINS_22Kernel_traits_finalizeILj1536Ef6__halfS2_S2_fjLb1ELj1024ELj4ENS_18Kernel_traits_baseILj1536EfS2_S2_S2_fjLj1024EEEEELb1ELb0EEEvNS_9BwdParamsE,(.L_x_6768 - _ZN10layer_norm22ln_bwd_finalize_kernelINS_22Kernel_traits_finalizeILj1536Ef6__halfS2_S2_fjLb1ELj1024ELj4ENS_18Kernel_traits_baseILj1536EfS2_S2_S2_fjLj1024EEEEELb1ELb0EEEvNS_9BwdParamsE)
        .other          _ZN10layer_norm22ln_bwd_finalize_kernelINS_22Kernel_traits_finalizeILj1536Ef6__halfS2_S2_fjLb1ELj1024ELj4ENS_18Kernel_traits_baseILj1536EfS2_S2_S2_fjLj1024EEEEELb1ELb0EEEvNS_9BwdParamsE,@"STO_CUDA_ENTRY STV_DEFAULT"
_ZN10layer_norm22ln_bwd_finalize_kernelINS_22Kernel_traits_finalizeILj1536Ef6__halfS2_S2_fjLb1ELj1024ELj4ENS_18Kernel_traits_baseILj1536EfS2_S2_S2_fjLj1024EEEEELb1ELb0EEEvNS_9BwdParamsE:
.text._ZN10layer_norm22ln_bwd_finalize_kernelINS_22Kernel_traits_finalizeILj1536Ef6__halfS2_S2_fjLb1ELj1024ELj4ENS_18Kernel_traits_baseILj1536EfS2_S2_S2_fjLj1024EEEEELb1ELb0EEEvNS_9BwdParamsE:
        /* <DEDUP_REMOVED lines=57> */
.L_x_3832:
        /* <DEDUP_REMOVED lines=87> */
.L_x_3831:
[----:B------:R-:W-:Y:S05]  /*0900*/  BSYNC.RECONVERGENT B1 ;  /* 0x0000000000017941 */ /* 0x000fea0003800200 */
.L_x_3830:
        /* <DEDUP_REMOVED lines=50> */
.L_x_3834:
[----:B------:R-:W-:Y:S05]  /*0c30*/  BSYNC.RECONVERGENT B1 ;  /* 0x0000000000017941 */ /* 0x000fea0003800200 */
.L_x_3833:
        /* <DEDUP_REMOVED lines=29> */
.L_x_3836:
[----:B------:R-:W-:Y:S05]  /*0e10*/  BSYNC.RECONVERGENT B1 ;  /* 0x0000000000017941 */ /* 0x000fea0003800200 */
.L_x_3835:
        /* <DEDUP_REMOVED lines=14> */
.L_x_3829:
[----:B------:R-:W-:Y:S05]  /*0f00*/  BSYNC.RECONVERGENT B0 ;  /* 0x0000000000007941 */ /* 0x000fea0003800200 */
.L_x_3828:
        /* <DEDUP_REMOVED lines=75> */
.L_x_3837:
        /* <DEDUP_REMOVED lines=12> */
.L_x_6768:


//--------------------- .text._ZN10layer_norm13ln_bwd_kernelINS_13Kernel_traitsIf6__halfS2_S2_fjLj1536ELj1ELj1ELj4ELj8ENS_18Kernel_traits_baseILj1536EfS2_S2_S2_fjLj128EEEEELb1ELb1ELb1ELb0EEEvNS_9BwdParamsE --------------------------
	.section	.text._ZN10layer_norm13ln_bwd_kernelINS_13Kernel_traitsIf6__halfS2_S2_fjLj1536ELj1ELj1ELj4ELj8ENS_18Kernel_traits_baseILj1536EfS2_S2_S2_fjLj128EEEEELb1ELb1ELb1ELb0EEEvNS_9BwdParamsE,"ax",@progbits
	.align	128
        .global         _ZN10layer_norm13ln_bwd_kernelINS_13Kernel_traitsIf6__halfS2_S2_fjLj1536ELj1ELj1ELj4ELj8ENS_18Kernel_traits_baseILj1536EfS2_S2_S2_fjLj128EEEEELb1ELb1ELb1ELb0EEEvNS_9BwdParamsE
        .type           _ZN10layer_norm13ln_bwd_kernelINS_13Kernel_traitsIf6__halfS2_S2_fjLj1536ELj1ELj1ELj4ELj8ENS_18Kernel_traits_baseILj1536EfS2_S2_S2_fjLj128EEEEELb1ELb1ELb1ELb0EEEvNS_9BwdParamsE,@function
        .size           _ZN10layer_norm13ln_bwd_kernelINS_13Kernel_traitsIf6__halfS2_S2_fjLj1536ELj1ELj1ELj4ELj8ENS_18Kernel_traits_baseILj1536EfS2_S2_S2_fjLj128EEEEELb1ELb1ELb1ELb0EEEvNS_9BwdParamsE,(.L_x_6769 - _ZN10layer_norm13ln_bwd_kernelINS_13Kernel_traitsIf6__halfS2_S2_fjLj1536ELj1ELj1ELj4ELj8ENS_18Kernel_traits_baseILj1536EfS2_S2_S2_fjLj128EEEEELb1ELb1ELb1ELb0EEEvNS_9BwdParamsE)
        .other          _ZN10layer_norm13ln_bwd_kernelINS_13Kernel_traitsIf6__halfS2_S2_fjLj1536ELj1ELj1ELj4ELj8ENS_18Kernel_traits_baseILj1536EfS2_S2_S2_fjLj128EEEEELb1ELb1ELb1ELb0EEEvNS_9BwdParamsE,@"STO_CUDA_ENTRY STV_DEFAULT"
_ZN10layer_norm13ln_bwd_kernelINS_13Kernel_traitsIf6__halfS2_S2_fjLj1536ELj1ELj1ELj4ELj8ENS_18Kernel_traits_baseILj1536EfS2_S2_S2_fjLj128EEEEELb1ELb1ELb1ELb0EEEvNS_9BwdParamsE:
.text._ZN10layer_norm13ln_bwd_kernelINS_13Kernel_traitsIf6__halfS2_S2_fjLj1536ELj1ELj1ELj4ELj8ENS_18Kernel_traits_baseILj1536EfS2_S2_S2_fjLj128EEEEELb1ELb1ELb1ELb0EEEvNS_9BwdParamsE:
        /* <DEDUP_REMOVED lines=83> */
.L_x_3933:
        /* <DEDUP_REMOVED lines=35> */
[----:B------:R-:W-:Y:S01]  /*0760*/  ULEA.HI UR5, UR5, UR4, URZ, 0x2 ;  /* 0x0000000405057291 */ /* 0x000fe2000f8f10ff */
[----:B------:R-:W-:Y:S01]  /*0770*/  MOV R117, RZ ;  /* 0x000000ff00757202 */ /* 0x000fe20000000f00 */
[----:B------:R-:W-:-:S02]  /*0780*/  @UP3 UIMAD UR8, UR7, UR9, URZ ;  /* 0x00000009070832a4 */ /* 0x000fc4000f8e02ff */
[----:B------:R-:W-:Y:S02]  /*0790*/  USHF.R.S32.HI UR7, URZ, 0x1f, UR6 ;  /* 0x0000001fff077899 */ /* 0x000fe40008011406 */
[----:B------:R-:W-:Y:S01]  /*07a0*/  @UP3 USHF.R.S32.HI UR4, URZ, 0x1f, UR8 ;  /* 0x0000001fff043899 */ /* 0x000fe20008011408 */
[----:B0-----:R-:W-:Y:S01]  /*07b0*/  MOV R77, UR5 ;  /* 0x00000005004d7c02 */ /* 0x001fe20008000f00 */
[----:B------:R-:W-:Y:S02]  /*07c0*/  ULEA.HI UR7, UR7, UR6, URZ, 0x2 ;  /* 0x0000000607077291 */ /* 0x000fe4000f8f10ff */
[----:B------:R-:W-:Y:S01]  /*07d0*/  @UP3 ULEA.HI UR4, UR4, UR8, URZ, 0x2 ;  /* 0x0000000804043291 */ /* 0x000fe2000f8f10ff */
[----:B------:R-:W-:-:S03]  /*07e0*/  LEA.HI.SX32 R112, R77, R0, 0x1e ;  /* 0x000000004d707211 */ /* 0x000fc600078ff2ff */
[----:B------:R-:W-:Y:S02]  /*07f0*/  MOV R79, UR7 ;  /* 0x00000007004f7c02 */ /* 0x000fe40008000f00 */
[----:B------:R-:W-:Y:S02]  /*0800*/  MOV R81, UR4 ;  /* 0x0000000400517c02 */ /* 0x000fe40008000f00 */
[-C--:B------:R-:W-:Y:S02]  /*0810*/  LEA.HI.SX32 R82, R79, R0.reuse, 0x1e ;  /* 0x000000004f527211 */ /* 0x080fe400078ff2ff */
[----:B------:R-:W-:Y:S01]  /*0820*/  @P4 LEA.HI.SX32 R113, R81, R0, 0x1e ;  /* 0x0000000051714211 */ /* 0x000fe200078ff2ff */
[----:B------:R-:W-:Y:S01]  /*0830*/  HFMA2 R0, -RZ, RZ, 0, 0 ;  /* 0x00000000ff007431 */ /* 0x000fe200000001ff */
        /* <DEDUP_REMOVED lines=18> */
[----:B------:R-:W-:Y:S02]  /*0960*/  IADD3 R82, PT, PT, R82, 0x80, RZ ;  /* 0x0000008052527810 */ /* 0x000fe40007ffe0ff */
[----:B------:R-:W-:Y:S02]  /*0970*/  IADD3 R115, PT, PT, R115, 0x80, RZ ;  /* 0x0000008073737810 */ /* 0x000fe40007ffe0ff */
[--C-:B---3--:R-:W-:Y:S01]  /*0980*/  SHF.R.U64 R78, R6, 0x10, R7.reuse ;  /* 0x00000010064e7819 */ /* 0x108fe20000001207 */
[----:B------:R-:W-:Y:S01]  /*0990*/  HADD2.F32 R3, -RZ, R6.H0_H0 ;  /* 0x20000006ff037230 */ /* 0x000fe20000004100 */
[----:B------:R-:W-:Y:S02]  /*09a0*/  SHF.R.U32.HI R79, RZ, 0x10, R7 ;  /* 0x00000010ff4f7819 */ /* 0x000fe40000011607 */
[----:B----4-:R-:W-:-:S02]  /*09b0*/  MOV R0, R8 ;  /* 0x0000000800007202 */ /* 0x010fc40000000f00 */
[--C-:B------:R-:W-:Y:S02]  /*09c0*/  SHF.R.U64 R10, R8, 0x10, R9.reuse ;  /* 0x00000010080a7819 */ /* 0x100fe40000001209 */
[----:B------:R-:W-:Y:S02]  /*09d0*/  MOV R12, R9 ;  /* 0x00000009000c7202 */ /* 0x000fe40000000f00 */
[----:B------:R-:W-:Y:S01]  /*09e0*/  SHF.R.U32.HI R8, RZ, 0x10, R9 ;  /* 0x00000010ff087819 */ /* 0x000fe20000011609 */
[----:B------:R-:W-:Y:S02]  /*09f0*/  HADD2.F32 R9, -RZ, R7.H0_H0 ;  /* 0x20000007ff097230 */ /* 0x000fe40000004100 */
[----:B------:R-:W-:Y:S01]  /*0a00*/  FADD.FTZ R3, -R114, R3 ;  /* 0x0000000372037221 */ /* 0x000fe20000010100 */
[----:B------:R-:W-:Y:S02]  /*0a10*/  HADD2.F32 R7, -RZ, R78.H0_H0 ;  /* 0x2000004eff077230 */ /* 0x000fe40000004100 */
[----:B-1----:R-:W-:-:S02]  /*0a20*/  HADD2.F32 R5, -RZ, R0.H0_H0 ;  /* 0x20000000ff057230 */ /* 0x002fc40000004100 */
[----:B------:R-:W-:Y:S01]  /*0a30*/  FMUL.FTZ R3, R3, UR32 ;  /* 0x0000002003037c20 */ /* 0x000fe20008410000 */
[----:B------:R-:W-:Y:S02]  /*0a40*/  HADD2.F32 R79, -RZ, R79.H0_H0 ;  /* 0x2000004fff4f7230 */ /* 0x000fe40000004100 */
[C---:B------:R-:W-:Y:S01]  /*0a50*/  FADD.FTZ R6, -R114.reuse, R7 ;  /* 0x0000000772067221 */ /* 0x040fe20000010100 */
[----:B------:R-:W-:Y:S02]  /*0a60*/  HADD2.F32 R10, -RZ, R10.H0_H0 ;  /* 0x2000000aff0a7230 */ /* 0x000fe40000004100 */
[----:B------:R-:W-:Y:S01]  /*0a70*/  FADD.FTZ R9, -R114, R9 ;  /* 0x0000000972097221 */ /* 0x000fe20000010100 */
[----:B------:R-:W-:Y:S02]  /*0a80*/  HADD2.F32 R0, -RZ, R8.H0_H0 ;  /* 0x20000008ff007230 */ /* 0x000fe40000004100 */
[----:B-----5:R-:W-:Y:S01]  /*0a90*/  FMUL.FTZ R8, R56, R5 ;  /* 0x0000000538087220 */ /* 0x020fe20000410000 */
[----:B0-----:R-:W-:-:S02]  /*0aa0*/  HADD2.F32 R77, -RZ, R12.H0_H0 ;  /* 0x2000000cff4d7230 */ /* 0x001fc40000004100 */
[----:B------:R-:W-:Y:S01]  /*0ab0*/  FADD.FTZ R36, R36, R5 ;  /* 0x0000000524247221 */ /* 0x000fe20000010000 */
[----:B------:R-:W-:Y:S01]  /*0ac0*/  FMUL.FTZ R6, R6, UR32 ;  /* 0x0000002006067c20 */ /* 0x000fe20008410000 */
[----:B------:R-:W-:Y:S01]  /*0ad0*/  FFMA.FTZ R48, R3, R5, R48 ;  /* 0x0000000503307223 */ /* 0x000fe20000010030 */
[----:B------:R-:W-:Y:S01]  /*0ae0*/  FMUL.FTZ R5, R9, UR32 ;  /* 0x0000002009057c20 */ /* 0x000fe20008410000 */
[----:B------:R-:W-:Y:S01]  /*0af0*/  FADD.FTZ R12, -R114, R79 ;  /* 0x0000004f720c7221 */ /* 0x000fe20000010100 */
        /* <DEDUP_REMOVED lines=18> */
.L_x_3842:
[----:B------:R-:W-:Y:S05]  /*0c20*/  BSYNC.RECONVERGENT B1 ;  /* 0x0000000000017941 */ /* 0x000fea0003800200 */
.L_x_3841:
        /* <DEDUP_REMOVED lines=16> */
[----:B------:R-:W-:Y:S02]  /*0d30*/  IADD3 R113, PT, PT, R113, 0x80, RZ ;  /* 0x0000008071717810 */ /* 0x000fe40007ffe0ff */
[----:B------:R-:W-:Y:S02]  /*0d40*/  IADD3 R82, PT, PT, R82, 0x80, RZ ;  /* 0x0000008052527810 */ /* 0x000fe40007ffe0ff */
[----:B------:R-:W-:Y:S02]  /*0d50*/  IADD3 R115, PT, PT, R115, 0x80, RZ ;  /* 0x0000008073737810 */ /* 0x000fe40007ffe0ff */
[--C-:B---3--:R-:W-:Y:S01]  /*0d60*/  SHF.R.U64 R84, R14, 0x10, R15.reuse ;  /* 0x000000100e547819 */ /* 0x108fe2000000120f */
[----:B------:R-:W-:Y:S01]  /*0d70*/  HADD2.F32 R85, -RZ, R14.H0_H0 ;  /* 0x2000000eff557230 */ /* 0x000fe20000004100 */
[----:B------:R-:W-:-:S03]  /*0d80*/  SHF.R.U32.HI R14, RZ, 0x10, R15 ;  /* 0x00000010ff0e7819 */ /* 0x000fc6000001160f */
[----:B0-----:R-:W-:Y:S01]  /*0d90*/  HADD2.F32 R77, -RZ, R84.H0_H0 ;  /* 0x20000054ff4d7230 */ /* 0x001fe20000004100 */
[----:B----4-:R-:W-:Y:S02]  /*0da0*/  MOV R13, R78 ;  /* 0x0000004e000d7202 */ /* 0x010fe40000000f00 */
[--C-:B------:R-:W-:Y:S02]  /*0db0*/  SHF.R.U64 R78, R78, 0x10, R79.reuse ;  /* 0x000000104e4e7819 */ /* 0x100fe4000000124f */
[----:B------:R-:W-:Y:S02]  /*0dc0*/  MOV R83, R79 ;  /* 0x0000004f00537202 */ /* 0x000fe40000000f00 */
[----:B------:R-:W-:Y:S01]  /*0dd0*/  SHF.R.U32.HI R79, RZ, 0x10, R79 ;  /* 0x00000010ff4f7819 */ /* 0x000fe2000001164f */
[----:B------:R-:W-:Y:S02]  /*0de0*/  HADD2.F32 R87, -RZ, R15.H0_H0 ;  /* 0x2000000fff577230 */ /* 0x000fe40000004100 */
[----:B------:R-:W-:Y:S01]  /*0df0*/  FADD.FTZ R77, -R114, R77 ;  /* 0x0000004d724d7221 */ /* 0x000fe20000010100 */
[----:B------:R-:W-:-:S02]  /*0e00*/  HADD2.F32 R15, -RZ, R13.H0_H0 ;  /* 0x2000000dff0f7230 */ /* 0x000fc40000004100 */
[----:B------:R-:W-:Y:S01]  /*0e10*/  FADD.FTZ R13, -R114, R85 ;  /* 0x00000055720d7221 */ /* 0x000fe20000010100 */
[----:B------:R-:W-:Y:S02]  /*0e20*/  HADD2.F32 R76, -RZ, R79.H0_H0 ;  /* 0x2000004fff4c7230 */ /* 0x000fe40000004100 */
[----:B------:R-:W-:Y:S02]  /*0e30*/  HADD2.F32 R78, -RZ, R78.H0_H0 ;  /* 0x2000004eff4e7230 */ /* 0x000fe40000004100 */
[----:B------:R-:W-:Y:S02]  /*0e40*/  HADD2.F32 R79, -RZ, R14.H0_H0 ;  /* 0x2000000eff4f7230 */ /* 0x000fe40000004100 */
[----:B------:R-:W-:Y:S01]  /*0e50*/  FMUL.FTZ R14, R77, UR32 ;  /* 0x000000204d0e7c20 */ /* 0x000fe20008410000 */
[----:B------:R-:W-:Y:S01]  /*0e60*/  FMUL.FTZ R13, R13, UR32 ;  /* 0x000000200d0d7c20 */ /* 0x000fe20008410000 */
[----:B-----5:R-:W-:Y:S01]  /*0e70*/  FMUL.FTZ R84, R72, R15 ;  /* 0x0000000f48547220 */ /* 0x020fe20000410000 */
[----:B------:R-:W-:-:S02]  /*0e80*/  HADD2.F32 R83, -RZ, R83.H0_H0 ;  /* 0x20000053ff537230 */ /* 0x000fc40000004100 */
[----:B------:R-:W-:Y:S01]  /*0e90*/  FADD.FTZ R33, R33, R78 ;  /* 0x0000004e21217221 */ /* 0x000fe20000010000 */
[-C--:B------:R-:W-:Y:S01]  /*0ea0*/  FFMA.FTZ R45, R14, R78.reuse, R45 ;  /* 0x0000004e0e2d7223 */ /* 0x080fe2000001002d */
[----:B------:R-:W-:Y:S01]  /*0eb0*/  FMUL.FTZ R85, R73, R78 ;  /* 0x0000004e49557220 */ /* 0x000fe20000410000 */
[C---:B------:R-:W-:Y:S01]  /*0ec0*/  FADD.FTZ R79, -R114.reuse, R79 ;  /* 0x0000004f724f7221 */ /* 0x040fe20000010100 */
[----:B------:R-:W-:Y:S01]  /*0ed0*/  FADD.FTZ R87, -R114, R87 ;  /* 0x0000005772577221 */ /* 0x000fe20000010100 */
[----:B------:R-:W-:Y:S01]  /*0ee0*/  FADD.FTZ R78, R117, R84 ;  /* 0x00000054754e7221 */ /* 0x000fe20000010000 */
[C---:B------:R-:W-:Y:S01]  /*0ef0*/  FFMA.FTZ R77, R13.reuse, R84, R0 ;  /* 0x000000540d4d7223 */ /* 0x040fe20000010000 */
[----:B------:R-:W-:Y:S01]  /*0f00*/  FADD.FTZ R32, R32, R15 ;  /* 0x0000000f20207221 */ /* 0x000fe20000010000 */
        /* <DEDUP_REMOVED lines=15> */
.L_x_3844:
[----:B------:R-:W-:Y:S05]  /*1000*/  BSYNC.RECONVERGENT B1 ;  /* 0x0000000000017941 */ /* 0x000fea0003800200 */
.L_x_3843:
[----:B------:R-:W-:Y:S05]  /*1010*/  @!P2 BRA `(.L_x_3845) ;  /* 0x0000000400e0a947 */ /* 0x000fea0003800000 */
[----:B------:R-:W0:Y:S08]  /*1020*/  LDC.64 R76, c[0x0][0x3a8] ;  /* 0x0000ea00ff4c7b82 */ /* 0x000e300000000a00 */
[----:B------:R-:W1:Y:S01]  /*1030*/  LDC.64 R78, c[0x0][0x428] ;  /* 0x00010a00ff4e7b82 */ /* 0x000e620000000a00 */
[----:B------:R-:W-:-:S04]  /*1040*/  ISETP.NE.U32.AND P0, PT, RZ, UR24, PT ;  /* 0x00000018ff007c0c */ /* 0x000fc8000bf05070 */
[----:B------:R-:W-:-:S03]  /*1050*/  ISETP.NE.AND.EX P0, PT, RZ, UR25, PT, P0 ;  /* 0x00000019ff007c0c */ /* 0x000fc6000bf05300 */
[----:B------:R-:W2:Y:S01]  /*1060*/  LDC.64 R80, c[0x0][0x3b0] ;  /* 0x0000ec00ff507b82 */ /* 0x000ea20000000a00 */
[----:B0-----:R-:W-:-:S06]  /*1070*/  IMAD.WIDE.U32 R76, R115, 0x8, R76 ;  /* 0x00000008734c7825 */ /* 0x001fcc00078e004c */
[----:B------:R-:W3:Y:S01]  /*1080*/  LDG.E.64 R76, desc[UR20][R76.64] ;  /* 0x000000144c4c7981 */ /* 0x000ee2000c1e1b00 */
[----:B-1----:R-:W-:Y:S02]  /*1090*/  IMAD.WIDE.U32 R78, R82, 0x8, R78 ;  /* 0x00000008524e7825 */ /* 0x002fe400078e004e */
[----:B------:R-:W0:Y:S04]  /*10a0*/  @P0 LDC.64 R82, c[0x0][0x438] ;  /* 0x00010e00ff520b82 */ /* 0x000e280000000a00 */
[----:B------:R-:W4:Y:S01]  /*10b0*/  LDG.E.64 R78, desc[UR20][R78.64] ;  /* 0x000000144e4e7981 */ /* 0x000f22000c1e1b00 */
[----:B--2---:R-:W-:-:S05]  /*10c0*/  IMAD.WIDE.U32 R80, R113, 0x4, R80 ;  /* 0x0000000471507825 */ /* 0x004fca00078e0050 */
[----:B------:R2:W5:Y:S01]  /*10d0*/  LDG.E R89, desc[UR20][R80.64] ;  /* 0x0000001450597981 */ /* 0x000562000c1e1900 */
[----:B0-----:R-:W-:-:S05]  /*10e0*/  @P0 IMAD.WIDE.U32 R82, R115, 0x8, R82 ;  /* 0x0000000873520825 */ /* 0x001fca00078e0052 */
[----:B------:R2:W5:Y:S01]  /*10f0*/  @P0 LDG.E.64 R94, desc[UR20][R82.64] ;  /* 0x00000014525e0981 */ /* 0x000562000c1e1b00 */
[--C-:B---3--:R-:W-:Y:S01]  /*1100*/  SHF.R.U64 R90, R76, 0x10, R77.reuse ;  /* 0x000000104c5a7819 */ /* 0x108fe2000000124d */
[----:B------:R-:W-:Y:S01]  /*1110*/  HADD2.F32 R93, -RZ, R77.H0_H0 ;  /* 0x2000004dff5d7230 */ /* 0x000fe20000004100 */
[----:B------:R-:W-:Y:S01]  /*1120*/  SHF.R.U32.HI R113, RZ, 0x10, R77 ;  /* 0x00000010ff717819 */ /* 0x000fe2000001164d */
[----:B------:R-:W-:Y:S02]  /*1130*/  HADD2.F32 R91, -RZ, R76.H0_H0 ;  /* 0x2000004cff5b7230 */ /* 0x000fe40000004100 */
[----:B------:R-:W-:Y:S01]  /*1140*/  HADD2.F32 R77, -RZ, R90.H0_H0 ;  /* 0x2000005aff4d7230 */ /* 0x000fe20000004100 */
[----:B----4-:R-:W-:Y:S02]  /*1150*/  MOV R76, R78 ;  /* 0x0000004e004c7202 */ /* 0x010fe40000000f00 */
[----:B------:R-:W-:Y:S02]  /*1160*/  SHF.R.U64 R100, R78, 0x10, R79 ;  /* 0x000000104e647819 */ /* 0x000fe4000000124f */
[C---:B------:R-:W-:Y:S01]  /*1170*/  FADD.FTZ R90, -R114.reuse, R77 ;  /* 0x0000004d725a7221 */ /* 0x040fe20000010100 */
[----:B------:R-:W-:Y:S01]  /*1180*/  MOV R92, R79 ;  /* 0x0000004f005c7202 */ /* 0x000fe20000000f00 */
[----:B------:R-:W-:Y:S01]  /*1190*/  FADD.FTZ R91, -R114, R91 ;  /* 0x0000005b725b7221 */ /* 0x000fe20000010100 */
[----:B------:R-:W-:Y:S01]  /*11a0*/  HADD2.F32 R77, -RZ, R76.H0_H0 ;  /* 0x2000004cff4d7230 */ /* 0x000fe20000004100 */
[----:B------:R-:W-:Y:S01]  /*11b0*/  SHF.R.U32.HI R78, RZ, 0x10, R79 ;  /* 0x00000010ff4e7819 */ /* 0x000fe2000001164f */
[----:B------:R-:W-:-:S02]  /*11c0*/  HADD2.F32 R76, -RZ, R100.H0_H0 ;  /* 0x20000064ff4c7230 */ /* 0x000fc40000004100 */
[----:B------:R-:W-:Y:S01]  /*11d0*/  FADD.FTZ R101, -R114, R93 ;  /* 0x0000005d72657221 */ /* 0x000fe20000010100 */
[----:B------:R-:W-:Y:S02]  /*11e0*/  HADD2.F32 R79, -RZ, R92.H0_H0 ;  /* 0x2000005cff4f7230 */ /* 0x000fe40000004100 */
[----:B------:R-:W-:Y:S01]  /*11f0*/  FMUL.FTZ R91, R91, UR32 ;  /* 0x000000205b5b7c20 */ /* 0x000fe20008410000 */
[----:B------:R-:W-:Y:S01]  /*1200*/  FMUL.FTZ R90, R90, UR32 ;  /* 0x000000205a5a7c20 */ /* 0x000fe20008410000 */
[-C--:B-----5:R-:W-:Y:S01]  /*1210*/  FMUL.FTZ R92, R64, R77.reuse ;  /* 0x0000004d405c7220 */ /* 0x0a0fe20000410000 */
[----:B------:R-:W-:Y:S02]  /*1220*/  HADD2.F32 R113, -RZ, R113.H0_H0 ;  /* 0x20000071ff717230 */ /* 0x000fe40000004100 */
        /* <DEDUP_REMOVED lines=8> */
[----:B------:R-:W-:-:S02]  /*12b0*/  HADD2.F32 R78, -RZ, R78.H0_H0 ;  /* 0x2000004eff4e7230 */ /* 0x000fc40000004100 */
[----:B------:R-:W-:Y:S01]  /*12c0*/  FADD.FTZ R30, R30, R79 ;  /* 0x0000004f1e1e7221 */ /* 0x000fe20000010000 */
[-C--:B------:R-:W-:Y:S01]  /*12d0*/  FFMA.FTZ R42, R101, R79.reuse, R42 ;  /* 0x0000004f652a7223 */ /* 0x080fe2000001002a */
[----:B------:R-:W-:Y:S01]  /*12e0*/  FMUL.FTZ R100, R66, R79 ;  /* 0x0000004f42647220 */ /* 0x000fe20000410000 */
        /* <DEDUP_REMOVED lines=11> */
[----:B--2---:R-:W-:Y:S06]  /*13a0*/  BRA `(.L_x_3845) ;  /* 0x0000000000fc7947 */ /* 0x004fec0003800000 */
.L_x_3840:
        /* <DEDUP_REMOVED lines=28> */
[----:B------:R-:W-:Y:S02]  /*1570*/  MOV R117, RZ ;  /* 0x000000ff00757202 */ /* 0x000fe40000000f00 */
[----:B------:R-:W-:Y:S02]  /*1580*/  MOV R0, RZ ;  /* 0x000000ff00007202 */ /* 0x000fe40000000f00 */
[----:B------:R-:W-:-:S07]  /*1590*/  @P1 IADD3 R113, PT, PT, R113, 0x80, RZ ;  /* 0x0000008071711810 */ /* 0x000fce0007ffe0ff */
[----:B0-----:R-:W-:Y:S05]  /*15a0*/  @!P2 BRA `(.L_x_3845) ;  /* 0x00000000007ca947 */ /* 0x001fea0003800000 */
[----:B------:R-:W0:Y:S02]  /*15b0*/  LDC.64 R76, c[0x0][0x3b0] ;  /* 0x0000ec00ff4c7b82 */ /* 0x000e240000000a00 */
[----:B0-----:R-:W-:-:S05]  /*15c0*/  IMAD.WIDE.U32 R76, R113, 0x4, R76 ;  /* 0x00000004714c7825 */ /* 0x001fca00078e004c */
[----:B------:R0:W5:Y:S01]  /*15d0*/  LDG.E R89, desc[UR20][R76.64] ;  /* 0x000000144c597981 */ /* 0x000162000c1e1900 */
[----:B------:R-:W-:Y:S05]  /*15e0*/  BRA `(.L_x_3845) ;  /* 0x00000000006c7947 */ /* 0x000fea0003800000 */
.L_x_3846:
[C---:B------:R-:W-:Y:S02]  /*15f0*/  ISETP.GE.U32.AND P3, PT, R2.reuse, 0x80, PT ;  /* 0x000000800200780c */ /* 0x040fe40003f66070 */
[C---:B------:R-:W-:Y:S02]  /*1600*/  ISETP.GE.U32.AND P1, PT, R2.reuse, 0x100, PT ;  /* 0x000001000200780c */ /* 0x040fe40003f26070 */
[----:B------:R-:W-:-:S09]  /*1610*/  ISETP.GE.U32.AND P2, PT, R2, 0x180, PT ;  /* 0x000001800200780c */ /* 0x000fd20003f46070 */
[----:B------:R-:W0:Y:S08]  /*1620*/  @P3 LDC.64 R116, c[0x0][0x3b0] ;  /* 0x0000ec00ff743b82 */ /* 0x000e300000000a00 */
[----:B------:R-:W2:Y:S08]  /*1630*/  @P3 LDC.64 R114, c[0x0][0x438] ;  /* 0x00010e00ff723b82 */ /* 0x000eb00000000a00 */
[----:B------:R-:W3:Y:S08]  /*1640*/  @P1 LDC.64 R80, c[0x0][0x3b0] ;  /* 0x0000ec00ff501b82 */ /* 0x000ef00000000a00 */
[----:B------:R-:W4:Y:S01]  /*1650*/  @P1 LDC.64 R82, c[0x0][0x438] ;  /* 0x00010e00ff521b82 */ /* 0x000f220000000a00 */
[----:B0-----:R-:W-:-:S07]  /*1660*/  @P3 IMAD.WIDE.U32 R116, R113, 0x4, R116 ;  /* 0x0000000471743825 */ /* 0x001fce00078e0074 */
[----:B------:R-:W0:Y:S08]  /*1670*/  @P2 LDC.64 R76, c[0x0][0x3b0] ;  /* 0x0000ec00ff4c2b82 */ /* 0x000e300000000a00 */
[----:B------:R-:W1:Y:S01]  /*1680*/  @P2 LDC.64 R78, c[0x0][0x438] ;  /* 0x00010e00ff4e2b82 */ /* 0x000e620000000a00 */
[----:B--2---:R-:W-:Y:S01]  /*1690*/  @P3 IMAD.WIDE.U32 R114, R119, 0x8, R114 ;  /* 0x0000000877723825 */ /* 0x004fe200078e0072 */
[----:B------:R-:W-:Y:S01]  /*16a0*/  @P3 IADD3 R113, PT, PT, R113, 0x80, RZ ;  /* 0x0000008071713810 */ /* 0x000fe20007ffe0ff */
[----:B------:R2:W5:Y:S01]  /*16b0*/  @P3 LDG.E R4, desc[UR20][R116.64] ;  /* 0x0000001474043981 */ /* 0x000562000c1e1900 */
[----:B------:R-:W-:-:S03]  /*16c0*/  @P3 IADD3 R119, PT, PT, R119, 0x80, RZ ;  /* 0x0000008077773810 */ /* 0x000fc60007ffe0ff */
[C---:B---3--:R-:W-:Y:S01]  /*16d0*/  @P1 IMAD.WIDE.U32 R80, R113.reuse, 0x4, R80 ;  /* 0x0000000471501825 */ /* 0x048fe200078e0050 */
[----:B------:R-:W-:Y:S01]  /*16e0*/  @P1 IADD3 R113, PT, PT, R113, 0x80, RZ ;  /* 0x0000008071711810 */ /* 0x000fe20007ffe0ff */
[----:B------:R3:W5:Y:S02]  /*16f0*/  @P3 LDG.E.64 R98, desc[UR20][R114.64] ;  /* 0x0000001472623981 */ /* 0x000764000c1e1b00 */
[C---:B----4-:R-:W-:Y:S01]  /*1700*/  @P1 IMAD.WIDE.U32 R82, R119.reuse, 0x8, R82 ;  /* 0x0000000877521825 */ /* 0x050fe200078e0052 */
[----:B------:R-:W-:Y:S01]  /*1710*/  @P1 IADD3 R119, PT, PT, R119, 0x80, RZ ;  /* 0x0000008077771810 */ /* 0x000fe20007ffe0ff */
[----:B------:R3:W5:Y:S02]  /*1720*/  @P1 LDG.E R11, desc[UR20][R80.64] ;  /* 0x00000014500b1981 */ /* 0x000764000c1e1900 */
[----:B0-----:R-:W-:Y:S02]  /*1730*/  @P2 IMAD.WIDE.U32 R76, R113, 0x4, R76 ;  /* 0x00000004714c2825 */ /* 0x001fe400078e004c */
[----:B------:R3:W5:Y:S04]  /*1740*/  @P1 LDG.E.64 R96, desc[UR20][R82.64] ;  /* 0x0000001452601981 */ /* 0x000768000c1e1b00 */
[----:B------:R3:W5:Y:S01]  /*1750*/  @P2 LDG.E R89, desc[UR20][R76.64] ;  /* 0x000000144c592981 */ /* 0x000762000c1e1900 */
[----:B-1----:R-:W-:-:S05]  /*1760*/  @P2 IMAD.WIDE.U32 R78, R119, 0x8, R78 ;  /* 0x00000008774e2825 */ /* 0x002fca00078e004e */
[----:B------:R3:W5:Y:S01]  /*1770*/  @P2 LDG.E.64 R94, desc[UR20][R78.64] ;  /* 0x000000144e5e2981 */ /* 0x000762000c1e1b00 */
[----:B--2---:R-:W-:Y:S02]  /*1780*/  MOV R117, RZ ;  /* 0x000000ff00757202 */ /* 0x004fe40000000f00 */
[----:B------:R-:W-:-:S07]  /*1790*/  MOV R0, RZ ;  /* 0x000000ff00007202 */ /* 0x000fce0000000f00 */
.L_x_3845:
[----:B-1----:R-:W-:Y:S05]  /*17a0*/  BSYNC.RECONVERGENT B0 ;  /* 0x0000000000007941 */ /* 0x002fea0003800200 */
.L_x_3839:
[----:B0--3--:R-:W0:Y:S01]  /*17b0*/  SHFL.DOWN PT, R76, R117, 0x10, 0x1f ;  /* 0x0a001f00754c7f89 */ /* 0x009e2200000e0000 */
        /* <DEDUP_REMOVED lines=31> */
.L_x_3848:
[----:B------:R-:W-:Y:S05]  /*19b0*/  BSYNC.RECONVERGENT B0 ;  /* 0x0000000000007941 */ /* 0x000fea0003800200 */
.L_x_3847:
        /* <DEDUP_REMOVED lines=20> */
[----:B------:R-:W-:-:S03]  /*1b00*/  FADD.FTZ R77, R78, R77 ;  /* 0x0000004d4e4d7221 */ /* 0x000fc60000010000 */
[----:B-1----:R-:W-:Y:S01]  /*1b10*/  FADD.FTZ R114, R114, R81 ;  /* 0x0000005172727221 */ /* 0x002fe20000010000 */
[----:B------:R-:W-:Y:S01]  /*1b20*/  FADD.FTZ R77, R77, R80 ;  /* 0x000000504d4d7221 */ /* 0x000fe20000010000 */
[----:B------:R-:W-:Y:S01]  /*1b30*/  HFMA2 R81, -RZ, RZ, 0, 0 ;  /* 0x00000000ff517431 */ /* 0x000fe200000001ff */
[----:B------:R-:W-:Y:S01]  /*1b40*/  MOV R80, R112 ;  /* 0x0000007000507202 */ /* 0x000fe20000000f00 */
[----:B------:R-:W-:Y:S01]  /*1b50*/  FADD.FTZ R83, R83, R114 ;  /* 0x0000007253537221 */ /* 0x000fe20000010000 */
[----:B------:R-:W-:Y:S01]  /*1b60*/  FADD.FTZ R82, R82, R77 ;  /* 0x0000004d52527221 */ /* 0x000fe20000010000 */
[----:B------:R-:W-:Y:S02]  /*1b70*/  MOV R77, UR4 ;  /* 0x00000004004d7c02 */ /* 0x000fe40008000f00 */
        /* <DEDUP_REMOVED lines=16> */
.L_x_3851:
        /* <DEDUP_REMOVED lines=19> */
[----:B------:R-:W-:Y:S01]  /*1db0*/  F2FP.F16.F32.PACK_AB R103, RZ, R76 ;  /* 0x0000004cff67723e */ /* 0x000fe200000000ff */
[----:B------:R-:W-:Y:S06]  /*1dc0*/  @!P0 BRA `(.L_x_3856) ;  /* 0x0000000000248947 */ /* 0x000fec0003800000 */
[----:B------:R-:W-:Y:S01]  /*1dd0*/  FFMA.FTZ R77, R3, UR5, R82 ;  /* 0x00000005034d7c23 */ /* 0x000fe20008010052 */
[----:B------:R-:W-:-:S03]  /*1de0*/  ISETP.LT.AND P0, PT, RZ, UR33, PT ;  /* 0x00000021ff007c0c */ /* 0x000fc6000bf01270 */
[----:B------:R-:W-:-:S04]  /*1df0*/  FADD.FTZ R77, R8, -R77 ;  /* 0x8000004d084d7221 */ /* 0x000fc80000010000 */
[----:B------:R-:W-:-:S05]  /*1e00*/  FMUL.FTZ R77, R77, UR32 ;  /* 0x000000204d4d7c20 */ /* 0x000fca0008410000 */
[----:B------:R-:W-:-:S05]  /*1e10*/  FSEL R77, R77, RZ, P0 ;  /* 0x000000ff4d4d7208 */ /* 0x000fca0000000000 */
[----:B------:R-:W-:Y:S01]  /*1e20*/  FMUL.FTZ R76, R77, UR23 ;  /* 0x000000174d4c7c20 */ /* 0x000fe20008410000 */
[----:B------:R-:W-:-:S03]  /*1e30*/  HADD2.F32 R77, -RZ, R118.H0_H0 ;  /* 0x20000076ff4d7230 */ /* 0x000fc60000004100 */
[----:B------:R-:W-:-:S04]  /*1e40*/  FMUL.FTZ R76, R76, UR22 ;  /* 0x000000164c4c7c20 */ /* 0x000fc80008410000 */
[----:B------:R-:W-:-:S07]  /*1e50*/  FMUL.FTZ R77, R77, R76 ;  /* 0x0000004c4d4d7220 */ /* 0x000fce0000410000 */
.L_x_3856:
[----:B------:R-:W-:Y:S05]  /*1e60*/  BSYNC.RECONVERGENT B1 ;  /* 0x0000000000017941 */ /* 0x000fea0003800200 */
.L_x_3855:
[----:B------:R-:W-:-:S07]  /*1e70*/  FADD.FTZ R24, R24, R77 ;  /* 0x0000004d18187221 */ /* 0x000fce0000010000 */
.L_x_3854:
        /* <DEDUP_REMOVED lines=12> */
[----:B------:R-:W-:Y:S02]  /*1f40*/  F2FP.F16.F32.PACK_AB R105, RZ, R76 ;  /* 0x0000004cff69723e */ /* 0x000fe400000000ff */
[----:B------:R-:W-:Y:S01]  /*1f50*/  MOV R76, RZ ;  /* 0x000000ff004c7202 */ /* 0x000fe20000000f00 */
        /* <DEDUP_REMOVED lines=10> */
.L_x_3859:
[----:B------:R-:W-:Y:S05]  /*2000*/  BSYNC.RECONVERGENT B1 ;  /* 0x0000000000017941 */ /* 0x000fea0003800200 */
.L_x_3858:
[----:B------:R-:W-:-:S07]  /*2010*/  FADD.FTZ R25, R25, R76 ;  /* 0x0000004c19197221 */ /* 0x000fce0000010000 */
.L_x_3857:
        /* <DEDUP_REMOVED lines=21> */
[----:B------:R-:W-:-:S03]  /*2170*/  HADD2.F32 R77, -RZ, R118.H1_H1 ;  /* 0x30000076ff4d7230 */ /* 0x000fc60000004100 */
[----:B------:R-:W-:-:S04]  /*2180*/  FMUL.FTZ R76, R76, UR22 ;  /* 0x000000164c4c7c20 */ /* 0x000fc80008410000 */
[----:B------:R-:W-:-:S07]  /*2190*/  FMUL.FTZ R77, R77, R76 ;  /* 0x0000004c4d4d7220 */ /* 0x000fce0000410000 */
.L_x_3862:
[----:B------:R-:W-:Y:S05]  /*21a0*/  BSYNC.RECONVERGENT B1 ;  /* 0x0000000000017941 */ /* 0x000fea0003800200 */
.L_x_3861:
[----:B------:R-:W-:-:S07]  /*21b0*/  FADD.FTZ R26, R26, R77 ;  /* 0x0000004d1a1a7221 */ /* 0x000fce0000010000 */
.L_x_3860:
        /* <DEDUP_REMOVED lines=24> */
.L_x_3865:
[----:B------:R-:W-:Y:S05]  /*2340*/  BSYNC.RECONVERGENT B1 ;  /* 0x0000000000017941 */ /* 0x000fea0003800200 */
.L_x_3864:
[----:B------:R-:W-:Y:S01]  /*2350*/  FADD.FTZ R27, R27, R76 ;  /* 0x0000004c1b1b7221 */ /* 0x000fe20000010000 */
[----:B------:R-:W-:Y:S06]  /*2360*/  BRA `(.L_x_3863) ;  /* 0x0000000c00647947 */ /* 0x000fec0003800000 */
.L_x_3853:
        /* <DEDUP_REMOVED lines=18> */
[----:B------:R-:W-:Y:S01]  /*2490*/  @P4 HADD2.F32 R78, -RZ, R118.H0_H0 ;  /* 0x20000076ff4e4230 */ /* 0x000fe20000004100 */
[----:B------:R-:W-:-:S04]  /*24a0*/  FSEL R76, R76, RZ, P4 ;  /* 0x000000ff4c4c7208 */ /* 0x000fc80002000000 */
[----:B------:R-:W-:Y:S01]  /*24b0*/  @P4 FMUL.FTZ R77, R78, R103 ;  /* 0x000000674e4d4220 */ /* 0x000fe20000410000 */
[----:B------:R-:W-:-:S03]  /*24c0*/  F2FP.F16.F32.PACK_AB R76, RZ, R76 ;  /* 0x0000004cff4c723e */ /* 0x000fc600000000ff */
[----:B------:R-:W-:Y:S01]  /*24d0*/  FADD.FTZ R24, R24, R77 ;  /* 0x0000004d18187221 */ /* 0x000fe20000010000 */
[----:B------:R-:W-:-:S07]  /*24e0*/  PRMT R103, R76, 0x7610, R103 ;  /* 0x000076104c677816 */ /* 0x000fce0000000067 */
.L_x_3866:
[----:B------:R-:W-:Y:S01]  /*24f0*/  F2FP.F16.F32.PACK_AB R108, RZ, R108 ;  /* 0x0000006cff6c723e */ /* 0x000fe200000000ff */
        /* <DEDUP_REMOVED lines=15> */
.L_x_3867:
[----:B------:R-:W-:Y:S02]  /*25f0*/  F2FP.F16.F32.PACK_AB R110, RZ, R76 ;  /* 0x0000004cff6e723e */ /* 0x000fe400000000ff */
        /* <DEDUP_REMOVED lines=8> */
[----:B------:R-:W-:Y:S01]  /*2680*/  @P0 HADD2.F32 R106, -RZ, R118.H1_H1 ;  /* 0x30000076ff6a0230 */ /* 0x000fe20000004100 */
[----:B------:R-:W-:-:S04]  /*2690*/  FSEL R78, R78, RZ, P0 ;  /* 0x000000ff4e4e7208 */ /* 0x000fc80000000000 */
[----:B------:R-:W-:Y:S01]  /*26a0*/  @P0 FMUL.FTZ R109, R106, R111 ;  /* 0x0000006f6a6d0220 */ /* 0x000fe20000410000 */
[----:B------:R-:W-:-:S03]  /*26b0*/  F2FP.F16.F32.PACK_AB R78, RZ, R78 ;  /* 0x0000004eff4e723e */ /* 0x000fc600000000ff */
[----:B------:R-:W-:Y:S01]  /*26c0*/  FADD.FTZ R26, R26, R109 ;  /* 0x0000006d1a1a7221 */ /* 0x000fe20000010000 */
[----:B------:R-:W-:-:S07]  /*26d0*/  PRMT R106, R78, 0x7610, R106 ;  /* 0x000076104e6a7816 */ /* 0x000fce000000006a */
.L_x_3868:
[----:B------:R-:W-:Y:S02]  /*26e0*/  F2FP.F16.F32.PACK_AB R77, RZ, R77 ;  /* 0x0000004dff4d723e */ /* 0x000fe400000000ff */
[----:B------:R-:W-:Y:S02]  /*26f0*/  PRMT R109, R110, 0x7610, R109 ;  /* 0x000076106e6d7816 */ /* 0x000fe4000000006d */
[----:B------:R-:W-:Y:S02]  /*2700*/  F2FP.F16.F32.PACK_AB R111, RZ, R76 ;  /* 0x0000004cff6f723e */ /* 0x000fe400000000ff */
[----:B------:R-:W-:Y:S01]  /*2710*/  PRMT R110, R77, 0x7610, R110 ;  /* 0x000076104d6e7816 */ /* 0x000fe2000000006e */
[----:B------:R-:W-:Y:S06]  /*2720*/  BRA.U !UP3, `(.L_x_3863) ;  /* 0x000000090b747547 */ /* 0x000fec000b800000 */
[----:B-----5:R-:W-:Y:S01]  /*2730*/  ISETP.GE.U32.AND P0, PT, R4, 0x1000000, PT ;  /* 0x010000000400780c */ /* 0x020fe20003f06070 */
[----:B------:R-:W-:-:S04]  /*2740*/  FMUL.FTZ R76, R76, UR23 ;  /* 0x000000174c4c7c20 */ /* 0x000fc80008410000 */
[----:B------:R-:W-:Y:S01]  /*2750*/  FMUL.FTZ R78, R76, UR22 ;  /* 0x000000164c4e7c20 */ /* 0x000fe20008410000 */
[----:B------:R-:W-:-:S03]  /*2760*/  MOV R76, RZ ;  /* 0x000000ff004c7202 */ /* 0x000fc60000000f00 */
[----:B------:R-:W-:-:S04]  /*2770*/  FMUL.FTZ R77, R55, R78 ;  /* 0x0000004e374d7220 */ /* 0x000fc80000410000 */
[----:B------:R-:W-:Y:S01]  /*2780*/  @P0 HADD2.F32 R107, -RZ, R120.H1_H1 ;  /* 0x30000078ff6b0230 */ /* 0x000fe20000004100 */
[----:B------:R-:W-:-:S04]  /*2790*/  FSEL R77, R77, RZ, P0 ;  /* 0x000000ff4d4d7208 */ /* 0x000fc80000000000 */
[----:B------:R-:W-:Y:S01]  /*27a0*/  @P0 FMUL.FTZ R76, R107, R78 ;  /* 0x0000004e6b4c0220 */ /* 0x000fe20000410000 */
[----:B------:R-:W-:-:S03]  /*27b0*/  F2FP.F16.F32.PACK_AB R77, RZ, R77 ;  /* 0x0000004dff4d723e */ /* 0x000fc600000000ff */
[----:B------:R-:W-:Y:S01]  /*27c0*/  FADD.FTZ R27, R27, R76 ;  /* 0x0000004c1b1b7221 */ /* 0x000fe20000010000 */
[----:B------:R-:W-:Y:S01]  /*27d0*/  PRMT R107, R77, 0x7610, R107 ;  /* 0x000076104d6b7816 */ /* 0x000fe2000000006b */
[----:B------:R-:W-:Y:S06]  /*27e0*/  BRA `(.L_x_3863) ;  /* 0x0000000800447947 */ /* 0x000fec0003800000 */
.L_x_3852:
[----:B------:R-:W-:Y:S02]  /*27f0*/  MOV R79, UR26 ;  /* 0x0000001a004f7c02 */ /* 0x000fe40008000f00 */
[----:B------:R-:W-:Y:S02]  /*2800*/  MOV R83, UR27 ;  /* 0x0000001b00537c02 */ /* 0x000fe40008000f00 */
[----:B------:R-:W-:-:S04]  /*2810*/  ISETP.NE.U32.AND P0, PT, R79, RZ, PT ;  /* 0x000000ff4f00720c */ /* 0x000fc80003f05070 */
[----:B------:R-:W-:-:S13]  /*2820*/  ISETP.NE.AND.EX P0, PT, R83, RZ, PT, P0 ;  /* 0x000000ff5300720c */ /* 0x000fda0003f05300 */
[----:B------:R-:W-:Y:S05]  /*2830*/  @P0 BRA `(.L_x_3869) ;  /* 0x0000000400100947 */ /* 0x000fea0003800000 */
[----:B------:R-:W-:Y:S01]  /*2840*/  ISETP.LT.AND P0, PT, RZ, UR33, PT ;  /* 0x00000021ff007c0c */ /* 0x000fe2000bf01270 */
[----:B------:R-:W-:-:S12]  /*2850*/  BRA.U !UP3, `(.L_x_3870) ;  /* 0x000000010b3c7547 */ /* 0x000fd8000b800000 */
[----:B------:R-:W-:Y:S01]  /*2860*/  @P0 FFMA.FTZ R77, R3, UR5, R82 ;  /* 0x00000005034d0c23 */ /* 0x000fe20008010052 */
[----:B-----5:R-:W-:Y:S01]  /*2870*/  HADD2.F32 R76, -RZ, R98.H0_H0 ;  /* 0x20000062ff4c7230 */ /* 0x020fe20000004100 */
[----:B------:R-:W-:Y:S02]  /*2880*/  LOP3.LUT P4, RZ, R4, 0xff, RZ, 0xc0, !PT ;  /* 0x000000ff04ff7812 */ /* 0x000fe4000788c0ff */
[----:B------:R-:W-:-:S04]  /*2890*/  @P0 FADD.FTZ R77, R8, -R77 ;  /* 0x8000004d084d0221 */ /* 0x000fc80000010000 */
[----:B------:R-:W-:Y:S01]  /*28a0*/  @P0 FFMA.FTZ R76, R77, UR32, R76 ;  /* 0x000000204d4c0c23 */ /* 0x000fe2000801004c */
[----:B------:R-:W-:-:S03]  /*28b0*/  HFMA2 R77, -RZ, RZ, 0, 0 ;  /* 0x00000000ff4d7431 */ /* 0x000fc600000001ff */
[----:B------:R-:W-:-:S03]  /*28c0*/  FMUL.FTZ R76, R76, UR23 ;  /* 0x000000174c4c7c20 */ /* 0x000fc60008410000 */
[----:B------:R-:W-:Y:S02]  /*28d0*/  @P4 HADD2.F32 R78, -RZ, R118.H0_H0 ;  /* 0x20000076ff4e4230 */ /* 0x000fe40000004100 */
[----:B------:R-:W-:-:S04]  /*28e0*/  FMUL.FTZ R103, R76, UR22 ;  /* 0x000000164c677c20 */ /* 0x000fc80008410000 */
[-C--:B------:R-:W-:Y:S01]  /*28f0*/  FMUL.FTZ R76, R52, R103.reuse ;  /* 0x00000067344c7220 */ /* 0x080fe20000410000 */
[----:B------:R-:W-:-:S04]  /*2900*/  @P4 FMUL.FTZ R77, R78, R103 ;  /* 0x000000674e4d4220 */ /* 0x000fc80000410000 */
[----:B------:R-:W-:Y:S01]  /*2910*/  FSEL R76, R76, RZ, P4 ;  /* 0x000000ff4c4c7208 */ /* 0x000fe20002000000 */
[----:B------:R-:W-:-:S03]  /*2920*/  FADD.FTZ R24, R24, R77 ;  /* 0x0000004d18187221 */ /* 0x000fc60000010000 */
[----:B------:R-:W-:-:S04]  /*2930*/  F2FP.F16.F32.PACK_AB R76, RZ, R76 ;  /* 0x0000004cff4c723e */ /* 0x000fc800000000ff */
[----:B------:R-:W-:-:S07]  /*2940*/  PRMT R103, R76, 0x7610, R103 ;  /* 0x000076104c677816 */ /* 0x000fce0000000067 */
.L_x_3870:
        /* <DEDUP_REMOVED lines=8> */
[----:B------:R-:W-:-:S03]  /*29d0*/  @P4 HADD2.F32 R105, -RZ, R120.H0_H0 ;  /* 0x20000078ff694230 */ /* 0x000fc60000004100 */
[----:B------:R-:W-:Y:S01]  /*29e0*/  FMUL.FTZ R78, R76, UR22 ;  /* 0x000000164c4e7c20 */ /* 0x000fe20008410000 */
[----:B------:R-:W-:-:S03]  /*29f0*/  MOV R76, RZ ;  /* 0x000000ff004c7202 */ /* 0x000fc60000000f00 */
[-C--:B------:R-:W-:Y:S01]  /*2a00*/  FMUL.FTZ R77, R53, R78.reuse ;  /* 0x0000004e354d7220 */ /* 0x080fe20000410000 */
[----:B------:R-:W-:-:S04]  /*2a10*/  @P4 FMUL.FTZ R76, R105, R78 ;  /* 0x0000004e694c4220 */ /* 0x000fc80000410000 */
[----:B------:R-:W-:Y:S01]  /*2a20*/  FSEL R77, R77, RZ, P4 ;  /* 0x000000ff4d4d7208 */ /* 0x000fe20002000000 */
[----:B------:R-:W-:-:S03]  /*2a30*/  FADD.FTZ R25, R25, R76 ;  /* 0x0000004c19197221 */ /* 0x000fc60000010000 */
[----:B------:R-:W-:-:S04]  /*2a40*/  F2FP.F16.F32.PACK_AB R77, RZ, R77 ;  /* 0x0000004dff4d723e */ /* 0x000fc800000000ff */
[----:B------:R-:W-:-:S07]  /*2a50*/  PRMT R105, R77, 0x7610, R105 ;  /* 0x000076104d697816 */ /* 0x000fce0000000069 */
.L_x_3871:
[----:B------:R-:W-:Y:S05]  /*2a60*/  BRA.U !UP3, `(.L_x_3872) ;  /* 0x000000010b3c7547 */ /* 0x000fea000b800000 */
[----:B------:R-:W-:Y:S01]  /*2a70*/  @P0 FFMA.FTZ R77, R5, UR5, R82 ;  /* 0x00000005054d0c23 */ /* 0x000fe20008010052 */
[----:B-----5:R-:W-:Y:S01]  /*2a80*/  HADD2.F32 R76, -RZ, R99.H0_H0 ;  /* 0x20000063ff4c7230 */ /* 0x020fe20000004100 */
[----:B------:R-:W-:Y:S02]  /*2a90*/  LOP3.LUT P4, RZ, R4, 0xff0000, RZ, 0xc0, !PT ;  /* 0x00ff000004ff7812 */ /* 0x000fe4000788c0ff */
[----:B------:R-:W-:-:S04]  /*2aa0*/  @P0 FADD.FTZ R77, R10, -R77 ;  /* 0x8000004d0a4d0221 */ /* 0x000fc80000010000 */
[----:B------:R-:W-:Y:S01]  /*2ab0*/  @P0 FFMA.FTZ R76, R77, UR32, R76 ;  /* 0x000000204d4c0c23 */ /* 0x000fe2000801004c */
[----:B------:R-:W-:-:S03]  /*2ac0*/  HFMA2 R77, -RZ, RZ, 0, 0 ;  /* 0x00000000ff4d7431 */ /* 0x000fc600000001ff */
[----:B------:R-:W-:-:S03]  /*2ad0*/  FMUL.FTZ R76, R76, UR23 ;  /* 0x000000174c4c7c20 */ /* 0x000fc60008410000 */
[----:B------:R-:W-:Y:S02]  /*2ae0*/  @P4 HADD2.F32 R78, -RZ, R118.H1_H1 ;  /* 0x30000076ff4e4230 */ /* 0x000fe40000004100 */
[----:B------:R-:W-:-:S04]  /*2af0*/  FMUL.FTZ R113, R76, UR22 ;  /* 0x000000164c717c20 */ /* 0x000fc80008410000 */
[-C--:B------:R-:W-:Y:S01]  /*2b00*/  FMUL.FTZ R76, R54, R113.reuse ;  /* 0x00000071364c7220 */ /* 0x080fe20000410000 */
[----:B------:R-:W-:-:S04]  /*2b10*/  @P4 FMUL.FTZ R77, R78, R113 ;  /* 0x000000714e4d4220 */ /* 0x000fc80000410000 */
[----:B------:R-:W-:Y:S01]  /*2b20*/  FSEL R76, R76, RZ, P4 ;  /* 0x000000ff4c4c7208 */ /* 0x000fe20002000000 */
[----:B------:R-:W-:-:S03]  /*2b30*/  FADD.FTZ R26, R26, R77 ;  /* 0x0000004d1a1a7221 */ /* 0x000fc60000010000 */
[----:B------:R-:W-:-:S04]  /*2b40*/  F2FP.F16.F32.PACK_AB R76, RZ, R76 ;  /* 0x0000004cff4c723e */ /* 0x000fc800000000ff */
[----:B------:R-:W-:-:S07]  /*2b50*/  PRMT R106, R76, 0x7610, R106 ;  /* 0x000076104c6a7816 */ /* 0x000fce000000006a */
.L_x_3872:
[----:B------:R-:W-:Y:S05]  /*2b60*/  BRA.U !UP3, `(.L_x_3863) ;  /* 0x000000050b647547 */ /* 0x000fea000b800000 */
[----:B-----5:R-:W-:Y:S01]  /*2b70*/  SHF.R.U32.HI R76, RZ, 0x10, R99 ;  /* 0x00000010ff4c7819 */ /* 0x020fe20000011663 */
[----:B------:R-:W-:-:S04]  /*2b80*/  @P0 FFMA.FTZ R78, R12, UR5, R82 ;  /* 0x000000050c4e0c23 */ /* 0x000fc80008010052 */
[----:B------:R-:W-:Y:S02]  /*2b90*/  HADD2.F32 R76, -RZ, R76.H0_H0 ;  /* 0x2000004cff4c7230 */ /* 0x000fe40000004100 */
[----:B------:R-:W-:-:S04]  /*2ba0*/  @P0 FADD.FTZ R77, R9, -R78 ;  /* 0x8000004e094d0221 */ /* 0x000fc80000010000 */
[----:B------:R-:W-:Y:S01]  /*2bb0*/  @P0 FFMA.FTZ R76, R77, UR32, R76 ;  /* 0x000000204d4c0c23 */ /* 0x000fe2000801004c */
[----:B------:R-:W-:-:S03]  /*2bc0*/  ISETP.GE.U32.AND P0, PT, R4, 0x1000000, PT ;  /* 0x010000000400780c */ /* 0x000fc60003f06070 */
[----:B------:R-:W-:-:S04]  /*2bd0*/  FMUL.FTZ R76, R76, UR23 ;  /* 0x000000174c4c7c20 */ /* 0x000fc80008410000 */
[----:B------:R-:W-:Y:S01]  /*2be0*/  FMUL.FTZ R78, R76, UR22 ;  /* 0x000000164c4e7c20 */ /* 0x000fe20008410000 */
[----:B------:R-:W-:-:S03]  /*2bf0*/  MOV R76, RZ ;  /* 0x000000ff004c7202 */ /* 0x000fc60000000f00 */
[----:B------:R-:W-:Y:S02]  /*2c00*/  FMUL.FTZ R77, R55, R78 ;  /* 0x0000004e374d7220 */ /* 0x000fe40000410000 */
[----:B------:R-:W-:-:S03]  /*2c10*/  @P0 HADD2.F32 R107, -RZ, R120.H1_H1 ;  /* 0x30000078ff6b0230 */ /* 0x000fc60000004100 */
[----:B------:R-:W-:Y:S02]  /*2c20*/  FSEL R77, R77, RZ, P0 ;  /* 0x000000ff4d4d7208 */ /* 0x000fe40000000000 */
[----:B------:R-:W-:Y:S02]  /*2c30*/  @P0 FMUL.FTZ R76, R107, R78 ;  /* 0x0000004e6b4c0220 */ /* 0x000fe40000410000 */
[----:B------:R-:W-:Y:S02]  /*2c40*/  F2FP.F16.F32.PACK_AB R77, RZ, R77 ;  /* 0x0000004dff4d723e */ /* 0x000fe400000000ff */
[----:B------:R-:W-:Y:S02]  /*2c50*/  FADD.FTZ R27, R27, R76 ;  /* 0x0000004c1b1b7221 */ /* 0x000fe40000010000 */
[----:B------:R-:W-:Y:S01]  /*2c60*/  PRMT R107, R77, 0x7610, R107 ;  /* 0x000076104d6b7816 */ /* 0x000fe2000000006b */
[----:B------:R-:W-:Y:S06]  /*2c70*/  BRA `(.L_x_3863) ;  /* 0x0000000400207947 */ /* 0x000fec0003800000 */
.L_x_3869:
        /* <DEDUP_REMOVED lines=14> */
[----:B------:R-:W-:-:S02]  /*2d60*/  HADD2.F32 R77, -RZ, R99.H0_H0 ;  /* 0x20000063ff4d7230 */ /* 0x000fc40000004100 */
[----:B------:R-:W-:Y:S01]  /*2d70*/  @P0 FADD.FTZ R108, R10, -R111 ;  /* 0x8000006f0a6c0221 */ /* 0x000fe20000010000 */
[----:B------:R-:W-:Y:S01]  /*2d80*/  @P0 FFMA.FTZ R78, R109, UR32, R78 ;  /* 0x000000206d4e0c23 */ /* 0x000fe2000801004e */
[----:B------:R-:W-:Y:S02]  /*2d90*/  @P0 FADD.FTZ R111, R9, -R112 ;  /* 0x80000070096f0221 */ /* 0x000fe40000010000 */
[----:B------:R-:W-:Y:S01]  /*2da0*/  @P0 FFMA.FTZ R77, R108, UR32, R77 ;  /* 0x000000206c4d0c23 */ /* 0x000fe2000801004d */
[----:B------:R-:W-:Y:S01]  /*2db0*/  F2FP.F16.F32.PACK_AB R108, RZ, R110 ;  /* 0x0000006eff6c723e */ /* 0x000fe200000000ff */
[----:B------:R-:W-:Y:S01]  /*2dc0*/  @P0 FFMA.FTZ R76, R111, UR32, R76 ;  /* 0x000000206f4c0c23 */ /* 0x000fe2000801004c */
[----:B------:R-:W-:Y:S01]  /*2dd0*/  F2FP.F16.F32.PACK_AB R109, RZ, R78 ;  /* 0x0000004eff6d723e */ /* 0x000fe200000000ff */
[----:B------:R-:W-:Y:S06]  /*2de0*/  BRA.U !UP3, `(.L_x_3873) ;  /* 0x000000010b2c7547 */ /* 0x000fec000b800000 */
[----:B------:R-:W-:Y:S01]  /*2df0*/  LOP3.LUT P0, RZ, R4, 0xff, RZ, 0xc0, !PT ;  /* 0x000000ff04ff7812 */ /* 0x000fe2000780c0ff */
        /* <DEDUP_REMOVED lines=8> */
[--C-:B------:R-:W-:Y:S01]  /*2e80*/  FADD.FTZ R24, R24, R103.reuse ;  /* 0x0000006718187221 */ /* 0x100fe20000010000 */
[----:B------:R-:W-:-:S07]  /*2e90*/  PRMT R103, R110, 0x7610, R103 ;  /* 0x000076106e677816 */ /* 0x000fce0000000067 */
.L_x_3873:
[----:B------:R-:W-:Y:S05]  /*2ea0*/  BRA.U !UP3, `(.L_x_3874) ;  /* 0x000000010b287547 */ /* 0x000fea000b800000 */
[----:B------:R-:W-:Y:S01]  /*2eb0*/  LOP3.LUT P0, RZ, R4, 0xff00, RZ, 0xc0, !PT ;  /* 0x0000ff0004ff7812 */ /* 0x000fe2000780c0ff */
[----:B------:R-:W-:-:S04]  /*2ec0*/  FMUL.FTZ R78, R78, UR23 ;  /* 0x000000174e4e7c20 */ /* 0x000fc80008410000 */
[----:B------:R-:W-:Y:S01]  /*2ed0*/  FMUL.FTZ R110, R78, UR22 ;  /* 0x000000164e6e7c20 */ /* 0x000fe20008410000 */
[----:B------:R-:W-:-:S03]  /*2ee0*/  MOV R78, RZ ;  /* 0x000000ff004e7202 */ /* 0x000fc60000000f00 */
[----:B------:R-:W-:-:S04]  /*2ef0*/  FMUL.FTZ R105, R53, R110 ;  /* 0x0000006e35697220 */ /* 0x000fc80000410000 */
[----:B------:R-:W-:Y:S01]  /*2f00*/  @P0 HADD2.F32 R111, -RZ, R120.H0_H0 ;  /* 0x20000078ff6f0230 */ /* 0x000fe20000004100 */
[----:B------:R-:W-:-:S04]  /*2f10*/  FSEL R105, R105, RZ, P0 ;  /* 0x000000ff69697208 */ /* 0x000fc80000000000 */
[----:B------:R-:W-:Y:S01]  /*2f20*/  @P0 FMUL.FTZ R78, R111, R110 ;  /* 0x0000006e6f4e0220 */ /* 0x000fe20000410000 */
[----:B------:R-:W-:-:S03]  /*2f30*/  F2FP.F16.F32.PACK_AB R105, RZ, R105 ;  /* 0x00000069ff69723e */ /* 0x000fc600000000ff */
[----:B------:R-:W-:-:S07]  /*2f40*/  FADD.FTZ R25, R25, R78 ;  /* 0x0000004e19197221 */ /* 0x000fce0000010000 */
.L_x_3874:
[----:B------:R-:W-:Y:S05]  /*2f50*/  BRA.U !UP3, `(.L_x_3875) ;  /* 0x000000010b2c7547 */ /* 0x000fea000b800000 */
[----:B------:R-:W-:Y:S01]  /*2f60*/  LOP3.LUT P0, RZ, R4, 0xff0000, RZ, 0xc0, !PT ;  /* 0x00ff000004ff7812 */ /* 0x000fe2000780c0ff */
        /* <DEDUP_REMOVED lines=10> */
.L_x_3875:
[----:B------:R-:W-:Y:S02]  /*3010*/  F2FP.F16.F32.PACK_AB R77, RZ, R77 ;  /* 0x0000004dff4d723e */ /* 0x000fe400000000ff */
[----:B------:R-:W-:Y:S02]  /*3020*/  F2FP.F16.F32.PACK_AB R111, RZ, R76 ;  /* 0x0000004cff6f723e */ /* 0x000fe400000000ff */
[----:B------:R-:W-:Y:S01]  /*3030*/  PRMT R110, R77, 0x7610, R110 ;  /* 0x000076104d6e7816 */ /* 0x000fe2000000006e */
[----:B------:R-:W-:Y:S06]  /*3040*/  BRA.U !UP3, `(.L_x_3863) ;  /* 0x000000010b2c7547 */ /* 0x000fec000b800000 */
[----:B------:R-:W-:Y:S01]  /*3050*/  ISETP.GE.U32.AND P0, PT, R4, 0x1000000, PT ;  /* 0x010000000400780c */ /* 0x000fe20003f06070 */
        /* <DEDUP_REMOVED lines=9> */
[----:B------:R-:W-:-:S07]  /*30f0*/  PRMT R107, R77, 0x7610, R107 ;  /* 0x000076104d6b7816 */ /* 0x000fce000000006b */
.L_x_3863:
        /* <DEDUP_REMOVED lines=11> */
.L_x_3876:
        /* <DEDUP_REMOVED lines=9> */
.L_x_3877:
[----:B------:R-:W-:Y:S02]  /*3240*/  IADD3 R80, PT, PT, R80, 0x80, RZ ;  /* 0x0000008050507810 */ /* 0x000fe40007ffe0ff */
[----:B------:R-:W-:-:S07]  /*3250*/  IADD3 R81, PT, PT, R81, 0x80, RZ ;  /* 0x0000008051517810 */ /* 0x000fce0007ffe0ff */
.L_x_3850:
[----:B------:R-:W-:Y:S05]  /*3260*/  BSYNC.RECONVERGENT B0 ;  /* 0x0000000000007941 */ /* 0x000fea0003800200 */
.L_x_3849:
        /* <DEDUP_REMOVED lines=12> */
.L_x_3880:
[----:B------:R-:W-:Y:S05]  /*3330*/  BRA.U !UP0, `(.L_x_3881) ;  /* 0x0000000908447547 */ /* 0x000fea000b800000 */
[----:B------:R-:W-:-:S04]  /*3340*/  UISETP.NE.U32.AND UP0, UPT, UR26, URZ, UPT ;  /* 0x000000ff1a00728c */ /* 0x000fc8000bf05070 */
[----:B------:R-:W-:-:S06]  /*3350*/  UISETP.NE.AND.EX UP0, UPT, UR27, URZ, UPT, UP0 ;  /* 0x000000ff1b00728c */ /* 0x000fcc000bf05300 */
[----:B------:R-:W-:-:S13]  /*3360*/  PLOP3.LUT P0, PT, PT, PT, UP0, 0x80, 0x8 ;  /* 0x000000000008781c */ /* 0x000fda0003f0f008 */
[----:B------:R-:W-:Y:S05]  /*3370*/  @!P0 BRA `(.L_x_3882) ;  /* 0x0000000400248947 */ /* 0x000fea0003800000 */
        /* <DEDUP_REMOVED lines=22> */
[----:B------:R-:W-:Y:S01]  /*34e0*/  LOP3.LUT P4, RZ, R11, 0xff, RZ, 0xc0, !PT ;  /* 0x000000ff0bff7812 */ /* 0x000fe2000788c0ff */
[----:B------:R-:W-:-:S04]  /*34f0*/  FMUL.FTZ R79, R79, UR23 ;  /* 0x000000174f4f7c20 */ /* 0x000fc80008410000 */
[----:B------:R-:W-:Y:S01]  /*3500*/  FMUL.FTZ R103, R79, UR22 ;  /* 0x000000164f677c20 */ /* 0x000fe20008410000 */
[----:B------:R-:W-:-:S03]  /*3510*/  HFMA2 R79, -RZ, RZ, 0, 0 ;  /* 0x00000000ff4f7431 */ /* 0x000fc600000001ff */
[----:B------:R-:W-:-:S04]  /*3520*/  FMUL.FTZ R83, R68, R103 ;  /* 0x0000006744537220 */ /* 0x000fc80000410000 */
[----:B------:R-:W-:Y:S01]  /*3530*/  @P4 HADD2.F32 R110, -RZ, R118.H0_H0 ;  /* 0x20000076ff6e4230 */ /* 0x000fe20000004100 */
[----:B------:R-:W-:-:S04]  /*3540*/  FSEL R83, R83, RZ, P4 ;  /* 0x000000ff53537208 */ /* 0x000fc80002000000 */
[----:B------:R-:W-:Y:S01]  /*3550*/  @P4 FMUL.FTZ R79, R110, R103 ;  /* 0x000000676e4f4220 */ /* 0x000fe20000410000 */
[----:B------:R-:W-:-:S03]  /*3560*/  F2FP.F16.F32.PACK_AB R83, RZ, R83 ;  /* 0x00000053ff53723e */ /* 0x000fc600000000ff */
[----:B------:R-:W-:Y:S01]  /*3570*/  FADD.FTZ R20, R20, R79 ;  /* 0x0000004f14147221 */ /* 0x000fe20000010000 */
[----:B------:R-:W-:-:S07]  /*3580*/  PRMT R103, R83, 0x7610, R103 ;  /* 0x0000761053677816 */ /* 0x000fce0000000067 */
.L_x_3883:
        /* <DEDUP_REMOVED lines=10> */
[----:B------:R-:W-:Y:S01]  /*3630*/  FADD.FTZ R21, R21, R78 ;  /* 0x0000004e15157221 */ /* 0x000fe20000010000 */
[----:B------:R-:W-:-:S07]  /*3640*/  PRMT R105, R79, 0x7610, R105 ;  /* 0x000076104f697816 */ /* 0x000fce0000000069 */
.L_x_3884:
        /* <DEDUP_REMOVED lines=12> */
.L_x_3885:
        /* <DEDUP_REMOVED lines=16> */
.L_x_3882:
[----:B------:R-:W-:Y:S01]  /*3810*/  ISETP.LT.AND P4, PT, RZ, UR33, PT ;  /* 0x00000021ff007c0c */ /* 0x000fe2000bf81270 */
[----:B------:R-:W-:-:S12]  /*3820*/  BRA.U !UP3, `(.L_x_3887) ;  /* 0x000000010b3c7547 */ /* 0x000fd8000b800000 */
[----:B01----:R-:W-:Y:S01]  /*3830*/  @P4 FFMA.FTZ R77, R13, UR5, R82 ;  /* 0x000000050d4d4c23 */ /* 0x003fe20008010052 */
        /* <DEDUP_REMOVED lines=14> */
.L_x_3887:
        /* <DEDUP_REMOVED lines=17> */
.L_x_3888:
[----:B------:R-:W-:Y:S05]  /*3a30*/  BRA.U !UP3, `(.L_x_3889) ;  /* 0x000000010b3c7547 */ /* 0x000fea000b800000 */
[----:B01----:R-:W-:Y:S01]  /*3a40*/  @P4 FFMA.FTZ R77, R15, UR5, R82 ;  /* 0x000000050f4d4c23 */ /* 0x003fe20008010052 */
        /* <DEDUP_REMOVED lines=14> */
.L_x_3889:
[----:B------:R-:W-:Y:S05]  /*3b30*/  BRA.U !UP3, `(.L_x_3886) ;  /* 0x0000000d0b147547 */ /* 0x000fea000b800000 */
[----:B01---5:R-:W-:Y:S01]  /*3b40*/  SHF.R.U32.HI R76, RZ, 0x10, R97 ;  /* 0x00000010ff4c7819 */ /* 0x023fe20000011661 */
        /* <DEDUP_REMOVED lines=16> */
.L_x_3881:
[----:B------:R-:W-:-:S04]  /*3c50*/  UISETP.NE.U32.AND UP0, UPT, UR26, URZ, UPT ;  /* 0x000000ff1a00728c */ /* 0x000fc8000bf05070 */
[----:B------:R-:W-:-:S06]  /*3c60*/  UISETP.NE.AND.EX UP0, UPT, UR27, URZ, UPT, UP0 ;  /* 0x000000ff1b00728c */ /* 0x000fcc000bf05300 */
[----:B------:R-:W-:-:S13]  /*3c70*/  PLOP3.LUT P0, PT, PT, PT, UP0, 0x80, 0x8 ;  /* 0x000000000008781c */ /* 0x000fda0003f0f008 */
[----:B------:R-:W-:Y:S05]  /*3c80*/  @!P0 BRA `(.L_x_3890) ;  /* 0x0000000400208947 */ /* 0x000fea0003800000 */
        /* <DEDUP_REMOVED lines=24> */
.L_x_3891:
[----:B------:R-:W-:Y:S01]  /*3e10*/  FMUL.FTZ R79, R109, UR32 ;  /* 0x000000206d4f7c20 */ /* 0x000fe20008410000 */
[----:B------:R-:W-:Y:S01]  /*3e20*/  F2FP.F16.F32.PACK_AB R108, RZ, R76 ;  /* 0x0000004cff6c723e */ /* 0x000fe200000000ff */
        /* <DEDUP_REMOVED lines=14> */
.L_x_3892:
        /* <DEDUP_REMOVED lines=15> */
.L_x_3893:
[----:B------:R-:W-:Y:S02]  /*4000*/  F2FP.F16.F32.PACK_AB R79, RZ, R79 ;  /* 0x0000004fff4f723e */ /* 0x000fe400000000ff */
[----:B------:R-:W-:Y:S02]  /*4010*/  PRMT R109, R110, 0x7610, R109 ;  /* 0x000076106e6d7816 */ /* 0x000fe4000000006d */
[----:B------:R-:W-:Y:S02]  /*4020*/  F2FP.F16.F32.PACK_AB R111, RZ, R78 ;  /* 0x0000004eff6f723e */ /* 0x000fe400000000ff */
[----:B------:R-:W-:Y:S01]  /*4030*/  PRMT R110, R79, 0x7610, R110 ;  /* 0x000076104f6e7816 */ /* 0x000fe2000000006e */
[----:B------:R-:W-:Y:S06]  /*4040*/  BRA.U !UP3, `(.L_x_3886) ;  /* 0x000000050bd07547 */ /* 0x000fec000b800000 */
[----:B-----5:R-:W-:Y:S01]  /*4050*/  ISETP.GE.U32.AND P4, PT, R11, 0x1000000, PT ;  /* 0x010000000b00780c */ /* 0x020fe20003f86070 */
[----:B------:R-:W-:Y:S01]  /*4060*/  FMUL.FTZ R78, R78, UR23 ;  /* 0x000000174e4e7c20 */ /* 0x000fe20008410000 */
[----:B------:R-:W-:-:S03]  /*4070*/  MOV R76, RZ ;  /* 0x000000ff004c7202 */ /* 0x000fc60000000f00 */
[----:B------:R-:W-:-:S04]  /*4080*/  FMUL.FTZ R78, R78, UR22 ;  /* 0x000000164e4e7c20 */ /* 0x000fc80008410000 */
        /* <DEDUP_REMOVED lines=8> */
.L_x_3890:
        /* <DEDUP_REMOVED lines=18> */
[----:B------:R-:W-:Y:S01]  /*4230*/  FMUL.FTZ R76, R77, UR32 ;  /* 0x000000204d4c7c20 */ /* 0x000fe20008410000 */
[----:B------:R-:W-:-:S04]  /*4240*/  HADD2.F32 R77, -RZ, R118.H0_H0 ;  /* 0x20000076ff4d7230 */ /* 0x000fc80000004100 */
[----:B------:R-:W-:-:S05]  /*4250*/  FSEL R76, R76, RZ, P4 ;  /* 0x000000ff4c4c7208 */ /* 0x000fca0002000000 */
[----:B------:R-:W-:-:S04]  /*4260*/  FMUL.FTZ R76, R76, UR23 ;  /* 0x000000174c4c7c20 */ /* 0x000fc80008410000 */
[----:B------:R-:W-:-:S04]  /*4270*/  FMUL.FTZ R76, R76, UR22 ;  /* 0x000000164c4c7c20 */ /* 0x000fc80008410000 */
[----:B------:R-:W-:-:S07]  /*4280*/  FMUL.FTZ R77, R77, R76 ;  /* 0x0000004c4d4d7220 */ /* 0x000fce0000410000 */
.L_x_3896:
[----:B------:R-:W-:Y:S05]  /*4290*/  BSYNC.RECONVERGENT B1 ;  /* 0x0000000000017941 */ /* 0x000fea0003800200 */
.L_x_3895:
[----:B------:R-:W-:-:S07]  /*42a0*/  FADD.FTZ R20, R20, R77 ;  /* 0x0000004d14147221 */ /* 0x000fce0000010000 */
.L_x_3894:
        /* <DEDUP_REMOVED lines=16> */
[----:B------:R-:W-:Y:S01]  /*43b0*/  ISETP.LT.AND P4, PT, RZ, UR33, PT ;  /* 0x00000021ff007c0c */ /* 0x000fe2000bf81270 */
[----:B------:R-:W-:Y:S02]  /*43c0*/  HADD2.F32 R77, -RZ, R120.H0_H0 ;  /* 0x20000078ff4d7230 */ /* 0x000fe40000004100 */
[----:B------:R-:W-:-:S04]  /*43d0*/  FADD.FTZ R76, R85, -R76 ;  /* 0x8000004c554c7221 */ /* 0x000fc80000010000 */
[----:B------:R-:W-:-:S05]  /*43e0*/  FMUL.FTZ R76, R76, UR32 ;  /* 0x000000204c4c7c20 */ /* 0x000fca0008410000 */
[----:B------:R-:W-:-:S05]  /*43f0*/  FSEL R76, R76, RZ, P4 ;  /* 0x000000ff4c4c7208 */ /* 0x000fca0002000000 */
[----:B------:R-:W-:-:S04]  /*4400*/  FMUL.FTZ R76, R76, UR23 ;  /* 0x000000174c4c7c20 */ /* 0x000fc80008410000 */
[----:B------:R-:W-:-:S04]  /*4410*/  FMUL.FTZ R76, R76, UR22 ;  /* 0x000000164c4c7c20 */ /* 0x000fc80008410000 */
[----:B------:R-:W-:-:S07]  /*4420*/  FMUL.FTZ R76, R77, R76 ;  /* 0x0000004c4d4c7220 */ /* 0x000fce0000410000 */
.L_x_3899:
[----:B------:R-:W-:Y:S05]  /*4430*/  BSYNC.RECONVERGENT B1 ;  /* 0x0000000000017941 */ /* 0x000fea0003800200 */
.L_x_3898:
[----:B------:R-:W-:-:S07]  /*4440*/  FADD.FTZ R21, R21, R76 ;  /* 0x0000004c15157221 */ /* 0x000fce0000010000 */
.L_x_3897:
        /* <DEDUP_REMOVED lines=19> */
[----:B------:R-:W-:-:S04]  /*4580*/  HADD2.F32 R77, -RZ, R118.H1_H1 ;  /* 0x30000076ff4d7230 */ /* 0x000fc80000004100 */
[----:B------:R-:W-:-:S05]  /*4590*/  FSEL R76, R76, RZ, P4 ;  /* 0x000000ff4c4c7208 */ /* 0x000fca0002000000 */
[----:B------:R-:W-:-:S04]  /*45a0*/  FMUL.FTZ R76, R76, UR23 ;  /* 0x000000174c4c7c20 */ /* 0x000fc80008410000 */
[----:B------:R-:W-:-:S04]  /*45b0*/  FMUL.FTZ R76, R76, UR22 ;  /* 0x000000164c4c7c20 */ /* 0x000fc80008410000 */
[----:B------:R-:W-:-:S07]  /*45c0*/  FMUL.FTZ R77, R77, R76 ;  /* 0x0000004c4d4d7220 */ /* 0x000fce0000410000 */
.L_x_3902:
[----:B------:R-:W-:Y:S05]  /*45d0*/  BSYNC.RECONVERGENT B1 ;  /* 0x0000000000017941 */ /* 0x000fea0003800200 */
.L_x_3901:
[----:B------:R-:W-:-:S07]  /*45e0*/  FADD.FTZ R22, R22, R77 ;  /* 0x0000004d16167221 */ /* 0x000fce0000010000 */
.L_x_3900:
        /* <DEDUP_REMOVED lines=17> */
[----:B------:R-:W-:Y:S02]  /*4700*/  HADD2.F32 R77, -RZ, R120.H1_H1 ;  /* 0x30000078ff4d7230 */ /* 0x000fe40000004100 */
[----:B------:R-:W-:-:S04]  /*4710*/  FADD.FTZ R76, R87, -R76 ;  /* 0x8000004c574c7221 */ /* 0x000fc80000010000 */
[----:B------:R-:W-:-:S05]  /*4720*/  FMUL.FTZ R76, R76, UR32 ;  /* 0x000000204c4c7c20 */ /* 0x000fca0008410000 */
[----:B------:R-:W-:-:S05]  /*4730*/  FSEL R76, R76, RZ, P4 ;  /* 0x000000ff4c4c7208 */ /* 0x000fca0002000000 */
[----:B------:R-:W-:-:S04]  /*4740*/  FMUL.FTZ R76, R76, UR23 ;  /* 0x000000174c4c7c20 */ /* 0x000fc80008410000 */
[----:B------:R-:W-:-:S04]  /*4750*/  FMUL.FTZ R76, R76, UR22 ;  /* 0x000000164c4c7c20 */ /* 0x000fc80008410000 */
[----:B------:R-:W-:-:S07]  /*4760*/  FMUL.FTZ R76, R77, R76 ;  /* 0x0000004c4d4c7220 */ /* 0x000fce0000410000 */
.L_x_3904:
[----:B------:R-:W-:Y:S05]  /*4770*/  BSYNC.RECONVERGENT B1 ;  /* 0x0000000000017941 */ /* 0x000fea0003800200 */
.L_x_3903:
[----:B------:R-:W-:-:S07]  /*4780*/  FADD.FTZ R23, R23, R76 ;  /* 0x0000004c17177221 */ /* 0x000fce0000010000 */
.L_x_3886:
        /* <DEDUP_REMOVED lines=9> */
.L_x_3905:
        /* <DEDUP_REMOVED lines=9> */
.L_x_3906:
[----:B------:R-:W-:Y:S02]  /*48b0*/  IADD3 R80, PT, PT, R80, 0x80, RZ ;  /* 0x0000008050507810 */ /* 0x000fe40007ffe0ff */
[----:B------:R-:W-:-:S07]  /*48c0*/  IADD3 R81, PT, PT, R81, 0x80, RZ ;  /* 0x0000008051517810 */ /* 0x000fce0007ffe0ff */
.L_x_3879:
[----:B------:R-:W-:Y:S05]  /*48d0*/  BSYNC.RECONVERGENT B0 ;  /* 0x0000000000007941 */ /* 0x000fea0003800200 */
.L_x_3878:
        /* <DEDUP_REMOVED lines=12> */
.L_x_3909:
[----:B------:R-:W-:Y:S05]  /*49a0*/  BRA.U !UP0, `(.L_x_3910) ;  /* 0x0000000908447547 */ /* 0x000fea000b800000 */
[----:B------:R-:W-:-:S04]  /*49b0*/  UISETP.NE.U32.AND UP0, UPT, UR26, URZ, UPT ;  /* 0x000000ff1a00728c */ /* 0x000fc8000bf05070 */
[----:B------:R-:W-:-:S06]  /*49c0*/  UISETP.NE.AND.EX UP0, UPT, UR27, URZ, UPT, UP0 ;  /* 0x000000ff1b00728c */ /* 0x000fcc000bf05300 */
[----:B------:R-:W-:-:S13]  /*49d0*/  PLOP3.LUT P0, PT, PT, PT, UP0, 0x80, 0x8 ;  /* 0x000000000008781c */ /* 0x000fda0003f0f008 */
[----:B------:R-:W-:Y:S05]  /*49e0*/  @!P0 BRA `(.L_x_3911) ;  /* 0x0000000400248947 */ /* 0x000fea0003800000 */
[----:B------:R-:W-:Y:S01]  /*49f0*/  ISETP.LT.AND P4, PT, RZ, UR33, PT ;  /* 0x00000021ff007c0c */ /* 0x000fe2000bf81270 */
[----:B0123-5:R-:W-:Y:S01]  /*4a00*/  HADD2.F32 R79, -RZ, R94.H0_H0 ;  /* 0x2000005eff4f7230 */ /* 0x02ffe20000004100 */
[--C-:B------:R-:W-:Y:S02]  /*4a10*/  SHF.R.U64 R78, R94, 0x10, R95.reuse ;  /* 0x000000105e4e7819 */ /* 0x100fe4000000125f */
[----:B------:R-:W-:-:S03]  /*4a20*/  SHF.R.U32.HI R108, RZ, 0x10, R95 ;  /* 0x00000010ff6c7819 */ /* 0x000fc6000001165f */
        /* <DEDUP_REMOVED lines=8> */
[----:B------:R-:W-:Y:S01]  /*4ab0*/  @P4 FFMA.FTZ R76, R90, UR5, R82 ;  /* 0x000000055a4c4c23 */ /* 0x000fe20008010052 */
[----:B------:R-:W-:-:S03]  /*4ac0*/  @P4 FADD.FTZ R82, R100, -R109 ;  /* 0x8000006d64524221 */ /* 0x000fc60000010000 */
[----:B------:R-:W-:Y:S01]  /*4ad0*/  @P4 FADD.FTZ R83, R93, -R76 ;  /* 0x8000004c5d534221 */ /* 0x000fe20000010000 */
[----:B------:R-:W-:Y:S02]  /*4ae0*/  HADD2.F32 R76, -RZ, R108.H0_H0 ;  /* 0x2000006cff4c7230 */ /* 0x000fe40000004100 */
[----:B------:R-:W-:Y:S01]  /*4af0*/  @P4 FFMA.FTZ R77, R82, UR32, R77 ;  /* 0x00000020524d4c23 */ /* 0x000fe2000801004d */
[----:B------:R-:W-:Y:S01]  /*4b00*/  F2FP.F16.F32.PACK_AB R108, RZ, R79 ;  /* 0x0000004fff6c723e */ /* 0x000fe200000000ff */
[----:B------:R-:W-:Y:S01]  /*4b10*/  @P4 FFMA.FTZ R78, R83, UR32, R78 ;  /* 0x00000020534e4c23 */ /* 0x000fe2000801004e */
[----:B------:R-:W-:-:S04]  /*4b20*/  @P4 FFMA.FTZ R76, R111, UR32, R76 ;  /* 0x000000206f4c4c23 */ /* 0x000fc8000801004c */
        /* <DEDUP_REMOVED lines=13> */
.L_x_3912:
        /* <DEDUP_REMOVED lines=12> */
.L_x_3913:
        /* <DEDUP_REMOVED lines=12> */
.L_x_3914:
        /* <DEDUP_REMOVED lines=16> */
.L_x_3911:
[----:B------:R-:W-:Y:S01]  /*4e80*/  ISETP.LT.AND P4, PT, RZ, UR33, PT ;  /* 0x00000021ff007c0c */ /* 0x000fe2000bf81270 */
[----:B------:R-:W-:-:S12]  /*4e90*/  BRA.U !UP3, `(.L_x_3916) ;  /* 0x000000010b3c7547 */ /* 0x000fd8000b800000 */
[----:B0123--:R-:W-:Y:S01]  /*4ea0*/  @P4 FFMA.FTZ R77, R91, UR5, R82 ;  /* 0x000000055b4d4c23 */ /* 0x00ffe20008010052 */
        /* <DEDUP_REMOVED lines=14> */
.L_x_3916:
        /* <DEDUP_REMOVED lines=17> */
.L_x_3917:
[----:B------:R-:W-:Y:S05]  /*50a0*/  BRA.U !UP3, `(.L_x_3918) ;  /* 0x000000010b3c7547 */ /* 0x000fea000b800000 */
[----:B0123--:R-:W-:Y:S01]  /*50b0*/  @P4 FFMA.FTZ R77, R101, UR5, R82 ;  /* 0x00000005654d4c23 */ /* 0x00ffe20008010052 */
        /* <DEDUP_REMOVED lines=14> */
.L_x_3918:
[----:B------:R-:W-:Y:S05]  /*51a0*/  BRA.U !UP3, `(.L_x_3915) ;  /* 0x000000090bec7547 */ /* 0x000fea000b800000 */
[----:B0123-5:R-:W-:Y:S01]  /*51b0*/  SHF.R.U32.HI R76, RZ, 0x10, R95 ;  /* 0x00000010ff4c7819 */ /* 0x02ffe2000001165f */
        /* <DEDUP_REMOVED lines=16> */
.L_x_3910:
[----:B------:R-:W-:-:S04]  /*52c0*/  UISETP.NE.U32.AND UP0, UPT, UR26, URZ, UPT ;  /* 0x000000ff1a00728c */ /* 0x000fc8000bf05070 */
[----:B------:R-:W-:-:S06]  /*52d0*/  UISETP.NE.AND.EX UP0, UPT, UR27, URZ, UPT, UP0 ;  /* 0x000000ff1b00728c */ /* 0x000fcc000bf05300 */
[----:B------:R-:W-:-:S13]  /*52e0*/  PLOP3.LUT P0, PT, PT, PT, UP0, 0x80, 0x8 ;  /* 0x000000000008781c */ /* 0x000fda0003f0f008 */
[----:B------:R-:W-:Y:S05]  /*52f0*/  @!P0 BRA `(.L_x_3919) ;  /* 0x00000004001c8947 */ /* 0x000fea0003800000 */
        /* <DEDUP_REMOVED lines=24> */
.L_x_3920:
        /* <DEDUP_REMOVED lines=16> */
.L_x_3921:
        /* <DEDUP_REMOVED lines=15> */
.L_x_3922:
[----:B------:R-:W-:Y:S02]  /*5670*/  F2FP.F16.F32.PACK_AB R79, RZ, R79 ;  /* 0x0000004fff4f723e */ /* 0x000fe400000000ff */
        /* <DEDUP_REMOVED lines=15> */
.L_x_3919:
        /* <DEDUP_REMOVED lines=24> */
.L_x_3925:
[----:B------:R-:W-:Y:S05]  /*58f0*/  BSYNC.RECONVERGENT B1 ;  /* 0x0000000000017941 */ /* 0x000fea0003800200 */
.L_x_3924:
[----:B------:R-:W-:-:S07]  /*5900*/  FADD.FTZ R16, R16, R77 ;  /* 0x0000004d10107221 */ /* 0x000fce0000010000 */
.L_x_3923:
        /* <DEDUP_REMOVED lines=24> */
.L_x_3928:
[----:B------:R-:W-:Y:S05]  /*5a90*/  BSYNC.RECONVERGENT B1 ;  /* 0x0000000000017941 */ /* 0x000fea0003800200 */
.L_x_3927:
[----:B------:R-:W-:-:S07]  /*5aa0*/  FADD.FTZ R17, R17, R76 ;  /* 0x0000004c11117221 */ /* 0x000fce0000010000 */
.L_x_3926:
        /* <DEDUP_REMOVED lines=24> */
.L_x_3931:
[----:B------:R-:W-:Y:S05]  /*5c30*/  BSYNC.RECONVERGENT B1 ;  /* 0x0000000000017941 */ /* 0x000fea0003800200 */
.L_x_3930:
[----:B------:R-:W-:-:S07]  /*5c40*/  FADD.FTZ R18, R18, R77 ;  /* 0x0000004d12127221 */ /* 0x000fce0000010000 */
.L_x_3929:
[----:B------:R-:W-:Y:S05]  /*5c50*/  BRA.U !UP3, `(.L_x_3915) ;  /* 0x000000010b407547 */ /* 0x000fea000b800000 */
[----:B0123--:R-:W-:Y:S01]  /*5c60*/  FFMA.FTZ R77, R104, UR5, R82 ;  /* 0x00000005684d7c23 */ /* 0x00ffe20008010052 */
[----:B------:R-:W-:-:S03]  /*5c70*/  ISETP.LT.AND P4, PT, RZ, UR33, PT ;  /* 0x00000021ff007c0c */ /* 0x000fc6000bf81270 */
[----:B------:R-:W-:-:S04]  /*5c80*/  FADD.FTZ R77, R102, -R77 ;  /* 0x8000004d664d7221 */ /* 0x000fc80000010000 */
[----:B------:R-:W-:-:S05]  /*5c90*/  FMUL.FTZ R76, R77, UR32 ;  /* 0x000000204d4c7c20 */ /* 0x000fca0008410000 */
[----:B------:R-:W-:Y:S02]  /*5ca0*/  FSEL R76, R76, RZ, P4 ;  /* 0x000000ff4c4c7208 */ /* 0x000fe40002000000 */
[----:B-----5:R-:W-:-:S03]  /*5cb0*/  ISETP.GE.U32.AND P4, PT, R89, 0x1000000, PT ;  /* 0x010000005900780c */ /* 0x020fc60003f86070 */
        /* <DEDUP_REMOVED lines=9> */
[----:B------:R-:W-:-:S07]  /*5d50*/  PRMT R107, R77, 0x7610, R107 ;  /* 0x000076104d6b7816 */ /* 0x000fce000000006b */
.L_x_3915:
        /* <DEDUP_REMOVED lines=9> */
.L_x_3932:
        /* <DEDUP_REMOVED lines=9> */
.L_x_3908:
[----:B------:R-:W-:Y:S05]  /*5e80*/  BSYNC.RECONVERGENT B0 ;  /* 0x0000000000007941 */ /* 0x000fea0003800200 */
.L_x_3907:
[----:B------:R-:W-:Y:S02]  /*5e90*/  UIADD3 UR11, UPT, UPT, UR11, UR28, URZ ;  /* 0x0000001c0b0b7290 */ /* 0x000fe4000fffe0ff */
[----:B------:R-:W-:Y:S02]  /*5ea0*/  UPLOP3.LUT UP1, UPT, UPT, UPT, UP1, 0x40, 0x4 ;  /* 0x000000000004789c */ /* 0x000fe40003f2e810 */
[----:B------:R-:W-:-:S09]  /*5eb0*/  UISETP.GE.AND UP0, UPT, UR11, UR29, UPT ;  /* 0x0000001d0b00728c */ /* 0x000fd2000bf06270 */
[----:B------:R-:W-:Y:S05]  /*5ec0*/  BRA.U !UP0, `(.L_x_3933) ;  /* 0xffffffa508987547 */ /* 0x000fea000b83ffff */
.L_x_3838:
[----:B------:R-:W0:Y:S01]  /*5ed0*/  S2UR UR4, SR_CTAID.X ;  /* 0x00000000000479c3 */ /* 0x000e220000002500 */
[----:B------:R-:W-:Y:S01]  /*5ee0*/  BSSY.RECONVERGENT B0, `(.L_x_3934) ;  /* 0x000000f000007945 */ /* 0x000fe20003800200 */
[----:B0-----:R-:W-:-:S06]  /*5ef0*/  UIMAD UR4, UR4, UR9, URZ ;  /* 0x00000009040472a4 */ /* 0x001fcc000f8e02ff */
[----:B------:R-:W-:-:S04]  /*5f00*/  MOV R9, UR4 ;  /* 0x0000000400097c02 */ /* 0x000fc80008000f00 */
[----:B------:R-:W-:Y:S01]  /*5f10*/  LEA.HI R9, R9, R0, RZ, 0x1e ;  /* 0x0000000009097211 */ /* 0x000fe200078ff0ff */
[----:B------:R-:W-:Y:S06]  /*5f20*/  @!P3 BRA `(.L_x_3935) ;  /* 0x000000000028b947 */ /* 0x000fec0003800000 */
[----:B------:R-:W0:Y:S08]  /*5f30*/  LDC.64 R2, c[0x0][0x440] ;  /* 0x00011000ff027b82 */ /* 0x000e300000000a00 */
[----:B-----5:R-:W1:Y:S08]  /*5f40*/  LDC.64 R4, c[0x0][0x448] ;  /* 0x00011200ff047b82 */ /* 0x020e700000000a00 */
        /* <DEDUP_REMOVED lines=8> */
.L_x_3935:
[----:B------:R-:W-:Y:S05]  /*5fd0*/  BSYNC.RECONVERGENT B0 ;  /* 0x0000000000007941 */ /* 0x000fea0003800200 */
.L_x_3934:
[----:B------:R-:W-:Y:S04]  /*5fe0*/  BSSY.RECONVERGENT B0, `(.L_x_3936) ;  /* 0x000000c000007945 */ /* 0x000fe80003800200 */
[----:B------:R-:W-:Y:S05]  /*5ff0*/  @!P1 BRA `(.L_x_3937) ;  /* 0x0000000000289947 */ /* 0x000fea0003800000 */
[----:B0-----:R-:W0:Y:S08]  /*6000*/  LDC.64 R2, c[0x0][0x440] ;  /* 0x00011000ff027b82 */ /* 0x001e300000000a00 */
        /* <DEDUP_REMOVED lines=9> */
.L_x_3937:
[----:B------:R-:W-:Y:S05]  /*60a0*/  BSYNC.RECONVERGENT B0 ;  /* 0x0000000000007941 */ /* 0x000fea0003800200 */
.L_x_3936:
[----:B------:R-:W-:Y:S05]  /*60b0*/  @!P2 EXIT ;  /* 0x000000000000a94d */ /* 0x000fea0003800000 */
[----:B0-----:R-:W0:Y:S08]  /*60c0*/  LDC.64 R2, c[0x0][0x440] ;  /* 0x00011000ff027b82 */ /* 0x001e300000000a00 */
[----:B-----5:R-:W1:Y:S08]  /*60d0*/  LDC.64 R4, c[0x0][0x448] ;  /* 0x00011200ff047b82 */ /* 0x020e700000000a00 */
        /* <DEDUP_REMOVED lines=8> */
.L_x_3938:
        /* <DEDUP_REMOVED lines=10> */
.L_x_6769:


//--------------------- .text._ZN10layer_norm22ln_bwd_finalize_kernelINS_22Kernel_traits_finalizeILj1536Ef6__halfS2_S2_fjLb1ELj1024ELj4ENS_18Kernel_traits_baseILj1536EfS2_S2_S2_fjLj1024EEEEELb1ELb1EEEvNS_9BwdParamsE --------------------------
	.section	.text._ZN10layer_norm22ln_bwd_finalize_kernelINS_22Kernel_traits_finalizeILj1536Ef6__halfS2_S2_fjLb1ELj1024ELj4ENS_18Kernel_traits_baseILj1536EfS2_S2_S2_fjLj1024EEEEELb1ELb1EEEvNS_9BwdParamsE,"ax",@progbits
	.align	128
        .global         _ZN10layer_norm22ln_bwd_finalize_kernelINS_22Kernel_traits_finalizeILj1536Ef6__halfS2_S2_fjLb1ELj1024ELj4ENS_18Kernel_traits_baseILj1536EfS2_S2_S2_fjLj1024EEEEELb1ELb1EEEvNS_9BwdParamsE
        .type           _ZN10layer_norm22ln_bwd_finalize_kernelINS_22Kernel_traits_finalizeILj1536Ef6__halfS2_S2_fjLb1ELj1024ELj4ENS_18Kernel_traits_baseILj1536EfS2_S2_S2_fjLj1024EEEEELb1ELb1EEEvNS_9BwdParamsE,@function
        .size           _ZN10layer_norm22ln_bwd_finalize_kernelINS_22Kernel_traits_finalizeILj1536Ef6__halfS2_S2_fjLb1ELj1024ELj4ENS_18Kernel_traits_baseILj1536EfS2_S2_S2_fjLj1024EEEEELb1ELb1EEEvNS_9BwdParamsE,(.L_x_6770 - _ZN10layer_norm22ln_bwd_finalize_kernelINS_22Kernel_traits_finalizeILj1536Ef6__halfS2_S2_fjLb1ELj1024ELj4ENS_18Kernel_traits_baseILj1536EfS2_S2_S2_fjLj1024EEEEELb1ELb1EEEvNS_9BwdParamsE)
        .other          _ZN10layer_norm22ln_bwd_finalize_kernelINS_22Kernel_traits_finalizeILj1536Ef6__halfS2_S2_fjLb1ELj1024ELj4ENS_18Kernel_traits_baseILj1536EfS2_S2_S2_fjLj1024EEEEELb1ELb1EEEvNS_9BwdParamsE,@"STO_CUDA_ENTRY STV_DEFAULT"
_ZN10layer_norm22ln_bwd_finalize_kernelINS_22Kernel_traits_finalizeILj1536Ef6__halfS2_S2_fjLb1ELj1024ELj4ENS_18Kernel_traits_baseILj1536EfS2_S2_S2_fjLj1024EEEEELb1ELb1EEEvNS_9BwdParamsE:
.text._ZN10layer_norm22ln_bwd_finalize_kernelINS_22Kernel_traits_finalizeILj1536Ef6__halfS2_S2_fjLb1ELj1024ELj4ENS_18Kernel_traits_baseILj1536EfS2_S2_S2_fjLj1024EEEEELb1ELb1EEEvNS_9BwdParamsE:
        /* <DEDUP_REMOVED lines=56> */
.L_x_3943:
        /* <DEDUP_REMOVED lines=87> */
.L_x_3942:
[----:B------:R-:W-:Y:S05]  /*08f0*/  BSYNC.RECONVERGENT B1 ;  /* 0x0000000000017941 */ /* 0x000fea0003800200 */
.L_x_3941:
        /* <DEDUP_REMOVED lines=51> */
.L_x_3945:
[----:B------:R-:W-:Y:S05]  /*0c30*/  BSYNC.RECONVERGENT B1 ;  /* 0x0000000000017941 */ /* 0x000fea0003800200 */
.L_x_3944:
        /* <DEDUP_REMOVED lines=30> */
.L_x_3947:
[----:B------:R-:W-:Y:S05]  /*0e20*/  BSYNC.RECONVERGENT B1 ;  /* 0x0000000000017941 */ /* 0x000fea0003800200 */
.L_x_3946:
        /* <DEDUP_REMOVED lines=15> */
.L_x_3940:
[----:B------:R-:W-:Y:S05]  /*0f20*/  BSYNC.RECONVERGENT B0 ;  /* 0x0000000000007941 */ /* 0x000fea0003800200 */
.L_x_3939:
        /* <DEDUP_REMOVED lines=72> */
.L_x_3948:
        /* <DEDUP_REMOVED lines=13> */
.L_x_6770:


//--------------------- .text._ZN10layer_norm13ln_bwd_kernelINS_13Kernel_traitsIf6__halfS2_S2_fjLj1536ELj1ELj1ELj4ELj8ENS_18Kernel_traits_baseILj1536EfS2_S2_S2_fjLj128EEEEELb1ELb1ELb1ELb1EEEvNS_9BwdParamsE --------------------------
	.section	.text._ZN10layer_norm13ln_bwd_kernelINS_13Kernel_traitsIf6__halfS2_S2_fjLj1536ELj1ELj1ELj4ELj8ENS_18Kernel_traits_baseILj1536EfS2_S2_S2_fjLj128EEEEELb1ELb1ELb1ELb1EEEvNS_9BwdParamsE,"ax",@progbits
	.align	128
        .global         _ZN10layer_norm13ln_bwd_kernelINS_13Kernel_traitsIf6__halfS2_S2_fjLj1536ELj1ELj1ELj4ELj8ENS_18Kernel_traits_baseILj1536EfS2_S2_S2_fjLj128EEEEELb1ELb1ELb1ELb1EEEvNS_9BwdParamsE
        .type           _ZN10layer_norm13ln_bwd_kernelINS_13Kernel_traitsIf6__halfS2_S2_fjLj1536ELj1ELj1ELj4ELj8ENS_18Kernel_traits_baseILj1536EfS2_S2_S2_fjLj128EEEEELb1ELb1ELb1ELb1EEEvNS_9BwdParamsE,@function
        .size           _ZN10layer_norm13ln_bwd_kernelINS_13Kernel_traitsIf6__halfS2_S2_fjLj1536ELj1ELj1ELj4ELj8ENS_18Kernel_traits_baseILj1536EfS2_S2_S2_fjLj128EEEEELb1ELb1ELb1ELb1EEEvNS_9BwdParamsE,(.L_x_6771 - _ZN10layer_norm13ln_bwd_kernelINS_13Kernel_traitsIf6__halfS2_S2_fjLj1536ELj1ELj1ELj4ELj8ENS_18Kernel_traits_baseILj1536EfS2_S2_S2_fjLj128EEEEELb1ELb1ELb1ELb1EEEvNS_9BwdParamsE)
        .other          _ZN10layer_norm13ln_bwd_kernelINS_13Kernel_traitsIf6__halfS2_S2_fjLj1536ELj1ELj1ELj4ELj8ENS_18Kernel_traits_baseILj1536EfS2_S2_S2_fjLj128EEEEELb1ELb1ELb1ELb1EEEvNS_9BwdParamsE,@"STO_CUDA_ENTRY STV_DEFAULT"
_ZN10layer_norm13ln_bwd_kernelINS_13Kernel_traitsIf6__halfS2_S2_fjLj1536ELj1ELj1ELj4ELj8ENS_18Kernel_traits_baseILj1536EfS2_S2_S2_fjLj128EEEEELb1ELb1ELb1ELb1EEEvNS_9BwdParamsE:
.text._ZN10layer_norm13ln_bwd_kernelINS_13Kernel_traitsIf6__halfS2_S2_fjLj1536ELj1ELj1ELj4ELj8ENS_18Kernel_traits_baseILj1536EfS2_S2_S2_fjLj128EEEEELb1ELb1ELb1ELb1EEEvNS_9BwdParamsE:
        /* <DEDUP_REMOVED lines=46> */
.L_x_4010:
        /* <DEDUP_REMOVED lines=34> */
[--C-:B------:R-:W-:Y:S02]  /*0500*/  IMAD.WIDE.U32 R4, R5, 0x8, R14.reuse ;  /* 0x0000000805047825 */ /* 0x100fe400078e000e */
[----:B------:R-:W3:Y:S01]  /*0510*/  LDG.E.64 R6, desc[UR20][R6.64] ;  /* 0x0000001406067981 */ /* 0x000ee2000c1e1b00 */
[----:B------:R-:W-:Y:S01]  /*0520*/  LEA.HI.SX32 R81, R81, R0, 0x1e ;  /* 0x0000000051517211 */ /* 0x000fe200078ff2ff */
[----:B------:R-:W-:Y:S01]  /*0530*/  IMAD.WIDE.U32 R14, R9, 0x8, R14 ;  /* 0x00000008090e7825 */ /* 0x000fe200078e000e */
[----:B------:R-:W-:Y:S01]  /*0540*/  MOV R76, UR30 ;  /* 0x0000001e004c7c02 */ /* 0x000fe20008000f00 */
[----:B------:R-:W4:Y:S01]  /*0550*/  LDG.E.64 R4, desc[UR20][R4.64] ;  /* 0x0000001404047981 */ /* 0x000f22000c1e1b00 */
[C---:B------:R-:W-:Y:S01]  /*0560*/  IADD3 R87, PT, PT, R81.reuse, 0x80, RZ ;  /* 0x0000008051577810 */ /* 0x040fe20007ffe0ff */
[C-C-:B-1----:R-:W-:Y:S01]  /*0570*/  IMAD.WIDE.U32 R8, R81.reuse, 0x8, R2.reuse ;  /* 0x0000000851087825 */ /* 0x142fe200078e0002 */
[----:B------:R-:W-:Y:S01]  /*0580*/  IADD3 R89, PT, PT, R81, 0x100, RZ ;  /* 0x0000010051597810 */ /* 0x000fe20007ffe0ff */
[----:B------:R-:W4:Y:S01]  /*0590*/  LDG.E.64 R14, desc[UR20][R14.64] ;  /* 0x000000140e0e7981 */ /* 0x000f22000c1e1b00 */
[----:B------:R-:W-:Y:S01]  /*05a0*/  MOV R77, UR31 ;  /* 0x0000001f004d7c02 */ /* 0x000fe20008000f00 */
[----:B------:R-:W-:-:S02]  /*05b0*/  IMAD.WIDE.U32 R10, R87, 0x8, R2 ;  /* 0x00000008570a7825 */ /* 0x000fc400078e0002 */
[----:B------:R-:W4:Y:S02]  /*05c0*/  LDG.E.64 R8, desc[UR20][R8.64] ;  /* 0x0000001408087981 */ /* 0x000f24000c1e1b00 */
[----:B------:R-:W-:Y:S02]  /*05d0*/  IMAD.WIDE.U32 R12, R89, 0x8, R2 ;  /* 0x00000008590c7825 */ /* 0x000fe400078e0002 */
[----:B------:R0:W4:Y:S04]  /*05e0*/  LDG.E R80, desc[UR20][R76.64] ;  /* 0x000000144c507981 */ /* 0x000128000c1e1900 */
        /* <DEDUP_REMOVED lines=11> */
[----:B--2---:R-:W-:-:S06]  /*06a0*/  IMAD.WIDE.U32 R112, R85, 0x4, R82 ;  /* 0x0000000455707825 */ /* 0x004fcc00078e0052 */
[----:B------:R-:W5:Y:S01]  /*06b0*/  LDG.E R112, desc[UR20][R112.64] ;  /* 0x0000001470707981 */ /* 0x000f62000c1e1900 */
[----:B------:R-:W-:-:S04]  /*06c0*/  ISETP.NE.U32.AND P0, PT, RZ, UR4, PT ;  /* 0x00000004ff007c0c */ /* 0x000fc8000bf05070 */
[----:B------:R-:W-:-:S13]  /*06d0*/  ISETP.NE.AND.EX P0, PT, RZ, UR5, PT, P0 ;  /* 0x00000005ff007c0c */ /* 0x000fda000bf05300 */
[----:B------:R-:W1:Y:S08]  /*06e0*/  @P0 LDC.64 R78, c[0x0][0x438] ;  /* 0x00010e00ff4e0b82 */ /* 0x000e700000000a00 */
[----:B------:R-:W2:Y:S08]  /*06f0*/  @P0 LDC.64 R2, c[0x0][0x438] ;  /* 0x00010e00ff020b82 */ /* 0x000eb00000000a00 */
[----:B0-----:R-:W0:Y:S01]  /*0700*/  @P0 LDC.64 R76, c[0x0][0x438] ;  /* 0x00010e00ff4c0b82 */ /* 0x001e220000000a00 */
[----:B------:R-:W-:-:S02]  /*0710*/  IADD3 R91, PT, PT, R85, 0x80, RZ ;  /* 0x00000080555b7810 */ /* 0x000fc40007ffe0ff */
[----:B------:R-:W-:-:S03]  /*0720*/  IADD3 R93, PT, PT, R85, 0x100, RZ ;  /* 0x00000100555d7810 */ /* 0x000fc60007ffe0ff */
[----:B------:R-:W-:-:S04]  /*0730*/  IMAD.WIDE.U32 R84, R91, 0x4, R82 ;  /* 0x000000045b547825 */ /* 0x000fc800078e0052 */
[----:B------:R-:W-:Y:S01]  /*0740*/  IMAD.WIDE.U32 R82, R93, 0x4, R82 ;  /* 0x000000045d527825 */ /* 0x000fe200078e0052 */
[----:B------:R-:W5:Y:S03]  /*0750*/  LDG.E R111, desc[UR20][R84.64] ;  /* 0x00000014546f7981 */ /* 0x000f66000c1e1900 */
[----:B-1----:R-:W-:-:S04]  /*0760*/  @P0 IMAD.WIDE.U32 R78, R81, 0x8, R78 ;  /* 0x00000008514e0825 */ /* 0x002fc800078e004e */
[----:B--2---:R-:W-:Y:S01]  /*0770*/  @P0 IMAD.WIDE.U32 R90, R87, 0x8, R2 ;  /* 0x00000008575a0825 */ /* 0x004fe200078e0002 */
[----:B------:R1:W5:Y:S04]  /*0780*/  @P0 LDG.E.64 R98, desc[UR20][R78.64] ;  /* 0x000000144e620981 */ /* 0x000368000c1e1b00 */
[----:B------:R2:W5:Y:S01]  /*0790*/  @P0 LDG.E.64 R96, desc[UR20][R90.64] ;  /* 0x000000145a600981 */ /* 0x000562000c1e1b00 */
[----:B0-----:R-:W-:-:S03]  /*07a0*/  @P0 IMAD.WIDE.U32 R92, R89, 0x8, R76 ;  /* 0x00000008595c0825 */ /* 0x001fc600078e004c */
[----:B------:R0:W5:Y:S04]  /*07b0*/  LDG.E R2, desc[UR20][R82.64] ;  /* 0x0000001452027981 */ /* 0x000168000c1e1900 */
[----:B------:R0:W5:Y:S01]  /*07c0*/  @P0 LDG.E.64 R94, desc[UR20][R92.64] ;  /* 0x000000145c5e0981 */ /* 0x000162000c1e1b00 */
[----:B------:R-:W-:Y:S02]  /*07d0*/  ISETP.NE.AND P0, PT, RZ, UR27, PT ;  /* 0x0000001bff007c0c */ /* 0x000fe4000bf05270 */
[----:B---3--:R-:W-:Y:S02]  /*07e0*/  MOV R89, R6 ;  /* 0x0000000600597202 */ /* 0x008fe40000000f00 */
[----:B------:R-:W-:Y:S02]  /*07f0*/  SHF.R.U64 R88, R6, 0x10, R7 ;  /* 0x0000001006587819 */ /* 0x000fe40000001207 */
[----:B------:R-:W-:-:S02]  /*0800*/  MOV R87, R7 ;  /* 0x0000000700577202 */ /* 0x000fc40000000f00 */
[----:B------:R-:W-:Y:S02]  /*0810*/  SHF.R.U32.HI R6, RZ, 0x10, R7 ;  /* 0x00000010ff067819 */ /* 0x000fe40000011607 */
[----:B----4-:R-:W-:Y:S02]  /*0820*/  MOV R86, R4 ;  /* 0x0000000400567202 */ /* 0x010fe40000000f00 */
[----:B------:R-:W-:Y:S02]  /*0830*/  SHF.R.U32.HI R7, RZ, 0x10, R9 ;  /* 0x00000010ff077819 */ /* 0x000fe40000011609 */
[----:B------:R-:W-:Y:S02]  /*0840*/  SHF.R.U64 R81, R4, 0x10, R5 ;  /* 0x0000001004517819 */ /* 0x000fe40000001205 */
[----:B-1----:R-:W-:Y:S01]  /*0850*/  MOV R79, R14 ;  /* 0x0000000e004f7202 */ /* 0x002fe20000000f00 */
[----:B------:R-:W-:Y:S01]  /*0860*/  HADD2.F32 R7, -RZ, R7.H0_H0 ;  /* 0x20000007ff077230 */ /* 0x000fe20000004100 */
[----:B------:R-:W-:-:S02]  /*0870*/  SHF.R.U64 R76, R14, 0x10, R15 ;  /* 0x000000100e4c7819 */ /* 0x000fc4000000120f */
[----:B------:R-:W-:Y:S02]  /*0880*/  MOV R0, R15 ;  /* 0x0000000f00007202 */ /* 0x000fe40000000f00 */
[----:B------:R-:W-:Y:S01]  /*0890*/  SHF.R.U32.HI R14, RZ, 0x10, R15 ;  /* 0x00000010ff0e7819 */ /* 0x000fe2000001160f */
[----:B------:R-:W-:Y:S01]  /*08a0*/  HADD2.F32 R15, -RZ, R11.H0_H0 ;  /* 0x2000000bff0f7230 */ /* 0x000fe20000004100 */
[----:B------:R-:W-:Y:S01]  /*08b0*/  SHF.R.U64 R4, R8, 0x10, R9 ;  /* 0x0000001008047819 */ /* 0x000fe20000001209 */
[----:B------:R-:W-:Y:S01]  /*08c0*/  HADD2.F32 R8, -RZ, R8.H0_H0 ;  /* 0x20000008ff087230 */ /* 0x000fe20000004100 */
[----:B--2---:R-:W-:Y:S01]  /*08d0*/  FSEL R91, R80, RZ, !P0 ;  /* 0x000000ff505b7208 */ /* 0x004fe20004000000 */
[----:B------:R-:W-:Y:S01]  /*08e0*/  HADD2.F32 R80, -RZ, R12.H0_H0 ;  /* 0x2000000cff507230 */ /* 0x000fe20000004100 */
[----:B0-----:R-:W-:Y:S01]  /*08f0*/  SHF.R.U64 R83, R10, 0x10, R11 ;  /* 0x000000100a537819 */ /* 0x001fe2000000120b */
[----:B------:R-:W-:Y:S01]  /*0900*/  HADD2.F32 R9, -RZ, R9.H0_H0 ;  /* 0x20000009ff097230 */ /* 0x000fe20000004100 */
[--C-:B------:R-:W-:Y:S01]  /*0910*/  SHF.R.U64 R90, R12, 0x10, R13.reuse ;  /* 0x000000100c5a7819 */ /* 0x100fe2000000120d */
[----:B------:R-:W-:Y:S01]  /*0920*/  HADD2.F32 R10, -RZ, R10.H0_H0 ;  /* 0x2000000aff0a7230 */ /* 0x000fe20000004100 */
[----:B------:R-:W-:Y:S01]  /*0930*/  SHF.R.U32.HI R102, RZ, 0x10, R13 ;  /* 0x00000010ff667819 */ /* 0x000fe2000001160d */
[----:B------:R-:W-:-:S02]  /*0940*/  HADD2.F32 R85, -RZ, R13.H0_H0 ;  /* 0x2000000dff557230 */ /* 0x000fc40000004100 */
[C---:B------:R-:W-:Y:S01]  /*0950*/  FADD.FTZ R7, -R91.reuse, R7 ;  /* 0x000000075b077221 */ /* 0x040fe20000010100 */
[C---:B------:R-:W-:Y:S01]  /*0960*/  FADD.FTZ R3, -R91.reuse, R8 ;  /* 0x000000085b037221 */ /* 0x040fe20000010100 */
[----:B------:R-:W-:Y:S02]  /*0970*/  HADD2.F32 R12, -RZ, R83.H0_H0 ;  /* 0x20000053ff0c7230 */ /* 0x000fe40000004100 */
[C---:B------:R-:W-:Y:S01]  /*0980*/  FADD.FTZ R13, -R91.reuse, R15 ;  /* 0x0000000f5b0d7221 */ /* 0x040fe20000010100 */
[----:B------:R-:W-:Y:S02]  /*0990*/  HADD2.F32 R89, -RZ, R89.H0_H0 ;  /* 0x20000059ff597230 */ /* 0x000fe40000004100 */
[----:B------:R-:W-:Y:S01]  /*09a0*/  FADD.FTZ R15, -R91, R80 ;  /* 0x000000505b0f7221 */ /* 0x000fe20000010100 */
[----:B------:R-:W-:Y:S01]  /*09b0*/  HADD2.F32 R4, -RZ, R4.H0_H0 ;  /* 0x20000004ff047230 */ /* 0x000fe20000004100 */
[----:B------:R-:W-:Y:S01]  /*09c0*/  MOV R77, R5 ;  /* 0x00000005004d7202 */ /* 0x000fe20000000f00 */
[----:B------:R-:W-:Y:S01]  /*09d0*/  HADD2.F32 R80, -RZ, R6.H0_H0 ;  /* 0x20000006ff507230 */ /* 0x000fe20000004100 */
[----:B------:R-:W-:Y:S01]  /*09e0*/  SHF.R.U32.HI R82, RZ, 0x10, R5 ;  /* 0x00000010ff527819 */ /* 0x000fe20000011605 */
[----:B------:R-:W-:Y:S01]  /*09f0*/  FMUL.FTZ R6, R7, UR29 ;  /* 0x0000001d07067c20 */ /* 0x000fe20008410000 */
[----:B------:R-:W-:Y:S01]  /*0a00*/  SHF.R.U32.HI R78, RZ, 0x10, R11 ;  /* 0x00000010ff4e7819 */ /* 0x000fe2000001160b */
[C---:B------:R-:W-:Y:S01]  /*0a10*/  FADD.FTZ R5, -R91.reuse, R9 ;  /* 0x000000095b057221 */ /* 0x040fe20000010100 */
[----:B------:R-:W-:Y:S01]  /*0a20*/  FADD.FTZ R11, -R91, R10 ;  /* 0x0000000a5b0b7221 */ /* 0x000fe20000010100 */
[----:B------:R-:W-:Y:S01]  /*0a30*/  FMUL.FTZ R3, R3, UR29 ;  /* 0x0000001d03037c20 */ /* 0x000fe20008410000 */
[----:B------:R-:W-:-:S02]  /*0a40*/  HADD2.F32 R88, -RZ, R88.H0_H0 ;  /* 0x20000058ff587230 */ /* 0x000fc40000004100 */
[C---:B------:R-:W-:Y:S01]  /*0a50*/  FADD.FTZ R12, -R91.reuse, R12 ;  /* 0x0000000c5b0c7221 */ /* 0x040fe20000010100 */
[-C--:B-----5:R-:W-:Y:S01]  /*0a60*/  FMUL.FTZ R8, R36, R89.reuse ;  /* 0x0000005924087220 */ /* 0x0a0fe20000410000 */
[----:B------:R-:W-:Y:S01]  /*0a70*/  FADD.FTZ R4, -R91, R4 ;  /* 0x000000045b047221 */ /* 0x000fe20000010100 */
[----:B------:R-:W-:Y:S02]  /*0a80*/  HADD2.F32 R87, -RZ, R87.H0_H0 ;  /* 0x20000057ff577230 */ /* 0x000fe40000004100 */
[----:B------:R-:W-:Y:S01]  /*0a90*/  FADD.FTZ R55, R55, R80 ;  /* 0x0000005037377221 */ /* 0x000fe20000010000 */
[-C--:B------:R-:W-:Y:S01]  /*0aa0*/  FFMA.FTZ R43, R6, R80.reuse, R43 ;  /* 0x00000050062b7223 */ /* 0x080fe2000001002b */
[----:B------:R-:W-:Y:S01]  /*0ab0*/  FMUL.FTZ R9, R39, R80 ;  /* 0x0000005027097220 */ /* 0x000fe20000410000 */
[----:B------:R-:W-:Y:S02]  /*0ac0*/  HADD2.F32 R83, -RZ, R86.H0_H0 ;  /* 0x20000056ff537230 */ /* 0x000fe40000004100 */
[----:B------:R-:W-:Y:S01]  /*0ad0*/  FMUL.FTZ R5, R5, UR29 ;  /* 0x0000001d05057c20 */ /* 0x000fe20008410000 */
[----:B------:R-:W-:Y:S01]  /*0ae0*/  FFMA.FTZ R40, R3, R89, R40 ;  /* 0x0000005903287223 */ /* 0x000fe20000010028 */
[----:B------:R-:W-:Y:S01]  /*0af0*/  FADD.FTZ R52, R52, R89 ;  /* 0x0000005934347221 */ /* 0x000fe20000010000 */
[----:B------:R-:W-:-:S02]  /*0b00*/  HADD2.F32 R80, -RZ, R81.H0_H0 ;  /* 0x20000051ff507230 */ /* 0x000fc40000004100 */
[----:B------:R-:W-:Y:S01]  /*0b10*/  FMUL.FTZ R11, R11, UR29 ;  /* 0x0000001d0b0b7c20 */ /* 0x000fe20008410000 */
[----:B------:R-:W-:Y:S01]  /*0b20*/  FMUL.FTZ R7, R37, R88 ;  /* 0x0000005825077220 */ /* 0x000fe20000410000 */
[----:B------:R-:W-:Y:S02]  /*0b30*/  HADD2.F32 R89, -RZ, R77.H0_H0 ;  /* 0x2000004dff597230 */ /* 0x000fe40000004100 */
[----:B------:R-:W-:Y:S01]  /*0b40*/  FADD.FTZ R84, RZ, R8 ;  /* 0x00000008ff547221 */ /* 0x000fe20000010000 */
[----:B------:R-:W-:Y:S01]  /*0b50*/  FMUL.FTZ R12, R12, UR29 ;  /* 0x0000001d0c0c7c20 */ /* 0x000fe20008410000 */
[----:B------:R-:W-:Y:S01]  /*0b60*/  FMUL.FTZ R4, R4, UR29 ;  /* 0x0000001d04047c20 */ /* 0x000fe20008410000 */
[----:B------:R-:W-:Y:S02]  /*0b70*/  HADD2.F32 R77, -RZ, R0.H0_H0 ;  /* 0x20000000ff4d7230 */ /* 0x000fe40000004100 */
[----:B------:R-:W-:Y:S01]  /*0b80*/  FFMA.FTZ R81, R3, R8, RZ ;  /* 0x0000000803517223 */ /* 0x000fe200000100ff */
[----:B------:R-:W-:-:S02]  /*0b90*/  HADD2.F32 R0, -RZ, R14.H0_H0 ;  /* 0x2000000eff007230 */ /* 0x000fc40000004100 */
[-C--:B------:R-:W-:Y:S01]  /*0ba0*/  FFMA.FTZ R42, R5, R87.reuse, R42 ;  /* 0x00000057052a7223 */ /* 0x080fe2000001002a */
[----:B------:R-:W-:Y:S02]  /*0bb0*/  HADD2.F32 R78, -RZ, R78.H0_H0 ;  /* 0x2000004eff4e7230 */ /* 0x000fe40000004100 */
[----:B------:R-:W-:Y:S01]  /*0bc0*/  FADD.FTZ R54, R54, R87 ;  /* 0x0000005736367221 */ /* 0x000fe20000010000 */
        /* <DEDUP_REMOVED lines=8> */
[C---:B------:R-:W-:Y:S01]  /*0c50*/  FFMA.FTZ R80, R4.reuse, R7, R81 ;  /* 0x0000000704507223 */ /* 0x040fe20000010051 */
[----:B------:R-:W-:Y:S01]  /*0c60*/  FADD.FTZ R53, R53, R88 ;  /* 0x0000005835357221 */ /* 0x000fe20000010000 */
[----:B------:R-:W-:Y:S01]  /*0c70*/  FFMA.FTZ R41, R4, R88, R41 ;  /* 0x0000005804297223 */ /* 0x000fe20000010029 */
[----:B------:R-:W-:Y:S01]  /*0c80*/  FADD.FTZ R78, -R91, R78 ;  /* 0x0000004e5b4e7221 */ /* 0x000fe20000010100 */
[----:B------:R-:W-:Y:S01]  /*0c90*/  FADD.FTZ R88, R10, R83 ;  /* 0x000000530a587221 */ /* 0x000fe20000010000 */
[----:B------:R-:W-:-:S02]  /*0ca0*/  FFMA.FTZ R81, R5, R10, R80 ;  /* 0x0000000a05517223 */ /* 0x000fc40000010050 */
[----:B------:R-:W-:Y:S01]  /*0cb0*/  FMUL.FTZ R86, R78, UR29 ;  /* 0x0000001d4e567c20 */ /* 0x000fe20008410000 */
[----:B------:R-:W-:Y:S01]  /*0cc0*/  FADD.FTZ R83, R9, R88 ;  /* 0x0000005809537221 */ /* 0x000fe20000010000 */
[----:B------:R-:W-:Y:S01]  /*0cd0*/  FFMA.FTZ R78, R6, R9, R81 ;  /* 0x00000009064e7223 */ /* 0x000fe20000010051 */
[----:B------:R-:W-:Y:S02]  /*0ce0*/  HADD2.F32 R90, -RZ, R90.H0_H0 ;  /* 0x2000005aff5a7230 */ /* 0x000fe40000004100 */
[----:B------:R-:W-:Y:S01]  /*0cf0*/  FADD.FTZ R80, R14, R83 ;  /* 0x000000530e507221 */ /* 0x000fe20000010000 */
[----:B------:R-:W-:Y:S01]  /*0d00*/  FFMA.FTZ R81, R11, R14, R78 ;  /* 0x0000000e0b517223 */ /* 0x000fe2000001004e */
[----:B------:R-:W-:Y:S02]  /*0d10*/  HADD2.F32 R82, -RZ, R82.H0_H0 ;  /* 0x20000052ff527230 */ /* 0x000fe40000004100 */
[----:B------:R-:W-:Y:S01]  /*0d20*/  FMUL.FTZ R13, R13, UR29 ;  /* 0x0000001d0d0d7c20 */ /* 0x000fe20008410000 */
[----:B------:R-:W-:-:S02]  /*0d30*/  HADD2.F32 R79, -RZ, R79.H0_H0 ;  /* 0x2000004fff4f7230 */ /* 0x000fc40000004100 */
[----:B------:R-:W-:Y:S01]  /*0d40*/  FMUL.FTZ R15, R15, UR29 ;  /* 0x0000001d0f0f7c20 */ /* 0x000fe20008410000 */
[----:B------:R-:W-:Y:S01]  /*0d50*/  FMUL.FTZ R84, R34, R89 ;  /* 0x0000005922547220 */ /* 0x000fe20000410000 */
[----:B------:R-:W-:Y:S01]  /*0d60*/  FADD.FTZ R83, R87, R80 ;  /* 0x0000005057537221 */ /* 0x000fe20000010000 */
[----:B------:R-:W-:Y:S01]  /*0d70*/  FFMA.FTZ R78, R12, R87, R81 ;  /* 0x000000570c4e7223 */ /* 0x000fe20000010051 */
[----:B------:R-:W-:Y:S01]  /*0d80*/  FADD.FTZ R90, -R91, R90 ;  /* 0x0000005a5b5a7221 */ /* 0x000fe20000010100 */
[----:B------:R-:W-:Y:S01]  /*0d90*/  FADD.FTZ R58, R58, R89 ;  /* 0x000000593a3a7221 */ /* 0x000fe20000010000 */
[----:B------:R-:W-:Y:S01]  /*0da0*/  FFMA.FTZ R46, R13, R89, R46 ;  /* 0x000000590d2e7223 */ /* 0x000fe2000001002e */
[----:B------:R-:W-:Y:S01]  /*0db0*/  FMUL.FTZ R89, R35, R82 ;  /* 0x0000005223597220 */ /* 0x000fe20000410000 */
[----:B------:R-:W-:Y:S01]  /*0dc0*/  FADD.FTZ R60, R60, R79 ;  /* 0x0000004f3c3c7221 */ /* 0x000fe20000010000 */
[-C--:B------:R-:W-:Y:S01]  /*0dd0*/  FFMA.FTZ R48, R15, R79.reuse, R48 ;  /* 0x0000004f0f307223 */ /* 0x080fe20000010030 */
[----:B------:R-:W-:Y:S01]  /*0de0*/  FMUL.FTZ R88, R28, R79 ;  /* 0x0000004f1c587220 */ /* 0x000fe20000410000 */
[----:B------:R-:W-:Y:S01]  /*0df0*/  FADD.FTZ R80, R84, R83 ;  /* 0x0000005354507221 */ /* 0x000fe20000010000 */
[----:B------:R-:W-:-:S02]  /*0e00*/  HADD2.F32 R102, -RZ, R102.H0_H0 ;  /* 0x20000066ff667230 */ /* 0x000fc40000004100 */
[----:B------:R-:W-:Y:S01]  /*0e10*/  FFMA.FTZ R79, R13, R84, R78 ;  /* 0x000000540d4f7223 */ /* 0x000fe2000001004e */
[----:B------:R-:W-:Y:S02]  /*0e20*/  HADD2.F32 R76, -RZ, R76.H0_H0 ;  /* 0x2000004cff4c7230 */ /* 0x000fe40000004100 */
[----:B------:R-:W-:Y:S01]  /*0e30*/  FADD.FTZ R85, -R91, R85 ;  /* 0x000000555b557221 */ /* 0x000fe20000010100 */
[----:B------:R-:W-:Y:S01]  /*0e40*/  FMUL.FTZ R90, R90, UR29 ;  /* 0x0000001d5a5a7c20 */ /* 0x000fe20008410000 */
[----:B------:R-:W-:Y:S01]  /*0e50*/  FADD.FTZ R81, R89, R80 ;  /* 0x0000005059517221 */ /* 0x000fe20000010000 */
[----:B------:R-:W-:Y:S01]  /*0e60*/  FFMA.FTZ R78, R86, R89, R79 ;  /* 0x00000059564e7223 */ /* 0x000fe2000001004f */
[----:B------:R-:W-:Y:S01]  /*0e70*/  FADD.FTZ R102, -R91, R102 ;  /* 0x000000665b667221 */ /* 0x000fe20000010100 */
        /* <DEDUP_REMOVED lines=22> */
.L_x_3950:
        /* <DEDUP_REMOVED lines=16> */
[--C-:B------:R-:W-:Y:S02]  /*10e0*/  @!P0 IMAD.WIDE.U32 R78, R79, 0x4, R76.reuse ;  /* 0x000000044f4e8825 */ /* 0x100fe400078e004c */
[----:B------:R0:W5:Y:S02]  /*10f0*/  @!P0 LDG.E R112, desc[UR20][R112.64] ;  /* 0x0000001470708981 */ /* 0x000164000c1e1900 */
        /* <DEDUP_REMOVED lines=15> */
[----:B0----5:R-:W-:Y:S01]  /*11f0*/  IMAD.WIDE.U32 R112, R83, 0x4, R76 ;  /* 0x0000000453707825 */ /* 0x021fe200078e004c */
[----:B------:R-:W-:-:S03]  /*1200*/  IADD3 R83, PT, PT, R99, 0x100, RZ ;  /* 0x0000010063537810 */ /* 0x000fc60007ffe0ff */
[----:B------:R-:W-:Y:S02]  /*1210*/  IMAD.WIDE.U32 R78, R79, 0x4, R76 ;  /* 0x000000044f4e7825 */ /* 0x000fe400078e004c */
[----:B------:R2:W5:Y:S02]  /*1220*/  LDG.E R112, desc[UR20][R112.64] ;  /* 0x0000001470707981 */ /* 0x000564000c1e1900 */
        /* <DEDUP_REMOVED lines=9> */
.L_x_3951:
        /* <DEDUP_REMOVED lines=32> */
.L_x_3953:
[----:B------:R-:W-:Y:S05]  /*14c0*/  BSYNC.RECONVERGENT B0 ;  /* 0x0000000000007941 */ /* 0x000fea0003800200 */
.L_x_3952:
        /* <DEDUP_REMOVED lines=63> */
[----:B------:R-:W-:-:S03]  /*18c0*/  @P0 HADD2.F32 R76, -RZ, R114.H0_H0 ;  /* 0x20000072ff4c0230 */ /* 0x000fc60000004100 */
[----:B------:R-:W-:Y:S02]  /*18d0*/  FSEL R78, R78, RZ, P0 ;  /* 0x000000ff4e4e7208 */ /* 0x000fe40000000000 */
[----:B------:R-:W-:Y:S02]  /*18e0*/  @P0 FMUL.FTZ R77, R79, R76 ;  /* 0x0000004c4f4d0220 */ /* 0x000fe40000410000 */
[----:B------:R-:W-:Y:S02]  /*18f0*/  F2FP.F16.F32.PACK_AB R78, RZ, R78 ;  /* 0x0000004eff4e723e */ /* 0x000fe400000000ff */
[----:B------:R-:W-:Y:S02]  /*1900*/  FADD.FTZ R72, R72, R77 ;  /* 0x0000004d48487221 */ /* 0x000fe40000010000 */
[----:B------:R-:W-:-:S07]  /*1910*/  PRMT R103, R78, 0x7610, R103 ;  /* 0x000076104e677816 */ /* 0x000fce0000000067 */
.L_x_3956:
        /* <DEDUP_REMOVED lines=11> */
[----:B------:R-:W-:-:S03]  /*19d0*/  @P0 HADD2.F32 R77, -RZ, R115.H0_H0 ;  /* 0x20000073ff4d0230 */ /* 0x000fc60000004100 */
[----:B------:R-:W-:Y:S02]  /*19e0*/  FSEL R78, R78, RZ, P0 ;  /* 0x000000ff4e4e7208 */ /* 0x000fe40000000000 */
[----:B------:R-:W-:Y:S02]  /*19f0*/  @P0 FMUL.FTZ R76, R82, R77 ;  /* 0x0000004d524c0220 */ /* 0x000fe40000410000 */
[----:B------:R-:W-:Y:S02]  /*1a00*/  F2FP.F16.F32.PACK_AB R78, RZ, R78 ;  /* 0x0000004eff4e723e */ /* 0x000fe400000000ff */
[----:B------:R-:W-:Y:S02]  /*1a10*/  FADD.FTZ R73, R73, R76 ;  /* 0x0000004c49497221 */ /* 0x000fe40000010000 */
[----:B------:R-:W-:-:S07]  /*1a20*/  PRMT R104, R78, 0x7610, R104 ;  /* 0x000076104e687816 */ /* 0x000fce0000000068 */
.L_x_3957:
        /* <DEDUP_REMOVED lines=17> */
.L_x_3958:
        /* <DEDUP_REMOVED lines=18> */
.L_x_3955:
        /* <DEDUP_REMOVED lines=24> */
.L_x_3960:
[----:B------:R-:W-:Y:S01]  /*1de0*/  F2FP.F16.F32.PACK_AB R107, RZ, R107 ;  /* 0x0000006bff6b723e */ /* 0x000fe200000000ff */
        /* <DEDUP_REMOVED lines=15> */
.L_x_3961:
[----:B------:R-:W-:Y:S02]  /*1ee0*/  F2FP.F16.F32.PACK_AB R108, RZ, R78 ;  /* 0x0000004eff6c723e */ /* 0x000fe400000000ff */
        /* <DEDUP_REMOVED lines=14> */
.L_x_3962:
[----:B------:R-:W-:Y:S02]  /*1fd0*/  F2FP.F16.F32.PACK_AB R78, RZ, R78 ;  /* 0x0000004eff4e723e */ /* 0x000fe400000000ff */
[----:B------:R-:W-:Y:S02]  /*1fe0*/  F2FP.F16.F32.PACK_AB R110, RZ, R82 ;  /* 0x00000052ff6e723e */ /* 0x000fe400000000ff */
[----:B------:R-:W-:Y:S01]  /*1ff0*/  PRMT R109, R78, 0x7610, R109 ;  /* 0x000076104e6d7816 */ /* 0x000fe2000000006d */
[----:B------:R-:W-:Y:S06]  /*2000*/  BRA.U !UP3, `(.L_x_3959) ;  /* 0x000000090b707547 */ /* 0x000fec000b800000 */
[----:B-----5:R-:W-:Y:S01]  /*2010*/  ISETP.GE.U32.AND P0, PT, R112, 0x1000000, PT ;  /* 0x010000007000780c */ /* 0x020fe20003f06070 */
[----:B------:R-:W-:-:S04]  /*2020*/  FMUL.FTZ R76, R82, UR23 ;  /* 0x00000017524c7c20 */ /* 0x000fc80008410000 */
[----:B------:R-:W-:Y:S01]  /*2030*/  FMUL.FTZ R78, R76, UR22 ;  /* 0x000000164c4e7c20 */ /* 0x000fe20008410000 */
[----:B------:R-:W-:-:S03]  /*2040*/  HFMA2 R76, -RZ, RZ, 0, 0 ;  /* 0x00000000ff4c7431 */ /* 0x000fc600000001ff */
        /* <DEDUP_REMOVED lines=8> */
.L_x_3954:
[----:B------:R-:W-:-:S04]  /*20d0*/  UISETP.NE.U32.AND UP0, UPT, UR6, URZ, UPT ;  /* 0x000000ff0600728c */ /* 0x000fc8000bf05070 */
[----:B------:R-:W-:-:S09]  /*20e0*/  UISETP.NE.AND.EX UP0, UPT, UR7, URZ, UPT, UP0 ;  /* 0x000000ff0700728c */ /* 0x000fd2000bf05300 */
[----:B------:R-:W-:Y:S05]  /*20f0*/  BRA.U UP0, `(.L_x_3963) ;  /* 0x0000000500107547 */ /* 0x000fea000b800000 */
[----:B------:R-:W-:Y:S01]  /*2100*/  ISETP.LT.AND P0, PT, RZ, UR32, PT ;  /* 0x00000020ff007c0c */ /* 0x000fe2000bf01270 */
[----:B------:R-:W-:-:S12]  /*2110*/  BRA.U !UP3, `(.L_x_3964) ;  /* 0x000000010b3c7547 */ /* 0x000fd8000b800000 */
[----:B------:R-:W-:Y:S01]  /*2120*/  @P0 FFMA.FTZ R77, R3, UR11, R80 ;  /* 0x0000000b034d0c23 */ /* 0x000fe20008010050 */
[----:B-----5:R-:W-:Y:S01]  /*2130*/  HADD2.F32 R76, -RZ, R98.H0_H0 ;  /* 0x20000062ff4c7230 */ /* 0x020fe20000004100 */
[----:B------:R-:W-:Y:S02]  /*2140*/  LOP3.LUT P1, RZ, R112, 0xff, RZ, 0xc0, !PT ;  /* 0x000000ff70ff7812 */ /* 0x000fe4000782c0ff */
[----:B------:R-:W-:-:S04]  /*2150*/  @P0 FADD.FTZ R77, R8, -R77 ;  /* 0x8000004d084d0221 */ /* 0x000fc80000010000 */
[----:B------:R-:W-:Y:S01]  /*2160*/  @P0 FFMA.FTZ R76, R77, UR29, R76 ;  /* 0x0000001d4d4c0c23 */ /* 0x000fe2000801004c */
[----:B------:R-:W-:-:S03]  /*2170*/  MOV R77, RZ ;  /* 0x000000ff004d7202 */ /* 0x000fc60000000f00 */
        /* <DEDUP_REMOVED lines=9> */
.L_x_3964:
        /* <DEDUP_REMOVED lines=10> */
[----:B------:R-:W-:-:S03]  /*22b0*/  HFMA2 R76, -RZ, RZ, 0, 0 ;  /* 0x00000000ff4c7431 */ /* 0x000fc600000001ff */
[-C--:B------:R-:W-:Y:S01]  /*22c0*/  FMUL.FTZ R77, R17, R78.reuse ;  /* 0x0000004e114d7220 */ /* 0x080fe20000410000 */
[----:B------:R-:W-:-:S04]  /*22d0*/  @P1 FMUL.FTZ R76, R79, R78 ;  /* 0x0000004e4f4c1220 */ /* 0x000fc80000410000 */
[----:B------:R-:W-:Y:S01]  /*22e0*/  FSEL R77, R77, RZ, P1 ;  /* 0x000000ff4d4d7208 */ /* 0x000fe20000800000 */
[----:B------:R-:W-:-:S03]  /*22f0*/  FADD.FTZ R73, R73, R76 ;  /* 0x0000004c49497221 */ /* 0x000fc60000010000 */
[----:B------:R-:W-:-:S04]  /*2300*/  F2FP.F16.F32.PACK_AB R77, RZ, R77 ;  /* 0x0000004dff4d723e */ /* 0x000fc800000000ff */
[----:B------:R-:W-:-:S07]  /*2310*/  PRMT R104, R77, 0x7610, R104 ;  /* 0x000076104d687816 */ /* 0x000fce0000000068 */
.L_x_3965:
[----:B------:R-:W-:Y:S05]  /*2320*/  BRA.U !UP3, `(.L_x_3966) ;  /* 0x000000010b3c7547 */ /* 0x000fea000b800000 */
[----:B------:R-:W-:Y:S01]  /*2330*/  @P0 FFMA.FTZ R77, R5, UR11, R80 ;  /* 0x0000000b054d0c23 */ /* 0x000fe20008010050 */
[----:B-----5:R-:W-:Y:S01]  /*2340*/  HADD2.F32 R76, -RZ, R99.H0_H0 ;  /* 0x20000063ff4c7230 */ /* 0x020fe20000004100 */
[----:B------:R-:W-:Y:S02]  /*2350*/  LOP3.LUT P1, RZ, R112, 0xff0000, RZ, 0xc0, !PT ;  /* 0x00ff000070ff7812 */ /* 0x000fe4000782c0ff */
[----:B------:R-:W-:-:S04]  /*2360*/  @P0 FADD.FTZ R77, R10, -R77 ;  /* 0x8000004d0a4d0221 */ /* 0x000fc80000010000 */
[----:B------:R-:W-:Y:S01]  /*2370*/  @P0 FFMA.FTZ R76, R77, UR29, R76 ;  /* 0x0000001d4d4c0c23 */ /* 0x000fe2000801004c */
[----:B------:R-:W-:-:S03]  /*2380*/  MOV R77, RZ ;  /* 0x000000ff004d7202 */ /* 0x000fc60000000f00 */
        /* <DEDUP_REMOVED lines=9> */
.L_x_3966:
        /* <DEDUP_REMOVED lines=18> */
.L_x_3963:
        /* <DEDUP_REMOVED lines=17> */
[----:B------:R-:W-:Y:S01]  /*2650*/  @P0 FADD.FTZ R83, R9, -R108 ;  /* 0x8000006c09530221 */ /* 0x000fe20000010000 */
[----:B------:R-:W-:Y:S01]  /*2660*/  F2FP.F16.F32.PACK_AB R107, RZ, R78 ;  /* 0x0000004eff6b723e */ /* 0x000fe200000000ff */
[----:B------:R-:W-:Y:S02]  /*2670*/  @P0 FFMA.FTZ R77, R100, UR29, R77 ;  /* 0x0000001d644d0c23 */ /* 0x000fe4000801004d */
[----:B------:R-:W-:Y:S01]  /*2680*/  @P0 FFMA.FTZ R76, R83, UR29, R76 ;  /* 0x0000001d534c0c23 */ /* 0x000fe2000801004c */
[----:B------:R-:W-:Y:S01]  /*2690*/  F2FP.F16.F32.PACK_AB R108, RZ, R82 ;  /* 0x00000052ff6c723e */ /* 0x000fe200000000ff */
[----:B------:R-:W-:Y:S06]  /*26a0*/  BRA.U !UP3, `(.L_x_3967) ;  /* 0x000000010b2c7547 */ /* 0x000fec000b800000 */
[----:B------:R-:W-:Y:S01]  /*26b0*/  LOP3.LUT P0, RZ, R112, 0xff, RZ, 0xc0, !PT ;  /* 0x000000ff70ff7812 */ /* 0x000fe2000780c0ff */
        /* <DEDUP_REMOVED lines=10> */
.L_x_3967:
[----:B------:R-:W-:Y:S05]  /*2760*/  BRA.U !UP3, `(.L_x_3968) ;  /* 0x000000010b2c7547 */ /* 0x000fea000b800000 */
        /* <DEDUP_REMOVED lines=11> */
.L_x_3968:
[----:B------:R-:W-:Y:S05]  /*2820*/  BRA.U !UP3, `(.L_x_3969) ;  /* 0x000000010b2c7547 */ /* 0x000fea000b800000 */
[----:B------:R-:W-:Y:S01]  /*2830*/  LOP3.LUT P0, RZ, R112, 0xff0000, RZ, 0xc0, !PT ;  /* 0x00ff000070ff7812 */ /* 0x000fe2000780c0ff */
        /* <DEDUP_REMOVED lines=10> */
.L_x_3969:
[----:B------:R-:W-:Y:S02]  /*28e0*/  F2FP.F16.F32.PACK_AB R77, RZ, R77 ;  /* 0x0000004dff4d723e */ /* 0x000fe400000000ff */
[----:B------:R-:W-:Y:S02]  /*28f0*/  F2FP.F16.F32.PACK_AB R110, RZ, R76 ;  /* 0x0000004cff6e723e */ /* 0x000fe400000000ff */
[----:B------:R-:W-:Y:S01]  /*2900*/  PRMT R109, R77, 0x7610, R109 ;  /* 0x000076104d6d7816 */ /* 0x000fe2000000006d */
[----:B------:R-:W-:Y:S06]  /*2910*/  BRA.U !UP3, `(.L_x_3959) ;  /* 0x000000010b2c7547 */ /* 0x000fec000b800000 */
[----:B------:R-:W-:Y:S01]  /*2920*/  ISETP.GE.U32.AND P0, PT, R112, 0x1000000, PT ;  /* 0x010000007000780c */ /* 0x000fe20003f06070 */
        /* <DEDUP_REMOVED lines=9> */
[----:B------:R-:W-:-:S07]  /*29c0*/  PRMT R106, R77, 0x7610, R106 ;  /* 0x000076104d6a7816 */ /* 0x000fce000000006a */
.L_x_3959:
        /* <DEDUP_REMOVED lines=13> */
.L_x_3970:
        /* <DEDUP_REMOVED lines=9> */
.L_x_3971:
        /* <DEDUP_REMOVED lines=9> */
.L_x_3972:
[----:B------:R-:W-:Y:S05]  /*2bc0*/  BRA.U !UP0, `(.L_x_3973) ;  /* 0x0000000908387547 */ /* 0x000fea000b800000 */
        /* <DEDUP_REMOVED lines=8> */
[--C-:B------:R-:W-:Y:S01]  /*2c50*/  @P0 FFMA.FTZ R83, R13, UR11, R80.reuse ;  /* 0x0000000b0d530c23 */ /* 0x100fe20008010050 */
[----:B------:R-:W-:Y:S01]  /*2c60*/  @P0 FFMA.FTZ R108, R86, UR11, R80 ;  /* 0x0000000b566c0c23 */ /* 0x000fe20008010050 */
[----:B------:R-:W-:Y:S01]  /*2c70*/  @P0 FADD.FTZ R79, R14, -R77 ;  /* 0x8000004d0e4f0221 */ /* 0x000fe20000010000 */
[----:B------:R-:W-:-:S03]  /*2c80*/  HADD2.F32 R77, -RZ, R97.H0_H0 ;  /* 0x20000061ff4d7230 */ /* 0x000fc60000004100 */
[----:B------:R-:W-:Y:S01]  /*2c90*/  @P0 FFMA.FTZ R78, R79, UR29, R78 ;  /* 0x0000001d4f4e0c23 */ /* 0x000fe2000801004e */
        /* <DEDUP_REMOVED lines=21> */
.L_x_3975:
        /* <DEDUP_REMOVED lines=12> */
.L_x_3976:
        /* <DEDUP_REMOVED lines=12> */
.L_x_3977:
        /* <DEDUP_REMOVED lines=16> */
.L_x_3974:
[----:B------:R-:W-:Y:S01]  /*3070*/  ISETP.LT.AND P0, PT, RZ, UR32, PT ;  /* 0x00000020ff007c0c */ /* 0x000fe2000bf01270 */
[----:B------:R-:W-:-:S12]  /*3080*/  BRA.U !UP3, `(.L_x_3979) ;  /* 0x000000010b3c7547 */ /* 0x000fd8000b800000 */
[----:B01----:R-:W-:Y:S01]  /*3090*/  @P0 FFMA.FTZ R77, R11, UR11, R80 ;  /* 0x0000000b0b4d0c23 */ /* 0x003fe20008010050 */
        /* <DEDUP_REMOVED lines=14> */
.L_x_3979:
        /* <DEDUP_REMOVED lines=17> */
.L_x_3980:
[----:B------:R-:W-:Y:S05]  /*3290*/  BRA.U !UP3, `(.L_x_3981) ;  /* 0x000000010b3c7547 */ /* 0x000fea000b800000 */
[----:B01----:R-:W-:Y:S01]  /*32a0*/  @P0 FFMA.FTZ R77, R13, UR11, R80 ;  /* 0x0000000b0d4d0c23 */ /* 0x003fe20008010050 */
        /* <DEDUP_REMOVED lines=14> */
.L_x_3981:
        /* <DEDUP_REMOVED lines=18> */
.L_x_3973:
        /* <DEDUP_REMOVED lines=25> */
.L_x_3983:
        /* <DEDUP_REMOVED lines=16> */
.L_x_3984:
[----:B------:R-:W-:Y:S02]  /*3740*/  F2FP.F16.F32.PACK_AB R108, RZ, R78 ;  /* 0x0000004eff6c723e */ /* 0x000fe400000000ff */
[----:B------:R-:W-:Y:S02]  /*3750*/  FSEL R82, R82, RZ, P0 ;  /* 0x000000ff52527208 */ /* 0x000fe40000000000 */
[----:B------:R-:W-:Y:S01]  /*3760*/  FSEL R79, R79, RZ, P0 ;  /* 0x000000ff4f4f7208 */ /* 0x000fe20000000000 */
[----:B------:R-:W-:Y:S06]  /*3770*/  BRA.U !UP3, `(.L_x_3985) ;  /* 0x000000010b307547 */ /* 0x000fec000b800000 */
[----:B-----5:R-:W-:Y:S01]  /*3780*/  LOP3.LUT P0, R77, R111, 0xff0000, RZ, 0xc0, !PT ;  /* 0x00ff00006f4d7812 */ /* 0x020fe2000780c0ff */
[----:B------:R-:W-:-:S03]  /*3790*/  FMUL.FTZ R76, R79, UR23 ;  /* 0x000000174f4c7c20 */ /* 0x000fc60008410000 */
[----:B------:R-:W-:Y:S01]  /*37a0*/  ISETP.NE.AND P1, PT, R77, RZ, PT ;  /* 0x000000ff4d00720c */ /* 0x000fe20003f25270 */
        /* <DEDUP_REMOVED lines=9> */
.L_x_3985:
        /* <DEDUP_REMOVED lines=16> */
.L_x_3982:
        /* <DEDUP_REMOVED lines=11> */
[----:B------:R-:W-:-:S03]  /*39f0*/  @P0 HADD2.F32 R78, -RZ, R114.H0_H0 ;  /* 0x20000072ff4e0230 */ /* 0x000fc60000004100 */
[----:B------:R-:W-:Y:S02]  /*3a00*/  FSEL R76, R76, RZ, P0 ;  /* 0x000000ff4c4c7208 */ /* 0x000fe40000000000 */
[----:B------:R-:W-:Y:S02]  /*3a10*/  @P0 FMUL.FTZ R77, R78, R79 ;  /* 0x0000004f4e4d0220 */ /* 0x000fe40000410000 */
[----:B------:R-:W-:Y:S02]  /*3a20*/  F2FP.F16.F32.PACK_AB R76, RZ, R76 ;  /* 0x0000004cff4c723e */ /* 0x000fe400000000ff */
[----:B------:R-:W-:Y:S02]  /*3a30*/  FADD.FTZ R68, R68, R77 ;  /* 0x0000004d44447221 */ /* 0x000fe40000010000 */
[----:B------:R-:W-:-:S07]  /*3a40*/  PRMT R103, R76, 0x7610, R103 ;  /* 0x000076104c677816 */ /* 0x000fce0000000067 */
.L_x_3986:
        /* <DEDUP_REMOVED lines=17> */
.L_x_3987:
        /* <DEDUP_REMOVED lines=11> */
[----:B------:R-:W-:-:S03]  /*3c10*/  @P0 HADD2.F32 R78, -RZ, R114.H1_H1 ;  /* 0x30000072ff4e0230 */ /* 0x000fc60000004100 */
[----:B------:R-:W-:Y:S02]  /*3c20*/  FSEL R76, R76, RZ, P0 ;  /* 0x000000ff4c4c7208 */ /* 0x000fe40000000000 */
[----:B------:R-:W-:Y:S02]  /*3c30*/  @P0 FMUL.FTZ R77, R78, R79 ;  /* 0x0000004f4e4d0220 */ /* 0x000fe40000410000 */
[----:B------:R-:W-:Y:S02]  /*3c40*/  F2FP.F16.F32.PACK_AB R76, RZ, R76 ;  /* 0x0000004cff4c723e */ /* 0x000fe400000000ff */
[----:B------:R-:W-:Y:S02]  /*3c50*/  FADD.FTZ R70, R70, R77 ;  /* 0x0000004d46467221 */ /* 0x000fe40000010000 */
[----:B------:R-:W-:-:S07]  /*3c60*/  PRMT R105, R76, 0x7610, R105 ;  /* 0x000076104c697816 */ /* 0x000fce0000000069 */
.L_x_3988:
        /* <DEDUP_REMOVED lines=16> */
[----:B------:R-:W-:-:S07]  /*3d70*/  PRMT R106, R77, 0x7610, R106 ;  /* 0x000076104d6a7816 */ /* 0x000fce000000006a */
.L_x_3978:
[----:B------:R-:W-:Y:S01]  /*3d80*/  IADD3 R83, PT, PT, R113, 0x100, RZ ;  /* 0x0000010071537810 */ /* 0x000fe20007ffe0ff */
[----:B------:R-:W-:Y:S06]  /*3d90*/  BRA.U !UP1, `(.L_x_3989) ;  /* 0x0000000109247547 */ /* 0x000fec000b800000 */
[----:B01----:R-:W0:Y:S01]  /*3da0*/  LDC.64 R78, c[0x0][0x478] ;  /* 0x00011e00ff4e7b82 */ /* 0x003e220000000a00 */
[----:B------:R-:W-:Y:S02]  /*3db0*/  LOP3.LUT R76, R108, 0xffff, RZ, 0xc0, !PT ;  /* 0x0000ffff6c4c7812 */ /* 0x000fe400078ec0ff */
[----:B------:R-:W-:Y:S02]  /*3dc0*/  IADD3 R101, PT, PT, R81, 0x80, RZ ;  /* 0x0000008051657810 */ /* 0x000fe40007ffe0ff */
[----:B-----5:R-:W-:Y:S01]  /*3dd0*/  PRMT R111, R109, 0x5410, R110 ;  /* 0x000054106d6f7816 */ /* 0x020fe2000000006e */
[----:B------:R-:W-:-:S05]  /*3de0*/  IMAD.WIDE.U32 R76, R76, 0x10000, RZ ;  /* 0x000100004c4c7825 */ /* 0x000fca00078e00ff */
[----:B------:R-:W-:Y:S02]  /*3df0*/  LOP3.LUT R77, R111, R77, RZ, 0xfc, !PT ;  /* 0x0000004d6f4d7212 */ /* 0x000fe400078efcff */
[----:B------:R-:W-:Y:S01]  /*3e00*/  LOP3.LUT R76, R76, 0xffff, R107, 0xf8, !PT ;  /* 0x0000ffff4c4c7812 */ /* 0x000fe200078ef86b */
[----:B0-----:R-:W-:-:S05]  /*3e10*/  IMAD.WIDE.U32 R78, R101, 0x8, R78 ;  /* 0x00000008654e7825 */ /* 0x001fca00078e004e */
[----:B------:R2:W-:Y:S02]  /*3e20*/  STG.E.64 desc[UR20][R78.64], R76 ;  /* 0x0000004c4e007986 */ /* 0x0005e4000c101b14 */
.L_x_3989:
        /* <DEDUP_REMOVED lines=10> */
.L_x_3990:
        /* <DEDUP_REMOVED lines=8> */
.L_x_3991:
[----:B------:R-:W-:Y:S05]  /*3f50*/  BRA.U !UP0, `(.L_x_3992) ;  /* 0x0000000908387547 */ /* 0x000fea000b800000 */
[----:B------:R-:W-:Y:S05]  /*3f60*/  BRA.U !UP1, `(.L_x_3993) ;  /* 0x0000000509247547 */ /* 0x000fea000b800000 */
[----:B------:R-:W-:Y:S01]  /*3f70*/  ISETP.LT.AND P0, PT, RZ, UR32, PT ;  /* 0x00000020ff007c0c */ /* 0x000fe2000bf01270 */
[----:B0123-5:R-:W-:Y:S01]  /*3f80*/  HADD2.F32 R78, -RZ, R94.H0_H0 ;  /* 0x2000005eff4e7230 */ /* 0x02ffe20000004100 */
        /* <DEDUP_REMOVED lines=8> */
[----:B------:R-:W-:Y:S02]  /*4010*/  HADD2.F32 R77, -RZ, R95.H0_H0 ;  /* 0x2000005fff4d7230 */ /* 0x000fe40000004100 */
[----:B------:R-:W-:Y:S01]  /*4020*/  @P0 FADD.FTZ R80, R92, -R101 ;  /* 0x800000655c500221 */ /* 0x000fe20000010000 */
[----:B------:R-:W-:Y:S01]  /*4030*/  @P0 FADD.FTZ R101, R93, -R100 ;  /* 0x800000645d650221 */ /* 0x000fe20000010000 */
[----:B------:R-:W-:Y:S01]  /*4040*/  @P0 FFMA.FTZ R78, R79, UR29, R78 ;  /* 0x0000001d4f4e0c23 */ /* 0x000fe2000801004e */
[----:B------:R-:W-:Y:S01]  /*4050*/  @P0 FADD.FTZ R79, R91, -R76 ;  /* 0x8000004c5b4f0221 */ /* 0x000fe20000010000 */
[----:B------:R-:W-:-:S02]  /*4060*/  HADD2.F32 R76, -RZ, R107.H0_H0 ;  /* 0x2000006bff4c7230 */ /* 0x000fc40000004100 */
[----:B------:R-:W-:Y:S01]  /*4070*/  @P0 FFMA.FTZ R77, R80, UR29, R77 ;  /* 0x0000001d504d0c23 */ /* 0x000fe2000801004d */
[----:B------:R-:W-:Y:S01]  /*4080*/  @P0 FFMA.FTZ R82, R79, UR29, R82 ;  /* 0x0000001d4f520c23 */ /* 0x000fe20008010052 */
[----:B------:R-:W-:Y:S01]  /*4090*/  F2FP.F16.F32.PACK_AB R107, RZ, R78 ;  /* 0x0000004eff6b723e */ /* 0x000fe200000000ff */
[----:B------:R-:W-:-:S03]  /*40a0*/  @P0 FFMA.FTZ R76, R101, UR29, R76 ;  /* 0x0000001d654c0c23 */ /* 0x000fc6000801004c */
        /* <DEDUP_REMOVED lines=13> */
.L_x_3994:
        /* <DEDUP_REMOVED lines=12> */
.L_x_3995:
        /* <DEDUP_REMOVED lines=12> */
.L_x_3996:
[----:B------:R-:W-:Y:S02]  /*4300*/  F2FP.F16.F32.PACK_AB R77, RZ, R77 ;  /* 0x0000004dff4d723e */ /* 0x000fe400000000ff */
[----:B------:R-:W-:Y:S02]  /*4310*/  F2FP.F16.F32.PACK_AB R110, RZ, R76 ;  /* 0x0000004cff6e723e */ /* 0x000fe400000000ff */
[----:B------:R-:W-:Y:S01]  /*4320*/  PRMT R109, R77, 0x7610, R109 ;  /* 0x000076104d6d7816 */ /* 0x000fe2000000006d */
[----:B------:R-:W-:Y:S06]  /*4330*/  BRA.U !UP3, `(.L_x_3997) ;  /* 0x0000000d0b707547 */ /* 0x000fec000b800000 */
[----:B------:R-:W-:Y:S01]  /*4340*/  ISETP.GE.U32.AND P0, PT, R2, 0x1000000, PT ;  /* 0x010000000200780c */ /* 0x000fe20003f06070 */
        /* <DEDUP_REMOVED lines=11> */
.L_x_3993:
        /* <DEDUP_REMOVED lines=17> */
.L_x_3998:
        /* <DEDUP_REMOVED lines=17> */
.L_x_3999:
[----:B------:R-:W-:Y:S05]  /*4620*/  BRA.U !UP3, `(.L_x_4000) ;  /* 0x000000010b3c7547 */ /* 0x000fea000b800000 */
[----:B------:R-:W-:Y:S01]  /*4630*/  @P0 FFMA.FTZ R77, R85, UR11, R80 ;  /* 0x0000000b554d0c23 */ /* 0x000fe20008010050 */
[----:B------:R-:W-:Y:S01]  /*4640*/  HADD2.F32 R76, -RZ, R95.H0_H0 ;  /* 0x2000005fff4c7230 */ /* 0x000fe20000004100 */
        /* <DEDUP_REMOVED lines=13> */
.L_x_4000:
[----:B------:R-:W-:Y:S05]  /*4720*/  BRA.U !UP3, `(.L_x_3997) ;  /* 0x000000090b747547 */ /* 0x000fea000b800000 */
[----:B------:R-:W-:Y:S01]  /*4730*/  SHF.R.U32.HI R76, RZ, 0x10, R95 ;  /* 0x00000010ff4c7819 */ /* 0x000fe2000001165f */
[----:B------:R-:W-:-:S04]  /*4740*/  @P0 FFMA.FTZ R80, R102, UR11, R80 ;  /* 0x0000000b66500c23 */ /* 0x000fc80008010050 */
[----:B------:R-:W-:Y:S02]  /*4750*/  HADD2.F32 R76, -RZ, R76.H0_H0 ;  /* 0x2000004cff4c7230 */ /* 0x000fe40000004100 */
[----:B------:R-:W-:-:S04]  /*4760*/  @P0 FADD.FTZ R77, R93, -R80 ;  /* 0x800000505d4d0221 */ /* 0x000fc80000010000 */
[----:B------:R-:W-:Y:S01]  /*4770*/  @P0 FFMA.FTZ R76, R77, UR29, R76 ;  /* 0x0000001d4d4c0c23 */ /* 0x000fe2000801004c */
[----:B------:R-:W-:Y:S01]  /*4780*/  ISETP.GE.U32.AND P0, PT, R2, 0x1000000, PT ;  /* 0x010000000200780c */ /* 0x000fe20003f06070 */
[----:B------:R-:W-:Y:S02]  /*4790*/  HFMA2 R2, -RZ, RZ, 0, 0 ;  /* 0x00000000ff027431 */ /* 0x000fe400000001ff */
        /* <DEDUP_REMOVED lines=10> */
.L_x_3992:
        /* <DEDUP_REMOVED lines=25> */
.L_x_4002:
        /* <DEDUP_REMOVED lines=16> */
.L_x_4003:
        /* <DEDUP_REMOVED lines=15> */
.L_x_4004:
        /* <DEDUP_REMOVED lines=16> */
.L_x_4001:
        /* <DEDUP_REMOVED lines=17> */
.L_x_4005:
        /* <DEDUP_REMOVED lines=17> */
.L_x_4006:
        /* <DEDUP_REMOVED lines=17> */
.L_x_4007:
        /* <DEDUP_REMOVED lines=17> */
.L_x_3997:
        /* <DEDUP_REMOVED lines=10> */
.L_x_4008:
        /* <DEDUP_REMOVED lines=9> */
.L_x_4009:
[----:B------:R-:W-:Y:S02]  /*5230*/  UIADD3 UR8, UPT, UPT, UR8, UR24, URZ ;  /* 0x0000001808087290 */ /* 0x000fe4000fffe0ff */
[----:B------:R-:W-:Y:S02]  /*5240*/  UPLOP3.LUT UP2, UPT, UPT, UPT, UP2, 0x40, 0x4 ;  /* 0x000000000004789c */ /* 0x000fe40003f4e820 */
[----:B------:R-:W-:-:S09]  /*5250*/  UISETP.GE.AND UP0, UPT, UR8, UR25, UPT ;  /* 0x000000190800728c */ /* 0x000fd2000bf06270 */
[----:B------:R-:W-:Y:S05]  /*5260*/  BRA.U !UP0, `(.L_x_4010) ;  /* 0xffffffb1081c7547 */ /* 0x000fea000b83ffff */
.L_x_3949:
        /* <DEDUP_REMOVED lines=20> */
.L_x_4011:
        /* <DEDUP_REMOVED lines=13> */
.L_x_6771:


//--------------------- .text._ZN10layer_norm13ln_bwd_kernelINS_13Kernel_traitsI6__halfS2_fS2_fjLj1536ELj1ELj1ELj4ELj8ENS_18Kernel_traits_baseILj1536ES2_S2_fS2_fjLj128EEEEELb0ELb0ELb0ELb0EEEvNS_9BwdParamsE --------------------------
	.section	.text._ZN10layer_norm13ln_bwd_kernelINS_13Kernel_traitsI6__halfS2_fS2_fjLj1536ELj1ELj1ELj4ELj8ENS_18Kernel_traits_baseILj1536ES2_S2_fS2_fjLj128EEEEELb0ELb0ELb0ELb0EEEvNS_9BwdParamsE,"ax",@progbits
	.align	128
        .global         _ZN10layer_norm13ln_bwd_kernelINS_13Kernel_traitsI6__halfS2_fS2_fjLj1536ELj1ELj1ELj4ELj8ENS_18Kernel_traits_baseILj1536ES2_S2_fS2_fjLj128EEEEELb0ELb0ELb0ELb0EEEvNS_9BwdParamsE
        .type           _ZN10layer_norm13ln_bwd_kernelINS_13Kernel_traitsI6__halfS2_fS2_fjLj1536ELj1ELj1ELj4ELj8ENS_18Kernel_traits_baseILj1536ES2_S2_fS2_fjLj128EEEEELb0ELb0ELb0ELb0EEEvNS_9BwdParamsE,@function
        .size           _ZN10layer_norm13ln_bwd_kernelINS_13Kernel_traitsI6__halfS2_fS2_fjLj1536ELj1ELj1ELj4ELj8ENS_18Kernel_traits_baseILj1536ES2_S2_fS2_fjLj128EEEEELb0ELb0ELb0ELb0EEEvNS_9BwdParamsE,(.L_x_6772 - _ZN10layer_norm13ln_bwd_kernelINS_13Kernel_traitsI6__halfS2_fS2_fjLj1536ELj1ELj1ELj4ELj8ENS_18Kernel_traits_baseILj1536ES2_S2_fS2_fjLj128EEEEELb0ELb0ELb0ELb0EEEvNS_9BwdParamsE)
        .other          _ZN10layer_norm13ln_bwd_kernelINS_13Kernel_traitsI6__halfS2_fS2_fjLj1536ELj1ELj1ELj4ELj8ENS_18Kernel_traits_baseILj1536ES2_S2_fS2_fjLj128EEEEELb0ELb0ELb0ELb0EEEvNS_9BwdParamsE,@"STO_CUDA_ENTRY STV_DEFAULT"
_ZN10layer_norm13ln_bwd_kernelINS_13Kernel_traitsI6__halfS2_fS2_fjLj1536ELj1ELj1ELj4ELj8ENS_18Kernel_traits_baseILj1536ES2_S2_fS2_fjLj128EEEEELb0ELb0ELb0ELb0EEEvNS_9BwdParamsE:
.text._ZN10layer_norm13ln_bwd_kernelINS_13Kernel_traitsI6__halfS2_fS2_fjLj1536ELj1ELj1ELj4ELj8ENS_18Kernel_traits_baseILj1536ES2_S2_fS2_fjLj128EEEEELb0ELb0ELb0ELb0EEEvNS_9BwdParamsE:
        /* <DEDUP_REMOVED lines=70> */
[----:B------:R-:W-:Y:S01]  /*0460*/  UISETP.NE.AND.EX UP0, UPT, UR5, URZ, UPT, UP0 ;  /* 0x000000ff0500728c */ /* 0x000fe2000bf05300 */
[----:B------:R-:W-:Y:S01]  /*0470*/  PRMT R78, R78, 0x5410, R5 ;  /* 0x000054104e4e7816 */ /* 0x000fe20000000005 */
[----:B------:R-:W0:Y:S01]  /*0480*/  LDCU UR6, c[0x0][0x388] ;  /* 0x00007100ff0677ac */ /* 0x000e220008000800 */
[----:B------:R-:W-:Y:S02]  /*0490*/  PRMT R79, R79, 0x5410, R6 ;  /* 0x000054104f4f7816 */ /* 0x000fe40000000006 */
[----:B------:R-:W-:Y:S01]  /*04a0*/  PRMT R80, R80, 0x5410, R7 ;  /* 0x0000541050507816 */ /* 0x000fe20000000007 */
[----:B------:R-:W1:Y:S01]  /*04b0*/  LDCU.U8 UR16, c[0x0][0x410] ;  /* 0x00008200ff1077ac */ /* 0x000e620008000000 */
[----:B------:R-:W2:Y:S01]  /*04c0*/  LDCU UR17, c[0x0][0x400] ;  /* 0x00008000ff1177ac */ /* 0x000ea20008000800 */
[----:B------:R-:W3:Y:S01]  /*04d0*/  LDCU.64 UR18, c[0x0][0x438] ;  /* 0x00008700ff1277ac */ /* 0x000ee20008000a00 */
[----:B------:R-:W4:Y:S01]  /*04e0*/  LDCU.64 UR20, c[0x0][0x478] ;  /* 0x00008f00ff1477ac */ /* 0x000f220008000a00 */
[----:B------:R-:W0:Y:S01]  /*04f0*/  LDCU.128 UR8, c[0x0][0x3c0] ;  /* 0x00007800ff0877ac */ /* 0x000e220008000c00 */
[----:B------:R-:W0:Y:S02]  /*0500*/  LDCU.64 UR22, c[0x0][0x380] ;  /* 0x00007000ff1677ac */ /* 0x000e240008000a00 */
.L_x_4042:
[----:B-----5:R-:W5:Y:S01]  /*0510*/  @UP0 LDCU.64 UR4, c[0x0][0x3e0] ;  /* 0x00007c00ff0407ac */ /* 0x020f620008000a00 */
[----:B------:R-:W-:Y:S01]  /*0520*/  PLOP3.LUT P0, PT, PT, PT, UP0, 0x80, 0x8 ;  /* 0x000000000008781c */ /* 0x000fe20003f0f008 */
[----:B0-----:R-:W-:Y:S02]  /*0530*/  UIMAD.WIDE UR12, UR7, 0x4, UR10 ;  /* 0x00000004070c78a5 */ /* 0x001fe4000f8e020a */
[----:B-----5:R-:W-:-:S06]  /*0540*/  @UP0 UIMAD.WIDE UR4, UR7, 0x2, UR4 ;  /* 0x00000002070408a5 */ /* 0x020fcc000f8e0204 */
[----:B-1234-:R-:W-:Y:S02]  /*0550*/  MOV R52, UR4 ;  /* 0x0000000400347c02 */ /* 0x01efe40008000f00 */
[----:B------:R-:W-:-:S05]  /*0560*/  MOV R53, UR5 ;  /* 0x0000000500357c02 */ /* 0x000fca0008000f00 */
[----:B------:R-:W5:Y:S01]  /*0570*/  @P0 LDG.E.U16 R52, desc[UR14][R52.64] ;  /* 0x0000000e34340981 */ /* 0x000f62000c1e1500 */
[----:B------:R-:W-:Y:S01]  /*0580*/  UIMAD.WIDE UR4, UR7, 0x4, UR8 ;  /* 0x00000004070478a5 */ /* 0x000fe2000f8e0208 */
[----:B------:R-:W-:Y:S02]  /*0590*/  MOV R54, UR12 ;  /* 0x0000000c00367c02 */ /* 0x000fe40008000f00 */
[----:B------:R-:W-:-:S03]  /*05a0*/  MOV R55, UR13 ;  /* 0x0000000d00377c02 */ /* 0x000fc60008000f00 */
[----:B------:R-:W-:Y:S02]  /*05b0*/  MOV R56, UR4 ;  /* 0x0000000400387c02 */ /* 0x000fe40008000f00 */
[----:B------:R-:W-:Y:S01]  /*05c0*/  MOV R57, UR5 ;  /* 0x0000000500397c02 */ /* 0x000fe20008000f00 */
[----:B------:R-:W2:Y:S04]  /*05d0*/  LDG.E R54, desc[UR14][R54.64] ;  /* 0x0000000e36367981 */ /* 0x000ea8000c1e1900 */
[----:B------:R-:W3:Y:S01]  /*05e0*/  LDG.E R56, desc[UR14][R56.64] ;  /* 0x0000000e38387981 */ /* 0x000ee2000c1e1900 */
[----:B------:R-:W-:Y:S01]  /*05f0*/  UIMAD UR4, UR7, UR6, URZ ;  /* 0x00000006070472a4 */ /* 0x000fe2000f8e02ff */
[C---:B------:R-:W-:Y:S01]  /*0600*/  ISETP.GE.U32.AND P1, PT, R2.reuse, 0x80, PT ;  /* 0x000000800200780c */ /* 0x040fe20003f26070 */
[----:B------:R-:W-:Y:S01]  /*0610*/  UMOV UR12, 0x3f800000 ;  /* 0x3f800000000c7882 */ /* 0x000fe20000000000 */
[----:B------:R-:W0:Y:S01]  /*0620*/  S2R R0, SR_TID.X ;  /* 0x0000000000007919 */ /* 0x000e220000002100 */
[----:B------:R-:W-:Y:S01]  /*0630*/  USHF.R.S32.HI UR5, URZ, 0x1f, UR4 ;  /* 0x0000001fff057899 */ /* 0x000fe20008011404 */
[----:B-1----:R-:W-:Y:S01]  /*0640*/  ISETP.NE.AND P4, PT, RZ, UR16, PT ;  /* 0x00000010ff007c0c */ /* 0x002fe2000bf85270 */
[----:B------:R-:W-:Y:S01]  /*0650*/  BSSY.RECONVERGENT B0, `(.L_x_4013) ;  /* 0x0000042000007945 */ /* 0x000fe20003800200 */
[C---:B------:R-:W-:Y:S01]  /*0660*/  ISETP.GE.U32.AND P2, PT, R2.reuse, 0x100, PT ;  /* 0x000001000200780c */ /* 0x040fe20003f46070 */
[----:B------:R-:W-:Y:S01]  /*0670*/  ULEA.HI UR5, UR5, UR4, URZ, 0x2 ;  /* 0x0000000405057291 */ /* 0x000fe2000f8f10ff */
[----:B------:R-:W-:-:S02]  /*0680*/  ISETP.GE.U32.AND P3, PT, R2, 0x180, PT ;  /* 0x000001800200780c */ /* 0x000fc40003f66070 */
[----:B------:R-:W-:Y:S01]  /*0690*/  CS2R R72, SRZ ;  /* 0x0000000000487805 */ /* 0x000fe2000001ff00 */
[----:B-----5:R-:W-:-:S05]  /*06a0*/  @P0 HADD2.F32 R5, -RZ, R52.H0_H0 ;  /* 0x20000034ff050230 */ /* 0x020fca0000004100 */
[----:B------:R-:W-:Y:S02]  /*06b0*/  @P0 R2UR UR4, R5 ;  /* 0x00000000050402ca */ /* 0x000fe400000e0000 */
[----:B------:R-:W-:Y:S02]  /*06c0*/  MOV R5, UR5 ;  /* 0x0000000500057c02 */ /* 0x000fe40008000f00 */
[----:B--2---:R-:W-:Y:S02]  /*06d0*/  R2UR UR24, R54 ;  /* 0x00000000361872ca */ /* 0x004fe400000e0000 */
[----:B0-----:R-:W-:Y:S02]  /*06e0*/  LEA.HI.SX32 R5, R5, R0, 0x1e ;  /* 0x0000000005057211 */ /* 0x001fe400078ff2ff */
[----:B---3--:R-:W-:Y:S02]  /*06f0*/  FSEL R58, R56, RZ, !P4 ;  /* 0x000000ff383a7208 */ /* 0x008fe40006000000 */
[----:B------:R-:W-:-:S03]  /*0700*/  MOV R59, R5 ;  /* 0x00000005003b7202 */ /* 0x000fc60000000f00 */
[----:B------:R-:W-:Y:S01]  /*0710*/  @UP0 UMOV UR12, UR4 ;  /* 0x00000004000c0c82 */ /* 0x000fe20008000000 */
        /* <DEDUP_REMOVED lines=10> */
[--C-:B------:R-:W-:Y:S02]  /*07c0*/  HADD2.F32 R59, -RZ, R75.reuse.H0_H0 ;  /* 0x2000004bff3b7230 */ /* 0x100fe40000004100 */
[----:B------:R-:W-:Y:S02]  /*07d0*/  HADD2.F32 R67, -RZ, R75.H1_H1 ;  /* 0x3000004bff437230 */ /* 0x000fe40000004100 */
[----:B0-----:R-:W-:-:S05]  /*07e0*/  @P0 IMAD.WIDE.U32 R68, R5, 0x10, R68 ;  /* 0x0000001005440825 */ /* 0x001fca00078e0044 */
[----:B------:R0:W5:Y:S01]  /*07f0*/  @P0 LDG.E.128 R20, desc[UR14][R68.64] ;  /* 0x0000000e44140981 */ /* 0x000162000c1e1d00 */
[----:B--2---:R-:W-:Y:S02]  /*0800*/  MOV R61, R56 ;  /* 0x00000038003d7202 */ /* 0x004fe40000000f00 */
[----:B------:R-:W-:-:S03]  /*0810*/  SHF.R.U64 R63, R56, 0x10, R57 ;  /* 0x00000010383f7819 */ /* 0x000fc60000001239 */
[----:B------:R-:W-:Y:S02]  /*0820*/  HADD2.F32 R61, -RZ, R61.H0_H0 ;  /* 0x2000003dff3d7230 */ /* 0x000fe40000004100 */
[C---:B---3--:R-:W-:Y:S01]  /*0830*/  FADD.FTZ R70, -R58.reuse, R53 ;  /* 0x000000353a467221 */ /* 0x048fe20000010100 */
[----:B------:R-:W-:Y:S01]  /*0840*/  FADD.FTZ R71, -R58, R52 ;  /* 0x000000343a477221 */ /* 0x000fe20000010100 */
[----:B------:R-:W-:Y:S01]  /*0850*/  MOV R65, R57 ;  /* 0x0000003900417202 */ /* 0x000fe20000000f00 */
[----:B------:R-:W-:Y:S02]  /*0860*/  HADD2.F32 R52, -RZ, R63.H0_H0 ;  /* 0x2000003fff347230 */ /* 0x000fe40000004100 */
[----:B------:R-:W-:Y:S01]  /*0870*/  FMUL.FTZ R70, R70, UR24 ;  /* 0x0000001846467c20 */ /* 0x000fe20008410000 */
[----:B------:R-:W-:Y:S01]  /*0880*/  FMUL.FTZ R71, R71, UR24 ;  /* 0x0000001847477c20 */ /* 0x000fe20008410000 */
[----:B0-----:R-:W-:Y:S01]  /*0890*/  FMUL.FTZ R69, R59, R61 ;  /* 0x0000003d3b457220 */ /* 0x001fe20000410000 */
[----:B------:R-:W-:Y:S01]  /*08a0*/  SHF.R.U32.HI R72, RZ, 0x10, R57 ;  /* 0x00000010ff487819 */ /* 0x000fe20000011639 */
[C---:B------:R-:W-:Y:S01]  /*08b0*/  FADD.FTZ R56, -R58.reuse, R55 ;  /* 0x000000373a387221 */ /* 0x040fe20000010100 */
[----:B------:R-:W-:Y:S01]  /*08c0*/  FADD.FTZ R54, -R58, R54 ;  /* 0x000000363a367221 */ /* 0x000fe20000010100 */
[----:B------:R-:W-:-:S02]  /*08d0*/  HADD2.F32 R63, -RZ, R76.H0_H0 ;  /* 0x2000004cff3f7230 */ /* 0x000fc40000004100 */
[-C--:B------:R-:W-:Y:S01]  /*08e0*/  FMUL.FTZ R67, R67, R52.reuse ;  /* 0x0000003443437220 */ /* 0x080fe20000410000 */
[----:B------:R-:W-:Y:S02]  /*08f0*/  HADD2.F32 R55, -RZ, R65.H0_H0 ;  /* 0x20000041ff377230 */ /* 0x000fe40000004100 */
[----:B------:R-:W-:Y:S01]  /*0900*/  FADD.FTZ R33, R33, R52 ;  /* 0x0000003421217221 */ /* 0x000fe20000010000 */
[----:B------:R-:W-:Y:S01]  /*0910*/  FFMA.FTZ R45, R70, R52, R45 ;  /* 0x00000034462d7223 */ /* 0x000fe2000001002d */
[----:B------:R-:W-:Y:S01]  /*0920*/  FADD.FTZ R52, RZ, R69 ;  /* 0x00000045ff347221 */ /* 0x000fe20000010000 */
[C---:B------:R-:W-:Y:S01]  /*0930*/  FFMA.FTZ R53, R71.reuse, R69, RZ ;  /* 0x0000004547357223 */ /* 0x040fe200000100ff */
[----:B------:R-:W-:Y:S01]  /*0940*/  FADD.FTZ R32, R32, R61 ;  /* 0x0000003d20207221 */ /* 0x000fe20000010000 */
[----:B------:R-:W-:Y:S01]  /*0950*/  FFMA.FTZ R44, R71, R61, R44 ;  /* 0x0000003d472c7223 */ /* 0x000fe2000001002c */
[----:B------:R-:W-:Y:S02]  /*0960*/  HADD2.F32 R61, -RZ, R76.H1_H1 ;  /* 0x3000004cff3d7230 */ /* 0x000fe40000004100 */
[----:B------:R-:W-:Y:S01]  /*0970*/  FMUL.FTZ R65, R54, UR24 ;  /* 0x0000001836417c20 */ /* 0x000fe20008410000 */
[----:B------:R-:W-:-:S02]  /*0980*/  HADD2.F32 R72, -RZ, R72.H0_H0 ;  /* 0x20000048ff487230 */ /* 0x000fc40000004100 */
[----:B------:R-:W-:Y:S01]  /*0990*/  FMUL.FTZ R63, R63, R55 ;  /* 0x000000373f3f7220 */ /* 0x000fe20000410000 */
        /* <DEDUP_REMOVED lines=13> */
.L_x_4014:
[----:B----4-:R-:W-:Y:S05]  /*0a70*/  BSYNC.RECONVERGENT B0 ;  /* 0x0000000000007941 */ /* 0x010fea0003800200 */
.L_x_4013:
        /* <DEDUP_REMOVED lines=15> */
[----:B------:R-:W-:Y:S01]  /*0b70*/  IADD3 R59, PT, PT, R59, 0x80, RZ ;  /* 0x000000803b3b7810 */ /* 0x000fe20007ffe0ff */
[----:B0-----:R-:W-:Y:S01]  /*0b80*/  HADD2.F32 R56, -RZ, R78.H1_H1 ;  /* 0x3000004eff387230 */ /* 0x001fe20000004100 */
[----:B--2---:R-:W-:Y:S02]  /*0b90*/  MOV R11, R82 ;  /* 0x00000052000b7202 */ /* 0x004fe40000000f00 */
[----:B------:R-:W-:-:S03]  /*0ba0*/  SHF.R.U64 R64, R82, 0x10, R83 ;  /* 0x0000001052407819 */ /* 0x000fc60000001253 */
[----:B------:R-:W-:Y:S02]  /*0bb0*/  HADD2.F32 R11, -RZ, R11.H0_H0 ;  /* 0x2000000bff0b7230 */ /* 0x000fe40000004100 */
[C---:B---3--:R-:W-:Y:S01]  /*0bc0*/  FADD.FTZ R9, -R58.reuse, R52 ;  /* 0x000000343a097221 */ /* 0x048fe20000010100 */
[C---:B------:R-:W-:Y:S01]  /*0bd0*/  FADD.FTZ R62, -R58.reuse, R53 ;  /* 0x000000353a3e7221 */ /* 0x040fe20000010100 */
[----:B------:R-:W-:Y:S01]  /*0be0*/  MOV R66, R83 ;  /* 0x0000005300427202 */ /* 0x000fe20000000f00 */
[----:B------:R-:W-:Y:S01]  /*0bf0*/  HADD2.F32 R52, -RZ, R64.H0_H0 ;  /* 0x20000040ff347230 */ /* 0x000fe20000004100 */
[----:B------:R-:W-:Y:S01]  /*0c00*/  SHF.R.U32.HI R13, RZ, 0x10, R83 ;  /* 0x00000010ff0d7819 */ /* 0x000fe20000011653 */
[----:B------:R-:W-:Y:S01]  /*0c10*/  FMUL.FTZ R9, R9, UR24 ;  /* 0x0000001809097c20 */ /* 0x000fe20008410000 */
[----:B------:R-:W-:Y:S01]  /*0c20*/  FADD.FTZ R54, -R58, R54 ;  /* 0x000000363a367221 */ /* 0x000fe20000010100 */
[----:B------:R-:W-:Y:S01]  /*0c30*/  FMUL.FTZ R62, R62, UR24 ;  /* 0x000000183e3e7c20 */ /* 0x000fe20008410000 */
[-C--:B------:R-:W-:Y:S01]  /*0c40*/  FMUL.FTZ R60, R60, R11.reuse ;  /* 0x0000000b3c3c7220 */ /* 0x080fe20000410000 */
[----:B------:R-:W-:Y:S01]  /*0c50*/  FADD.FTZ R28, R28, R11 ;  /* 0x0000000b1c1c7221 */ /* 0x000fe20000010000 */
[----:B------:R-:W-:Y:S01]  /*0c60*/  FFMA.FTZ R40, R9, R11, R40 ;  /* 0x0000000b09287223 */ /* 0x000fe20000010028 */
[----:B------:R-:W-:-:S02]  /*0c70*/  HADD2.F32 R64, -RZ, R78.H0_H0 ;  /* 0x2000004eff407230 */ /* 0x000fc40000004100 */
[-C--:B------:R-:W-:Y:S01]  /*0c80*/  FMUL.FTZ R11, R15, R52.reuse ;  /* 0x000000340f0b7220 */ /* 0x080fe20000410000 */
[----:B------:R-:W-:Y:S02]  /*0c90*/  HADD2.F32 R53, -RZ, R66.H0_H0 ;  /* 0x20000042ff357230 */ /* 0x000fe40000004100 */
[----:B------:R-:W-:Y:S01]  /*0ca0*/  FADD.FTZ R29, R29, R52 ;  /* 0x000000341d1d7221 */ /* 0x000fe20000010000 */
[----:B------:R-:W-:Y:S02]  /*0cb0*/  HADD2.F32 R57, -RZ, R13.H0_H0 ;  /* 0x2000000dff397230 */ /* 0x000fe40000004100 */
[----:B------:R-:W-:Y:S01]  /*0cc0*/  FFMA.FTZ R41, R62, R52, R41 ;  /* 0x000000343e297223 */ /* 0x000fe20000010029 */
[----:B------:R-:W-:Y:S01]  /*0cd0*/  FMUL.FTZ R13, R54, UR24 ;  /* 0x00000018360d7c20 */ /* 0x000fe20008410000 */
[----:B------:R-:W-:Y:S01]  /*0ce0*/  FADD.FTZ R52, R73, R60 ;  /* 0x0000003c49347221 */ /* 0x000fe20000010000 */
[----:B------:R-:W-:Y:S01]  /*0cf0*/  FFMA.FTZ R15, R9, R60, R72 ;  /* 0x0000003c090f7223 */ /* 0x000fe20000010048 */
[-C--:B------:R-:W-:Y:S01]  /*0d00*/  FMUL.FTZ R64, R64, R53.reuse ;  /* 0x0000003540407220 */ /* 0x080fe20000410000 */
[----:B------:R-:W-:Y:S01]  /*0d10*/  FADD.FTZ R30, R30, R53 ;  /* 0x000000351e1e7221 */ /* 0x000fe20000010000 */
[----:B------:R-:W-:Y:S01]  /*0d20*/  FFMA.FTZ R42, R13, R53, R42 ;  /* 0x000000350d2a7223 */ /* 0x000fe2000001002a */
[----:B------:R-:W-:Y:S01]  /*0d30*/  FADD.FTZ R53, R52, R11 ;  /* 0x0000000b34357221 */ /* 0x000fe20000010000 */
[----:B------:R-:W-:Y:S01]  /*0d40*/  FADD.FTZ R55, -R58, R55 ;  /* 0x000000373a377221 */ /* 0x000fe20000010100 */
[----:B------:R-:W-:Y:S01]  /*0d50*/  FFMA.FTZ R52, R62, R11, R15 ;  /* 0x0000000b3e347223 */ /* 0x000fe2000001000f */
[-C--:B------:R-:W-:Y:S01]  /*0d60*/  FMUL.FTZ R15, R56, R57.reuse ;  /* 0x00000039380f7220 */ /* 0x080fe20000410000 */
[----:B------:R-:W-:Y:S01]  /*0d70*/  FADD.FTZ R54, R53, R64 ;  /* 0x0000004035367221 */ /* 0x000fe20000010000 */
[----:B------:R-:W-:Y:S01]  /*0d80*/  FMUL.FTZ R66, R55, UR24 ;  /* 0x0000001837427c20 */ /* 0x000fe20008410000 */
[----:B------:R-:W-:Y:S01]  /*0d90*/  FFMA.FTZ R52, R13, R64, R52 ;  /* 0x000000400d347223 */ /* 0x000fe20000010034 */
[----:B------:R-:W-:Y:S01]  /*0da0*/  FADD.FTZ R31, R31, R57 ;  /* 0x000000391f1f7221 */ /* 0x000fe20000010000 */
[----:B------:R-:W-:Y:S01]  /*0db0*/  FADD.FTZ R73, R54, R15 ;  /* 0x0000000f36497221 */ /* 0x000fe20000010000 */
[C---:B------:R-:W-:Y:S01]  /*0dc0*/  FFMA.FTZ R43, R66.reuse, R57, R43 ;  /* 0x00000039422b7223 */ /* 0x040fe2000001002b */
[----:B------:R-:W-:-:S07]  /*0dd0*/  FFMA.FTZ R72, R66, R15, R52 ;  /* 0x0000000f42487223 */ /* 0x000fce0000010034 */
.L_x_4016:
[----:B------:R-:W-:Y:S05]  /*0de0*/  BSYNC.RECONVERGENT B0 ;  /* 0x0000000000007941 */ /* 0x000fea0003800200 */
.L_x_4015:
        /* <DEDUP_REMOVED lines=11> */
[----:B------:R-:W-:Y:S02]  /*0ea0*/  HADD2.F32 R12, -RZ, R79.H0_H0 ;  /* 0x2000004fff0c7230 */ /* 0x000fe40000004100 */
[----:B0-----:R-:W-:-:S05]  /*0eb0*/  @P0 IMAD.WIDE.U32 R6, R59, 0x10, R6 ;  /* 0x000000103b060825 */ /* 0x001fca00078e0006 */
[----:B------:R0:W5:Y:S02]  /*0ec0*/  @P0 LDG.E.128 R48, desc[UR14][R6.64] ;  /* 0x0000000e06300981 */ /* 0x000164000c1e1d00 */
[----:B0-----:R-:W-:Y:S01]  /*0ed0*/  HADD2.F32 R6, -RZ, R80.H1_H1 ;  /* 0x30000050ff067230 */ /* 0x001fe20000004100 */
[----:B--2---:R-:W-:Y:S02]  /*0ee0*/  MOV R4, R56 ;  /* 0x0000003800047202 */ /* 0x004fe40000000f00 */
[----:B------:R-:W-:Y:S02]  /*0ef0*/  SHF.R.U64 R8, R56, 0x10, R57 ;  /* 0x0000001038087819 */ /* 0x000fe40000001239 */
[----:B------:R-:W-:Y:S01]  /*0f00*/  MOV R59, R57 ;  /* 0x00000039003b7202 */ /* 0x000fe20000000f00 */
[C---:B---3--:R-:W-:Y:S01]  /*0f10*/  FADD.FTZ R3, -R58.reuse, R52 ;  /* 0x000000343a037221 */ /* 0x048fe20000010100 */
[----:B------:R-:W-:Y:S01]  /*0f20*/  FADD.FTZ R14, -R58, R53 ;  /* 0x000000353a0e7221 */ /* 0x000fe20000010100 */
[----:B------:R-:W-:-:S02]  /*0f30*/  HADD2.F32 R53, -RZ, R4.H0_H0 ;  /* 0x20000004ff357230 */ /* 0x000fc40000004100 */
[----:B------:R-:W-:Y:S01]  /*0f40*/  FMUL.FTZ R7, R3, UR24 ;  /* 0x0000001803077c20 */ /* 0x000fe20008410000 */
[----:B------:R-:W-:Y:S02]  /*0f50*/  HADD2.F32 R4, -RZ, R79.H1_H1 ;  /* 0x3000004fff047230 */ /* 0x000fe40000004100 */
[----:B------:R-:W-:Y:S02]  /*0f60*/  HADD2.F32 R3, -RZ, R8.H0_H0 ;  /* 0x20000008ff037230 */ /* 0x000fe40000004100 */
[-C--:B------:R-:W-:Y:S01]  /*0f70*/  FMUL.FTZ R12, R12, R53.reuse ;  /* 0x000000350c0c7220 */ /* 0x080fe20000410000 */
[----:B------:R-:W-:Y:S01]  /*0f80*/  SHF.R.U32.HI R74, RZ, 0x10, R57 ;  /* 0x00000010ff4a7819 */ /* 0x000fe20000011639 */
[----:B------:R-:W-:Y:S01]  /*0f90*/  FADD.FTZ R24, R24, R53 ;  /* 0x0000003518187221 */ /* 0x000fe20000010000 */
[----:B------:R-:W-:Y:S01]  /*0fa0*/  FFMA.FTZ R36, R7, R53, R36 ;  /* 0x0000003507247223 */ /* 0x000fe20000010024 */
[----:B------:R-:W-:Y:S02]  /*0fb0*/  HADD2.F32 R8, -RZ, R80.H0_H0 ;  /* 0x20000050ff087230 */ /* 0x000fe40000004100 */
[----:B------:R-:W-:Y:S01]  /*0fc0*/  FMUL.FTZ R14, R14, UR24 ;  /* 0x000000180e0e7c20 */ /* 0x000fe20008410000 */
[----:B------:R-:W-:-:S02]  /*0fd0*/  HADD2.F32 R59, -RZ, R59.H0_H0 ;  /* 0x2000003bff3b7230 */ /* 0x000fc40000004100 */
[----:B------:R-:W-:Y:S01]  /*0fe0*/  FADD.FTZ R54, -R58, R54 ;  /* 0x000000363a367221 */ /* 0x000fe20000010100 */
[-C--:B------:R-:W-:Y:S01]  /*0ff0*/  FMUL.FTZ R4, R4, R3.reuse ;  /* 0x0000000304047220 */ /* 0x080fe20000410000 */
[----:B------:R-:W-:Y:S01]  /*1000*/  FADD.FTZ R73, R73, R12 ;  /* 0x0000000c49497221 */ /* 0x000fe20000010000 */
[----:B------:R-:W-:Y:S01]  /*1010*/  FFMA.FTZ R53, R7, R12, R72 ;  /* 0x0000000c07357223 */ /* 0x000fe20000010048 */
[----:B------:R-:W-:Y:S01]  /*1020*/  FADD.FTZ R10, -R58, R55 ;  /* 0x000000373a0a7221 */ /* 0x000fe20000010100 */
[----:B------:R-:W-:Y:S01]  /*1030*/  FADD.FTZ R25, R25, R3 ;  /* 0x0000000319197221 */ /* 0x000fe20000010000 */
[----:B------:R-:W-:Y:S01]  /*1040*/  FFMA.FTZ R37, R14, R3, R37 ;  /* 0x000000030e257223 */ /* 0x000fe20000010025 */
[----:B------:R-:W-:Y:S02]  /*1050*/  HADD2.F32 R55, -RZ, R74.H0_H0 ;  /* 0x2000004aff377230 */ /* 0x000fe40000004100 */
        /* <DEDUP_REMOVED lines=14> */
.L_x_4018:
[----:B------:R-:W-:Y:S05]  /*1140*/  BSYNC.RECONVERGENT B0 ;  /* 0x0000000000007941 */ /* 0x000fea0003800200 */
.L_x_4017:
        /* <DEDUP_REMOVED lines=31> */
.L_x_4020:
[----:B------:R-:W-:Y:S05]  /*1340*/  BSYNC.RECONVERGENT B0 ;  /* 0x0000000000007941 */ /* 0x000fea0003800200 */
.L_x_4019:
        /* <DEDUP_REMOVED lines=36> */
[----:B------:R-:W-:Y:S01]  /*1590*/  FMUL.FTZ R52, R52, UR24 ;  /* 0x0000001834347c20 */ /* 0x000fe20008410000 */
[----:B------:R-:W-:-:S03]  /*15a0*/  FMUL.FTZ R54, R54, UR24 ;  /* 0x0000001836367c20 */ /* 0x000fc60008410000 */
[----:B------:R-:W-:Y:S01]  /*15b0*/  FMUL.FTZ R56, R52, UR12 ;  /* 0x0000000c34387c20 */ /* 0x000fe20008410000 */
[----:B------:R-:W-:Y:S01]  /*15c0*/  FFMA.FTZ R52, R70, UR4, R74 ;  /* 0x0000000446347c23 */ /* 0x000fe2000801004a */
[----:B------:R-:W-:-:S03]  /*15d0*/  FMUL.FTZ R59, R54, UR12 ;  /* 0x0000000c363b7c20 */ /* 0x000fc60008410000 */
[----:B------:R-:W-:Y:S01]  /*15e0*/  FADD.FTZ R53, R67, -R52 ;  /* 0x8000003443357221 */ /* 0x000fe20000010000 */
[----:B------:R-:W-:Y:S01]  /*15f0*/  FFMA.FTZ R52, R71, UR4, R74 ;  /* 0x0000000447347c23 */ /* 0x000fe2000801004a */
[----:B------:R-:W-:Y:S02]  /*1600*/  F2F.F16.F32 R56, R56 ;  /* 0x0000003800387304 */ /* 0x000fe40000200800 */
[----:B------:R-:W-:Y:S01]  /*1610*/  FMUL.FTZ R53, R53, UR24 ;  /* 0x0000001835357c20 */ /* 0x000fe20008410000 */
[----:B------:R-:W-:-:S03]  /*1620*/  FADD.FTZ R54, R69, -R52 ;  /* 0x8000003445367221 */ /* 0x000fc60000010000 */
[----:B------:R-:W-:Y:S01]  /*1630*/  FMUL.FTZ R58, R53, UR12 ;  /* 0x0000000c353a7c20 */ /* 0x000fe20008410000 */
[----:B------:R-:W-:Y:S01]  /*1640*/  FMUL.FTZ R54, R54, UR24 ;  /* 0x0000001836367c20 */ /* 0x000fe20008410000 */
[----:B------:R-:W0:Y:S01]  /*1650*/  LDC.64 R52, c[0x0][0x468] ;  /* 0x00011a00ff347b82 */ /* 0x000e220000000a00 */
[----:B------:R-:W1:Y:S02]  /*1660*/  F2F.F16.F32 R59, R59 ;  /* 0x0000003b003b7304 */ /* 0x000e640000200800 */
[----:B------:R-:W-:-:S06]  /*1670*/  FMUL.FTZ R57, R54, UR12 ;  /* 0x0000000c36397c20 */ /* 0x000fcc0008410000 */
[----:B------:R-:W2:Y:S01]  /*1680*/  F2F.F16.F32 R55, R58 ;  /* 0x0000003a00377304 */ /* 0x000ea20000200800 */
[----:B-1----:R-:W-:-:S07]  /*1690*/  PRMT R73, R56, 0x5410, R59 ;  /* 0x0000541038497816 */ /* 0x002fce000000003b */
[----:B------:R-:W1:Y:S01]  /*16a0*/  F2F.F16.F32 R57, R57 ;  /* 0x0000003900397304 */ /* 0x000e620000200800 */
[----:B--2---:R-:W-:-:S04]  /*16b0*/  IMAD.WIDE.U32 R54, R55, 0x10000, RZ ;  /* 0x0001000037367825 */ /* 0x004fc800078e00ff */
[----:B0-----:R-:W-:Y:S01]  /*16c0*/  IMAD.WIDE.U32 R52, R5, 0x8, R52 ;  /* 0x0000000805347825 */ /* 0x001fe200078e0034 */
[----:B------:R-:W-:Y:S02]  /*16d0*/  LOP3.LUT R55, R73, R55, RZ, 0xfc, !PT ;  /* 0x0000003749377212 */ /* 0x000fe400078efcff */
[----:B------:R-:W-:Y:S02]  /*16e0*/  IADD3 R5, PT, PT, R5, 0x80, RZ ;  /* 0x0000008005057810 */ /* 0x000fe40007ffe0ff */
[----:B-1----:R-:W-:-:S05]  /*16f0*/  LOP3.LUT R54, R54, R57, RZ, 0xfc, !PT ;  /* 0x0000003936367212 */ /* 0x002fca00078efcff */
[----:B------:R0:W-:Y:S02]  /*1700*/  STG.E.64 desc[UR14][R52.64], R54 ;  /* 0x0000003634007986 */ /* 0x0001e4000c101b0e */
.L_x_4025:
[----:B------:R-:W-:Y:S05]  /*1710*/  BSYNC.RECONVERGENT B1 ;  /* 0x0000000000017941 */ /* 0x000fea0003800200 */
.L_x_4024:
        /* <DEDUP_REMOVED lines=15> */
[----:B------:R-:W-:Y:S01]  /*1810*/  F2F.F16.F32 R56, R56 ;  /* 0x0000003800387304 */ /* 0x000fe20000200800 */
[----:B------:R-:W-:Y:S02]  /*1820*/  FMUL.FTZ R58, R52, UR12 ;  /* 0x0000000c343a7c20 */ /* 0x000fe40008410000 */
[----:B------:R-:W-:Y:S01]  /*1830*/  FMUL.FTZ R54, R54, UR24 ;  /* 0x0000001836367c20 */ /* 0x000fe20008410000 */
[----:B------:R-:W0:Y:S03]  /*1840*/  LDC.64 R52, c[0x0][0x468] ;  /* 0x00011a00ff347b82 */ /* 0x000e260000000a00 */
[----:B------:R-:W-:Y:S01]  /*1850*/  FMUL.FTZ R57, R54, UR12 ;  /* 0x0000000c36397c20 */ /* 0x000fe20008410000 */
[----:B------:R-:W1:Y:S08]  /*1860*/  F2F.F16.F32 R55, R58 ;  /* 0x0000003a00377304 */ /* 0x000e700000200800 */
[----:B------:R-:W2:Y:S01]  /*1870*/  F2F.F16.F32 R59, R59 ;  /* 0x0000003b003b7304 */ /* 0x000ea20000200800 */
[----:B-1----:R-:W-:-:S07]  /*1880*/  IMAD.WIDE.U32 R54, R55, 0x10000, RZ ;  /* 0x0001000037367825 */ /* 0x002fce00078e00ff */
[----:B------:R-:W1:Y:S01]  /*1890*/  F2F.F16.F32 R57, R57 ;  /* 0x0000003900397304 */ /* 0x000e620000200800 */
[C---:B0-----:R-:W-:Y:S01]  /*18a0*/  IMAD.WIDE.U32 R52, R5.reuse, 0x8, R52 ;  /* 0x0000000805347825 */ /* 0x041fe200078e0034 */
[----:B------:R-:W-:Y:S02]  /*18b0*/  IADD3 R5, PT, PT, R5, 0x80, RZ ;  /* 0x0000008005057810 */ /* 0x000fe40007ffe0ff */
[----:B--2---:R-:W-:-:S04]  /*18c0*/  PRMT R73, R56, 0x5410, R59 ;  /* 0x0000541038497816 */ /* 0x004fc8000000003b */
[----:B------:R-:W-:Y:S02]  /*18d0*/  LOP3.LUT R55, R73, R55, RZ, 0xfc, !PT ;  /* 0x0000003749377212 */ /* 0x000fe400078efcff */
[----:B-1----:R-:W-:-:S05]  /*18e0*/  LOP3.LUT R54, R54, R57, RZ, 0xfc, !PT ;  /* 0x0000003936367212 */ /* 0x002fca00078efcff */
[----:B------:R1:W-:Y:S02]  /*18f0*/  STG.E.64 desc[UR14][R52.64], R54 ;  /* 0x0000003634007986 */ /* 0x0003e4000c101b0e */
.L_x_4027:
[----:B------:R-:W-:Y:S05]  /*1900*/  BSYNC.RECONVERGENT B1 ;  /* 0x0000000000017941 */ /* 0x000fea0003800200 */
.L_x_4026:
        /* <DEDUP_REMOVED lines=12> */
[----:B------:R-:W0:Y:S02]  /*19d0*/  F2F.F16.F32 R55, R55 ;  /* 0x0000003700377304 */ /* 0x000e240000200800 */
[----:B------:R-:W-:Y:S01]  /*19e0*/  FMUL.FTZ R56, R54, UR24 ;  /* 0x0000001836387c20 */ /* 0x000fe20008410000 */
[----:B------:R-:W-:Y:S02]  /*19f0*/  FADD.FTZ R54, R12, -R53 ;  /* 0x800000350c367221 */ /* 0x000fe40000010000 */
[----:B------:R-:W1:Y:S01]  /*1a00*/  LDC.64 R52, c[0x0][0x468] ;  /* 0x00011a00ff347b82 */ /* 0x000e620000000a00 */
[----:B------:R-:W-:Y:S01]  /*1a10*/  FMUL.FTZ R59, R56, UR12 ;  /* 0x0000000c383b7c20 */ /* 0x000fe20008410000 */
[----:B------:R-:W-:Y:S01]  /*1a20*/  FMUL.FTZ R54, R54, UR24 ;  /* 0x0000001836367c20 */ /* 0x000fe20008410000 */
[----:B------:R-:W-:Y:S03]  /*1a30*/  F2F.F16.F32 R58, R58 ;  /* 0x0000003a003a7304 */ /* 0x000fe60000200800 */
[----:B------:R-:W-:Y:S01]  /*1a40*/  FMUL.FTZ R56, R54, UR12 ;  /* 0x0000000c36387c20 */ /* 0x000fe20008410000 */
[----:B0-----:R-:W-:-:S04]  /*1a50*/  IMAD.WIDE.U32 R54, R55, 0x10000, RZ ;  /* 0x0001000037367825 */ /* 0x001fc800078e00ff */
        /* <DEDUP_REMOVED lines=8> */
.L_x_4023:
[----:B------:R-:W-:Y:S01]  /*1ae0*/  ISETP.GT.U32.AND P0, PT, R2, 0x7f, PT ;  /* 0x0000007f0200780c */ /* 0x000fe20003f04070 */
[----:B------:R-:W-:-:S12]  /*1af0*/  BSSY.RECONVERGENT B1, `(.L_x_4029) ;  /* 0x0000021000017945 */ /* 0x000fd80003800200 */
[----:B------:R-:W-:Y:S05]  /*1b00*/  @!P0 BRA `(.L_x_4030) ;  /* 0x00000000007c8947 */ /* 0x000fea0003800000 */
[--C-:B------:R-:W-:Y:S01]  /*1b10*/  FFMA.FTZ R52, R70, UR4, R74.reuse ;  /* 0x0000000446347c23 */ /* 0x100fe2000801004a */
[----:B------:R-:W-:Y:S01]  /*1b20*/  FFMA.FTZ R54, R65, UR4, R74 ;  /* 0x0000000441367c23 */ /* 0x000fe2000801004a */
[----:B------:R-:W0:Y:S02]  /*1b30*/  LDC.64 R72, c[0x0][0x478] ;  /* 0x00011e00ff487b82 */ /* 0x000e240000000a00 */
[----:B------:R-:W-:Y:S01]  /*1b40*/  FADD.FTZ R52, R67, -R52 ;  /* 0x8000003443347221 */ /* 0x000fe20000010000 */
[----:B------:R-:W-:-:S03]  /*1b50*/  FADD.FTZ R54, R63, -R54 ;  /* 0x800000363f367221 */ /* 0x000fc60000010000 */
[----:B------:R-:W-:Y:S01]  /*1b60*/  FMUL.FTZ R53, R52, UR24 ;  /* 0x0000001834357c20 */ /* 0x000fe20008410000 */
[----:B------:R-:W-:Y:S01]  /*1b70*/  FFMA.FTZ R52, R68, UR4, R74 ;  /* 0x0000000444347c23 */ /* 0x000fe2000801004a */
[----:B------:R-:W-:Y:S01]  /*1b80*/  FMUL.FTZ R54, R54, UR24 ;  /* 0x0000001836367c20 */ /* 0x000fe20008410000 */
[----:B------:R-:W1:Y:S01]  /*1b90*/  LDC.64 R58, c[0x0][0x468] ;  /* 0x00011a00ff3a7b82 */ /* 0x000e620000000a00 */
[----:B------:R-:W-:Y:S01]  /*1ba0*/  FMUL.FTZ R56, R53, UR12 ;  /* 0x0000000c35387c20 */ /* 0x000fe20008410000 */
[----:B------:R-:W-:Y:S01]  /*1bb0*/  FADD.FTZ R55, R61, -R52 ;  /* 0x800000343d377221 */ /* 0x000fe20000010000 */
[----:B------:R-:W-:Y:S01]  /*1bc0*/  FFMA.FTZ R52, R71, UR4, R74 ;  /* 0x0000000447347c23 */ /* 0x000fe2000801004a */
[----:B------:R-:W-:Y:S02]  /*1bd0*/  FMUL.FTZ R81, R54, UR12 ;  /* 0x0000000c36517c20 */ /* 0x000fe40008410000 */
[----:B------:R-:W-:Y:S01]  /*1be0*/  FMUL.FTZ R55, R55, UR24 ;  /* 0x0000001837377c20 */ /* 0x000fe20008410000 */
[----:B------:R-:W-:Y:S01]  /*1bf0*/  FADD.FTZ R52, R69, -R52 ;  /* 0x8000003445347221 */ /* 0x000fe20000010000 */
[----:B------:R-:W2:Y:S02]  /*1c00*/  F2F.F16.F32 R56, R56 ;  /* 0x0000003800387304 */ /* 0x000ea40000200800 */
[----:B------:R-:W-:Y:S01]  /*1c10*/  FMUL.FTZ R82, R55, UR12 ;  /* 0x0000000c37527c20 */ /* 0x000fe20008410000 */
[----:B------:R-:W-:-:S04]  /*1c20*/  FMUL.FTZ R52, R52, UR24 ;  /* 0x0000001834347c20 */ /* 0x000fc80008410000 */
[----:B------:R-:W-:Y:S01]  /*1c30*/  FMUL.FTZ R83, R52, UR12 ;  /* 0x0000000c34537c20 */ /* 0x000fe20008410000 */
[----:B------:R-:W-:Y:S01]  /*1c40*/  F2F.F16.F32 R81, R81 ;  /* 0x0000005100517304 */ /* 0x000fe20000200800 */
[----:B0-----:R-:W-:-:S05]  /*1c50*/  IMAD.WIDE.U32 R72, R5, 0x10, R72 ;  /* 0x0000001005487825 */ /* 0x001fca00078e0048 */
[----:B------:R0:W-:Y:S01]  /*1c60*/  STG.E.128 desc[UR14][R72.64], R52 ;  /* 0x0000003448007986 */ /* 0x0001e2000c101d0e */
[----:B--2---:R-:W-:Y:S01]  /*1c70*/  IMAD.WIDE.U32 R56, R56, 0x10000, RZ ;  /* 0x0001000038387825 */ /* 0x004fe200078e00ff */
[----:B------:R-:W2:Y:S03]  /*1c80*/  F2F.F16.F32 R82, R82 ;  /* 0x0000005200527304 */ /* 0x000ea60000200800 */
[C---:B-1----:R-:W-:Y:S01]  /*1c90*/  IMAD.WIDE.U32 R58, R5.reuse, 0x8, R58 ;  /* 0x00000008053a7825 */ /* 0x042fe200078e003a */
[----:B------:R-:W-:-:S04]  /*1ca0*/  IADD3 R5, PT, PT, R5, 0x80, RZ ;  /* 0x0000008005057810 */ /* 0x000fc80007ffe0ff */
[----:B------:R-:W1:Y:S01]  /*1cb0*/  F2F.F16.F32 R83, R83 ;  /* 0x0000005300537304 */ /* 0x000e620000200800 */
[----:B--2---:R-:W-:-:S04]  /*1cc0*/  PRMT R85, R81, 0x5410, R82 ;  /* 0x0000541051557816 */ /* 0x004fc80000000052 */
[----:B------:R-:W-:Y:S02]  /*1cd0*/  LOP3.LUT R57, R85, R57, RZ, 0xfc, !PT ;  /* 0x0000003955397212 */ /* 0x000fe400078efcff */
[----:B-1----:R-:W-:-:S05]  /*1ce0*/  LOP3.LUT R56, R56, R83, RZ, 0xfc, !PT ;  /* 0x0000005338387212 */ /* 0x002fca00078efcff */
[----:B------:R0:W-:Y:S02]  /*1cf0*/  STG.E.64 desc[UR14][R58.64], R56 ;  /* 0x000000383a007986 */ /* 0x0001e4000c101b0e */
.L_x_4030:
[----:B------:R-:W-:Y:S05]  /*1d00*/  BSYNC.RECONVERGENT B1 ;  /* 0x0000000000017941 */ /* 0x000fea0003800200 */
.L_x_4029:
[----:B------:R-:W-:Y:S04]  /*1d10*/  BSSY.RECONVERGENT B1, `(.L_x_4031) ;  /* 0x0000021000017945 */ /* 0x000fe80003800200 */
[----:B------:R-:W-:Y:S05]  /*1d20*/  @!P2 BRA `(.L_x_4032) ;  /* 0x00000000007ca947 */ /* 0x000fea0003800000 */
[--C-:B0-----:R-:W-:Y:S01]  /*1d30*/  FFMA.FTZ R52, R62, UR4, R74.reuse ;  /* 0x000000043e347c23 */ /* 0x101fe2000801004a */
[--C-:B------:R-:W-:Y:S01]  /*1d40*/  FFMA.FTZ R55, R13, UR4, R74.reuse ;  /* 0x000000040d377c23 */ /* 0x100fe2000801004a */
[----:B------:R-:W-:Y:S01]  /*1d50*/  FFMA.FTZ R57, R9, UR4, R74 ;  /* 0x0000000409397c23 */ /* 0x000fe2000801004a */
[----:B------:R-:W0:Y:S01]  /*1d60*/  LDC.64 R72, c[0x0][0x478] ;  /* 0x00011e00ff487b82 */ /* 0x000e220000000a00 */
        /* <DEDUP_REMOVED lines=8> */
[----:B------:R-:W-:-:S03]  /*1df0*/  FMUL.FTZ R81, R54, UR12 ;  /* 0x0000000c36517c20 */ /* 0x000fc60008410000 */
        /* <DEDUP_REMOVED lines=10> */
[----:B------:R-:W0:Y:S03]  /*1ea0*/  F2F.F16.F32 R82, R82 ;  /* 0x0000005200527304 */ /* 0x000e260000200800 */
[C---:B-1----:R-:W-:Y:S01]  /*1eb0*/  IMAD.WIDE.U32 R58, R5.reuse, 0x8, R58 ;  /* 0x00000008053a7825 */ /* 0x042fe200078e003a */
[----:B------:R-:W-:-:S04]  /*1ec0*/  IADD3 R5, PT, PT, R5, 0x80, RZ ;  /* 0x0000008005057810 */ /* 0x000fc80007ffe0ff */
[----:B------:R-:W1:Y:S01]  /*1ed0*/  F2F.F16.F32 R83, R83 ;  /* 0x0000005300537304 */ /* 0x000e620000200800 */
[----:B0-----:R-:W-:-:S04]  /*1ee0*/  PRMT R85, R81, 0x5410, R82 ;  /* 0x0000541051557816 */ /* 0x001fc80000000052 */
[----:B------:R-:W-:Y:S02]  /*1ef0*/  LOP3.LUT R57, R85, R57, RZ, 0xfc, !PT ;  /* 0x0000003955397212 */ /* 0x000fe400078efcff */
[----:B-1----:R-:W-:-:S05]  /*1f00*/  LOP3.LUT R56, R56, R83, RZ, 0xfc, !PT ;  /* 0x0000005338387212 */ /* 0x002fca00078efcff */
[----:B------:R3:W-:Y:S02]  /*1f10*/  STG.E.64 desc[UR14][R58.64], R56 ;  /* 0x000000383a007986 */ /* 0x0007e4000c101b0e */
.L_x_4032:
[----:B------:R-:W-:Y:S05]  /*1f20*/  BSYNC.RECONVERGENT B1 ;  /* 0x0000000000017941 */ /* 0x000fea0003800200 */
.L_x_4031:
[----:B------:R-:W-:Y:S05]  /*1f30*/  @!P3 BRA `(.L_x_4028) ;  /* 0x0000000c0084b947 */ /* 0x000fea0003800000 */
[--C-:B0--3--:R-:W-:Y:S01]  /*1f40*/  FFMA.FTZ R55, R3, UR4, R74.reuse ;  /* 0x0000000403377c23 */ /* 0x109fe2000801004a */
[--C-:B------:R-:W-:Y:S01]  /*1f50*/  FFMA.FTZ R53, R14, UR4, R74.reuse ;  /* 0x000000040e357c23 */ /* 0x100fe2000801004a */
[--C-:B------:R-:W-:Y:S01]  /*1f60*/  FFMA.FTZ R57, R7, UR4, R74.reuse ;  /* 0x0000000407397c23 */ /* 0x100fe2000801004a */
[----:B------:R-:W0:Y:S01]  /*1f70*/  LDC.64 R72, c[0x0][0x478] ;  /* 0x00011e00ff487b82 */ /* 0x000e220000000a00 */
[----:B------:R-:W-:Y:S01]  /*1f80*/  FADD.FTZ R54, R8, -R55 ;  /* 0x8000003708367221 */ /* 0x000fe20000010000 */
[----:B------:R-:W-:Y:S01]  /*1f90*/  FFMA.FTZ R55, R10, UR4, R74 ;  /* 0x000000040a377c23 */ /* 0x000fe2000801004a */
[----:B------:R-:W-:Y:S01]  /*1fa0*/  FADD.FTZ R53, R4, -R53 ;  /* 0x8000003504357221 */ /* 0x000fe20000010000 */
[----:B------:R-:W-:Y:S01]  /*1fb0*/  FADD.FTZ R52, R12, -R57 ;  /* 0x800000390c347221 */ /* 0x000fe20000010000 */
[----:B------:R-:W-:Y:S01]  /*1fc0*/  FMUL.FTZ R54, R54, UR24 ;  /* 0x0000001836367c20 */ /* 0x000fe20008410000 */
[----:B------:R-:W-:Y:S01]  /*1fd0*/  FADD.FTZ R55, R6, -R55 ;  /* 0x8000003706377221 */ /* 0x000fe20000010000 */
[----:B------:R-:W-:Y:S01]  /*1fe0*/  FMUL.FTZ R53, R53, UR24 ;  /* 0x0000001835357c20 */ /* 0x000fe20008410000 */
[----:B------:R-:W-:Y:S01]  /*1ff0*/  FMUL.FTZ R52, R52, UR24 ;  /* 0x0000001834347c20 */ /* 0x000fe20008410000 */
[----:B------:R-:W-:Y:S01]  /*2000*/  FMUL.FTZ R82, R54, UR12 ;  /* 0x0000000c36527c20 */ /* 0x000fe20008410000 */
[----:B------:R-:W-:Y:S01]  /*2010*/  FMUL.FTZ R55, R55, UR24 ;  /* 0x0000001837377c20 */ /* 0x000fe20008410000 */
[----:B------:R-:W-:Y:S01]  /*2020*/  FMUL.FTZ R56, R53, UR12 ;  /* 0x0000000c35387c20 */ /* 0x000fe20008410000 */
[----:B------:R-:W1:Y:S01]  /*2030*/  LDC.64 R58, c[0x0][0x468] ;  /* 0x00011a00ff3a7b82 */ /* 0x000e620000000a00 */
[----:B------:R-:W-:Y:S01]  /*2040*/  FMUL.FTZ R81, R52, UR12 ;  /* 0x0000000c34517c20 */ /* 0x000fe20008410000 */
[----:B------:R-:W-:Y:S01]  /*2050*/  FMUL.FTZ R74, R55, UR12 ;  /* 0x0000000c374a7c20 */ /* 0x000fe20008410000 */
[----:B------:R-:W-:Y:S08]  /*2060*/  F2F.F16.F32 R82, R82 ;  /* 0x0000005200527304 */ /* 0x000ff00000200800 */
[----:B------:R-:W2:Y:S01]  /*2070*/  F2F.F16.F32 R56, R56 ;  /* 0x0000003800387304 */ /* 0x000ea20000200800 */
[----:B0-----:R-:W-:-:S05]  /*2080*/  IMAD.WIDE.U32 R72, R5, 0x10, R72 ;  /* 0x0000001005487825 */ /* 0x001fca00078e0048 */
[----:B------:R0:W-:Y:S02]  /*2090*/  STG.E.128 desc[UR14][R72.64], R52 ;  /* 0x0000003448007986 */ /* 0x0001e4000c101d0e */
[----:B------:R-:W3:Y:S01]  /*20a0*/  F2F.F16.F32 R83, R74 ;  /* 0x0000004a00537304 */ /* 0x000ee20000200800 */
[----:B-1----:R-:W-:-:S07]  /*20b0*/  IMAD.WIDE.U32 R58, R5, 0x8, R58 ;  /* 0x00000008053a7825 */ /* 0x002fce00078e003a */
[----:B------:R-:W1:Y:S01]  /*20c0*/  F2F.F16.F32 R81, R81 ;  /* 0x0000005100517304 */ /* 0x000e620000200800 */
[----:B--2---:R-:W-:Y:S01]  /*20d0*/  IMAD.WIDE.U32 R56, R56, 0x10000, RZ ;  /* 0x0001000038387825 */ /* 0x004fe200078e00ff */
[----:B---3--:R-:W-:-:S04]  /*20e0*/  PRMT R83, R82, 0x5410, R83 ;  /* 0x0000541052537816 */ /* 0x008fc80000000053 */
[----:B------:R-:W-:Y:S02]  /*20f0*/  LOP3.LUT R57, R83, R57, RZ, 0xfc, !PT ;  /* 0x0000003953397212 */ /* 0x000fe400078efcff */
[----:B-1----:R-:W-:-:S05]  /*2100*/  LOP3.LUT R56, R56, R81, RZ, 0xfc, !PT ;  /* 0x0000005138387212 */ /* 0x002fca00078efcff */
[----:B------:R0:W-:Y:S01]  /*2110*/  STG.E.64 desc[UR14][R58.64], R56 ;  /* 0x000000383a007986 */ /* 0x0001e2000c101b0e */
[----:B------:R-:W-:Y:S05]  /*2120*/  BRA `(.L_x_4028) ;  /* 0x0000000c00087947 */ /* 0x000fea0003800000 */
.L_x_4022:
        /* <DEDUP_REMOVED lines=11> */
[----:B-----5:R-:W-:-:S04]  /*21e0*/  FFMA.FTZ R52, R53, UR24, R22 ;  /* 0x0000001835347c23 */ /* 0x020fc80008010016 */
[----:B------:R-:W-:Y:S01]  /*21f0*/  FMUL.FTZ R56, R52, UR12 ;  /* 0x0000000c34387c20 */ /* 0x000fe20008410000 */
[----:B------:R-:W-:Y:S01]  /*2200*/  FFMA.FTZ R52, R58, UR24, R23 ;  /* 0x000000183a347c23 */ /* 0x000fe20008010017 */
[----:B------:R-:W-:Y:S01]  /*2210*/  FADD.FTZ R58, R67, -R54 ;  /* 0x80000036433a7221 */ /* 0x000fe20000010000 */
[----:B------:R-:W-:Y:S02]  /*2220*/  FFMA.FTZ R54, R71, UR4, R74 ;  /* 0x0000000447367c23 */ /* 0x000fe4000801004a */
[----:B------:R-:W-:Y:S01]  /*2230*/  FMUL.FTZ R59, R52, UR12 ;  /* 0x0000000c343b7c20 */ /* 0x000fe20008410000 */
[----:B------:R-:W-:Y:S01]  /*2240*/  FFMA.FTZ R52, R58, UR24, R21 ;  /* 0x000000183a347c23 */ /* 0x000fe20008010015 */
[----:B------:R-:W-:Y:S01]  /*2250*/  FADD.FTZ R55, R69, -R54 ;  /* 0x8000003645377221 */ /* 0x000fe20000010000 */
[----:B------:R-:W-:Y:S02]  /*2260*/  F2F.F16.F32 R56, R56 ;  /* 0x0000003800387304 */ /* 0x000fe40000200800 */
[----:B------:R-:W-:Y:S01]  /*2270*/  FMUL.FTZ R58, R52, UR12 ;  /* 0x0000000c343a7c20 */ /* 0x000fe20008410000 */
[----:B------:R-:W-:Y:S01]  /*2280*/  FFMA.FTZ R54, R55, UR24, R20 ;  /* 0x0000001837367c23 */ /* 0x000fe20008010014 */
        /* <DEDUP_REMOVED lines=12> */
.L_x_4035:
[----:B------:R-:W-:Y:S05]  /*2350*/  BSYNC.RECONVERGENT B1 ;  /* 0x0000000000017941 */ /* 0x000fea0003800200 */
.L_x_4034:
[----:B------:R-:W-:Y:S04]  /*2360*/  BSSY.RECONVERGENT B1, `(.L_x_4036) ;  /* 0x000001e000017945 */ /* 0x000fe80003800200 */
[----:B------:R-:W-:Y:S05]  /*2370*/  @!P2 BRA `(.L_x_4037) ;  /* 0x000000000070a947 */ /* 0x000fea0003800000 */
[--C-:B0-----:R-:W-:Y:S01]  /*2380*/  FFMA.FTZ R53, R13, UR4, R74.reuse ;  /* 0x000000040d357c23 */ /* 0x101fe2000801004a */
[----:B------:R-:W-:-:S03]  /*2390*/  FFMA.FTZ R54, R66, UR4, R74 ;  /* 0x0000000442367c23 */ /* 0x000fc6000801004a */
[----:B------:R-:W-:Y:S01]  /*23a0*/  FADD.FTZ R53, R64, -R53 ;  /* 0x8000003540357221 */ /* 0x000fe20000010000 */
[----:B------:R-:W-:Y:S01]  /*23b0*/  FADD.FTZ R58, R15, -R54 ;  /* 0x800000360f3a7221 */ /* 0x000fe20000010000 */
[----:B------:R-:W-:Y:S02]  /*23c0*/  FFMA.FTZ R54, R62, UR4, R74 ;  /* 0x000000043e367c23 */ /* 0x000fe4000801004a */
[----:B-----5:R-:W-:Y:S01]  /*23d0*/  FFMA.FTZ R52, R53, UR24, R18 ;  /* 0x0000001835347c23 */ /* 0x020fe20008010012 */
[----:B------:R-:W-:Y:S01]  /*23e0*/  FFMA.FTZ R53, R9, UR4, R74 ;  /* 0x0000000409357c23 */ /* 0x000fe2000801004a */
[----:B------:R-:W-:Y:S02]  /*23f0*/  FADD.FTZ R54, R11, -R54 ;  /* 0x800000360b367221 */ /* 0x000fe40000010000 */
[----:B------:R-:W-:Y:S01]  /*2400*/  FMUL.FTZ R56, R52, UR12 ;  /* 0x0000000c34387c20 */ /* 0x000fe20008410000 */
[----:B------:R-:W-:Y:S01]  /*2410*/  FFMA.FTZ R52, R58, UR24, R19 ;  /* 0x000000183a347c23 */ /* 0x000fe20008010013 */
[----:B------:R-:W-:-:S03]  /*2420*/  FADD.FTZ R55, R60, -R53 ;  /* 0x800000353c377221 */ /* 0x000fc60000010000 */
[----:B------:R-:W-:Y:S01]  /*2430*/  FMUL.FTZ R59, R52, UR12 ;  /* 0x0000000c343b7c20 */ /* 0x000fe20008410000 */
[----:B------:R-:W-:Y:S01]  /*2440*/  FFMA.FTZ R52, R54, UR24, R17 ;  /* 0x0000001836347c23 */ /* 0x000fe20008010011 */
[----:B------:R-:W-:Y:S01]  /*2450*/  FFMA.FTZ R54, R55, UR24, R16 ;  /* 0x0000001837367c23 */ /* 0x000fe20008010010 */
[----:B------:R-:W-:Y:S02]  /*2460*/  F2F.F16.F32 R56, R56 ;  /* 0x0000003800387304 */ /* 0x000fe40000200800 */
[----:B------:R-:W-:Y:S01]  /*2470*/  FMUL.FTZ R58, R52, UR12 ;  /* 0x0000000c343a7c20 */ /* 0x000fe20008410000 */
[----:B------:R-:W-:Y:S01]  /*2480*/  FMUL.FTZ R57, R54, UR12 ;  /* 0x0000000c36397c20 */ /* 0x000fe20008410000 */
[----:B------:R-:W0:Y:S04]  /*2490*/  LDC.64 R52, c[0x0][0x468] ;  /* 0x00011a00ff347b82 */ /* 0x000e280000000a00 */
        /* <DEDUP_REMOVED lines=10> */
.L_x_4037:
[----:B------:R-:W-:Y:S05]  /*2540*/  BSYNC.RECONVERGENT B1 ;  /* 0x0000000000017941 */ /* 0x000fea0003800200 */
.L_x_4036:
[----:B------:R-:W-:Y:S05]  /*2550*/  @!P3 BRA `(.L_x_4028) ;  /* 0x0000000400fcb947 */ /* 0x000fea0003800000 */
[--C-:B01----:R-:W-:Y:S01]  /*2560*/  FFMA.FTZ R53, R14, UR4, R74.reuse ;  /* 0x000000040e357c23 */ /* 0x103fe2000801004a */
[----:B------:R-:W-:-:S03]  /*2570*/  FFMA.FTZ R57, R10, UR4, R74 ;  /* 0x000000040a397c23 */ /* 0x000fc6000801004a */
[----:B------:R-:W-:Y:S01]  /*2580*/  FADD.FTZ R52, R4, -R53 ;  /* 0x8000003504347221 */ /* 0x000fe20000010000 */
[----:B------:R-:W-:Y:S01]  /*2590*/  FFMA.FTZ R53, R3, UR4, R74 ;  /* 0x0000000403357c23 */ /* 0x000fe2000801004a */
[----:B------:R-:W-:Y:S02]  /*25a0*/  FADD.FTZ R54, R6, -R57 ;  /* 0x8000003906367221 */ /* 0x000fe40000010000 */
[----:B-----5:R-:W-:Y:S01]  /*25b0*/  FFMA.FTZ R52, R52, UR24, R49 ;  /* 0x0000001834347c23 */ /* 0x020fe20008010031 */
[----:B------:R-:W-:Y:S01]  /*25c0*/  FADD.FTZ R53, R8, -R53 ;  /* 0x8000003508357221 */ /* 0x000fe20000010000 */
[----:B------:R-:W-:Y:S02]  /*25d0*/  FFMA.FTZ R54, R54, UR24, R51 ;  /* 0x0000001836367c23 */ /* 0x000fe40008010033 */
[----:B------:R-:W-:Y:S01]  /*25e0*/  FMUL.FTZ R55, R52, UR12 ;  /* 0x0000000c34377c20 */ /* 0x000fe20008410000 */
[----:B------:R-:W-:Y:S01]  /*25f0*/  FFMA.FTZ R52, R53, UR24, R50 ;  /* 0x0000001835347c23 */ /* 0x000fe20008010032 */
[----:B------:R-:W-:Y:S01]  /*2600*/  FFMA.FTZ R53, R7, UR4, R74 ;  /* 0x0000000407357c23 */ /* 0x000fe2000801004a */
[----:B------:R-:W-:-:S02]  /*2610*/  FMUL.FTZ R59, R54, UR12 ;  /* 0x0000000c363b7c20 */ /* 0x000fc40008410000 */
[----:B------:R-:W-:Y:S01]  /*2620*/  FMUL.FTZ R58, R52, UR12 ;  /* 0x0000000c343a7c20 */ /* 0x000fe20008410000 */
[----:B------:R-:W-:Y:S01]  /*2630*/  FADD.FTZ R57, R12, -R53 ;  /* 0x800000350c397221 */ /* 0x000fe20000010000 */
[----:B------:R-:W0:Y:S01]  /*2640*/  F2F.F16.F32 R55, R55 ;  /* 0x0000003700377304 */ /* 0x000e220000200800 */
[----:B------:R-:W1:Y:S02]  /*2650*/  LDC.64 R52, c[0x0][0x468] ;  /* 0x00011a00ff347b82 */ /* 0x000e640000000a00 */
[----:B------:R-:W-:-:S04]  /*2660*/  FFMA.FTZ R54, R57, UR24, R48 ;  /* 0x0000001839367c23 */ /* 0x000fc80008010030 */
[----:B------:R-:W-:Y:S01]  /*2670*/  FMUL.FTZ R56, R54, UR12 ;  /* 0x0000000c36387c20 */ /* 0x000fe20008410000 */
[----:B------:R-:W-:Y:S01]  /*2680*/  F2F.F16.F32 R58, R58 ;  /* 0x0000003a003a7304 */ /* 0x000fe20000200800 */
[----:B0-----:R-:W-:-:S07]  /*2690*/  IMAD.WIDE.U32 R54, R55, 0x10000, RZ ;  /* 0x0001000037367825 */ /* 0x001fce00078e00ff */
        /* <DEDUP_REMOVED lines=8> */
.L_x_4033:
[----:B------:R-:W-:Y:S04]  /*2720*/  BSSY.RECONVERGENT B1, `(.L_x_4038) ;  /* 0x0000021000017945 */ /* 0x000fe80003800200 */
[----:B------:R-:W-:Y:S05]  /*2730*/  @!P1 BRA `(.L_x_4039) ;  /* 0x00000000007c9947 */ /* 0x000fea0003800000 */
[--C-:B------:R-:W-:Y:S01]  /*2740*/  FFMA.FTZ R52, R70, UR4, R74.reuse ;  /* 0x0000000446347c23 */ /* 0x100fe2000801004a */
[----:B------:R-:W-:Y:S01]  /*2750*/  FFMA.FTZ R54, R65, UR4, R74 ;  /* 0x0000000441367c23 */ /* 0x000fe2000801004a */
[----:B------:R-:W0:Y:S02]  /*2760*/  LDC.64 R72, c[0x0][0x478] ;  /* 0x00011e00ff487b82 */ /* 0x000e240000000a00 */
[----:B------:R-:W-:Y:S01]  /*2770*/  FADD.FTZ R52, R67, -R52 ;  /* 0x8000003443347221 */ /* 0x000fe20000010000 */
[----:B------:R-:W-:-:S03]  /*2780*/  FADD.FTZ R55, R63, -R54 ;  /* 0x800000363f377221 */ /* 0x000fc60000010000 */
[----:B-----5:R-:W-:Y:S01]  /*2790*/  FFMA.FTZ R53, R52, UR24, R21 ;  /* 0x0000001834357c23 */ /* 0x020fe20008010015 */
[----:B------:R-:W-:Y:S01]  /*27a0*/  FFMA.FTZ R52, R68, UR4, R74 ;  /* 0x0000000444347c23 */ /* 0x000fe2000801004a */
[----:B------:R-:W-:Y:S02]  /*27b0*/  FFMA.FTZ R54, R55, UR24, R22 ;  /* 0x0000001837367c23 */ /* 0x000fe40008010016 */
[----:B------:R-:W-:Y:S01]  /*27c0*/  FMUL.FTZ R56, R53, UR12 ;  /* 0x0000000c35387c20 */ /* 0x000fe20008410000 */
[----:B------:R-:W-:Y:S01]  /*27d0*/  FADD.FTZ R58, R61, -R52 ;  /* 0x800000343d3a7221 */ /* 0x000fe20000010000 */
[----:B------:R-:W-:Y:S01]  /*27e0*/  FFMA.FTZ R52, R71, UR4, R74 ;  /* 0x0000000447347c23 */ /* 0x000fe2000801004a */
[----:B------:R-:W-:Y:S02]  /*27f0*/  FMUL.FTZ R81, R54, UR12 ;  /* 0x0000000c36517c20 */ /* 0x000fe40008410000 */
[----:B------:R-:W-:Y:S01]  /*2800*/  FFMA.FTZ R55, R58, UR24, R23 ;  /* 0x000000183a377c23 */ /* 0x000fe20008010017 */
[----:B------:R-:W-:Y:S01]  /*2810*/  FADD.FTZ R57, R69, -R52 ;  /* 0x8000003445397221 */ /* 0x000fe20000010000 */
[----:B------:R-:W1:Y:S01]  /*2820*/  LDC.64 R58, c[0x0][0x468] ;  /* 0x00011a00ff3a7b82 */ /* 0x000e620000000a00 */
[----:B------:R-:W2:Y:S01]  /*2830*/  F2F.F16.F32 R56, R56 ;  /* 0x0000003800387304 */ /* 0x000ea20000200800 */
[----:B------:R-:W-:Y:S01]  /*2840*/  FMUL.FTZ R82, R55, UR12 ;  /* 0x0000000c37527c20 */ /* 0x000fe20008410000 */
[----:B------:R-:W-:-:S04]  /*2850*/  FFMA.FTZ R52, R57, UR24, R20 ;  /* 0x0000001839347c23 */ /* 0x000fc80008010014 */
[----:B------:R-:W-:Y:S01]  /*2860*/  FMUL.FTZ R83, R52, UR12 ;  /* 0x0000000c34537c20 */ /* 0x000fe20008410000 */
[----:B0-----:R-:W-:Y:S01]  /*2870*/  IMAD.WIDE.U32 R72, R5, 0x10, R72 ;  /* 0x0000001005487825 */ /* 0x001fe200078e0048 */
[----:B------:R-:W-:Y:S04]  /*2880*/  F2F.F16.F32 R81, R81 ;  /* 0x0000005100517304 */ /* 0x000fe80000200800 */
[----:B------:R0:W-:Y:S01]  /*2890*/  STG.E.128 desc[UR14][R72.64], R52 ;  /* 0x0000003448007986 */ /* 0x0001e2000c101d0e */
[----:B--2---:R-:W-:-:S03]  /*28a0*/  IMAD.WIDE.U32 R56, R56, 0x10000, RZ ;  /* 0x0001000038387825 */ /* 0x004fc600078e00ff */
[----:B------:R-:W2:Y:S01]  /*28b0*/  F2F.F16.F32 R82, R82 ;  /* 0x0000005200527304 */ /* 0x000ea20000200800 */
[----:B-1----:R-:W-:-:S07]  /*28c0*/  IMAD.WIDE.U32 R58, R5, 0x8, R58 ;  /* 0x00000008053a7825 */ /* 0x002fce00078e003a */
[----:B------:R-:W1:Y:S01]  /*28d0*/  F2F.F16.F32 R83, R83 ;  /* 0x0000005300537304 */ /* 0x000e620000200800 */
[----:B------:R-:W-:Y:S02]  /*28e0*/  IADD3 R5, PT, PT, R5, 0x80, RZ ;  /* 0x0000008005057810 */ /* 0x000fe40007ffe0ff */
[----:B--2---:R-:W-:-:S04]  /*28f0*/  PRMT R85, R81, 0x5410, R82 ;  /* 0x0000541051557816 */ /* 0x004fc80000000052 */
[----:B------:R-:W-:Y:S02]  /*2900*/  LOP3.LUT R57, R85, R57, RZ, 0xfc, !PT ;  /* 0x0000003955397212 */ /* 0x000fe400078efcff */
[----:B-1----:R-:W-:-:S05]  /*2910*/  LOP3.LUT R56, R56, R83, RZ, 0xfc, !PT ;  /* 0x0000005338387212 */ /* 0x002fca00078efcff */
[----:B------:R0:W-:Y:S02]  /*2920*/  STG.E.64 desc[UR14][R58.64], R56 ;  /* 0x000000383a007986 */ /* 0x0001e4000c101b0e */
.L_x_4039:
[----:B------:R-:W-:Y:S05]  /*2930*/  BSYNC.RECONVERGENT B1 ;  /* 0x0000000000017941 */ /* 0x000fea0003800200 */
.L_x_4038:
        /* <DEDUP_REMOVED lines=11> */
[----:B------:R-:W-:Y:S01]  /*29f0*/  FFMA.FTZ R54, R55, UR24, R18 ;  /* 0x0000001837367c23 */ /* 0x000fe20008010012 */
[----:B------:R-:W1:Y:S01]  /*2a00*/  LDC.64 R58, c[0x0][0x468] ;  /* 0x00011a00ff3a7b82 */ /* 0x000e620000000a00 */
[----:B------:R-:W-:Y:S01]  /*2a10*/  FMUL.FTZ R56, R53, UR12 ;  /* 0x0000000c35387c20 */ /* 0x000fe20008410000 */
[----:B------:R-:W-:Y:S01]  /*2a20*/  FADD.FTZ R52, R15, -R52 ;  /* 0x800000340f347221 */ /* 0x000fe20000010000 */
[----:B------:R-:W-:-:S03]  /*2a30*/  FMUL.FTZ R81, R54, UR12 ;  /* 0x0000000c36517c20 */ /* 0x000fc60008410000 */
[----:B------:R-:W-:Y:S01]  /*2a40*/  FFMA.FTZ R55, R52, UR24, R19 ;  /* 0x0000001834377c23 */ /* 0x000fe20008010013 */
[----:B------:R-:W-:Y:S01]  /*2a50*/  FFMA.FTZ R52, R57, UR24, R16 ;  /* 0x0000001839347c23 */ /* 0x000fe20008010010 */
[----:B------:R-:W2:Y:S02]  /*2a60*/  F2F.F16.F32 R56, R56 ;  /* 0x0000003800387304 */ /* 0x000ea40000200800 */
[----:B------:R-:W-:Y:S01]  /*2a70*/  FMUL.FTZ R82, R55, UR12 ;  /* 0x0000000c37527c20 */ /* 0x000fe20008410000 */
[----:B------:R-:W-:-:S05]  /*2a80*/  FMUL.FTZ R83, R52, UR12 ;  /* 0x0000000c34537c20 */ /* 0x000fca0008410000 */
        /* <DEDUP_REMOVED lines=12> */
.L_x_4041:
[----:B------:R-:W-:Y:S05]  /*2b50*/  BSYNC.RECONVERGENT B1 ;  /* 0x0000000000017941 */ /* 0x000fea0003800200 */
.L_x_4040:
[----:B------:R-:W-:Y:S05]  /*2b60*/  @!P3 BRA `(.L_x_4028) ;  /* 0x000000000078b947 */ /* 0x000fea0003800000 */
[--C-:B0--3--:R-:W-:Y:S01]  /*2b70*/  FFMA.FTZ R53, R14, UR4, R74.reuse ;  /* 0x000000040e357c23 */ /* 0x109fe2000801004a */
[--C-:B------:R-:W-:Y:S01]  /*2b80*/  FFMA.FTZ R57, R10, UR4, R74.reuse ;  /* 0x000000040a397c23 */ /* 0x100fe2000801004a */
[--C-:B------:R-:W-:Y:S01]  /*2b90*/  FFMA.FTZ R55, R3, UR4, R74.reuse ;  /* 0x0000000403377c23 */ /* 0x100fe2000801004a */
[----:B------:R-:W0:Y:S01]  /*2ba0*/  LDC.64 R72, c[0x0][0x478] ;  /* 0x00011e00ff487b82 */ /* 0x000e220000000a00 */
[----:B------:R-:W-:Y:S02]  /*2bb0*/  FADD.FTZ R52, R4, -R53 ;  /* 0x8000003504347221 */ /* 0x000fe40000010000 */
[----:B------:R-:W-:Y:S02]  /*2bc0*/  FADD.FTZ R55, R8, -R55 ;  /* 0x8000003708377221 */ /* 0x000fe40000010000 */
[----:B-----5:R-:W-:Y:S01]  /*2bd0*/  FFMA.FTZ R53, R52, UR24, R49 ;  /* 0x0000001834357c23 */ /* 0x020fe20008010031 */
[----:B------:R-:W-:Y:S01]  /*2be0*/  FADD.FTZ R52, R6, -R57 ;  /* 0x8000003906347221 */ /* 0x000fe20000010000 */
[----:B------:R-:W-:Y:S01]  /*2bf0*/  FFMA.FTZ R57, R7, UR4, R74 ;  /* 0x0000000407397c23 */ /* 0x000fe2000801004a */
[----:B------:R-:W-:Y:S01]  /*2c00*/  FFMA.FTZ R54, R55, UR24, R50 ;  /* 0x0000001837367c23 */ /* 0x000fe20008010032 */
[----:B------:R-:W-:Y:S01]  /*2c10*/  FMUL.FTZ R56, R53, UR12 ;  /* 0x0000000c35387c20 */ /* 0x000fe20008410000 */
[----:B------:R-:W-:Y:S01]  /*2c20*/  FFMA.FTZ R55, R52, UR24, R51 ;  /* 0x0000001834377c23 */ /* 0x000fe20008010033 */
[----:B------:R-:W-:Y:S01]  /*2c30*/  FADD.FTZ R57, R12, -R57 ;  /* 0x800000390c397221 */ /* 0x000fe20000010000 */
[----:B------:R-:W-:Y:S01]  /*2c40*/  FMUL.FTZ R82, R54, UR12 ;  /* 0x0000000c36527c20 */ /* 0x000fe20008410000 */
[----:B------:R-:W1:Y:S01]  /*2c50*/  LDC.64 R58, c[0x0][0x468] ;  /* 0x00011a00ff3a7b82 */ /* 0x000e620000000a00 */
[----:B------:R-:W-:Y:S01]  /*2c60*/  FMUL.FTZ R74, R55, UR12 ;  /* 0x0000000c374a7c20 */ /* 0x000fe20008410000 */
[----:B------:R-:W-:Y:S01]  /*2c70*/  FFMA.FTZ R52, R57, UR24, R48 ;  /* 0x0000001839347c23 */ /* 0x000fe20008010030 */
[----:B------:R-:W2:Y:S03]  /*2c80*/  F2F.F16.F32 R56, R56 ;  /* 0x0000003800387304 */ /* 0x000ea60000200800 */
[----:B------:R-:W-:-:S05]  /*2c90*/  FMUL.FTZ R81, R52, UR12 ;  /* 0x0000000c34517c20 */ /* 0x000fca0008410000 */
[----:B------:R-:W-:Y:S01]  /*2ca0*/  F2F.F16.F32 R82, R82 ;  /* 0x0000005200527304 */ /* 0x000fe20000200800 */
[----:B0-----:R-:W-:-:S05]  /*2cb0*/  IMAD.WIDE.U32 R72, R5, 0x10, R72 ;  /* 0x0000001005487825 */ /* 0x001fca00078e0048 */
[----:B------:R4:W-:Y:S01]  /*2cc0*/  STG.E.128 desc[UR14][R72.64], R52 ;  /* 0x0000003448007986 */ /* 0x0009e2000c101d0e */
[----:B--2---:R-:W-:Y:S01]  /*2cd0*/  IMAD.WIDE.U32 R56, R56, 0x10000, RZ ;  /* 0x0001000038387825 */ /* 0x004fe200078e00ff */
[----:B------:R-:W0:Y:S03]  /*2ce0*/  F2F.F16.F32 R83, R74 ;  /* 0x0000004a00537304 */ /* 0x000e260000200800 */
[----:B-1----:R-:W-:-:S05]  /*2cf0*/  IMAD.WIDE.U32 R58, R5, 0x8, R58 ;  /* 0x00000008053a7825 */ /* 0x002fca00078e003a */
[----:B------:R-:W1:Y:S01]  /*2d00*/  F2F.F16.F32 R81, R81 ;  /* 0x0000005100517304 */ /* 0x000e620000200800 */
[----:B0-----:R-:W-:-:S04]  /*2d10*/  PRMT R83, R82, 0x5410, R83 ;  /* 0x0000541052537816 */ /* 0x001fc80000000053 */
[----:B------:R-:W-:Y:S02]  /*2d20*/  LOP3.LUT R57, R83, R57, RZ, 0xfc, !PT ;  /* 0x0000003953397212 */ /* 0x000fe400078efcff */
[----:B-1----:R-:W-:-:S05]  /*2d30*/  LOP3.LUT R56, R56, R81, RZ, 0xfc, !PT ;  /* 0x0000005138387212 */ /* 0x002fca00078efcff */
[----:B------:R4:W-:Y:S02]  /*2d40*/  STG.E.64 desc[UR14][R58.64], R56 ;  /* 0x000000383a007986 */ /* 0x0009e4000c101b0e */
.L_x_4028:
[----:B------:R-:W-:Y:S05]  /*2d50*/  BSYNC.RECONVERGENT B0 ;  /* 0x0000000000007941 */ /* 0x000fea0003800200 */
.L_x_4021:
[----:B------:R-:W-:Y:S02]  /*2d60*/  UIADD3 UR7, UPT, UPT, UR7, UR22, URZ ;  /* 0x0000001607077290 */ /* 0x000fe4000fffe0ff */
[----:B------:R-:W-:Y:S02]  /*2d70*/  UPLOP3.LUT UP2, UPT, UPT, UPT, UP2, 0x40, 0x4 ;  /* 0x000000000004789c */ /* 0x000fe40003f4e820 */
[----:B------:R-:W-:-:S09]  /*2d80*/  UISETP.GE.AND UP1, UPT, UR7, UR23, UPT ;  /* 0x000000170700728c */ /* 0x000fd2000bf26270 */
[----:B------:R-:W-:Y:S05]  /*2d90*/  BRA.U !UP1, `(.L_x_4042) ;  /* 0xffffffd509dc7547 */ /* 0x000fea000b83ffff */
.L_x_4012:
        /* <DEDUP_REMOVED lines=26> */
.L_x_4043:
        /* <DEDUP_REMOVED lines=12> */
.L_x_6772:


//--------------------- .text._ZN10layer_norm13ln_bwd_kernelINS_13Kernel_traitsI6__halfS2_fS2_fjLj1536ELj1ELj1ELj4ELj8ENS_18Kernel_traits_baseILj1536ES2_S2_fS2_fjLj128EEEEELb0ELb0ELb0ELb1EEEvNS_9BwdParamsE --------------------------
	.section	.text._ZN10layer_norm13ln_bwd_kernelINS_13Kernel_traitsI6__halfS2_fS2_fjLj1536ELj1ELj1ELj4ELj8ENS_18Kernel_traits_baseILj1536ES2_S2_fS2_fjLj128EEEEELb0ELb0ELb0ELb1EEEvNS_9BwdParamsE,"ax",@progbits
	.align	128
        .global         _ZN10layer_norm13ln_bwd_kernelINS_13Kernel_traitsI6__halfS2_fS2_fjLj1536ELj1ELj1ELj4ELj8ENS_18Kernel_traits_baseILj1536ES2_S2_fS2_fjLj128EEEEELb0ELb0ELb0ELb1EEEvNS_9BwdParamsE
        .type           _ZN10layer_norm13ln_bwd_kernelINS_13Kernel_traitsI6__halfS2_fS2_fjLj1536ELj1ELj1ELj4ELj8ENS_18Kernel_traits_baseILj1536ES2_S2_fS2_fjLj128EEEEELb0ELb0ELb0ELb1EEEvNS_9BwdParamsE,@function
        .size           _ZN10layer_norm13ln_bwd_kernelINS_13Kernel_traitsI6__halfS2_fS2_fjLj1536ELj1ELj1ELj4ELj8ENS_18Kernel_traits_baseILj1536ES2_S2_fS2_fjLj128EEEEELb0ELb0ELb0ELb1EEEvNS_9BwdParamsE,(.L_x_6773 - _ZN10layer_norm13ln_bwd_kernelINS_13Kernel_traitsI6__halfS2_fS2_fjLj1536ELj1ELj1ELj4ELj8ENS_18Kernel_traits_baseILj1536ES2_S2_fS2_fjLj128EEEEELb0ELb0ELb0ELb1EEEvNS_9BwdParamsE)
        .other          _ZN10layer_norm13ln_bwd_kernelINS_13Kernel_traitsI6__halfS2_fS2_fjLj1536ELj1ELj1ELj4ELj8ENS_18Kernel_traits_baseILj1536ES2_S2_fS2_fjLj128EEEEELb0ELb0ELb0ELb1EEEvNS_9BwdParamsE,@"STO_CUDA_ENTRY STV_DEFAULT"
_ZN10layer_norm13ln_bwd_kernelINS_13Kernel_traitsI6__halfS2_fS2_fjLj1536ELj1ELj1ELj4ELj8ENS_18Kernel_traits_baseILj1536ES2_S2_fS2_fjLj128EEEEELb0ELb0ELb0ELb1EEEvNS_9BwdParamsE:
.text._ZN10layer_norm13ln_bwd_kernelINS_13Kernel_traitsI6__halfS2_fS2_fjLj1536ELj1ELj1ELj4ELj8ENS_18Kernel_traits_baseILj1536ES2_S2_fS2_fjLj128EEEEELb0ELb0ELb0ELb1EEEvNS_9BwdParamsE:
        /* <DEDUP_REMOVED lines=50> */
[----:B----4-:R-:W-:Y:S01]  /*0320*/  CS2R R2, SRZ ;  /* 0x0000000000027805 */ /* 0x010fe2000001ff00 */
        /* <DEDUP_REMOVED lines=11> */
[----:B------:R-:W-:-:S02]  /*03e0*/  SHF.R.U32.HI R58, RZ, 0x10, R5 ;  /* 0x00000010ff3a7819 */ /* 0x000fc40000011605 */
[----:B------:R-:W-:Y:S01]  /*03f0*/  CS2R R4, SRZ ;  /* 0x0000000000047805 */ /* 0x000fe2000001ff00 */
[----:B------:R-:W-:Y:S02]  /*0400*/  HADD2.F32 R54, -RZ, R54.H0_H0 ;  /* 0x20000036ff367230 */ /* 0x000fe40000004100 */
[----:B------:R-:W-:Y:S02]  /*0410*/  HADD2.F32 R55, -RZ, R55.H0_H0 ;  /* 0x20000037ff377230 */ /* 0x000fe40000004100 */
[----:B------:R-:W-:Y:S02]  /*0420*/  HADD2.F32 R56, -RZ, R56.H0_H0 ;  /* 0x20000038ff387230 */ /* 0x000fe40000004100 */
[----:B------:R-:W-:Y:S02]  /*0430*/  HADD2.F32 R57, -RZ, R57.H0_H0 ;  /* 0x20000039ff397230 */ /* 0x000fe40000004100 */
[----:B------:R-:W-:Y:S02]  /*0440*/  HADD2.F32 R63, -RZ, R63.H0_H0 ;  /* 0x2000003fff3f7230 */ /* 0x000fe40000004100 */
[----:B01----:R-:W-:-:S07]  /*0450*/  HADD2.F32 R58, -RZ, R58.H0_H0 ;  /* 0x2000003aff3a7230 */ /* 0x003fce0000004100 */
.L_x_4051:
[----:B0-----:R-:W0:Y:S01]  /*0460*/  @UP0 LDCU.64 UR4, c[0x0][0x3e0] ;  /* 0x00007c00ff0407ac */ /* 0x001e220008000a00 */
[----:B-1-3--:R-:W1:Y:S01]  /*0470*/  LDC.64 R82, c[0x0][0x428] ;  /* 0x00010a00ff527b82 */ /* 0x00ae620000000a00 */
        /* <DEDUP_REMOVED lines=21> */
[----:B------:R0:W4:Y:S01]  /*05d0*/  @P1 LDG.E.U16 R71, desc[UR18][R36.64] ;  /* 0x0000001224471981 */ /* 0x000122000c1e1500 */
[----:B--2---:R-:W-:-:S03]  /*05e0*/  IMAD.WIDE.U32 R32, R59, 0x10, R40 ;  /* 0x000000103b207825 */ /* 0x004fc600078e0028 */
[----:B------:R-:W2:Y:S01]  /*05f0*/  LDG.E.64 R72, desc[UR18][R72.64] ;  /* 0x0000001248487981 */ /* 0x000ea2000c1e1b00 */
[----:B------:R-:W-:-:S03]  /*0600*/  IMAD.WIDE.U32 R84, R60, 0x8, R82 ;  /* 0x000000083c547825 */ /* 0x000fc600078e0052 */
[----:B------:R-:W2:Y:S01]  /*0610*/  LDG.E.128 R32, desc[UR18][R32.64] ;  /* 0x0000001220207981 */ /* 0x000ea2000c1e1d00 */
[----:B------:R-:W-:-:S03]  /*0620*/  IMAD.WIDE.U32 R82, R61, 0x8, R82 ;  /* 0x000000083d527825 */ /* 0x000fc600078e0052 */
[----:B------:R-:W2:Y:S01]  /*0630*/  LDG.E.64 R84, desc[UR18][R84.64] ;  /* 0x0000001254547981 */ /* 0x000ea2000c1e1b00 */
[----:B0-----:R-:W-:-:S03]  /*0640*/  IMAD.WIDE.U32 R36, R60, 0x10, R40 ;  /* 0x000000103c247825 */ /* 0x001fc600078e0028 */
[----:B------:R-:W2:Y:S04]  /*0650*/  LDG.E.64 R82, desc[UR18][R82.64] ;  /* 0x0000001252527981 */ /* 0x000ea8000c1e1b00 */
[----:B------:R-:W2:Y:S01]  /*0660*/  LDG.E.128 R36, desc[UR18][R36.64] ;  /* 0x0000001224247981 */ /* 0x000ea2000c1e1d00 */
[----:B------:R-:W-:-:S06]  /*0670*/  IMAD.WIDE.U32 R40, R61, 0x10, R40 ;  /* 0x000000103d287825 */ /* 0x000fcc00078e0028 */
[----:B------:R-:W2:Y:S01]  /*0680*/  LDG.E.128 R40, desc[UR18][R40.64] ;  /* 0x0000001228287981 */ /* 0x000ea2000c1e1d00 */
[----:B------:R-:W-:-:S04]  /*0690*/  ISETP.NE.U32.AND P0, PT, RZ, UR22, PT ;  /* 0x00000016ff007c0c */ /* 0x000fc8000bf05070 */
[----:B------:R-:W-:-:S13]  /*06a0*/  ISETP.NE.AND.EX P0, PT, RZ, UR23, PT, P0 ;  /* 0x00000017ff007c0c */ /* 0x000fda000bf05300 */
[----:B------:R-:W0:Y:S01]  /*06b0*/  @P0 LDC.64 R66, c[0x0][0x438] ;  /* 0x00010e00ff420b82 */ /* 0x000e220000000a00 */
[----:B------:R-:W-:-:S07]  /*06c0*/  ISETP.NE.AND P2, PT, RZ, UR20, PT ;  /* 0x00000014ff007c0c */ /* 0x000fce000bf45270 */
[----:B------:R-:W1:Y:S08]  /*06d0*/  @P0 LDC.64 R68, c[0x0][0x438] ;  /* 0x00010e00ff440b82 */ /* 0x000e700000000a00 */
[----:B------:R-:W0:Y:S01]  /*06e0*/  @P0 LDC.64 R92, c[0x0][0x438] ;  /* 0x00010e00ff5c0b82 */ /* 0x000e220000000a00 */
[----:B-1----:R-:W-:-:S05]  /*06f0*/  @P0 IMAD.WIDE.U32 R68, R60, 0x10, R68 ;  /* 0x000000103c440825 */ /* 0x002fca00078e0044 */
[----:B-----5:R-:W5:Y:S01]  /*0700*/  @P0 LDG.E.128 R24, desc[UR18][R68.64] ;  /* 0x0000001244180981 */ /* 0x020f62000c1e1d00 */
[----:B0-----:R-:W-:-:S05]  /*0710*/  @P0 IMAD.WIDE.U32 R92, R59, 0x10, R92 ;  /* 0x000000103b5c0825 */ /* 0x001fca00078e005c */
[----:B------:R-:W5:Y:S01]  /*0720*/  @P0 LDG.E.128 R20, desc[UR18][R92.64] ;  /* 0x000000125c140981 */ /* 0x000f62000c1e1d00 */
[----:B---3--:R-:W-:Y:S01]  /*0730*/  R2UR UR8, R70 ;  /* 0x00000000460872ca */ /* 0x008fe200000e0000 */
[----:B----4-:R-:W-:Y:S01]  /*0740*/  @P1 HADD2.F32 R75, -RZ, R71.H0_H0 ;  /* 0x20000047ff4b1230 */ /* 0x010fe20000004100 */
[----:B------:R-:W-:Y:S02]  /*0750*/  FSEL R71, R74, RZ, !P2 ;  /* 0x000000ff4a477208 */ /* 0x000fe40005000000 */
[----:B--2---:R-:W-:Y:S02]  /*0760*/  MOV R80, R72 ;  /* 0x0000004800507202 */ /* 0x004fe40000000f00 */
[----:B------:R-:W-:Y:S02]  /*0770*/  @P1 R2UR UR4, R75 ;  /* 0x000000004b0412ca */ /* 0x000fe400000e0000 */
[----:B------:R-:W-:Y:S01]  /*0780*/  SHF.R.U64 R75, R72, 0x10, R73 ;  /* 0x00000010484b7819 */ /* 0x000fe20000001249 */
[C---:B------:R-:W-:Y:S01]  /*0790*/  FADD.FTZ R74, -R71.reuse, R32 ;  /* 0x00000020474a7221 */ /* 0x040fe20000010100 */
[----:B------:R-:W-:Y:S01]  /*07a0*/  HADD2.F32 R80, -RZ, R80.H0_H0 ;  /* 0x20000050ff507230 */ /* 0x000fe20000004100 */
[----:B------:R-:W-:Y:S01]  /*07b0*/  MOV R77, R73 ;  /* 0x00000049004d7202 */ /* 0x000fe20000000f00 */
[----:B------:R-:W-:Y:S01]  /*07c0*/  FADD.FTZ R89, -R71, R33 ;  /* 0x0000002147597221 */ /* 0x000fe20000010100 */
[----:B------:R-:W-:Y:S01]  /*07d0*/  SHF.R.U32.HI R79, RZ, 0x10, R73 ;  /* 0x00000010ff4f7819 */ /* 0x000fe20000011649 */
[----:B------:R-:W-:Y:S01]  /*07e0*/  @P0 IMAD.WIDE.U32 R32, R61, 0x10, R66 ;  /* 0x000000103d200825 */ /* 0x000fe200078e0042 */
[----:B------:R-:W-:-:S02]  /*07f0*/  SHF.R.U64 R70, R84, 0x10, R85 ;  /* 0x0000001054467819 */ /* 0x000fc40000001255 */
[----:B------:R-:W-:Y:S02]  /*0800*/  MOV R73, R85 ;  /* 0x0000005500497202 */ /* 0x000fe40000000f00 */
[----:B------:R-:W-:Y:S01]  /*0810*/  SHF.R.U32.HI R78, RZ, 0x10, R85 ;  /* 0x00000010ff4e7819 */ /* 0x000fe20000011655 */
[C---:B------:R-:W-:Y:S01]  /*0820*/  FADD.FTZ R85, -R71.reuse, R36 ;  /* 0x0000002447557221 */ /* 0x040fe20000010100 */
[----:B------:R-:W-:Y:S01]  /*0830*/  MOV R72, R84 ;  /* 0x0000005400487202 */ /* 0x000fe20000000f00 */
[----:B------:R-:W-:Y:S01]  /*0840*/  FMUL.FTZ R67, R74, UR8 ;  /* 0x000000084a437c20 */ /* 0x000fe20008410000 */
[----:B------:R-:W-:Y:S01]  /*0850*/  MOV R84, R82 ;  /* 0x0000005200547202 */ /* 0x000fe20000000f00 */
[----:B------:R-:W-:Y:S01]  /*0860*/  HADD2.F32 R36, -RZ, R75.H0_H0 ;  /* 0x2000004bff247230 */ /* 0x000fe20000004100 */
[----:B------:R-:W-:Y:S01]  /*0870*/  SHF.R.U64 R91, R82, 0x10, R83 ;  /* 0x00000010525b7819 */ /* 0x000fe20000001253 */
[----:B------:R-:W-:Y:S01]  /*0880*/  FMUL.FTZ R82, R64, R80 ;  /* 0x0000005040527220 */ /* 0x000fe20000410000 */
[----:B------:R-:W-:Y:S01]  /*0890*/  FADD.FTZ R34, -R71, R34 ;  /* 0x0000002247227221 */ /* 0x000fe20000010100 */
[----:B------:R0:W5:Y:S01]  /*08a0*/  @P0 LDG.E.128 R28, desc[UR18][R32.64] ;  /* 0x00000012201c0981 */ /* 0x000162000c1e1d00 */
[----:B------:R-:W-:-:S02]  /*08b0*/  HADD2.F32 R77, -RZ, R77.H0_H0 ;  /* 0x2000004dff4d7230 */ /* 0x000fc40000004100 */
        /* <DEDUP_REMOVED lines=9> */
[----:B------:R-:W-:Y:S02]  /*0950*/  HADD2.F32 R34, -RZ, R79.H0_H0 ;  /* 0x2000004fff227230 */ /* 0x000fe40000004100 */
[-C--:B------:R-:W-:Y:S01]  /*0960*/  FMUL.FTZ R79, R62, R77.reuse ;  /* 0x0000004d3e4f7220 */ /* 0x080fe20000410000 */
[----:B------:R-:W-:Y:S01]  /*0970*/  FADD.FTZ R32, R80, R33 ;  /* 0x0000002150207221 */ /* 0x000fe20000010000 */
[----:B------:R-:W-:Y:S01]  /*0980*/  FFMA.FTZ R46, R89, R36, R46 ;  /* 0x00000024592e7223 */ /* 0x000fe2000001002e */
[----:B------:R-:W-:Y:S01]  /*0990*/  FADD.FTZ R45, R36, R45 ;  /* 0x0000002d242d7221 */ /* 0x000fe20000010000 */
[----:B------:R-:W-:Y:S01]  /*09a0*/  FFMA.FTZ R44, R83, R77, R44 ;  /* 0x0000004d532c7223 */ /* 0x000fe2000001002c */
[----:B------:R-:W-:Y:S01]  /*09b0*/  FADD.FTZ R19, R77, R19 ;  /* 0x000000134d137221 */ /* 0x000fe20000010000 */
[----:B------:R-:W-:-:S02]  /*09c0*/  HADD2.F32 R36, -RZ, R72.H0_H0 ;  /* 0x20000048ff247230 */ /* 0x000fc40000004100 */
[----:B------:R-:W-:Y:S01]  /*09d0*/  FMUL.FTZ R77, R58, R34 ;  /* 0x000000223a4d7220 */ /* 0x000fe20000410000 */
[----:B------:R-:W-:Y:S01]  /*09e0*/  FADD.FTZ R32, R79, R32 ;  /* 0x000000204f207221 */ /* 0x000fe20000010000 */
[----:B------:R-:W-:Y:S01]  /*09f0*/  FADD.FTZ R81, -R71, R37 ;  /* 0x0000002547517221 */ /* 0x000fe20000010100 */
[----:B------:R-:W-:Y:S02]  /*0a00*/  HADD2.F32 R37, -RZ, R70.H0_H0 ;  /* 0x20000046ff257230 */ /* 0x000fe40000004100 */
[----:B------:R-:W-:Y:S01]  /*0a10*/  FMUL.FTZ R75, R49, R36 ;  /* 0x00000024314b7220 */ /* 0x000fe20000410000 */
[----:B------:R-:W-:Y:S01]  /*0a20*/  FADD.FTZ R32, R77, R32 ;  /* 0x000000204d207221 */ /* 0x000fe20000010000 */
[----:B------:R-:W-:Y:S01]  /*0a30*/  FADD.FTZ R76, -R71, R38 ;  /* 0x00000026474c7221 */ /* 0x000fe20000010100 */
[----:B------:R-:W-:Y:S02]  /*0a40*/  HADD2.F32 R38, -RZ, R73.H0_H0 ;  /* 0x20000049ff267230 */ /* 0x000fe40000004100 */
[----:B------:R-:W-:Y:S01]  /*0a50*/  FMUL.FTZ R74, R56, R37 ;  /* 0x00000025384a7220 */ /* 0x000fe20000410000 */
[----:B------:R-:W-:Y:S01]  /*0a60*/  FADD.FTZ R33, R75, R32 ;  /* 0x000000204b217221 */ /* 0x000fe20000010000 */
[----:B------:R-:W-:-:S02]  /*0a70*/  HADD2.F32 R78, -RZ, R78.H0_H0 ;  /* 0x2000004eff4e7230 */ /* 0x000fc40000004100 */
[----:B------:R-:W-:Y:S01]  /*0a80*/  FMUL.FTZ R72, R48, R38 ;  /* 0x0000002630487220 */ /* 0x000fe20000410000 */
[----:B------:R-:W-:Y:S01]  /*0a90*/  FADD.FTZ R33, R74, R33 ;  /* 0x000000214a217221 */ /* 0x000fe20000010000 */
[----:B------:R-:W-:Y:S02]  /*0aa0*/  HADD2.F32 R84, -RZ, R84.H0_H0 ;  /* 0x20000054ff547230 */ /* 0x000fe40000004100 */
[----:B------:R-:W-:Y:S01]  /*0ab0*/  FFMA.FTZ R32, R67, R82, RZ ;  /* 0x0000005243207223 */ /* 0x000fe200000100ff */
[----:B------:R-:W-:Y:S01]  /*0ac0*/  FMUL.FTZ R68, R57, R78 ;  /* 0x0000004e39447220 */ /* 0x000fe20000410000 */
[----:B------:R-:W-:Y:S01]  /*0ad0*/  FADD.FTZ R33, R72, R33 ;  /* 0x0000002148217221 */ /* 0x000fe20000010000 */
[----:B------:R-:W-:Y:S01]  /*0ae0*/  FADD.FTZ R66, -R71, R40 ;  /* 0x0000002847427221 */ /* 0x000fe20000010100 */
[----:B------:R-:W-:Y:S02]  /*0af0*/  HADD2.F32 R91, -RZ, R91.H0_H0 ;  /* 0x2000005bff5b7230 */ /* 0x000fe40000004100 */
[----:B------:R-:W-:Y:S01]  /*0b00*/  FFMA.FTZ R32, R89, R80, R32 ;  /* 0x0000005059207223 */ /* 0x000fe20000010020 */
[----:B------:R-:W-:Y:S01]  /*0b10*/  FADD.FTZ R33, R68, R33 ;  /* 0x0000002144217221 */ /* 0x000fe20000010000 */
[----:B------:R-:W-:Y:S01]  /*0b20*/  FMUL.FTZ R40, R51, R84 ;  /* 0x0000005433287220 */ /* 0x000fe20000410000 */
[C---:B------:R-:W-:Y:S01]  /*0b30*/  FADD.FTZ R70, -R71.reuse, R42 ;  /* 0x0000002a47467221 */ /* 0x040fe20000010100 */
[----:B------:R-:W-:Y:S01]  /*0b40*/  FADD.FTZ R69, -R71, R41 ;  /* 0x0000002947457221 */ /* 0x000fe20000010100 */
[----:B------:R-:W-:Y:S01]  /*0b50*/  FMUL.FTZ R87, R87, UR8 ;  /* 0x0000000857577c20 */ /* 0x000fe20008410000 */
[----:B------:R-:W-:-:S02]  /*0b60*/  HADD2.F32 R86, -RZ, R35.H0_H0 ;  /* 0x20000023ff567230 */ /* 0x000fc40000004100 */
[----:B------:R-:W-:Y:S01]  /*0b70*/  FFMA.FTZ R42, R83, R79, R32 ;  /* 0x0000004f532a7223 */ /* 0x000fe20000010020 */
[----:B------:R-:W-:Y:S01]  /*0b80*/  FADD.FTZ R32, R40, R33 ;  /* 0x0000002128207221 */ /* 0x000fe20000010000 */
[----:B------:R-:W-:Y:S01]  /*0b90*/  FMUL.FTZ R41, R54, R91 ;  /* 0x0000005b36297220 */ /* 0x000fe20000410000 */
[----:B------:R-:W-:Y:S02]  /*0ba0*/  HADD2.F32 R88, -RZ, R88.H0_H0 ;  /* 0x20000058ff587230 */ /* 0x000fe40000004100 */
        /* <DEDUP_REMOVED lines=44> */
[----:B------:R-:W-:Y:S01]  /*0e70*/  @UP0 UMOV UR7, UR4 ;  /* 0x0000000400070c82 */ /* 0x000fe20008000000 */
[----:B------:R-:W-:Y:S01]  /*0e80*/  BSSY.RECONVERGENT B0, `(.L_x_4045) ;  /* 0x000000d000007945 */ /* 0x000fe20003800200 */
[----:B0-----:R-:W-:Y:S01]  /*0e90*/  FADD.FTZ R32, R35, R32 ;  /* 0x0000002023207221 */ /* 0x001fe20000010000 */
[----:B-1----:R-:W-:Y:S02]  /*0ea0*/  FADD.FTZ R33, R90, R33 ;  /* 0x000000215a217221 */ /* 0x002fe40000010000 */
[----:B------:R-:W-:Y:S05]  /*0eb0*/  @P0 BRA `(.L_x_4046) ;  /* 0x0000000000240947 */ /* 0x000fea0003800000 */
        /* <DEDUP_REMOVED lines=9> */
.L_x_4046:
[----:B------:R-:W-:Y:S05]  /*0f50*/  BSYNC.RECONVERGENT B0 ;  /* 0x0000000000007941 */ /* 0x000fea0003800200 */
.L_x_4045:
        /* <DEDUP_REMOVED lines=62> */
[----:B------:R0:W-:Y:S01]  /*1340*/  F2F.F16.F32 R34, R32 ;  /* 0x0000002000227304 */ /* 0x0001e20000200800 */
[--C-:B------:R-:W-:Y:S01]  /*1350*/  FFMA.FTZ R67, R67, UR4, R78.reuse ;  /* 0x0000000443437c23 */ /* 0x100fe2000801004e */
[----:B------:R-:W-:Y:S01]  /*1360*/  FADD.FTZ R37, R72, -R37 ;  /* 0x8000002548257221 */ /* 0x000fe20000010000 */
[----:B------:R-:W-:Y:S01]  /*1370*/  FADD.FTZ R73, R68, -R73 ;  /* 0x8000004944497221 */ /* 0x000fe20000010000 */
[----:B------:R-:W-:Y:S01]  /*1380*/  FMUL.FTZ R38, R38, UR8 ;  /* 0x0000000826267c20 */ /* 0x000fe20008410000 */
[----:B------:R-:W-:Y:S01]  /*1390*/  FMUL.FTZ R81, R81, UR8 ;  /* 0x0000000851517c20 */ /* 0x000fe20008410000 */
[----:B------:R-:W-:Y:S01]  /*13a0*/  FMUL.FTZ R89, R89, UR8 ;  /* 0x0000000859597c20 */ /* 0x000fe20008410000 */
[----:B------:R-:W-:Y:S01]  /*13b0*/  FADD.FTZ R67, R82, -R67 ;  /* 0x8000004352437221 */ /* 0x000fe20000010000 */
[----:B------:R1:W2:Y:S01]  /*13c0*/  F2F.F16.F32 R35, R33 ;  /* 0x0000002100237304 */ /* 0x0002a20000200800 */
        /* <DEDUP_REMOVED lines=17> */
[----:B------:R-:W0:Y:S01]  /*14e0*/  F2F.F16.F32 R38, R38 ;  /* 0x0000002600267304 */ /* 0x000e220000200800 */
[----:B------:R-:W-:-:S02]  /*14f0*/  FADD.FTZ R32, R43, -R32 ;  /* 0x800000202b207221 */ /* 0x000fc40000010000 */
[----:B------:R-:W-:Y:S01]  /*1500*/  FMUL.FTZ R42, R33, UR7 ;  /* 0x00000007212a7c20 */ /* 0x000fe20008410000 */
[----:B------:R-:W-:Y:S01]  /*1510*/  FFMA.FTZ R33, R66, UR4, R78 ;  /* 0x0000000442217c23 */ /* 0x000fe2000801004e */
[----:B------:R-:W-:-:S03]  /*1520*/  FMUL.FTZ R32, R32, UR8 ;  /* 0x0000000820207c20 */ /* 0x000fc60008410000 */
[----:B------:R-:W-:Y:S01]  /*1530*/  FADD.FTZ R40, R40, -R33 ;  /* 0x8000002128287221 */ /* 0x000fe20000010000 */
[----:B------:R-:W-:Y:S01]  /*1540*/  FMUL.FTZ R66, R32, UR7 ;  /* 0x0000000720427c20 */ /* 0x000fe20008410000 */
[----:B------:R-:W-:Y:S01]  /*1550*/  F2F.F16.F32 R39, R37 ;  /* 0x0000002500277304 */ /* 0x000fe20000200800 */
[----:B------:R-:W1:Y:S01]  /*1560*/  LDC.64 R32, c[0x0][0x468] ;  /* 0x00011a00ff207b82 */ /* 0x000e620000000a00 */
[----:B------:R-:W-:-:S04]  /*1570*/  FMUL.FTZ R40, R40, UR8 ;  /* 0x0000000828287c20 */ /* 0x000fc80008410000 */
[----:B------:R-:W-:Y:S02]  /*1580*/  FMUL.FTZ R40, R40, UR7 ;  /* 0x0000000728287c20 */ /* 0x000fe40008410000 */
[----:B------:R2:W3:Y:S08]  /*1590*/  F2F.F16.F32 R68, R73 ;  /* 0x0000004900447304 */ /* 0x0004f00000200800 */
[----:B------:R-:W4:Y:S01]  /*15a0*/  F2F.F16.F32 R36, R36 ;  /* 0x0000002400247304 */ /* 0x000f220000200800 */
[----:B--2---:R-:W-:Y:S01]  /*15b0*/  PRMT R73, R34, 0x5410, R35 ;  /* 0x0000541022497816 */ /* 0x004fe20000000023 */
[----:B0-----:R-:W-:Y:S01]  /*15c0*/  IMAD.WIDE.U32 R34, R38, 0x10000, RZ ;  /* 0x0001000026227825 */ /* 0x001fe200078e00ff */
[----:B---3--:R-:W-:-:S05]  /*15d0*/  PRMT R71, R39, 0x5410, R68 ;  /* 0x0000541027477816 */ /* 0x008fca0000000044 */
[----:B------:R-:W0:Y:S01]  /*15e0*/  F2F.F16.F32 R41, R41 ;  /* 0x0000002900297304 */ /* 0x000e220000200800 */
[----:B------:R-:W-:Y:S01]  /*15f0*/  LOP3.LUT R35, R71, R35, RZ, 0xfc, !PT ;  /* 0x0000002347237212 */ /* 0x000fe200078efcff */
[----:B----4-:R-:W-:-:S06]  /*1600*/  IMAD.WIDE.U32 R36, R36, 0x10000, RZ ;  /* 0x0001000024247825 */ /* 0x010fcc00078e00ff */
[----:B------:R-:W-:Y:S01]  /*1610*/  F2F.F16.F32 R42, R42 ;  /* 0x0000002a002a7304 */ /* 0x000fe20000200800 */
[----:B------:R-:W-:Y:S01]  /*1620*/  LOP3.LUT R37, R73, R37, RZ, 0xfc, !PT ;  /* 0x0000002549257212 */ /* 0x000fe200078efcff */
[----:B0-----:R-:W-:-:S06]  /*1630*/  IMAD.WIDE.U32 R38, R41, 0x10000, RZ ;  /* 0x0001000029267825 */ /* 0x001fcc00078e00ff */
[----:B------:R-:W0:Y:S08]  /*1640*/  F2F.F16.F32 R69, R66 ;  /* 0x0000004200457304 */ /* 0x000e300000200800 */
[----:B------:R-:W2:Y:S01]  /*1650*/  F2F.F16.F32 R67, R67 ;  /* 0x0000004300437304 */ /* 0x000ea20000200800 */
[----:B0-----:R-:W-:-:S07]  /*1660*/  PRMT R69, R42, 0x5410, R69 ;  /* 0x000054102a457816 */ /* 0x001fce0000000045 */
[----:B------:R1:W0:Y:S01]  /*1670*/  F2F.F16.F32 R43, R40 ;  /* 0x00000028002b7304 */ /* 0x0002220000200800 */
[----:B------:R-:W-:Y:S02]  /*1680*/  LOP3.LUT R39, R69, R39, RZ, 0xfc, !PT ;  /* 0x0000002745277212 */ /* 0x000fe400078efcff */
[----:B--2---:R-:W-:-:S05]  /*1690*/  LOP3.LUT R36, R36, R67, RZ, 0xfc, !PT ;  /* 0x0000004324247212 */ /* 0x004fca00078efcff */
[----:B------:R-:W2:Y:S01]  /*16a0*/  F2F.F16.F32 R75, R75 ;  /* 0x0000004b004b7304 */ /* 0x000ea20000200800 */
        /* <DEDUP_REMOVED lines=9> */
.L_x_4048:
        /* <DEDUP_REMOVED lines=42> */
[----:B------:R0:W-:Y:S01]  /*19e0*/  F2F.F16.F32 R71, R67 ;  /* 0x0000004300477304 */ /* 0x0001e20000200800 */
[----:B------:R-:W-:Y:S01]  /*19f0*/  FMUL.FTZ R72, R42, UR7 ;  /* 0x000000072a487c20 */ /* 0x000fe20008410000 */
[----:B------:R-:W-:Y:S01]  /*1a00*/  FMUL.FTZ R40, R40, UR8 ;  /* 0x0000000828287c20 */ /* 0x000fe20008410000 */
[----:B------:R-:W-:Y:S01]  /*1a10*/  FMUL.FTZ R36, R36, UR8 ;  /* 0x0000000824247c20 */ /* 0x000fe20008410000 */
[----:B------:R-:W1:Y:S01]  /*1a20*/  LDC.64 R74, c[0x0][0x468] ;  /* 0x00011a00ff4a7b82 */ /* 0x000e620000000a00 */
[----:B------:R-:W-:Y:S01]  /*1a30*/  FMUL.FTZ R80, R32, UR7 ;  /* 0x0000000720507c20 */ /* 0x000fe20008410000 */
[----:B------:R-:W-:Y:S01]  /*1a40*/  FMUL.FTZ R81, R40, UR7 ;  /* 0x0000000728517c20 */ /* 0x000fe20008410000 */
[----:B------:R-:W-:Y:S01]  /*1a50*/  FMUL.FTZ R79, R36, UR7 ;  /* 0x00000007244f7c20 */ /* 0x000fe20008410000 */
[----:B------:R-:W-:Y:S04]  /*1a60*/  F2F.F16.F32 R82, R82 ;  /* 0x0000005200527304 */ /* 0x000fe80000200800 */
[----:B0-----:R-:W0:Y:S04]  /*1a70*/  LDC.64 R66, c[0x0][0x478] ;  /* 0x00011e00ff427b82 */ /* 0x001e280000000a00 */
[----:B------:R-:W2:Y:S08]  /*1a80*/  F2F.F16.F32 R68, R68 ;  /* 0x0000004400447304 */ /* 0x000eb00000200800 */
[----:B------:R3:W-:Y:S01]  /*1a90*/  F2F.F16.F32 R69, R72 ;  /* 0x0000004800457304 */ /* 0x0007e20000200800 */
[----:B--2---:R-:W-:-:S07]  /*1aa0*/  PRMT R83, R68, 0x5410, R71 ;  /* 0x0000541044537816 */ /* 0x004fce0000000047 */
[----:B------:R-:W2:Y:S01]  /*1ab0*/  F2F.F16.F32 R70, R70 ;  /* 0x0000004600467304 */ /* 0x000ea20000200800 */
[----:B---3--:R-:W-:-:S07]  /*1ac0*/  IMAD.WIDE.U32 R72, R82, 0x10000, RZ ;  /* 0x0001000052487825 */ /* 0x008fce00078e00ff */
[----:B------:R-:W-:Y:S01]  /*1ad0*/  F2F.F16.F32 R77, R77 ;  /* 0x0000004d004d7304 */ /* 0x000fe20000200800 */
[----:B--2---:R-:W-:-:S07]  /*1ae0*/  PRMT R85, R69, 0x5410, R70 ;  /* 0x0000541045557816 */ /* 0x004fce0000000046 */
[----:B------:R-:W2:Y:S08]  /*1af0*/  F2F.F16.F32 R84, R84 ;  /* 0x0000005400547304 */ /* 0x000eb00000200800 */
[----:B------:R-:W3:Y:S01]  /*1b00*/  F2F.F16.F32 R78, R78 ;  /* 0x0000004e004e7304 */ /* 0x000ee20000200800 */
[----:B--2---:R-:W-:-:S07]  /*1b10*/  PRMT R77, R77, 0x5410, R84 ;  /* 0x000054104d4d7816 */ /* 0x004fce0000000054 */
[----:B------:R-:W2:Y:S01]  /*1b20*/  F2F.F16.F32 R76, R76 ;  /* 0x0000004c004c7304 */ /* 0x000ea20000200800 */
[----:B------:R-:W-:Y:S01]  /*1b30*/  LOP3.LUT R73, R77, R73, RZ, 0xfc, !PT ;  /* 0x000000494d497212 */ /* 0x000fe200078efcff */
[----:B---3--:R-:W-:-:S06]  /*1b40*/  IMAD.WIDE.U32 R68, R78, 0x10000, RZ ;  /* 0x000100004e447825 */ /* 0x008fcc00078e00ff */
[----:B------:R-:W3:Y:S01]  /*1b50*/  F2F.F16.F32 R80, R80 ;  /* 0x0000005000507304 */ /* 0x000ee20000200800 */
[----:B------:R-:W-:Y:S01]  /*1b60*/  LOP3.LUT R69, R85, R69, RZ, 0xfc, !PT ;  /* 0x0000004555457212 */ /* 0x000fe200078efcff */
[----:B--2---:R-:W-:-:S06]  /*1b70*/  IMAD.WIDE.U32 R70, R76, 0x10000, RZ ;  /* 0x000100004c467825 */ /* 0x004fcc00078e00ff */
[----:B------:R-:W2:Y:S01]  /*1b80*/  F2F.F16.F32 R81, R81 ;  /* 0x0000005100517304 */ /* 0x000ea20000200800 */
[----:B0-----:R-:W-:Y:S01]  /*1b90*/  IMAD.WIDE.U32 R76, R59, 0x10, R66 ;  /* 0x000000103b4c7825 */ /* 0x001fe200078e0042 */
[----:B------:R-:W-:Y:S02]  /*1ba0*/  LOP3.LUT R71, R83, R71, RZ, 0xfc, !PT ;  /* 0x0000004753477212 */ /* 0x000fe400078efcff */
[----:B---3--:R-:W-:-:S04]  /*1bb0*/  LOP3.LUT R72, R72, R80, RZ, 0xfc, !PT ;  /* 0x0000005048487212 */ /* 0x008fc800078efcff */
[----:B------:R-:W0:Y:S01]  /*1bc0*/  F2F.F16.F32 R79, R79 ;  /* 0x0000004f004f7304 */ /* 0x000e220000200800 */
        /* <DEDUP_REMOVED lines=14> */
.L_x_4047:
        /* <DEDUP_REMOVED lines=19> */
[----:B------:R0:W-:Y:S01]  /*1de0*/  F2F.F16.F32 R67, R32 ;  /* 0x0000002000437304 */ /* 0x0001e20000200800 */
[----:B------:R-:W-:Y:S01]  /*1df0*/  FADD.FTZ R38, R77, -R38 ;  /* 0x800000264d267221 */ /* 0x000fe20000010000 */
[--C-:B------:R-:W-:Y:S01]  /*1e00*/  FFMA.FTZ R34, R83, UR4, R78.reuse ;  /* 0x0000000453227c23 */ /* 0x100fe2000801004e */
[----:B------:R-:W-:Y:S01]  /*1e10*/  FFMA.FTZ R73, R73, UR4, R78 ;  /* 0x0000000449497c23 */ /* 0x000fe2000801004e */
[----:B------:R-:W-:Y:S01]  /*1e20*/  FFMA.FTZ R37, R37, UR8, R26 ;  /* 0x0000000825257c23 */ /* 0x000fe2000801001a */
[----:B------:R-:W-:Y:S01]  /*1e30*/  FFMA.FTZ R35, R38, UR8, R23 ;  /* 0x0000000826237c23 */ /* 0x000fe20008010017 */
[----:B------:R-:W-:Y:S01]  /*1e40*/  FADD.FTZ R79, R79, -R34 ;  /* 0x800000224f4f7221 */ /* 0x000fe20000010000 */
[----:B------:R-:W-:Y:S01]  /*1e50*/  FADD.FTZ R68, R68, -R73 ;  /* 0x8000004944447221 */ /* 0x000fe20000010000 */
[----:B------:R1:W2:Y:S01]  /*1e60*/  F2F.F16.F32 R36, R33 ;  /* 0x0000002100247304 */ /* 0x0002a20000200800 */
[----:B0-----:R-:W-:Y:S01]  /*1e70*/  FFMA.FTZ R32, R75, UR8, R24 ;  /* 0x000000084b207c23 */ /* 0x001fe20008010018 */
[----:B------:R-:W-:Y:S01]  /*1e80*/  FFMA.FTZ R34, R79, UR8, R22 ;  /* 0x000000084f227c23 */ /* 0x000fe20008010016 */
[----:B------:R-:W-:Y:S01]  /*1e90*/  FMUL.FTZ R37, R37, UR7 ;  /* 0x0000000725257c20 */ /* 0x000fe20008410000 */
[----:B------:R-:W-:Y:S01]  /*1ea0*/  FFMA.FTZ R68, R68, UR8, R27 ;  /* 0x0000000844447c23 */ /* 0x000fe2000801001b */
[----:B------:R-:W-:Y:S01]  /*1eb0*/  FMUL.FTZ R32, R32, UR7 ;  /* 0x0000000720207c20 */ /* 0x000fe20008410000 */
[----:B------:R-:W-:Y:S01]  /*1ec0*/  FMUL.FTZ R34, R34, UR7 ;  /* 0x0000000722227c20 */ /* 0x000fe20008410000 */
[----:B------:R-:W-:Y:S01]  /*1ed0*/  FMUL.FTZ R35, R35, UR7 ;  /* 0x0000000723237c20 */ /* 0x000fe20008410000 */
[----:B------:R-:W-:Y:S01]  /*1ee0*/  F2F.F16.F32 R39, R37 ;  /* 0x0000002500277304 */ /* 0x000fe20000200800 */
[----:B-1----:R-:W-:Y:S01]  /*1ef0*/  FFMA.FTZ R33, R74, UR8, R25 ;  /* 0x000000084a217c23 */ /* 0x002fe20008010019 */
[----:B------:R-:W-:-:S03]  /*1f00*/  FMUL.FTZ R68, R68, UR7 ;  /* 0x0000000744447c20 */ /* 0x000fc60008410000 */
[----:B------:R-:W-:-:S03]  /*1f10*/  FMUL.FTZ R33, R33, UR7 ;  /* 0x0000000721217c20 */ /* 0x000fc60008410000 */
[----:B------:R0:W-:Y:S08]  /*1f20*/  F2F.F16.F32 R75, R32 ;  /* 0x00000020004b7304 */ /* 0x0001f00000200800 */
[----:B------:R1:W-:Y:S01]  /*1f30*/  F2F.F16.F32 R38, R33 ;  /* 0x0000002100267304 */ /* 0x0003e20000200800 */
[----:B0-----:R-:W-:Y:S01]  /*1f40*/  FADD.FTZ R32, R41, -R72 ;  /* 0x8000004829207221 */ /* 0x001fe20000010000 */
[----:B------:R-:W-:-:S03]  /*1f50*/  FFMA.FTZ R41, R70, UR4, R78 ;  /* 0x0000000446297c23 */ /* 0x000fc6000801004e */
[----:B------:R-:W-:-:S03]  /*1f60*/  FFMA.FTZ R32, R32, UR8, R29 ;  /* 0x0000000820207c23 */ /* 0x000fc6000801001d */
[----:B------:R-:W-:Y:S01]  /*1f70*/  F2F.F16.F32 R34, R34 ;  /* 0x0000002200227304 */ /* 0x000fe20000200800 */
[----:B-1----:R-:W-:Y:S01]  /*1f80*/  FADD.FTZ R33, R42, -R41 ;  /* 0x800000292a217221 */ /* 0x002fe20000010000 */
[----:B------:R-:W-:Y:S01]  /*1f90*/  FFMA.FTZ R42, R71, UR4, R78 ;  /* 0x00000004472a7c23 */ /* 0x000fe2000801004e */
[----:B------:R-:W-:Y:S02]  /*1fa0*/  FMUL.FTZ R41, R32, UR7 ;  /* 0x0000000720297c20 */ /* 0x000fe40008410000 */
[----:B------:R-:W-:Y:S01]  /*1fb0*/  FFMA.FTZ R32, R33, UR8, R30 ;  /* 0x0000000821207c23 */ /* 0x000fe2000801001e */
[----:B------:R-:W-:Y:S01]  /*1fc0*/  FADD.FTZ R70, R43, -R42 ;  /* 0x8000002a2b467221 */ /* 0x000fe20000010000 */
[----:B------:R-:W-:Y:S01]  /*1fd0*/  FFMA.FTZ R33, R66, UR4, R78 ;  /* 0x0000000442217c23 */ /* 0x000fe2000801004e */
[----:B------:R-:W0:Y:S01]  /*1fe0*/  F2F.F16.F32 R35, R35 ;  /* 0x0000002300237304 */ /* 0x000e220000200800 */
[----:B------:R-:W-:Y:S01]  /*1ff0*/  FMUL.FTZ R42, R32, UR7 ;  /* 0x00000007202a7c20 */ /* 0x000fe20008410000 */
[----:B------:R-:W-:Y:S01]  /*2000*/  FFMA.FTZ R32, R70, UR8, R31 ;  /* 0x0000000846207c23 */ /* 0x000fe2000801001f */
[----:B------:R-:W-:-:S03]  /*2010*/  FADD.FTZ R37, R40, -R33 ;  /* 0x8000002128257221 */ /* 0x000fc60000010000 */
[----:B------:R-:W-:Y:S01]  /*2020*/  FMUL.FTZ R66, R32, UR7 ;  /* 0x0000000720427c20 */ /* 0x000fe20008410000 */
[----:B------:R-:W-:Y:S01]  /*2030*/  FFMA.FTZ R37, R37, UR8, R28 ;  /* 0x0000000825257c23 */ /* 0x000fe2000801001c */
[----:B------:R-:W1:Y:S01]  /*2040*/  LDC.64 R32, c[0x0][0x468] ;  /* 0x00011a00ff207b82 */ /* 0x000e620000000a00 */
[----:B------:R-:W3:Y:S02]  /*2050*/  F2F.F16.F32 R68, R68 ;  /* 0x0000004400447304 */ /* 0x000ee40000200800 */
[----:B------:R-:W-:Y:S01]  /*2060*/  FMUL.FTZ R40, R37, UR7 ;  /* 0x0000000725287c20 */ /* 0x000fe20008410000 */
[----:B--2---:R-:W-:Y:S01]  /*2070*/  IMAD.WIDE.U32 R36, R36, 0x10000, RZ ;  /* 0x0001000024247825 */ /* 0x004fe200078e00ff */
[----:B0-----:R-:W-:-:S03]  /*2080*/  PRMT R73, R34, 0x5410, R35 ;  /* 0x0000541022497816 */ /* 0x001fc60000000023 */
[----:B------:R-:W-:Y:S01]  /*2090*/  IMAD.WIDE.U32 R34, R38, 0x10000, RZ ;  /* 0x0001000026227825 */ /* 0x000fe200078e00ff */
[----:B------:R-:W0:Y:S01]  /*20a0*/  F2F.F16.F32 R41, R41 ;  /* 0x0000002900297304 */ /* 0x000e220000200800 */
[----:B------:R-:W-:Y:S02]  /*20b0*/  LOP3.LUT R36, R36, R67, RZ, 0xfc, !PT ;  /* 0x0000004324247212 */ /* 0x000fe400078efcff */
[----:B------:R-:W-:Y:S02]  /*20c0*/  LOP3.LUT R37, R73, R37, RZ, 0xfc, !PT ;  /* 0x0000002549257212 */ /* 0x000fe400078efcff */
[----:B------:R-:W-:Y:S02]  /*20d0*/  LOP3.LUT R34, R34, R75, RZ, 0xfc, !PT ;  /* 0x0000004b22227212 */ /* 0x000fe400078efcff */
[----:B---3--:R-:W-:Y:S01]  /*20e0*/  PRMT R71, R39, 0x5410, R68 ;  /* 0x0000541027477816 */ /* 0x008fe20000000044 */
[----:B------:R-:W-:Y:S03]  /*20f0*/  F2F.F16.F32 R42, R42 ;  /* 0x0000002a002a7304 */ /* 0x000fe60000200800 */
[----:B------:R-:W-:Y:S01]  /*2100*/  LOP3.LUT R35, R71, R35, RZ, 0xfc, !PT ;  /* 0x0000002347237212 */ /* 0x000fe200078efcff */
[----:B0-----:R-:W-:-:S04]  /*2110*/  IMAD.WIDE.U32 R38, R41, 0x10000, RZ ;  /* 0x0001000029267825 */ /* 0x001fc800078e00ff */
[----:B------:R-:W0:Y:S08]  /*2120*/  F2F.F16.F32 R69, R66 ;  /* 0x0000004200457304 */ /* 0x000e300000200800 */
[----:B------:R1:W2:Y:S01]  /*2130*/  F2F.F16.F32 R43, R40 ;  /* 0x00000028002b7304 */ /* 0x0002a20000200800 */
        /* <DEDUP_REMOVED lines=10> */
.L_x_4050:
        /* <DEDUP_REMOVED lines=44> */
[----:B------:R-:W-:Y:S01]  /*24a0*/  FFMA.FTZ R40, R73, UR8, R28 ;  /* 0x0000000849287c23 */ /* 0x000fe2000801001c */
[----:B------:R-:W-:Y:S01]  /*24b0*/  FFMA.FTZ R36, R75, UR8, R24 ;  /* 0x000000084b247c23 */ /* 0x000fe20008010018 */
[----:B------:R-:W-:Y:S01]  /*24c0*/  FMUL.FTZ R80, R32, UR7 ;  /* 0x0000000720507c20 */ /* 0x000fe20008410000 */
[----:B------:R-:W1:Y:S01]  /*24d0*/  LDC.64 R74, c[0x0][0x468] ;  /* 0x00011a00ff4a7b82 */ /* 0x000e620000000a00 */
[----:B------:R-:W-:Y:S01]  /*24e0*/  FMUL.FTZ R81, R40, UR7 ;  /* 0x0000000728517c20 */ /* 0x000fe20008410000 */
[----:B------:R-:W2:Y:S01]  /*24f0*/  F2F.F16.F32 R82, R82 ;  /* 0x0000005200527304 */ /* 0x000ea20000200800 */
[----:B------:R-:W-:-:S05]  /*2500*/  FMUL.FTZ R79, R36, UR7 ;  /* 0x00000007244f7c20 */ /* 0x000fca0008410000 */
[----:B0-----:R-:W0:Y:S02]  /*2510*/  LDC.64 R66, c[0x0][0x478] ;  /* 0x00011e00ff427b82 */ /* 0x001e240000000a00 */
[----:B------:R-:W3:Y:S08]  /*2520*/  F2F.F16.F32 R68, R68 ;  /* 0x0000004400447304 */ /* 0x000ef00000200800 */
[----:B------:R2:W-:Y:S08]  /*2530*/  F2F.F16.F32 R69, R72 ;  /* 0x0000004800457304 */ /* 0x0005f00000200800 */
[----:B------:R3:W4:Y:S01]  /*2540*/  F2F.F16.F32 R70, R83 ;  /* 0x0000005300467304 */ /* 0x0007220000200800 */
[----:B--2---:R-:W-:-:S07]  /*2550*/  IMAD.WIDE.U32 R72, R82, 0x10000, RZ ;  /* 0x0001000052487825 */ /* 0x004fce00078e00ff */
[----:B------:R-:W-:Y:S01]  /*2560*/  F2F.F16.F32 R77, R77 ;  /* 0x0000004d004d7304 */ /* 0x000fe20000200800 */
[----:B---3--:R-:W-:Y:S02]  /*2570*/  PRMT R83, R68, 0x5410, R71 ;  /* 0x0000541044537816 */ /* 0x008fe40000000047 */
[----:B----4-:R-:W-:-:S05]  /*2580*/  PRMT R85, R69, 0x5410, R70 ;  /* 0x0000541045557816 */ /* 0x010fca0000000046 */
        /* <DEDUP_REMOVED lines=27> */
.L_x_4049:
        /* <DEDUP_REMOVED lines=28> */
.L_x_4044:
        /* <DEDUP_REMOVED lines=15> */
.L_x_4052:
        /* <DEDUP_REMOVED lines=9> */
.L_x_6773:


//--------------------- .text._ZN10layer_norm13ln_bwd_kernelINS_13Kernel_traitsI6__halfS2_fS2_fjLj1536ELj1ELj1ELj4ELj8ENS_18Kernel_traits_baseILj1536ES2_S2_fS2_fjLj128EEEEELb0ELb0ELb1ELb0EEEvNS_9BwdParamsE --------------------------
	.section	.text._ZN10layer_norm13ln_bwd_kernelINS_13Kernel_traitsI6__halfS2_fS2_fjLj1536ELj1ELj1ELj4ELj8ENS_18Kernel_traits_baseILj1536ES2_S2_fS2_fjLj128EEEEELb0ELb0ELb1ELb0EEEvNS_9BwdParamsE,"ax",@progbits
	.align	128
        .global         _ZN10layer_norm13ln_bwd_kernelINS_13Kernel_traitsI6__halfS2_fS2_fjLj1536ELj1ELj1ELj4ELj8ENS_18Kernel_traits_baseILj1536ES2_S2_fS2_fjLj128EEEEELb0ELb0ELb1ELb0EEEvNS_9BwdParamsE
        .type           _ZN10layer_norm13ln_bwd_kernelINS_13Kernel_traitsI6__halfS2_fS2_fjLj1536ELj1ELj1ELj4ELj8ENS_18Kernel_traits_baseILj1536ES2_S2_fS2_fjLj128EEEEELb0ELb0ELb1ELb0EEEvNS_9BwdParamsE,@function
        .size           _ZN10layer_norm13ln_bwd_kernelINS_13Kernel_traitsI6__halfS2_fS2_fjLj1536ELj1ELj1ELj4ELj8ENS_18Kernel_traits_baseILj1536ES2_S2_fS2_fjLj128EEEEELb0ELb0ELb1ELb0EEEvNS_9BwdParamsE,(.L_x_6774 - _ZN10layer_norm13ln_bwd_kernelINS_13Kernel_traitsI6__halfS2_fS2_fjLj1536ELj1ELj1ELj4ELj8ENS_18Kernel_traits_baseILj1536ES2_S2_fS2_fjLj128EEEEELb0ELb0ELb1ELb0EEEvNS_9BwdParamsE)
        .other          _ZN10layer_norm13ln_bwd_kernelINS_13Kernel_traitsI6__halfS2_fS2_fjLj1536ELj1ELj1ELj4ELj8ENS_18Kernel_traits_baseILj1536ES2_S2_fS2_fjLj128EEEEELb0ELb0ELb1ELb0EEEvNS_9BwdParamsE,@"STO_CUDA_ENTRY STV_DEFAULT"
_ZN10layer_norm13ln_bwd_kernelINS_13Kernel_traitsI6__halfS2_fS2_fjLj1536ELj1ELj1ELj4ELj8ENS_18Kernel_traits_baseILj1536ES2_S2_fS2_fjLj128EEEEELb0ELb0ELb1ELb0EEEvNS_9BwdParamsE:
.text._ZN10layer_norm13ln_bwd_kernelINS_13Kernel_traitsI6__halfS2_fS2_fjLj1536ELj1ELj1ELj4ELj8ENS_18Kernel_traits_baseILj1536ES2_S2_fS2_fjLj128EEEEELb0ELb0ELb1ELb0EEEvNS_9BwdParamsE:
        /* <DEDUP_REMOVED lines=52> */
[----:B------:R-:W-:Y:S02]  /*0340*/  SHF.R.U32.HI R7, RZ, 0x10, R9 ;  /* 0x00000010ff077819 */ /* 0x000fe40000011609 */
        /* <DEDUP_REMOVED lines=9> */
[----:B------:R-:W-:Y:S02]  /*03e0*/  PRMT R4, R4, 0x5410, R4 ;  /* 0x0000541004047816 */ /* 0x000fe40000000004 */
[----:B------:R-:W-:-:S02]  /*03f0*/  CS2R R22, SRZ ;  /* 0x0000000000167805 */ /* 0x000fc4000001ff00 */
        /* <DEDUP_REMOVED lines=17> */
.L_x_4092:
[----:B0-----:R-:W-:Y:S02]  /*0510*/  UIMAD.WIDE UR10, UR7, 0x4, UR18 ;  /* 0x00000004070a78a5 */ /* 0x001fe4000f8e0212 */
[----:B------:R-:W-:-:S04]  /*0520*/  UIMAD.WIDE UR12, UR7, 0x4, UR16 ;  /* 0x00000004070c78a5 */ /* 0x000fc8000f8e0210 */
[----:B------:R-:W-:Y:S02]  /*0530*/  MOV R56, UR10 ;  /* 0x0000000a00387c02 */ /* 0x000fe40008000f00 */
[----:B------:R-:W-:Y:S01]  /*0540*/  MOV R57, UR11 ;  /* 0x0000000b00397c02 */ /* 0x000fe20008000f00 */
[----:B---3--:R-:W-:-:S04]  /*0550*/  UIMAD.WIDE UR10, UR7, 0x4, UR20 ;  /* 0x00000004070a78a5 */ /* 0x008fc8000f8e0214 */
[----:B------:R-:W3:Y:S01]  /*0560*/  LDG.E R56, desc[UR14][R56.64] ;  /* 0x0000000e38387981 */ /* 0x000ee2000c1e1900 */
[----:B-12---:R-:W-:Y:S02]  /*0570*/  MOV R52, UR12 ;  /* 0x0000000c00347c02 */ /* 0x006fe40008000f00 */
        /* <DEDUP_REMOVED lines=32> */
[----:B0-----:R-:W-:Y:S02]  /*0780*/  MOV R53, UR12 ;  /* 0x0000000c00357c02 */ /* 0x001fe40008000f00 */
        /* <DEDUP_REMOVED lines=12> */
[----:B------:R-:W-:-:S13]  /*0850*/  ISETP.NE.AND.EX P0, PT, RZ, UR23, PT, P0 ;  /* 0x00000017ff007c0c */ /* 0x000fda000bf05300 */
[----:B------:R-:W0:Y:S01]  /*0860*/  @P0 LDC.64 R62, c[0x0][0x438] ;  /* 0x00010e00ff3e0b82 */ /* 0x000e220000000a00 */
[----:B------:R-:W-:Y:S01]  /*0870*/  HADD2.F32 R80, -RZ, R66.H0_H0 ;  /* 0x20000042ff507230 */ /* 0x000fe20000004100 */
[----:B------:R-:W-:Y:S01]  /*0880*/  IADD3 R82, PT, PT, R82, 0x80, RZ ;  /* 0x0000008052527810 */ /* 0x000fe20007ffe0ff */
[----:B0-----:R-:W-:-:S05]  /*0890*/  @P0 IMAD.WIDE.U32 R62, R56, 0x10, R62 ;  /* 0x00000010383e0825 */ /* 0x001fca00078e003e */
[----:B------:R0:W5:Y:S02]  /*08a0*/  @P0 LDG.E.128 R16, desc[UR14][R62.64] ;  /* 0x0000000e3e100981 */ /* 0x000164000c1e1d00 */
[----:B0-----:R-:W-:Y:S01]  /*08b0*/  HADD2.F32 R62, -RZ, R67.H0_H0 ;  /* 0x20000043ff3e7230 */ /* 0x001fe20000004100 */
[----:B------:R-:W-:Y:S02]  /*08c0*/  IADD3 R56, PT, PT, R56, 0x80, RZ ;  /* 0x0000008038387810 */ /* 0x000fe40007ffe0ff */
[----:B---3--:R-:W-:Y:S02]  /*08d0*/  MOV R69, R58 ;  /* 0x0000003a00457202 */ /* 0x008fe40000000f00 */
[----:B------:R-:W-:-:S03]  /*08e0*/  SHF.R.U64 R65, R58, 0x10, R59 ;  /* 0x000000103a417819 */ /* 0x000fc6000000123b */
[----:B------:R-:W-:Y:S01]  /*08f0*/  HADD2.F32 R69, -RZ, R69.H0_H0 ;  /* 0x20000045ff457230 */ /* 0x000fe20000004100 */
[----:B------:R-:W-:Y:S01]  /*0900*/  MOV R60, R59 ;  /* 0x0000003b003c7202 */ /* 0x000fe20000000f00 */
[----:B------:R-:W-:Y:S02]  /*0910*/  HADD2.F32 R58, -RZ, R65.H0_H0 ;  /* 0x20000041ff3a7230 */ /* 0x000fe40000004100 */
[C---:B--2---:R-:W-:Y:S01]  /*0920*/  FADD.FTZ R3, -R57.reuse, R52 ;  /* 0x0000003439037221 */ /* 0x044fe20000010100 */
[----:B------:R-:W-:Y:S02]  /*0930*/  HADD2.F32 R52, -RZ, R86.H0_H0 ;  /* 0x20000056ff347230 */ /* 0x000fe40000004100 */
[C---:B------:R-:W-:Y:S01]  /*0940*/  FADD.FTZ R53, -R57.reuse, R53 ;  /* 0x0000003539357221 */ /* 0x040fe20000010100 */
[----:B------:R-:W-:Y:S01]  /*0950*/  FMUL.FTZ R80, R80, R69 ;  /* 0x0000004550507220 */ /* 0x000fe20000410000 */
[----:B------:R-:W-:Y:S01]  /*0960*/  SHF.R.U32.HI R64, RZ, 0x10, R59 ;  /* 0x00000010ff407819 */ /* 0x000fe2000001163b */
[----:B------:R-:W-:Y:S01]  /*0970*/  FADD.FTZ R54, -R57, R54 ;  /* 0x0000003639367221 */ /* 0x000fe20000010100 */
[----:B------:R-:W-:Y:S01]  /*0980*/  FMUL.FTZ R3, R3, UR32 ;  /* 0x0000002003037c20 */ /* 0x000fe20008410000 */
[----:B------:R-:W-:Y:S01]  /*0990*/  FADD.FTZ R55, -R57, R55 ;  /* 0x0000003739377221 */ /* 0x000fe20000010100 */
[----:B------:R-:W-:-:S02]  /*09a0*/  HADD2.F32 R59, -RZ, R60.H0_H0 ;  /* 0x2000003cff3b7230 */ /* 0x000fc40000004100 */
[----:B------:R-:W-:Y:S01]  /*09b0*/  FMUL.FTZ R65, R52, R58 ;  /* 0x0000003a34417220 */ /* 0x000fe20000410000 */
[----:B------:R-:W-:Y:S01]  /*09c0*/  FMUL.FTZ R60, R53, UR32 ;  /* 0x00000020353c7c20 */ /* 0x000fe20008410000 */
[----:B------:R-:W-:Y:S01]  /*09d0*/  FADD.FTZ R52, RZ, R80 ;  /* 0x00000050ff347221 */ /* 0x000fe20000010000 */
[----:B------:R-:W-:Y:S01]  /*09e0*/  FMUL.FTZ R63, R54, UR32 ;  /* 0x00000020363f7c20 */ /* 0x000fe20008410000 */
[C---:B------:R-:W-:Y:S01]  /*09f0*/  FFMA.FTZ R53, R3.reuse, R80, RZ ;  /* 0x0000005003357223 */ /* 0x040fe200000100ff */
[----:B------:R-:W-:Y:S01]  /*0a00*/  FADD.FTZ R28, R28, R69 ;  /* 0x000000451c1c7221 */ /* 0x000fe20000010000 */
[----:B------:R-:W-:Y:S01]  /*0a10*/  FFMA.FTZ R40, R3, R69, R40 ;  /* 0x0000004503287223 */ /* 0x000fe20000010028 */
[----:B------:R-:W-:Y:S02]  /*0a20*/  HADD2.F32 R54, -RZ, R64.H0_H0 ;  /* 0x20000040ff367230 */ /* 0x000fe40000004100 */
[----:B------:R-:W-:Y:S01]  /*0a30*/  FMUL.FTZ R64, R55, UR32 ;  /* 0x0000002037407c20 */ /* 0x000fe20008410000 */
[----:B------:R-:W-:-:S02]  /*0a40*/  HADD2.F32 R69, -RZ, R86.H1_H1 ;  /* 0x30000056ff457230 */ /* 0x000fc40000004100 */
[----:B------:R-:W-:Y:S01]  /*0a50*/  FADD.FTZ R55, R52, R65 ;  /* 0x0000004134377221 */ /* 0x000fe20000010000 */
        /* <DEDUP_REMOVED lines=13> */
.L_x_4057:
[----:B-1--4-:R-:W-:Y:S05]  /*0b30*/  BSYNC.RECONVERGENT B1 ;  /* 0x0000000000017941 */ /* 0x012fea0003800200 */
.L_x_4056:
        /* <DEDUP_REMOVED lines=12> */
[----:B------:R0:W5:Y:S01]  /*0c00*/  @P0 LDG.E.128 R12, desc[UR14][R10.64] ;  /* 0x0000000e0a0c0981 */ /* 0x000162000c1e1d00 */
[----:B------:R-:W-:Y:S02]  /*0c10*/  IADD3 R82, PT, PT, R82, 0x80, RZ ;  /* 0x0000008052527810 */ /* 0x000fe40007ffe0ff */
[----:B------:R-:W-:Y:S02]  /*0c20*/  IADD3 R56, PT, PT, R56, 0x80, RZ ;  /* 0x0000008038387810 */ /* 0x000fe40007ffe0ff */
[----:B--2---:R-:W-:Y:S02]  /*0c30*/  MOV R71, R8 ;  /* 0x0000000800477202 */ /* 0x004fe40000000f00 */
[----:B------:R-:W-:Y:S01]  /*0c40*/  SHF.R.U64 R61, R8, 0x10, R9 ;  /* 0x00000010083d7819 */ /* 0x000fe20000001209 */
[----:B------:R-:W-:Y:S02]  /*0c50*/  HADD2.F32 R8, -RZ, R4.H1_H1 ;  /* 0x30000004ff087230 */ /* 0x000fe40000004100 */
[----:B------:R-:W-:Y:S01]  /*0c60*/  HADD2.F32 R71, -RZ, R71.H0_H0 ;  /* 0x20000047ff477230 */ /* 0x000fe20000004100 */
[----:B------:R-:W-:Y:S01]  /*0c70*/  MOV R68, R9 ;  /* 0x0000000900447202 */ /* 0x000fe20000000f00 */
[C---:B---3--:R-:W-:Y:S01]  /*0c80*/  FADD.FTZ R53, -R57.reuse, R53 ;  /* 0x0000003539357221 */ /* 0x048fe20000010100 */
[----:B0-----:R-:W-:-:S02]  /*0c90*/  FADD.FTZ R11, -R57, R54 ;  /* 0x00000036390b7221 */ /* 0x001fc40000010100 */
[----:B------:R-:W-:Y:S01]  /*0ca0*/  FMUL.FTZ R10, R8, R71 ;  /* 0x00000047080a7220 */ /* 0x000fe20000410000 */
[----:B------:R-:W-:Y:S01]  /*0cb0*/  FADD.FTZ R85, -R57, R52 ;  /* 0x0000003439557221 */ /* 0x000fe20000010100 */
[----:B------:R-:W-:Y:S01]  /*0cc0*/  FMUL.FTZ R8, R53, UR32 ;  /* 0x0000002035087c20 */ /* 0x000fe20008410000 */
[----:B------:R-:W-:Y:S02]  /*0cd0*/  HADD2.F32 R52, -RZ, R61.H0_H0 ;  /* 0x2000003dff347230 */ /* 0x000fe40000004100 */
[----:B------:R-:W-:Y:S01]  /*0ce0*/  HADD2.F32 R53, -RZ, R68.H0_H0 ;  /* 0x20000044ff357230 */ /* 0x000fe20000004100 */
[----:B------:R-:W-:Y:S01]  /*0cf0*/  SHF.R.U32.HI R70, RZ, 0x10, R9 ;  /* 0x00000010ff467819 */ /* 0x000fe20000011609 */
[----:B------:R-:W-:Y:S02]  /*0d00*/  HADD2.F32 R61, -RZ, R5.H1_H1 ;  /* 0x30000005ff3d7230 */ /* 0x000fe40000004100 */
[----:B------:R-:W-:Y:S01]  /*0d10*/  FMUL.FTZ R11, R11, UR32 ;  /* 0x000000200b0b7c20 */ /* 0x000fe20008410000 */
[----:B------:R-:W-:-:S02]  /*0d20*/  HADD2.F32 R68, -RZ, R6.H1_H1 ;  /* 0x30000006ff447230 */ /* 0x000fc40000004100 */
[----:B------:R-:W-:Y:S01]  /*0d30*/  FMUL.FTZ R9, R85, UR32 ;  /* 0x0000002055097c20 */ /* 0x000fe20008410000 */
[----:B------:R-:W-:Y:S01]  /*0d40*/  FADD.FTZ R55, -R57, R55 ;  /* 0x0000003739377221 */ /* 0x000fe20000010100 */
[-C--:B------:R-:W-:Y:S01]  /*0d50*/  FMUL.FTZ R61, R61, R52.reuse ;  /* 0x000000343d3d7220 */ /* 0x080fe20000410000 */
[----:B------:R-:W-:Y:S01]  /*0d60*/  FADD.FTZ R26, R26, R53 ;  /* 0x000000351a1a7221 */ /* 0x000fe20000010000 */
[-C--:B------:R-:W-:Y:S01]  /*0d70*/  FFMA.FTZ R38, R11, R53.reuse, R38 ;  /* 0x000000350b267223 */ /* 0x080fe20000010026 */
[----:B------:R-:W-:Y:S01]  /*0d80*/  FMUL.FTZ R68, R68, R53 ;  /* 0x0000003544447220 */ /* 0x000fe20000410000 */
[----:B------:R-:W-:Y:S01]  /*0d90*/  FADD.FTZ R54, R59, R10 ;  /* 0x0000000a3b367221 */ /* 0x000fe20000010000 */
[----:B------:R-:W-:Y:S01]  /*0da0*/  FADD.FTZ R25, R25, R52 ;  /* 0x0000003419197221 */ /* 0x000fe20000010000 */
[----:B------:R-:W-:Y:S01]  /*0db0*/  FFMA.FTZ R37, R8, R52, R37 ;  /* 0x0000003408257223 */ /* 0x000fe20000010025 */
[C---:B------:R-:W-:Y:S01]  /*0dc0*/  FFMA.FTZ R53, R9.reuse, R10, R58 ;  /* 0x0000000a09357223 */ /* 0x040fe2000001003a */
[----:B------:R-:W-:Y:S01]  /*0dd0*/  FADD.FTZ R24, R24, R71 ;  /* 0x0000004718187221 */ /* 0x000fe20000010000 */
[----:B------:R-:W-:Y:S01]  /*0de0*/  FFMA.FTZ R36, R9, R71, R36 ;  /* 0x0000004709247223 */ /* 0x000fe20000010024 */
[----:B------:R-:W-:-:S02]  /*0df0*/  HADD2.F32 R52, -RZ, R70.H0_H0 ;  /* 0x20000046ff347230 */ /* 0x000fc40000004100 */
[----:B------:R-:W-:Y:S01]  /*0e00*/  FMUL.FTZ R70, R55, UR32 ;  /* 0x0000002037467c20 */ /* 0x000fe20008410000 */
[----:B------:R-:W-:Y:S02]  /*0e10*/  HADD2.F32 R71, -RZ, R7.H1_H1 ;  /* 0x30000007ff477230 */ /* 0x000fe40000004100 */
        /* <DEDUP_REMOVED lines=9> */
.L_x_4059:
[----:B------:R-:W-:Y:S05]  /*0eb0*/  BSYNC.RECONVERGENT B1 ;  /* 0x0000000000017941 */ /* 0x000fea0003800200 */
.L_x_4058:
        /* <DEDUP_REMOVED lines=12> */
[----:B------:R0:W5:Y:S01]  /*0f80*/  @P0 LDG.E.128 R44, desc[UR14][R72.64] ;  /* 0x0000000e482c0981 */ /* 0x000162000c1e1d00 */
[----:B--2---:R-:W-:Y:S02]  /*0f90*/  MOV R79, R74 ;  /* 0x0000004a004f7202 */ /* 0x004fe40000000f00 */
[--C-:B------:R-:W-:Y:S02]  /*0fa0*/  SHF.R.U64 R77, R74, 0x10, R75.reuse ;  /* 0x000000104a4d7819 */ /* 0x100fe4000000124b */
[----:B------:R-:W-:Y:S01]  /*0fb0*/  MOV R56, R75 ;  /* 0x0000004b00387202 */ /* 0x000fe20000000f00 */
[----:B------:R-:W-:Y:S01]  /*0fc0*/  HADD2.F32 R79, -RZ, R79.H0_H0 ;  /* 0x2000004fff4f7230 */ /* 0x000fe20000004100 */
[----:B------:R-:W-:Y:S01]  /*0fd0*/  SHF.R.U32.HI R76, RZ, 0x10, R75 ;  /* 0x00000010ff4c7819 */ /* 0x000fe2000001164b */
[C---:B---3--:R-:W-:Y:S01]  /*0fe0*/  FADD.FTZ R74, -R57.reuse, R53 ;  /* 0x00000035394a7221 */ /* 0x048fe20000010100 */
[----:B------:R-:W-:Y:S01]  /*0ff0*/  FADD.FTZ R75, -R57, R52 ;  /* 0x00000034394b7221 */ /* 0x000fe20000010100 */
[----:B------:R-:W-:-:S02]  /*1000*/  HADD2.F32 R52, -RZ, R83.H1_H1 ;  /* 0x30000053ff347230 */ /* 0x000fc40000004100 */
[----:B------:R-:W-:Y:S02]  /*1010*/  HADD2.F32 R77, -RZ, R77.H0_H0 ;  /* 0x2000004dff4d7230 */ /* 0x000fe40000004100 */
[----:B------:R-:W-:Y:S01]  /*1020*/  FMUL.FTZ R74, R74, UR32 ;  /* 0x000000204a4a7c20 */ /* 0x000fe20008410000 */
[----:B------:R-:W-:Y:S01]  /*1030*/  FADD.FTZ R54, -R57, R54 ;  /* 0x0000003639367221 */ /* 0x000fe20000010100 */
[----:B0-----:R-:W-:Y:S01]  /*1040*/  FMUL.FTZ R72, R78, R79 ;  /* 0x0000004f4e487220 */ /* 0x001fe20000410000 */
[----:B------:R-:W-:Y:S01]  /*1050*/  FMUL.FTZ R73, R75, UR32 ;  /* 0x000000204b497c20 */ /* 0x000fe20008410000 */
[----:B------:R-:W-:Y:S02]  /*1060*/  HADD2.F32 R78, -RZ, R84.H0_H0 ;  /* 0x20000054ff4e7230 */ /* 0x000fe40000004100 */
[-C--:B------:R-:W-:Y:S01]  /*1070*/  FMUL.FTZ R75, R52, R77.reuse ;  /* 0x0000004d344b7220 */ /* 0x080fe20000410000 */
[----:B------:R-:W-:Y:S02]  /*1080*/  HADD2.F32 R53, -RZ, R56.H0_H0 ;  /* 0x20000038ff357230 */ /* 0x000fe40000004100 */
[----:B------:R-:W-:Y:S01]  /*1090*/  FADD.FTZ R21, R21, R77 ;  /* 0x0000004d15157221 */ /* 0x000fe20000010000 */
[----:B------:R-:W-:Y:S01]  /*10a0*/  FFMA.FTZ R33, R74, R77, R33 ;  /* 0x0000004d4a217223 */ /* 0x000fe20000010021 */
[----:B------:R-:W-:Y:S01]  /*10b0*/  FMUL.FTZ R77, R54, UR32 ;  /* 0x00000020364d7c20 */ /* 0x000fe20008410000 */
[----:B------:R-:W-:Y:S01]  /*10c0*/  FADD.FTZ R55, -R57, R55 ;  /* 0x0000003739377221 */ /* 0x000fe20000010100 */
[----:B------:R-:W-:Y:S01]  /*10d0*/  FADD.FTZ R54, R59, R72 ;  /* 0x000000483b367221 */ /* 0x000fe20000010000 */
[----:B------:R-:W-:Y:S01]  /*10e0*/  FFMA.FTZ R57, R73, R72, R58 ;  /* 0x0000004849397223 */ /* 0x000fe2000001003a */
[----:B------:R-:W-:-:S02]  /*10f0*/  HADD2.F32 R52, -RZ, R76.H0_H0 ;  /* 0x2000004cff347230 */ /* 0x000fc40000004100 */
[----:B------:R-:W-:Y:S01]  /*1100*/  FADD.FTZ R20, R20, R79 ;  /* 0x0000004f14147221 */ /* 0x000fe20000010000 */
[----:B------:R-:W-:Y:S01]  /*1110*/  FFMA.FTZ R32, R73, R79, R32 ;  /* 0x0000004f49207223 */ /* 0x000fe20000010020 */
        /* <DEDUP_REMOVED lines=15> */
.L_x_4055:
        /* <DEDUP_REMOVED lines=13> */
[----:B------:R-:W2:Y:S08]  /*12e0*/  @P1 LDC.64 R54, c[0x0][0x438] ;  /* 0x00010e00ff361b82 */ /* 0x000eb00000000a00 */
[----:B------:R-:W3:Y:S01]  /*12f0*/  @P2 LDC.64 R52, c[0x0][0x438] ;  /* 0x00010e00ff342b82 */ /* 0x000ee20000000a00 */
[C---:B0-----:R-:W-:Y:S01]  /*1300*/  @P0 IMAD.WIDE.U32 R56, R85.reuse, 0x10, R56 ;  /* 0x0000001055380825 */ /* 0x041fe200078e0038 */
[----:B------:R-:W-:-:S04]  /*1310*/  @P0 IADD3 R85, PT, PT, R85, 0x80, RZ ;  /* 0x0000008055550810 */ /* 0x000fc80007ffe0ff */
[----:B------:R0:W5:Y:S01]  /*1320*/  @P0 LDG.E.128 R16, desc[UR14][R56.64] ;  /* 0x0000000e38100981 */ /* 0x000162000c1e1d00 */
[C---:B--2---:R-:W-:Y:S01]  /*1330*/  @P1 IMAD.WIDE.U32 R54, R85.reuse, 0x10, R54 ;  /* 0x0000001055361825 */ /* 0x044fe200078e0036 */
[----:B------:R-:W-:-:S04]  /*1340*/  @P1 IADD3 R85, PT, PT, R85, 0x80, RZ ;  /* 0x0000008055551810 */ /* 0x000fc80007ffe0ff */
[----:B------:R0:W5:Y:S01]  /*1350*/  @P1 LDG.E.128 R12, desc[UR14][R54.64] ;  /* 0x0000000e360c1981 */ /* 0x000162000c1e1d00 */
[----:B---3--:R-:W-:-:S05]  /*1360*/  @P2 IMAD.WIDE.U32 R52, R85, 0x10, R52 ;  /* 0x0000001055342825 */ /* 0x008fca00078e0034 */
[----:B------:R0:W5:Y:S02]  /*1370*/  @P2 LDG.E.128 R44, desc[UR14][R52.64] ;  /* 0x0000000e342c2981 */ /* 0x000164000c1e1d00 */
.L_x_4060:
[----:B-1--4-:R-:W-:Y:S05]  /*1380*/  BSYNC.RECONVERGENT B0 ;  /* 0x0000000000007941 */ /* 0x012fea0003800200 */
.L_x_4054:
        /* <DEDUP_REMOVED lines=32> */
.L_x_4062:
[----:B------:R-:W-:Y:S05]  /*1590*/  BSYNC.RECONVERGENT B0 ;  /* 0x0000000000007941 */ /* 0x000fea0003800200 */
.L_x_4061:
        /* <DEDUP_REMOVED lines=50> */
.L_x_4067:
        /* <DEDUP_REMOVED lines=9> */
.L_x_4068:
        /* <DEDUP_REMOVED lines=9> */
.L_x_4069:
        /* <DEDUP_REMOVED lines=10> */
.L_x_4066:
        /* <DEDUP_REMOVED lines=21> */
[----:B------:R-:W-:Y:S01]  /*1bd0*/  @P2 F2FP.F16.F32.PACK_AB R55, RZ, R51 ;  /* 0x00000033ff37223e */ /* 0x000fe200000000ff */
[----:B--2---:R-:W-:Y:S01]  /*1be0*/  @P2 FMUL.FTZ R53, R50, UR12 ;  /* 0x0000000c32352c20 */ /* 0x004fe20008410000 */
[----:B------:R-:W-:Y:S02]  /*1bf0*/  @P2 F2FP.F16.F32.PACK_AB R52, RZ, R52 ;  /* 0x00000034ff34223e */ /* 0x000fe400000000ff */
[----:B------:R-:W-:Y:S02]  /*1c00*/  FSEL R51, R54, RZ, P0 ;  /* 0x000000ff36337208 */ /* 0x000fe40000000000 */
[----:B------:R-:W-:Y:S02]  /*1c10*/  @P2 F2FP.F16.F32.PACK_AB R53, RZ, R53 ;  /* 0x00000035ff35223e */ /* 0x000fe400000000ff */
[----:B------:R-:W-:Y:S02]  /*1c20*/  @P2 PRMT R4, R55, 0x7610, R4 ;  /* 0x0000761037042816 */ /* 0x000fe40000000004 */
[----:B------:R-:W-:-:S02]  /*1c30*/  @P2 PRMT R5, R52, 0x7610, R5 ;  /* 0x0000761034052816 */ /* 0x000fc40000000005 */
[----:B------:R-:W-:Y:S01]  /*1c40*/  @P2 PRMT R6, R53, 0x7610, R6 ;  /* 0x0000761035062816 */ /* 0x000fe20000000006 */
[----:B------:R-:W-:Y:S06]  /*1c50*/  BRA.U !UP3, `(.L_x_4070) ;  /* 0x000000050b287547 */ /* 0x000fec000b800000 */
[----:B------:R-:W-:-:S05]  /*1c60*/  FMUL.FTZ R52, R51, UR29 ;  /* 0x0000001d33347c20 */ /* 0x000fca0008410000 */
[----:B------:R-:W-:-:S04]  /*1c70*/  F2FP.F16.F32.PACK_AB R52, RZ, R52 ;  /* 0x00000034ff34723e */ /* 0x000fc800000000ff */
[----:B------:R-:W-:Y:S01]  /*1c80*/  PRMT R7, R52, 0x7610, R7 ;  /* 0x0000761034077816 */ /* 0x000fe20000000007 */
[----:B------:R-:W-:Y:S06]  /*1c90*/  BRA `(.L_x_4070) ;  /* 0x0000000400187947 */ /* 0x000fec0003800000 */
.L_x_4065:
        /* <DEDUP_REMOVED lines=34> */
[----:B------:R-:W-:-:S04]  /*1ec0*/  F2FP.F16.F32.PACK_AB R52, RZ, R52 ;  /* 0x00000034ff34723e */ /* 0x000fc800000000ff */
[----:B------:R-:W-:Y:S01]  /*1ed0*/  PRMT R7, R52, 0x7610, R7 ;  /* 0x0000761034077816 */ /* 0x000fe20000000007 */
[----:B------:R-:W-:Y:S06]  /*1ee0*/  BRA `(.L_x_4070) ;  /* 0x0000000000847947 */ /* 0x000fec0003800000 */
.L_x_4071:
[----:B------:R-:W-:Y:S01]  /*1ef0*/  PLOP3.LUT P0, PT, PT, PT, UP2, 0x80, 0x8 ;  /* 0x000000000008781c */ /* 0x000fe20003f0f028 */
[----:B------:R-:W0:Y:S01]  /*1f00*/  @UP3 LDCU UR10, c[0x0][0x40c] ;  /* 0x00008180ff0a37ac */ /* 0x000e220008000800 */
[----:B-----5:R-:W-:Y:S02]  /*1f10*/  MOV R48, R16 ;  /* 0x0000001000307202 */ /* 0x020fe40000000f00 */
[----:B------:R-:W-:Y:S01]  /*1f20*/  MOV R51, R19 ;  /* 0x0000001300337202 */ /* 0x000fe20000000f00 */
[----:B------:R-:W1:Y:S01]  /*1f30*/  @UP3 LDCU UR11, c[0x0][0x40c] ;  /* 0x00008180ff0b37ac */ /* 0x000e620008000800 */
[----:B------:R-:W-:Y:S01]  /*1f40*/  MOV R50, R18 ;  /* 0x0000001200327202 */ /* 0x000fe20000000f00 */
[----:B------:R-:W2:Y:S01]  /*1f50*/  @UP3 LDCU UR12, c[0x0][0x40c] ;  /* 0x00008180ff0c37ac */ /* 0x000ea20008000800 */
[----:B------:R-:W3:Y:S05]  /*1f60*/  @UP3 LDCU UR13, c[0x0][0x40c] ;  /* 0x00008180ff0d37ac */ /* 0x000eea0008000800 */
        /* <DEDUP_REMOVED lines=13> */
[----:B0-----:R-:W-:Y:S01]  /*2040*/  @P2 FMUL.FTZ R52, R48, UR10 ;  /* 0x0000000a30342c20 */ /* 0x001fe20008410000 */
[----:B-1----:R-:W-:Y:S01]  /*2050*/  @P2 FMUL.FTZ R53, R49, UR11 ;  /* 0x0000000b31352c20 */ /* 0x002fe20008410000 */
[----:B--2---:R-:W-:Y:S01]  /*2060*/  @P2 FMUL.FTZ R54, R50, UR12 ;  /* 0x0000000c32362c20 */ /* 0x004fe20008410000 */
[----:B---3--:R-:W-:-:S02]  /*2070*/  @P2 FMUL.FTZ R55, R51, UR13 ;  /* 0x0000000d33372c20 */ /* 0x008fc40008410000 */
[----:B------:R-:W-:Y:S02]  /*2080*/  @P2 F2FP.F16.F32.PACK_AB R52, RZ, R52 ;  /* 0x00000034ff34223e */ /* 0x000fe400000000ff */
[----:B------:R-:W-:Y:S02]  /*2090*/  @P2 F2FP.F16.F32.PACK_AB R53, RZ, R53 ;  /* 0x00000035ff35223e */ /* 0x000fe400000000ff */
[----:B------:R-:W-:Y:S02]  /*20a0*/  @P2 F2FP.F16.F32.PACK_AB R54, RZ, R54 ;  /* 0x00000036ff36223e */ /* 0x000fe400000000ff */
[----:B------:R-:W-:Y:S02]  /*20b0*/  @P2 F2FP.F16.F32.PACK_AB R55, RZ, R55 ;  /* 0x00000037ff37223e */ /* 0x000fe400000000ff */
[----:B------:R-:W-:Y:S02]  /*20c0*/  @P2 PRMT R4, R52, 0x7610, R4 ;  /* 0x0000761034042816 */ /* 0x000fe40000000004 */
[----:B------:R-:W-:-:S02]  /*20d0*/  @P2 PRMT R5, R53, 0x7610, R5 ;  /* 0x0000761035052816 */ /* 0x000fc40000000005 */
[----:B------:R-:W-:Y:S02]  /*20e0*/  @P2 PRMT R6, R54, 0x7610, R6 ;  /* 0x0000761036062816 */ /* 0x000fe40000000006 */
[----:B------:R-:W-:-:S07]  /*20f0*/  @P2 PRMT R7, R55, 0x7610, R7 ;  /* 0x0000761037072816 */ /* 0x000fce0000000007 */
.L_x_4070:
        /* <DEDUP_REMOVED lines=14> */
.L_x_4072:
[----:B------:R-:W-:Y:S02]  /*21e0*/  IADD3 R81, PT, PT, R81, 0x80, RZ ;  /* 0x0000008051517810 */ /* 0x000fe40007ffe0ff */
[----:B------:R-:W-:-:S07]  /*21f0*/  IADD3 R57, PT, PT, R57, 0x80, RZ ;  /* 0x0000008039397810 */ /* 0x000fce0007ffe0ff */
.L_x_4064:
[----:B------:R-:W-:Y:S05]  /*2200*/  BSYNC.RECONVERGENT B0 ;  /* 0x0000000000007941 */ /* 0x000fea0003800200 */
.L_x_4063:
        /* <DEDUP_REMOVED lines=38> */
[----:B------:R-:W-:-:S02]  /*2470*/  @P2 PRMT R6, R53, 0x7610, R6 ;  /* 0x0000761035062816 */ /* 0x000fc40000000006 */
[----:B------:R-:W-:Y:S01]  /*2480*/  MOV R51, R54 ;  /* 0x0000003600337202 */ /* 0x000fe20000000f00 */
[----:B------:R-:W-:Y:S06]  /*2490*/  BRA.U !UP3, `(.L_x_4077) ;  /* 0x000000050bc07547 */ /* 0x000fec000b800000 */
[----:B------:R-:W-:-:S05]  /*24a0*/  FMUL.FTZ R52, R54, UR29 ;  /* 0x0000001d36347c20 */ /* 0x000fca0008410000 */
[----:B------:R-:W-:-:S04]  /*24b0*/  F2FP.F16.F32.PACK_AB R52, RZ, R52 ;  /* 0x00000034ff34723e */ /* 0x000fc800000000ff */
[----:B------:R-:W-:Y:S01]  /*24c0*/  PRMT R7, R52, 0x7610, R7 ;  /* 0x0000761034077816 */ /* 0x000fe20000000007 */
[----:B------:R-:W-:Y:S06]  /*24d0*/  BRA `(.L_x_4077) ;  /* 0x0000000400b07947 */ /* 0x000fec0003800000 */
.L_x_4076:
        /* <DEDUP_REMOVED lines=34> */
.L_x_4075:
[----:B01----:R-:W0:Y:S02]  /*2700*/  LDC.64 R52, c[0x0][0x478] ;  /* 0x00011e00ff347b82 */ /* 0x003e240000000a00 */
[----:B0-----:R-:W-:-:S04]  /*2710*/  ISETP.NE.U32.AND P0, PT, R52, RZ, PT ;  /* 0x000000ff3400720c */ /* 0x001fc80003f05070 */
[----:B------:R-:W-:-:S13]  /*2720*/  ISETP.NE.AND.EX P0, PT, R53, RZ, PT, P0 ;  /* 0x000000ff3500720c */ /* 0x000fda0003f05300 */
[----:B------:R-:W-:Y:S05]  /*2730*/  @!P0 BRA `(.L_x_4078) ;  /* 0x0000000000888947 */ /* 0x000fea0003800000 */
        /* <DEDUP_REMOVED lines=34> */
.L_x_4078:
        /* <DEDUP_REMOVED lines=9> */
.L_x_4079:
        /* <DEDUP_REMOVED lines=9> */
.L_x_4080:
        /* <DEDUP_REMOVED lines=9> */
.L_x_4081:
        /* <DEDUP_REMOVED lines=9> */
.L_x_4077:
        /* <DEDUP_REMOVED lines=12> */
.L_x_4082:
[----:B------:R-:W-:Y:S02]  /*2c60*/  IADD3 R81, PT, PT, R81, 0x80, RZ ;  /* 0x0000008051517810 */ /* 0x000fe40007ffe0ff */
[----:B------:R-:W-:-:S07]  /*2c70*/  IADD3 R57, PT, PT, R57, 0x80, RZ ;  /* 0x0000008039397810 */ /* 0x000fce0007ffe0ff */
.L_x_4074:
[----:B------:R-:W-:Y:S05]  /*2c80*/  BSYNC.RECONVERGENT B0 ;  /* 0x0000000000007941 */ /* 0x000fea0003800200 */
.L_x_4073:
        /* <DEDUP_REMOVED lines=45> */
.L_x_4086:
        /* <DEDUP_REMOVED lines=34> */
.L_x_4085:
        /* <DEDUP_REMOVED lines=38> */
.L_x_4088:
[----:B------:R-:W0:Y:S01]  /*33e0*/  @UP3 LDCU UR10, c[0x0][0x40c] ;  /* 0x00008180ff0a37ac */ /* 0x000e220008000800 */
[----:B------:R-:W-:Y:S01]  /*33f0*/  FFMA.FTZ R52, R78, UR9, R56 ;  /* 0x000000094e347c23 */ /* 0x000fe20008010038 */
[----:B------:R-:W-:-:S03]  /*3400*/  ISETP.LT.AND P5, PT, RZ, UR31, PT ;  /* 0x0000001fff007c0c */ /* 0x000fc6000bfa1270 */
[----:B------:R-:W-:-:S04]  /*3410*/  FADD.FTZ R52, R79, -R52 ;  /* 0x800000344f347221 */ /* 0x000fc80000010000 */
[----:B------:R-:W-:-:S05]  /*3420*/  FMUL.FTZ R52, R52, UR32 ;  /* 0x0000002034347c20 */ /* 0x000fca0008410000 */
[----:B------:R-:W-:-:S05]  /*3430*/  FSEL R52, R52, RZ, P5 ;  /* 0x000000ff34347208 */ /* 0x000fca0002800000 */
[----:B0-----:R-:W-:-:S05]  /*3440*/  @P2 FMUL.FTZ R52, R52, UR10 ;  /* 0x0000000a34342c20 */ /* 0x001fca0008410000 */
        /* <DEDUP_REMOVED lines=10> */
.L_x_4089:
        /* <DEDUP_REMOVED lines=9> */
.L_x_4090:
        /* <DEDUP_REMOVED lines=9> */
.L_x_4091:
[----:B------:R-:W-:-:S07]  /*3610*/  @P2 PRMT R7, R52, 0x7610, R7 ;  /* 0x0000761034072816 */ /* 0x000fce0000000007 */
.L_x_4087:
        /* <DEDUP_REMOVED lines=12> */
.L_x_4084:
[----:B------:R-:W-:Y:S05]  /*36e0*/  BSYNC.RECONVERGENT B0 ;  /* 0x0000000000007941 */ /* 0x000fea0003800200 */
.L_x_4083:
[----:B------:R-:W-:Y:S02]  /*36f0*/  UIADD3 UR7, UPT, UPT, UR7, UR26, URZ ;  /* 0x0000001a07077290 */ /* 0x000fe4000fffe0ff */
[----:B------:R-:W-:Y:S02]  /*3700*/  UPLOP3.LUT UP1, UPT, UPT, UPT, UP1, 0x40, 0x4 ;  /* 0x000000000004789c */ /* 0x000fe40003f2e810 */
[----:B------:R-:W-:-:S09]  /*3710*/  UISETP.GE.AND UP0, UPT, UR7, UR27, UPT ;  /* 0x0000001b0700728c */ /* 0x000fd2000bf06270 */
[----:B------:R-:W-:Y:S05]  /*3720*/  BRA.U !UP0, `(.L_x_4092) ;  /* 0xffffffcd08787547 */ /* 0x000fea000b83ffff */
.L_x_4053:
[----:B------:R-:W4:Y:S01]  /*3730*/  LDC.64 R4, c[0x0][0x440] ;  /* 0x00011000ff047b82 */ /* 0x000f220000000a00 */
[----:B------:R-:W-:-:S06]  /*3740*/  UIMAD UR9, UR6, UR8, URZ ;  /* 0x00000008060972a4 */ /* 0x000fcc000f8e02ff */
[----:B-----5:R-:W-:Y:S01]  /*3750*/  MOV R13, UR9 ;  /* 0x00000009000d7c02 */ /* 0x020fe20008000f00 */
        /* <DEDUP_REMOVED lines=22> */
.L_x_4093:
        /* <DEDUP_REMOVED lines=12> */
.L_x_6774:


//--------------------- .text._ZN10layer_norm13ln_bwd_kernelINS_13Kernel_traitsI6__halfS2_fS2_fjLj1536ELj1ELj1ELj4ELj8ENS_18Kernel_traits_baseILj1536ES2_S2_fS2_fjLj128EEEEELb0ELb0ELb1ELb1EEEvNS_9BwdParamsE --------------------------
	.section	.text._ZN10layer_norm13ln_bwd_kernelINS_13Kernel_traitsI6__halfS2_fS2_fjLj1536ELj1ELj1ELj4ELj8ENS_18Kernel_traits_baseILj1536ES2_S2_fS2_fjLj128EEEEELb0ELb0ELb1ELb1EEEvNS_9BwdParamsE,"ax",@progbits
	.align	128
        .global         _ZN10layer_norm13ln_bwd_kernelINS_13Kernel_traitsI6__halfS2_fS2_fjLj1536ELj1ELj1ELj4ELj8ENS_18Kernel_traits_baseILj1536ES2_S2_fS2_fjLj128EEEEELb0ELb0ELb1ELb1EEEvNS_9BwdParamsE
        .type           _ZN10layer_norm13ln_bwd_kernelINS_13Kernel_traitsI6__halfS2_fS2_fjLj1536ELj1ELj1ELj4ELj8ENS_18Kernel_traits_baseILj1536ES2_S2_fS2_fjLj128EEEEELb0ELb0ELb1ELb1EEEvNS_9BwdParamsE,@function
        .size           _ZN10layer_norm13ln_bwd_kernelINS_13Kernel_traitsI6__halfS2_fS2_fjLj1536ELj1ELj1ELj4ELj8ENS_18Kernel_traits_baseILj1536ES2_S2_fS2_fjLj128EEEEELb0ELb0ELb1ELb1EEEvNS_9BwdParamsE,(.L_x_6775 - _ZN10layer_norm13ln_bwd_kernelINS_13Kernel_traitsI6__halfS2_fS2_fjLj1536ELj1ELj1ELj4ELj8ENS_18Kernel_traits_baseILj1536ES2_S2_fS2_fjLj128EEEEELb0ELb0ELb1ELb1EEEvNS_9BwdParamsE)
        .other          _ZN10layer_norm13ln_bwd_kernelINS_13Kernel_traitsI6__halfS2_fS2_fjLj1536ELj1ELj1ELj4ELj8ENS_18Kernel_traits_baseILj1536ES2_S2_fS2_fjLj128EEEEELb0ELb0ELb1ELb1EEEvNS_9BwdParamsE,@"STO_CUDA_ENTRY STV_DEFAULT"
_ZN10layer_norm13ln_bwd_kernelINS_13Kernel_traitsI6__halfS2_fS2_fjLj1536ELj1ELj1ELj4ELj8ENS_18Kernel_traits_baseILj1536ES2_S2_fS2_fjLj128EEEEELb0ELb0ELb1ELb1EEEvNS_9BwdParamsE:
.text._ZN10layer_norm13ln_bwd_kernelINS_13Kernel_traitsI6__halfS2_fS2_fjLj1536ELj1ELj1ELj4ELj8ENS_18Kernel_traits_baseILj1536ES2_S2_fS2_fjLj128EEEEELb0ELb0ELb1ELb1EEEvNS_9BwdParamsE:
        /* <DEDUP_REMOVED lines=38> */
.L_x_4121:
        /* <DEDUP_REMOVED lines=35> */
[----:B------:R-:W-:Y:S02]  /*0490*/  MOV R7, UR13 ;  /* 0x0000000d00077c02 */ /* 0x000fe40008000f00 */
[C---:B------:R-:W-:Y:S01]  /*04a0*/  IADD3 R59, PT, PT, R9.reuse, 0x80, RZ ;  /* 0x00000080093b7810 */ /* 0x040fe20007ffe0ff */
[C-C-:B-1----:R-:W-:Y:S01]  /*04b0*/  IMAD.WIDE.U32 R60, R9.reuse, 0x8, R56.reuse ;  /* 0x00000008093c7825 */ /* 0x142fe200078e0038 */
[----:B------:R-:W-:Y:S01]  /*04c0*/  IADD3 R9, PT, PT, R9, 0x100, RZ ;  /* 0x0000010009097810 */ /* 0x000fe20007ffe0ff */
[----:B------:R-:W3:Y:S01]  /*04d0*/  LDG.E R82, desc[UR20][R6.64] ;  /* 0x0000001406527981 */ /* 0x000ee2000c1e1900 */
[----:B------:R-:W-:Y:S01]  /*04e0*/  IADD3 R63, PT, PT, R3, 0x80, RZ ;  /* 0x00000080033f7810 */ /* 0x000fe20007ffe0ff */
[----:B------:R-:W-:Y:S01]  /*04f0*/  IMAD.WIDE.U32 R58, R59, 0x8, R56 ;  /* 0x000000083b3a7825 */ /* 0x000fe200078e0038 */
[C---:B------:R-:W-:Y:S01]  /*0500*/  IADD3 R79, PT, PT, R3.reuse, 0x100, RZ ;  /* 0x00000100034f7810 */ /* 0x040fe20007ffe0ff */
[----:B------:R-:W4:Y:S02]  /*0510*/  LDG.E.64 R60, desc[UR20][R60.64] ;  /* 0x000000143c3c7981 */ /* 0x000f24000c1e1b00 */
        /* <DEDUP_REMOVED lines=17> */
[----:B------:R0:W5:Y:S01]  /*0630*/  @P1 LDG.E.128 R20, desc[UR20][R66.64] ;  /* 0x0000001442141981 */ /* 0x000162000c1e1d00 */
[----:B-1----:R-:W-:-:S05]  /*0640*/  @P1 IMAD.WIDE.U32 R78, R79, 0x10, R64 ;  /* 0x000000104f4e1825 */ /* 0x002fca00078e0040 */
[----:B------:R1:W5:Y:S01]  /*0650*/  @P1 LDG.E.128 R12, desc[UR20][R78.64] ;  /* 0x000000144e0c1981 */ /* 0x000362000c1e1d00 */
[----:B------:R-:W-:-:S05]  /*0660*/  @P1 IMAD.WIDE.U32 R76, R63, 0x10, R76 ;  /* 0x000000103f4c1825 */ /* 0x000fca00078e004c */
[----:B------:R1:W5:Y:S02]  /*0670*/  @P1 LDG.E.128 R16, desc[UR20][R76.64] ;  /* 0x000000144c101981 */ /* 0x000364000c1e1d00 */
[----:B-----5:R-:W-:-:S05]  /*0680*/  SHF.R.U32.HI R81, RZ, 0x10, R73 ;  /* 0x00000010ff517819 */ /* 0x020fca0000011649 */
[----:B------:R-:W-:Y:S01]  /*0690*/  HADD2.F32 R81, -RZ, R81.H0_H0 ;  /* 0x20000051ff517230 */ /* 0x000fe20000004100 */
[----:B---3--:R-:W-:Y:S02]  /*06a0*/  FSEL R82, R82, RZ, !P0 ;  /* 0x000000ff52527208 */ /* 0x008fe40004000000 */
[----:B----4-:R-:W-:Y:S02]  /*06b0*/  MOV R80, R60 ;  /* 0x0000003c00507202 */ /* 0x010fe40000000f00 */
[--C-:B------:R-:W-:Y:S02]  /*06c0*/  SHF.R.U64 R75, R60, 0x10, R61.reuse ;  /* 0x000000103c4b7819 */ /* 0x100fe4000000123d */
[----:B------:R-:W-:Y:S02]  /*06d0*/  MOV R74, R61 ;  /* 0x0000003d004a7202 */ /* 0x000fe40000000f00 */
[----:B0-----:R-:W-:Y:S02]  /*06e0*/  SHF.R.U32.HI R66, RZ, 0x10, R61 ;  /* 0x00000010ff427819 */ /* 0x001fe4000001163d */
[----:B--2---:R-:W-:Y:S01]  /*06f0*/  MOV R61, R58 ;  /* 0x0000003a003d7202 */ /* 0x004fe20000000f00 */
[----:B------:R-:W-:Y:S01]  /*0700*/  FADD.FTZ R3, -R82, R52 ;  /* 0x0000003452037221 */ /* 0x000fe20000010100 */
[----:B------:R-:W-:Y:S01]  /*0710*/  SHF.R.U64 R60, R58, 0x10, R59 ;  /* 0x000000103a3c7819 */ /* 0x000fe2000000123b */
[C---:B------:R-:W-:Y:S01]  /*0720*/  FADD.FTZ R64, -R82.reuse, R54 ;  /* 0x0000003652407221 */ /* 0x040fe20000010100 */
[----:B------:R-:W-:Y:S01]  /*0730*/  FADD.FTZ R62, -R82, R55 ;  /* 0x00000037523e7221 */ /* 0x000fe20000010100 */
[----:B------:R-:W-:-:S02]  /*0740*/  MOV R63, R59 ;  /* 0x0000003b003f7202 */ /* 0x000fc40000000f00 */
[----:B------:R-:W-:Y:S01]  /*0750*/  SHF.R.U32.HI R58, RZ, 0x10, R59 ;  /* 0x00000010ff3a7819 */ /* 0x000fe2000001163b */
[C---:B-1----:R-:W-:Y:S01]  /*0760*/  FADD.FTZ R78, -R82.reuse, R8 ;  /* 0x00000008524e7221 */ /* 0x042fe20000010100 */
[----:B------:R-:W-:Y:S01]  /*0770*/  MOV R55, R56 ;  /* 0x0000003800377202 */ /* 0x000fe20000000f00 */
[----:B------:R-:W-:Y:S01]  /*0780*/  FADD.FTZ R59, -R82, R9 ;  /* 0x00000009523b7221 */ /* 0x000fe20000010100 */
[----:B------:R-:W-:Y:S01]  /*0790*/  SHF.R.U64 R54, R56, 0x10, R57 ;  /* 0x0000001038367819 */ /* 0x000fe20000001239 */
[C---:B------:R-:W-:Y:S01]  /*07a0*/  FADD.FTZ R65, -R82.reuse, R53 ;  /* 0x0000003552417221 */ /* 0x040fe20000010100 */
[C---:B------:R-:W-:Y:S01]  /*07b0*/  FADD.FTZ R56, -R82.reuse, R10 ;  /* 0x0000000a52387221 */ /* 0x040fe20000010100 */
[----:B------:R-:W-:Y:S01]  /*07c0*/  HADD2.F32 R8, -RZ, R68.H0_H0 ;  /* 0x20000044ff087230 */ /* 0x000fe20000004100 */
[----:B------:R-:W-:Y:S01]  /*07d0*/  MOV R53, R57 ;  /* 0x0000003900357202 */ /* 0x000fe20000000f00 */
[----:B------:R-:W-:Y:S01]  /*07e0*/  HADD2.F32 R9, -RZ, R80.H0_H0 ;  /* 0x20000050ff097230 */ /* 0x000fe20000004100 */
[----:B------:R-:W-:Y:S01]  /*07f0*/  SHF.R.U32.HI R52, RZ, 0x10, R57 ;  /* 0x00000010ff347819 */ /* 0x000fe20000011639 */
[----:B------:R-:W-:Y:S01]  /*0800*/  FADD.FTZ R57, -R82, R11 ;  /* 0x0000000b52397221 */ /* 0x000fe20000010100 */
[--C-:B------:R-:W-:Y:S01]  /*0810*/  SHF.R.U64 R10, R68, 0x10, R69.reuse ;  /* 0x00000010440a7819 */ /* 0x100fe20000001245 */
[----:B------:R-:W-:Y:S01]  /*0820*/  FMUL.FTZ R3, R3, UR31 ;  /* 0x0000001f03037c20 */ /* 0x000fe20008410000 */
[----:B------:R-:W-:Y:S01]  /*0830*/  SHF.R.U32.HI R11, RZ, 0x10, R69 ;  /* 0x00000010ff0b7819 */ /* 0x000fe20000011645 */
[C---:B------:R-:W-:Y:S01]  /*0840*/  FADD.FTZ R67, -R82.reuse, R4 ;  /* 0x0000000452437221 */ /* 0x040fe20000010100 */
[----:B------:R-:W-:Y:S01]  /*0850*/  FADD.FTZ R76, -R82, R5 ;  /* 0x00000005524c7221 */ /* 0x000fe20000010100 */
[-C--:B------:R-:W-:Y:S01]  /*0860*/  FMUL.FTZ R4, R8, R9.reuse ;  /* 0x0000000908047220 */ /* 0x080fe20000410000 */
[----:B------:R-:W-:Y:S01]  /*0870*/  FADD.FTZ R77, -R82, R6 ;  /* 0x00000006524d7221 */ /* 0x000fe20000010100 */
[----:B------:R-:W-:Y:S01]  /*0880*/  FFMA.FTZ R44, R3, R9, R44 ;  /* 0x00000009032c7223 */ /* 0x000fe2000001002c */
[----:B------:R-:W-:Y:S01]  /*0890*/  FADD.FTZ R32, R32, R9 ;  /* 0x0000000920207221 */ /* 0x000fe20000010000 */
[----:B------:R-:W-:-:S02]  /*08a0*/  HADD2.F32 R5, -RZ, R10.H0_H0 ;  /* 0x2000000aff057230 */ /* 0x000fc40000004100 */
[----:B------:R-:W-:Y:S01]  /*08b0*/  FMUL.FTZ R6, R65, UR31 ;  /* 0x0000001f41067c20 */ /* 0x000fe20008410000 */
[----:B------:R-:W-:Y:S02]  /*08c0*/  HADD2.F32 R8, -RZ, R75.H0_H0 ;  /* 0x2000004bff087230 */ /* 0x000fe40000004100 */
[----:B------:R-:W-:Y:S02]  /*08d0*/  HADD2.F32 R9, -RZ, R69.H0_H0 ;  /* 0x20000045ff097230 */ /* 0x000fe40000004100 */
[----:B------:R-:W-:Y:S02]  /*08e0*/  HADD2.F32 R74, -RZ, R74.H0_H0 ;  /* 0x2000004aff4a7230 */ /* 0x000fe40000004100 */
[----:B------:R-:W-:Y:S01]  /*08f0*/  FMUL.FTZ R10, R62, UR31 ;  /* 0x0000001f3e0a7c20 */ /* 0x000fe20008410000 */
[----:B------:R-:W-:Y:S01]  /*0900*/  HADD2.F32 R11, -RZ, R11.H0_H0 ;  /* 0x2000000bff0b7230 */ /* 0x000fe20000004100 */
[----:B------:R-:W-:Y:S01]  /*0910*/  SHF.R.U64 R65, R70, 0x10, R71 ;  /* 0x0000001046417819 */ /* 0x000fe20000001247 */
[----:B------:R-:W-:-:S02]  /*0920*/  HADD2.F32 R66, -RZ, R66.H0_H0 ;  /* 0x20000042ff427230 */ /* 0x000fc40000004100 */
[----:B------:R-:W-:Y:S01]  /*0930*/  FADD.FTZ R82, -R82, R7 ;  /* 0x0000000752527221 */ /* 0x000fe20000010100 */
[-C--:B------:R-:W-:Y:S01]  /*0940*/  FMUL.FTZ R5, R5, R8.reuse ;  /* 0x0000000805057220 */ /* 0x080fe20000410000 */
[----:B------:R-:W-:Y:S01]  /*0950*/  FFMA.FTZ R45, R6, R8, R45 ;  /* 0x00000008062d7223 */ /* 0x000fe2000001002d */
[----:B------:R-:W-:Y:S01]  /*0960*/  FADD.FTZ R33, R33, R8 ;  /* 0x0000000821217221 */ /* 0x000fe20000010000 */
[----:B------:R-:W-:Y:S01]  /*0970*/  FMUL.FTZ R7, R64, UR31 ;  /* 0x0000001f40077c20 */ /* 0x000fe20008410000 */
[----:B------:R-:W-:Y:S01]  /*0980*/  FMUL.FTZ R8, R9, R74 ;  /* 0x0000004a09087220 */ /* 0x000fe20000410000 */
[----:B------:R-:W-:Y:S02]  /*0990*/  HADD2.F32 R64, -RZ, R70.H0_H0 ;  /* 0x20000046ff407230 */ /* 0x000fe40000004100 */
[-C--:B------:R-:W-:Y:S01]  /*09a0*/  FMUL.FTZ R9, R11, R66.reuse ;  /* 0x000000420b097220 */ /* 0x080fe20000410000 */
[----:B------:R-:W-:Y:S02]  /*09b0*/  HADD2.F32 R61, -RZ, R61.H0_H0 ;  /* 0x2000003dff3d7230 */ /* 0x000fe40000004100 */
[----:B------:R-:W-:Y:S01]  /*09c0*/  FFMA.FTZ R47, R10, R66, R47 ;  /* 0x000000420a2f7223 */ /* 0x000fe2000001002f */
[----:B------:R-:W-:Y:S01]  /*09d0*/  FADD.FTZ R35, R35, R66 ;  /* 0x0000004223237221 */ /* 0x000fe20000010000 */
[----:B------:R-:W-:-:S02]  /*09e0*/  HADD2.F32 R65, -RZ, R65.H0_H0 ;  /* 0x20000041ff417230 */ /* 0x000fc40000004100 */
[----:B------:R-:W-:Y:S01]  /*09f0*/  FMUL.FTZ R11, R78, UR31 ;  /* 0x0000001f4e0b7c20 */ /* 0x000fe20008410000 */
[----:B------:R-:W-:Y:S02]  /*0a00*/  HADD2.F32 R66, -RZ, R60.H0_H0 ;  /* 0x2000003cff427230 */ /* 0x000fe40000004100 */
[----:B------:R-:W-:Y:S01]  /*0a10*/  FMUL.FTZ R62, R59, UR31 ;  /* 0x0000001f3b3e7c20 */ /* 0x000fe20008410000 */
[-C--:B------:R-:W-:Y:S01]  /*0a20*/  FMUL.FTZ R60, R64, R61.reuse ;  /* 0x0000003d403c7220 */ /* 0x080fe20000410000 */
[----:B------:R-:W-:Y:S01]  /*0a30*/  FADD.FTZ R28, R28, R61 ;  /* 0x0000003d1c1c7221 */ /* 0x000fe20000010000 */
[----:B------:R-:W-:Y:S01]  /*0a40*/  FFMA.FTZ R40, R11, R61, R40 ;  /* 0x0000003d0b287223 */ /* 0x000fe20000010028 */
[-C--:B------:R-:W-:Y:S01]  /*0a50*/  FMUL.FTZ R61, R65, R66.reuse ;  /* 0x00000042413d7220 */ /* 0x080fe20000410000 */
[----:B------:R-:W-:Y:S01]  /*0a60*/  FADD.FTZ R29, R29, R66 ;  /* 0x000000421d1d7221 */ /* 0x000fe20000010000 */
[----:B------:R-:W-:Y:S01]  /*0a70*/  FFMA.FTZ R41, R62, R66, R41 ;  /* 0x000000423e297223 */ /* 0x000fe20000010029 */
[----:B------:R-:W-:-:S02]  /*0a80*/  HADD2.F32 R66, -RZ, R71.H0_H0 ;  /* 0x20000047ff427230 */ /* 0x000fc40000004100 */
[----:B------:R-:W-:Y:S02]  /*0a90*/  HADD2.F32 R59, -RZ, R63.H0_H0 ;  /* 0x2000003fff3b7230 */ /* 0x000fe40000004100 */
[----:B------:R-:W-:Y:S01]  /*0aa0*/  FMUL.FTZ R63, R56, UR31 ;  /* 0x0000001f383f7c20 */ /* 0x000fe20008410000 */
[----:B------:R-:W-:Y:S01]  /*0ab0*/  SHF.R.U32.HI R64, RZ, 0x10, R71 ;  /* 0x00000010ff407819 */ /* 0x000fe20000011647 */
[----:B------:R-:W-:Y:S01]  /*0ac0*/  FADD.FTZ R56, RZ, R4 ;  /* 0x00000004ff387221 */ /* 0x000fe20000010000 */
[-C--:B------:R-:W-:Y:S01]  /*0ad0*/  FMUL.FTZ R66, R66, R59.reuse ;  /* 0x0000003b42427220 */ /* 0x080fe20000410000 */
[----:B------:R-:W-:Y:S01]  /*0ae0*/  FADD.FTZ R30, R30, R59 ;  /* 0x0000003b1e1e7221 */ /* 0x000fe20000010000 */
[----:B------:R-:W-:Y:S01]  /*0af0*/  FFMA.FTZ R42, R63, R59, R42 ;  /* 0x0000003b3f2a7223 */ /* 0x000fe2000001002a */
[----:B------:R-:W-:Y:S02]  /*0b00*/  HADD2.F32 R59, -RZ, R55.H0_H0 ;  /* 0x20000037ff3b7230 */ /* 0x000fe40000004100 */
[----:B------:R-:W-:Y:S01]  /*0b10*/  FFMA.FTZ R55, R3, R4, RZ ;  /* 0x0000000403377223 */ /* 0x000fe200000100ff */
[----:B------:R-:W-:-:S02]  /*0b20*/  HADD2.F32 R65, -RZ, R64.H0_H0 ;  /* 0x20000040ff417230 */ /* 0x000fc40000004100 */
        /* <DEDUP_REMOVED lines=8> */
[----:B------:R-:W-:Y:S01]  /*0bb0*/  FFMA.FTZ R55, R7, R8, R56 ;  /* 0x0000000807377223 */ /* 0x000fe20000010038 */
[----:B------:R-:W-:-:S02]  /*0bc0*/  SHF.R.U64 R75, R72, 0x10, R73 ;  /* 0x00000010484b7819 */ /* 0x000fc40000001249 */
[----:B------:R-:W-:Y:S01]  /*0bd0*/  FADD.FTZ R57, R58, R9 ;  /* 0x000000093a397221 */ /* 0x000fe20000010000 */
[----:B------:R-:W-:Y:S01]  /*0be0*/  FFMA.FTZ R58, R10, R9, R55 ;  /* 0x000000090a3a7223 */ /* 0x000fe20000010037 */
[----:B------:R-:W-:Y:S02]  /*0bf0*/  HADD2.F32 R56, -RZ, R54.H0_H0 ;  /* 0x20000036ff387230 */ /* 0x000fe40000004100 */
[----:B------:R-:W-:Y:S01]  /*0c00*/  FADD.FTZ R54, R57, R60 ;  /* 0x0000003c39367221 */ /* 0x000fe20000010000 */
[----:B------:R-:W-:Y:S01]  /*0c10*/  FFMA.FTZ R55, R11, R60, R58 ;  /* 0x0000003c0b377223 */ /* 0x000fe2000001003a */
[----:B------:R-:W-:Y:S02]  /*0c20*/  HADD2.F32 R75, -RZ, R75.H0_H0 ;  /* 0x2000004bff4b7230 */ /* 0x000fe40000004100 */
[----:B------:R-:W-:Y:S01]  /*0c30*/  FMUL.FTZ R76, R76, UR31 ;  /* 0x0000001f4c4c7c20 */ /* 0x000fe20008410000 */
[----:B------:R-:W-:Y:S01]  /*0c40*/  FADD.FTZ R57, R54, R61 ;  /* 0x0000003d36397221 */ /* 0x000fe20000010000 */
[----:B------:R-:W-:Y:S01]  /*0c50*/  FFMA.FTZ R54, R62, R61, R55 ;  /* 0x0000003d3e367223 */ /* 0x000fe20000010037 */
[----:B------:R-:W-:Y:S01]  /*0c60*/  FFMA.FTZ R46, R7, R74, R46 ;  /* 0x0000004a072e7223 */ /* 0x000fe2000001002e */
[----:B------:R-:W-:Y:S01]  /*0c70*/  FADD.FTZ R34, R34, R74 ;  /* 0x0000004a22227221 */ /* 0x000fe20000010000 */
[----:B------:R-:W-:-:S02]  /*0c80*/  HADD2.F32 R74, -RZ, R72.H0_H0 ;  /* 0x20000048ff4a7230 */ /* 0x000fc40000004100 */
[-C--:B------:R-:W-:Y:S01]  /*0c90*/  FMUL.FTZ R75, R75, R56.reuse ;  /* 0x000000384b4b7220 */ /* 0x080fe20000410000 */
[----:B------:R-:W-:Y:S01]  /*0ca0*/  FADD.FTZ R25, R25, R56 ;  /* 0x0000003819197221 */ /* 0x000fe20000010000 */
[----:B------:R-:W-:Y:S01]  /*0cb0*/  FFMA.FTZ R37, R76, R56, R37 ;  /* 0x000000384c257223 */ /* 0x000fe20000010025 */
[----:B------:R-:W-:Y:S01]  /*0cc0*/  FADD.FTZ R56, R57, R66 ;  /* 0x0000004239387221 */ /* 0x000fe20000010000 */
[----:B------:R-:W-:Y:S01]  /*0cd0*/  FFMA.FTZ R55, R63, R66, R54 ;  /* 0x000000423f377223 */ /* 0x000fe20000010036 */
[----:B------:R-:W-:Y:S02]  /*0ce0*/  HADD2.F32 R57, -RZ, R53.H0_H0 ;  /* 0x20000035ff397230 */ /* 0x000fe40000004100 */
[----:B------:R-:W-:Y:S01]  /*0cf0*/  FMUL.FTZ R74, R74, R59 ;  /* 0x0000003b4a4a7220 */ /* 0x000fe20000410000 */
[----:B------:R-:W-:Y:S01]  /*0d00*/  FADD.FTZ R53, R56, R65 ;  /* 0x0000004138357221 */ /* 0x000fe20000010000 */
[----:B------:R-:W-:Y:S01]  /*0d10*/  FMUL.FTZ R67, R67, UR31 ;  /* 0x0000001f43437c20 */ /* 0x000fe20008410000 */
[----:B------:R-:W-:Y:S01]  /*0d20*/  FFMA.FTZ R56, R64, R65, R55 ;  /* 0x0000004140387223 */ /* 0x000fe20000010037 */
[----:B------:R-:W-:-:S02]  /*0d30*/  HADD2.F32 R54, -RZ, R52.H0_H0 ;  /* 0x20000034ff367230 */ /* 0x000fc40000004100 */
[----:B------:R-:W-:Y:S01]  /*0d40*/  FADD.FTZ R52, R53, R74 ;  /* 0x0000004a35347221 */ /* 0x000fe20000010000 */
[----:B------:R-:W-:Y:S02]  /*0d50*/  HADD2.F32 R80, -RZ, R73.H0_H0 ;  /* 0x20000049ff507230 */ /* 0x000fe40000004100 */
[----:B------:R-:W-:Y:S01]  /*0d60*/  FFMA.FTZ R53, R67, R74, R56 ;  /* 0x0000004a43357223 */ /* 0x000fe20000010038 */
[----:B------:R-:W-:Y:S01]  /*0d70*/  FMUL.FTZ R77, R77, UR31 ;  /* 0x0000001f4d4d7c20 */ /* 0x000fe20008410000 */
        /* <DEDUP_REMOVED lines=16> */
.L_x_4095:
        /* <DEDUP_REMOVED lines=17> */
.L_x_4096:
        /* <DEDUP_REMOVED lines=81> */
.L_x_4099:
        /* <DEDUP_REMOVED lines=9> */
.L_x_4100:
        /* <DEDUP_REMOVED lines=9> */
.L_x_4101:
        /* <DEDUP_REMOVED lines=10> */
.L_x_4098:
        /* <DEDUP_REMOVED lines=34> */
.L_x_4097:
        /* <DEDUP_REMOVED lines=37> */
.L_x_4103:
        /* <DEDUP_REMOVED lines=33> */
.L_x_4102:
        /* <DEDUP_REMOVED lines=14> */
.L_x_4104:
        /* <DEDUP_REMOVED lines=37> */
.L_x_4106:
        /* <DEDUP_REMOVED lines=34> */
.L_x_4105:
        /* <DEDUP_REMOVED lines=22> */
[----:B------:R-:W-:Y:S01]  /*2390*/  @P2 F2FP.F16.F32.PACK_AB R55, RZ, R51 ;  /* 0x00000033ff37223e */ /* 0x000fe200000000ff */
[----:B---3--:R-:W-:Y:S01]  /*23a0*/  @P2 FMUL.FTZ R53, R50, UR13 ;  /* 0x0000000d32352c20 */ /* 0x008fe20008410000 */
        /* <DEDUP_REMOVED lines=11> */
.L_x_4108:
        /* <DEDUP_REMOVED lines=9> */
.L_x_4109:
        /* <DEDUP_REMOVED lines=9> */
.L_x_4110:
        /* <DEDUP_REMOVED lines=9> */
.L_x_4111:
        /* <DEDUP_REMOVED lines=9> */
.L_x_4107:
        /* <DEDUP_REMOVED lines=14> */
.L_x_4112:
        /* <DEDUP_REMOVED lines=37> */
.L_x_4114:
        /* <DEDUP_REMOVED lines=34> */
.L_x_4113:
        /* <DEDUP_REMOVED lines=35> */
.L_x_4116:
[----:B------:R-:W2:Y:S01]  /*2e20*/  @UP3 LDCU UR11, c[0x0][0x40c] ;  /* 0x00008180ff0b37ac */ /* 0x000ea20008000800 */
[----:B01----:R-:W-:Y:S01]  /*2e30*/  FFMA.FTZ R52, R82, UR10, R58 ;  /* 0x0000000a52347c23 */ /* 0x003fe2000801003a */
[----:B------:R-:W-:-:S03]  /*2e40*/  ISETP.LT.AND P1, PT, RZ, UR32, PT ;  /* 0x00000020ff007c0c */ /* 0x000fc6000bf21270 */
[----:B------:R-:W-:-:S04]  /*2e50*/  FADD.FTZ R52, R81, -R52 ;  /* 0x8000003451347221 */ /* 0x000fc80000010000 */
[----:B------:R-:W-:-:S05]  /*2e60*/  FMUL.FTZ R52, R52, UR31 ;  /* 0x0000001f34347c20 */ /* 0x000fca0008410000 */
[----:B------:R-:W-:-:S05]  /*2e70*/  FSEL R52, R52, RZ, P1 ;  /* 0x000000ff34347208 */ /* 0x000fca0000800000 */
[----:B--2---:R-:W-:-:S05]  /*2e80*/  @P2 FMUL.FTZ R52, R52, UR11 ;  /* 0x0000000b34342c20 */ /* 0x004fca0008410000 */
        /* <DEDUP_REMOVED lines=10> */
.L_x_4117:
        /* <DEDUP_REMOVED lines=9> */
.L_x_4118:
        /* <DEDUP_REMOVED lines=9> */
.L_x_4119:
[----:B------:R-:W-:-:S07]  /*3050*/  @P2 PRMT R86, R52, 0x7610, R86 ;  /* 0x0000761034562816 */ /* 0x000fce0000000056 */
.L_x_4115:
        /* <DEDUP_REMOVED lines=14> */
.L_x_4120:
[----:B------:R-:W-:Y:S02]  /*3140*/  UIADD3 UR9, UPT, UPT, UR9, UR26, URZ ;  /* 0x0000001a09097290 */ /* 0x000fe4000fffe0ff */
[----:B------:R-:W-:Y:S02]  /*3150*/  UPLOP3.LUT UP1, UPT, UPT, UPT, UP1, 0x40, 0x4 ;  /* 0x000000000004789c */ /* 0x000fe40003f2e810 */
[----:B------:R-:W-:-:S09]  /*3160*/  UISETP.GE.AND UP0, UPT, UR9, UR27, UPT ;  /* 0x0000001b0900728c */ /* 0x000fd2000bf06270 */
[----:B------:R-:W-:Y:S05]  /*3170*/  BRA.U !UP0, `(.L_x_4121) ;  /* 0xffffffd108387547 */ /* 0x000fea000b83ffff */
.L_x_4094:
        /* <DEDUP_REMOVED lines=14> */
.L_x_4122:
        /* <DEDUP_REMOVED lines=10> */
.L_x_6775:


//--------------------- .text._ZN10layer_norm13ln_bwd_kernelINS_13Kernel_traitsI6__halfS2_fS2_fjLj1536ELj1ELj1ELj4ELj8ENS_18Kernel_traits_baseILj1536ES2_S2_fS2_fjLj128EEEEELb0ELb1ELb0ELb0EEEvNS_9BwdParamsE --------------------------
	.section	.text._ZN10layer_norm13ln_bwd_kernelINS_13Kernel_traitsI6__halfS2_fS2_fjLj1536ELj1ELj1ELj4ELj8ENS_18Kernel_traits_baseILj1536ES2_S2_fS2_fjLj128EEEEELb0ELb1ELb0ELb0EEEvNS_9BwdParamsE,"ax",@progbits
	.align	128
        .global         _ZN10layer_norm13ln_bwd_kernelINS_13Kernel_traitsI6__halfS2_fS2_fjLj1536ELj1ELj1ELj4ELj8ENS_18Kernel_traits_baseILj1536ES2_S2_fS2_fjLj128EEEEELb0ELb1ELb0ELb0EEEvNS_9BwdParamsE
        .type           _ZN10layer_norm13ln_bwd_kernelINS_13Kernel_traitsI6__halfS2_fS2_fjLj1536ELj1ELj1ELj4ELj8ENS_18Kernel_traits_baseILj1536ES2_S2_fS2_fjLj128EEEEELb0ELb1ELb0ELb0EEEvNS_9BwdParamsE,@function
        .size           _ZN10layer_norm13ln_bwd_kernelINS_13Kernel_traitsI6__halfS2_fS2_fjLj1536ELj1ELj1ELj4ELj8ENS_18Kernel_traits_baseILj1536ES2_S2_fS2_fjLj128EEEEELb0ELb1ELb0ELb0EEEvNS_9BwdParamsE,(.L_x_6776 - _ZN10layer_norm13ln_bwd_kernelINS_13Kernel_traitsI6__halfS2_fS2_fjLj1536ELj1ELj1ELj4ELj8ENS_18Kernel_traits_baseILj1536ES2_S2_fS2_fjLj128EEEEELb0ELb1ELb0ELb0EEEvNS_9BwdParamsE)
        .other          _ZN10layer_norm13ln_bwd_kernelINS_13Kernel_traitsI6__halfS2_fS2_fjLj1536ELj1ELj1ELj4ELj8ENS_18Kernel_traits_baseILj1536ES2_S2_fS2_fjLj128EEEEELb0ELb1ELb0ELb0EEEvNS_9BwdParamsE,@"STO_CUDA_ENTRY STV_DEFAULT"
_ZN10layer_norm13ln_bwd_kernelINS_13Kernel_traitsI6__halfS2_fS2_fjLj1536ELj1ELj1ELj4ELj8ENS_18Kernel_traits_baseILj1536ES2_S2_fS2_fjLj128EEEEELb0ELb1ELb0ELb0EEEvNS_9BwdParamsE:
.text._ZN10layer_norm13ln_bwd_kernelINS_13Kernel_traitsI6__halfS2_fS2_fjLj1536ELj1ELj1ELj4ELj8ENS_18Kernel_traits_baseILj1536ES2_S2_fS2_fjLj128EEEEELb0ELb1ELb0ELb0EEEvNS_9BwdParamsE:
        /* <DEDUP_REMOVED lines=19> */
[----:B-1----:R-:W-:-:S07]  /*0130*/  @P3 IMAD.WIDE.U32 R6, R15, 0x8, R6 ;  /* 0x000000080f063825 */ /* 0x002fce00078e0006 */
[----:B------:R-:W1:Y:S01]  /*0140*/  @P3 LDC.64 R8, c[0x0][0x3e8] ;  /* 0x0000fa00ff083b82 */ /* 0x000e620000000a00 */
[----:B--2---:R-:W5:Y:S01]  /*0150*/  @P3 LDG.E.64 R44, desc[UR14][R6.64] ;  /* 0x0000000e062c3981 */ /* 0x004f62000c1e1b00 */
[----:B---3--:R-:W-:-:S06]  /*0160*/  @P1 IMAD.WIDE.U32 R2, R93, 0x8, R2 ;  /* 0x000000085d021825 */ /* 0x008fcc00078e0002 */
[----:B------:R-:W2:Y:S01]  /*0170*/  @P2 LDC.64 R10, c[0x0][0x3d0] ;  /* 0x0000f400ff0a2b82 */ /* 0x000ea20000000a00 */
[----:B------:R-:W5:Y:S01]  /*0180*/  @P1 LDG.E.64 R66, desc[UR14][R2.64] ;  /* 0x0000000e02421981 */ /* 0x000f62000c1e1b00 */
[----:B----4-:R-:W-:-:S06]  /*0190*/  @P1 IMAD.WIDE.U32 R4, R93, 0x8, R4 ;  /* 0x000000085d041825 */ /* 0x010fcc00078e0004 */
[----:B------:R-:W3:Y:S01]  /*01a0*/  @P2 LDC.64 R12, c[0x0][0x3e8] ;  /* 0x0000fa00ff0c2b82 */ /* 0x000ee20000000a00 */
[----:B------:R-:W5:Y:S01]  /*01b0*/  @P1 LDG.E.64 R64, desc[UR14][R4.64] ;  /* 0x0000000e04401981 */ /* 0x000f62000c1e1b00 */
[----:B0-----:R-:W-:Y:S01]  /*01c0*/  UISETP.GE.AND UP0, UPT, UR7, UR4, UPT ;  /* 0x000000040700728c */ /* 0x001fe2000bf06270 */
[C---:B-1----:R-:W-:Y:S01]  /*01d0*/  @P3 IMAD.WIDE.U32 R8, R15.reuse, 0x8, R8 ;  /* 0x000000080f083825 */ /* 0x042fe200078e0008 */
[----:B------:R-:W-:Y:S02]  /*01e0*/  @P3 IADD3 R15, PT, PT, R15, 0x80, RZ ;  /* 0x000000800f0f3810 */ /* 0x000fe40007ffe0ff */
[----:B------:R-:W-:Y:S02]  /*01f0*/  CS2R R40, SRZ ;  /* 0x0000000000287805 */ /* 0x000fe4000001ff00 */
[----:B------:R-:W-:Y:S02]  /*0200*/  CS2R R42, SRZ ;  /* 0x00000000002a7805 */ /* 0x000fe4000001ff00 */
[----:B------:R-:W-:Y:S01]  /*0210*/  CS2R R36, SRZ ;  /* 0x0000000000247805 */ /* 0x000fe2000001ff00 */
[----:B------:R0:W5:Y:S01]  /*0220*/  @P3 LDG.E.64 R46, desc[UR14][R8.64] ;  /* 0x0000000e082e3981 */ /* 0x000162000c1e1b00 */
[----:B--2---:R-:W-:Y:S01]  /*0230*/  @P2 IMAD.WIDE.U32 R10, R15, 0x8, R10 ;  /* 0x000000080f0a2825 */ /* 0x004fe200078e000a */
[----:B------:R-:W-:-:S02]  /*0240*/  CS2R R38, SRZ ;  /* 0x0000000000267805 */ /* 0x000fc4000001ff00 */
[----:B------:R-:W-:Y:S02]  /*0250*/  CS2R R32, SRZ ;  /* 0x0000000000207805 */ /* 0x000fe4000001ff00 */
[----:B------:R-:W-:Y:S02]  /*0260*/  CS2R R34, SRZ ;  /* 0x0000000000227805 */ /* 0x000fe4000001ff00 */
[----:B------:R-:W-:Y:S01]  /*0270*/  CS2R R28, SRZ ;  /* 0x00000000001c7805 */ /* 0x000fe2000001ff00 */
[----:B------:R1:W5:Y:S01]  /*0280*/  @P2 LDG.E.64 R48, desc[UR14][R10.64] ;  /* 0x0000000e0a302981 */ /* 0x000362000c1e1b00 */
[----:B---3--:R-:W-:Y:S01]  /*0290*/  @P2 IMAD.WIDE.U32 R12, R15, 0x8, R12 ;  /* 0x000000080f0c2825 */ /* 0x008fe200078e000c */
[----:B------:R-:W-:Y:S02]  /*02a0*/  CS2R R30, SRZ ;  /* 0x00000000001e7805 */ /* 0x000fe4000001ff00 */
[----:B------:R-:W-:Y:S02]  /*02b0*/  CS2R R24, SRZ ;  /* 0x0000000000187805 */ /* 0x000fe4000001ff00 */
[----:B------:R-:W-:-:S02]  /*02c0*/  CS2R R26, SRZ ;  /* 0x00000000001a7805 */ /* 0x000fc4000001ff00 */
[----:B------:R-:W-:Y:S01]  /*02d0*/  CS2R R20, SRZ ;  /* 0x0000000000147805 */ /* 0x000fe2000001ff00 */
[----:B------:R2:W5:Y:S01]  /*02e0*/  @P2 LDG.E.64 R50, desc[UR14][R12.64] ;  /* 0x0000000e0c322981 */ /* 0x000562000c1e1b00 */
[----:B------:R-:W-:Y:S02]  /*02f0*/  CS2R R22, SRZ ;  /* 0x0000000000167805 */ /* 0x000fe4000001ff00 */
[----:B------:R-:W-:Y:S02]  /*0300*/  CS2R R16, SRZ ;  /* 0x0000000000107805 */ /* 0x000fe4000001ff00 */
[----:B------:R-:W-:Y:S02]  /*0310*/  CS2R R18, SRZ ;  /* 0x0000000000127805 */ /* 0x000fe4000001ff00 */
[----:B------:R-:W-:Y:S02]  /*0320*/  CS2R R14, SRZ ;  /* 0x00000000000e7805 */ /* 0x000fe4000001ff00 */
[----:B0-----:R-:W-:-:S02]  /*0330*/  CS2R R8, SRZ ;  /* 0x0000000000087805 */ /* 0x001fc4000001ff00 */
[----:B-1----:R-:W-:Y:S02]  /*0340*/  CS2R R10, SRZ ;  /* 0x00000000000a7805 */ /* 0x002fe4000001ff00 */
[----:B--2---:R-:W-:Y:S01]  /*0350*/  CS2R R12, SRZ ;  /* 0x00000000000c7805 */ /* 0x004fe2000001ff00 */
[----:B------:R-:W-:Y:S06]  /*0360*/  BRA.U UP0, `(.L_x_4123) ;  /* 0x0000003900dc7547 */ /* 0x000fec000b800000 */
        /* <DEDUP_REMOVED lines=17> */
[----:B------:R-:W-:Y:S01]  /*0480*/  PRMT R68, R68, 0x5410, R2 ;  /* 0x0000541044447816 */ /* 0x000fe20000000002 */
[----:B0-----:R-:W-:Y:S01]  /*0490*/  UISETP.NE.U32.AND UP0, UPT, UR4, URZ, UPT ;  /* 0x000000ff0400728c */ /* 0x001fe2000bf05070 */
[----:B------:R-:W-:-:S02]  /*04a0*/  PRMT R69, R69, 0x5410, R3 ;  /* 0x0000541045457816 */ /* 0x000fc40000000003 */
        /* <DEDUP_REMOVED lines=17> */
[--C-:B------:R-:W-:Y:S01]  /*05c0*/  SHF.R.U64 R101, R66, 0x10, R67.reuse ;  /* 0x0000001042657819 */ /* 0x100fe20000001243 */
[----:B------:R-:W-:Y:S01]  /*05d0*/  UISETP.NE.AND.EX UP0, UPT, UR5, URZ, UPT, UP0 ;  /* 0x000000ff0500728c */ /* 0x000fe2000bf05300 */
[----:B------:R-:W-:Y:S01]  /*05e0*/  SHF.R.U32.HI R2, RZ, 0x10, R67 ;  /* 0x00000010ff027819 */ /* 0x000fe20000011643 */
[----:B------:R-:W-:Y:S01]  /*05f0*/  UPLOP3.LUT UP2, UPT, UPT, UPT, UPT, 0x40, 0x4 ;  /* 0x000000000004789c */ /* 0x000fe20003f4e870 */
[--C-:B------:R-:W-:Y:S01]  /*0600*/  SHF.R.U64 R102, R64, 0x10, R65.reuse ;  /* 0x0000001040667819 */ /* 0x100fe20000001241 */
[----:B------:R-:W0:Y:S01]  /*0610*/  LDCU UR6, c[0x0][0x388] ;  /* 0x00007100ff0677ac */ /* 0x000e220008000800 */
[----:B------:R-:W-:-:S02]  /*0620*/  SHF.R.U32.HI R3, RZ, 0x10, R65 ;  /* 0x00000010ff037819 */ /* 0x000fc40000011641 */
[----:B------:R-:W-:Y:S01]  /*0630*/  PRMT R99, R99, 0x5410, R8 ;  /* 0x0000541063637816 */ /* 0x000fe20000000008 */
[----:B------:R-:W1:Y:S01]  /*0640*/  LDCU.U8 UR16, c[0x0][0x410] ;  /* 0x00008200ff1077ac */ /* 0x000e620008000000 */
[----:B------:R-:W-:Y:S02]  /*0650*/  PRMT R100, R100, 0x5410, R9 ;  /* 0x0000541064647816 */ /* 0x000fe40000000009 */
[----:B------:R-:W-:Y:S02]  /*0660*/  CS2R R8, SRZ ;  /* 0x0000000000087805 */ /* 0x000fe4000001ff00 */
[----:B------:R-:W-:Y:S01]  /*0670*/  PRMT R95, R95, 0x5410, R4 ;  /* 0x000054105f5f7816 */ /* 0x000fe20000000004 */
[----:B------:R-:W2:Y:S01]  /*0680*/  LDCU UR17, c[0x0][0x400] ;  /* 0x00008000ff1177ac */ /* 0x000ea20008000800 */
[----:B------:R-:W-:Y:S02]  /*0690*/  PRMT R96, R96, 0x5410, R5 ;  /* 0x0000541060607816 */ /* 0x000fe40000000005 */
[----:B------:R-:W-:Y:S01]  /*06a0*/  PRMT R97, R97, 0x5410, R6 ;  /* 0x0000541061617816 */ /* 0x000fe20000000006 */
[----:B------:R-:W3:Y:S01]  /*06b0*/  LDCU.64 UR18, c[0x0][0x438] ;  /* 0x00008700ff1277ac */ /* 0x000ee20008000a00 */
[----:B------:R-:W-:-:S02]  /*06c0*/  PRMT R98, R98, 0x5410, R7 ;  /* 0x0000541062627816 */ /* 0x000fc40000000007 */
[----:B------:R-:W-:Y:S01]  /*06d0*/  PRMT R101, R101, 0x5410, R2 ;  /* 0x0000541065657816 */ /* 0x000fe20000000002 */
[----:B------:R-:W4:Y:S01]  /*06e0*/  LDCU.64 UR20, c[0x0][0x478] ;  /* 0x00008f00ff1477ac */ /* 0x000f220008000a00 */
[----:B------:R-:W-:Y:S01]  /*06f0*/  PRMT R102, R102, 0x5410, R3 ;  /* 0x0000541066667816 */ /* 0x000fe20000000003 */
[----:B------:R-:W0:Y:S01]  /*0700*/  LDCU.128 UR8, c[0x0][0x3c0] ;  /* 0x00007800ff0877ac */ /* 0x000e220008000c00 */
[----:B------:R-:W0:Y:S05]  /*0710*/  LDCU.64 UR22, c[0x0][0x380] ;  /* 0x00007000ff1677ac */ /* 0x000e2a0008000a00 */
.L_x_4154:
[----:B-----5:R-:W5:Y:S01]  /*0720*/  @UP0 LDCU.64 UR4, c[0x0][0x3e0] ;  /* 0x00007c00ff0407ac */ /* 0x020f620008000a00 */
[----:B------:R-:W-:Y:S01]  /*0730*/  PLOP3.LUT P0, PT, PT, PT, UP0, 0x80, 0x8 ;  /* 0x000000000008781c */ /* 0x000fe20003f0f008 */
[----:B-----5:R-:W-:-:S06]  /*0740*/  @UP0 UIMAD.WIDE UR4, UR7, 0x2, UR4 ;  /* 0x00000002070408a5 */ /* 0x020fcc000f8e0204 */
[----:B0-23--:R-:W-:Y:S02]  /*0750*/  MOV R56, UR4 ;  /* 0x0000000400387c02 */ /* 0x00dfe40008000f00 */
        /* <DEDUP_REMOVED lines=16> */
[----:B------:R-:W-:Y:S01]  /*0860*/  HFMA2 R103, -RZ, RZ, 0, 0 ;  /* 0x00000000ff677431 */ /* 0x000fe200000001ff */
[C---:B------:R-:W-:Y:S01]  /*0870*/  ISETP.GE.U32.AND P3, PT, R0.reuse, 0x100, PT ;  /* 0x000001000000780c */ /* 0x040fe20003f66070 */
[----:B------:R-:W-:Y:S01]  /*0880*/  ULEA.HI UR5, UR5, UR4, URZ, 0x2 ;  /* 0x0000000405057291 */ /* 0x000fe2000f8f10ff */
[----:B------:R-:W-:-:S02]  /*0890*/  ISETP.GE.U32.AND P2, PT, R0, 0x180, PT ;  /* 0x000001800000780c */ /* 0x000fc40003f46070 */
[----:B------:R-:W-:Y:S01]  /*08a0*/  MOV R94, RZ ;  /* 0x000000ff005e7202 */ /* 0x000fe20000000f00 */
[----:B-----5:R-:W-:Y:S02]  /*08b0*/  @P0 HADD2.F32 R2, -RZ, R56.H0_H0 ;  /* 0x20000038ff020230 */ /* 0x020fe40000004100 */
[----:B------:R-:W-:-:S03]  /*08c0*/  MOV R56, UR5 ;  /* 0x0000000500387c02 */ /* 0x000fc60008000f00 */
[----:B------:R-:W-:Y:S02]  /*08d0*/  @P0 R2UR UR4, R2 ;  /* 0x00000000020402ca */ /* 0x000fe400000e0000 */
[----:B------:R-:W-:Y:S02]  /*08e0*/  LEA.HI.SX32 R2, R56, R93, 0x1e ;  /* 0x0000005d38027211 */ /* 0x000fe400078ff2ff */
[----:B--2---:R-:W-:Y:S02]  /*08f0*/  R2UR UR24, R58 ;  /* 0x000000003a1872ca */ /* 0x004fe400000e0000 */
[----:B------:R-:W-:-:S07]  /*0900*/  MOV R105, R2 ;  /* 0x0000000200697202 */ /* 0x000fce0000000f00 */
[----:B------:R-:W-:Y:S01]  /*0910*/  @UP0 UMOV UR12, UR4 ;  /* 0x00000004000c0c82 */ /* 0x000fe20008000000 */
[----:B---3--:R-:W-:Y:S01]  /*0920*/  FSEL R93, R60, RZ, !P4 ;  /* 0x000000ff3c5d7208 */ /* 0x008fe20006000000 */
[----:B------:R-:W-:Y:S06]  /*0930*/  @!P1 BRA `(.L_x_4125) ;  /* 0x0000000000d09947 */ /* 0x000fec0003800000 */
        /* <DEDUP_REMOVED lines=11> */
[----:B------:R-:W-:Y:S02]  /*09f0*/  HADD2.F32 R70, -RZ, R66.H0_H0 ;  /* 0x20000042ff467230 */ /* 0x000fe40000004100 */
[----:B------:R-:W-:Y:S01]  /*0a00*/  HADD2.F32 R75, -RZ, R101.H1_H1 ;  /* 0x30000065ff4b7230 */ /* 0x000fe20000004100 */
[----:B------:R-:W-:Y:S02]  /*0a10*/  IADD3 R105, PT, PT, R2, 0x80, RZ ;  /* 0x0000008002697810 */ /* 0x000fe40007ffe0ff */
[----:B---3--:R-:W-:Y:S02]  /*0a20*/  MOV R71, R60 ;  /* 0x0000003c00477202 */ /* 0x008fe40000000f00 */
[----:B------:R-:W-:-:S03]  /*0a30*/  SHF.R.U64 R74, R60, 0x10, R61 ;  /* 0x000000103c4a7819 */ /* 0x000fc6000000123d */
[----:B------:R-:W-:Y:S02]  /*0a40*/  HADD2.F32 R71, -RZ, R71.H0_H0 ;  /* 0x20000047ff477230 */ /* 0x000fe40000004100 */
[C---:B----4-:R-:W-:Y:S01]  /*0a50*/  FADD.FTZ R3, -R93.reuse, R56 ;  /* 0x000000385d037221 */ /* 0x050fe20000010100 */
[----:B------:R-:W-:Y:S01]  /*0a60*/  FADD.FTZ R72, -R93, R57 ;  /* 0x000000395d487221 */ /* 0x000fe20000010100 */
[----:B------:R-:W-:Y:S01]  /*0a70*/  MOV R73, R61 ;  /* 0x0000003d00497202 */ /* 0x000fe20000000f00 */
[----:B------:R-:W-:Y:S02]  /*0a80*/  HADD2.F32 R56, -RZ, R101.H0_H0 ;  /* 0x20000065ff387230 */ /* 0x000fe40000004100 */
[----:B------:R-:W-:Y:S01]  /*0a90*/  FMUL.FTZ R3, R3, UR24 ;  /* 0x0000001803037c20 */ /* 0x000fe20008410000 */
[----:B------:R-:W-:Y:S02]  /*0aa0*/  HADD2.F32 R57, -RZ, R74.H0_H0 ;  /* 0x2000004aff397230 */ /* 0x000fe40000004100 */
[C---:B------:R-:W-:Y:S01]  /*0ab0*/  FADD.FTZ R58, -R93.reuse, R58 ;  /* 0x0000003a5d3a7221 */ /* 0x040fe20000010100 */
[-C--:B------:R-:W-:Y:S01]  /*0ac0*/  FMUL.FTZ R70, R70, R71.reuse ;  /* 0x0000004746467220 */ /* 0x080fe20000410000 */
[----:B------:R-:W-:Y:S01]  /*0ad0*/  FMUL.FTZ R72, R72, UR24 ;  /* 0x0000001848487c20 */ /* 0x000fe20008410000 */
[----:B------:R-:W-:Y:S01]  /*0ae0*/  FADD.FTZ R76, -R93, R59 ;  /* 0x0000003b5d4c7221 */ /* 0x000fe20000010100 */
[----:B------:R-:W-:Y:S01]  /*0af0*/  FADD.FTZ R28, R28, R71 ;  /* 0x000000471c1c7221 */ /* 0x000fe20000010000 */
[----:B------:R-:W-:Y:S01]  /*0b00*/  FFMA.FTZ R40, R3, R71, R40 ;  /* 0x0000004703287223 */ /* 0x000fe20000010028 */
[----:B------:R-:W-:Y:S01]  /*0b10*/  HADD2.F32 R74, -RZ, R67.H0_H0 ;  /* 0x20000043ff4a7230 */ /* 0x000fe20000004100 */
[----:B------:R-:W-:Y:S01]  /*0b20*/  SHF.R.U32.HI R94, RZ, 0x10, R61 ;  /* 0x00000010ff5e7819 */ /* 0x000fe2000001163d */
[----:B------:R-:W-:-:S02]  /*0b30*/  HADD2.F32 R59, -RZ, R73.H0_H0 ;  /* 0x20000049ff3b7230 */ /* 0x000fc40000004100 */
[-C--:B------:R-:W-:Y:S01]  /*0b40*/  FMUL.FTZ R71, R56, R57.reuse ;  /* 0x0000003938477220 */ /* 0x080fe20000410000 */
[----:B------:R-:W-:Y:S01]  /*0b50*/  FMUL.FTZ R73, R58, UR24 ;  /* 0x000000183a497c20 */ /* 0x000fe20008410000 */
[----:B------:R-:W-:Y:S01]  /*0b60*/  FADD.FTZ R29, R29, R57 ;  /* 0x000000391d1d7221 */ /* 0x000fe20000010000 */
[----:B------:R-:W-:Y:S01]  /*0b70*/  FFMA.FTZ R41, R72, R57, R41 ;  /* 0x0000003948297223 */ /* 0x000fe20000010029 */
[----:B------:R-:W-:Y:S01]  /*0b80*/  FADD.FTZ R56, RZ, R70 ;  /* 0x00000046ff387221 */ /* 0x000fe20000010000 */
[----:B------:R-:W-:Y:S01]  /*0b90*/  FFMA.FTZ R57, R3, R70, RZ ;  /* 0x0000004603397223 */ /* 0x000fe200000100ff */
[-C--:B------:R-:W-:Y:S01]  /*0ba0*/  FMUL.FTZ R74, R74, R59.reuse ;  /* 0x0000003b4a4a7220 */ /* 0x080fe20000410000 */
[----:B------:R-:W-:Y:S01]  /*0bb0*/  FADD.FTZ R30, R30, R59 ;  /* 0x0000003b1e1e7221 */ /* 0x000fe20000010000 */
[----:B------:R-:W-:Y:S01]  /*0bc0*/  FFMA.FTZ R42, R73, R59, R42 ;  /* 0x0000003b492a7223 */ /* 0x000fe2000001002a */
        /* <DEDUP_REMOVED lines=10> */
[----:B0-----:R-:W-:-:S07]  /*0c70*/  FFMA.FTZ R94, R76, R75, R56 ;  /* 0x0000004b4c5e7223 */ /* 0x001fce0000010038 */
.L_x_4125:
[----:B----4-:R-:W-:Y:S05]  /*0c80*/  BSYNC.RECONVERGENT B0 ;  /* 0x0000000000007941 */ /* 0x010fea0003800200 */
.L_x_4124:
        /* <DEDUP_REMOVED lines=12> */
[----:B------:R-:W-:Y:S02]  /*0d50*/  HADD2.F32 R83, -RZ, R69.H1_H1 ;  /* 0x30000045ff537230 */ /* 0x000fe40000004100 */
[----:B0-----:R-:W-:-:S05]  /*0d60*/  @P0 IMAD.WIDE.U32 R60, R105, 0x10, R60 ;  /* 0x00000010693c0825 */ /* 0x001fca00078e003c */
[----:B------:R0:W5:Y:S01]  /*0d70*/  @P0 LDG.E.128 R44, desc[UR14][R60.64] ;  /* 0x0000000e3c2c0981 */ /* 0x000162000c1e1d00 */
[----:B------:R-:W-:Y:S02]  /*0d80*/  IADD3 R105, PT, PT, R105, 0x80, RZ ;  /* 0x0000008069697810 */ /* 0x000fe40007ffe0ff */
[----:B--2---:R-:W-:Y:S02]  /*0d90*/  MOV R79, R62 ;  /* 0x0000003e004f7202 */ /* 0x004fe40000000f00 */
[----:B------:R-:W-:-:S03]  /*0da0*/  SHF.R.U64 R82, R62, 0x10, R63 ;  /* 0x000000103e527819 */ /* 0x000fc6000000123f */
[----:B------:R-:W-:Y:S02]  /*0db0*/  HADD2.F32 R79, -RZ, R79.H0_H0 ;  /* 0x2000004fff4f7230 */ /* 0x000fe40000004100 */
[C---:B---3--:R-:W-:Y:S01]  /*0dc0*/  FADD.FTZ R77, -R93.reuse, R56 ;  /* 0x000000385d4d7221 */ /* 0x048fe20000010100 */
[----:B------:R-:W-:Y:S01]  /*0dd0*/  FADD.FTZ R80, -R93, R57 ;  /* 0x000000395d507221 */ /* 0x000fe20000010100 */
[----:B------:R-:W-:Y:S01]  /*0de0*/  MOV R81, R63 ;  /* 0x0000003f00517202 */ /* 0x000fe20000000f00 */
[----:B------:R-:W-:Y:S02]  /*0df0*/  HADD2.F32 R56, -RZ, R68.H1_H1 ;  /* 0x30000044ff387230 */ /* 0x000fe40000004100 */
        /* <DEDUP_REMOVED lines=20> */
[----:B0-----:R-:W-:Y:S02]  /*0f40*/  HADD2.F32 R60, -RZ, R104.H0_H0 ;  /* 0x20000068ff3c7230 */ /* 0x001fe40000004100 */
        /* <DEDUP_REMOVED lines=10> */
.L_x_4127:
[----:B------:R-:W-:Y:S05]  /*0ff0*/  BSYNC.RECONVERGENT B0 ;  /* 0x0000000000007941 */ /* 0x000fea0003800200 */
.L_x_4126:
        /* <DEDUP_REMOVED lines=53> */
.L_x_4129:
[----:B------:R-:W-:Y:S05]  /*1350*/  BSYNC.RECONVERGENT B0 ;  /* 0x0000000000007941 */ /* 0x000fea0003800200 */
.L_x_4128:
        /* <DEDUP_REMOVED lines=32> */
.L_x_4131:
[----:B------:R-:W-:Y:S05]  /*1560*/  BSYNC.RECONVERGENT B0 ;  /* 0x0000000000007941 */ /* 0x000fea0003800200 */
.L_x_4130:
        /* <DEDUP_REMOVED lines=34> */
[----:B------:R-:W-:-:S04]  /*1790*/  SHF.R.U32.HI R59, RZ, 0x10, R57 ;  /* 0x00000010ff3b7819 */ /* 0x000fc80000011639 */
[----:B------:R-:W-:-:S05]  /*17a0*/  PRMT R58, R59, 0x5410, R58 ;  /* 0x000054103b3a7816 */ /* 0x000fca000000003a */
[----:B------:R-:W-:Y:S05]  /*17b0*/  @P0 BRA `(.L_x_4136) ;  /* 0x00000000009c0947 */ /* 0x000fea0003800000 */
[--C-:B------:R-:W-:Y:S01]  /*17c0*/  FFMA.FTZ R59, R3, UR4, R94.reuse ;  /* 0x00000004033b7c23 */ /* 0x100fe2000801005e */
[----:B------:R-:W-:Y:S02]  /*17d0*/  HADD2.F32 R56, -RZ, R56.H0_H0 ;  /* 0x20000038ff387230 */ /* 0x000fe40000004100 */
[----:B------:R-:W-:Y:S01]  /*17e0*/  FFMA.FTZ R61, R73, UR4, R94 ;  /* 0x00000004493d7c23 */ /* 0x000fe2000801005e */
[----:B------:R-:W-:Y:S02]  /*17f0*/  HADD2.F32 R60, -RZ, R64.H0_H0 ;  /* 0x20000040ff3c7230 */ /* 0x000fe40000004100 */
[----:B------:R-:W-:Y:S01]  /*1800*/  FADD.FTZ R59, R70, -R59 ;  /* 0x8000003b463b7221 */ /* 0x000fe20000010000 */
[----:B------:R-:W-:Y:S02]  /*1810*/  HADD2.F32 R103, -RZ, R102.H1_H1 ;  /* 0x30000066ff677230 */ /* 0x000fe40000004100 */
[----:B------:R-:W-:Y:S01]  /*1820*/  FADD.FTZ R61, R74, -R61 ;  /* 0x8000003d4a3d7221 */ /* 0x000fe20000010000 */
[----:B------:R-:W-:-:S02]  /*1830*/  HADD2.F32 R57, -RZ, R57.H0_H0 ;  /* 0x20000039ff397230 */ /* 0x000fc40000004100 */
[----:B------:R-:W-:Y:S01]  /*1840*/  FMUL.FTZ R59, R59, UR24 ;  /* 0x000000183b3b7c20 */ /* 0x000fe20008410000 */
[----:B------:R-:W-:-:S03]  /*1850*/  FMUL.FTZ R61, R61, UR24 ;  /* 0x000000183d3d7c20 */ /* 0x000fc60008410000 */
[----:B------:R-:W-:Y:S01]  /*1860*/  FMUL.FTZ R59, R59, UR12 ;  /* 0x0000000c3b3b7c20 */ /* 0x000fe20008410000 */
[----:B------:R-:W-:-:S03]  /*1870*/  FMUL.FTZ R61, R61, UR12 ;  /* 0x0000000c3d3d7c20 */ /* 0x000fc60008410000 */
[C---:B------:R-:W-:Y:S01]  /*1880*/  FFMA.FTZ R62, R59.reuse, R56, R16 ;  /* 0x000000383b3e7223 */ /* 0x040fe20000010010 */
[----:B------:R-:W-:Y:S01]  /*1890*/  FMUL.FTZ R16, R59, R60 ;  /* 0x0000003c3b107220 */ /* 0x000fe20000410000 */
[--C-:B------:R-:W-:Y:S01]  /*18a0*/  FFMA.FTZ R56, R72, UR4, R94.reuse ;  /* 0x0000000448387c23 */ /* 0x100fe2000801005e */
[----:B------:R-:W-:Y:S01]  /*18b0*/  FFMA.FTZ R60, R76, UR4, R94 ;  /* 0x000000044c3c7c23 */ /* 0x000fe2000801005e */
[----:B------:R-:W-:Y:S02]  /*18c0*/  HADD2.F32 R59, -RZ, R102.H0_H0 ;  /* 0x20000066ff3b7230 */ /* 0x000fe40000004100 */
[----:B------:R-:W-:Y:S01]  /*18d0*/  FADD.FTZ R56, R71, -R56 ;  /* 0x8000003847387221 */ /* 0x000fe20000010000 */
[----:B------:R-:W-:Y:S01]  /*18e0*/  FADD.FTZ R63, R75, -R60 ;  /* 0x8000003c4b3f7221 */ /* 0x000fe20000010000 */
[----:B------:R-:W-:Y:S02]  /*18f0*/  HADD2.F32 R60, -RZ, R65.H0_H0 ;  /* 0x20000041ff3c7230 */ /* 0x000fe40000004100 */
[----:B------:R-:W-:Y:S01]  /*1900*/  FMUL.FTZ R56, R56, UR24 ;  /* 0x0000001838387c20 */ /* 0x000fe20008410000 */
[----:B------:R-:W-:-:S02]  /*1910*/  FMUL.FTZ R63, R63, UR24 ;  /* 0x000000183f3f7c20 */ /* 0x000fc40008410000 */
[----:B------:R-:W-:Y:S01]  /*1920*/  FMUL.FTZ R60, R61, R60 ;  /* 0x0000003c3d3c7220 */ /* 0x000fe20000410000 */
[----:B------:R-:W-:Y:S01]  /*1930*/  FMUL.FTZ R56, R56, UR12 ;  /* 0x0000000c38387c20 */ /* 0x000fe20008410000 */
[----:B------:R-:W-:Y:S01]  /*1940*/  FMUL.FTZ R104, R63, UR12 ;  /* 0x0000000c3f687c20 */ /* 0x000fe20008410000 */
[--C-:B------:R-:W-:Y:S02]  /*1950*/  HADD2.F32 R63, -RZ, R58.reuse.H1_H1 ;  /* 0x3000003aff3f7230 */ /* 0x100fe40000004100 */
[----:B------:R-:W-:Y:S01]  /*1960*/  FMUL.FTZ R59, R56, R59 ;  /* 0x0000003b383b7220 */ /* 0x000fe20000410000 */
[----:B------:R-:W-:Y:S01]  /*1970*/  FMUL.FTZ R105, R104, R103 ;  /* 0x0000006768697220 */ /* 0x000fe20000410000 */
[----:B------:R-:W-:Y:S02]  /*1980*/  HADD2.F32 R58, -RZ, R58.H0_H0 ;  /* 0x2000003aff3a7230 */ /* 0x000fe40000004100 */
[----:B------:R-:W-:Y:S01]  /*1990*/  FFMA.FTZ R103, R61, R57, R18 ;  /* 0x000000393d677223 */ /* 0x000fe20000010012 */
[----:B------:R-:W-:Y:S01]  /*19a0*/  FFMA.FTZ R63, R56, R63, R17 ;  /* 0x0000003f383f7223 */ /* 0x000fe20000010011 */
[----:B------:R-:W-:-:S02]  /*19b0*/  F2FP.F16.F32.PACK_AB R16, R59, R16 ;  /* 0x000000103b10723e */ /* 0x000fc400000000ff */
[----:B------:R-:W-:Y:S01]  /*19c0*/  F2FP.F16.F32.PACK_AB R60, R105, R60 ;  /* 0x0000003c693c723e */ /* 0x000fe200000000ff */
[----:B------:R-:W-:Y:S01]  /*19d0*/  FFMA.FTZ R104, R104, R58, R19 ;  /* 0x0000003a68687223 */ /* 0x000fe20000010013 */
[C---:B------:R-:W-:Y:S02]  /*19e0*/  PRMT R18, R16.reuse, 0x7632, R18 ;  /* 0x0000763210127816 */ /* 0x040fe40000000012 */
[----:B------:R-:W-:Y:S02]  /*19f0*/  PRMT R61, R16, 0x7610, R61 ;  /* 0x00007610103d7816 */ /* 0x000fe4000000003d */
[C---:B------:R-:W-:Y:S02]  /*1a00*/  PRMT R59, R60.reuse, 0x7632, R59 ;  /* 0x000076323c3b7816 */ /* 0x040fe4000000003b */
[----:B------:R-:W-:Y:S01]  /*1a10*/  PRMT R58, R60, 0x7610, R58 ;  /* 0x000076103c3a7816 */ /* 0x000fe2000000003a */
[----:B------:R-:W-:Y:S06]  /*1a20*/  BRA `(.L_x_4137) ;  /* 0x0000000000987947 */ /* 0x000fec0003800000 */
.L_x_4136:
[----:B------:R-:W-:Y:S01]  /*1a30*/  FFMA.FTZ R53, R3, UR4, R94 ;  /* 0x0000000403357c23 */ /* 0x000fe2000801005e */
[----:B------:R-:W-:Y:S02]  /*1a40*/  HADD2.F32 R56, -RZ, R56.H0_H0 ;  /* 0x20000038ff387230 */ /* 0x000fe40000004100 */
[----:B------:R-:W-:Y:S02]  /*1a50*/  HADD2.F32 R54, -RZ, R64.H0_H0 ;  /* 0x20000040ff367230 */ /* 0x000fe40000004100 */
[----:B------:R-:W-:Y:S01]  /*1a60*/  FADD.FTZ R53, R70, -R53 ;  /* 0x8000003546357221 */ /* 0x000fe20000010000 */
[--C-:B------:R-:W-:Y:S02]  /*1a70*/  HADD2.F32 R59, -RZ, R102.reuse.H0_H0 ;  /* 0x20000066ff3b7230 */ /* 0x100fe40000004100 */
[----:B------:R-:W-:Y:S02]  /*1a80*/  HADD2.F32 R60, -RZ, R65.H0_H0 ;  /* 0x20000041ff3c7230 */ /* 0x000fe40000004100 */
[----:B------:R-:W-:Y:S01]  /*1a90*/  FMUL.FTZ R52, R53, UR24 ;  /* 0x0000001835347c20 */ /* 0x000fe20008410000 */
[----:B------:R-:W-:-:S02]  /*1aa0*/  HADD2.F32 R61, -RZ, R102.H1_H1 ;  /* 0x30000066ff3d7230 */ /* 0x000fc40000004100 */
[--C-:B------:R-:W-:Y:S02]  /*1ab0*/  HADD2.F32 R63, -RZ, R58.reuse.H1_H1 ;  /* 0x3000003aff3f7230 */ /* 0x100fe40000004100 */
[----:B------:R-:W-:Y:S01]  /*1ac0*/  FMUL.FTZ R53, R52, UR12 ;  /* 0x0000000c34357c20 */ /* 0x000fe20008410000 */
[----:B------:R-:W-:Y:S02]  /*1ad0*/  HADD2.F32 R57, -RZ, R57.H0_H0 ;  /* 0x20000039ff397230 */ /* 0x000fe40000004100 */
[----:B------:R-:W-:Y:S02]  /*1ae0*/  HADD2.F32 R58, -RZ, R58.H0_H0 ;  /* 0x2000003aff3a7230 */ /* 0x000fe40000004100 */
[C---:B------:R-:W-:Y:S01]  /*1af0*/  FFMA.FTZ R62, R53.reuse, R56, R16 ;  /* 0x00000038353e7223 */ /* 0x040fe20000010010 */
[----:B------:R-:W-:Y:S01]  /*1b00*/  FMUL.FTZ R16, R53, R54 ;  /* 0x0000003635107220 */ /* 0x000fe20000410000 */
[--C-:B------:R-:W-:Y:S01]  /*1b10*/  FFMA.FTZ R54, R72, UR4, R94.reuse ;  /* 0x0000000448367c23 */ /* 0x100fe2000801005e */
[--C-:B------:R-:W-:Y:S01]  /*1b20*/  FFMA.FTZ R53, R73, UR4, R94.reuse ;  /* 0x0000000449357c23 */ /* 0x100fe2000801005e */
[----:B------:R-:W-:-:S02]  /*1b30*/  FFMA.FTZ R56, R76, UR4, R94 ;  /* 0x000000044c387c23 */ /* 0x000fc4000801005e */
[----:B------:R-:W-:Y:S01]  /*1b40*/  FADD.FTZ R54, R71, -R54 ;  /* 0x8000003647367221 */ /* 0x000fe20000010000 */
[----:B------:R-:W-:Y:S01]  /*1b50*/  FADD.FTZ R55, R74, -R53 ;  /* 0x800000354a377221 */ /* 0x000fe20000010000 */
[----:B------:R-:W-:Y:S02]  /*1b60*/  FADD.FTZ R56, R75, -R56 ;  /* 0x800000384b387221 */ /* 0x000fe40000010000 */
[----:B------:R-:W-:Y:S01]  /*1b70*/  FMUL.FTZ R53, R54, UR24 ;  /* 0x0000001836357c20 */ /* 0x000fe20008410000 */
[----:B------:R-:W-:Y:S01]  /*1b80*/  FMUL.FTZ R54, R55, UR24 ;  /* 0x0000001837367c20 */ /* 0x000fe20008410000 */
[----:B------:R-:W-:Y:S02]  /*1b90*/  FMUL.FTZ R55, R56, UR24 ;  /* 0x0000001838377c20 */ /* 0x000fe40008410000 */
[----:B------:R-:W-:Y:S01]  /*1ba0*/  FMUL.FTZ R56, R53, UR12 ;  /* 0x0000000c35387c20 */ /* 0x000fe20008410000 */
[----:B------:R-:W-:Y:S01]  /*1bb0*/  FMUL.FTZ R103, R54, UR12 ;  /* 0x0000000c36677c20 */ /* 0x000fe20008410000 */
[----:B------:R-:W-:-:S02]  /*1bc0*/  FMUL.FTZ R104, R55, UR12 ;  /* 0x0000000c37687c20 */ /* 0x000fc40008410000 */
[----:B------:R-:W-:Y:S01]  /*1bd0*/  FMUL.FTZ R59, R56, R59 ;  /* 0x0000003b383b7220 */ /* 0x000fe20000410000 */
[C---:B------:R-:W-:Y:S01]  /*1be0*/  FMUL.FTZ R60, R103.reuse, R60 ;  /* 0x0000003c673c7220 */ /* 0x040fe20000410000 */
[C---:B------:R-:W-:Y:S01]  /*1bf0*/  FMUL.FTZ R61, R104.reuse, R61 ;  /* 0x0000003d683d7220 */ /* 0x040fe20000410000 */
[--C-:B------:R-:W-:Y:S01]  /*1c00*/  FFMA.FTZ R103, R103, R57, R18.reuse ;  /* 0x0000003967677223 */ /* 0x100fe20000010012 */
[----:B------:R-:W-:Y:S01]  /*1c10*/  FFMA.FTZ R104, R104, R58, R19 ;  /* 0x0000003a68687223 */ /* 0x000fe20000010013 */
[----:B------:R-:W-:Y:S01]  /*1c20*/  F2FP.F16.F32.PACK_AB R16, R59, R16 ;  /* 0x000000103b10723e */ /* 0x000fe200000000ff */
[----:B------:R-:W-:Y:S01]  /*1c30*/  FFMA.FTZ R63, R56, R63, R17 ;  /* 0x0000003f383f7223 */ /* 0x000fe20000010011 */
[----:B------:R-:W-:Y:S02]  /*1c40*/  F2FP.F16.F32.PACK_AB R60, R61, R60 ;  /* 0x0000003c3d3c723e */ /* 0x000fe400000000ff */
[C---:B------:R-:W-:Y:S02]  /*1c50*/  PRMT R18, R16.reuse, 0x7632, R18 ;  /* 0x0000763210127816 */ /* 0x040fe40000000012 */
[----:B------:R-:W-:-:S02]  /*1c60*/  PRMT R61, R16, 0x7610, R61 ;  /* 0x00007610103d7816 */ /* 0x000fc4000000003d */
[C---:B------:R-:W-:Y:S02]  /*1c70*/  PRMT R59, R60.reuse, 0x7632, R59 ;  /* 0x000076323c3b7816 */ /* 0x040fe4000000003b */
[----:B------:R-:W-:-:S07]  /*1c80*/  PRMT R58, R60, 0x7610, R58 ;  /* 0x000076103c3a7816 */ /* 0x000fce000000003a */
.L_x_4137:
[----:B------:R-:W0:Y:S01]  /*1c90*/  @P0 LDC.64 R56, c[0x0][0x478] ;  /* 0x00011e00ff380b82 */ /* 0x000e220000000a00 */
[----:B------:R-:W-:Y:S02]  /*1ca0*/  LOP3.LUT R18, R18, 0xffff, RZ, 0xc0, !PT ;  /* 0x0000ffff12127812 */ /* 0x000fe400078ec0ff */
[----:B------:R-:W-:-:S03]  /*1cb0*/  PRMT R59, R58, 0x5410, R59 ;  /* 0x000054103a3b7816 */ /* 0x000fc6000000003b */
[----:B------:R-:W-:Y:S02]  /*1cc0*/  IMAD.WIDE.U32 R18, R18, 0x10000, RZ ;  /* 0x0001000012127825 */ /* 0x000fe400078e00ff */
[----:B------:R-:W1:Y:S01]  /*1cd0*/  LDC.64 R16, c[0x0][0x468] ;  /* 0x00011a00ff107b82 */ /* 0x000e620000000a00 */
[----:B------:R-:W-:Y:S02]  /*1ce0*/  LOP3.LUT R58, R18, 0xffff, R61, 0xf8, !PT ;  /* 0x0000ffff123a7812 */ /* 0x000fe400078ef83d */
[----:B------:R-:W-:Y:S02]  /*1cf0*/  LOP3.LUT R59, R59, R19, RZ, 0xfc, !PT ;  /* 0x000000133b3b7212 */ /* 0x000fe400078efcff */
[----:B------:R-:W-:Y:S02]  /*1d00*/  MOV R18, R103 ;  /* 0x0000006700127202 */ /* 0x000fe40000000f00 */
[----:B------:R-:W-:Y:S01]  /*1d10*/  MOV R19, R104 ;  /* 0x0000006800137202 */ /* 0x000fe20000000f00 */
[----:B0-----:R-:W-:-:S05]  /*1d20*/  @P0 IMAD.WIDE.U32 R56, R2, 0x10, R56 ;  /* 0x0000001002380825 */ /* 0x001fca00078e0038 */
[----:B------:R0:W-:Y:S01]  /*1d30*/  @P0 STG.E.128 desc[UR14][R56.64], R52 ;  /* 0x0000003438000986 */ /* 0x0001e2000c101d0e */
[C---:B-1----:R-:W-:Y:S01]  /*1d40*/  IMAD.WIDE.U32 R60, R2.reuse, 0x8, R16 ;  /* 0x00000008023c7825 */ /* 0x042fe200078e0010 */
[----:B------:R-:W-:Y:S02]  /*1d50*/  MOV R16, R62 ;  /* 0x0000003e00107202 */ /* 0x000fe40000000f00 */
[----:B------:R-:W-:Y:S02]  /*1d60*/  MOV R17, R63 ;  /* 0x0000003f00117202 */ /* 0x000fe40000000f00 */
[----:B------:R0:W-:Y:S01]  /*1d70*/  STG.E.64 desc[UR14][R60.64], R58 ;  /* 0x0000003a3c007986 */ /* 0x0001e2000c101b0e */
[----:B------:R-:W-:-:S07]  /*1d80*/  IADD3 R2, PT, PT, R2, 0x80, RZ ;  /* 0x0000008002027810 */ /* 0x000fce0007ffe0ff */
.L_x_4135:
[----:B------:R-:W-:Y:S05]  /*1d90*/  BSYNC.RECONVERGENT B1 ;  /* 0x0000000000017941 */ /* 0x000fea0003800200 */
.L_x_4134:
        /* <DEDUP_REMOVED lines=8> */
[----:B------:R-:W-:-:S04]  /*1e20*/  SHF.R.U32.HI R59, RZ, 0x10, R57 ;  /* 0x00000010ff3b7819 */ /* 0x000fc80000011639 */
[----:B------:R-:W-:-:S05]  /*1e30*/  PRMT R58, R59, 0x5410, R58 ;  /* 0x000054103b3a7816 */ /* 0x000fca000000003a */
[----:B------:R-:W-:Y:S05]  /*1e40*/  @!P0 BRA `(.L_x_4140) ;  /* 0x00000000009c8947 */ /* 0x000fea0003800000 */
[----:B------:R-:W-:Y:S01]  /*1e50*/  FFMA.FTZ R53, R77, UR4, R94 ;  /* 0x000000044d357c23 */ /* 0x000fe2000801005e */
[----:B------:R-:W-:Y:S02]  /*1e60*/  HADD2.F32 R56, -RZ, R56.H0_H0 ;  /* 0x20000038ff387230 */ /* 0x000fe40000004100 */
[--C-:B------:R-:W-:Y:S02]  /*1e70*/  HADD2.F32 R54, -RZ, R97.reuse.H0_H0 ;  /* 0x20000061ff367230 */ /* 0x100fe40000004100 */
[----:B------:R-:W-:Y:S01]  /*1e80*/  FADD.FTZ R53, R78, -R53 ;  /* 0x800000354e357221 */ /* 0x000fe20000010000 */
[----:B------:R-:W-:Y:S02]  /*1e90*/  HADD2.F32 R59, -RZ, R97.H1_H1 ;  /* 0x30000061ff3b7230 */ /* 0x000fe40000004100 */
[--C-:B------:R-:W-:Y:S02]  /*1ea0*/  HADD2.F32 R60, -RZ, R98.reuse.H0_H0 ;  /* 0x20000062ff3c7230 */ /* 0x100fe40000004100 */
        /* <DEDUP_REMOVED lines=31> */
[----:B------:R-:W-:Y:S01]  /*20a0*/  PRMT R58, R60, 0x7610, R58 ;  /* 0x000076103c3a7816 */ /* 0x000fe2000000003a */
[----:B------:R-:W-:Y:S06]  /*20b0*/  BRA `(.L_x_4141) ;  /* 0x0000000000987947 */ /* 0x000fec0003800000 */
.L_x_4140:
        /* <DEDUP_REMOVED lines=16> */
[----:B------:R-:W-:Y:S02]  /*21c0*/  HADD2.F32 R59, -RZ, R97.H1_H1 ;  /* 0x30000061ff3b7230 */ /* 0x000fe40000004100 */
        /* <DEDUP_REMOVED lines=20> */
[----:B------:R-:W-:-:S07]  /*2310*/  PRMT R58, R60, 0x7610, R58 ;  /* 0x000076103c3a7816 */ /* 0x000fce000000003a */
.L_x_4141:
        /* <DEDUP_REMOVED lines=16> */
.L_x_4139:
[----:B------:R-:W-:Y:S05]  /*2420*/  BSYNC.RECONVERGENT B1 ;  /* 0x0000000000017941 */ /* 0x000fea0003800200 */
.L_x_4138:
[----:B------:R-:W-:Y:S05]  /*2430*/  @!P2 BRA `(.L_x_4142) ;  /* 0x000000180094a947 */ /* 0x000fea0003800000 */
[----:B0-2---:R-:W0:Y:S02]  /*2440*/  LDC.64 R56, c[0x0][0x390] ;  /* 0x0000e400ff387b82 */ /* 0x005e240000000a00 */
        /* <DEDUP_REMOVED lines=36> */
[----:B------:R-:W-:Y:S01]  /*2690*/  FMUL.FTZ R103, R104, R103 ;  /* 0x0000006768677220 */ /* 0x000fe20000410000 */
[----:B------:R-:W-:Y:S01]  /*26a0*/  FFMA.FTZ R63, R56, R63, R9 ;  /* 0x0000003f383f7223 */ /* 0x000fe20000010009 */
[----:B------:R-:W-:Y:S01]  /*26b0*/  FFMA.FTZ R94, R61, R57, R10 ;  /* 0x000000393d5e7223 */ /* 0x000fe2000001000a */
[----:B------:R-:W-:Y:S02]  /*26c0*/  F2FP.F16.F32.PACK_AB R8, R59, R8 ;  /* 0x000000083b08723e */ /* 0x000fe400000000ff */
[----:B------:R-:W-:Y:S01]  /*26d0*/  F2FP.F16.F32.PACK_AB R60, R103, R60 ;  /* 0x0000003c673c723e */ /* 0x000fe200000000ff */
[----:B------:R-:W-:Y:S01]  /*26e0*/  FFMA.FTZ R103, R104, R58, R11 ;  /* 0x0000003a68677223 */ /* 0x000fe2000001000b */
[C---:B------:R-:W-:Y:S02]  /*26f0*/  PRMT R56, R8.reuse, 0x7632, R56 ;  /* 0x0000763208387816 */ /* 0x040fe40000000038 */
[----:B------:R-:W-:-:S02]  /*2700*/  PRMT R61, R8, 0x7610, R61 ;  /* 0x00007610083d7816 */ /* 0x000fc4000000003d */
[C---:B------:R-:W-:Y:S02]  /*2710*/  PRMT R59, R60.reuse, 0x7632, R59 ;  /* 0x000076323c3b7816 */ /* 0x040fe4000000003b */
[----:B------:R-:W-:Y:S01]  /*2720*/  PRMT R58, R60, 0x7610, R58 ;  /* 0x000076103c3a7816 */ /* 0x000fe2000000003a */
[----:B------:R-:W-:Y:S06]  /*2730*/  BRA `(.L_x_4144) ;  /* 0x0000000000987947 */ /* 0x000fec0003800000 */
.L_x_4143:
[--C-:B------:R-:W-:Y:S01]  /*2740*/  FFMA.FTZ R59, R85, UR4, R94.reuse ;  /* 0x00000004553b7c23 */ /* 0x100fe2000801005e */
[----:B------:R-:W-:Y:S02]  /*2750*/  HADD2.F32 R56, -RZ, R56.H0_H0 ;  /* 0x20000038ff387230 */ /* 0x000fe40000004100 */
[----:B------:R-:W-:Y:S01]  /*2760*/  FFMA.FTZ R61, R89, UR4, R94 ;  /* 0x00000004593d7c23 */ /* 0x000fe2000801005e */
[----:B------:R-:W-:Y:S02]  /*2770*/  HADD2.F32 R60, -RZ, R99.H0_H0 ;  /* 0x20000063ff3c7230 */ /* 0x000fe40000004100 */
[----:B------:R-:W-:Y:S01]  /*2780*/  FADD.FTZ R59, R86, -R59 ;  /* 0x8000003b563b7221 */ /* 0x000fe20000010000 */
[----:B------:R-:W-:Y:S02]  /*2790*/  HADD2.F32 R103, -RZ, R100.H1_H1 ;  /* 0x30000064ff677230 */ /* 0x000fe40000004100 */
[----:B------:R-:W-:Y:S01]  /*27a0*/  FADD.FTZ R61, R90, -R61 ;  /* 0x8000003d5a3d7221 */ /* 0x000fe20000010000 */
[----:B------:R-:W-:-:S02]  /*27b0*/  HADD2.F32 R63, -RZ, R58.H1_H1 ;  /* 0x3000003aff3f7230 */ /* 0x000fc40000004100 */
[----:B------:R-:W-:Y:S01]  /*27c0*/  FMUL.FTZ R59, R59, UR24 ;  /* 0x000000183b3b7c20 */ /* 0x000fe20008410000 */
[----:B------:R-:W-:Y:S02]  /*27d0*/  HADD2.F32 R57, -RZ, R57.H0_H0 ;  /* 0x20000039ff397230 */ /* 0x000fe40000004100 */
[----:B------:R-:W-:Y:S01]  /*27e0*/  FMUL.FTZ R61, R61, UR24 ;  /* 0x000000183d3d7c20 */ /* 0x000fe20008410000 */
[----:B------:R-:W-:Y:S02]  /*27f0*/  HADD2.F32 R58, -RZ, R58.H0_H0 ;  /* 0x2000003aff3a7230 */ /* 0x000fe40000004100 */
[----:B------:R-:W-:Y:S01]  /*2800*/  FMUL.FTZ R59, R59, UR12 ;  /* 0x0000000c3b3b7c20 */ /* 0x000fe20008410000 */
[----:B------:R-:W-:-:S03]  /*2810*/  FMUL.FTZ R61, R61, UR12 ;  /* 0x0000000c3d3d7c20 */ /* 0x000fc60008410000 */
[C---:B------:R-:W-:Y:S01]  /*2820*/  FFMA.FTZ R62, R59.reuse, R56, R8 ;  /* 0x000000383b3e7223 */ /* 0x040fe20000010008 */
[--C-:B------:R-:W-:Y:S01]  /*2830*/  FFMA.FTZ R56, R88, UR4, R94.reuse ;  /* 0x0000000458387c23 */ /* 0x100fe2000801005e */
[----:B------:R-:W-:Y:S01]  /*2840*/  FFMA.FTZ R94, R92, UR4, R94 ;  /* 0x000000045c5e7c23 */ /* 0x000fe2000801005e */
[----:B------:R-:W-:Y:S01]  /*2850*/  FMUL.FTZ R8, R59, R60 ;  /* 0x0000003c3b087220 */ /* 0x000fe20000410000 */
[----:B------:R-:W-:Y:S02]  /*2860*/  HADD2.F32 R59, -RZ, R99.H1_H1 ;  /* 0x30000063ff3b7230 */ /* 0x000fe40000004100 */
[----:B------:R-:W-:Y:S01]  /*2870*/  FADD.FTZ R56, R87, -R56 ;  /* 0x8000003857387221 */ /* 0x000fe20000010000 */
[----:B------:R-:W-:Y:S01]  /*2880*/  FADD.FTZ R94, R91, -R94 ;  /* 0x8000005e5b5e7221 */ /* 0x000fe20000010000 */
[----:B------:R-:W-:Y:S02]  /*2890*/  HADD2.F32 R60, -RZ, R100.H0_H0 ;  /* 0x20000064ff3c7230 */ /* 0x000fe40000004100 */
        /* <DEDUP_REMOVED lines=8> */
[----:B------:R-:W-:-:S03]  /*2920*/  FFMA.FTZ R63, R56, R63, R9 ;  /* 0x0000003f383f7223 */ /* 0x000fc60000010009 */
[----:B------:R-:W-:Y:S02]  /*2930*/  F2FP.F16.F32.PACK_AB R8, R59, R8 ;  /* 0x000000083b08723e */ /* 0x000fe400000000ff */
[----:B------:R-:W-:Y:S01]  /*2940*/  F2FP.F16.F32.PACK_AB R60, R103, R60 ;  /* 0x0000003c673c723e */ /* 0x000fe200000000ff */
[----:B------:R-:W-:Y:S01]  /*2950*/  FFMA.FTZ R103, R104, R58, R11 ;  /* 0x0000003a68677223 */ /* 0x000fe2000001000b */
[C---:B------:R-:W-:Y:S02]  /*2960*/  PRMT R56, R8.reuse, 0x7632, R56 ;  /* 0x0000763208387816 */ /* 0x040fe40000000038 */
[----:B------:R-:W-:Y:S02]  /*2970*/  PRMT R61, R8, 0x7610, R61 ;  /* 0x00007610083d7816 */ /* 0x000fe4000000003d */
[C---:B------:R-:W-:Y:S02]  /*2980*/  PRMT R59, R60.reuse, 0x7632, R59 ;  /* 0x000076323c3b7816 */ /* 0x040fe4000000003b */
[----:B------:R-:W-:-:S07]  /*2990*/  PRMT R58, R60, 0x7610, R58 ;  /* 0x000076103c3a7816 */ /* 0x000fce000000003a */
.L_x_4144:
        /* <DEDUP_REMOVED lines=16> */
.L_x_4133:
        /* <DEDUP_REMOVED lines=10> */
[----:B------:R-:W-:Y:S02]  /*2b40*/  HADD2.F32 R60, -RZ, R65.H0_H0 ;  /* 0x20000041ff3c7230 */ /* 0x000fe40000004100 */
[----:B------:R-:W-:Y:S01]  /*2b50*/  FADD.FTZ R62, R75, -R58 ;  /* 0x8000003a4b3e7221 */ /* 0x000fe20000010000 */
[----:B------:R-:W-:Y:S01]  /*2b60*/  FADD.FTZ R59, R74, -R59 ;  /* 0x8000003b4a3b7221 */ /* 0x000fe20000010000 */
[----:B------:R-:W-:Y:S01]  /*2b70*/  FFMA.FTZ R58, R72, UR4, R94 ;  /* 0x00000004483a7c23 */ /* 0x000fe2000801005e */
[--C-:B------:R-:W-:Y:S02]  /*2b80*/  HADD2.F32 R61, -RZ, R102.reuse.H0_H0 ;  /* 0x20000066ff3d7230 */ /* 0x100fe40000004100 */
[----:B-----5:R-:W-:Y:S01]  /*2b90*/  FFMA.FTZ R62, R62, UR24, R7 ;  /* 0x000000183e3e7c23 */ /* 0x020fe20008010007 */
[----:B------:R-:W-:Y:S01]  /*2ba0*/  FFMA.FTZ R63, R59, UR24, R6 ;  /* 0x000000183b3f7c23 */ /* 0x000fe20008010006 */
[----:B------:R-:W-:Y:S01]  /*2bb0*/  FADD.FTZ R58, R71, -R58 ;  /* 0x8000003a473a7221 */ /* 0x000fe20000010000 */
[----:B------:R-:W-:Y:S01]  /*2bc0*/  FFMA.FTZ R59, R3, UR4, R94 ;  /* 0x00000004033b7c23 */ /* 0x000fe2000801005e */
[----:B------:R-:W-:-:S02]  /*2bd0*/  HADD2.F32 R109, -RZ, R102.H1_H1 ;  /* 0x30000066ff6d7230 */ /* 0x000fc40000004100 */
[----:B------:R-:W-:Y:S01]  /*2be0*/  FMUL.FTZ R63, R63, UR12 ;  /* 0x0000000c3f3f7c20 */ /* 0x000fe20008410000 */
[----:B------:R-:W-:Y:S01]  /*2bf0*/  FFMA.FTZ R104, R58, UR24, R5 ;  /* 0x000000183a687c23 */ /* 0x000fe20008010005 */
[----:B------:R-:W-:Y:S01]  /*2c00*/  FADD.FTZ R59, R70, -R59 ;  /* 0x8000003b463b7221 */ /* 0x000fe20000010000 */
[----:B------:R-:W-:Y:S01]  /*2c10*/  FMUL.FTZ R62, R62, UR12 ;  /* 0x0000000c3e3e7c20 */ /* 0x000fe20008410000 */
[----:B------:R-:W-:Y:S01]  /*2c20*/  FMUL.FTZ R105, R60, R63 ;  /* 0x0000003f3c697220 */ /* 0x000fe20000410000 */
[----:B------:R-:W-:Y:S01]  /*2c30*/  FMUL.FTZ R104, R104, UR12 ;  /* 0x0000000c68687c20 */ /* 0x000fe20008410000 */
[----:B------:R-:W-:Y:S01]  /*2c40*/  FFMA.FTZ R103, R59, UR24, R4 ;  /* 0x000000183b677c23 */ /* 0x000fe20008010004 */
[----:B------:R-:W-:Y:S01]  /*2c50*/  HADD2.F32 R106, -RZ, R64.H0_H0 ;  /* 0x20000040ff6a7230 */ /* 0x000fe20000004100 */
[----:B------:R-:W0:Y:S01]  /*2c60*/  LDC.64 R58, c[0x0][0x468] ;  /* 0x00011a00ff3a7b82 */ /* 0x000e220000000a00 */
[----:B------:R-:W-:Y:S01]  /*2c70*/  FMUL.FTZ R108, R61, R104 ;  /* 0x000000683d6c7220 */ /* 0x000fe20000410000 */
[----:B------:R-:W-:Y:S01]  /*2c80*/  FMUL.FTZ R109, R109, R62 ;  /* 0x0000003e6d6d7220 */ /* 0x000fe20000410000 */
[----:B------:R-:W-:Y:S01]  /*2c90*/  FMUL.FTZ R103, R103, UR12 ;  /* 0x0000000c67677c20 */ /* 0x000fe20008410000 */
[----:B------:R-:W-:Y:S03]  /*2ca0*/  F2F.F16.F32 R105, R105 ;  /* 0x0000006900697304 */ /* 0x000fe60000200800 */
[----:B------:R-:W-:-:S05]  /*2cb0*/  FMUL.FTZ R106, R106, R103 ;  /* 0x000000676a6a7220 */ /* 0x000fca0000410000 */
[----:B------:R-:W1:Y:S08]  /*2cc0*/  F2F.F16.F32 R60, R108 ;  /* 0x0000006c003c7304 */ /* 0x000e700000200800 */
[----:B------:R-:W3:Y:S01]  /*2cd0*/  F2F.F16.F32 R110, R109 ;  /* 0x0000006d006e7304 */ /* 0x000ee20000200800 */
[C---:B0-----:R-:W-:Y:S01]  /*2ce0*/  IMAD.WIDE.U32 R58, R2.reuse, 0x8, R58 ;  /* 0x00000008023a7825 */ /* 0x041fe200078e003a */
[----:B------:R-:W-:-:S06]  /*2cf0*/  IADD3 R2, PT, PT, R2, 0x80, RZ ;  /* 0x0000008002027810 */ /* 0x000fcc0007ffe0ff */
[----:B------:R-:W0:Y:S01]  /*2d00*/  F2F.F16.F32 R107, R106 ;  /* 0x0000006a006b7304 */ /* 0x000e220000200800 */
[----:B-1----:R-:W-:Y:S01]  /*2d10*/  IMAD.WIDE.U32 R60, R60, 0x10000, RZ ;  /* 0x000100003c3c7825 */ /* 0x002fe200078e00ff */
[----:B---3--:R-:W-:-:S04]  /*2d20*/  PRMT R105, R105, 0x5410, R110 ;  /* 0x0000541069697816 */ /* 0x008fc8000000006e */
[----:B------:R-:W-:Y:S02]  /*2d30*/  LOP3.LUT R61, R105, R61, RZ, 0xfc, !PT ;  /* 0x0000003d693d7212 */ /* 0x000fe400078efcff */
        /* <DEDUP_REMOVED lines=12> */
.L_x_4147:
[----:B------:R-:W-:Y:S05]  /*2e00*/  BSYNC.RECONVERGENT B1 ;  /* 0x0000000000017941 */ /* 0x000fea0003800200 */
.L_x_4146:
[----:B------:R-:W-:Y:S04]  /*2e10*/  BSSY.RECONVERGENT B1, `(.L_x_4148) ;  /* 0x0000033000017945 */ /* 0x000fe80003800200 */
[----:B------:R-:W-:Y:S05]  /*2e20*/  @!P3 BRA `(.L_x_4149) ;  /* 0x0000000000c4b947 */ /* 0x000fea0003800000 */
[----:B------:R-:W0:Y:S02]  /*2e30*/  LDC.64 R56, c[0x0][0x390] ;  /* 0x0000e400ff387b82 */ /* 0x000e240000000a00 */
[----:B0-----:R-:W-:-:S06]  /*2e40*/  IMAD.WIDE.U32 R56, R2, 0x8, R56 ;  /* 0x0000000802387825 */ /* 0x001fcc00078e0038 */
[----:B------:R-:W2:Y:S01]  /*2e50*/  LDG.E.64 R56, desc[UR14][R56.64] ;  /* 0x0000000e38387981 */ /* 0x000ea2000c1e1b00 */
[--C-:B------:R-:W-:Y:S01]  /*2e60*/  FFMA.FTZ R58, R84, UR4, R94.reuse ;  /* 0x00000004543a7c23 */ /* 0x100fe2000801005e */
[----:B------:R-:W-:Y:S01]  /*2e70*/  FFMA.FTZ R59, R81, UR4, R94 ;  /* 0x00000004513b7c23 */ /* 0x000fe2000801005e */
[--C-:B------:R-:W-:Y:S02]  /*2e80*/  HADD2.F32 R60, -RZ, R98.reuse.H0_H0 ;  /* 0x20000062ff3c7230 */ /* 0x100fe40000004100 */
[----:B------:R-:W-:Y:S01]  /*2e90*/  FADD.FTZ R62, R83, -R58 ;  /* 0x8000003a533e7221 */ /* 0x000fe20000010000 */
[----:B------:R-:W-:Y:S01]  /*2ea0*/  FADD.FTZ R59, R82, -R59 ;  /* 0x8000003b523b7221 */ /* 0x000fe20000010000 */
[----:B------:R-:W-:Y:S01]  /*2eb0*/  FFMA.FTZ R58, R80, UR4, R94 ;  /* 0x00000004503a7c23 */ /* 0x000fe2000801005e */
[----:B------:R-:W-:Y:S02]  /*2ec0*/  HADD2.F32 R61, -RZ, R97.H1_H1 ;  /* 0x30000061ff3d7230 */ /* 0x000fe40000004100 */
        /* <DEDUP_REMOVED lines=39> */
.L_x_4149:
[----:B------:R-:W-:Y:S05]  /*3140*/  BSYNC.RECONVERGENT B1 ;  /* 0x0000000000017941 */ /* 0x000fea0003800200 */
.L_x_4148:
        /* <DEDUP_REMOVED lines=15> */
[----:B------:R-:W-:Y:S01]  /*3240*/  FMUL.FTZ R63, R63, UR12 ;  /* 0x0000000c3f3f7c20 */ /* 0x000fe20008410000 */
[----:B------:R-:W-:Y:S01]  /*3250*/  FADD.FTZ R59, R86, -R59 ;  /* 0x8000003b563b7221 */ /* 0x000fe20000010000 */
[----:B------:R-:W-:Y:S01]  /*3260*/  FFMA.FTZ R94, R58, UR24, R49 ;  /* 0x000000183a5e7c23 */ /* 0x000fe20008010031 */
[----:B------:R-:W-:Y:S01]  /*3270*/  FMUL.FTZ R62, R62, UR12 ;  /* 0x0000000c3e3e7c20 */ /* 0x000fe20008410000 */
[----:B------:R-:W-:-:S02]  /*3280*/  HADD2.F32 R61, -RZ, R99.H1_H1 ;  /* 0x30000063ff3d7230 */ /* 0x000fc40000004100 */
[----:B------:R-:W-:Y:S01]  /*3290*/  FFMA.FTZ R103, R59, UR24, R48 ;  /* 0x000000183b677c23 */ /* 0x000fe20008010030 */
[----:B------:R-:W-:Y:S01]  /*32a0*/  FMUL.FTZ R94, R94, UR12 ;  /* 0x0000000c5e5e7c20 */ /* 0x000fe20008410000 */
[----:B------:R-:W-:Y:S02]  /*32b0*/  HADD2.F32 R108, -RZ, R99.H0_H0 ;  /* 0x20000063ff6c7230 */ /* 0x000fe40000004100 */
[----:B------:R-:W-:Y:S01]  /*32c0*/  FMUL.FTZ R104, R104, R63 ;  /* 0x0000003f68687220 */ /* 0x000fe20000410000 */
[----:B------:R-:W-:Y:S01]  /*32d0*/  FMUL.FTZ R107, R107, R62 ;  /* 0x0000003e6b6b7220 */ /* 0x000fe20000410000 */
[----:B------:R-:W-:Y:S01]  /*32e0*/  FMUL.FTZ R103, R103, UR12 ;  /* 0x0000000c67677c20 */ /* 0x000fe20008410000 */
[----:B------:R-:W-:Y:S01]  /*32f0*/  FMUL.FTZ R106, R61, R94 ;  /* 0x0000005e3d6a7220 */ /* 0x000fe20000410000 */
[----:B------:R-:W0:Y:S02]  /*3300*/  LDC.64 R58, c[0x0][0x468] ;  /* 0x00011a00ff3a7b82 */ /* 0x000e240000000a00 */
[----:B------:R-:W-:Y:S01]  /*3310*/  FMUL.FTZ R105, R108, R103 ;  /* 0x000000676c697220 */ /* 0x000fe20000410000 */
[----:B------:R-:W1:Y:S08]  /*3320*/  F2F.F16.F32 R60, R106 ;  /* 0x0000006a003c7304 */ /* 0x000e700000200800 */
        /* <DEDUP_REMOVED lines=20> */
.L_x_4145:
[----:B------:R-:W-:Y:S04]  /*3470*/  BSSY.RECONVERGENT B1, `(.L_x_4150) ;  /* 0x0000036000017945 */ /* 0x000fe80003800200 */
[----:B------:R-:W-:Y:S05]  /*3480*/  @!P1 BRA `(.L_x_4151) ;  /* 0x0000000000d09947 */ /* 0x000fea0003800000 */
[----:B------:R-:W0:Y:S02]  /*3490*/  LDC.64 R56, c[0x0][0x390] ;  /* 0x0000e400ff387b82 */ /* 0x000e240000000a00 */
[----:B0-----:R-:W-:-:S06]  /*34a0*/  IMAD.WIDE.U32 R56, R2, 0x8, R56 ;  /* 0x0000000802387825 */ /* 0x001fcc00078e0038 */
[----:B------:R-:W2:Y:S01]  /*34b0*/  LDG.E.64 R56, desc[UR14][R56.64] ;  /* 0x0000000e38387981 */ /* 0x000ea2000c1e1b00 */
[--C-:B------:R-:W-:Y:S01]  /*34c0*/  FFMA.FTZ R53, R73, UR4, R94.reuse ;  /* 0x0000000449357c23 */ /* 0x100fe2000801005e */
[--C-:B------:R-:W-:Y:S01]  /*34d0*/  FFMA.FTZ R52, R76, UR4, R94.reuse ;  /* 0x000000044c347c23 */ /* 0x100fe2000801005e */
[----:B------:R-:W-:Y:S02]  /*34e0*/  HADD2.F32 R58, -RZ, R65.H0_H0 ;  /* 0x20000041ff3a7230 */ /* 0x000fe40000004100 */
[----:B------:R-:W-:Y:S01]  /*34f0*/  FFMA.FTZ R59, R3, UR4, R94 ;  /* 0x00000004033b7c23 */ /* 0x000fe2000801005e */
[----:B------:R-:W-:Y:S01]  /*3500*/  FADD.FTZ R53, R74, -R53 ;  /* 0x800000354a357221 */ /* 0x000fe20000010000 */
[----:B------:R-:W-:Y:S01]  /*3510*/  FADD.FTZ R60, R75, -R52 ;  /* 0x800000344b3c7221 */ /* 0x000fe20000010000 */
[----:B------:R-:W-:Y:S01]  /*3520*/  FFMA.FTZ R52, R72, UR4, R94 ;  /* 0x0000000448347c23 */ /* 0x000fe2000801005e */
[--C-:B------:R-:W-:Y:S02]  /*3530*/  HADD2.F32 R61, -RZ, R102.reuse.H1_H1 ;  /* 0x30000066ff3d7230 */ /* 0x100fe40000004100 */
[----:B-----5:R-:W-:Y:S01]  /*3540*/  FFMA.FTZ R54, R53, UR24, R6 ;  /* 0x0000001835367c23 */ /* 0x020fe20008010006 */
[----:B------:R-:W-:Y:S01]  /*3550*/  FFMA.FTZ R55, R60, UR24, R7 ;  /* 0x000000183c377c23 */ /* 0x000fe20008010007 */
[----:B------:R-:W-:Y:S01]  /*3560*/  FADD.FTZ R52, R71, -R52 ;  /* 0x8000003447347221 */ /* 0x000fe20000010000 */
[----:B------:R-:W-:Y:S01]  /*3570*/  FADD.FTZ R59, R70, -R59 ;  /* 0x8000003b463b7221 */ /* 0x000fe20000010000 */
[----:B------:R-:W-:Y:S01]  /*3580*/  FMUL.FTZ R105, R54, UR12 ;  /* 0x0000000c36697c20 */ /* 0x000fe20008410000 */
[----:B------:R-:W-:Y:S01]  /*3590*/  FMUL.FTZ R106, R55, UR12 ;  /* 0x0000000c376a7c20 */ /* 0x000fe20008410000 */
[----:B------:R-:W-:Y:S01]  /*35a0*/  FFMA.FTZ R53, R52, UR24, R5 ;  /* 0x0000001834357c23 */ /* 0x000fe20008010005 */
[----:B------:R-:W-:-:S02]  /*35b0*/  HADD2.F32 R63, -RZ, R102.H0_H0 ;  /* 0x20000066ff3f7230 */ /* 0x000fc40000004100 */
[----:B------:R-:W-:Y:S01]  /*35c0*/  FMUL.FTZ R58, R58, R105 ;  /* 0x000000693a3a7220 */ /* 0x000fe20000410000 */
[----:B------:R-:W-:Y:S01]  /*35d0*/  FFMA.FTZ R52, R59, UR24, R4 ;  /* 0x000000183b347c23 */ /* 0x000fe20008010004 */
[----:B------:R-:W-:Y:S01]  /*35e0*/  FMUL.FTZ R104, R53, UR12 ;  /* 0x0000000c35687c20 */ /* 0x000fe20008410000 */
[----:B------:R-:W-:Y:S01]  /*35f0*/  FMUL.FTZ R111, R61, R106 ;  /* 0x0000006a3d6f7220 */ /* 0x000fe20000410000 */
[----:B------:R0:W-:Y:S01]  /*3600*/  F2F.F16.F32 R107, R58 ;  /* 0x0000003a006b7304 */ /* 0x0001e20000200800 */
[----:B------:R-:W1:Y:S01]  /*3610*/  LDC.64 R60, c[0x0][0x478] ;  /* 0x00011e00ff3c7b82 */ /* 0x000e620000000a00 */
[----:B------:R-:W-:Y:S02]  /*3620*/  HADD2.F32 R62, -RZ, R64.H0_H0 ;  /* 0x20000040ff3e7230 */ /* 0x000fe40000004100 */
[----:B------:R-:W-:Y:S01]  /*3630*/  FMUL.FTZ R108, R63, R104 ;  /* 0x000000683f6c7220 */ /* 0x000fe20000410000 */
[----:B------:R-:W-:-:S03]  /*3640*/  FMUL.FTZ R103, R52, UR12 ;  /* 0x0000000c34677c20 */ /* 0x000fc60008410000 */
[----:B------:R-:W3:Y:S01]  /*3650*/  F2F.F16.F32 R63, R108 ;  /* 0x0000006c003f7304 */ /* 0x000ee20000200800 */
[----:B0-----:R-:W0:Y:S01]  /*3660*/  LDC.64 R58, c[0x0][0x468] ;  /* 0x00011a00ff3a7b82 */ /* 0x001e220000000a00 */
[----:B------:R-:W-:-:S06]  /*3670*/  FMUL.FTZ R110, R62, R103 ;  /* 0x000000673e6e7220 */ /* 0x000fcc0000410000 */
[----:B------:R-:W4:Y:S01]  /*3680*/  F2F.F16.F32 R112, R111 ;  /* 0x0000006f00707304 */ /* 0x000f220000200800 */
[----:B---3--:R-:W-:-:S07]  /*3690*/  IMAD.WIDE.U32 R62, R63, 0x10000, RZ ;  /* 0x000100003f3e7825 */ /* 0x008fce00078e00ff */
[----:B------:R-:W3:Y:S01]  /*36a0*/  F2F.F16.F32 R109, R110 ;  /* 0x0000006e006d7304 */ /* 0x000ee20000200800 */
[----:B-1----:R-:W-:Y:S01]  /*36b0*/  IMAD.WIDE.U32 R60, R2, 0x10, R60 ;  /* 0x00000010023c7825 */ /* 0x002fe200078e003c */
[----:B----4-:R-:W-:-:S04]  /*36c0*/  PRMT R107, R107, 0x5410, R112 ;  /* 0x000054106b6b7816 */ /* 0x010fc80000000070 */
[----:B------:R1:W-:Y:S01]  /*36d0*/  STG.E.128 desc[UR14][R60.64], R52 ;  /* 0x000000343c007986 */ /* 0x0003e2000c101d0e */
[C---:B0-----:R-:W-:Y:S01]  /*36e0*/  IMAD.WIDE.U32 R58, R2.reuse, 0x8, R58 ;  /* 0x00000008023a7825 */ /* 0x041fe200078e003a */
[----:B------:R-:W-:Y:S02]  /*36f0*/  IADD3 R2, PT, PT, R2, 0x80, RZ ;  /* 0x0000008002027810 */ /* 0x000fe40007ffe0ff */
        /* <DEDUP_REMOVED lines=13> */
.L_x_4151:
[----:B------:R-:W-:Y:S05]  /*37d0*/  BSYNC.RECONVERGENT B1 ;  /* 0x0000000000017941 */ /* 0x000fea0003800200 */
.L_x_4150:
[----:B------:R-:W-:Y:S04]  /*37e0*/  BSSY.RECONVERGENT B1, `(.L_x_4152) ;  /* 0x0000036000017945 */ /* 0x000fe80003800200 */
[----:B------:R-:W-:Y:S05]  /*37f0*/  @!P3 BRA `(.L_x_4153) ;  /* 0x0000000000d0b947 */ /* 0x000fea0003800000 */
[----:B------:R-:W0:Y:S02]  /*3800*/  LDC.64 R56, c[0x0][0x390] ;  /* 0x0000e400ff387b82 */ /* 0x000e240000000a00 */
[----:B0-----:R-:W-:-:S06]  /*3810*/  IMAD.WIDE.U32 R56, R2, 0x8, R56 ;  /* 0x0000000802387825 */ /* 0x001fcc00078e0038 */
[----:B------:R-:W2:Y:S01]  /*3820*/  LDG.E.64 R56, desc[UR14][R56.64] ;  /* 0x0000000e38387981 */ /* 0x000ea2000c1e1b00 */
[--C-:B------:R-:W-:Y:S01]  /*3830*/  FFMA.FTZ R53, R81, UR4, R94.reuse ;  /* 0x0000000451357c23 */ /* 0x100fe2000801005e */
[--C-:B------:R-:W-:Y:S01]  /*3840*/  FFMA.FTZ R52, R84, UR4, R94.reuse ;  /* 0x0000000454347c23 */ /* 0x100fe2000801005e */
[--C-:B------:R-:W-:Y:S02]  /*3850*/  HADD2.F32 R58, -RZ, R98.reuse.H0_H0 ;  /* 0x20000062ff3a7230 */ /* 0x100fe40000004100 */
[----:B------:R-:W-:Y:S01]  /*3860*/  FFMA.FTZ R59, R77, UR4, R94 ;  /* 0x000000044d3b7c23 */ /* 0x000fe2000801005e */
[----:B------:R-:W-:Y:S01]  /*3870*/  FADD.FTZ R53, R82, -R53 ;  /* 0x8000003552357221 */ /* 0x000fe20000010000 */
[----:B------:R-:W-:Y:S01]  /*3880*/  FADD.FTZ R60, R83, -R52 ;  /* 0x80000034533c7221 */ /* 0x000fe20000010000 */
[----:B------:R-:W-:Y:S01]  /*3890*/  FFMA.FTZ R52, R80, UR4, R94 ;  /* 0x0000000450347c23 */ /* 0x000fe2000801005e */
[----:B------:R-:W-:Y:S02]  /*38a0*/  HADD2.F32 R61, -RZ, R98.H1_H1 ;  /* 0x30000062ff3d7230 */ /* 0x000fe40000004100 */
[----:B-----5:R-:W-:Y:S01]  /*38b0*/  FFMA.FTZ R54, R53, UR24, R46 ;  /* 0x0000001835367c23 */ /* 0x020fe2000801002e */
[----:B------:R-:W-:Y:S01]  /*38c0*/  FFMA.FTZ R55, R60, UR24, R47 ;  /* 0x000000183c377c23 */ /* 0x000fe2000801002f */
[----:B------:R-:W-:Y:S01]  /*38d0*/  FADD.FTZ R52, R79, -R52 ;  /* 0x800000344f347221 */ /* 0x000fe20000010000 */
[----:B------:R-:W-:Y:S01]  /*38e0*/  FADD.FTZ R59, R78, -R59 ;  /* 0x8000003b4e3b7221 */ /* 0x000fe20000010000 */
[----:B------:R-:W-:Y:S01]  /*38f0*/  FMUL.FTZ R105, R54, UR12 ;  /* 0x0000000c36697c20 */ /* 0x000fe20008410000 */
[----:B------:R-:W-:Y:S01]  /*3900*/  FMUL.FTZ R106, R55, UR12 ;  /* 0x0000000c376a7c20 */ /* 0x000fe20008410000 */
[----:B------:R-:W-:Y:S01]  /*3910*/  FFMA.FTZ R53, R52, UR24, R45 ;  /* 0x0000001834357c23 */ /* 0x000fe2000801002d */
[----:B------:R-:W-:-:S02]  /*3920*/  HADD2.F32 R63, -RZ, R97.H1_H1 ;  /* 0x30000061ff3f7230 */ /* 0x000fc40000004100 */
        /* <DEDUP_REMOVED lines=33> */
.L_x_4153:
[----:B------:R-:W-:Y:S05]  /*3b40*/  BSYNC.RECONVERGENT B1 ;  /* 0x0000000000017941 */ /* 0x000fea0003800200 */
.L_x_4152:
[----:B------:R-:W-:Y:S05]  /*3b50*/  @!P2 BRA `(.L_x_4142) ;  /* 0x0000000000cca947 */ /* 0x000fea0003800000 */
[----:B------:R-:W0:Y:S02]  /*3b60*/  LDC.64 R52, c[0x0][0x390] ;  /* 0x0000e400ff347b82 */ /* 0x000e240000000a00 */
[----:B0-----:R-:W-:-:S05]  /*3b70*/  IMAD.WIDE.U32 R52, R2, 0x8, R52 ;  /* 0x0000000802347825 */ /* 0x001fca00078e0034 */
[----:B------:R0:W2:Y:S01]  /*3b80*/  LDG.E.64 R56, desc[UR14][R52.64] ;  /* 0x0000000e34387981 */ /* 0x0000a2000c1e1b00 */
[--C-:B------:R-:W-:Y:S01]  /*3b90*/  FFMA.FTZ R55, R89, UR4, R94.reuse ;  /* 0x0000000459377c23 */ /* 0x100fe2000801005e */
[--C-:B------:R-:W-:Y:S01]  /*3ba0*/  FFMA.FTZ R58, R92, UR4, R94.reuse ;  /* 0x000000045c3a7c23 */ /* 0x100fe2000801005e */
[----:B------:R-:W-:Y:S01]  /*3bb0*/  FFMA.FTZ R59, R85, UR4, R94 ;  /* 0x00000004553b7c23 */ /* 0x000fe2000801005e */
[--C-:B------:R-:W-:Y:S02]  /*3bc0*/  HADD2.F32 R61, -RZ, R100.reuse.H1_H1 ;  /* 0x30000064ff3d7230 */ /* 0x100fe40000004100 */
[----:B------:R-:W-:Y:S01]  /*3bd0*/  FADD.FTZ R55, R90, -R55 ;  /* 0x800000375a377221 */ /* 0x000fe20000010000 */
[----:B------:R-:W-:Y:S01]  /*3be0*/  FADD.FTZ R62, R91, -R58 ;  /* 0x8000003a5b3e7221 */ /* 0x000fe20000010000 */
[----:B------:R-:W-:Y:S01]  /*3bf0*/  FFMA.FTZ R58, R88, UR4, R94 ;  /* 0x00000004583a7c23 */ /* 0x000fe2000801005e */
[----:B------:R-:W-:Y:S01]  /*3c00*/  FADD.FTZ R59, R86, -R59 ;  /* 0x8000003b563b7221 */ /* 0x000fe20000010000 */
[----:B-----5:R-:W-:Y:S01]  /*3c10*/  FFMA.FTZ R54, R55, UR24, R50 ;  /* 0x0000001837367c23 */ /* 0x020fe20008010032 */
[----:B------:R-:W-:Y:S01]  /*3c20*/  FFMA.FTZ R55, R62, UR24, R51 ;  /* 0x000000183e377c23 */ /* 0x000fe20008010033 */
[----:B------:R-:W-:Y:S01]  /*3c30*/  FADD.FTZ R58, R87, -R58 ;  /* 0x8000003a573a7221 */ /* 0x000fe20000010000 */
[----:B------:R-:W-:-:S02]  /*3c40*/  HADD2.F32 R60, -RZ, R100.H0_H0 ;  /* 0x20000064ff3c7230 */ /* 0x000fc40000004100 */
[----:B------:R-:W-:Y:S01]  /*3c50*/  FMUL.FTZ R103, R54, UR12 ;  /* 0x0000000c36677c20 */ /* 0x000fe20008410000 */
[----:B------:R-:W-:Y:S01]  /*3c60*/  FMUL.FTZ R104, R55, UR12 ;  /* 0x0000000c37687c20 */ /* 0x000fe20008410000 */
[----:B0-----:R-:W-:Y:S01]  /*3c70*/  FFMA.FTZ R53, R58, UR24, R49 ;  /* 0x000000183a357c23 */ /* 0x001fe20008010031 */
[----:B------:R-:W-:Y:S01]  /*3c80*/  FFMA.FTZ R52, R59, UR24, R48 ;  /* 0x000000183b347c23 */ /* 0x000fe20008010030 */
[----:B------:R-:W-:Y:S01]  /*3c90*/  FMUL.FTZ R106, R60, R103 ;  /* 0x000000673c6a7220 */ /* 0x000fe20000410000 */
[----:B------:R-:W-:Y:S01]  /*3ca0*/  FMUL.FTZ R109, R61, R104 ;  /* 0x000000683d6d7220 */ /* 0x000fe20000410000 */
[--C-:B------:R-:W-:Y:S02]  /*3cb0*/  HADD2.F32 R61, -RZ, R99.reuse.H1_H1 ;  /* 0x30000063ff3d7230 */ /* 0x100fe40000004100 */
[----:B------:R-:W-:Y:S01]  /*3cc0*/  FMUL.FTZ R94, R53, UR12 ;  /* 0x0000000c355e7c20 */ /* 0x000fe20008410000 */
[----:B------:R-:W-:Y:S01]  /*3cd0*/  HADD2.F32 R60, -RZ, R99.H0_H0 ;  /* 0x20000063ff3c7230 */ /* 0x000fe20000004100 */
[----:B------:R-:W0:Y:S01]  /*3ce0*/  LDC.64 R62, c[0x0][0x478] ;  /* 0x00011e00ff3e7b82 */ /* 0x000e220000000a00 */
[----:B------:R-:W-:Y:S01]  /*3cf0*/  FMUL.FTZ R105, R52, UR12 ;  /* 0x0000000c34697c20 */ /* 0x000fe20008410000 */
[----:B------:R-:W-:Y:S01]  /*3d00*/  FMUL.FTZ R108, R61, R94 ;  /* 0x0000005e3d6c7220 */ /* 0x000fe20000410000 */
[----:B------:R-:W-:Y:S02]  /*3d10*/  F2F.F16.F32 R106, R106 ;  /* 0x0000006a006a7304 */ /* 0x000fe40000200800 */
[----:B------:R-:W-:-:S03]  /*3d20*/  FMUL.FTZ R107, R60, R105 ;  /* 0x000000693c6b7220 */ /* 0x000fc60000410000 */
[----:B------:R-:W1:Y:S03]  /*3d30*/  LDC.64 R58, c[0x0][0x468] ;  /* 0x00011a00ff3a7b82 */ /* 0x000e660000000a00 */
[----:B------:R-:W3:Y:S08]  /*3d40*/  F2F.F16.F32 R61, R108 ;  /* 0x0000006c003d7304 */ /* 0x000ef00000200800 */
[----:B------:R-:W4:Y:S01]  /*3d50*/  F2F.F16.F32 R109, R109 ;  /* 0x0000006d006d7304 */ /* 0x000f220000200800 */
[----:B0-----:R-:W-:-:S07]  /*3d60*/  IMAD.WIDE.U32 R62, R2, 0x10, R62 ;  /* 0x00000010023e7825 */ /* 0x001fce00078e003e */
[----:B------:R-:W0:Y:S01]  /*3d70*/  F2F.F16.F32 R107, R107 ;  /* 0x0000006b006b7304 */ /* 0x000e220000200800 */
[----:B---3--:R-:W-:Y:S01]  /*3d80*/  IMAD.WIDE.U32 R60, R61, 0x10000, RZ ;  /* 0x000100003d3c7825 */ /* 0x008fe200078e00ff */
[----:B------:R3:W-:Y:S03]  /*3d90*/  STG.E.128 desc[UR14][R62.64], R52 ;  /* 0x000000343e007986 */ /* 0x0007e6000c101d0e */
[----:B-1----:R-:W-:Y:S01]  /*3da0*/  IMAD.WIDE.U32 R58, R2, 0x8, R58 ;  /* 0x00000008023a7825 */ /* 0x002fe200078e003a */
[----:B----4-:R-:W-:-:S04]  /*3db0*/  PRMT R109, R106, 0x5410, R109 ;  /* 0x000054106a6d7816 */ /* 0x010fc8000000006d */
[----:B------:R-:W-:Y:S02]  /*3dc0*/  LOP3.LUT R61, R109, R61, RZ, 0xfc, !PT ;  /* 0x0000003d6d3d7212 */ /* 0x000fe400078efcff */
[----:B0-----:R-:W-:-:S05]  /*3dd0*/  LOP3.LUT R60, R60, R107, RZ, 0xfc, !PT ;  /* 0x0000006b3c3c7212 */ /* 0x001fca00078efcff */
[----:B------:R3:W-:Y:S01]  /*3de0*/  STG.E.64 desc[UR14][R58.64], R60 ;  /* 0x0000003c3a007986 */ /* 0x0007e2000c101b0e */
[--C-:B--2---:R-:W-:Y:S02]  /*3df0*/  SHF.R.U32.HI R106, RZ, 0x10, R57.reuse ;  /* 0x00000010ff6a7819 */ /* 0x104fe40000011639 */
[----:B------:R-:W-:Y:S01]  /*3e00*/  SHF.R.U64 R2, R56, 0x10, R57 ;  /* 0x0000001038027819 */ /* 0x000fe20000001239 */
[----:B------:R-:W-:Y:S02]  /*3e10*/  HADD2.F32 R57, -RZ, R57.H0_H0 ;  /* 0x20000039ff397230 */ /* 0x000fe40000004100 */
[----:B------:R-:W-:Y:S02]  /*3e20*/  HADD2.F32 R56, -RZ, R56.H0_H0 ;  /* 0x20000038ff387230 */ /* 0x000fe40000004100 */
[----:B------:R-:W-:Y:S02]  /*3e30*/  HADD2.F32 R106, -RZ, R106.H0_H0 ;  /* 0x2000006aff6a7230 */ /* 0x000fe40000004100 */
[----:B------:R-:W-:Y:S01]  /*3e40*/  FFMA.FTZ R10, R103, R57, R10 ;  /* 0x00000039670a7223 */ /* 0x000fe2000001000a */
[----:B------:R-:W-:-:S02]  /*3e50*/  HADD2.F32 R2, -RZ, R2.H0_H0 ;  /* 0x20000002ff027230 */ /* 0x000fc40000004100 */
[----:B------:R-:W-:Y:S01]  /*3e60*/  FFMA.FTZ R8, R105, R56, R8 ;  /* 0x0000003869087223 */ /* 0x000fe20000010008 */
[----:B------:R-:W-:Y:S02]  /*3e70*/  FFMA.FTZ R11, R104, R106, R11 ;  /* 0x0000006a680b7223 */ /* 0x000fe4000001000b */
[----:B---3--:R-:W-:-:S07]  /*3e80*/  FFMA.FTZ R9, R94, R2, R9 ;  /* 0x000000025e097223 */ /* 0x008fce0000010009 */
.L_x_4142:
[----:B------:R-:W-:Y:S05]  /*3e90*/  BSYNC.RECONVERGENT B0 ;  /* 0x0000000000007941 */ /* 0x000fea0003800200 */
.L_x_4132:
[----:B------:R-:W-:Y:S02]  /*3ea0*/  UIADD3 UR7, UPT, UPT, UR7, UR22, URZ ;  /* 0x0000001607077290 */ /* 0x000fe4000fffe0ff */
[----:B------:R-:W-:Y:S02]  /*3eb0*/  UPLOP3.LUT UP2, UPT, UPT, UPT, UP2, 0x40, 0x4 ;  /* 0x000000000004789c */ /* 0x000fe40003f4e820 */
[----:B------:R-:W-:-:S09]  /*3ec0*/  UISETP.GE.AND UP1, UPT, UR7, UR23, UPT ;  /* 0x000000170700728c */ /* 0x000fd2000bf26270 */
[----:B------:R-:W-:Y:S05]  /*3ed0*/  BRA.U !UP1, `(.L_x_4154) ;  /* 0xffffffc909107547 */ /* 0x000fea000b83ffff */
.L_x_4123:
[----:B------:R-:W1:Y:S01]  /*3ee0*/  S2UR UR4, SR_CTAID.X ;  /* 0x00000000000479c3 */ /* 0x000e620000002500 */
[----:B------:R-:W-:Y:S01]  /*3ef0*/  BSSY.RECONVERGENT B0, `(.L_x_4155) ;  /* 0x000000f000007945 */ /* 0x000fe20003800200 */
[----:B-1----:R-:W-:-:S06]  /*3f00*/  UIMAD UR4, UR4, UR6, URZ ;  /* 0x00000006040472a4 */ /* 0x002fcc000f8e02ff */
[----:B------:R-:W-:-:S04]  /*3f10*/  MOV R0, UR4 ;  /* 0x0000000400007c02 */ /* 0x000fc80008000f00 */
[----:B------:R-:W-:Y:S01]  /*3f20*/  LEA.HI R93, R0, R93, RZ, 0x1e ;  /* 0x0000005d005d7211 */ /* 0x000fe200078ff0ff */
[----:B------:R-:W-:Y:S06]  /*3f30*/  @!P1 BRA `(.L_x_4156) ;  /* 0x0000000000289947 */ /* 0x000fec0003800000 */
[----:B------:R-:W1:Y:S08]  /*3f40*/  LDC.64 R2, c[0x0][0x440] ;  /* 0x00011000ff027b82 */ /* 0x000e700000000a00 */
[----:B-----5:R-:W4:Y:S08]  /*3f50*/  LDC.64 R4, c[0x0][0x448] ;  /* 0x00011200ff047b82 */ /* 0x020f300000000a00 */
        /* <DEDUP_REMOVED lines=8> */
.L_x_4156:
[----:B------:R-:W-:Y:S05]  /*3fe0*/  BSYNC.RECONVERGENT B0 ;  /* 0x0000000000007941 */ /* 0x000fea0003800200 */
.L_x_4155:
[----:B------:R-:W-:Y:S04]  /*3ff0*/  BSSY.RECONVERGENT B0, `(.L_x_4157) ;  /* 0x000000c000007945 */ /* 0x000fe80003800200 */
[----:B------:R-:W-:Y:S05]  /*4000*/  @!P3 BRA `(.L_x_4158) ;  /* 0x000000000028b947 */ /* 0x000fea0003800000 */
[----:B-1----:R-:W1:Y:S08]  /*4010*/  LDC.64 R2, c[0x0][0x440] ;  /* 0x00011000ff027b82 */ /* 0x002e700000000a00 */
        /* <DEDUP_REMOVED lines=9> */
.L_x_4158:
[----:B------:R-:W-:Y:S05]  /*40b0*/  BSYNC.RECONVERGENT B0 ;  /* 0x0000000000007941 */ /* 0x000fea0003800200 */
.L_x_4157:
[----:B------:R-:W-:Y:S05]  /*40c0*/  @!P2 EXIT ;  /* 0x000000000000a94d */ /* 0x000fea0003800000 */
[----:B-1----:R-:W1:Y:S08]  /*40d0*/  LDC.64 R2, c[0x0][0x440] ;  /* 0x00011000ff027b82 */ /* 0x002e700000000a00 */
[----:B-----5:R-:W4:Y:S08]  /*40e0*/  LDC.64 R4, c[0x0][0x448] ;  /* 0x00011200ff047b82 */ /* 0x020f300000000a00 */
        /* <DEDUP_REMOVED lines=8> */
.L_x_4159:
        /* <DEDUP_REMOVED lines=9> */
.L_x_6776:


//--------------------- .text._ZN10layer_norm13ln_bwd_kernelINS_13Kernel_traitsI6__halfS2_fS2_fjLj1536ELj1ELj1ELj4ELj8ENS_18Kernel_traits_baseILj1536ES2_S2_fS2_fjLj128EEEEELb0ELb1ELb0ELb1EEEvNS_9BwdParamsE --------------------------
	.section	.text._ZN10layer_norm13ln_bwd_kernelINS_13Kernel_traitsI6__halfS2_fS2_fjLj1536ELj1ELj1ELj4ELj8ENS_18Kernel_traits_baseILj1536ES2_S2_fS2_fjLj128EEEEELb0ELb1ELb0ELb1EEEvNS_9BwdParamsE,"ax",@progbits
	.align	128
        .global         _ZN10layer_norm13ln_bwd_kernelINS_13Kernel_traitsI6__halfS2_fS2_fjLj1536ELj1ELj1ELj4ELj8ENS_18Kernel_traits_baseILj1536ES2_S2_fS2_fjLj128EEEEELb0ELb1ELb0ELb1EEEvNS_9BwdParamsE
        .type           _ZN10layer_norm13ln_bwd_kernelINS_13Kernel_traitsI6__halfS2_fS2_fjLj1536ELj1ELj1ELj4ELj8ENS_18Kernel_traits_baseILj1536ES2_S2_fS2_fjLj128EEEEELb0ELb1ELb0ELb1EEEvNS_9BwdParamsE,@function
        .size           _ZN10layer_norm13ln_bwd_kernelINS_13Kernel_traitsI6__halfS2_fS2_fjLj1536ELj1ELj1ELj4ELj8ENS_18Kernel_traits_baseILj1536ES2_S2_fS2_fjLj128EEEEELb0ELb1ELb0ELb1EEEvNS_9BwdParamsE,(.L_x_6777 - _ZN10layer_norm13ln_bwd_kernelINS_13Kernel_traitsI6__halfS2_fS2_fjLj1536ELj1ELj1ELj4ELj8ENS_18Kernel_traits_baseILj1536ES2_S2_fS2_fjLj128EEEEELb0ELb1ELb0ELb1EEEvNS_9BwdParamsE)
        .other          _ZN10layer_norm13ln_bwd_kernelINS_13Kernel_traitsI6__halfS2_fS2_fjLj1536ELj1ELj1ELj4ELj8ENS_18Kernel_traits_baseILj1536ES2_S2_fS2_fjLj128EEEEELb0ELb1ELb0ELb1EEEvNS_9BwdParamsE,@"STO_CUDA_ENTRY STV_DEFAULT"
_ZN10layer_norm13ln_bwd_kernelINS_13Kernel_traitsI6__halfS2_fS2_fjLj1536ELj1ELj1ELj4ELj8ENS_18Kernel_traits_baseILj1536ES2_S2_fS2_fjLj128EEEEELb0ELb1ELb0ELb1EEEvNS_9BwdParamsE:
.text._ZN10layer_norm13ln_bwd_kernelINS_13Kernel_traitsI6__halfS2_fS2_fjLj1536ELj1ELj1ELj4ELj8ENS_18Kernel_traits_baseILj1536ES2_S2_fS2_fjLj128EEEEELb0ELb1ELb0ELb1EEEvNS_9BwdParamsE:
        /* <DEDUP_REMOVED lines=44> */
[----:B------:R-:W-:Y:S01]  /*02c0*/  UPLOP3.LUT UP2, UPT, UPT, UPT, UPT, 0x40, 0x4 ;  /* 0x000000000004789c */ /* 0x000fe20003f4e870 */
[----:B------:R-:W4:Y:S01]  /*02d0*/  LDCU UR19, c[0x0][0x388] ;  /* 0x00007100ff1377ac */ /* 0x000f220008000800 */
[C---:B0-----:R-:W-:Y:S01]  /*02e0*/  IMAD.WIDE.U32 R4, R83.reuse, 0x8, R4 ;  /* 0x0000000853047825 */ /* 0x041fe200078e0004 */
[----:B------:R-:W0:Y:S03]  /*02f0*/  LDCU.U8 UR18, c[0x0][0x410] ;  /* 0x00008200ff1277ac */ /* 0x000e260008000000 */
[C---:B---3--:R-:W-:Y:S01]  /*0300*/  IMAD.WIDE.U32 R2, R83.reuse, 0x8, R2 ;  /* 0x0000000853027825 */ /* 0x048fe200078e0002 */
[----:B-1----:R-:W3:Y:S01]  /*0310*/  LDG.E.64 R60, desc[UR16][R4.64+0x800] ;  /* 0x00080010043c7981 */ /* 0x002ee2000c1e1b00 */
[----:B------:R-:W1:Y:S03]  /*0320*/  LDCU UR22, c[0x0][0x400] ;  /* 0x00008000ff1677ac */ /* 0x000e660008000800 */
[----:B------:R-:W5:Y:S01]  /*0330*/  LDG.E.64 R58, desc[UR16][R4.64+0x400] ;  /* 0x00040010043a7981 */ /* 0x000f62000c1e1b00 */
[----:B------:R-:W0:Y:S03]  /*0340*/  LDCU.64 UR24, c[0x0][0x478] ;  /* 0x00008f00ff1877ac */ /* 0x000e260008000a00 */
[----:B------:R-:W4:Y:S01]  /*0350*/  LDG.E.64 R74, desc[UR16][R2.64+0x800] ;  /* 0x00080010024a7981 */ /* 0x000f22000c1e1b00 */
[----:B------:R-:W0:Y:S03]  /*0360*/  LDCU.128 UR8, c[0x0][0x3c0] ;  /* 0x00007800ff0877ac */ /* 0x000e260008000c00 */
[----:B------:R-:W4:Y:S01]  /*0370*/  LDG.E.64 R76, desc[UR16][R2.64+0x400] ;  /* 0x00040010024c7981 */ /* 0x000f22000c1e1b00 */
[----:B------:R-:W0:Y:S03]  /*0380*/  LDCU.64 UR20, c[0x0][0x438] ;  /* 0x00008700ff1477ac */ /* 0x000e260008000a00 */
[----:B------:R1:W4:Y:S01]  /*0390*/  LDG.E.64 R78, desc[UR16][R2.64] ;  /* 0x00000010024e7981 */ /* 0x000322000c1e1b00 */
[----:B------:R-:W0:Y:S03]  /*03a0*/  LDCU.64 UR26, c[0x0][0x380] ;  /* 0x00007000ff1a77ac */ /* 0x000e260008000a00 */
[----:B------:R0:W4:Y:S01]  /*03b0*/  LDG.E.64 R56, desc[UR16][R4.64] ;  /* 0x0000001004387981 */ /* 0x000122000c1e1b00 */
[----:B------:R-:W-:Y:S01]  /*03c0*/  LOP3.LUT R73, R83, 0x60, RZ, 0xc0, !PT ;  /* 0x0000006053497812 */ /* 0x000fe200078ec0ff */
[----:B--2---:R-:W-:-:S03]  /*03d0*/  UISETP.NE.U32.AND UP0, UPT, UR4, URZ, UPT ;  /* 0x000000ff0400728c */ /* 0x004fc6000bf05070 */
[----:B------:R-:W-:Y:S02]  /*03e0*/  LOP3.LUT R73, R73, 0x1f, R83, 0xf8, !PT ;  /* 0x0000001f49497812 */ /* 0x000fe400078ef853 */
[----:B-1----:R-:W-:Y:S02]  /*03f0*/  CS2R R2, SRZ ;  /* 0x0000000000027805 */ /* 0x002fe4000001ff00 */
[----:B------:R-:W-:Y:S01]  /*0400*/  LOP3.LUT R83, R83, 0x1f, RZ, 0xc0, !PT ;  /* 0x0000001f53537812 */ /* 0x000fe200078ec0ff */
[----:B------:R-:W-:Y:S01]  /*0410*/  UISETP.NE.AND.EX UP0, UPT, UR5, URZ, UPT, UP0 ;  /* 0x000000ff0500728c */ /* 0x000fe2000bf05300 */
[----:B------:R-:W-:Y:S01]  /*0420*/  UMOV UR6, UR7 ;  /* 0x0000000700067c82 */ /* 0x000fe20008000000 */
[--C-:B---3--:R-:W-:Y:S02]  /*0430*/  SHF.R.U64 R115, R60, 0x10, R61.reuse ;  /* 0x000000103c737819 */ /* 0x108fe4000000123d */
[----:B------:R-:W-:Y:S02]  /*0440*/  SHF.R.U32.HI R0, RZ, 0x10, R61 ;  /* 0x00000010ff007819 */ /* 0x000fe4000001163d */
[----:B-----5:R-:W-:-:S02]  /*0450*/  SHF.R.U64 R114, R58, 0x10, R59 ;  /* 0x000000103a727819 */ /* 0x020fc4000000123b */
[----:B------:R-:W-:Y:S01]  /*0460*/  PRMT R115, R0, 0x5410, R115 ;  /* 0x0000541000737816 */ /* 0x000fe20000000073 */
[----:B----4-:R-:W-:Y:S01]  /*0470*/  HADD2.F32 R66, -RZ, R74.H0_H0 ;  /* 0x2000004aff427230 */ /* 0x010fe20000004100 */
[----:B------:R-:W-:Y:S01]  /*0480*/  SHF.R.U64 R74, R74, 0x10, R75 ;  /* 0x000000104a4a7819 */ /* 0x000fe2000000124b */
[----:B------:R-:W-:Y:S02]  /*0490*/  HADD2.F32 R67, -RZ, R75.H0_H0 ;  /* 0x2000004bff437230 */ /* 0x000fe40000004100 */
[----:B------:R-:W-:Y:S01]  /*04a0*/  HADD2.F32 R68, -RZ, R76.H0_H0 ;  /* 0x2000004cff447230 */ /* 0x000fe20000004100 */
[----:B------:R-:W-:Y:S01]  /*04b0*/  SHF.R.U64 R76, R76, 0x10, R77 ;  /* 0x000000104c4c7819 */ /* 0x000fe2000000124d */
[----:B------:R-:W-:Y:S02]  /*04c0*/  HADD2.F32 R69, -RZ, R77.H0_H0 ;  /* 0x2000004dff457230 */ /* 0x000fe40000004100 */
[----:B------:R-:W-:Y:S01]  /*04d0*/  HADD2.F32 R70, -RZ, R78.H0_H0 ;  /* 0x2000004eff467230 */ /* 0x000fe20000004100 */
[----:B------:R-:W-:Y:S01]  /*04e0*/  SHF.R.U64 R78, R78, 0x10, R79 ;  /* 0x000000104e4e7819 */ /* 0x000fe2000000124f */
[----:B------:R-:W-:Y:S01]  /*04f0*/  HADD2.F32 R71, -RZ, R79.H0_H0 ;  /* 0x2000004fff477230 */ /* 0x000fe20000004100 */
[----:B------:R-:W-:-:S02]  /*0500*/  PRMT R114, R114, 0x5410, R114 ;  /* 0x0000541072727816 */ /* 0x000fc40000000072 */
[----:B0-----:R-:W-:Y:S02]  /*0510*/  SHF.R.U32.HI R4, RZ, 0x10, R59 ;  /* 0x00000010ff047819 */ /* 0x001fe4000001163b */
[--C-:B------:R-:W-:Y:S02]  /*0520*/  SHF.R.U64 R113, R56, 0x10, R57.reuse ;  /* 0x0000001038717819 */ /* 0x100fe40000001239 */
[----:B------:R-:W-:Y:S02]  /*0530*/  SHF.R.U32.HI R0, RZ, 0x10, R57 ;  /* 0x00000010ff007819 */ /* 0x000fe40000011639 */
[----:B------:R-:W-:Y:S02]  /*0540*/  SHF.R.U32.HI R75, RZ, 0x10, R75 ;  /* 0x00000010ff4b7819 */ /* 0x000fe4000001164b */
[----:B------:R-:W-:Y:S02]  /*0550*/  SHF.R.U32.HI R77, RZ, 0x10, R77 ;  /* 0x00000010ff4d7819 */ /* 0x000fe4000001164d */
[----:B------:R-:W-:Y:S01]  /*0560*/  SHF.R.U32.HI R79, RZ, 0x10, R79 ;  /* 0x00000010ff4f7819 */ /* 0x000fe2000001164f */
[----:B------:R-:W-:Y:S01]  /*0570*/  HADD2.F32 R74, -RZ, R74.H0_H0 ;  /* 0x2000004aff4a7230 */ /* 0x000fe20000004100 */
[----:B------:R-:W-:-:S02]  /*0580*/  PRMT R114, R4, 0x7610, R114 ;  /* 0x0000761004727816 */ /* 0x000fc40000000072 */
[----:B------:R-:W-:Y:S02]  /*0590*/  CS2R R4, SRZ ;  /* 0x0000000000047805 */ /* 0x000fe4000001ff00 */
[----:B------:R-:W-:Y:S01]  /*05a0*/  PRMT R113, R0, 0x5410, R113 ;  /* 0x0000541000717816 */ /* 0x000fe20000000071 */
[----:B------:R-:W-:Y:S01]  /*05b0*/  HADD2.F32 R75, -RZ, R75.H0_H0 ;  /* 0x2000004bff4b7230 */ /* 0x000fe20000004100 */
[----:B------:R-:W-:Y:S01]  /*05c0*/  MOV R0, RZ ;  /* 0x000000ff00007202 */ /* 0x000fe20000000f00 */
[----:B------:R-:W-:Y:S02]  /*05d0*/  HADD2.F32 R76, -RZ, R76.H0_H0 ;  /* 0x2000004cff4c7230 */ /* 0x000fe40000004100 */
[----:B------:R-:W-:Y:S02]  /*05e0*/  HADD2.F32 R77, -RZ, R77.H0_H0 ;  /* 0x2000004dff4d7230 */ /* 0x000fe40000004100 */
[----:B------:R-:W-:Y:S02]  /*05f0*/  HADD2.F32 R78, -RZ, R78.H0_H0 ;  /* 0x2000004eff4e7230 */ /* 0x000fe40000004100 */
[----:B------:R-:W-:-:S07]  /*0600*/  HADD2.F32 R79, -RZ, R79.H0_H0 ;  /* 0x2000004fff4f7230 */ /* 0x000fce0000004100 */
.L_x_4167:
        /* <DEDUP_REMOVED lines=50> */
[----:B------:R-:W-:-:S03]  /*0930*/  SHF.R.U64 R117, R94, 0x10, R95 ;  /* 0x000000105e757819 */ /* 0x000fc6000000125f */
[----:B------:R-:W-:Y:S01]  /*0940*/  HADD2.F32 R119, -RZ, R119.H0_H0 ;  /* 0x20000077ff777230 */ /* 0x000fe20000004100 */
[----:B------:R-:W-:Y:S01]  /*0950*/  MOV R118, R95 ;  /* 0x0000005f00767202 */ /* 0x000fe20000000f00 */
[C---:B------:R-:W-:Y:S01]  /*0960*/  FADD.FTZ R40, -R98.reuse, R40 ;  /* 0x0000002862287221 */ /* 0x040fe20000010100 */
[C---:B------:R-:W-:Y:S01]  /*0970*/  FADD.FTZ R41, -R98.reuse, R41 ;  /* 0x0000002962297221 */ /* 0x040fe20000010100 */
[----:B------:R-:W-:Y:S02]  /*0980*/  HADD2.F32 R117, -RZ, R117.H0_H0 ;  /* 0x20000075ff757230 */ /* 0x000fe40000004100 */
[----:B------:R-:W-:Y:S01]  /*0990*/  FADD.FTZ R42, -R98, R42 ;  /* 0x0000002a622a7221 */ /* 0x000fe20000010100 */
[----:B------:R-:W-:Y:S01]  /*09a0*/  SHF.R.U32.HI R116, RZ, 0x10, R95 ;  /* 0x00000010ff747819 */ /* 0x000fe2000001165f */
[----:B------:R-:W-:Y:S01]  /*09b0*/  FMUL.FTZ R102, R70, R119 ;  /* 0x0000007746667220 */ /* 0x000fe20000410000 */
[----:B------:R-:W-:Y:S01]  /*09c0*/  MOV R112, R92 ;  /* 0x0000005c00707202 */ /* 0x000fe20000000f00 */
[----:B------:R-:W-:Y:S01]  /*09d0*/  FMUL.FTZ R95, R40, UR14 ;  /* 0x0000000e285f7c20 */ /* 0x000fe20008410000 */
[----:B------:R-:W-:Y:S01]  /*09e0*/  SHF.R.U64 R111, R92, 0x10, R93 ;  /* 0x000000105c6f7819 */ /* 0x000fe2000000125d */
[----:B------:R-:W-:Y:S01]  /*09f0*/  FADD.FTZ R43, -R98, R43 ;  /* 0x0000002b622b7221 */ /* 0x000fe20000010100 */
[----:B----4-:R-:W-:Y:S01]  /*0a00*/  MOV R106, R90 ;  /* 0x0000005a006a7202 */ /* 0x010fe20000000f00 */
[----:B------:R-:W-:Y:S01]  /*0a10*/  FMUL.FTZ R101, R41, UR14 ;  /* 0x0000000e29657c20 */ /* 0x000fe20008410000 */
[----:B------:R-:W-:Y:S01]  /*0a20*/  SHF.R.U64 R109, R90, 0x10, R91 ;  /* 0x000000105a6d7819 */ /* 0x000fe2000000125b */
[C---:B------:R-:W-:Y:S01]  /*0a30*/  FADD.FTZ R44, -R98.reuse, R44 ;  /* 0x0000002c622c7221 */ /* 0x040fe20000010100 */
[----:B------:R-:W-:Y:S01]  /*0a40*/  MOV R104, R91 ;  /* 0x0000005b00687202 */ /* 0x000fe20000000f00 */
[C---:B------:R-:W-:Y:S01]  /*0a50*/  FADD.FTZ R45, -R98.reuse, R45 ;  /* 0x0000002d622d7221 */ /* 0x040fe20000010100 */
[----:B------:R-:W-:Y:S01]  /*0a60*/  SHF.R.U32.HI R92, RZ, 0x10, R91 ;  /* 0x00000010ff5c7819 */ /* 0x000fe2000001165b */
[C---:B------:R-:W-:Y:S01]  /*0a70*/  FADD.FTZ R46, -R98.reuse, R46 ;  /* 0x0000002e622e7221 */ /* 0x040fe20000010100 */
[C---:B------:R-:W-:Y:S01]  /*0a80*/  FADD.FTZ R47, -R98.reuse, R47 ;  /* 0x0000002f622f7221 */ /* 0x040fe20000010100 */
[C---:B0-----:R-:W-:Y:S01]  /*0a90*/  FADD.FTZ R86, -R98.reuse, R48 ;  /* 0x0000003062567221 */ /* 0x041fe20000010100 */
[C---:B------:R-:W-:Y:S01]  /*0aa0*/  FADD.FTZ R89, -R98.reuse, R49 ;  /* 0x0000003162597221 */ /* 0x040fe20000010100 */
[C---:B------:R-:W-:Y:S01]  /*0ab0*/  FADD.FTZ R90, -R98.reuse, R50 ;  /* 0x00000032625a7221 */ /* 0x040fe20000010100 */
[----:B------:R-:W-:Y:S01]  /*0ac0*/  FADD.FTZ R91, -R98, R51 ;  /* 0x00000033625b7221 */ /* 0x000fe20000010100 */
[----:B------:R-:W-:-:S02]  /*0ad0*/  HADD2.F32 R118, -RZ, R118.H0_H0 ;  /* 0x20000076ff767230 */ /* 0x000fc40000004100 */
[----:B------:R-:W-:Y:S01]  /*0ae0*/  FMUL.FTZ R107, R42, UR14 ;  /* 0x0000000e2a6b7c20 */ /* 0x000fe20008410000 */
[----:B------:R-:W-:Y:S01]  /*0af0*/  FMUL.FTZ R98, R78, R117 ;  /* 0x000000754e627220 */ /* 0x000fe20000410000 */
[----:B------:R-:W-:Y:S01]  /*0b00*/  FADD.FTZ R41, RZ, R102 ;  /* 0x00000066ff297221 */ /* 0x000fe20000010000 */
[----:B------:R-:W-:Y:S01]  /*0b10*/  FFMA.FTZ R42, R95, R102, RZ ;  /* 0x000000665f2a7223 */ /* 0x000fe200000100ff */
[----:B------:R-:W-:Y:S02]  /*0b20*/  HADD2.F32 R116, -RZ, R116.H0_H0 ;  /* 0x20000074ff747230 */ /* 0x000fe40000004100 */
[----:B------:R-:W-:Y:S01]  /*0b30*/  FMUL.FTZ R103, R71, R118 ;  /* 0x0000007647677220 */ /* 0x000fe20000410000 */
[----:B------:R-:W-:Y:S01]  /*0b40*/  FADD.FTZ R40, R98, R41 ;  /* 0x0000002962287221 */ /* 0x000fe20000010000 */
[----:B------:R-:W-:Y:S01]  /*0b50*/  FFMA.FTZ R42, R101, R98, R42 ;  /* 0x00000062652a7223 */ /* 0x000fe2000001002a */
[----:B------:R-:W-:Y:S02]  /*0b60*/  HADD2.F32 R112, -RZ, R112.H0_H0 ;  /* 0x20000070ff707230 */ /* 0x000fe40000004100 */
[----:B------:R-:W-:Y:S01]  /*0b70*/  FMUL.FTZ R96, R79, R116 ;  /* 0x000000744f607220 */ /* 0x000fe20000410000 */
[----:B------:R-:W-:Y:S01]  /*0b80*/  FADD.FTZ R41, R103, R40 ;  /* 0x0000002867297221 */ /* 0x000fe20000010000 */
        /* <DEDUP_REMOVED lines=42> */
[----:B------:R-:W-:Y:S02]  /*0e30*/  FFMA.FTZ R42, R90, R88, R43 ;  /* 0x000000585a2a7223 */ /* 0x000fe4000001002b */
        /* <DEDUP_REMOVED lines=16> */
[----:B---3--:R-:W-:-:S05]  /*0f40*/  @P1 HADD2.F32 R100, -RZ, R100.H0_H0 ;  /* 0x20000064ff641230 */ /* 0x008fca0000004100 */
[----:B------:R-:W-:Y:S01]  /*0f50*/  @P1 R2UR UR4, R100 ;  /* 0x00000000640412ca */ /* 0x000fe200000e0000 */
[----:B0-----:R-:W-:Y:S01]  /*0f60*/  FADD.FTZ R120, R45, R40 ;  /* 0x000000282d787221 */ /* 0x001fe20000010000 */
[----:B-1----:R-:W-:-:S04]  /*0f70*/  FADD.FTZ R42, R47, R42 ;  /* 0x0000002a2f2a7221 */ /* 0x002fc80000010000 */
[----:B------:R-:W0:Y:S04]  /*0f80*/  SHFL.DOWN PT, R41, R120, 0x1, 0x1f ;  /* 0x08201f0078297f89 */ /* 0x000e2800000e0000 */
[----:B------:R-:W1:Y:S01]  /*0f90*/  SHFL.DOWN PT, R43, R42, 0x1, 0x1f ;  /* 0x08201f002a2b7f89 */ /* 0x000e6200000e0000 */
[----:B------:R-:W-:Y:S01]  /*0fa0*/  ISETP.NE.AND P1, PT, R83, RZ, PT ;  /* 0x000000ff5300720c */ /* 0x000fe20003f25270 */
[----:B------:R-:W-:Y:S01]  /*0fb0*/  UMOV UR12, 0x3f800000 ;  /* 0x3f800000000c7882 */ /* 0x000fe20000000000 */
[----:B------:R-:W-:Y:S01]  /*0fc0*/  @UP0 UMOV UR12, UR4 ;  /* 0x00000004000c0c82 */ /* 0x000fe20008000000 */
[----:B------:R-:W-:Y:S01]  /*0fd0*/  BSSY.RECONVERGENT B0, `(.L_x_4161) ;  /* 0x000000d000007945 */ /* 0x000fe20003800200 */
[----:B0-----:R-:W-:Y:S01]  /*0fe0*/  FADD.FTZ R40, R120, R41 ;  /* 0x0000002978287221 */ /* 0x001fe20000010000 */
[----:B-1----:R-:W-:-:S08]  /*0ff0*/  FADD.FTZ R41, R42, R43 ;  /* 0x0000002b2a297221 */ /* 0x002fd00000010000 */
        /* <DEDUP_REMOVED lines=10> */
.L_x_4162:
[----:B------:R-:W-:Y:S05]  /*10a0*/  BSYNC.RECONVERGENT B0 ;  /* 0x0000000000007941 */ /* 0x000fea0003800200 */
.L_x_4161:
        /* <DEDUP_REMOVED lines=54> */
[----:B------:R-:W-:Y:S02]  /*1410*/  HADD2.F32 R41, -RZ, R113.H0_H0 ;  /* 0x20000071ff297230 */ /* 0x000fe40000004100 */
[----:B------:R-:W-:Y:S01]  /*1420*/  FFMA.FTZ R95, R95, UR4, R92 ;  /* 0x000000045f5f7c23 */ /* 0x000fe2000801005c */
[----:B------:R-:W-:Y:S01]  /*1430*/  FADD.FTZ R105, R96, -R105 ;  /* 0x8000006960697221 */ /* 0x000fe20000010000 */
[----:B------:R-:W-:Y:S01]  /*1440*/  FADD.FTZ R40, R103, -R40 ;  /* 0x8000002867287221 */ /* 0x000fe20000010000 */
[--C-:B------:R-:W-:Y:S01]  /*1450*/  FFMA.FTZ R101, R101, UR4, R92.reuse ;  /* 0x0000000465657c23 */ /* 0x100fe2000801005c */
[----:B------:R-:W-:Y:S01]  /*1460*/  FADD.FTZ R95, R102, -R95 ;  /* 0x8000005f665f7221 */ /* 0x000fe20000010000 */
[----:B------:R-:W-:Y:S01]  /*1470*/  FMUL.FTZ R96, R105, UR14 ;  /* 0x0000000e69607c20 */ /* 0x000fe20008410000 */
[----:B------:R-:W-:Y:S01]  /*1480*/  FMUL.FTZ R40, R40, UR14 ;  /* 0x0000000e28287c20 */ /* 0x000fe20008410000 */
[----:B------:R-:W-:Y:S01]  /*1490*/  FADD.FTZ R101, R98, -R101 ;  /* 0x8000006562657221 */ /* 0x000fe20000010000 */
[----:B------:R-:W-:Y:S01]  /*14a0*/  FMUL.FTZ R95, R95, UR14 ;  /* 0x0000000e5f5f7c20 */ /* 0x000fe20008410000 */
[----:B------:R-:W-:Y:S01]  /*14b0*/  FMUL.FTZ R96, R96, UR12 ;  /* 0x0000000c60607c20 */ /* 0x000fe20008410000 */
[----:B------:R-:W-:Y:S01]  /*14c0*/  FMUL.FTZ R110, R40, UR12 ;  /* 0x0000000c286e7c20 */ /* 0x000fe20008410000 */
[--C-:B------:R-:W-:Y:S01]  /*14d0*/  FFMA.FTZ R51, R51, UR4, R92.reuse ;  /* 0x0000000433337c23 */ /* 0x100fe2000801005c */
[----:B------:R-:W-:Y:S01]  /*14e0*/  FFMA.FTZ R45, R97, UR4, R92 ;  /* 0x00000004612d7c23 */ /* 0x000fe2000801005c */
[----:B------:R-:W-:Y:S01]  /*14f0*/  FMUL.FTZ R42, R96, R41 ;  /* 0x00000029602a7220 */ /* 0x000fe20000410000 */
[----:B------:R-:W-:-:S02]  /*1500*/  HADD2.F32 R41, -RZ, R57.H0_H0 ;  /* 0x20000039ff297230 */ /* 0x000fc40000004100 */
[----:B------:R-:W-:Y:S01]  /*1510*/  FMUL.FTZ R106, R95, UR12 ;  /* 0x0000000c5f6a7c20 */ /* 0x000fe20008410000 */
[----:B------:R-:W-:Y:S01]  /*1520*/  FADD.FTZ R50, R50, -R51 ;  /* 0x8000003332327221 */ /* 0x000fe20000010000 */
[----:B------:R-:W-:Y:S01]  /*1530*/  FMUL.FTZ R101, R101, UR14 ;  /* 0x0000000e65657c20 */ /* 0x000fe20008410000 */
[----:B------:R-:W-:Y:S01]  /*1540*/  FADD.FTZ R94, R94, -R45 ;  /* 0x8000002d5e5e7221 */ /* 0x000fe20000010000 */
[----:B------:R-:W-:Y:S01]  /*1550*/  FMUL.FTZ R43, R110, R41 ;  /* 0x000000296e2b7220 */ /* 0x000fe20000410000 */
[----:B------:R-:W-:Y:S02]  /*1560*/  HADD2.F32 R41, -RZ, R56.H0_H0 ;  /* 0x20000038ff297230 */ /* 0x000fe40000004100 */
[----:B------:R-:W-:Y:S01]  /*1570*/  FFMA.FTZ R46, R93, UR4, R92 ;  /* 0x000000045d2e7c23 */ /* 0x000fe2000801005c */
[----:B------:R-:W-:Y:S02]  /*1580*/  HADD2.F32 R40, -RZ, R113.H1_H1 ;  /* 0x30000071ff287230 */ /* 0x000fe40000004100 */
[----:B------:R-:W-:Y:S01]  /*1590*/  FMUL.FTZ R97, R101, UR12 ;  /* 0x0000000c65617c20 */ /* 0x000fe20008410000 */
[----:B------:R-:W-:Y:S01]  /*15a0*/  FMUL.FTZ R50, R50, UR14 ;  /* 0x0000000e32327c20 */ /* 0x000fe20008410000 */
[----:B------:R-:W-:Y:S01]  /*15b0*/  FMUL.FTZ R41, R106, R41 ;  /* 0x000000296a297220 */ /* 0x000fe20000410000 */
[----:B------:R-:W-:Y:S01]  /*15c0*/  FMUL.FTZ R94, R94, UR14 ;  /* 0x0000000e5e5e7c20 */ /* 0x000fe20008410000 */
[----:B------:R-:W-:Y:S01]  /*15d0*/  FADD.FTZ R49, R49, -R46 ;  /* 0x8000002e31317221 */ /* 0x000fe20000010000 */
[----:B------:R-:W-:Y:S01]  /*15e0*/  HADD2.F32 R47, -RZ, R114.H0_H0 ;  /* 0x20000072ff2f7230 */ /* 0x000fe20000004100 */
[----:B------:R0:W-:Y:S01]  /*15f0*/  F2F.F16.F32 R51, R41 ;  /* 0x0000002900337304 */ /* 0x0001e20000200800 */
[----:B------:R-:W1:Y:S01]  /*1600*/  LDC.64 R44, c[0x0][0x390] ;  /* 0x0000e400ff2c7b82 */ /* 0x000e620000000a00 */
[----:B------:R-:W-:-:S02]  /*1610*/  HADD2.F32 R100, -RZ, R59.H0_H0 ;  /* 0x2000003bff647230 */ /* 0x000fc40000004100 */
[----:B------:R-:W-:Y:S01]  /*1620*/  FMUL.FTZ R40, R97, R40 ;  /* 0x0000002861287220 */ /* 0x000fe20000410000 */
[----:B------:R-:W-:Y:S01]  /*1630*/  FMUL.FTZ R98, R50, UR12 ;  /* 0x0000000c32627c20 */ /* 0x000fe20008410000 */
[----:B------:R-:W-:Y:S01]  /*1640*/  FMUL.FTZ R49, R49, UR14 ;  /* 0x0000000e31317c20 */ /* 0x000fe20008410000 */
[----:B------:R-:W-:Y:S01]  /*1650*/  HADD2.F32 R95, -RZ, R114.H1_H1 ;  /* 0x30000072ff5f7230 */ /* 0x000fe20000004100 */
[----:B------:R-:W-:Y:S01]  /*1660*/  F2F.F16.F32 R42, R42 ;  /* 0x0000002a002a7304 */ /* 0x000fe20000200800 */
[----:B0-----:R-:W-:Y:S01]  /*1670*/  FFMA.FTZ R41, R99, UR4, R92 ;  /* 0x0000000463297c23 */ /* 0x001fe2000801005c */
[----:B------:R-:W-:Y:S01]  /*1680*/  FMUL.FTZ R99, R94, UR12 ;  /* 0x0000000c5e637c20 */ /* 0x000fe20008410000 */
[----:B------:R-:W-:Y:S02]  /*1690*/  FMUL.FTZ R50, R98, R47 ;  /* 0x0000002f62327220 */ /* 0x000fe40000410000 */
[----:B------:R-:W-:Y:S01]  /*16a0*/  FADD.FTZ R41, R48, -R41 ;  /* 0x8000002930297221 */ /* 0x000fe20000010000 */
[----:B------:R-:W-:Y:S01]  /*16b0*/  FMUL.FTZ R94, R99, R100 ;  /* 0x00000064635e7220 */ /* 0x000fe20000410000 */
[----:B------:R-:W0:Y:S01]  /*16c0*/  LDC.64 R46, c[0x0][0x468] ;  /* 0x00011a00ff2e7b82 */ /* 0x000e220000000a00 */
[----:B------:R-:W2:Y:S01]  /*16d0*/  F2F.F16.F32 R43, R43 ;  /* 0x0000002b002b7304 */ /* 0x000ea20000200800 */
[----:B------:R-:W-:Y:S01]  /*16e0*/  FMUL.FTZ R100, R49, UR12 ;  /* 0x0000000c31647c20 */ /* 0x000fe20008410000 */
[----:B------:R-:W-:Y:S01]  /*16f0*/  FMUL.FTZ R41, R41, UR14 ;  /* 0x0000000e29297c20 */ /* 0x000fe20008410000 */
[----:B------:R-:W-:-:S02]  /*1700*/  HADD2.F32 R48, -RZ, R58.H0_H0 ;  /* 0x2000003aff307230 */ /* 0x000fc40000004100 */
[----:B------:R-:W-:Y:S01]  /*1710*/  FMUL.FTZ R103, R100, R95 ;  /* 0x0000005f64677220 */ /* 0x000fe20000410000 */
[----:B------:R-:W-:Y:S02]  /*1720*/  FMUL.FTZ R101, R41, UR12 ;  /* 0x0000000c29657c20 */ /* 0x000fe40008410000 */
[----:B------:R1:W3:Y:S02]  /*1730*/  F2F.F16.F32 R93, R40 ;  /* 0x00000028005d7304 */ /* 0x0002e40000200800 */
[----:B------:R-:W-:Y:S01]  /*1740*/  FMUL.FTZ R102, R101, R48 ;  /* 0x0000003065667220 */ /* 0x000fe20000410000 */
[----:B--2---:R-:W-:-:S05]  /*1750*/  PRMT R49, R43, 0x5410, R42 ;  /* 0x000054102b317816 */ /* 0x004fca000000002a */
[----:B------:R-:W-:Y:S01]  /*1760*/  F2F.F16.F32 R50, R50 ;  /* 0x0000003200327304 */ /* 0x000fe20000200800 */
[----:B-1----:R-:W-:-:S04]  /*1770*/  IMAD.WIDE.U32 R40, R81, 0x8, R44 ;  /* 0x0000000851287825 */ /* 0x002fc800078e002c */
[----:B---3--:R-:W-:-:S03]  /*1780*/  IMAD.WIDE.U32 R42, R93, 0x10000, RZ ;  /* 0x000100005d2a7825 */ /* 0x008fc600078e00ff */
[----:B------:R0:W1:Y:S01]  /*1790*/  F2F.F16.F32 R105, R94 ;  /* 0x0000005e00697304 */ /* 0x0000620000200800 */
[----:B------:R-:W2:Y:S07]  /*17a0*/  LDG.E.64 R40, desc[UR16][R40.64] ;  /* 0x0000001028287981 */ /* 0x000eae000c1e1b00 */
[----:B------:R-:W3:Y:S08]  /*17b0*/  F2F.F16.F32 R103, R103 ;  /* 0x0000006700677304 */ /* 0x000ef00000200800 */
[----:B------:R-:W4:Y:S01]  /*17c0*/  F2F.F16.F32 R93, R102 ;  /* 0x00000066005d7304 */ /* 0x000f220000200800 */
[----:B------:R-:W-:Y:S01]  /*17d0*/  LOP3.LUT R49, R49, R43, RZ, 0xfc, !PT ;  /* 0x0000002b31317212 */ /* 0x000fe200078efcff */
[----:B0-----:R-:W-:Y:S01]  /*17e0*/  IMAD.WIDE.U32 R94, R81, 0x8, R46 ;  /* 0x00000008515e7825 */ /* 0x001fe200078e002e */
[----:B------:R-:W-:-:S02]  /*17f0*/  LOP3.LUT R48, R42, R51, RZ, 0xfc, !PT ;  /* 0x000000332a307212 */ /* 0x000fc400078efcff */
[----:B-1----:R-:W-:Y:S01]  /*1800*/  PRMT R105, R105, 0x5410, R50 ;  /* 0x0000541069697816 */ /* 0x002fe20000000032 */
[----:B------:R-:W-:-:S04]  /*1810*/  IMAD.WIDE.U32 R42, R80, 0x8, R44 ;  /* 0x00000008502a7825 */ /* 0x000fc800078e002c */
[----:B---3--:R-:W-:Y:S01]  /*1820*/  IMAD.WIDE.U32 R50, R103, 0x10000, RZ ;  /* 0x0001000067327825 */ /* 0x008fe200078e00ff */
[----:B------:R0:W-:Y:S03]  /*1830*/  STG.E.64 desc[UR16][R94.64], R48 ;  /* 0x000000305e007986 */ /* 0x0001e6000c101b10 */
[----:B------:R-:W-:Y:S01]  /*1840*/  IMAD.WIDE.U32 R80, R80, 0x8, R46 ;  /* 0x0000000850507825 */ /* 0x000fe200078e002e */
[----:B------:R-:W3:Y:S01]  /*1850*/  LDG.E.64 R42, desc[UR16][R42.64] ;  /* 0x000000102a2a7981 */ /* 0x000ee2000c1e1b00 */
[----:B------:R-:W-:Y:S02]  /*1860*/  LOP3.LUT R51, R105, R51, RZ, 0xfc, !PT ;  /* 0x0000003369337212 */ /* 0x000fe400078efcff */
[----:B----4-:R-:W-:Y:S01]  /*1870*/  LOP3.LUT R50, R50, R93, RZ, 0xfc, !PT ;  /* 0x0000005d32327212 */ /* 0x010fe200078efcff */
[----:B------:R-:W-:-:S04]  /*1880*/  IMAD.WIDE.U32 R44, R82, 0x8, R44 ;  /* 0x00000008522c7825 */ /* 0x000fc800078e002c */
[----:B------:R1:W-:Y:S04]  /*1890*/  STG.E.64 desc[UR16][R80.64], R50 ;  /* 0x0000003250007986 */ /* 0x0003e8000c101b10 */
[----:B------:R-:W4:Y:S01]  /*18a0*/  LDG.E.64 R44, desc[UR16][R44.64] ;  /* 0x000000102c2c7981 */ /* 0x000f22000c1e1b00 */
[----:B------:R-:W-:-:S04]  /*18b0*/  FFMA.FTZ R93, R90, UR4, R92 ;  /* 0x000000045a5d7c23 */ /* 0x000fc8000801005c */
[----:B------:R-:W-:Y:S01]  /*18c0*/  FADD.FTZ R93, R88, -R93 ;  /* 0x8000005d585d7221 */ /* 0x000fe20000010000 */
[----:B------:R-:W-:-:S04]  /*18d0*/  FFMA.FTZ R88, R91, UR4, R92 ;  /* 0x000000045b587c23 */ /* 0x000fc8000801005c */
[----:B0-----:R-:W-:Y:S01]  /*18e0*/  FADD.FTZ R49, R87, -R88 ;  /* 0x8000005857317221 */ /* 0x001fe20000010000 */
[----:B------:R-:W-:Y:S01]  /*18f0*/  FMUL.FTZ R93, R93, UR14 ;  /* 0x0000000e5d5d7c20 */ /* 0x000fe20008410000 */
[----:B------:R-:W-:Y:S02]  /*1900*/  FFMA.FTZ R48, R89, UR4, R92 ;  /* 0x0000000459307c23 */ /* 0x000fe4000801005c */
[----:B------:R-:W-:Y:S01]  /*1910*/  FMUL.FTZ R49, R49, UR14 ;  /* 0x0000000e31317c20 */ /* 0x000fe20008410000 */
[----:B------:R-:W-:Y:S02]  /*1920*/  HADD2.F32 R88, -RZ, R61.H0_H0 ;  /* 0x2000003dff587230 */ /* 0x000fe40000004100 */
[----:B------:R-:W-:Y:S01]  /*1930*/  FMUL.FTZ R87, R93, UR12 ;  /* 0x0000000c5d577c20 */ /* 0x000fe20008410000 */
[--C-:B-1----:R-:W-:Y:S02]  /*1940*/  HADD2.F32 R51, -RZ, R115.reuse.H0_H0 ;  /* 0x20000073ff337230 */ /* 0x102fe40000004100 */
[----:B------:R-:W-:Y:S01]  /*1950*/  FMUL.FTZ R50, R49, UR12 ;  /* 0x0000000c31327c20 */ /* 0x000fe20008410000 */
[----:B------:R-:W-:Y:S01]  /*1960*/  FADD.FTZ R48, R85, -R48 ;  /* 0x8000003055307221 */ /* 0x000fe20000010000 */
[----:B------:R-:W-:Y:S01]  /*1970*/  FFMA.FTZ R49, R86, UR4, R92 ;  /* 0x0000000456317c23 */ /* 0x000fe2000801005c */
[----:B------:R-:W-:Y:S01]  /*1980*/  FMUL.FTZ R88, R87, R88 ;  /* 0x0000005857587220 */ /* 0x000fe20000410000 */
[----:B------:R-:W-:Y:S01]  /*1990*/  FMUL.FTZ R85, R50, R51 ;  /* 0x0000003332557220 */ /* 0x000fe20000410000 */
[----:B------:R-:W-:Y:S01]  /*19a0*/  FMUL.FTZ R48, R48, UR14 ;  /* 0x0000000e30307c20 */ /* 0x000fe20008410000 */
[----:B------:R-:W-:Y:S01]  /*19b0*/  FADD.FTZ R49, R84, -R49 ;  /* 0x8000003154317221 */ /* 0x000fe20000010000 */
[----:B------:R-:W-:-:S02]  /*19c0*/  HADD2.F32 R80, -RZ, R115.H1_H1 ;  /* 0x30000073ff507230 */ /* 0x000fc40000004100 */
[----:B------:R-:W-:Y:S01]  /*19d0*/  FMUL.FTZ R51, R48, UR12 ;  /* 0x0000000c30337c20 */ /* 0x000fe20008410000 */
[----:B------:R-:W-:Y:S01]  /*19e0*/  F2F.F16.F32 R88, R88 ;  /* 0x0000005800587304 */ /* 0x000fe20000200800 */
[----:B------:R-:W-:Y:S01]  /*19f0*/  FMUL.FTZ R49, R49, UR14 ;  /* 0x0000000e31317c20 */ /* 0x000fe20008410000 */
[----:B------:R-:W-:Y:S02]  /*1a00*/  HADD2.F32 R81, -RZ, R60.H0_H0 ;  /* 0x2000003cff517230 */ /* 0x000fe40000004100 */
[----:B------:R-:W-:-:S04]  /*1a10*/  FMUL.FTZ R86, R51, R80 ;  /* 0x0000005033567220 */ /* 0x000fc80000410000 */
[----:B------:R-:W0:Y:S01]  /*1a20*/  F2F.F16.F32 R85, R85 ;  /* 0x0000005500557304 */ /* 0x000e220000200800 */
[----:B------:R-:W-:-:S04]  /*1a30*/  FMUL.FTZ R80, R49, UR12 ;  /* 0x0000000c31507c20 */ /* 0x000fc80008410000 */
[----:B------:R-:W-:-:S03]  /*1a40*/  FMUL.FTZ R84, R80, R81 ;  /* 0x0000005150547220 */ /* 0x000fc60000410000 */
[----:B------:R-:W1:Y:S08]  /*1a50*/  F2F.F16.F32 R48, R86 ;  /* 0x0000005600307304 */ /* 0x000e700000200800 */
[----:B------:R-:W1:Y:S01]  /*1a60*/  F2F.F16.F32 R89, R84 ;  /* 0x0000005400597304 */ /* 0x000e620000200800 */
[----:B0-----:R-:W-:Y:S01]  /*1a70*/  PRMT R91, R88, 0x5410, R85 ;  /* 0x00005410585b7816 */ /* 0x001fe20000000055 */
[----:B------:R-:W-:-:S04]  /*1a80*/  IMAD.WIDE.U32 R46, R82, 0x8, R46 ;  /* 0x00000008522e7825 */ /* 0x000fc800078e002e */
[----:B-1----:R-:W-:-:S05]  /*1a90*/  IMAD.WIDE.U32 R48, R48, 0x10000, RZ ;  /* 0x0001000030307825 */ /* 0x002fca00078e00ff */
[----:B------:R-:W-:Y:S02]  /*1aa0*/  LOP3.LUT R49, R91, R49, RZ, 0xfc, !PT ;  /* 0x000000315b317212 */ /* 0x000fe400078efcff */
[----:B------:R-:W-:-:S05]  /*1ab0*/  LOP3.LUT R48, R48, R89, RZ, 0xfc, !PT ;  /* 0x0000005930307212 */ /* 0x000fca00078efcff */
[----:B------:R0:W-:Y:S01]  /*1ac0*/  STG.E.64 desc[UR16][R46.64], R48 ;  /* 0x000000302e007986 */ /* 0x0001e2000c101b10 */
[----:B--2---:R-:W-:Y:S01]  /*1ad0*/  HADD2.F32 R81, -RZ, R40.H0_H0 ;  /* 0x20000028ff517230 */ /* 0x004fe20000004100 */
[--C-:B------:R-:W-:Y:S01]  /*1ae0*/  SHF.R.U64 R40, R40, 0x10, R41.reuse ;  /* 0x0000001028287819 */ /* 0x100fe20000001229 */
[----:B------:R-:W-:Y:S01]  /*1af0*/  HADD2.F32 R85, -RZ, R41.H0_H0 ;  /* 0x20000029ff557230 */ /* 0x000fe20000004100 */
[----:B------:R-:W-:-:S03]  /*1b00*/  SHF.R.U32.HI R109, RZ, 0x10, R41 ;  /* 0x00000010ff6d7819 */ /* 0x000fc60000011629 */
[----:B------:R-:W-:-:S05]  /*1b10*/  HADD2.F32 R40, -RZ, R40.H0_H0 ;  /* 0x20000028ff287230 */ /* 0x000fca0000004100 */
[----:B------:R-:W-:Y:S01]  /*1b20*/  FMUL.FTZ R93, R97, R40 ;  /* 0x00000028615d7220 */ /* 0x000fe20000410000 */
[----:B------:R-:W-:Y:S02]  /*1b30*/  HADD2.F32 R109, -RZ, R109.H0_H0 ;  /* 0x2000006dff6d7230 */ /* 0x000fe40000004100 */
[----:B------:R-:W-:Y:S01]  /*1b40*/  FMUL.FTZ R110, R110, R85 ;  /* 0x000000556e6e7220 */ /* 0x000fe20000410000 */
[----:B------:R-:W-:Y:S01]  /*1b50*/  FMUL.FTZ R106, R106, R81 ;  /* 0x000000516a6a7220 */ /* 0x000fe20000410000 */
[--C-:B---3--:R-:W-:Y:S01]  /*1b60*/  SHF.R.U32.HI R41, RZ, 0x10, R43.reuse ;  /* 0x00000010ff297819 */ /* 0x108fe2000001162b */
[----:B------:R-:W-:Y:S01]  /*1b70*/  HADD2.F32 R82, -RZ, R43.H0_H0 ;  /* 0x2000002bff527230 */ /* 0x000fe20000004100 */
[----:B------:R-:W-:-:S03]  /*1b80*/  SHF.R.U64 R111, R42, 0x10, R43 ;  /* 0x000000102a6f7819 */ /* 0x000fc6000000122b */
[----:B------:R-:W-:Y:S02]  /*1b90*/  HADD2.F32 R41, -RZ, R41.H0_H0 ;  /* 0x20000029ff297230 */ /* 0x000fe40000004100 */
[----:B------:R-:W-:Y:S01]  /*1ba0*/  HADD2.F32 R112, -RZ, R42.H0_H0 ;  /* 0x2000002aff707230 */ /* 0x000fe20000004100 */
[--C-:B----4-:R-:W-:Y:S02]  /*1bb0*/  SHF.R.U64 R40, R44, 0x10, R45.reuse ;  /* 0x000000102c287819 */ /* 0x110fe4000000122d */
[----:B------:R-:W-:Y:S01]  /*1bc0*/  SHF.R.U32.HI R43, RZ, 0x10, R45 ;  /* 0x00000010ff2b7819 */ /* 0x000fe2000001162d */
[----:B------:R-:W-:Y:S01]  /*1bd0*/  FMUL.FTZ R98, R98, R41 ;  /* 0x0000002962627220 */ /* 0x000fe20000410000 */
[----:B------:R-:W-:Y:S02]  /*1be0*/  HADD2.F32 R111, -RZ, R111.H0_H0 ;  /* 0x2000006fff6f7230 */ /* 0x000fe40000004100 */
[----:B------:R-:W-:Y:S02]  /*1bf0*/  HADD2.F32 R41, -RZ, R44.H0_H0 ;  /* 0x2000002cff297230 */ /* 0x000fe40000004100 */
[----:B------:R-:W-:-:S02]  /*1c00*/  HADD2.F32 R42, -RZ, R45.H0_H0 ;  /* 0x2000002dff2a7230 */ /* 0x000fc40000004100 */
        /* <DEDUP_REMOVED lines=9> */
[----:B0-----:R-:W-:Y:S01]  /*1ca0*/  FMUL.FTZ R46, R50, R43 ;  /* 0x0000002b322e7220 */ /* 0x001fe20000410000 */
[----:B------:R-:W-:Y:S06]  /*1cb0*/  BRA `(.L_x_4165) ;  /* 0x0000001800dc7947 */ /* 0x000fec0003800000 */
.L_x_4164:
[--C-:B------:R-:W-:Y:S01]  /*1cc0*/  FFMA.FTZ R105, R105, UR4, R92.reuse ;  /* 0x0000000469697c23 */ /* 0x100fe2000801005c */
[--C-:B------:R-:W-:Y:S01]  /*1cd0*/  FFMA.FTZ R40, R107, UR4, R92.reuse ;  /* 0x000000046b287c23 */ /* 0x100fe2000801005c */
[--C-:B------:R-:W-:Y:S01]  /*1ce0*/  FFMA.FTZ R95, R95, UR4, R92.reuse ;  /* 0x000000045f5f7c23 */ /* 0x100fe2000801005c */
[----:B------:R-:W-:Y:S01]  /*1cf0*/  FFMA.FTZ R101, R101, UR4, R92 ;  /* 0x0000000465657c23 */ /* 0x000fe2000801005c */
[----:B------:R-:W-:Y:S01]  /*1d00*/  FADD.FTZ R43, R96, -R105 ;  /* 0x80000069602b7221 */ /* 0x000fe20000010000 */
[----:B------:R-:W-:Y:S01]  /*1d10*/  FADD.FTZ R40, R103, -R40 ;  /* 0x8000002867287221 */ /* 0x000fe20000010000 */
[----:B------:R-:W-:Y:S02]  /*1d20*/  HADD2.F32 R44, -RZ, R113.H0_H0 ;  /* 0x20000071ff2c7230 */ /* 0x000fe40000004100 */
[----:B------:R-:W-:Y:S01]  /*1d30*/  FFMA.FTZ R47, R99, UR4, R92 ;  /* 0x00000004632f7c23 */ /* 0x000fe2000801005c */
[----:B------:R-:W-:Y:S01]  /*1d40*/  FMUL.FTZ R43, R43, UR14 ;  /* 0x0000000e2b2b7c20 */ /* 0x000fe20008410000 */
[----:B------:R-:W-:Y:S01]  /*1d50*/  FMUL.FTZ R42, R40, UR14 ;  /* 0x0000000e282a7c20 */ /* 0x000fe20008410000 */
[----:B------:R-:W-:Y:S01]  /*1d60*/  FADD.FTZ R40, R102, -R95 ;  /* 0x8000005f66287221 */ /* 0x000fe20000010000 */
[----:B------:R-:W-:-:S02]  /*1d70*/  HADD2.F32 R45, -RZ, R57.H0_H0 ;  /* 0x20000039ff2d7230 */ /* 0x000fc40000004100 */
[----:B------:R-:W-:Y:S01]  /*1d80*/  FMUL.FTZ R109, R43, UR12 ;  /* 0x0000000c2b6d7c20 */ /* 0x000fe20008410000 */
[----:B------:R-:W-:Y:S01]  /*1d90*/  FMUL.FTZ R110, R42, UR12 ;  /* 0x0000000c2a6e7c20 */ /* 0x000fe20008410000 */
[--C-:B------:R-:W-:Y:S01]  /*1da0*/  FFMA.FTZ R51, R51, UR4, R92.reuse ;  /* 0x0000000433337c23 */ /* 0x100fe2000801005c */
[----:B------:R-:W-:Y:S01]  /*1db0*/  FADD.FTZ R41, R98, -R101 ;  /* 0x8000006562297221 */ /* 0x000fe20000010000 */
[----:B------:R-:W-:Y:S01]  /*1dc0*/  FMUL.FTZ R40, R40, UR14 ;  /* 0x0000000e28287c20 */ /* 0x000fe20008410000 */
[----:B------:R-:W-:Y:S01]  /*1dd0*/  FMUL.FTZ R101, R109, R44 ;  /* 0x0000002c6d657220 */ /* 0x000fe20000410000 */
[----:B------:R-:W-:Y:S01]  /*1de0*/  FMUL.FTZ R100, R110, R45 ;  /* 0x0000002d6e647220 */ /* 0x000fe20000410000 */
[----:B------:R-:W-:Y:S01]  /*1df0*/  FADD.FTZ R44, R48, -R47 ;  /* 0x8000002f302c7221 */ /* 0x000fe20000010000 */
[----:B------:R-:W-:Y:S02]  /*1e00*/  HADD2.F32 R45, -RZ, R56.H0_H0 ;  /* 0x20000038ff2d7230 */ /* 0x000fe40000004100 */
[----:B------:R-:W-:Y:S01]  /*1e10*/  FADD.FTZ R47, R50, -R51 ;  /* 0x80000033322f7221 */ /* 0x000fe20000010000 */
[----:B------:R-:W0:Y:S01]  /*1e20*/  LDC.64 R98, c[0x0][0x390] ;  /* 0x0000e400ff627b82 */ /* 0x000e220000000a00 */
[----:B------:R-:W-:Y:S01]  /*1e30*/  FMUL.FTZ R106, R40, UR12 ;  /* 0x0000000c286a7c20 */ /* 0x000fe20008410000 */
[--C-:B------:R-:W-:Y:S01]  /*1e40*/  FFMA.FTZ R95, R97, UR4, R92.reuse ;  /* 0x00000004615f7c23 */ /* 0x100fe2000801005c */
[----:B------:R-:W-:Y:S01]  /*1e50*/  FFMA.FTZ R46, R93, UR4, R92 ;  /* 0x000000045d2e7c23 */ /* 0x000fe2000801005c */
[----:B------:R-:W-:Y:S01]  /*1e60*/  FMUL.FTZ R41, R41, UR14 ;  /* 0x0000000e29297c20 */ /* 0x000fe20008410000 */
[----:B------:R-:W-:Y:S01]  /*1e70*/  FMUL.FTZ R47, R47, UR14 ;  /* 0x0000000e2f2f7c20 */ /* 0x000fe20008410000 */
[----:B------:R-:W-:Y:S01]  /*1e80*/  FMUL.FTZ R103, R106, R45 ;  /* 0x0000002d6a677220 */ /* 0x000fe20000410000 */
[----:B------:R-:W-:Y:S01]  /*1e90*/  FADD.FTZ R45, R49, -R46 ;  /* 0x8000002e312d7221 */ /* 0x000fe20000010000 */
[----:B------:R-:W1:Y:S01]  /*1ea0*/  LDC.64 R96, c[0x0][0x478] ;  /* 0x00011e00ff607b82 */ /* 0x000e620000000a00 */
[----:B------:R-:W-:-:S02]  /*1eb0*/  HADD2.F32 R48, -RZ, R113.H1_H1 ;  /* 0x30000071ff307230 */ /* 0x000fc40000004100 */
[----:B------:R-:W-:Y:S01]  /*1ec0*/  FMUL.FTZ R93, R41, UR12 ;  /* 0x0000000c295d7c20 */ /* 0x000fe20008410000 */
[--C-:B------:R-:W-:Y:S02]  /*1ed0*/  HADD2.F32 R112, -RZ, R114.reuse.H0_H0 ;  /* 0x20000072ff707230 */ /* 0x100fe40000004100 */
[----:B------:R-:W-:Y:S01]  /*1ee0*/  FMUL.FTZ R107, R47, UR12 ;  /* 0x0000000c2f6b7c20 */ /* 0x000fe20008410000 */
[----:B------:R-:W-:Y:S01]  /*1ef0*/  FADD.FTZ R95, R94, -R95 ;  /* 0x8000005f5e5f7221 */ /* 0x000fe20000010000 */
[----:B------:R-:W-:Y:S01]  /*1f00*/  FMUL.FTZ R45, R45, UR14 ;  /* 0x0000000e2d2d7c20 */ /* 0x000fe20008410000 */
[----:B------:R-:W-:Y:S01]  /*1f10*/  FMUL.FTZ R104, R93, R48 ;  /* 0x000000305d687220 */ /* 0x000fe20000410000 */
[----:B------:R-:W-:Y:S01]  /*1f20*/  FMUL.FTZ R117, R107, R112 ;  /* 0x000000706b757220 */ /* 0x000fe20000410000 */
[----:B------:R-:W-:Y:S01]  /*1f30*/  FMUL.FTZ R46, R95, UR14 ;  /* 0x0000000e5f2e7c20 */ /* 0x000fe20008410000 */
[----:B------:R-:W-:Y:S02]  /*1f40*/  HADD2.F32 R112, -RZ, R114.H1_H1 ;  /* 0x30000072ff707230 */ /* 0x000fe40000004100 */
[----:B------:R-:W-:Y:S01]  /*1f50*/  FMUL.FTZ R111, R45, UR12 ;  /* 0x0000000c2d6f7c20 */ /* 0x000fe20008410000 */
[----:B------:R-:W-:Y:S01]  /*1f60*/  FMUL.FTZ R44, R44, UR14 ;  /* 0x0000000e2c2c7c20 */ /* 0x000fe20008410000 */
[----:B------:R-:W-:-:S02]  /*1f70*/  HADD2.F32 R51, -RZ, R59.H0_H0 ;  /* 0x2000003bff337230 */ /* 0x000fc40000004100 */
[----:B------:R-:W-:Y:S01]  /*1f80*/  FMUL.FTZ R108, R46, UR12 ;  /* 0x0000000c2e6c7c20 */ /* 0x000fe20008410000 */
[----:B------:R-:W-:Y:S01]  /*1f90*/  F2F.F16.F32 R104, R104 ;  /* 0x0000006800687304 */ /* 0x000fe20000200800 */
[----:B------:R-:W-:Y:S01]  /*1fa0*/  FMUL.FTZ R116, R111, R112 ;  /* 0x000000706f747220 */ /* 0x000fe20000410000 */
[----:B------:R-:W-:Y:S01]  /*1fb0*/  HADD2.F32 R105, -RZ, R58.H0_H0 ;  /* 0x2000003aff697230 */ /* 0x000fe20000004100 */
[----:B------:R-:W2:Y:S01]  /*1fc0*/  LDC.64 R94, c[0x0][0x468] ;  /* 0x00011a00ff5e7b82 */ /* 0x000ea20000000a00 */
[----:B------:R-:W-:Y:S01]  /*1fd0*/  FMUL.FTZ R112, R44, UR12 ;  /* 0x0000000c2c707c20 */ /* 0x000fe20008410000 */
[----:B------:R-:W-:Y:S01]  /*1fe0*/  FMUL.FTZ R102, R108, R51 ;  /* 0x000000336c667220 */ /* 0x000fe20000410000 */
[C---:B0-----:R-:W-:Y:S02]  /*1ff0*/  IMAD.WIDE.U32 R48, R81.reuse, 0x8, R98 ;  /* 0x0000000851307825 */ /* 0x041fe400078e0062 */
[----:B------:R-:W-:Y:S02]  /*2000*/  F2F.F16.F32 R100, R100 ;  /* 0x0000006400647304 */ /* 0x000fe40000200800 */
[----:B------:R-:W-:Y:S01]  /*2010*/  FMUL.FTZ R105, R112, R105 ;  /* 0x0000006970697220 */ /* 0x000fe20000410000 */
[----:B-1----:R-:W-:Y:S01]  /*2020*/  IMAD.WIDE.U32 R50, R81, 0x10, R96 ;  /* 0x0000001051327825 */ /* 0x002fe200078e0060 */
[----:B------:R-:W3:Y:S04]  /*2030*/  LDG.E.64 R48, desc[UR16][R48.64] ;  /* 0x0000001030307981 */ /* 0x000ee8000c1e1b00 */
[----:B------:R-:W0:Y:S08]  /*2040*/  F2F.F16.F32 R101, R101 ;  /* 0x0000006500657304 */ /* 0x000e300000200800 */
[----:B------:R-:W1:Y:S08]  /*2050*/  F2F.F16.F32 R103, R103 ;  /* 0x0000006700677304 */ /* 0x000e700000200800 */
[----:B------:R-:W4:Y:S01]  /*2060*/  F2F.F16.F32 R116, R116 ;  /* 0x0000007400747304 */ /* 0x000f220000200800 */
[----:B------:R2:W-:Y:S07]  /*2070*/  STG.E.128 desc[UR16][R50.64], R40 ;  /* 0x0000002832007986 */ /* 0x0005ee000c101d10 */
[----:B------:R-:W-:Y:S01]  /*2080*/  F2F.F16.F32 R102, R102 ;  /* 0x0000006600667304 */ /* 0x000fe20000200800 */
[----:B0-----:R-:W-:-:S07]  /*2090*/  PRMT R101, R100, 0x5410, R101 ;  /* 0x0000541064657816 */ /* 0x001fce0000000065 */
[----:B------:R-:W0:Y:S01]  /*20a0*/  F2F.F16.F32 R117, R117 ;  /* 0x0000007500757304 */ /* 0x000e220000200800 */
[----:B--2---:R-:W-:-:S07]  /*20b0*/  IMAD.WIDE.U32 R40, R104, 0x10000, RZ ;  /* 0x0001000068287825 */ /* 0x004fce00078e00ff */
[----:B------:R-:W2:Y:S01]  /*20c0*/  F2F.F16.F32 R105, R105 ;  /* 0x0000006900697304 */ /* 0x000ea20000200800 */
[----:B------:R-:W-:Y:S02]  /*20d0*/  LOP3.LUT R43, R101, R41, RZ, 0xfc, !PT ;  /* 0x00000029652b7212 */ /* 0x000fe400078efcff */
[----:B-1----:R-:W-:Y:S01]  /*20e0*/  LOP3.LUT R42, R40, R103, RZ, 0xfc, !PT ;  /* 0x00000067282a7212 */ /* 0x002fe200078efcff */
[----:B----4-:R-:W-:Y:S01]  /*20f0*/  IMAD.WIDE.U32 R40, R116, 0x10000, RZ ;  /* 0x0001000074287825 */ /* 0x010fe200078e00ff */
[----:B0-----:R-:W-:-:S03]  /*2100*/  PRMT R117, R102, 0x5410, R117 ;  /* 0x0000541066757816 */ /* 0x001fc60000000075 */
[----:B------:R-:W-:-:S04]  /*2110*/  IMAD.WIDE.U32 R100, R81, 0x8, R94 ;  /* 0x0000000851647825 */ /* 0x000fc800078e005e */
[----:B------:R-:W-:Y:S01]  /*2120*/  IMAD.WIDE.U32 R50, R80, 0x8, R98 ;  /* 0x0000000850327825 */ /* 0x000fe200078e0062 */
[----:B------:R-:W-:Y:S02]  /*2130*/  LOP3.LUT R41, R117, R41, RZ, 0xfc, !PT ;  /* 0x0000002975297212 */ /* 0x000fe400078efcff */
[----:B--2---:R-:W-:Y:S01]  /*2140*/  LOP3.LUT R40, R40, R105, RZ, 0xfc, !PT ;  /* 0x0000006928287212 */ /* 0x004fe200078efcff */
[C---:B------:R-:W-:Y:S01]  /*2150*/  IMAD.WIDE.U32 R102, R80.reuse, 0x10, R96 ;  /* 0x0000001050667825 */ /* 0x040fe200078e0060 */
[----:B------:R0:W-:Y:S03]  /*2160*/  STG.E.64 desc[UR16][R100.64], R42 ;  /* 0x0000002a64007986 */ /* 0x0001e6000c101b10 */
[----:B------:R-:W-:Y:S01]  /*2170*/  IMAD.WIDE.U32 R104, R80, 0x8, R94 ;  /* 0x0000000850687825 */ /* 0x000fe200078e005e */
[----:B------:R-:W2:Y:S03]  /*2180*/  LDG.E.64 R50, desc[UR16][R50.64] ;  /* 0x0000001032327981 */ /* 0x000ea6000c1e1b00 */
[----:B------:R-:W-:Y:S01]  /*2190*/  IMAD.WIDE.U32 R80, R82, 0x8, R98 ;  /* 0x0000000852507825 */ /* 0x000fe200078e0062 */
[----:B------:R1:W-:Y:S04]  /*21a0*/  STG.E.128 desc[UR16][R102.64], R44 ;  /* 0x0000002c66007986 */ /* 0x0003e8000c101d10 */
[----:B------:R4:W-:Y:S04]  /*21b0*/  STG.E.64 desc[UR16][R104.64], R40 ;  /* 0x0000002868007986 */ /* 0x0009e8000c101b10 */
[----:B------:R-:W2:Y:S01]  /*21c0*/  LDG.E.64 R80, desc[UR16][R80.64] ;  /* 0x0000001050507981 */ /* 0x000ea2000c1e1b00 */
[----:B------:R-:W-:-:S04]  /*21d0*/  FFMA.FTZ R99, R90, UR4, R92 ;  /* 0x000000045a637c23 */ /* 0x000fc8000801005c */
[----:B0-----:R-:W-:Y:S01]  /*21e0*/  FADD.FTZ R42, R88, -R99 ;  /* 0x80000063582a7221 */ /* 0x001fe20000010000 */
[----:B------:R-:W-:-:S04]  /*21f0*/  FFMA.FTZ R88, R91, UR4, R92 ;  /* 0x000000045b587c23 */ /* 0x000fc8000801005c */
[----:B------:R-:W-:Y:S01]  /*2200*/  FADD.FTZ R43, R87, -R88 ;  /* 0x80000058572b7221 */ /* 0x000fe20000010000 */
[--C-:B------:R-:W-:Y:S01]  /*2210*/  FFMA.FTZ R88, R89, UR4, R92.reuse ;  /* 0x0000000459587c23 */ /* 0x100fe2000801005c */
[----:B-1----:R-:W-:Y:S02]  /*2220*/  FFMA.FTZ R45, R86, UR4, R92 ;  /* 0x00000004562d7c23 */ /* 0x002fe4000801005c */
[----:B------:R-:W-:Y:S01]  /*2230*/  FMUL.FTZ R43, R43, UR14 ;  /* 0x0000000e2b2b7c20 */ /* 0x000fe20008410000 */
[----:B----4-:R-:W-:Y:S01]  /*2240*/  FADD.FTZ R41, R85, -R88 ;  /* 0x8000005855297221 */ /* 0x010fe20000010000 */
[----:B------:R-:W-:Y:S02]  /*2250*/  HADD2.F32 R47, -RZ, R115.H0_H0 ;  /* 0x20000073ff2f7230 */ /* 0x000fe40000004100 */
[----:B------:R-:W-:Y:S01]  /*2260*/  FMUL.FTZ R42, R42, UR14 ;  /* 0x0000000e2a2a7c20 */ /* 0x000fe20008410000 */
[----:B------:R-:W-:Y:S01]  /*2270*/  FMUL.FTZ R46, R43, UR12 ;  /* 0x0000000c2b2e7c20 */ /* 0x000fe20008410000 */
[----:B------:R-:W-:Y:S01]  /*2280*/  FMUL.FTZ R41, R41, UR14 ;  /* 0x0000000e29297c20 */ /* 0x000fe20008410000 */
[----:B------:R-:W-:Y:S01]  /*2290*/  FADD.FTZ R40, R84, -R45 ;  /* 0x8000002d54287221 */ /* 0x000fe20000010000 */
[----:B------:R-:W-:-:S02]  /*22a0*/  HADD2.F32 R90, -RZ, R61.H0_H0 ;  /* 0x2000003dff5a7230 */ /* 0x000fc40000004100 */
[----:B------:R-:W-:Y:S01]  /*22b0*/  FMUL.FTZ R87, R42, UR12 ;  /* 0x0000000c2a577c20 */ /* 0x000fe20008410000 */
[----:B------:R-:W-:Y:S01]  /*22c0*/  FMUL.FTZ R91, R46, R47 ;  /* 0x0000002f2e5b7220 */ /* 0x000fe20000410000 */
[----:B------:R-:W-:Y:S02]  /*22d0*/  HADD2.F32 R44, -RZ, R115.H1_H1 ;  /* 0x30000073ff2c7230 */ /* 0x000fe40000004100 */
[----:B------:R-:W-:Y:S01]  /*22e0*/  FMUL.FTZ R47, R41, UR12 ;  /* 0x0000000c292f7c20 */ /* 0x000fe20008410000 */
[----:B------:R-:W-:Y:S01]  /*22f0*/  FMUL.FTZ R40, R40, UR14 ;  /* 0x0000000e28287c20 */ /* 0x000fe20008410000 */
[----:B------:R-:W-:Y:S01]  /*2300*/  FMUL.FTZ R89, R87, R90 ;  /* 0x0000005a57597220 */ /* 0x000fe20000410000 */
[----:B------:R-:W-:Y:S02]  /*2310*/  HADD2.F32 R45, -RZ, R60.H0_H0 ;  /* 0x2000003cff2d7230 */ /* 0x000fe40000004100 */
[----:B------:R-:W-:Y:S01]  /*2320*/  FMUL.FTZ R90, R47, R44 ;  /* 0x0000002c2f5a7220 */ /* 0x000fe20000410000 */
[----:B------:R-:W-:Y:S01]  /*2330*/  FMUL.FTZ R84, R40, UR12 ;  /* 0x0000000c28547c20 */ /* 0x000fe20008410000 */
[----:B------:R-:W-:Y:S03]  /*2340*/  F2F.F16.F32 R85, R89 ;  /* 0x0000005900557304 */ /* 0x000fe60000200800 */
[----:B------:R-:W-:-:S05]  /*2350*/  FMUL.FTZ R88, R84, R45 ;  /* 0x0000002d54587220 */ /* 0x000fca0000410000 */
[----:B------:R-:W0:Y:S08]  /*2360*/  F2F.F16.F32 R44, R90 ;  /* 0x0000005a002c7304 */ /* 0x000e300000200800 */
[----:B------:R-:W1:Y:S08]  /*2370*/  F2F.F16.F32 R86, R91 ;  /* 0x0000005b00567304 */ /* 0x000e700000200800 */
[----:B------:R-:W4:Y:S01]  /*2380*/  F2F.F16.F32 R89, R88 ;  /* 0x0000005800597304 */ /* 0x000f220000200800 */
        /* <DEDUP_REMOVED lines=8> */
[--C-:B---3--:R-:W-:Y:S01]  /*2410*/  SHF.R.U64 R86, R48, 0x10, R49.reuse ;  /* 0x0000001030567819 */ /* 0x108fe20000001231 */
[----:B------:R-:W-:Y:S02]  /*2420*/  HADD2.F32 R85, -RZ, R48.H0_H0 ;  /* 0x20000030ff557230 */ /* 0x000fe40000004100 */
[----:B------:R-:W-:Y:S01]  /*2430*/  HADD2.F32 R89, -RZ, R49.H0_H0 ;  /* 0x20000031ff597230 */ /* 0x000fe20000004100 */
[----:B------:R-:W-:Y:S01]  /*2440*/  SHF.R.U32.HI R49, RZ, 0x10, R49 ;  /* 0x00000010ff317819 */ /* 0x000fe20000011631 */
[----:B------:R-:W-:-:S05]  /*2450*/  HADD2.F32 R48, -RZ, R86.H0_H0 ;  /* 0x20000056ff307230 */ /* 0x000fca0000004100 */
[----:B------:R-:W-:Y:S01]  /*2460*/  FMUL.FTZ R93, R93, R48 ;  /* 0x000000305d5d7220 */ /* 0x000fe20000410000 */
[----:B------:R-:W-:Y:S02]  /*2470*/  HADD2.F32 R48, -RZ, R49.H0_H0 ;  /* 0x20000031ff307230 */ /* 0x000fe40000004100 */
[----:B------:R-:W-:Y:S01]  /*2480*/  FMUL.FTZ R106, R106, R85 ;  /* 0x000000556a6a7220 */ /* 0x000fe20000410000 */
[----:B------:R-:W-:Y:S02]  /*2490*/  FMUL.FTZ R110, R110, R89 ;  /* 0x000000596e6e7220 */ /* 0x000fe40000410000 */
[----:B------:R-:W-:Y:S01]  /*24a0*/  FMUL.FTZ R109, R109, R48 ;  /* 0x000000306d6d7220 */ /* 0x000fe20000410000 */
[--C-:B--2---:R-:W-:Y:S02]  /*24b0*/  SHF.R.U64 R82, R50, 0x10, R51.reuse ;  /* 0x0000001032527819 */ /* 0x104fe40000001233 */
[----:B------:R-:W-:Y:S01]  /*24c0*/  SHF.R.U32.HI R98, RZ, 0x10, R51 ;  /* 0x00000010ff627819 */ /* 0x000fe20000011633 */
[----:B------:R-:W-:-:S02]  /*24d0*/  HADD2.F32 R49, -RZ, R50.H0_H0 ;  /* 0x20000032ff317230 */ /* 0x000fc40000004100 */
[----:B------:R-:W-:Y:S02]  /*24e0*/  HADD2.F32 R99, -RZ, R51.H0_H0 ;  /* 0x20000033ff637230 */ /* 0x000fe40000004100 */
[----:B------:R-:W-:Y:S01]  /*24f0*/  HADD2.F32 R50, -RZ, R82.H0_H0 ;  /* 0x20000052ff327230 */ /* 0x000fe20000004100 */
[--C-:B0-----:R-:W-:Y:S02]  /*2500*/  SHF.R.U64 R40, R80, 0x10, R81.reuse ;  /* 0x0000001050287819 */ /* 0x101fe40000001251 */
[----:B------:R-:W-:Y:S01]  /*2510*/  SHF.R.U32.HI R43, RZ, 0x10, R81 ;  /* 0x00000010ff2b7819 */ /* 0x000fe20000011651 */
        /* <DEDUP_REMOVED lines=13> */
[----:B-1----:R-:W-:Y:S06]  /*25f0*/  BRA `(.L_x_4165) ;  /* 0x00000010008c7947 */ /* 0x002fec0003800000 */
.L_x_4163:
        /* <DEDUP_REMOVED lines=9> */
[----:B------:R-:W-:Y:S01]  /*2690*/  FFMA.FTZ R95, R95, UR4, R92 ;  /* 0x000000045f5f7c23 */ /* 0x000fe2000801005c */
[----:B------:R-:W-:Y:S01]  /*26a0*/  FADD.FTZ R40, R98, -R101 ;  /* 0x8000006562287221 */ /* 0x000fe20000010000 */
[----:B-----5:R-:W-:Y:S01]  /*26b0*/  FFMA.FTZ R96, R96, UR14, R31 ;  /* 0x0000000e60607c23 */ /* 0x020fe2000801001f */
[----:B------:R-:W-:Y:S01]  /*26c0*/  FFMA.FTZ R110, R103, UR14, R30 ;  /* 0x0000000e676e7c23 */ /* 0x000fe2000801001e */
[----:B------:R-:W-:-:S02]  /*26d0*/  HADD2.F32 R43, -RZ, R57.H0_H0 ;  /* 0x20000039ff2b7230 */ /* 0x000fc40000004100 */
[----:B------:R-:W-:Y:S01]  /*26e0*/  FFMA.FTZ R40, R40, UR14, R29 ;  /* 0x0000000e28287c23 */ /* 0x000fe2000801001d */
[----:B------:R-:W-:Y:S01]  /*26f0*/  FMUL.FTZ R96, R96, UR12 ;  /* 0x0000000c60607c20 */ /* 0x000fe20008410000 */
[----:B------:R-:W-:Y:S01]  /*2700*/  FMUL.FTZ R110, R110, UR12 ;  /* 0x0000000c6e6e7c20 */ /* 0x000fe20008410000 */
[----:B------:R-:W-:Y:S02]  /*2710*/  HADD2.F32 R44, -RZ, R113.H1_H1 ;  /* 0x30000071ff2c7230 */ /* 0x000fe40000004100 */
[----:B------:R-:W-:Y:S01]  /*2720*/  FADD.FTZ R95, R102, -R95 ;  /* 0x8000005f665f7221 */ /* 0x000fe20000010000 */
[----:B------:R-:W-:Y:S01]  /*2730*/  FMUL.FTZ R42, R41, R96 ;  /* 0x00000060292a7220 */ /* 0x000fe20000410000 */
[----:B------:R-:W-:Y:S01]  /*2740*/  FFMA.FTZ R41, R51, UR4, R92 ;  /* 0x0000000433297c23 */ /* 0x000fe2000801005c */
[----:B------:R-:W-:Y:S01]  /*2750*/  FMUL.FTZ R43, R43, R110 ;  /* 0x0000006e2b2b7220 */ /* 0x000fe20000410000 */
[----:B------:R-:W-:Y:S01]  /*2760*/  FFMA.FTZ R106, R95, UR14, R28 ;  /* 0x0000000e5f6a7c23 */ /* 0x000fe2000801001c */
[----:B------:R-:W-:-:S02]  /*2770*/  HADD2.F32 R47, -RZ, R114.H0_H0 ;  /* 0x20000072ff2f7230 */ /* 0x000fc40000004100 */
[----:B------:R-:W-:Y:S01]  /*2780*/  FADD.FTZ R98, R50, -R41 ;  /* 0x8000002932627221 */ /* 0x000fe20000010000 */
[--C-:B------:R-:W-:Y:S01]  /*2790*/  FFMA.FTZ R41, R97, UR4, R92.reuse ;  /* 0x0000000461297c23 */ /* 0x100fe2000801005c */
[----:B------:R-:W-:Y:S01]  /*27a0*/  FMUL.FTZ R97, R40, UR12 ;  /* 0x0000000c28617c20 */ /* 0x000fe20008410000 */
[----:B------:R-:W-:Y:S01]  /*27b0*/  FFMA.FTZ R40, R93, UR4, R92 ;  /* 0x000000045d287c23 */ /* 0x000fe2000801005c */
[----:B------:R-:W-:Y:S01]  /*27c0*/  FFMA.FTZ R98, R98, UR14, R35 ;  /* 0x0000000e62627c23 */ /* 0x000fe20008010023 */
[----:B------:R-:W-:Y:S01]  /*27d0*/  FADD.FTZ R41, R94, -R41 ;  /* 0x800000295e297221 */ /* 0x000fe20000010000 */
[----:B------:R-:W-:Y:S01]  /*27e0*/  FMUL.FTZ R93, R44, R97 ;  /* 0x000000612c5d7220 */ /* 0x000fe20000410000 */
[----:B------:R-:W-:Y:S01]  /*27f0*/  FADD.FTZ R100, R49, -R40 ;  /* 0x8000002831647221 */ /* 0x000fe20000010000 */
[----:B------:R-:W0:Y:S01]  /*2800*/  LDC.64 R44, c[0x0][0x390] ;  /* 0x0000e400ff2c7b82 */ /* 0x000e220000000a00 */
[----:B------:R-:W-:Y:S01]  /*2810*/  FFMA.FTZ R40, R41, UR14, R34 ;  /* 0x0000000e29287c23 */ /* 0x000fe20008010022 */
[----:B------:R-:W-:Y:S01]  /*2820*/  FMUL.FTZ R98, R98, UR12 ;  /* 0x0000000c62627c20 */ /* 0x000fe20008410000 */
[----:B------:R-:W-:Y:S01]  /*2830*/  FFMA.FTZ R41, R99, UR4, R92 ;  /* 0x0000000463297c23 */ /* 0x000fe2000801005c */
[----:B------:R-:W-:Y:S01]  /*2840*/  FFMA.FTZ R100, R100, UR14, R33 ;  /* 0x0000000e64647c23 */ /* 0x000fe20008010021 */
[----:B------:R-:W-:Y:S01]  /*2850*/  HADD2.F32 R51, -RZ, R56.H0_H0 ;  /* 0x20000038ff337230 */ /* 0x000fe20000004100 */
[----:B------:R-:W-:Y:S01]  /*2860*/  F2F.F16.F32 R42, R42 ;  /* 0x0000002a002a7304 */ /* 0x000fe20000200800 */
[----:B------:R-:W-:Y:S01]  /*2870*/  FMUL.FTZ R106, R106, UR12 ;  /* 0x0000000c6a6a7c20 */ /* 0x000fe20008410000 */
[----:B------:R-:W-:Y:S01]  /*2880*/  FMUL.FTZ R50, R47, R98 ;  /* 0x000000622f327220 */ /* 0x000fe20000410000 */
[----:B------:R-:W-:Y:S01]  /*2890*/  FADD.FTZ R41, R48, -R41 ;  /* 0x8000002930297221 */ /* 0x000fe20000010000 */
[----:B------:R-:W-:Y:S01]  /*28a0*/  HADD2.F32 R103, -RZ, R114.H1_H1 ;  /* 0x30000072ff677230 */ /* 0x000fe20000004100 */
[----:B------:R-:W1:Y:S01]  /*28b0*/  LDC.64 R46, c[0x0][0x468] ;  /* 0x00011a00ff2e7b82 */ /* 0x000e620000000a00 */
[----:B------:R-:W-:-:S02]  /*28c0*/  HADD2.F32 R94, -RZ, R59.H0_H0 ;  /* 0x2000003bff5e7230 */ /* 0x000fc40000004100 */
[----:B------:R-:W-:Y:S01]  /*28d0*/  FMUL.FTZ R100, R100, UR12 ;  /* 0x0000000c64647c20 */ /* 0x000fe20008410000 */
[----:B------:R-:W2:Y:S01]  /*28e0*/  F2F.F16.F32 R43, R43 ;  /* 0x0000002b002b7304 */ /* 0x000ea20000200800 */
[----:B------:R-:W-:Y:S01]  /*28f0*/  FMUL.FTZ R99, R40, UR12 ;  /* 0x0000000c28637c20 */ /* 0x000fe20008410000 */
[----:B------:R-:W-:Y:S01]  /*2900*/  FMUL.FTZ R51, R51, R106 ;  /* 0x0000006a33337220 */ /* 0x000fe20000410000 */
[----:B------:R-:W-:Y:S01]  /*2910*/  FFMA.FTZ R101, R41, UR14, R32 ;  /* 0x0000000e29657c23 */ /* 0x000fe20008010020 */
[----:B------:R-:W-:Y:S01]  /*2920*/  FMUL.FTZ R103, R103, R100 ;  /* 0x0000006467677220 */ /* 0x000fe20000410000 */
[----:B------:R-:W-:Y:S01]  /*2930*/  FMUL.FTZ R48, R94, R99 ;  /* 0x000000635e307220 */ /* 0x000fe20000410000 */
[----:B------:R-:W-:Y:S02]  /*2940*/  HADD2.F32 R102, -RZ, R58.H0_H0 ;  /* 0x2000003aff667230 */ /* 0x000fe40000004100 */
[----:B------:R-:W-:Y:S01]  /*2950*/  FMUL.FTZ R101, R101, UR12 ;  /* 0x0000000c65657c20 */ /* 0x000fe20008410000 */
[----:B------:R-:W3:Y:S01]  /*2960*/  F2F.F16.F32 R93, R93 ;  /* 0x0000005d005d7304 */ /* 0x000ee20000200800 */
[----:B0-----:R-:W-:-:S04]  /*2970*/  IMAD.WIDE.U32 R40, R81, 0x8, R44 ;  /* 0x0000000851287825 */ /* 0x001fc800078e002c */
[----:B------:R-:W-:Y:S01]  /*2980*/  FMUL.FTZ R102, R102, R101 ;  /* 0x0000006566667220 */ /* 0x000fe20000410000 */
[----:B--2---:R-:W-:Y:S02]  /*2990*/  PRMT R49, R43, 0x5410, R42 ;  /* 0x000054102b317816 */ /* 0x004fe4000000002a */
[----:B------:R-:W0:Y:S01]  /*29a0*/  F2F.F16.F32 R51, R51 ;  /* 0x0000003300337304 */ /* 0x000e220000200800 */
[----:B------:R-:W2:Y:S01]  /*29b0*/  LDG.E.64 R40, desc[UR16][R40.64] ;  /* 0x0000001028287981 */ /* 0x000ea2000c1e1b00 */
[----:B---3--:R-:W-:-:S06]  /*29c0*/  IMAD.WIDE.U32 R42, R93, 0x10000, RZ ;  /* 0x000100005d2a7825 */ /* 0x008fcc00078e00ff */
[----:B------:R-:W-:Y:S08]  /*29d0*/  F2F.F16.F32 R50, R50 ;  /* 0x0000003200327304 */ /* 0x000ff00000200800 */
[----:B------:R0:W3:Y:S08]  /*29e0*/  F2F.F16.F32 R105, R48 ;  /* 0x0000003000697304 */ /* 0x0000f00000200800 */
[----:B------:R-:W4:Y:S08]  /*29f0*/  F2F.F16.F32 R103, R103 ;  /* 0x0000006700677304 */ /* 0x000f300000200800 */
[----:B------:R-:W4:Y:S01]  /*2a00*/  F2F.F16.F32 R93, R102 ;  /* 0x00000066005d7304 */ /* 0x000f220000200800 */
[----:B------:R-:W-:Y:S01]  /*2a10*/  LOP3.LUT R49, R49, R43, RZ, 0xfc, !PT ;  /* 0x0000002b31317212 */ /* 0x000fe200078efcff */
[----:B-1----:R-:W-:Y:S01]  /*2a20*/  IMAD.WIDE.U32 R94, R81, 0x8, R46 ;  /* 0x00000008515e7825 */ /* 0x002fe200078e002e */
[----:B0-----:R-:W-:-:S02]  /*2a30*/  LOP3.LUT R48, R42, R51, RZ, 0xfc, !PT ;  /* 0x000000332a307212 */ /* 0x001fc400078efcff */
[----:B---3--:R-:W-:Y:S01]  /*2a40*/  PRMT R105, R105, 0x5410, R50 ;  /* 0x0000541069697816 */ /* 0x008fe20000000032 */
[----:B------:R-:W-:-:S04]  /*2a50*/  IMAD.WIDE.U32 R42, R80, 0x8, R44 ;  /* 0x00000008502a7825 */ /* 0x000fc800078e002c */
[----:B----4-:R-:W-:Y:S01]  /*2a60*/  IMAD.WIDE.U32 R50, R103, 0x10000, RZ ;  /* 0x0001000067327825 */ /* 0x010fe200078e00ff */
[----:B------:R0:W-:Y:S03]  /*2a70*/  STG.E.64 desc[UR16][R94.64], R48 ;  /* 0x000000305e007986 */ /* 0x0001e6000c101b10 */
[----:B------:R-:W-:Y:S01]  /*2a80*/  IMAD.WIDE.U32 R80, R80, 0x8, R46 ;  /* 0x0000000850507825 */ /* 0x000fe200078e002e */
[----:B------:R-:W3:Y:S01]  /*2a90*/  LDG.E.64 R42, desc[UR16][R42.64] ;  /* 0x000000102a2a7981 */ /* 0x000ee2000c1e1b00 */
[----:B------:R-:W-:Y:S02]  /*2aa0*/  LOP3.LUT R51, R105, R51, RZ, 0xfc, !PT ;  /* 0x0000003369337212 */ /* 0x000fe400078efcff */
[----:B------:R-:W-:Y:S01]  /*2ab0*/  LOP3.LUT R50, R50, R93, RZ, 0xfc, !PT ;  /* 0x0000005d32327212 */ /* 0x000fe200078efcff */
[----:B------:R-:W-:-:S04]  /*2ac0*/  IMAD.WIDE.U32 R44, R82, 0x8, R44 ;  /* 0x00000008522c7825 */ /* 0x000fc800078e002c */
[----:B------:R1:W-:Y:S04]  /*2ad0*/  STG.E.64 desc[UR16][R80.64], R50 ;  /* 0x0000003250007986 */ /* 0x0003e8000c101b10 */
[----:B------:R-:W4:Y:S01]  /*2ae0*/  LDG.E.64 R44, desc[UR16][R44.64] ;  /* 0x000000102c2c7981 */ /* 0x000f22000c1e1b00 */
[----:B------:R-:W-:-:S04]  /*2af0*/  FFMA.FTZ R93, R90, UR4, R92 ;  /* 0x000000045a5d7c23 */ /* 0x000fc8000801005c */
[----:B------:R-:W-:Y:S01]  /*2b00*/  FADD.FTZ R93, R88, -R93 ;  /* 0x8000005d585d7221 */ /* 0x000fe20000010000 */
[----:B------:R-:W-:-:S04]  /*2b10*/  FFMA.FTZ R88, R91, UR4, R92 ;  /* 0x000000045b587c23 */ /* 0x000fc8000801005c */
[----:B0-----:R-:W-:Y:S01]  /*2b20*/  FADD.FTZ R94, R87, -R88 ;  /* 0x80000058575e7221 */ /* 0x001fe20000010000 */
[----:B------:R-:W-:Y:S01]  /*2b30*/  FFMA.FTZ R88, R89, UR4, R92 ;  /* 0x0000000459587c23 */ /* 0x000fe2000801005c */
[----:B------:R-:W-:Y:S02]  /*2b40*/  FFMA.FTZ R48, R93, UR14, R38 ;  /* 0x0000000e5d307c23 */ /* 0x000fe40008010026 */
[----:B------:R-:W-:Y:S01]  /*2b50*/  FFMA.FTZ R49, R94, UR14, R39 ;  /* 0x0000000e5e317c23 */ /* 0x000fe20008010027 */
[----:B------:R-:W-:Y:S01]  /*2b60*/  FADD.FTZ R88, R85, -R88 ;  /* 0x8000005855587221 */ /* 0x000fe20000010000 */
[----:B------:R-:W-:Y:S02]  /*2b70*/  HADD2.F32 R90, -RZ, R61.H0_H0 ;  /* 0x2000003dff5a7230 */ /* 0x000fe40000004100 */
[----:B------:R-:W-:Y:S01]  /*2b80*/  FMUL.FTZ R87, R48, UR12 ;  /* 0x0000000c30577c20 */ /* 0x000fe20008410000 */
[----:B------:R-:W-:Y:S02]  /*2b90*/  HADD2.F32 R85, -RZ, R115.H0_H0 ;  /* 0x20000073ff557230 */ /* 0x000fe40000004100 */
[----:B-1----:R-:W-:Y:S01]  /*2ba0*/  FMUL.FTZ R50, R49, UR12 ;  /* 0x0000000c31327c20 */ /* 0x002fe20008410000 */
[----:B------:R-:W-:Y:S01]  /*2bb0*/  FFMA.FTZ R49, R86, UR4, R92 ;  /* 0x0000000456317c23 */ /* 0x000fe2000801005c */
[----:B------:R-:W-:-:S02]  /*2bc0*/  FMUL.FTZ R48, R90, R87 ;  /* 0x000000575a307220 */ /* 0x000fc40000410000 */
[----:B------:R-:W-:Y:S01]  /*2bd0*/  FMUL.FTZ R85, R85, R50 ;  /* 0x0000003255557220 */ /* 0x000fe20000410000 */
[----:B------:R-:W-:Y:S01]  /*2be0*/  FFMA.FTZ R51, R88, UR14, R37 ;  /* 0x0000000e58337c23 */ /* 0x000fe20008010025 */
[----:B------:R-:W-:Y:S01]  /*2bf0*/  F2F.F16.F32 R81, R48 ;  /* 0x0000003000517304 */ /* 0x000fe20000200800 */
[----:B------:R-:W-:Y:S01]  /*2c00*/  FADD.FTZ R49, R84, -R49 ;  /* 0x8000003154317221 */ /* 0x000fe20000010000 */
[----:B------:R-:W-:Y:S02]  /*2c10*/  HADD2.F32 R86, -RZ, R115.H1_H1 ;  /* 0x30000073ff567230 */ /* 0x000fe40000004100 */
[----:B------:R-:W-:-:S04]  /*2c20*/  FMUL.FTZ R51, R51, UR12 ;  /* 0x0000000c33337c20 */ /* 0x000fc80008410000 */
[----:B------:R-:W0:Y:S01]  /*2c30*/  F2F.F16.F32 R88, R85 ;  /* 0x0000005500587304 */ /* 0x000e220000200800 */
[----:B------:R-:W-:Y:S01]  /*2c40*/  FFMA.FTZ R80, R49, UR14, R36 ;  /* 0x0000000e31507c23 */ /* 0x000fe20008010024 */
[----:B------:R-:W-:Y:S01]  /*2c50*/  FMUL.FTZ R86, R86, R51 ;  /* 0x0000003356567220 */ /* 0x000fe20000410000 */
[----:B------:R-:W-:Y:S02]  /*2c60*/  HADD2.F32 R49, -RZ, R60.H0_H0 ;  /* 0x2000003cff317230 */ /* 0x000fe40000004100 */
[----:B------:R-:W-:-:S03]  /*2c70*/  FMUL.FTZ R80, R80, UR12 ;  /* 0x0000000c50507c20 */ /* 0x000fc60008410000 */
[----:B------:R-:W1:Y:S01]  /*2c80*/  F2F.F16.F32 R48, R86 ;  /* 0x0000005600307304 */ /* 0x000e620000200800 */
[----:B------:R-:W-:Y:S01]  /*2c90*/  FMUL.FTZ R84, R49, R80 ;  /* 0x0000005031547220 */ /* 0x000fe20000410000 */
[----:B0-----:R-:W-:-:S06]  /*2ca0*/  PRMT R91, R81, 0x5410, R88 ;  /* 0x00005410515b7816 */ /* 0x001fcc0000000058 */
[----:B------:R-:W0:Y:S01]  /*2cb0*/  F2F.F16.F32 R89, R84 ;  /* 0x0000005400597304 */ /* 0x000e220000200800 */
[----:B------:R-:W-:-:S04]  /*2cc0*/  IMAD.WIDE.U32 R46, R82, 0x8, R46 ;  /* 0x00000008522e7825 */ /* 0x000fc800078e002e */
[----:B-1----:R-:W-:-:S05]  /*2cd0*/  IMAD.WIDE.U32 R48, R48, 0x10000, RZ ;  /* 0x0001000030307825 */ /* 0x002fca00078e00ff */
[----:B------:R-:W-:Y:S02]  /*2ce0*/  LOP3.LUT R49, R91, R49, RZ, 0xfc, !PT ;  /* 0x000000315b317212 */ /* 0x000fe400078efcff */
[----:B0-----:R-:W-:-:S05]  /*2cf0*/  LOP3.LUT R48, R48, R89, RZ, 0xfc, !PT ;  /* 0x0000005930307212 */ /* 0x001fca00078efcff */
        /* <DEDUP_REMOVED lines=9> */
[----:B------:R-:W-:Y:S02]  /*2d90*/  FMUL.FTZ R106, R106, R81 ;  /* 0x000000516a6a7220 */ /* 0x000fe40000410000 */
        /* <DEDUP_REMOVED lines=22> */
.L_x_4166:
[--C-:B------:R-:W-:Y:S01]  /*2f00*/  FFMA.FTZ R40, R107, UR4, R92.reuse ;  /* 0x000000046b287c23 */ /* 0x100fe2000801005c */
[--C-:B------:R-:W-:Y:S01]  /*2f10*/  FFMA.FTZ R105, R105, UR4, R92.reuse ;  /* 0x0000000469697c23 */ /* 0x100fe2000801005c */
[----:B------:R-:W-:Y:S01]  /*2f20*/  FFMA.FTZ R95, R95, UR4, R92 ;  /* 0x000000045f5f7c23 */ /* 0x000fe2000801005c */
[----:B------:R-:W-:Y:S02]  /*2f30*/  HADD2.F32 R41, -RZ, R57.H0_H0 ;  /* 0x20000039ff297230 */ /* 0x000fe40000004100 */
[----:B------:R-:W-:Y:S01]  /*2f40*/  FADD.FTZ R103, R103, -R40 ;  /* 0x8000002867677221 */ /* 0x000fe20000010000 */
[----:B------:R-:W-:Y:S01]  /*2f50*/  FADD.FTZ R96, R96, -R105 ;  /* 0x8000006960607221 */ /* 0x000fe20000010000 */
[----:B------:R-:W-:Y:S01]  /*2f60*/  FFMA.FTZ R101, R101, UR4, R92 ;  /* 0x0000000465657c23 */ /* 0x000fe2000801005c */
[----:B------:R-:W-:Y:S01]  /*2f70*/  FADD.FTZ R95, R102, -R95 ;  /* 0x8000005f665f7221 */ /* 0x000fe20000010000 */
[----:B-----5:R-:W-:Y:S01]  /*2f80*/  FFMA.FTZ R42, R103, UR14, R30 ;  /* 0x0000000e672a7c23 */ /* 0x020fe2000801001e */
[----:B------:R-:W-:Y:S01]  /*2f90*/  FFMA.FTZ R43, R96, UR14, R31 ;  /* 0x0000000e602b7c23 */ /* 0x000fe2000801001f */
[----:B------:R-:W-:-:S02]  /*2fa0*/  HADD2.F32 R46, -RZ, R113.H0_H0 ;  /* 0x20000071ff2e7230 */ /* 0x000fc40000004100 */
[--C-:B------:R-:W-:Y:S01]  /*2fb0*/  FFMA.FTZ R47, R97, UR4, R92.reuse ;  /* 0x00000004612f7c23 */ /* 0x100fe2000801005c */
[----:B------:R-:W-:Y:S01]  /*2fc0*/  FMUL.FTZ R110, R42, UR12 ;  /* 0x0000000c2a6e7c20 */ /* 0x000fe20008410000 */
[----:B------:R-:W-:Y:S01]  /*2fd0*/  FMUL.FTZ R109, R43, UR12 ;  /* 0x0000000c2b6d7c20 */ /* 0x000fe20008410000 */
[----:B------:R-:W-:Y:S01]  /*2fe0*/  FFMA.FTZ R51, R51, UR4, R92 ;  /* 0x0000000433337c23 */ /* 0x000fe2000801005c */
[----:B------:R-:W-:Y:S01]  /*2ff0*/  FADD.FTZ R44, R98, -R101 ;  /* 0x80000065622c7221 */ /* 0x000fe20000010000 */
[----:B------:R-:W-:Y:S01]  /*3000*/  FMUL.FTZ R41, R41, R110 ;  /* 0x0000006e29297220 */ /* 0x000fe20000410000 */
[----:B------:R-:W-:Y:S01]  /*3010*/  FFMA.FTZ R40, R95, UR14, R28 ;  /* 0x0000000e5f287c23 */ /* 0x000fe2000801001c */
[----:B------:R-:W-:Y:S01]  /*3020*/  FMUL.FTZ R46, R46, R109 ;  /* 0x0000006d2e2e7220 */ /* 0x000fe20000410000 */
[----:B------:R-:W-:Y:S01]  /*3030*/  FADD.FTZ R47, R94, -R47 ;  /* 0x8000002f5e2f7221 */ /* 0x000fe20000010000 */
[----:B------:R-:W-:Y:S01]  /*3040*/  FFMA.FTZ R105, R99, UR4, R92 ;  /* 0x0000000463697c23 */ /* 0x000fe2000801005c */
[----:B------:R0:W-:Y:S01]  /*3050*/  F2F.F16.F32 R100, R41 ;  /* 0x0000002900647304 */ /* 0x0001e20000200800 */
[----:B------:R-:W-:-:S02]  /*3060*/  HADD2.F32 R45, -RZ, R56.H0_H0 ;  /* 0x20000038ff2d7230 */ /* 0x000fc40000004100 */
[----:B------:R-:W-:Y:S01]  /*3070*/  FADD.FTZ R50, R50, -R51 ;  /* 0x8000003332327221 */ /* 0x000fe20000010000 */
[----:B------:R-:W1:Y:S01]  /*3080*/  LDC.64 R98, c[0x0][0x390] ;  /* 0x0000e400ff627b82 */ /* 0x000e620000000a00 */
[----:B------:R-:W-:Y:S01]  /*3090*/  FMUL.FTZ R106, R40, UR12 ;  /* 0x0000000c286a7c20 */ /* 0x000fe20008410000 */
[----:B------:R-:W-:Y:S01]  /*30a0*/  FADD.FTZ R105, R48, -R105 ;  /* 0x8000006930697221 */ /* 0x000fe20000010000 */
[----:B------:R-:W-:Y:S01]  /*30b0*/  HADD2.F32 R48, -RZ, R113.H1_H1 ;  /* 0x30000071ff307230 */ /* 0x000fe20000004100 */
[----:B------:R2:W3:Y:S01]  /*30c0*/  F2F.F16.F32 R101, R46 ;  /* 0x0000002e00657304 */ /* 0x0004e20000200800 */
[----:B0-----:R-:W-:Y:S01]  /*30d0*/  FFMA.FTZ R41, R44, UR14, R29 ;  /* 0x0000000e2c297c23 */ /* 0x001fe2000801001d */
[----:B------:R-:W-:Y:S02]  /*30e0*/  FFMA.FTZ R44, R93, UR4, R92 ;  /* 0x000000045d2c7c23 */ /* 0x000fe4000801005c */
[----:B------:R-:W0:Y:S01]  /*30f0*/  LDC.64 R96, c[0x0][0x478] ;  /* 0x00011e00ff607b82 */ /* 0x000e220000000a00 */
[----:B------:R-:W-:Y:S01]  /*3100*/  FMUL.FTZ R45, R45, R106 ;  /* 0x0000006a2d2d7220 */ /* 0x000fe20000410000 */
[----:B------:R-:W-:-:S02]  /*3110*/  HADD2.F32 R112, -RZ, R114.H0_H0 ;  /* 0x20000072ff707230 */ /* 0x000fc40000004100 */
[----:B------:R-:W-:Y:S01]  /*3120*/  FADD.FTZ R44, R49, -R44 ;  /* 0x8000002c312c7221 */ /* 0x000fe20000010000 */
[----:B------:R-:W-:Y:S01]  /*3130*/  FMUL.FTZ R93, R41, UR12 ;  /* 0x0000000c295d7c20 */ /* 0x000fe20008410000 */
[----:B------:R4:W-:Y:S01]  /*3140*/  F2F.F16.F32 R103, R45 ;  /* 0x0000002d00677304 */ /* 0x0009e20000200800 */
[----:B--2---:R-:W-:Y:S01]  /*3150*/  FFMA.FTZ R46, R47, UR14, R34 ;  /* 0x0000000e2f2e7c23 */ /* 0x004fe20008010022 */
[----:B------:R-:W-:Y:S01]  /*3160*/  FFMA.FTZ R47, R50, UR14, R35 ;  /* 0x0000000e322f7c23 */ /* 0x000fe20008010023 */
[----:B------:R-:W-:Y:S01]  /*3170*/  FMUL.FTZ R104, R48, R93 ;  /* 0x0000005d30687220 */ /* 0x000fe20000410000 */
[----:B------:R-:W-:Y:S02]  /*3180*/  HADD2.F32 R51, -RZ, R59.H0_H0 ;  /* 0x2000003bff337230 */ /* 0x000fe40000004100 */
[----:B------:R-:W-:Y:S01]  /*3190*/  FMUL.FTZ R108, R46, UR12 ;  /* 0x0000000c2e6c7c20 */ /* 0x000fe20008410000 */
[----:B------:R-:W-:Y:S01]  /*31a0*/  FMUL.FTZ R107, R47, UR12 ;  /* 0x0000000c2f6b7c20 */ /* 0x000fe20008410000 */
[----:B------:R-:W2:Y:S01]  /*31b0*/  LDC.64 R94, c[0x0][0x468] ;  /* 0x00011a00ff5e7b82 */ /* 0x000ea20000000a00 */
[----:B----4-:R-:W-:-:S02]  /*31c0*/  FFMA.FTZ R45, R44, UR14, R33 ;  /* 0x0000000e2c2d7c23 */ /* 0x010fc40008010021 */
[----:B------:R-:W-:Y:S01]  /*31d0*/  FMUL.FTZ R117, R112, R107 ;  /* 0x0000006b70757220 */ /* 0x000fe20000410000 */
[----:B------:R-:W-:Y:S02]  /*31e0*/  HADD2.F32 R112, -RZ, R114.H1_H1 ;  /* 0x30000072ff707230 */ /* 0x000fe40000004100 */
[----:B------:R-:W-:Y:S01]  /*31f0*/  FFMA.FTZ R44, R105, UR14, R32 ;  /* 0x0000000e692c7c23 */ /* 0x000fe20008010020 */
[----:B------:R-:W-:Y:S01]  /*3200*/  FMUL.FTZ R111, R45, UR12 ;  /* 0x0000000c2d6f7c20 */ /* 0x000fe20008410000 */
[----:B------:R-:W4:Y:S01]  /*3210*/  F2F.F16.F32 R104, R104 ;  /* 0x0000006800687304 */ /* 0x000f220000200800 */
[----:B------:R-:W-:Y:S02]  /*3220*/  HADD2.F32 R105, -RZ, R58.H0_H0 ;  /* 0x2000003aff697230 */ /* 0x000fe40000004100 */
[----:B------:R-:W-:Y:S01]  /*3230*/  FMUL.FTZ R102, R51, R108 ;  /* 0x0000006c33667220 */ /* 0x000fe20000410000 */
[----:B------:R-:W-:Y:S01]  /*3240*/  FMUL.FTZ R116, R112, R111 ;  /* 0x0000006f70747220 */ /* 0x000fe20000410000 */
[----:B------:R-:W-:Y:S01]  /*3250*/  FMUL.FTZ R112, R44, UR12 ;  /* 0x0000000c2c707c20 */ /* 0x000fe20008410000 */
[----:B-1----:R-:W-:-:S04]  /*3260*/  IMAD.WIDE.U32 R48, R81, 0x8, R98 ;  /* 0x0000000851307825 */ /* 0x002fc800078e0062 */
[----:B------:R-:W-:Y:S01]  /*3270*/  FMUL.FTZ R105, R105, R112 ;  /* 0x0000007069697220 */ /* 0x000fe20000410000 */
[----:B------:R-:W1:Y:S01]  /*3280*/  F2F.F16.F32 R116, R116 ;  /* 0x0000007400747304 */ /* 0x000e620000200800 */
[----:B0-----:R-:W-:Y:S01]  /*3290*/  IMAD.WIDE.U32 R50, R81, 0x10, R96 ;  /* 0x0000001051327825 */ /* 0x001fe200078e0060 */
[----:B------:R-:W2:Y:S06]  /*32a0*/  LDG.E.64 R48, desc[UR16][R48.64] ;  /* 0x0000001030307981 */ /* 0x000eac000c1e1b00 */
[----:B------:R-:W-:Y:S01]  /*32b0*/  F2F.F16.F32 R102, R102 ;  /* 0x0000006600667304 */ /* 0x000fe20000200800 */
[----:B------:R4:W-:Y:S07]  /*32c0*/  STG.E.128 desc[UR16][R50.64], R40 ;  /* 0x0000002832007986 */ /* 0x0009ee000c101d10 */
[----:B------:R-:W0:Y:S01]  /*32d0*/  F2F.F16.F32 R117, R117 ;  /* 0x0000007500757304 */ /* 0x000e220000200800 */
[----:B---3--:R-:W-:-:S07]  /*32e0*/  PRMT R101, R100, 0x5410, R101 ;  /* 0x0000541064657816 */ /* 0x008fce0000000065 */
[----:B------:R-:W3:Y:S01]  /*32f0*/  F2F.F16.F32 R105, R105 ;  /* 0x0000006900697304 */ /* 0x000ee20000200800 */
[----:B----4-:R-:W-:-:S05]  /*3300*/  IMAD.WIDE.U32 R40, R104, 0x10000, RZ ;  /* 0x0001000068287825 */ /* 0x010fca00078e00ff */
[----:B------:R-:W-:Y:S02]  /*3310*/  LOP3.LUT R43, R101, R41, RZ, 0xfc, !PT ;  /* 0x00000029652b7212 */ /* 0x000fe400078efcff */
[----:B------:R-:W-:Y:S01]  /*3320*/  LOP3.LUT R42, R40, R103, RZ, 0xfc, !PT ;  /* 0x00000067282a7212 */ /* 0x000fe200078efcff */
[----:B-1----:R-:W-:Y:S01]  /*3330*/  IMAD.WIDE.U32 R40, R116, 0x10000, RZ ;  /* 0x0001000074287825 */ /* 0x002fe200078e00ff */
[----:B0-----:R-:W-:-:S03]  /*3340*/  PRMT R117, R102, 0x5410, R117 ;  /* 0x0000541066757816 */ /* 0x001fc60000000075 */
[----:B--2---:R-:W-:Y:S01]  /*3350*/  IMAD.WIDE.U32 R100, R81, 0x8, R94 ;  /* 0x0000000851647825 */ /* 0x004fe200078e005e */
[----:B---3--:R-:W-:-:S03]  /*3360*/  LOP3.LUT R40, R40, R105, RZ, 0xfc, !PT ;  /* 0x0000006928287212 */ /* 0x008fc600078efcff */
[----:B------:R-:W-:Y:S01]  /*3370*/  IMAD.WIDE.U32 R50, R80, 0x8, R98 ;  /* 0x0000000850327825 */ /* 0x000fe200078e0062 */
[----:B------:R-:W-:-:S03]  /*3380*/  LOP3.LUT R41, R117, R41, RZ, 0xfc, !PT ;  /* 0x0000002975297212 */ /* 0x000fc600078efcff */
[C---:B------:R-:W-:Y:S01]  /*3390*/  IMAD.WIDE.U32 R102, R80.reuse, 0x10, R96 ;  /* 0x0000001050667825 */ /* 0x040fe200078e0060 */
[----:B------:R-:W-:Y:S03]  /*33a0*/  STG.E.64 desc[UR16][R100.64], R42 ;  /* 0x0000002a64007986 */ /* 0x000fe6000c101b10 */
[----:B------:R-:W-:Y:S01]  /*33b0*/  IMAD.WIDE.U32 R104, R80, 0x8, R94 ;  /* 0x0000000850687825 */ /* 0x000fe200078e005e */
[----:B------:R-:W2:Y:S03]  /*33c0*/  LDG.E.64 R50, desc[UR16][R50.64] ;  /* 0x0000001032327981 */ /* 0x000ea6000c1e1b00 */
[----:B------:R-:W-:Y:S01]  /*33d0*/  IMAD.WIDE.U32 R80, R82, 0x8, R98 ;  /* 0x0000000852507825 */ /* 0x000fe200078e0062 */
[----:B------:R0:W-:Y:S04]  /*33e0*/  STG.E.128 desc[UR16][R102.64], R44 ;  /* 0x0000002c66007986 */ /* 0x0001e8000c101d10 */
[----:B------:R1:W-:Y:S04]  /*33f0*/  STG.E.64 desc[UR16][R104.64], R40 ;  /* 0x0000002868007986 */ /* 0x0003e8000c101b10 */
[----:B------:R-:W3:Y:S01]  /*3400*/  LDG.E.64 R80, desc[UR16][R80.64] ;  /* 0x0000001050507981 */ /* 0x000ee2000c1e1b00 */
[----:B------:R-:W-:-:S04]  /*3410*/  FFMA.FTZ R99, R90, UR4, R92 ;  /* 0x000000045a637c23 */ /* 0x000fc8000801005c */
[----:B------:R-:W-:Y:S01]  /*3420*/  FADD.FTZ R99, R88, -R99 ;  /* 0x8000006358637221 */ /* 0x000fe20000010000 */
[----:B------:R-:W-:-:S04]  /*3430*/  FFMA.FTZ R88, R91, UR4, R92 ;  /* 0x000000045b587c23 */ /* 0x000fc8000801005c */
[----:B------:R-:W-:Y:S01]  /*3440*/  FADD.FTZ R98, R87, -R88 ;  /* 0x8000005857627221 */ /* 0x000fe20000010000 */
[--C-:B------:R-:W-:Y:S01]  /*3450*/  FFMA.FTZ R88, R89, UR4, R92.reuse ;  /* 0x0000000459587c23 */ /* 0x100fe2000801005c */
[----:B0-----:R-:W-:Y:S02]  /*3460*/  FFMA.FTZ R45, R86, UR4, R92 ;  /* 0x00000004562d7c23 */ /* 0x001fe4000801005c */
[----:B------:R-:W-:Y:S01]  /*3470*/  FFMA.FTZ R43, R98, UR14, R39 ;  /* 0x0000000e622b7c23 */ /* 0x000fe20008010027 */
[----:B------:R-:W-:Y:S01]  /*3480*/  FADD.FTZ R88, R85, -R88 ;  /* 0x8000005855587221 */ /* 0x000fe20000010000 */
[----:B------:R-:W-:Y:S02]  /*3490*/  HADD2.F32 R47, -RZ, R115.H0_H0 ;  /* 0x20000073ff2f7230 */ /* 0x000fe40000004100 */
[----:B------:R-:W-:Y:S01]  /*34a0*/  FFMA.FTZ R42, R99, UR14, R38 ;  /* 0x0000000e632a7c23 */ /* 0x000fe20008010026 */
[----:B------:R-:W-:Y:S01]  /*34b0*/  FMUL.FTZ R46, R43, UR12 ;  /* 0x0000000c2b2e7c20 */ /* 0x000fe20008410000 */
[----:B-1----:R-:W-:Y:S01]  /*34c0*/  FFMA.FTZ R41, R88, UR14, R37 ;  /* 0x0000000e58297c23 */ /* 0x002fe20008010025 */
[----:B------:R-:W-:Y:S01]  /*34d0*/  FADD.FTZ R45, R84, -R45 ;  /* 0x8000002d542d7221 */ /* 0x000fe20000010000 */
[----:B------:R-:W-:-:S02]  /*34e0*/  HADD2.F32 R90, -RZ, R61.H0_H0 ;  /* 0x2000003dff5a7230 */ /* 0x000fc40000004100 */
[----:B------:R-:W-:Y:S01]  /*34f0*/  FMUL.FTZ R87, R42, UR12 ;  /* 0x0000000c2a577c20 */ /* 0x000fe20008410000 */
[----:B------:R-:W-:Y:S01]  /*3500*/  FMUL.FTZ R91, R47, R46 ;  /* 0x0000002e2f5b7220 */ /* 0x000fe20000410000 */
[----:B------:R-:W-:Y:S02]  /*3510*/  HADD2.F32 R44, -RZ, R115.H1_H1 ;  /* 0x30000073ff2c7230 */ /* 0x000fe40000004100 */
[----:B------:R-:W-:Y:S01]  /*3520*/  FMUL.FTZ R47, R41, UR12 ;  /* 0x0000000c292f7c20 */ /* 0x000fe20008410000 */
[----:B------:R-:W-:Y:S01]  /*3530*/  FFMA.FTZ R40, R45, UR14, R36 ;  /* 0x0000000e2d287c23 */ /* 0x000fe20008010024 */
        /* <DEDUP_REMOVED lines=17> */
[--C-:B------:R-:W-:Y:S01]  /*3650*/  SHF.R.U64 R86, R48, 0x10, R49.reuse ;  /* 0x0000001030567819 */ /* 0x100fe20000001231 */
        /* <DEDUP_REMOVED lines=14> */
[--C-:B---3--:R-:W-:Y:S02]  /*3740*/  SHF.R.U64 R40, R80, 0x10, R81.reuse ;  /* 0x0000001050287819 */ /* 0x108fe40000001251 */
        /* <DEDUP_REMOVED lines=13> */
[----:B0-----:R-:W-:-:S07]  /*3820*/  FMUL.FTZ R46, R46, R43 ;  /* 0x0000002b2e2e7220 */ /* 0x001fce0000410000 */
.L_x_4165:
        /* <DEDUP_REMOVED lines=52> */
.L_x_4160:
        /* <DEDUP_REMOVED lines=20> */
.L_x_4168:
        /* <DEDUP_REMOVED lines=13> */
.L_x_6777:


//--------------------- .text._ZN10layer_norm13ln_bwd_kernelINS_13Kernel_traitsI6__halfS2_fS2_fjLj1536ELj1ELj1ELj4ELj8ENS_18Kernel_traits_baseILj1536ES2_S2_fS2_fjLj128EEEEELb0ELb1ELb1ELb0EEEvNS_9BwdParamsE --------------------------
	.section	.text._ZN10layer_norm13ln_bwd_kernelINS_13Kernel_traitsI6__halfS2_fS2_fjLj1536ELj1ELj1ELj4ELj8ENS_18Kernel_traits_baseILj1536ES2_S2_fS2_fjLj128EEEEELb0ELb1ELb1ELb0EEEvNS_9BwdParamsE,"ax",@progbits
	.align	128
        .global         _ZN10layer_norm13ln_bwd_kernelINS_13Kernel_traitsI6__halfS2_fS2_fjLj1536ELj1ELj1ELj4ELj8ENS_18Kernel_traits_baseILj1536ES2_S2_fS2_fjLj128EEEEELb0ELb1ELb1ELb0EEEvNS_9BwdParamsE
        .type           _ZN10layer_norm13ln_bwd_kernelINS_13Kernel_traitsI6__halfS2_fS2_fjLj1536ELj1ELj1ELj4ELj8ENS_18Kernel_traits_baseILj1536ES2_S2_fS2_fjLj128EEEEELb0ELb1ELb1ELb0EEEvNS_9BwdParamsE,@function
        .size           _ZN10layer_norm13ln_bwd_kernelINS_13Kernel_traitsI6__halfS2_fS2_fjLj1536ELj1ELj1ELj4ELj8ENS_18Kernel_traits_baseILj1536ES2_S2_fS2_fjLj128EEEEELb0ELb1ELb1ELb0EEEvNS_9BwdParamsE,(.L_x_6778 - _ZN10layer_norm13ln_bwd_kernelINS_13Kernel_traitsI6__halfS2_fS2_fjLj1536ELj1ELj1ELj4ELj8ENS_18Kernel_traits_baseILj1536ES2_S2_fS2_fjLj128EEEEELb0ELb1ELb1ELb0EEEvNS_9BwdParamsE)
        .other          _ZN10layer_norm13ln_bwd_kernelINS_13Kernel_traitsI6__halfS2_fS2_fjLj1536ELj1ELj1ELj4ELj8ENS_18Kernel_traits_baseILj1536ES2_S2_fS2_fjLj128EEEEELb0ELb1ELb1ELb0EEEvNS_9BwdParamsE,@"STO_CUDA_ENTRY STV_DEFAULT"
_ZN10layer_norm13ln_bwd_kernelINS_13Kernel_traitsI6__halfS2_fS2_fjLj1536ELj1ELj1ELj4ELj8ENS_18Kernel_traits_baseILj1536ES2_S2_fS2_fjLj128EEEEELb0ELb1ELb1ELb0EEEvNS_9BwdParamsE:
.text._ZN10layer_norm13ln_bwd_kernelINS_13Kernel_traitsI6__halfS2_fS2_fjLj1536ELj1ELj1ELj4ELj8ENS_18Kernel_traits_baseILj1536ES2_S2_fS2_fjLj128EEEEELb0ELb1ELb1ELb0EEEvNS_9BwdParamsE:
        /* <DEDUP_REMOVED lines=27> */
[----:B------:R-:W-:Y:S02]  /*01b0*/  @P1 LOP3.LUT R3, R3, 0x80, RZ, 0xfc, !PT ;  /* 0x0000008003031812 */ /* 0x000fe400078efcff */
[----:B------:R-:W-:Y:S02]  /*01c0*/  CS2R R34, SRZ ;  /* 0x0000000000227805 */ /* 0x000fe4000001ff00 */
[----:B------:R-:W-:-:S02]  /*01d0*/  CS2R R28, SRZ ;  /* 0x00000000001c7805 */ /* 0x000fc4000001ff00 */
[----:B------:R-:W-:Y:S01]  /*01e0*/  CS2R R30, SRZ ;  /* 0x00000000001e7805 */ /* 0x000fe2000001ff00 */
[----:B------:R2:W5:Y:S01]  /*01f0*/  @P1 LDG.E.64 R44, desc[UR10][R6.64] ;  /* 0x0000000a062c1981 */ /* 0x000562000c1e1b00 */
[----:B------:R-:W3:Y:S01]  /*0200*/  @P3 LDC.64 R18, c[0x0][0x3e8] ;  /* 0x0000fa00ff123b82 */ /* 0x000ee20000000a00 */
[C---:B----4-:R-:W-:Y:S01]  /*0210*/  @P2 IMAD.WIDE.U32 R12, R3.reuse, 0x8, R8 ;  /* 0x00000008030c2825 */ /* 0x050fe200078e0008 */
[----:B------:R-:W-:Y:S02]  /*0220*/  CS2R R24, SRZ ;  /* 0x0000000000187805 */ /* 0x000fe4000001ff00 */
[----:B------:R-:W-:Y:S02]  /*0230*/  CS2R R26, SRZ ;  /* 0x00000000001a7805 */ /* 0x000fe4000001ff00 */
[----:B------:R-:W-:Y:S02]  /*0240*/  CS2R R20, SRZ ;  /* 0x0000000000147805 */ /* 0x000fe4000001ff00 */
[----:B------:R-:W-:Y:S01]  /*0250*/  CS2R R22, SRZ ;  /* 0x0000000000167805 */ /* 0x000fe2000001ff00 */
[----:B------:R4:W5:Y:S01]  /*0260*/  @P2 LDG.E.64 R46, desc[UR10][R12.64] ;  /* 0x0000000a0c2e2981 */ /* 0x000962000c1e1b00 */
[C---:B------:R-:W-:Y:S01]  /*0270*/  @P2 IMAD.WIDE.U32 R14, R3.reuse, 0x8, R10 ;  /* 0x00000008030e2825 */ /* 0x040fe200078e000a */
[----:B------:R-:W-:-:S02]  /*0280*/  @P2 IADD3 R3, PT, PT, R3, 0x80, RZ ;  /* 0x0000008003032810 */ /* 0x000fc40007ffe0ff */
[----:B0-----:R-:W-:Y:S02]  /*0290*/  CS2R R4, SRZ ;  /* 0x0000000000047805 */ /* 0x001fe4000001ff00 */
[----:B--2---:R-:W-:Y:S01]  /*02a0*/  CS2R R6, SRZ ;  /* 0x0000000000067805 */ /* 0x004fe2000001ff00 */
[----:B------:R0:W5:Y:S01]  /*02b0*/  @P2 LDG.E.64 R48, desc[UR10][R14.64] ;  /* 0x0000000a0e302981 */ /* 0x000162000c1e1b00 */
[C---:B-1----:R-:W-:Y:S01]  /*02c0*/  @P3 IMAD.WIDE.U32 R8, R3.reuse, 0x8, R16 ;  /* 0x0000000803083825 */ /* 0x042fe200078e0010 */
[----:B------:R-:W-:Y:S02]  /*02d0*/  CS2R R16, SRZ ;  /* 0x0000000000107805 */ /* 0x000fe4000001ff00 */
[----:B----4-:R-:W-:Y:S02]  /*02e0*/  CS2R R12, SRZ ;  /* 0x00000000000c7805 */ /* 0x010fe4000001ff00 */
[----:B------:R1:W5:Y:S01]  /*02f0*/  @P3 LDG.E.64 R50, desc[UR10][R8.64] ;  /* 0x0000000a08323981 */ /* 0x000362000c1e1b00 */
[----:B---3--:R-:W-:Y:S01]  /*0300*/  @P3 IMAD.WIDE.U32 R10, R3, 0x8, R18 ;  /* 0x00000008030a3825 */ /* 0x008fe200078e0012 */
[----:B------:R-:W-:-:S02]  /*0310*/  CS2R R18, SRZ ;  /* 0x0000000000127805 */ /* 0x000fc4000001ff00 */
[----:B0-----:R-:W-:Y:S02]  /*0320*/  CS2R R14, SRZ ;  /* 0x00000000000e7805 */ /* 0x001fe4000001ff00 */
[----:B------:R0:W5:Y:S01]  /*0330*/  @P3 LDG.E.64 R40, desc[UR10][R10.64] ;  /* 0x0000000a0a283981 */ /* 0x000162000c1e1b00 */
[----:B-1----:R-:W-:Y:S02]  /*0340*/  CS2R R8, SRZ ;  /* 0x0000000000087805 */ /* 0x002fe4000001ff00 */
[----:B0-----:R-:W-:Y:S01]  /*0350*/  CS2R R10, SRZ ;  /* 0x00000000000a7805 */ /* 0x001fe2000001ff00 */
        /* <DEDUP_REMOVED lines=27> */
[--C-:B------:R-:W-:Y:S02]  /*0510*/  SHF.R.U64 R10, R40, 0x10, R41.reuse ;  /* 0x00000010280a7819 */ /* 0x100fe40000001229 */
[----:B------:R-:W-:Y:S02]  /*0520*/  CS2R R14, SRZ ;  /* 0x00000000000e7805 */ /* 0x000fe4000001ff00 */
[----:B------:R-:W-:Y:S01]  /*0530*/  MOV R104, R41 ;  /* 0x0000002900687202 */ /* 0x000fe20000000f00 */
[----:B------:R-:W-:Y:S01]  /*0540*/  UPLOP3.LUT UP1, UPT, UPT, UPT, UPT, 0x40, 0x4 ;  /* 0x000000000004789c */ /* 0x000fe20003f2e870 */
[----:B------:R-:W-:Y:S01]  /*0550*/  SHF.R.U32.HI R11, RZ, 0x10, R41 ;  /* 0x00000010ff0b7819 */ /* 0x000fe20000011629 */
[----:B------:R-:W0:Y:S01]  /*0560*/  LDCU UR30, c[0x0][0x40c] ;  /* 0x00008180ff1e77ac */ /* 0x000e220008000800 */
[----:B------:R-:W-:-:S02]  /*0570*/  MOV R64, R42 ;  /* 0x0000002a00407202 */ /* 0x000fc40000000f00 */
[--C-:B------:R-:W-:Y:S01]  /*0580*/  SHF.R.U64 R0, R42, 0x10, R43.reuse ;  /* 0x000000102a007819 */ /* 0x100fe2000000122b */
[----:B------:R-:W1:Y:S01]  /*0590*/  LDCU UR8, c[0x0][0x388] ;  /* 0x00007100ff0877ac */ /* 0x000e620008000800 */
[----:B------:R-:W-:Y:S02]  /*05a0*/  MOV R65, R43 ;  /* 0x0000002b00417202 */ /* 0x000fe40000000f00 */
[----:B------:R-:W-:Y:S01]  /*05b0*/  SHF.R.U32.HI R66, RZ, 0x10, R43 ;  /* 0x00000010ff427819 */ /* 0x000fe2000001162b */
[----:B------:R-:W2:Y:S01]  /*05c0*/  LDCU.U8 UR28, c[0x0][0x410] ;  /* 0x00008200ff1c77ac */ /* 0x000ea20008000000 */
[----:B------:R-:W-:Y:S02]  /*05d0*/  MOV R67, R46 ;  /* 0x0000002e00437202 */ /* 0x000fe40000000f00 */
[----:B------:R-:W-:Y:S01]  /*05e0*/  SHF.R.U64 R68, R46, 0x10, R47 ;  /* 0x000000102e447819 */ /* 0x000fe2000000122f */
[----:B------:R-:W3:Y:S01]  /*05f0*/  LDCU.64 UR16, c[0x0][0x3c8] ;  /* 0x00007900ff1077ac */ /* 0x000ee20008000a00 */
[----:B------:R-:W-:-:S02]  /*0600*/  MOV R96, R47 ;  /* 0x0000002f00607202 */ /* 0x000fc40000000f00 */
[----:B------:R-:W-:Y:S01]  /*0610*/  SHF.R.U32.HI R3, RZ, 0x10, R47 ;  /* 0x00000010ff037819 */ /* 0x000fe2000001162f */
[----:B------:R-:W4:Y:S01]  /*0620*/  LDCU.64 UR18, c[0x0][0x3c0] ;  /* 0x00007800ff1277ac */ /* 0x000f220008000a00 */
[----:B------:R-:W-:Y:S02]  /*0630*/  PRMT R97, R97, 0x5410, R4 ;  /* 0x0000541061617816 */ /* 0x000fe40000000004 */
[----:B------:R-:W-:Y:S02]  /*0640*/  PRMT R98, R98, 0x5410, R5 ;  /* 0x0000541062627816 */ /* 0x000fe40000000005 */
[----:B------:R-:W-:Y:S02]  /*0650*/  CS2R R4, SRZ ;  /* 0x0000000000047805 */ /* 0x000fe4000001ff00 */
[----:B------:R-:W-:Y:S01]  /*0660*/  PRMT R99, R99, 0x5410, R6 ;  /* 0x0000541063637816 */ /* 0x000fe20000000006 */
[----:B------:R-:W0:Y:S01]  /*0670*/  LDCU UR29, c[0x0][0x400] ;  /* 0x00008000ff1d77ac */ /* 0x000e220008000800 */
[----:B------:R-:W-:-:S02]  /*0680*/  PRMT R100, R100, 0x5410, R7 ;  /* 0x0000541064647816 */ /* 0x000fc40000000007 */
[----:B------:R-:W-:Y:S02]  /*0690*/  CS2R R6, SRZ ;  /* 0x0000000000067805 */ /* 0x000fe4000001ff00 */
[----:B------:R-:W-:Y:S01]  /*06a0*/  PRMT R101, R101, 0x5410, R8 ;  /* 0x0000541065657816 */ /* 0x000fe20000000008 */
[----:B------:R-:W0:Y:S01]  /*06b0*/  LDCU.64 UR20, c[0x0][0x438] ;  /* 0x00008700ff1477ac */ /* 0x000e220008000a00 */
[----:B------:R-:W-:Y:S02]  /*06c0*/  PRMT R102, R102, 0x5410, R9 ;  /* 0x0000541066667816 */ /* 0x000fe40000000009 */
[----:B------:R-:W-:Y:S02]  /*06d0*/  CS2R R8, SRZ ;  /* 0x0000000000087805 */ /* 0x000fe4000001ff00 */
[----:B------:R-:W-:Y:S01]  /*06e0*/  PRMT R103, R103, 0x5410, R10 ;  /* 0x0000541067677816 */ /* 0x000fe2000000000a */
[----:B------:R-:W0:Y:S01]  /*06f0*/  LDCU.64 UR4, c[0x0][0x478] ;  /* 0x00008f00ff0477ac */ /* 0x000e220008000a00 */
[----:B------:R-:W-:-:S02]  /*0700*/  PRMT R104, R104, 0x5410, R11 ;  /* 0x0000541068687816 */ /* 0x000fc4000000000b */
[----:B------:R-:W-:Y:S02]  /*0710*/  CS2R R10, SRZ ;  /* 0x00000000000a7805 */ /* 0x000fe4000001ff00 */
[----:B------:R-:W-:Y:S01]  /*0720*/  PRMT R64, R64, 0x5410, R0 ;  /* 0x0000541040407816 */ /* 0x000fe20000000000 */
[----:B------:R-:W0:Y:S01]  /*0730*/  LDCU.128 UR12, c[0x0][0x3f0] ;  /* 0x00007e00ff0c77ac */ /* 0x000e220008000c00 */
[----:B------:R-:W-:Y:S02]  /*0740*/  PRMT R65, R65, 0x5410, R65 ;  /* 0x0000541041417816 */ /* 0x000fe40000000041 */
[----:B------:R-:W-:Y:S01]  /*0750*/  PRMT R66, R66, 0x5410, R66 ;  /* 0x0000541042427816 */ /* 0x000fe20000000042 */
[----:B------:R-:W0:Y:S01]  /*0760*/  LDCU.64 UR22, c[0x0][0x380] ;  /* 0x00007000ff1677ac */ /* 0x000e220008000a00 */
[----:B------:R-:W-:Y:S02]  /*0770*/  PRMT R67, R67, 0x5410, R67 ;  /* 0x0000541043437816 */ /* 0x000fe40000000043 */
[----:B------:R-:W-:-:S02]  /*0780*/  PRMT R68, R68, 0x5410, R68 ;  /* 0x0000541044447816 */ /* 0x000fc40000000044 */
[----:B-1234-:R-:W-:-:S07]  /*0790*/  PRMT R96, R96, 0x5410, R3 ;  /* 0x0000541060607816 */ /* 0x01efce0000000003 */
.L_x_4238:
[----:B0-----:R-:W-:Y:S02]  /*07a0*/  UIMAD.WIDE UR6, UR24, 0x4, UR14 ;  /* 0x00000004180678a5 */ /* 0x001fe4000f8e020e */
[----:B------:R-:W-:-:S04]  /*07b0*/  UIMAD.WIDE UR26, UR24, 0x4, UR12 ;  /* 0x00000004181a78a5 */ /* 0x000fc8000f8e020c */
[----:B------:R-:W-:Y:S02]  /*07c0*/  MOV R60, UR6 ;  /* 0x00000006003c7c02 */ /* 0x000fe40008000f00 */
[----:B------:R-:W-:Y:S01]  /*07d0*/  MOV R61, UR7 ;  /* 0x00000007003d7c02 */ /* 0x000fe20008000f00 */
[----:B------:R-:W-:-:S04]  /*07e0*/  UIMAD.WIDE UR6, UR24, 0x4, UR16 ;  /* 0x00000004180678a5 */ /* 0x000fc8000f8e0210 */
[----:B--2---:R-:W2:Y:S01]  /*07f0*/  LDG.E R60, desc[UR10][R60.64] ;  /* 0x0000000a3c3c7981 */ /* 0x004ea2000c1e1900 */
[----:B-1-3--:R-:W-:Y:S02]  /*0800*/  MOV R58, UR26 ;  /* 0x0000001a003a7c02 */ /* 0x00afe40008000f00 */
[----:B------:R-:W-:Y:S02]  /*0810*/  MOV R56, UR6 ;  /* 0x0000000600387c02 */ /* 0x000fe40008000f00 */
[----:B------:R-:W-:Y:S02]  /*0820*/  MOV R57, UR7 ;  /* 0x0000000700397c02 */ /* 0x000fe40008000f00 */
[----:B------:R-:W-:-:S03]  /*0830*/  MOV R59, UR27 ;  /* 0x0000001b003b7c02 */ /* 0x000fc60008000f00 */
[----:B------:R-:W3:Y:S04]  /*0840*/  LDG.E R56, desc[UR10][R56.64] ;  /* 0x0000000a38387981 */ /* 0x000ee8000c1e1900 */
[----:B------:R-:W4:Y:S01]  /*0850*/  LDG.E R58, desc[UR10][R58.64] ;  /* 0x0000000a3a3a7981 */ /* 0x000f22000c1e1900 */
[----:B------:R-:W-:Y:S01]  /*0860*/  BSSY.RECONVERGENT B0, `(.L_x_4170) ;  /* 0x00000db000007945 */ /* 0x000fe20003800200 */
[----:B------:R-:W-:Y:S02]  /*0870*/  CS2R R62, SRZ ;  /* 0x00000000003e7805 */ /* 0x000fe4000001ff00 */
        /* <DEDUP_REMOVED lines=14> */
[----:B------:R-:W-:Y:S02]  /*0960*/  CS2R R62, SRZ ;  /* 0x00000000003e7805 */ /* 0x000fe4000001ff00 */
[----:B------:R-:W-:Y:S01]  /*0970*/  MOV R58, UR6 ;  /* 0x00000006003a7c02 */ /* 0x000fe20008000f00 */
[----:B------:R-:W-:Y:S01]  /*0980*/  UIMAD UR6, UR24, UR8, URZ ;  /* 0x00000008180672a4 */ /* 0x000fe2000f8e02ff */
[----:B------:R-:W-:-:S02]  /*0990*/  ISETP.GE.U32.AND P3, PT, R2, 0x100, PT ;  /* 0x000001000200780c */ /* 0x000fc40003f66070 */
[----:B------:R-:W-:Y:S01]  /*09a0*/  ISETP.GE.U32.AND P1, PT, R2, 0x180, PT ;  /* 0x000001800200780c */ /* 0x000fe20003f26070 */
[----:B------:R-:W-:Y:S01]  /*09b0*/  USHF.R.S32.HI UR7, URZ, 0x1f, UR6 ;  /* 0x0000001fff077899 */ /* 0x000fe20008011406 */
[----:B------:R-:W-:-:S03]  /*09c0*/  IMAD R58, R58, UR8, RZ ;  /* 0x000000083a3a7c24 */ /* 0x000fc6000f8e02ff */
[----:B------:R-:W-:Y:S02]  /*09d0*/  ULEA.HI UR7, UR7, UR6, URZ, 0x2 ;  /* 0x0000000607077291 */ /* 0x000fe4000f8f10ff */
[----:B------:R-:W-:-:S04]  /*09e0*/  SHF.R.S32.HI R59, RZ, 0x1f, R58 ;  /* 0x0000001fff3b7819 */ /* 0x000fc8000001143a */
[----:B------:R-:W-:Y:S02]  /*09f0*/  MOV R91, UR7 ;  /* 0x00000007005b7c02 */ /* 0x000fe40008000f00 */
[----:B------:R-:W-:Y:S02]  /*0a00*/  LEA.HI R59, R59, R58, RZ, 0x2 ;  /* 0x0000003a3b3b7211 */ /* 0x000fe400078f10ff */
        /* <DEDUP_REMOVED lines=12> */
[----:B------:R-:W-:Y:S01]  /*0ad0*/  ISETP.NE.AND.EX P0, PT, RZ, UR21, PT, P0 ;  /* 0x00000015ff007c0c */ /* 0x000fe2000bf05300 */
[----:B------:R-:W-:-:S12]  /*0ae0*/  HADD2.F32 R70, -RZ, R64.H0_H0 ;  /* 0x20000040ff467230 */ /* 0x000fd80000004100 */
[----:B------:R-:W0:Y:S01]  /*0af0*/  @P0 LDC.64 R62, c[0x0][0x438] ;  /* 0x00010e00ff3e0b82 */ /* 0x000e220000000a00 */
[----:B------:R-:W-:Y:S01]  /*0b00*/  HADD2.F32 R74, -RZ, R65.H1_H1 ;  /* 0x30000041ff4a7230 */ /* 0x000fe20000004100 */
[----:B------:R-:W-:Y:S01]  /*0b10*/  IADD3 R95, PT, PT, R95, 0x80, RZ ;  /* 0x000000805f5f7810 */ /* 0x000fe20007ffe0ff */
[C---:B0-----:R-:W-:Y:S01]  /*0b20*/  @P0 IMAD.WIDE.U32 R62, R93.reuse, 0x10, R62 ;  /* 0x000000105d3e0825 */ /* 0x041fe200078e003e */
[----:B------:R-:W-:-:S04]  /*0b30*/  IADD3 R93, PT, PT, R93, 0x80, RZ ;  /* 0x000000805d5d7810 */ /* 0x000fc80007ffe0ff */
[----:B------:R0:W5:Y:S01]  /*0b40*/  @P0 LDG.E.128 R40, desc[UR10][R62.64] ;  /* 0x0000000a3e280981 */ /* 0x000162000c1e1d00 */
[----:B--2---:R-:W-:Y:S02]  /*0b50*/  MOV R71, R60 ;  /* 0x0000003c00477202 */ /* 0x004fe40000000f00 */
[----:B------:R-:W-:Y:S02]  /*0b60*/  SHF.R.U64 R72, R60, 0x10, R61 ;  /* 0x000000103c487819 */ /* 0x000fe4000000123d */
[----:B------:R-:W-:Y:S01]  /*0b70*/  MOV R69, R61 ;  /* 0x0000003d00457202 */ /* 0x000fe20000000f00 */
[----:B------:R-:W-:Y:S02]  /*0b80*/  HADD2.F32 R71, -RZ, R71.H0_H0 ;  /* 0x20000047ff477230 */ /* 0x000fe40000004100 */
[C---:B---3--:R-:W-:Y:S01]  /*0b90*/  FADD.FTZ R3, -R94.reuse, R56 ;  /* 0x000000385e037221 */ /* 0x048fe20000010100 */
[C---:B------:R-:W-:Y:S01]  /*0ba0*/  FADD.FTZ R57, -R94.reuse, R57 ;  /* 0x000000395e397221 */ /* 0x040fe20000010100 */
[----:B------:R-:W-:-:S02]  /*0bb0*/  FADD.FTZ R58, -R94, R58 ;  /* 0x0000003a5e3a7221 */ /* 0x000fc40000010100 */
[----:B------:R-:W-:Y:S01]  /*0bc0*/  FMUL.FTZ R3, R3, UR26 ;  /* 0x0000001a03037c20 */ /* 0x000fe20008410000 */
[----:B------:R-:W-:Y:S02]  /*0bd0*/  HADD2.F32 R60, -RZ, R72.H0_H0 ;  /* 0x20000048ff3c7230 */ /* 0x000fe40000004100 */
[----:B------:R-:W-:Y:S01]  /*0be0*/  FMUL.FTZ R72, R57, UR26 ;  /* 0x0000001a39487c20 */ /* 0x000fe20008410000 */
[----:B------:R-:W-:Y:S02]  /*0bf0*/  HADD2.F32 R56, -RZ, R64.H1_H1 ;  /* 0x30000040ff387230 */ /* 0x000fe40000004100 */
[-C--:B------:R-:W-:Y:S01]  /*0c00*/  FMUL.FTZ R70, R70, R71.reuse ;  /* 0x0000004746467220 */ /* 0x080fe20000410000 */
[----:B------:R-:W-:Y:S01]  /*0c10*/  FADD.FTZ R24, R24, R71 ;  /* 0x0000004718187221 */ /* 0x000fe20000010000 */
[----:B------:R-:W-:Y:S01]  /*0c20*/  FFMA.FTZ R36, R3, R71, R36 ;  /* 0x0000004703247223 */ /* 0x000fe20000010024 */
[----:B------:R-:W-:Y:S02]  /*0c30*/  HADD2.F32 R57, -RZ, R69.H0_H0 ;  /* 0x20000045ff397230 */ /* 0x000fe40000004100 */
[----:B------:R-:W-:Y:S01]  /*0c40*/  FMUL.FTZ R71, R58, UR26 ;  /* 0x0000001a3a477c20 */ /* 0x000fe20008410000 */
[----:B------:R-:W-:Y:S01]  /*0c50*/  SHF.R.U32.HI R73, RZ, 0x10, R61 ;  /* 0x00000010ff497819 */ /* 0x000fe2000001163d */
[----:B------:R-:W-:Y:S01]  /*0c60*/  FADD.FTZ R59, -R94, R59 ;  /* 0x0000003b5e3b7221 */ /* 0x000fe20000010100 */
[----:B------:R-:W-:Y:S01]  /*0c70*/  FMUL.FTZ R69, R56, R60 ;  /* 0x0000003c38457220 */ /* 0x000fe20000410000 */
[-C--:B------:R-:W-:Y:S01]  /*0c80*/  FMUL.FTZ R74, R74, R57.reuse ;  /* 0x000000394a4a7220 */ /* 0x080fe20000410000 */
[----:B------:R-:W-:Y:S01]  /*0c90*/  FADD.FTZ R26, R26, R57 ;  /* 0x000000391a1a7221 */ /* 0x000fe20000010000 */
[----:B------:R-:W-:Y:S01]  /*0ca0*/  FFMA.FTZ R38, R71, R57, R38 ;  /* 0x0000003947267223 */ /* 0x000fe20000010026 */
[----:B------:R-:W-:Y:S01]  /*0cb0*/  FADD.FTZ R56, RZ, R70 ;  /* 0x00000046ff387221 */ /* 0x000fe20000010000 */
[----:B------:R-:W-:Y:S01]  /*0cc0*/  FFMA.FTZ R57, R3, R70, RZ ;  /* 0x0000004603397223 */ /* 0x000fe200000100ff */
        /* <DEDUP_REMOVED lines=12> */
[----:B0-----:R-:W-:Y:S01]  /*0d90*/  FADD.FTZ R63, R58, R73 ;  /* 0x000000493a3f7221 */ /* 0x001fe20000010000 */
[----:B------:R-:W-:-:S07]  /*0da0*/  FFMA.FTZ R62, R76, R73, R57 ;  /* 0x000000494c3e7223 */ /* 0x000fce0000010039 */
.L_x_4173:
[----:B------:R-:W-:Y:S05]  /*0db0*/  BSYNC.RECONVERGENT B1 ;  /* 0x0000000000017941 */ /* 0x000fea0003800200 */
.L_x_4172:
        /* <DEDUP_REMOVED lines=11> */
[----:B------:R-:W-:Y:S02]  /*0e70*/  HADD2.F32 R82, -RZ, R96.H0_H0 ;  /* 0x20000060ff527230 */ /* 0x000fe40000004100 */
[----:B0-----:R-:W-:-:S05]  /*0e80*/  @P0 IMAD.WIDE.U32 R78, R93, 0x10, R78 ;  /* 0x000000105d4e0825 */ /* 0x001fca00078e004e */
[----:B------:R0:W5:Y:S01]  /*0e90*/  @P0 LDG.E.128 R44, desc[UR10][R78.64] ;  /* 0x0000000a4e2c0981 */ /* 0x000162000c1e1d00 */
[----:B------:R-:W-:Y:S02]  /*0ea0*/  IADD3 R95, PT, PT, R95, 0x80, RZ ;  /* 0x000000805f5f7810 */ /* 0x000fe40007ffe0ff */
[----:B------:R-:W-:Y:S02]  /*0eb0*/  IADD3 R93, PT, PT, R93, 0x80, RZ ;  /* 0x000000805d5d7810 */ /* 0x000fe40007ffe0ff */
[----:B--2---:R-:W-:Y:S02]  /*0ec0*/  MOV R75, R60 ;  /* 0x0000003c004b7202 */ /* 0x004fe40000000f00 */
[--C-:B------:R-:W-:Y:S02]  /*0ed0*/  SHF.R.U64 R80, R60, 0x10, R61.reuse ;  /* 0x000000103c507819 */ /* 0x100fe4000000123d */
[----:B------:R-:W-:Y:S02]  /*0ee0*/  MOV R77, R61 ;  /* 0x0000003d004d7202 */ /* 0x000fe40000000f00 */
[----:B------:R-:W-:Y:S01]  /*0ef0*/  SHF.R.U32.HI R81, RZ, 0x10, R61 ;  /* 0x00000010ff517819 */ /* 0x000fe2000001163d */
[C---:B---3--:R-:W-:Y:S01]  /*0f00*/  FADD.FTZ R61, -R94.reuse, R56 ;  /* 0x000000385e3d7221 */ /* 0x048fe20000010100 */
[----:B------:R-:W-:Y:S01]  /*0f10*/  FADD.FTZ R84, -R94, R57 ;  /* 0x000000395e547221 */ /* 0x000fe20000010100 */
[----:B------:R-:W-:-:S02]  /*0f20*/  HADD2.F32 R60, -RZ, R67.H1_H1 ;  /* 0x30000043ff3c7230 */ /* 0x000fc40000004100 */
[----:B------:R-:W-:Y:S02]  /*0f30*/  HADD2.F32 R57, -RZ, R75.H0_H0 ;  /* 0x2000004bff397230 */ /* 0x000fe40000004100 */
[----:B------:R-:W-:Y:S01]  /*0f40*/  FMUL.FTZ R75, R61, UR26 ;  /* 0x0000001a3d4b7c20 */ /* 0x000fe20008410000 */
[----:B------:R-:W-:Y:S01]  /*0f50*/  FADD.FTZ R58, -R94, R58 ;  /* 0x0000003a5e3a7221 */ /* 0x000fe20000010100 */
[----:B------:R-:W-:Y:S02]  /*0f60*/  HADD2.F32 R56, -RZ, R68.H1_H1 ;  /* 0x30000044ff387230 */ /* 0x000fe40000004100 */
[----:B------:R-:W-:Y:S02]  /*0f70*/  HADD2.F32 R61, -RZ, R80.H0_H0 ;  /* 0x20000050ff3d7230 */ /* 0x000fe40000004100 */
[-C--:B0-----:R-:W-:Y:S01]  /*0f80*/  FMUL.FTZ R78, R60, R57.reuse ;  /* 0x000000393c4e7220 */ /* 0x081fe20000410000 */
[----:B------:R-:W-:Y:S01]  /*0f90*/  FADD.FTZ R20, R20, R57 ;  /* 0x0000003914147221 */ /* 0x000fe20000010000 */
[----:B------:R-:W-:Y:S01]  /*0fa0*/  FFMA.FTZ R32, R75, R57, R32 ;  /* 0x000000394b207223 */ /* 0x000fe20000010020 */
        /* <DEDUP_REMOVED lines=8> */
[----:B------:R-:W-:Y:S01]  /*1030*/  FMUL.FTZ R80, R84, UR26 ;  /* 0x0000001a54507c20 */ /* 0x000fe20008410000 */
[----:B------:R-:W-:Y:S01]  /*1040*/  FFMA.FTZ R57, R75, R78, R62 ;  /* 0x0000004e4b397223 */ /* 0x000fe2000001003e */
        /* <DEDUP_REMOVED lines=14> */
.L_x_4175:
[----:B------:R-:W-:Y:S05]  /*1130*/  BSYNC.RECONVERGENT B1 ;  /* 0x0000000000017941 */ /* 0x000fea0003800200 */
.L_x_4174:
        /* <DEDUP_REMOVED lines=14> */
[----:B------:R-:W-:Y:S02]  /*1220*/  SHF.R.U64 R92, R60, 0x10, R61 ;  /* 0x000000103c5c7819 */ /* 0x000fe4000000123d */
[----:B------:R-:W-:Y:S01]  /*1230*/  MOV R85, R61 ;  /* 0x0000003d00557202 */ /* 0x000fe20000000f00 */
[C---:B---3--:R-:W-:Y:S01]  /*1240*/  FADD.FTZ R60, -R94.reuse, R57 ;  /* 0x000000395e3c7221 */ /* 0x048fe20000010100 */
[----:B------:R-:W-:Y:S02]  /*1250*/  HADD2.F32 R57, -RZ, R90.H0_H0 ;  /* 0x2000005aff397230 */ /* 0x000fe40000004100 */
[----:B------:R-:W-:Y:S01]  /*1260*/  FADD.FTZ R83, -R94, R56 ;  /* 0x000000385e537221 */ /* 0x000fe20000010100 */
[----:B------:R-:W-:Y:S01]  /*1270*/  SHF.R.U32.HI R89, RZ, 0x10, R61 ;  /* 0x00000010ff597819 */ /* 0x000fe2000001163d */
[----:B------:R-:W-:-:S02]  /*1280*/  HADD2.F32 R56, -RZ, R97.H1_H1 ;  /* 0x30000061ff387230 */ /* 0x000fc40000004100 */
[----:B------:R-:W-:Y:S02]  /*1290*/  HADD2.F32 R61, -RZ, R92.H0_H0 ;  /* 0x2000005cff3d7230 */ /* 0x000fe40000004100 */
[----:B------:R-:W-:Y:S01]  /*12a0*/  FMUL.FTZ R83, R83, UR26 ;  /* 0x0000001a53537c20 */ /* 0x000fe20008410000 */
[----:B0-----:R-:W-:Y:S01]  /*12b0*/  FMUL.FTZ R86, R88, R57 ;  /* 0x0000003958567220 */ /* 0x001fe20000410000 */
[----:B------:R-:W-:Y:S02]  /*12c0*/  HADD2.F32 R93, -RZ, R85.H0_H0 ;  /* 0x20000055ff5d7230 */ /* 0x000fe40000004100 */
[----:B------:R-:W-:Y:S01]  /*12d0*/  FMUL.FTZ R88, R60, UR26 ;  /* 0x0000001a3c587c20 */ /* 0x000fe20008410000 */
[----:B------:R-:W-:Y:S01]  /*12e0*/  FMUL.FTZ R85, R56, R61 ;  /* 0x0000003d38557220 */ /* 0x000fe20000410000 */
[----:B------:R-:W-:Y:S01]  /*12f0*/  FADD.FTZ R16, R16, R57 ;  /* 0x0000003910107221 */ /* 0x000fe20000010000 */
[----:B------:R-:W-:Y:S01]  /*1300*/  FFMA.FTZ R28, R83, R57, R28 ;  /* 0x00000039531c7223 */ /* 0x000fe2000001001c */
[----:B------:R-:W-:-:S02]  /*1310*/  HADD2.F32 R90, -RZ, R98.H0_H0 ;  /* 0x20000062ff5a7230 */ /* 0x000fc40000004100 */
[----:B------:R-:W-:Y:S01]  /*1320*/  FADD.FTZ R56, R63, R86 ;  /* 0x000000563f387221 */ /* 0x000fe20000010000 */
[C---:B------:R-:W-:Y:S01]  /*1330*/  FADD.FTZ R58, -R94.reuse, R58 ;  /* 0x0000003a5e3a7221 */ /* 0x040fe20000010100 */
[----:B------:R-:W-:Y:S01]  /*1340*/  FFMA.FTZ R57, R83, R86, R62 ;  /* 0x0000005653397223 */ /* 0x000fe2000001003e */
[----:B------:R-:W-:Y:S01]  /*1350*/  FADD.FTZ R59, -R94, R59 ;  /* 0x0000003b5e3b7221 */ /* 0x000fe20000010100 */
[----:B------:R-:W-:Y:S01]  /*1360*/  FADD.FTZ R17, R17, R61 ;  /* 0x0000003d11117221 */ /* 0x000fe20000010000 */
[----:B------:R-:W-:Y:S01]  /*1370*/  FFMA.FTZ R29, R88, R61, R29 ;  /* 0x0000003d581d7223 */ /* 0x000fe2000001001d */
[----:B------:R-:W-:Y:S02]  /*1380*/  HADD2.F32 R60, -RZ, R98.H1_H1 ;  /* 0x30000062ff3c7230 */ /* 0x000fe40000004100 */
[----:B------:R-:W-:Y:S01]  /*1390*/  FADD.FTZ R61, R56, R85 ;  /* 0x00000055383d7221 */ /* 0x000fe20000010000 */
[----:B------:R-:W-:Y:S02]  /*13a0*/  HADD2.F32 R94, -RZ, R89.H0_H0 ;  /* 0x20000059ff5e7230 */ /* 0x000fe40000004100 */
[----:B------:R-:W-:Y:S01]  /*13b0*/  FMUL.FTZ R87, R58, UR26 ;  /* 0x0000001a3a577c20 */ /* 0x000fe20008410000 */
        /* <DEDUP_REMOVED lines=13> */
.L_x_4171:
        /* <DEDUP_REMOVED lines=24> */
.L_x_4176:
[----:B------:R-:W-:Y:S05]  /*1610*/  BSYNC.RECONVERGENT B0 ;  /* 0x0000000000007941 */ /* 0x000fea0003800200 */
.L_x_4170:
        /* <DEDUP_REMOVED lines=31> */
.L_x_4178:
[----:B------:R-:W-:Y:S05]  /*1810*/  BSYNC.RECONVERGENT B0 ;  /* 0x0000000000007941 */ /* 0x000fea0003800200 */
.L_x_4177:
        /* <DEDUP_REMOVED lines=46> */
.L_x_4181:
        /* <DEDUP_REMOVED lines=17> */
.L_x_4184:
        /* <DEDUP_REMOVED lines=13> */
.L_x_4185:
        /* <DEDUP_REMOVED lines=13> */
.L_x_4186:
        /* <DEDUP_REMOVED lines=14> */
.L_x_4183:
        /* <DEDUP_REMOVED lines=29> */
.L_x_4188:
        /* <DEDUP_REMOVED lines=13> */
.L_x_4189:
        /* <DEDUP_REMOVED lines=13> */
.L_x_4190:
        /* <DEDUP_REMOVED lines=10> */
.L_x_4182:
[----:B------:R-:W-:-:S04]  /*22a0*/  UISETP.NE.U32.AND UP0, UPT, UR4, URZ, UPT ;  /* 0x000000ff0400728c */ /* 0x000fc8000bf05070 */
[----:B------:R-:W-:-:S09]  /*22b0*/  UISETP.NE.AND.EX UP0, UPT, UR5, URZ, UPT, UP0 ;  /* 0x000000ff0500728c */ /* 0x000fd2000bf05300 */
[----:B------:R-:W-:Y:S05]  /*22c0*/  BRA.U UP0, `(.L_x_4191) ;  /* 0x0000000100d47547 */ /* 0x000fea000b800000 */
[----:B------:R-:W-:Y:S05]  /*22d0*/  BRA.U !UP3, `(.L_x_4192) ;  /* 0x000000010b307547 */ /* 0x000fea000b800000 */
[----:B------:R-:W-:Y:S01]  /*22e0*/  PLOP3.LUT P0, PT, PT, PT, UP2, 0x80, 0x8 ;  /* 0x000000000008781c */ /* 0x000fe20003f0f028 */
[----:B------:R-:W-:Y:S01]  /*22f0*/  HADD2.F32 R58, -RZ, R99.H0_H0 ;  /* 0x20000063ff3a7230 */ /* 0x000fe20000004100 */
[----:B-----5:R-:W-:Y:S01]  /*2300*/  MOV R56, R40 ;  /* 0x0000002800387202 */ /* 0x020fe20000000f00 */
[----:B------:R-:W-:-:S10]  /*2310*/  HADD2.F32 R59, -RZ, R105.H0_H0 ;  /* 0x20000069ff3b7230 */ /* 0x000fd40000004100 */
[----:B------:R-:W-:-:S04]  /*2320*/  @P0 FFMA.FTZ R57, R3, UR6, R62 ;  /* 0x0000000603390c23 */ /* 0x000fc8000801003e */
[----:B------:R-:W-:-:S04]  /*2330*/  @P0 FADD.FTZ R57, R70, -R57 ;  /* 0x8000003946390221 */ /* 0x000fc80000010000 */
[----:B------:R-:W-:-:S04]  /*2340*/  @P0 FFMA.FTZ R56, R57, UR26, R40 ;  /* 0x0000001a39380c23 */ /* 0x000fc80008010028 */
[----:B------:R-:W-:-:S04]  /*2350*/  FMUL.FTZ R57, R56, UR30 ;  /* 0x0000001e38397c20 */ /* 0x000fc80008410000 */
[-C--:B------:R-:W-:Y:S01]  /*2360*/  FMUL.FTZ R56, R58, R57.reuse ;  /* 0x000000393a387220 */ /* 0x080fe20000410000 */
[----:B------:R-:W-:-:S04]  /*2370*/  FFMA.FTZ R12, R59, R57, R12 ;  /* 0x000000393b0c7223 */ /* 0x000fc8000001000c */
[----:B------:R-:W-:-:S04]  /*2380*/  F2FP.F16.F32.PACK_AB R56, RZ, R56 ;  /* 0x00000038ff38723e */ /* 0x000fc800000000ff */
[----:B------:R-:W-:-:S07]  /*2390*/  PRMT R65, R56, 0x7610, R65 ;  /* 0x0000761038417816 */ /* 0x000fce0000000041 */
.L_x_4192:
[----:B------:R-:W-:Y:S05]  /*23a0*/  BRA.U !UP3, `(.L_x_4193) ;  /* 0x000000010b307547 */ /* 0x000fea000b800000 */
[----:B------:R-:W-:Y:S01]  /*23b0*/  PLOP3.LUT P0, PT, PT, PT, UP2, 0x80, 0x8 ;  /* 0x000000000008781c */ /* 0x000fe20003f0f028 */
[----:B------:R-:W-:Y:S01]  /*23c0*/  HADD2.F32 R57, -RZ, R99.H1_H1 ;  /* 0x30000063ff397230 */ /* 0x000fe20000004100 */
[----:B-----5:R-:W-:-:S11]  /*23d0*/  MOV R56, R41 ;  /* 0x0000002900387202 */ /* 0x020fd60000000f00 */
[----:B------:R-:W-:-:S04]  /*23e0*/  @P0 FFMA.FTZ R58, R72, UR6, R62 ;  /* 0x00000006483a0c23 */ /* 0x000fc8000801003e */
[----:B------:R-:W-:-:S04]  /*23f0*/  @P0 FADD.FTZ R58, R69, -R58 ;  /* 0x8000003a453a0221 */ /* 0x000fc80000010000 */
[----:B------:R-:W-:Y:S01]  /*2400*/  @P0 FFMA.FTZ R56, R58, UR26, R41 ;  /* 0x0000001a3a380c23 */ /* 0x000fe20008010029 */
[----:B------:R-:W-:-:S03]  /*2410*/  HADD2.F32 R58, -RZ, R106.H0_H0 ;  /* 0x2000006aff3a7230 */ /* 0x000fc60000004100 */
[----:B------:R-:W-:-:S04]  /*2420*/  FMUL.FTZ R56, R56, UR30 ;  /* 0x0000001e38387c20 */ /* 0x000fc80008410000 */
[-C--:B------:R-:W-:Y:S01]  /*2430*/  FMUL.FTZ R57, R57, R56.reuse ;  /* 0x0000003839397220 */ /* 0x080fe20000410000 */
[----:B------:R-:W-:-:S04]  /*2440*/  FFMA.FTZ R13, R58, R56, R13 ;  /* 0x000000383a0d7223 */ /* 0x000fc8000001000d */
[----:B------:R-:W-:-:S04]  /*2450*/  F2FP.F16.F32.PACK_AB R57, RZ, R57 ;  /* 0x00000039ff39723e */ /* 0x000fc800000000ff */
[----:B------:R-:W-:-:S07]  /*2460*/  PRMT R66, R57, 0x7610, R66 ;  /* 0x0000761039427816 */ /* 0x000fce0000000042 */
.L_x_4193:
[----:B------:R-:W-:Y:S05]  /*2470*/  BRA.U !UP3, `(.L_x_4194) ;  /* 0x000000010b307547 */ /* 0x000fea000b800000 */
[----:B------:R-:W-:Y:S01]  /*2480*/  PLOP3.LUT P0, PT, PT, PT, UP2, 0x80, 0x8 ;  /* 0x000000000008781c */ /* 0x000fe20003f0f028 */
[----:B------:R-:W-:Y:S01]  /*2490*/  HADD2.F32 R58, -RZ, R100.H0_H0 ;  /* 0x20000064ff3a7230 */ /* 0x000fe20000004100 */
[----:B-----5:R-:W-:Y:S01]  /*24a0*/  MOV R56, R42 ;  /* 0x0000002a00387202 */ /* 0x020fe20000000f00 */
[----:B------:R-:W-:-:S10]  /*24b0*/  HADD2.F32 R59, -RZ, R105.H1_H1 ;  /* 0x30000069ff3b7230 */ /* 0x000fd40000004100 */
        /* <DEDUP_REMOVED lines=8> */
.L_x_4194:
[----:B------:R-:W-:Y:S05]  /*2540*/  BRA.U !UP3, `(.L_x_4187) ;  /* 0x000000010bf87547 */ /* 0x000fea000b800000 */
[----:B------:R-:W-:Y:S01]  /*2550*/  PLOP3.LUT P0, PT, PT, PT, UP2, 0x80, 0x8 ;  /* 0x000000000008781c */ /* 0x000fe20003f0f028 */
[----:B------:R-:W-:Y:S01]  /*2560*/  HADD2.F32 R57, -RZ, R100.H1_H1 ;  /* 0x30000064ff397230 */ /* 0x000fe20000004100 */
[----:B-----5:R-:W-:-:S11]  /*2570*/  MOV R56, R43 ;  /* 0x0000002b00387202 */ /* 0x020fd60000000f00 */
[----:B------:R-:W-:-:S04]  /*2580*/  @P0 FFMA.FTZ R58, R76, UR6, R62 ;  /* 0x000000064c3a0c23 */ /* 0x000fc8000801003e */
        /* <DEDUP_REMOVED lines=9> */
.L_x_4191:
        /* <DEDUP_REMOVED lines=25> */
.L_x_4195:
[----:B------:R-:W-:Y:S05]  /*27b0*/  BRA.U !UP3, `(.L_x_4196) ;  /* 0x000000010b1c7547 */ /* 0x000fea000b800000 */
[----:B------:R-:W-:Y:S02]  /*27c0*/  HADD2.F32 R57, -RZ, R99.H1_H1 ;  /* 0x30000063ff397230 */ /* 0x000fe40000004100 */
[----:B------:R-:W-:Y:S01]  /*27d0*/  FMUL.FTZ R56, R53, UR30 ;  /* 0x0000001e35387c20 */ /* 0x000fe20008410000 */
[----:B------:R-:W-:-:S03]  /*27e0*/  HADD2.F32 R58, -RZ, R106.H0_H0 ;  /* 0x2000006aff3a7230 */ /* 0x000fc60000004100 */
[-C--:B------:R-:W-:Y:S02]  /*27f0*/  FMUL.FTZ R57, R57, R56.reuse ;  /* 0x0000003839397220 */ /* 0x080fe40000410000 */
[----:B------:R-:W-:-:S03]  /*2800*/  FFMA.FTZ R13, R58, R56, R13 ;  /* 0x000000383a0d7223 */ /* 0x000fc6000001000d */
[----:B------:R-:W-:-:S04]  /*2810*/  F2FP.F16.F32.PACK_AB R57, RZ, R57 ;  /* 0x00000039ff39723e */ /* 0x000fc800000000ff */
[----:B------:R-:W-:-:S07]  /*2820*/  PRMT R66, R57, 0x7610, R66 ;  /* 0x0000761039427816 */ /* 0x000fce0000000042 */
.L_x_4196:
        /* <DEDUP_REMOVED lines=8> */
.L_x_4197:
        /* <DEDUP_REMOVED lines=8> */
.L_x_4187:
        /* <DEDUP_REMOVED lines=14> */
.L_x_4198:
[----:B------:R-:W-:Y:S02]  /*2a10*/  IADD3 R60, PT, PT, R60, 0x80, RZ ;  /* 0x000000803c3c7810 */ /* 0x000fe40007ffe0ff */
[----:B------:R-:W-:-:S07]  /*2a20*/  IADD3 R61, PT, PT, R61, 0x80, RZ ;  /* 0x000000803d3d7810 */ /* 0x000fce0007ffe0ff */
.L_x_4180:
[----:B------:R-:W-:Y:S05]  /*2a30*/  BSYNC.RECONVERGENT B0 ;  /* 0x0000000000007941 */ /* 0x000fea0003800200 */
.L_x_4179:
        /* <DEDUP_REMOVED lines=13> */
.L_x_4201:
        /* <DEDUP_REMOVED lines=30> */
.L_x_4204:
        /* <DEDUP_REMOVED lines=8> */
.L_x_4205:
        /* <DEDUP_REMOVED lines=8> */
.L_x_4206:
[----:B------:R-:W-:Y:S05]  /*2df0*/  BRA.U !UP3, `(.L_x_4207) ;  /* 0x000000090bd87547 */ /* 0x000fea000b800000 */
        /* <DEDUP_REMOVED lines=8> */
.L_x_4203:
[----:B------:R-:W-:Y:S05]  /*2e80*/  BRA.U !UP3, `(.L_x_4208) ;  /* 0x000000010b307547 */ /* 0x000fea000b800000 */
[----:B------:R-:W-:Y:S01]  /*2e90*/  PLOP3.LUT P3, PT, PT, PT, UP2, 0x80, 0x8 ;  /* 0x000000000008781c */ /* 0x000fe20003f6f028 */
[----:B-1----:R-:W-:Y:S01]  /*2ea0*/  HADD2.F32 R58, -RZ, R101.H0_H0 ;  /* 0x20000065ff3a7230 */ /* 0x002fe20000004100 */
[----:B0----5:R-:W-:Y:S01]  /*2eb0*/  MOV R56, R44 ;  /* 0x0000002c00387202 */ /* 0x021fe20000000f00 */
        /* <DEDUP_REMOVED lines=9> */
.L_x_4208:
[----:B------:R-:W-:Y:S05]  /*2f50*/  BRA.U !UP3, `(.L_x_4209) ;  /* 0x000000010b307547 */ /* 0x000fea000b800000 */
[----:B------:R-:W-:Y:S01]  /*2f60*/  PLOP3.LUT P3, PT, PT, PT, UP2, 0x80, 0x8 ;  /* 0x000000000008781c */ /* 0x000fe20003f6f028 */
[----:B01----:R-:W-:Y:S01]  /*2f70*/  HADD2.F32 R57, -RZ, R101.H1_H1 ;  /* 0x30000065ff397230 */ /* 0x003fe20000004100 */
        /* <DEDUP_REMOVED lines=10> */
.L_x_4209:
[----:B------:R-:W-:Y:S05]  /*3020*/  BRA.U !UP3, `(.L_x_4210) ;  /* 0x000000010b307547 */ /* 0x000fea000b800000 */
[----:B------:R-:W-:Y:S01]  /*3030*/  PLOP3.LUT P3, PT, PT, PT, UP2, 0x80, 0x8 ;  /* 0x000000000008781c */ /* 0x000fe20003f6f028 */
[----:B-1----:R-:W-:Y:S01]  /*3040*/  HADD2.F32 R58, -RZ, R102.H0_H0 ;  /* 0x20000066ff3a7230 */ /* 0x002fe20000004100 */
[----:B0----5:R-:W-:Y:S01]  /*3050*/  MOV R56, R46 ;  /* 0x0000002e00387202 */ /* 0x021fe20000000f00 */
        /* <DEDUP_REMOVED lines=9> */
.L_x_4210:
[----:B------:R-:W-:Y:S05]  /*30f0*/  BRA.U !UP3, `(.L_x_4207) ;  /* 0x000000090b187547 */ /* 0x000fea000b800000 */
[----:B------:R-:W-:Y:S01]  /*3100*/  PLOP3.LUT P3, PT, PT, PT, UP2, 0x80, 0x8 ;  /* 0x000000000008781c */ /* 0x000fe20003f6f028 */
[----:B01----:R-:W-:Y:S01]  /*3110*/  HADD2.F32 R57, -RZ, R102.H1_H1 ;  /* 0x30000066ff397230 */ /* 0x003fe20000004100 */
        /* <DEDUP_REMOVED lines=11> */
.L_x_4202:
        /* <DEDUP_REMOVED lines=33> */
.L_x_4212:
[----:B------:R-:W-:Y:S05]  /*33e0*/  BRA.U !UP3, `(.L_x_4213) ;  /* 0x000000010b307547 */ /* 0x000fea000b800000 */
[----:B------:R-:W-:Y:S01]  /*33f0*/  FFMA.FTZ R56, R80, UR6, R62 ;  /* 0x0000000650387c23 */ /* 0x000fe2000801003e */
        /* <DEDUP_REMOVED lines=11> */
.L_x_4213:
[----:B------:R-:W-:Y:S05]  /*34b0*/  BRA.U !UP3, `(.L_x_4214) ;  /* 0x000000010b307547 */ /* 0x000fea000b800000 */
[----:B------:R-:W-:Y:S01]  /*34c0*/  FFMA.FTZ R57, R79, UR6, R62 ;  /* 0x000000064f397c23 */ /* 0x000fe2000801003e */
        /* <DEDUP_REMOVED lines=11> */
.L_x_4214:
        /* <DEDUP_REMOVED lines=10> */
.L_x_4211:
[----:B------:R-:W-:Y:S05]  /*3620*/  BRA.U !UP3, `(.L_x_4215) ;  /* 0x000000010b307547 */ /* 0x000fea000b800000 */
        /* <DEDUP_REMOVED lines=12> */
.L_x_4215:
        /* <DEDUP_REMOVED lines=13> */
.L_x_4216:
        /* <DEDUP_REMOVED lines=13> */
.L_x_4217:
[----:B------:R-:W-:Y:S05]  /*3890*/  BRA.U !UP3, `(.L_x_4207) ;  /* 0x000000010b307547 */ /* 0x000fea000b800000 */
[----:B------:R-:W-:Y:S01]  /*38a0*/  FFMA.FTZ R56, R84, UR6, R62 ;  /* 0x0000000654387c23 */ /* 0x000fe2000801003e */
        /* <DEDUP_REMOVED lines=11> */
.L_x_4207:
[----:B01----:R-:W0:Y:S02]  /*3960*/  @P0 LDC.64 R56, c[0x0][0x478] ;  /* 0x00011e00ff380b82 */ /* 0x003e240000000a00 */
        /* <DEDUP_REMOVED lines=11> */
.L_x_4218:
[----:B------:R-:W-:Y:S02]  /*3a20*/  IADD3 R60, PT, PT, R60, 0x80, RZ ;  /* 0x000000803c3c7810 */ /* 0x000fe40007ffe0ff */
[----:B------:R-:W-:-:S07]  /*3a30*/  IADD3 R61, PT, PT, R61, 0x80, RZ ;  /* 0x000000803d3d7810 */ /* 0x000fce0007ffe0ff */
.L_x_4200:
[----:B------:R-:W-:Y:S05]  /*3a40*/  BSYNC.RECONVERGENT B0 ;  /* 0x0000000000007941 */ /* 0x000fea0003800200 */
.L_x_4199:
        /* <DEDUP_REMOVED lines=13> */
.L_x_4221:
        /* <DEDUP_REMOVED lines=30> */
.L_x_4224:
        /* <DEDUP_REMOVED lines=8> */
.L_x_4225:
        /* <DEDUP_REMOVED lines=8> */
.L_x_4226:
        /* <DEDUP_REMOVED lines=9> */
.L_x_4223:
        /* <DEDUP_REMOVED lines=13> */
.L_x_4228:
        /* <DEDUP_REMOVED lines=13> */
.L_x_4229:
        /* <DEDUP_REMOVED lines=13> */
.L_x_4230:
[----:B------:R-:W-:Y:S05]  /*4100*/  BRA.U !UP3, `(.L_x_4227) ;  /* 0x000000090b187547 */ /* 0x000fea000b800000 */
[----:B------:R-:W-:Y:S01]  /*4110*/  PLOP3.LUT P4, PT, PT, PT, UP2, 0x80, 0x8 ;  /* 0x000000000008781c */ /* 0x000fe20003f8f028 */
[----:B01----:R-:W-:Y:S01]  /*4120*/  HADD2.F32 R57, -RZ, R104.H1_H1 ;  /* 0x30000068ff397230 */ /* 0x003fe20000004100 */
        /* <DEDUP_REMOVED lines=11> */
.L_x_4222:
        /* <DEDUP_REMOVED lines=30> */
.L_x_4232:
        /* <DEDUP_REMOVED lines=13> */
.L_x_4233:
        /* <DEDUP_REMOVED lines=13> */
.L_x_4234:
[----:B------:R-:W-:Y:S02]  /*4560*/  FSEL R55, R55, RZ, P4 ;  /* 0x000000ff37377208 */ /* 0x000fe40002000000 */
[----:B------:R-:W-:Y:S02]  /*4570*/  FSEL R54, R54, RZ, P4 ;  /* 0x000000ff36367208 */ /* 0x000fe40002000000 */
[----:B------:R-:W-:Y:S02]  /*4580*/  FSEL R53, R53, RZ, P4 ;  /* 0x000000ff35357208 */ /* 0x000fe40002000000 */
        /* <DEDUP_REMOVED lines=10> */
.L_x_4231:
        /* <DEDUP_REMOVED lines=13> */
.L_x_4235:
        /* <DEDUP_REMOVED lines=13> */
.L_x_4236:
        /* <DEDUP_REMOVED lines=13> */
.L_x_4237:
        /* <DEDUP_REMOVED lines=13> */
.L_x_4227:
[----:B01----:R-:W0:Y:S02]  /*4970*/  @P0 LDC.64 R56, c[0x0][0x478] ;  /* 0x00011e00ff380b82 */ /* 0x003e240000000a00 */
[----:B0-----:R-:W-:-:S05]  /*4980*/  @P0 IMAD.WIDE.U32 R56, R60, 0x10, R56 ;  /* 0x000000103c380825 */ /* 0x001fca00078e0038 */
[----:B------:R2:W-:Y:S01]  /*4990*/  @P0 STG.E.128 desc[UR10][R56.64], R52 ;  /* 0x0000003438000986 */ /* 0x0005e2000c101d0a */
[----:B------:R-:W-:Y:S05]  /*49a0*/  BRA.U !UP3, `(.L_x_4220) ;  /* 0x000000010b207547 */ /* 0x000fea000b800000 */
[----:B--2---:R-:W0:Y:S01]  /*49b0*/  LDC.64 R56, c[0x0][0x468] ;  /* 0x00011a00ff387b82 */ /* 0x004e220000000a00 */
[----:B------:R-:W-:Y:S02]  /*49c0*/  LOP3.LUT R58, R66, 0xffff, RZ, 0xc0, !PT ;  /* 0x0000ffff423a7812 */ /* 0x000fe400078ec0ff */
[----:B------:R-:W-:-:S03]  /*49d0*/  PRMT R63, R67, 0x5410, R68 ;  /* 0x00005410433f7816 */ /* 0x000fc60000000044 */
[----:B------:R-:W-:-:S05]  /*49e0*/  IMAD.WIDE.U32 R58, R58, 0x10000, RZ ;  /* 0x000100003a3a7825 */ /* 0x000fca00078e00ff */
[----:B------:R-:W-:Y:S02]  /*49f0*/  LOP3.LUT R59, R63, R59, RZ, 0xfc, !PT ;  /* 0x0000003b3f3b7212 */ /* 0x000fe400078efcff */
[----:B------:R-:W-:Y:S01]  /*4a00*/  LOP3.LUT R58, R58, 0xffff, R65, 0xf8, !PT ;  /* 0x0000ffff3a3a7812 */ /* 0x000fe200078ef841 */
[----:B0-----:R-:W-:-:S05]  /*4a10*/  IMAD.WIDE.U32 R56, R61, 0x8, R56 ;  /* 0x000000083d387825 */ /* 0x001fca00078e0038 */
[----:B------:R3:W-:Y:S02]  /*4a20*/  STG.E.64 desc[UR10][R56.64], R58 ;  /* 0x0000003a38007986 */ /* 0x0007e4000c101b0a */
.L_x_4220:
[----:B------:R-:W-:Y:S05]  /*4a30*/  BSYNC.RECONVERGENT B0 ;  /* 0x0000000000007941 */ /* 0x000fea0003800200 */
.L_x_4219:
[----:B------:R-:W-:Y:S02]  /*4a40*/  UIADD3 UR24, UPT, UPT, UR24, UR22, URZ ;  /* 0x0000001618187290 */ /* 0x000fe4000fffe0ff */
[----:B------:R-:W-:Y:S02]  /*4a50*/  UPLOP3.LUT UP1, UPT, UPT, UPT, UP1, 0x40, 0x4 ;  /* 0x000000000004789c */ /* 0x000fe40003f2e810 */
[----:B------:R-:W-:-:S09]  /*4a60*/  UISETP.GE.AND UP0, UPT, UR24, UR23, UPT ;  /* 0x000000171800728c */ /* 0x000fd2000bf06270 */
[----:B------:R-:W-:Y:S05]  /*4a70*/  BRA.U !UP0, `(.L_x_4238) ;  /* 0xffffffbd08487547 */ /* 0x000fea000b83ffff */
.L_x_4169:
        /* <DEDUP_REMOVED lines=16> */
.L_x_4240:
[----:B------:R-:W-:Y:S05]  /*4b80*/  BSYNC.RECONVERGENT B0 ;  /* 0x0000000000007941 */ /* 0x000fea0003800200 */
.L_x_4239:
        /* <DEDUP_REMOVED lines=12> */
.L_x_4242:
[----:B------:R-:W-:Y:S05]  /*4c50*/  BSYNC.RECONVERGENT B0 ;  /* 0x0000000000007941 */ /* 0x000fea0003800200 */
.L_x_4241:
        /* <DEDUP_REMOVED lines=11> */
.L_x_4243:
        /* <DEDUP_REMOVED lines=15> */
.L_x_6778:


//--------------------- .text._ZN10layer_norm13ln_bwd_kernelINS_13Kernel_traitsI6__halfS2_fS2_fjLj1536ELj1ELj1ELj4ELj8ENS_18Kernel_traits_baseILj1536ES2_S2_fS2_fjLj128EEEEELb0ELb1ELb1ELb1EEEvNS_9BwdParamsE --------------------------
	.section	.text._ZN10layer_norm13ln_bwd_kernelINS_13Kernel_traitsI6__halfS2_fS2_fjLj1536ELj1ELj1ELj4ELj8ENS_18Kernel_traits_baseILj1536ES2_S2_fS2_fjLj128EEEEELb0ELb1ELb1ELb1EEEvNS_9BwdParamsE,"ax",@progbits
	.align	128
        .global         _ZN10layer_norm13ln_bwd_kernelINS_13Kernel_traitsI6__halfS2_fS2_fjLj1536ELj1ELj1ELj4ELj8ENS_18Kernel_traits_baseILj1536ES2_S2_fS2_fjLj128EEEEELb0ELb1ELb1ELb1EEEvNS_9BwdParamsE
        .type           _ZN10layer_norm13ln_bwd_kernelINS_13Kernel_traitsI6__halfS2_fS2_fjLj1536ELj1ELj1ELj4ELj8ENS_18Kernel_traits_baseILj1536ES2_S2_fS2_fjLj128EEEEELb0ELb1ELb1ELb1EEEvNS_9BwdParamsE,@function
        .size           _ZN10layer_norm13ln_bwd_kernelINS_13Kernel_traitsI6__halfS2_fS2_fjLj1536ELj1ELj1ELj4ELj8ENS_18Kernel_traits_baseILj1536ES2_S2_fS2_fjLj128EEEEELb0ELb1ELb1ELb1EEEvNS_9BwdParamsE,(.L_x_6779 - _ZN10layer_norm13ln_bwd_kernelINS_13Kernel_traitsI6__halfS2_fS2_fjLj1536ELj1ELj1ELj4ELj8ENS_18Kernel_traits_baseILj1536ES2_S2_fS2_fjLj128EEEEELb0ELb1ELb1ELb1EEEvNS_9BwdParamsE)
        .other          _ZN10layer_norm13ln_bwd_kernelINS_13Kernel_traitsI6__halfS2_fS2_fjLj1536ELj1ELj1ELj4ELj8ENS_18Kernel_traits_baseILj1536ES2_S2_fS2_fjLj128EEEEELb0ELb1ELb1ELb1EEEvNS_9BwdParamsE,@"STO_CUDA_ENTRY STV_DEFAULT"
_ZN10layer_norm13ln_bwd_kernelINS_13Kernel_traitsI6__halfS2_fS2_fjLj1536ELj1ELj1ELj4ELj8ENS_18Kernel_traits_baseILj1536ES2_S2_fS2_fjLj128EEEEELb0ELb1ELb1ELb1EEEvNS_9BwdParamsE:
.text._ZN10layer_norm13ln_bwd_kernelINS_13Kernel_traitsI6__halfS2_fS2_fjLj1536ELj1ELj1ELj4ELj8ENS_18Kernel_traits_baseILj1536ES2_S2_fS2_fjLj128EEEEELb0ELb1ELb1ELb1EEEvNS_9BwdParamsE:
        /* <DEDUP_REMOVED lines=36> */
[----:B------:R-:W0:Y:S03]  /*0240*/  LDCU.128 UR12, c[0x0][0x3f0] ;  /* 0x00007e00ff0c77ac */ /* 0x000e260008000c00 */
[----:B------:R-:W3:Y:S01]  /*0250*/  LDG.E.64 R88, desc[UR18][R4.64+0x400] ;  /* 0x0004001204587981 */ /* 0x000ee2000c1e1b00 */
[----:B----4-:R-:W-:Y:S01]  /*0260*/  IMAD.WIDE.U32 R2, R0, 0x8, R2 ;  /* 0x0000000800027825 */ /* 0x010fe200078e0002 */
[----:B------:R-:W4:Y:S02]  /*0270*/  LDCU.64 UR22, c[0x0][0x3c0] ;  /* 0x00007800ff1677ac */ /* 0x000f240008000a00 */
[----:B------:R-:W4:Y:S01]  /*0280*/  LDG.E.64 R90, desc[UR18][R4.64] ;  /* 0x00000012045a7981 */ /* 0x000f22000c1e1b00 */
[----:B------:R-:W0:Y:S03]  /*0290*/  LDCU.64 UR24, c[0x0][0x380] ;  /* 0x00007000ff1877ac */ /* 0x000e260008000a00 */
[----:B------:R0:W5:Y:S04]  /*02a0*/  LDG.E.64 R92, desc[UR18][R2.64+0x800] ;  /* 0x00080012025c7981 */ /* 0x000168000c1e1b00 */
[----:B------:R0:W5:Y:S04]  /*02b0*/  LDG.E.64 R94, desc[UR18][R2.64+0x400] ;  /* 0x00040012025e7981 */ /* 0x000168000c1e1b00 */
[----:B------:R0:W5:Y:S01]  /*02c0*/  LDG.E.64 R96, desc[UR18][R2.64] ;  /* 0x0000001202607981 */ /* 0x000162000c1e1b00 */
[----:B------:R-:W-:Y:S01]  /*02d0*/  HFMA2 R62, -RZ, RZ, 0, 0 ;  /* 0x00000000ff3e7431 */ /* 0x000fe200000001ff */
[----:B------:R-:W-:Y:S01]  /*02e0*/  UPLOP3.LUT UP1, UPT, UPT, UPT, UPT, 0x40, 0x4 ;  /* 0x000000000004789c */ /* 0x000fe20003f2e870 */
[----:B--2---:R-:W-:-:S02]  /*02f0*/  SHF.R.U64 R100, R86, 0x10, R87 ;  /* 0x0000001056647819 */ /* 0x004fc40000001257 */
[----:B------:R-:W-:Y:S02]  /*0300*/  SHF.R.U32.HI R101, RZ, 0x10, R87 ;  /* 0x00000010ff657819 */ /* 0x000fe40000011657 */
[--C-:B---3--:R-:W-:Y:S02]  /*0310*/  SHF.R.U64 R102, R88, 0x10, R89.reuse ;  /* 0x0000001058667819 */ /* 0x108fe40000001259 */
[----:B------:R-:W-:Y:S02]  /*0320*/  SHF.R.U32.HI R103, RZ, 0x10, R89 ;  /* 0x00000010ff677819 */ /* 0x000fe40000011659 */
[--C-:B----4-:R-:W-:Y:S02]  /*0330*/  SHF.R.U64 R104, R90, 0x10, R91.reuse ;  /* 0x000000105a687819 */ /* 0x110fe4000000125b */
[----:B------:R-:W-:Y:S02]  /*0340*/  SHF.R.U32.HI R0, RZ, 0x10, R91 ;  /* 0x00000010ff007819 */ /* 0x000fe4000001165b */
[----:B------:R-:W-:-:S02]  /*0350*/  PRMT R100, R100, 0x5410, R100 ;  /* 0x0000541064647816 */ /* 0x000fc40000000064 */
[----:B------:R-:W-:Y:S02]  /*0360*/  PRMT R101, R101, 0x5410, R101 ;  /* 0x0000541065657816 */ /* 0x000fe40000000065 */
[----:B------:R-:W-:Y:S02]  /*0370*/  PRMT R102, R102, 0x5410, R102 ;  /* 0x0000541066667816 */ /* 0x000fe40000000066 */
[----:B------:R-:W-:Y:S02]  /*0380*/  PRMT R103, R103, 0x5410, R103 ;  /* 0x0000541067677816 */ /* 0x000fe40000000067 */
[----:B01----:R-:W-:-:S07]  /*0390*/  PRMT R104, R104, 0x5410, R0 ;  /* 0x0000541068687816 */ /* 0x003fce0000000000 */
.L_x_4302:
[----:B------:R-:W-:Y:S02]  /*03a0*/  UIMAD.WIDE UR10, UR8, 0x4, UR14 ;  /* 0x00000004080a78a5 */ /* 0x000fe4000f8e020e */
[----:B------:R-:W-:-:S04]  /*03b0*/  UIMAD.WIDE UR16, UR8, 0x4, UR12 ;  /* 0x00000004081078a5 */ /* 0x000fc8000f8e020c */
[----:B------:R-:W-:Y:S02]  /*03c0*/  MOV R72, UR10 ;  /* 0x0000000a00487c02 */ /* 0x000fe40008000f00 */
[----:B------:R-:W-:Y:S01]  /*03d0*/  MOV R73, UR11 ;  /* 0x0000000b00497c02 */ /* 0x000fe20008000f00 */
[----:B------:R-:W-:-:S04]  /*03e0*/  UIMAD.WIDE UR10, UR8, 0x4, UR20 ;  /* 0x00000004080a78a5 */ /* 0x000fc8000f8e0214 */
[----:B------:R-:W2:Y:S01]  /*03f0*/  LDG.E R72, desc[UR18][R72.64] ;  /* 0x0000001248487981 */ /* 0x000ea2000c1e1900 */
[----:B-1----:R-:W-:Y:S02]  /*0400*/  MOV R70, UR16 ;  /* 0x0000001000467c02 */ /* 0x002fe40008000f00 */
[----:B0-----:R-:W-:Y:S02]  /*0410*/  MOV R68, UR10 ;  /* 0x0000000a00447c02 */ /* 0x001fe40008000f00 */
[----:B------:R-:W-:Y:S02]  /*0420*/  MOV R69, UR11 ;  /* 0x0000000b00457c02 */ /* 0x000fe40008000f00 */
[----:B------:R-:W-:-:S03]  /*0430*/  MOV R71, UR17 ;  /* 0x0000001100477c02 */ /* 0x000fc60008000f00 */
[----:B------:R-:W3:Y:S04]  /*0440*/  LDG.E R68, desc[UR18][R68.64] ;  /* 0x0000001244447981 */ /* 0x000ee8000c1e1900 */
[----:B------:R-:W4:Y:S01]  /*0450*/  LDG.E R70, desc[UR18][R70.64] ;  /* 0x0000001246467981 */ /* 0x000f22000c1e1900 */
[----:B------:R-:W-:Y:S02]  /*0460*/  MOV R0, RZ ;  /* 0x000000ff00007202 */ /* 0x000fe40000000f00 */
[----:B------:R-:W-:Y:S02]  /*0470*/  MOV R74, RZ ;  /* 0x000000ff004a7202 */ /* 0x000fe40000000f00 */
[----:B--2---:R-:W-:Y:S02]  /*0480*/  R2UR UR31, R72 ;  /* 0x00000000481f72ca */ /* 0x004fe400000e0000 */
[----:B---3--:R-:W-:-:S11]  /*0490*/  R2UR UR30, R68 ;  /* 0x00000000441e72ca */ /* 0x008fd600000e0000 */
[----:B------:R-:W-:Y:S01]  /*04a0*/  UISETP.GE.AND UP2, UPT, UR31, 0x1, UPT ;  /* 0x000000011f00788c */ /* 0x000fe2000bf46270 */
[----:B----4-:R-:W-:-:S08]  /*04b0*/  R2UR UR16, R70 ;  /* 0x00000000461072ca */ /* 0x010fd000000e0000 */
[----:B-----5:R-:W-:Y:S07]  /*04c0*/  BRA.U !UP2, `(.L_x_4245) ;  /* 0x000000090ac47547 */ /* 0x020fee000b800000 */
[----:B------:R-:W0:Y:S01]  /*04d0*/  S2R R13, SR_TID.X ;  /* 0x00000000000d7919 */ /* 0x000e220000002100 */
[----:B------:R-:W-:Y:S01]  /*04e0*/  UIMAD UR9, UR8, UR27, URZ ;  /* 0x0000001b080972a4 */ /* 0x000fe2000f8e02ff */
[----:B------:R-:W1:Y:S01]  /*04f0*/  LDC.64 R2, c[0x0][0x428] ;  /* 0x00010a00ff027b82 */ /* 0x000e620000000a00 */
[----:B------:R-:W-:Y:S01]  /*0500*/  UIADD3 UR17, UPT, UPT, UR31, -0x1, URZ ;  /* 0xffffffff1f117890 */ /* 0x000fe2000fffe0ff */
[----:B------:R-:W-:Y:S01]  /*0510*/  MOV R0, UR27 ;  /* 0x0000001b00007c02 */ /* 0x000fe20008000f00 */
[----:B------:R-:W-:Y:S02]  /*0520*/  USHF.R.S32.HI UR10, URZ, 0x1f, UR9 ;  /* 0x0000001fff0a7899 */ /* 0x000fe40008011409 */
[----:B------:R-:W-:Y:S02]  /*0530*/  USHF.R.S32.HI UR11, URZ, 0x1f, UR8 ;  /* 0x0000001fff0b7899 */ /* 0x000fe40008011408 */
[----:B------:R-:W-:Y:S01]  /*0540*/  IMAD R0, R0, UR17, RZ ;  /* 0x0000001100007c24 */ /* 0x000fe2000f8e02ff */
[----:B------:R-:W2:Y:S01]  /*0550*/  LDC.64 R4, c[0x0][0x3a8] ;  /* 0x0000ea00ff047b82 */ /* 0x000ea20000000a00 */
[----:B------:R-:W-:-:S02]  /*0560*/  ULEA.HI UR10, UR10, UR9, URZ, 0x2 ;  /* 0x000000090a0a7291 */ /* 0x000fc4000f8f10ff */
[----:B------:R-:W-:Y:S01]  /*0570*/  ULEA UR17, UP0, UR8, UR22, 0x2 ;  /* 0x0000001608117291 */ /* 0x000fe2000f8010ff */
[----:B------:R-:W-:-:S03]  /*0580*/  SHF.R.S32.HI R7, RZ, 0x1f, R0 ;  /* 0x0000001fff077819 */ /* 0x000fc60000011400 */
[----:B------:R-:W-:Y:S01]  /*0590*/  MOV R8, UR10 ;  /* 0x0000000a00087c02 */ /* 0x000fe20008000f00 */
[----:B------:R-:W-:Y:S01]  /*05a0*/  ULEA.HI.X UR9, UR8, UR23, UR11, 0x2, UP0 ;  /* 0x0000001708097291 */ /* 0x000fe200080f140b */
[----:B------:R-:W-:Y:S02]  /*05b0*/  LEA.HI R0, R7, R0, RZ, 0x2 ;  /* 0x0000000007007211 */ /* 0x000fe400078f10ff */
[----:B------:R-:W-:-:S03]  /*05c0*/  MOV R6, UR17 ;  /* 0x0000001100067c02 */ /* 0x000fc60008000f00 */
[----:B------:R-:W-:Y:S02]  /*05d0*/  MOV R7, UR9 ;  /* 0x0000000900077c02 */ /* 0x000fe40008000f00 */
[-C--:B0-----:R-:W-:Y:S02]  /*05e0*/  LEA.HI.SX32 R75, R8, R13.reuse, 0x1e ;  /* 0x0000000d084b7211 */ /* 0x081fe400078ff2ff */
[----:B------:R-:W-:Y:S02]  /*05f0*/  LEA.HI.SX32 R13, R0, R13, 0x1e ;  /* 0x0000000d000d7211 */ /* 0x000fe400078ff2ff */
[C---:B------:R-:W-:Y:S01]  /*0600*/  IADD3 R81, PT, PT, R75.reuse, 0x80, RZ ;  /* 0x000000804b517810 */ /* 0x040fe20007ffe0ff */
[----:B--2---:R-:W-:Y:S01]  /*0610*/  IMAD.WIDE.U32 R8, R75, 0x10, R4 ;  /* 0x000000104b087825 */ /* 0x004fe200078e0004 */
[C---:B------:R-:W-:Y:S01]  /*0620*/  IADD3 R69, PT, PT, R13.reuse, 0x80, RZ ;  /* 0x000000800d457810 */ /* 0x040fe20007ffe0ff */
[----:B------:R-:W2:Y:S02]  /*0630*/  LDG.E R0, desc[UR18][R6.64] ;  /* 0x0000001206007981 */ /* 0x000ea4000c1e1900 */
[C-C-:B-1----:R-:W-:Y:S01]  /*0640*/  IMAD.WIDE.U32 R70, R13.reuse, 0x8, R2.reuse ;  /* 0x000000080d467825 */ /* 0x142fe200078e0002 */
[----:B------:R-:W-:Y:S01]  /*0650*/  IADD3 R13, PT, PT, R13, 0x100, RZ ;  /* 0x000001000d0d7810 */ /* 0x000fe20007ffe0ff */
[----:B------:R-:W3:Y:S02]  /*0660*/  LDG.E.128 R8, desc[UR18][R8.64] ;  /* 0x0000001208087981 */ /* 0x000ee4000c1e1d00 */
[--C-:B------:R-:W-:Y:S01]  /*0670*/  IMAD.WIDE.U32 R68, R69, 0x8, R2.reuse ;  /* 0x0000000845447825 */ /* 0x100fe200078e0002 */
[----:B------:R-:W-:Y:S01]  /*0680*/  IADD3 R83, PT, PT, R75, 0x100, RZ ;  /* 0x000001004b537810 */ /* 0x000fe20007ffe0ff */
[----:B------:R-:W4:Y:S02]  /*0690*/  LDG.E.64 R70, desc[UR18][R70.64] ;  /* 0x0000001246467981 */ /* 0x000f24000c1e1b00 */
[----:B------:R-:W-:-:S02]  /*06a0*/  IMAD.WIDE.U32 R2, R13, 0x8, R2 ;  /* 0x000000080d027825 */ /* 0x000fc400078e0002 */
[----:B------:R-:W4:Y:S02]  /*06b0*/  LDG.E.64 R68, desc[UR18][R68.64] ;  /* 0x0000001244447981 */ /* 0x000f24000c1e1b00 */
[--C-:B------:R-:W-:Y:S02]  /*06c0*/  IMAD.WIDE.U32 R12, R81, 0x10, R4.reuse ;  /* 0x00000010510c7825 */ /* 0x100fe400078e0004 */
[----:B------:R-:W4:Y:S02]  /*06d0*/  LDG.E.64 R2, desc[UR18][R2.64] ;  /* 0x0000001202027981 */ /* 0x000f24000c1e1b00 */
[----:B------:R-:W-:Y:S02]  /*06e0*/  IMAD.WIDE.U32 R4, R83, 0x10, R4 ;  /* 0x0000001053047825 */ /* 0x000fe400078e0004 */
[----:B------:R-:W4:Y:S04]  /*06f0*/  LDG.E.128 R12, desc[UR18][R12.64] ;  /* 0x000000120c0c7981 */ /* 0x000f28000c1e1d00 */
[----:B------:R-:W4:Y:S01]  /*0700*/  LDG.E.128 R4, desc[UR18][R4.64] ;  /* 0x0000001204047981 */ /* 0x000f22000c1e1d00 */
        /* <DEDUP_REMOVED lines=13> */
[----:B0----5:R-:W-:Y:S01]  /*07e0*/  HADD2.F32 R78, -RZ, R92.H0_H0 ;  /* 0x2000005cff4e7230 */ /* 0x021fe20000004100 */
[----:B------:R-:W-:-:S05]  /*07f0*/  SHF.R.U32.HI R85, RZ, 0x10, R93 ;  /* 0x00000010ff557819 */ /* 0x000fca000001165d */
[----:B------:R-:W-:Y:S01]  /*0800*/  HADD2.F32 R85, -RZ, R85.H0_H0 ;  /* 0x20000055ff557230 */ /* 0x000fe20000004100 */
[----:B--2---:R-:W-:-:S05]  /*0810*/  FSEL R84, R0, RZ, !P1 ;  /* 0x000000ff00547208 */ /* 0x004fca0004800000 */
[C---:B---3--:R-:W-:Y:S01]  /*0820*/  FADD.FTZ R81, -R84.reuse, R8 ;  /* 0x0000000854517221 */ /* 0x048fe20000010100 */
[C---:B------:R-:W-:Y:S01]  /*0830*/  FADD.FTZ R76, -R84.reuse, R9 ;  /* 0x00000009544c7221 */ /* 0x040fe20000010100 */
[----:B----4-:R-:W-:Y:S01]  /*0840*/  MOV R80, R70 ;  /* 0x0000004600507202 */ /* 0x010fe20000000f00 */
[C---:B------:R-:W-:Y:S01]  /*0850*/  FADD.FTZ R9, -R84.reuse, R10 ;  /* 0x0000000a54097221 */ /* 0x040fe20000010100 */
[----:B------:R-:W-:Y:S01]  /*0860*/  FADD.FTZ R8, -R84, R11 ;  /* 0x0000000b54087221 */ /* 0x000fe20000010100 */
[--C-:B------:R-:W-:Y:S02]  /*0870*/  SHF.R.U64 R82, R70, 0x10, R71.reuse ;  /* 0x0000001046527819 */ /* 0x100fe40000001247 */
[----:B------:R-:W-:Y:S02]  /*0880*/  MOV R77, R71 ;  /* 0x00000047004d7202 */ /* 0x000fe40000000f00 */
[----:B------:R-:W-:Y:S02]  /*0890*/  SHF.R.U32.HI R75, RZ, 0x10, R71 ;  /* 0x00000010ff4b7819 */ /* 0x000fe40000011647 */
[----:B------:R-:W-:-:S02]  /*08a0*/  MOV R11, R68 ;  /* 0x00000044000b7202 */ /* 0x000fc40000000f00 */
[----:B------:R-:W-:Y:S01]  /*08b0*/  SHF.R.U64 R10, R68, 0x10, R69 ;  /* 0x00000010440a7819 */ /* 0x000fe20000001245 */
[C---:B------:R-:W-:Y:S01]  /*08c0*/  FADD.FTZ R74, -R84.reuse, R12 ;  /* 0x0000000c544a7221 */ /* 0x040fe20000010100 */
[C---:B------:R-:W-:Y:S01]  /*08d0*/  FADD.FTZ R73, -R84.reuse, R14 ;  /* 0x0000000e54497221 */ /* 0x040fe20000010100 */
[----:B------:R-:W-:Y:S01]  /*08e0*/  MOV R71, R69 ;  /* 0x0000004500477202 */ /* 0x000fe20000000f00 */
[C---:B------:R-:W-:Y:S01]  /*08f0*/  FADD.FTZ R12, -R84.reuse, R13 ;  /* 0x0000000d540c7221 */ /* 0x040fe20000010100 */
[----:B------:R-:W-:Y:S01]  /*0900*/  SHF.R.U32.HI R72, RZ, 0x10, R69 ;  /* 0x00000010ff487819 */ /* 0x000fe20000011645 */
[----:B------:R-:W-:Y:S01]  /*0910*/  FADD.FTZ R14, -R84, R15 ;  /* 0x0000000f540e7221 */ /* 0x000fe20000010100 */
[----:B------:R-:W-:Y:S01]  /*0920*/  MOV R70, R2 ;  /* 0x0000000200467202 */ /* 0x000fe20000000f00 */
[----:B------:R-:W-:Y:S01]  /*0930*/  HADD2.F32 R13, -RZ, R80.H0_H0 ;  /* 0x20000050ff0d7230 */ /* 0x000fe20000004100 */
[----:B------:R-:W-:Y:S01]  /*0940*/  SHF.R.U64 R68, R2, 0x10, R3 ;  /* 0x0000001002447819 */ /* 0x000fe20000001203 */
[----:B------:R-:W-:Y:S01]  /*0950*/  HADD2.F32 R2, -RZ, R96.H0_H0 ;  /* 0x20000060ff027230 */ /* 0x000fe20000004100 */
[----:B------:R-:W-:-:S02]  /*0960*/  MOV R0, R3 ;  /* 0x0000000300007202 */ /* 0x000fc40000000f00 */
[----:B------:R-:W-:Y:S01]  /*0970*/  SHF.R.U32.HI R69, RZ, 0x10, R3 ;  /* 0x00000010ff457819 */ /* 0x000fe20000011603 */
[----:B------:R-:W-:Y:S01]  /*0980*/  FMUL.FTZ R3, R81, UR30 ;  /* 0x0000001e51037c20 */ /* 0x000fe20008410000 */
[----:B------:R-:W-:Y:S01]  /*0990*/  SHF.R.U64 R15, R96, 0x10, R97 ;  /* 0x00000010600f7819 */ /* 0x000fe20000001261 */
[C---:B------:R-:W-:Y:S01]  /*09a0*/  FADD.FTZ R80, -R84.reuse, R5 ;  /* 0x0000000554507221 */ /* 0x040fe20000010100 */
[C---:B------:R-:W-:Y:S01]  /*09b0*/  FADD.FTZ R83, -R84.reuse, R6 ;  /* 0x0000000654537221 */ /* 0x040fe20000010100 */
[----:B------:R-:W-:Y:S01]  /*09c0*/  FADD.FTZ R79, -R84, R4 ;  /* 0x00000004544f7221 */ /* 0x000fe20000010100 */
[-C--:B------:R-:W-:Y:S01]  /*09d0*/  FMUL.FTZ R2, R2, R13.reuse ;  /* 0x0000000d02027220 */ /* 0x080fe20000410000 */
[----:B------:R-:W-:Y:S01]  /*09e0*/  FFMA.FTZ R28, R3, R13, R28 ;  /* 0x0000000d031c7223 */ /* 0x000fe2000001001c */
[----:B------:R-:W-:Y:S01]  /*09f0*/  FADD.FTZ R52, R52, R13 ;  /* 0x0000000d34347221 */ /* 0x000fe20000010000 */
[----:B------:R-:W-:Y:S02]  /*0a00*/  HADD2.F32 R5, -RZ, R15.H0_H0 ;  /* 0x2000000fff057230 */ /* 0x000fe40000004100 */
[----:B------:R-:W-:Y:S01]  /*0a10*/  FMUL.FTZ R4, R76, UR30 ;  /* 0x0000001e4c047c20 */ /* 0x000fe20008410000 */
[----:B------:R-:W-:Y:S01]  /*0a20*/  HADD2.F32 R6, -RZ, R82.H0_H0 ;  /* 0x20000052ff067230 */ /* 0x000fe20000004100 */
[----:B------:R-:W-:Y:S01]  /*0a30*/  SHF.R.U32.HI R15, RZ, 0x10, R97 ;  /* 0x00000010ff0f7819 */ /* 0x000fe20000011661 */
[----:B------:R-:W-:-:S02]  /*0a40*/  HADD2.F32 R13, -RZ, R97.H0_H0 ;  /* 0x20000061ff0d7230 */ /* 0x000fc40000004100 */
[----:B------:R-:W-:Y:S02]  /*0a50*/  HADD2.F32 R77, -RZ, R77.H0_H0 ;  /* 0x2000004dff4d7230 */ /* 0x000fe40000004100 */
[----:B------:R-:W-:Y:S01]  /*0a60*/  FADD.FTZ R84, -R84, R7 ;  /* 0x0000000754547221 */ /* 0x000fe20000010100 */
[-C--:B------:R-:W-:Y:S01]  /*0a70*/  FMUL.FTZ R5, R5, R6.reuse ;  /* 0x0000000605057220 */ /* 0x080fe20000410000 */
[----:B------:R-:W-:Y:S01]  /*0a80*/  FFMA.FTZ R29, R4, R6, R29 ;  /* 0x00000006041d7223 */ /* 0x000fe2000001001d */
[----:B------:R-:W-:Y:S01]  /*0a90*/  FADD.FTZ R53, R53, R6 ;  /* 0x0000000635357221 */ /* 0x000fe20000010000 */
[----:B------:R-:W-:Y:S01]  /*0aa0*/  FMUL.FTZ R7, R9, UR30 ;  /* 0x0000001e09077c20 */ /* 0x000fe20008410000 */
[----:B------:R-:W-:Y:S02]  /*0ab0*/  HADD2.F32 R9, -RZ, R15.H0_H0 ;  /* 0x2000000fff097230 */ /* 0x000fe40000004100 */
[----:B------:R-:W-:Y:S01]  /*0ac0*/  FMUL.FTZ R6, R13, R77 ;  /* 0x0000004d0d067220 */ /* 0x000fe20000410000 */
[----:B------:R-:W-:-:S02]  /*0ad0*/  HADD2.F32 R76, -RZ, R75.H0_H0 ;  /* 0x2000004bff4c7230 */ /* 0x000fc40000004100 */
[----:B------:R-:W-:Y:S01]  /*0ae0*/  FMUL.FTZ R8, R8, UR30 ;  /* 0x0000001e08087c20 */ /* 0x000fe20008410000 */
[----:B------:R-:W-:Y:S02]  /*0af0*/  HADD2.F32 R13, -RZ, R94.H0_H0 ;  /* 0x2000005eff0d7230 */ /* 0x000fe40000004100 */
[----:B------:R-:W-:Y:S02]  /*0b00*/  HADD2.F32 R15, -RZ, R11.H0_H0 ;  /* 0x2000000bff0f7230 */ /* 0x000fe40000004100 */
[----:B------:R-:W-:Y:S01]  /*0b10*/  FMUL.FTZ R11, R74, UR30 ;  /* 0x0000001e4a0b7c20 */ /* 0x000fe20008410000 */
[----:B------:R-:W-:Y:S01]  /*0b20*/  SHF.R.U64 R75, R94, 0x10, R95 ;  /* 0x000000105e4b7819 */ /* 0x000fe2000000125f */
[-C--:B------:R-:W-:Y:S01]  /*0b30*/  FMUL.FTZ R9, R9, R76.reuse ;  /* 0x0000004c09097220 */ /* 0x080fe20000410000 */
[----:B------:R-:W-:Y:S01]  /*0b40*/  FFMA.FTZ R31, R8, R76, R31 ;  /* 0x0000004c081f7223 */ /* 0x000fe2000001001f */
[----:B------:R-:W-:Y:S01]  /*0b50*/  FADD.FTZ R55, R55, R76 ;  /* 0x0000004c37377221 */ /* 0x000fe20000010000 */
[----:B------:R-:W-:-:S02]  /*0b60*/  HADD2.F32 R74, -RZ, R10.H0_H0 ;  /* 0x2000000aff4a7230 */ /* 0x000fc40000004100 */
[----:B------:R-:W-:Y:S01]  /*0b70*/  FFMA.FTZ R30, R7, R77, R30 ;  /* 0x0000004d071e7223 */ /* 0x000fe2000001001e */
[----:B------:R-:W-:Y:S01]  /*0b80*/  FADD.FTZ R54, R54, R77 ;  /* 0x0000004d36367221 */ /* 0x000fe20000010000 */
[-C--:B------:R-:W-:Y:S01]  /*0b90*/  FMUL.FTZ R10, R13, R15.reuse ;  /* 0x0000000f0d0a7220 */ /* 0x080fe20000410000 */
[----:B------:R-:W-:Y:S01]  /*0ba0*/  FADD.FTZ R48, R48, R15 ;  /* 0x0000000f30307221 */ /* 0x000fe20000010000 */
[----:B------:R-:W-:Y:S01]  /*0bb0*/  FFMA.FTZ R60, R11, R15, R60 ;  /* 0x0000000f0b3c7223 */ /* 0x000fe2000001003c */
[----:B------:R-:W-:Y:S01]  /*0bc0*/  HADD2.F32 R76, -RZ, R95.H0_H0 ;  /* 0x2000005fff4c7230 */ /* 0x000fe20000004100 */
[----:B------:R-:W-:Y:S01]  /*0bd0*/  SHF.R.U32.HI R77, RZ, 0x10, R95 ;  /* 0x00000010ff4d7819 */ /* 0x000fe2000001165f */
[----:B------:R-:W-:Y:S02]  /*0be0*/  HADD2.F32 R71, -RZ, R71.H0_H0 ;  /* 0x20000047ff477230 */ /* 0x000fe40000004100 */
[----:B------:R-:W-:Y:S01]  /*0bf0*/  FMUL.FTZ R15, R73, UR30 ;  /* 0x0000001e490f7c20 */ /* 0x000fe20008410000 */
[----:B------:R-:W-:-:S02]  /*0c00*/  HADD2.F32 R75, -RZ, R75.H0_H0 ;  /* 0x2000004bff4b7230 */ /* 0x000fc40000004100 */
[----:B------:R-:W-:Y:S01]  /*0c10*/  FMUL.FTZ R14, R14, UR30 ;  /* 0x0000001e0e0e7c20 */ /* 0x000fe20008410000 */
[----:B------:R-:W-:Y:S02]  /*0c20*/  HADD2.F32 R77, -RZ, R77.H0_H0 ;  /* 0x2000004dff4d7230 */ /* 0x000fe40000004100 */
[-C--:B------:R-:W-:Y:S01]  /*0c30*/  FMUL.FTZ R76, R76, R71.reuse ;  /* 0x000000474c4c7220 */ /* 0x080fe20000410000 */
[----:B------:R-:W-:Y:S01]  /*0c40*/  FADD.FTZ R50, R50, R71 ;  /* 0x0000004732327221 */ /* 0x000fe20000010000 */
[----:B------:R-:W-:Y:S01]  /*0c50*/  FFMA.FTZ R62, R15, R71, R62 ;  /* 0x000000470f3e7223 */ /* 0x000fe2000001003e */
        /* <DEDUP_REMOVED lines=8> */
[----:B------:R-:W-:Y:S01]  /*0ce0*/  FADD.FTZ R73, R5, R70 ;  /* 0x0000004605497221 */ /* 0x000fe20000010000 */
[----:B------:R-:W-:Y:S01]  /*0cf0*/  FFMA.FTZ R72, R4, R5, R75 ;  /* 0x0000000504487223 */ /* 0x000fe2000001004b */
[----:B------:R-:W-:-:S02]  /*0d00*/  FMUL.FTZ R79, R79, UR30 ;  /* 0x0000001e4f4f7c20 */ /* 0x000fc40008410000 */
[----:B------:R-:W-:Y:S01]  /*0d10*/  FADD.FTZ R70, R6, R73 ;  /* 0x0000004906467221 */ /* 0x000fe20000010000 */
[----:B------:R-:W-:Y:S01]  /*0d20*/  FFMA.FTZ R73, R7, R6, R72 ;  /* 0x0000000607497223 */ /* 0x000fe20000010048 */
[-C--:B------:R-:W-:Y:S01]  /*0d30*/  FMUL.FTZ R78, R78, R71.reuse ;  /* 0x000000474e4e7220 */ /* 0x080fe20000410000 */
[----:B------:R-:W-:Y:S01]  /*0d40*/  FADD.FTZ R44, R44, R71 ;  /* 0x000000472c2c7221 */ /* 0x000fe20000010000 */
[----:B------:R-:W-:Y:S01]  /*0d50*/  FFMA.FTZ R56, R79, R71, R56 ;  /* 0x000000474f387223 */ /* 0x000fe20000010038 */
[----:B------:R-:W-:Y:S01]  /*0d60*/  FADD.FTZ R71, R9, R70 ;  /* 0x0000004609477221 */ /* 0x000fe20000010000 */
[----:B------:R-:W-:Y:S01]  /*0d70*/  FFMA.FTZ R70, R8, R9, R73 ;  /* 0x0000000908467223 */ /* 0x000fe20000010049 */
[----:B------:R-:W-:Y:S02]  /*0d80*/  HADD2.F32 R72, -RZ, R68.H0_H0 ;  /* 0x20000044ff487230 */ /* 0x000fe40000004100 */
[----:B------:R-:W-:Y:S01]  /*0d90*/  FMUL.FTZ R12, R12, UR30 ;  /* 0x0000001e0c0c7c20 */ /* 0x000fe20008410000 */
[----:B------:R-:W-:Y:S01]  /*0da0*/  FADD.FTZ R68, R10, R71 ;  /* 0x000000470a447221 */ /* 0x000fe20000010000 */
[----:B------:R-:W-:Y:S01]  /*0db0*/  FFMA.FTZ R73, R11, R10, R70 ;  /* 0x0000000a0b497223 */ /* 0x000fe20000010046 */
[----:B------:R-:W-:-:S02]  /*0dc0*/  SHF.R.U64 R81, R92, 0x10, R93 ;  /* 0x000000105c517819 */ /* 0x000fc4000000125d */
        /* <DEDUP_REMOVED lines=8> */
[----:B------:R-:W-:Y:S02]  /*0e50*/  HADD2.F32 R73, -RZ, R0.H0_H0 ;  /* 0x20000000ff497230 */ /* 0x000fe40000004100 */
[----:B------:R-:W-:Y:S01]  /*0e60*/  FMUL.FTZ R81, R81, R72 ;  /* 0x0000004851517220 */ /* 0x000fe20000410000 */
[----:B------:R-:W-:-:S02]  /*0e70*/  HADD2.F32 R82, -RZ, R93.H0_H0 ;  /* 0x2000005dff527230 */ /* 0x000fc40000004100 */
[----:B------:R-:W-:Y:S01]  /*0e80*/  FADD.FTZ R0, R78, R69 ;  /* 0x000000454e007221 */ /* 0x000fe20000010000 */
[----:B------:R-:W-:Y:S01]  /*0e90*/  FMUL.FTZ R80, R80, UR30 ;  /* 0x0000001e50507c20 */ /* 0x000fe20008410000 */
[----:B------:R-:W-:Y:S01]  /*0ea0*/  FFMA.FTZ R69, R79, R78, R68 ;  /* 0x0000004e4f457223 */ /* 0x000fe20000010044 */
[----:B------:R-:W-:Y:S01]  /*0eb0*/  FMUL.FTZ R83, R83, UR30 ;  /* 0x0000001e53537c20 */ /* 0x000fe20008410000 */
[----:B------:R-:W-:Y:S01]  /*0ec0*/  FADD.FTZ R71, R0, R81 ;  /* 0x0000005100477221 */ /* 0x000fe20000010000 */
[----:B------:R-:W-:Y:S01]  /*0ed0*/  FMUL.FTZ R82, R82, R73 ;  /* 0x0000004952527220 */ /* 0x000fe20000410000 */
        /* <DEDUP_REMOVED lines=16> */
.L_x_4245:
        /* <DEDUP_REMOVED lines=18> */
.L_x_4246:
[----:B------:R-:W0:Y:S01]  /*1100*/  SHFL.DOWN PT, R69, R0, 0x10, 0x1f ;  /* 0x0a001f0000457f89 */ /* 0x000e2200000e0000 */
        /* <DEDUP_REMOVED lines=31> */
.L_x_4248:
[----:B------:R-:W-:Y:S05]  /*1300*/  BSYNC.RECONVERGENT B0 ;  /* 0x0000000000007941 */ /* 0x000fea0003800200 */
.L_x_4247:
        /* <DEDUP_REMOVED lines=66> */
.L_x_4251:
        /* <DEDUP_REMOVED lines=13> */
.L_x_4252:
        /* <DEDUP_REMOVED lines=13> */
.L_x_4253:
        /* <DEDUP_REMOVED lines=14> */
.L_x_4250:
        /* <DEDUP_REMOVED lines=29> */
.L_x_4255:
        /* <DEDUP_REMOVED lines=13> */
.L_x_4256:
        /* <DEDUP_REMOVED lines=13> */
.L_x_4257:
        /* <DEDUP_REMOVED lines=10> */
.L_x_4249:
        /* <DEDUP_REMOVED lines=16> */
.L_x_4259:
[----:B------:R-:W-:Y:S05]  /*1ec0*/  BRA.U !UP3, `(.L_x_4260) ;  /* 0x000000010b307547 */ /* 0x000fea000b800000 */
[----:B------:R-:W-:Y:S01]  /*1ed0*/  PLOP3.LUT P1, PT, PT, PT, UP2, 0x80, 0x8 ;  /* 0x000000000008781c */ /* 0x000fe20003f2f028 */
[----:B------:R-:W-:Y:S01]  /*1ee0*/  HADD2.F32 R69, -RZ, R104.H0_H0 ;  /* 0x20000068ff457230 */ /* 0x000fe20000004100 */
        /* <DEDUP_REMOVED lines=10> */
.L_x_4260:
        /* <DEDUP_REMOVED lines=13> */
.L_x_4261:
        /* <DEDUP_REMOVED lines=12> */
[----:B------:R-:W-:Y:S01]  /*2120*/  PRMT R103, R69, 0x7610, R103 ;  /* 0x0000761045677816 */ /* 0x000fe20000000067 */
[----:B------:R-:W-:Y:S06]  /*2130*/  BRA `(.L_x_4254) ;  /* 0x0000000000c47947 */ /* 0x000fec0003800000 */
.L_x_4258:
        /* <DEDUP_REMOVED lines=25> */
.L_x_4262:
        /* <DEDUP_REMOVED lines=8> */
.L_x_4263:
        /* <DEDUP_REMOVED lines=8> */
.L_x_4264:
        /* <DEDUP_REMOVED lines=8> */
.L_x_4254:
        /* <DEDUP_REMOVED lines=14> */
.L_x_4265:
        /* <DEDUP_REMOVED lines=9> */
.L_x_4266:
        /* <DEDUP_REMOVED lines=28> */
.L_x_4269:
        /* <DEDUP_REMOVED lines=8> */
.L_x_4270:
        /* <DEDUP_REMOVED lines=8> */
.L_x_4271:
[----:B------:R-:W-:Y:S05]  /*2880*/  BRA.U !UP3, `(.L_x_4272) ;  /* 0x000000090bcc7547 */ /* 0x000fea000b800000 */
        /* <DEDUP_REMOVED lines=8> */
.L_x_4268:
        /* <DEDUP_REMOVED lines=13> */
.L_x_4273:
        /* <DEDUP_REMOVED lines=13> */
.L_x_4274:
        /* <DEDUP_REMOVED lines=13> */
.L_x_4275:
        /* <DEDUP_REMOVED lines=14> */
.L_x_4267:
        /* <DEDUP_REMOVED lines=30> */
.L_x_4277:
        /* <DEDUP_REMOVED lines=13> */
.L_x_4278:
        /* <DEDUP_REMOVED lines=13> */
.L_x_4279:
        /* <DEDUP_REMOVED lines=10> */
.L_x_4276:
        /* <DEDUP_REMOVED lines=13> */
.L_x_4280:
        /* <DEDUP_REMOVED lines=13> */
.L_x_4281:
        /* <DEDUP_REMOVED lines=13> */
.L_x_4282:
        /* <DEDUP_REMOVED lines=13> */
.L_x_4272:
        /* <DEDUP_REMOVED lines=15> */
.L_x_4283:
[----:B------:R-:W-:Y:S05]  /*34b0*/  BRA.U !UP3, `(.L_x_4284) ;  /* 0x000000010b1c7547 */ /* 0x000fea000b800000 */
[----:B01----:R-:W0:Y:S02]  /*34c0*/  LDC.64 R68, c[0x0][0x390] ;  /* 0x0000e400ff447b82 */ /* 0x003e240000000a00 */
[----:B0-----:R-:W-:-:S06]  /*34d0*/  IMAD.WIDE.U32 R68, R75, 0x8, R68 ;  /* 0x000000084b447825 */ /* 0x001fcc00078e0044 */
[----:B------:R-:W2:Y:S02]  /*34e0*/  LDG.E.64 R68, desc[UR18][R68.64] ;  /* 0x0000001244447981 */ /* 0x000ea4000c1e1b00 */
[C-C-:B--2---:R-:W-:Y:S02]  /*34f0*/  SHF.R.U64 R70, R68.reuse, 0x10, R69.reuse ;  /* 0x0000001044467819 */ /* 0x144fe40000001245 */
[--C-:B------:R-:W-:Y:S02]  /*3500*/  SHF.R.U32.HI R107, RZ, 0x10, R69.reuse ;  /* 0x00000010ff6b7819 */ /* 0x100fe40000011645 */
[----:B------:R-:W-:Y:S02]  /*3510*/  PRMT R106, R68, 0x5410, R70 ;  /* 0x00005410446a7816 */ /* 0x000fe40000000046 */
[----:B------:R-:W-:-:S07]  /*3520*/  PRMT R107, R107, 0x5410, R69 ;  /* 0x000054106b6b7816 */ /* 0x000fce0000000045 */
.L_x_4284:
        /* <DEDUP_REMOVED lines=28> */
.L_x_4287:
        /* <DEDUP_REMOVED lines=8> */
.L_x_4288:
        /* <DEDUP_REMOVED lines=8> */
.L_x_4289:
        /* <DEDUP_REMOVED lines=9> */
.L_x_4286:
        /* <DEDUP_REMOVED lines=13> */
.L_x_4291:
        /* <DEDUP_REMOVED lines=13> */
.L_x_4292:
        /* <DEDUP_REMOVED lines=13> */
.L_x_4293:
[----:B------:R-:W-:Y:S05]  /*3af0*/  BRA.U !UP3, `(.L_x_4290) ;  /* 0x000000090b0c7547 */ /* 0x000fea000b800000 */
[----:B------:R-:W-:Y:S01]  /*3b00*/  PLOP3.LUT P0, PT, PT, PT, UP2, 0x80, 0x8 ;  /* 0x000000000008781c */ /* 0x000fe20003f0f028 */
[----:B01----:R-:W-:Y:S01]  /*3b10*/  HADD2.F32 R69, -RZ, R101.H1_H1 ;  /* 0x30000065ff457230 */ /* 0x003fe20000004100 */
        /* <DEDUP_REMOVED lines=11> */
.L_x_4285:
        /* <DEDUP_REMOVED lines=27> */
.L_x_4295:
        /* <DEDUP_REMOVED lines=13> */
.L_x_4296:
        /* <DEDUP_REMOVED lines=13> */
.L_x_4297:
[----:B------:R-:W-:Y:S02]  /*3f20*/  FSEL R67, R67, RZ, P0 ;  /* 0x000000ff43437208 */ /* 0x000fe40000000000 */
[----:B------:R-:W-:Y:S02]  /*3f30*/  FSEL R66, R66, RZ, P0 ;  /* 0x000000ff42427208 */ /* 0x000fe40000000000 */
[----:B------:R-:W-:Y:S02]  /*3f40*/  FSEL R65, R65, RZ, P0 ;  /* 0x000000ff41417208 */ /* 0x000fe40000000000 */
        /* <DEDUP_REMOVED lines=10> */
.L_x_4294:
        /* <DEDUP_REMOVED lines=13> */
.L_x_4298:
        /* <DEDUP_REMOVED lines=13> */
.L_x_4299:
        /* <DEDUP_REMOVED lines=13> */
.L_x_4300:
[----:B------:R-:W-:Y:S05]  /*4260*/  BRA.U !UP3, `(.L_x_4290) ;  /* 0x000000010b307547 */ /* 0x000fea000b800000 */
[----:B------:R-:W-:Y:S01]  /*4270*/  FFMA.FTZ R72, R84, UR11, R72 ;  /* 0x0000000b54487c23 */ /* 0x000fe20008010048 */
[----:B------:R-:W-:Y:S01]  /*4280*/  ISETP.LT.AND P0, PT, RZ, UR31, PT ;  /* 0x0000001fff007c0c */ /* 0x000fe2000bf01270 */
[----:B01----:R-:W-:Y:S02]  /*4290*/  HADD2.F32 R69, -RZ, R101.H1_H1 ;  /* 0x30000065ff457230 */ /* 0x003fe40000004100 */
        /* <DEDUP_REMOVED lines=9> */
.L_x_4290:
        /* <DEDUP_REMOVED lines=13> */
.L_x_4301:
[----:B------:R-:W-:Y:S02]  /*4400*/  UIADD3 UR8, UPT, UPT, UR8, UR24, URZ ;  /* 0x0000001808087290 */ /* 0x000fe4000fffe0ff */
[----:B------:R-:W-:Y:S02]  /*4410*/  UPLOP3.LUT UP1, UPT, UPT, UPT, UP1, 0x40, 0x4 ;  /* 0x000000000004789c */ /* 0x000fe40003f2e810 */
[----:B------:R-:W-:-:S09]  /*4420*/  UISETP.GE.AND UP0, UPT, UR8, UR25, UPT ;  /* 0x000000190800728c */ /* 0x000fd2000bf06270 */
[----:B------:R-:W-:Y:S05]  /*4430*/  BRA.U !UP0, `(.L_x_4302) ;  /* 0xffffffbd08d87547 */ /* 0x000fea000b83ffff */
.L_x_4244:
        /* <DEDUP_REMOVED lines=20> */
.L_x_4303:
        /* <DEDUP_REMOVED lines=16> */
.L_x_6779:


//--------------------- .text._ZN10layer_norm13ln_bwd_kernelINS_13Kernel_traitsI6__halfS2_fS2_fjLj1536ELj1ELj1ELj4ELj8ENS_18Kernel_traits_baseILj1536ES2_S2_fS2_fjLj128EEEEELb1ELb0ELb0ELb0EEEvNS_9BwdParamsE --------------------------
	.section	.text._ZN10layer_norm13ln_bwd_kernelINS_13Kernel_traitsI6__halfS2_fS2_fjLj1536ELj1ELj1ELj4ELj8ENS_18Kernel_traits_baseILj1536ES2_S2_fS2_fjLj128EEEEELb1ELb0ELb0ELb0EEEvNS_9BwdParamsE,"ax",@progbits
	.align	128
        .global         _ZN10layer_norm13ln_bwd_kernelINS_13Kernel_traitsI6__halfS2_fS2_fjLj1536ELj1ELj1ELj4ELj8ENS_18Kernel_traits_baseILj1536ES2_S2_fS2_fjLj128EEEEELb1ELb0ELb0ELb0EEEvNS_9BwdParamsE
        .type           _ZN10layer_norm13ln_bwd_kernelINS_13Kernel_traitsI6__halfS2_fS2_fjLj1536ELj1ELj1ELj4ELj8ENS_18Kernel_traits_baseILj1536ES2_S2_fS2_fjLj128EEEEELb1ELb0ELb0ELb0EEEvNS_9BwdParamsE,@function
        .size           _ZN10layer_norm13ln_bwd_kernelINS_13Kernel_traitsI6__halfS2_fS2_fjLj1536ELj1ELj1ELj4ELj8ENS_18Kernel_traits_baseILj1536ES2_S2_fS2_fjLj128EEEEELb1ELb0ELb0ELb0EEEvNS_9BwdParamsE,(.L_x_6780 - _ZN10layer_norm13ln_bwd_kernelINS_13Kernel_traitsI6__halfS2_fS2_fjLj1536ELj1ELj1ELj4ELj8ENS_18Kernel_traits_baseILj1536ES2_S2_fS2_fjLj128EEEEELb1ELb0ELb0ELb0EEEvNS_9BwdParamsE)
        .other          _ZN10layer_norm13ln_bwd_kernelINS_13Kernel_traitsI6__halfS2_fS2_fjLj1536ELj1ELj1ELj4ELj8ENS_18Kernel_traits_baseILj1536ES2_S2_fS2_fjLj128EEEEELb1ELb0ELb0ELb0EEEvNS_9BwdParamsE,@"STO_CUDA_ENTRY STV_DEFAULT"
_ZN10layer_norm13ln_bwd_kernelINS_13Kernel_traitsI6__halfS2_fS2_fjLj1536ELj1ELj1ELj4ELj8ENS_18Kernel_traits_baseILj1536ES2_S2_fS2_fjLj128EEEEELb1ELb0ELb0ELb0EEEvNS_9BwdParamsE:
.text._ZN10layer_norm13ln_bwd_kernelINS_13Kernel_traitsI6__halfS2_fS2_fjLj1536ELj1ELj1ELj4ELj8ENS_18Kernel_traits_baseILj1536ES2_S2_fS2_fjLj128EEEEELb1ELb0ELb0ELb0EEEvNS_9BwdParamsE:
        /* <DEDUP_REMOVED lines=21> */
[----:B--2---:R-:W5:Y:S01]  /*0150*/  @P1 LDG.E.64 R10, desc[UR16][R8.64] ;  /* 0x00000010080a1981 */ /* 0x004f62000c1e1b00 */
[----:B---3--:R-:W-:-:S05]  /*0160*/  @P2 IMAD.WIDE.U32 R2, R6, 0x8, R2 ;  /* 0x0000000806022825 */ /* 0x008fca00078e0002 */
[----:B------:R-:W5:Y:S01]  /*0170*/  @P2 LDG.E.64 R56, desc[UR16][R2.64] ;  /* 0x0000001002382981 */ /* 0x000f62000c1e1b00 */
[----:B0-----:R-:W-:Y:S01]  /*0180*/  UISETP.GE.AND UP0, UPT, UR7, UR4, UPT ;  /* 0x000000040700728c */ /* 0x001fe2000bf06270 */
[----:B----4-:R-:W-:Y:S01]  /*0190*/  @P3 IMAD.WIDE.U32 R20, R7, 0x8, R20 ;  /* 0x0000000807143825 */ /* 0x010fe200078e0014 */
        /* <DEDUP_REMOVED lines=12> */
[----:B0-----:R-:W-:Y:S01]  /*0260*/  CS2R R20, SRZ ;  /* 0x0000000000147805 */ /* 0x001fe2000001ff00 */
        /* <DEDUP_REMOVED lines=31> */
[----:B------:R-:W-:Y:S01]  /*0460*/  SHF.R.U32.HI R4, RZ, 0x5, R6 ;  /* 0x00000005ff047819 */ /* 0x000fe20000011606 */
        /* <DEDUP_REMOVED lines=10> */
.L_x_4332:
[----:B-1----:R-:W1:Y:S01]  /*0510*/  @UP0 LDCU.64 UR4, c[0x0][0x3e0] ;  /* 0x00007c00ff0407ac */ /* 0x002e620008000a00 */
[----:B0-----:R-:W-:Y:S01]  /*0520*/  UIMAD.WIDE UR10, UR6, 0x4, UR14 ;  /* 0x00000004060a78a5 */ /* 0x001fe2000f8e020e */
[----:B------:R-:W-:-:S05]  /*0530*/  PLOP3.LUT P0, PT, PT, PT, UP0, 0x80, 0x8 ;  /* 0x000000000008781c */ /* 0x000fca0003f0f008 */
[----:B--234-:R-:W-:Y:S02]  /*0540*/  MOV R48, UR10 ;  /* 0x0000000a00307c02 */ /* 0x01cfe40008000f00 */
[----:B------:R-:W-:Y:S01]  /*0550*/  MOV R49, UR11 ;  /* 0x0000000b00317c02 */ /* 0x000fe20008000f00 */
[----:B------:R-:W-:-:S04]  /*0560*/  UIMAD.WIDE UR10, UR6, 0x4, UR12 ;  /* 0x00000004060a78a5 */ /* 0x000fc8000f8e020c */
[----:B------:R-:W3:Y:S01]  /*0570*/  LDG.E R48, desc[UR16][R48.64] ;  /* 0x0000001030307981 */ /* 0x000ee2000c1e1900 */
[----:B-1----:R-:W-:Y:S01]  /*0580*/  @UP0 UIMAD.WIDE UR4, UR6, 0x2, UR4 ;  /* 0x00000002060408a5 */ /* 0x002fe2000f8e0204 */
[----:B------:R-:W-:Y:S02]  /*0590*/  MOV R50, UR10 ;  /* 0x0000000a00327c02 */ /* 0x000fe40008000f00 */
[----:B------:R-:W-:-:S03]  /*05a0*/  MOV R51, UR11 ;  /* 0x0000000b00337c02 */ /* 0x000fc60008000f00 */
[----:B------:R-:W-:Y:S02]  /*05b0*/  MOV R80, UR4 ;  /* 0x0000000400507c02 */ /* 0x000fe40008000f00 */
[----:B------:R-:W-:Y:S01]  /*05c0*/  MOV R81, UR5 ;  /* 0x0000000500517c02 */ /* 0x000fe20008000f00 */
[----:B------:R-:W4:Y:S04]  /*05d0*/  LDG.E R50, desc[UR16][R50.64] ;  /* 0x0000001032327981 */ /* 0x000f28000c1e1900 */
[----:B------:R0:W5:Y:S01]  /*05e0*/  @P0 LDG.E.U16 R80, desc[UR16][R80.64] ;  /* 0x0000001050500981 */ /* 0x000162000c1e1500 */
[----:B--2---:R-:W-:Y:S01]  /*05f0*/  UIMAD UR4, UR6, UR8, URZ ;  /* 0x00000008060472a4 */ /* 0x004fe2000f8e02ff */
[C---:B------:R-:W-:Y:S01]  /*0600*/  ISETP.GE.U32.AND P2, PT, R5.reuse, 0x80, PT ;  /* 0x000000800500780c */ /* 0x040fe20003f46070 */
[----:B------:R-:W-:Y:S01]  /*0610*/  BSSY.RECONVERGENT B0, `(.L_x_4305) ;  /* 0x0000045000007945 */ /* 0x000fe20003800200 */
[----:B------:R-:W-:Y:S01]  /*0620*/  ISETP.NE.AND P4, PT, RZ, UR18, PT ;  /* 0x00000012ff007c0c */ /* 0x000fe2000bf85270 */
[----:B------:R-:W-:Y:S01]  /*0630*/  USHF.R.S32.HI UR5, URZ, 0x1f, UR4 ;  /* 0x0000001fff057899 */ /* 0x000fe20008011404 */
[----:B------:R-:W-:Y:S01]  /*0640*/  HFMA2 R53, -RZ, RZ, 0, 0 ;  /* 0x00000000ff357431 */ /* 0x000fe200000001ff */
[----:B------:R-:W-:-:S02]  /*0650*/  ISETP.GE.U32.AND P1, PT, R5, 0x100, PT ;  /* 0x000001000500780c */ /* 0x000fc40003f26070 */
[----:B------:R-:W-:Y:S01]  /*0660*/  ULEA.HI UR5, UR5, UR4, URZ, 0x2 ;  /* 0x0000000405057291 */ /* 0x000fe2000f8f10ff */
[----:B------:R-:W-:Y:S02]  /*0670*/  ISETP.GE.U32.AND P3, PT, R5, 0x180, PT ;  /* 0x000001800500780c */ /* 0x000fe40003f66070 */
[----:B------:R-:W-:-:S03]  /*0680*/  MOV R54, RZ ;  /* 0x000000ff00367202 */ /* 0x000fc60000000f00 */
[----:B------:R-:W-:-:S04]  /*0690*/  MOV R3, UR5 ;  /* 0x0000000500037c02 */ /* 0x000fc80008000f00 */
[----:B------:R-:W-:-:S04]  /*06a0*/  LEA.HI.SX32 R3, R3, R6, 0x1e ;  /* 0x0000000603037211 */ /* 0x000fc800078ff2ff */
[----:B------:R-:W-:Y:S02]  /*06b0*/  MOV R55, R3 ;  /* 0x0000000300377202 */ /* 0x000fe40000000f00 */
[----:B---3--:R-:W-:Y:S02]  /*06c0*/  R2UR UR10, R48 ;  /* 0x00000000300a72ca */ /* 0x008fe400000e0000 */
[----:B----4-:R-:W-:Y:S01]  /*06d0*/  FSEL R52, R50, RZ, !P4 ;  /* 0x000000ff32347208 */ /* 0x010fe20006000000 */
[----:B0-----:R-:W-:-:S12]  /*06e0*/  @!P2 BRA `(.L_x_4306) ;  /* 0x0000000000dca947 */ /* 0x001fd80003800000 */
        /* <DEDUP_REMOVED lines=10> */
[----:B------:R-:W-:Y:S02]  /*0790*/  HADD2.F32 R77, -RZ, R56.H0_H0 ;  /* 0x20000038ff4d7230 */ /* 0x000fe40000004100 */
[----:B------:R-:W-:Y:S02]  /*07a0*/  HADD2.F32 R76, -RZ, R88.H0_H0 ;  /* 0x20000058ff4c7230 */ /* 0x000fe40000004100 */
[----:B--2---:R-:W-:-:S05]  /*07b0*/  IMAD.WIDE.U32 R72, R3, 0x4, R72 ;  /* 0x0000000403487825 */ /* 0x004fca00078e0048 */
[----:B------:R-:W5:Y:S01]  /*07c0*/  LDG.E R2, desc[UR16][R72.64] ;  /* 0x0000001048027981 */ /* 0x000f62000c1e1900 */
[----:B0-----:R-:W-:-:S05]  /*07d0*/  @P0 IMAD.WIDE.U32 R70, R3, 0x10, R70 ;  /* 0x0000001003460825 */ /* 0x001fca00078e0046 */
[----:B------:R0:W5:Y:S02]  /*07e0*/  @P0 LDG.E.128 R36, desc[UR16][R70.64] ;  /* 0x0000001046240981 */ /* 0x000164000c1e1d00 */
[----:B0-----:R-:W-:Y:S02]  /*07f0*/  HADD2.F32 R71, -RZ, R57.H0_H0 ;  /* 0x20000039ff477230 */ /* 0x001fe40000004100 */
[----:B------:R-:W-:Y:S01]  /*0800*/  HADD2.F32 R70, -RZ, R88.H1_H1 ;  /* 0x30000058ff467230 */ /* 0x000fe20000004100 */
[----:B---3--:R-:W-:Y:S02]  /*0810*/  MOV R74, R54 ;  /* 0x00000036004a7202 */ /* 0x008fe40000000f00 */
[----:B------:R-:W-:-:S03]  /*0820*/  SHF.R.U64 R75, R54, 0x10, R55 ;  /* 0x00000010364b7819 */ /* 0x000fc60000001237 */
[----:B------:R-:W-:Y:S02]  /*0830*/  HADD2.F32 R74, -RZ, R74.H0_H0 ;  /* 0x2000004aff4a7230 */ /* 0x000fe40000004100 */
[C---:B----4-:R-:W-:Y:S01]  /*0840*/  FADD.FTZ R48, -R52.reuse, R48 ;  /* 0x0000003034307221 */ /* 0x050fe20000010100 */
[----:B------:R-:W-:Y:S01]  /*0850*/  MOV R53, R55 ;  /* 0x0000003700357202 */ /* 0x000fe20000000f00 */
[----:B------:R-:W-:Y:S02]  /*0860*/  FADD.FTZ R49, -R52, R49 ;  /* 0x0000003134317221 */ /* 0x000fe40000010100 */
[----:B------:R-:W-:Y:S01]  /*0870*/  FMUL.FTZ R79, R48, UR10 ;  /* 0x0000000a304f7c20 */ /* 0x000fe20008410000 */
[----:B------:R-:W-:Y:S02]  /*0880*/  HADD2.F32 R48, -RZ, R75.H0_H0 ;  /* 0x2000004bff307230 */ /* 0x000fe40000004100 */
[----:B------:R-:W-:Y:S01]  /*0890*/  FMUL.FTZ R77, R77, R74 ;  /* 0x0000004a4d4d7220 */ /* 0x000fe20000410000 */
[----:B------:R-:W-:Y:S01]  /*08a0*/  SHF.R.U32.HI R54, RZ, 0x10, R55 ;  /* 0x00000010ff367819 */ /* 0x000fe20000011637 */
[----:B------:R-:W-:Y:S01]  /*08b0*/  FADD.FTZ R50, -R52, R50 ;  /* 0x0000003234327221 */ /* 0x000fe20000010100 */
[----:B------:R-:W-:Y:S01]  /*08c0*/  FMUL.FTZ R78, R49, UR10 ;  /* 0x0000000a314e7c20 */ /* 0x000fe20008410000 */
[----:B------:R-:W-:-:S02]  /*08d0*/  HADD2.F32 R55, -RZ, R53.H0_H0 ;  /* 0x20000035ff377230 */ /* 0x000fc40000004100 */
[-C--:B------:R-:W-:Y:S01]  /*08e0*/  FMUL.FTZ R76, R76, R48.reuse ;  /* 0x000000304c4c7220 */ /* 0x080fe20000410000 */
[----:B------:R-:W-:Y:S01]  /*08f0*/  FADD.FTZ R49, RZ, R77 ;  /* 0x0000004dff317221 */ /* 0x000fe20000010000 */
[----:B------:R-:W-:Y:S01]  /*0900*/  FFMA.FTZ R53, R79, R77, RZ ;  /* 0x0000004d4f357223 */ /* 0x000fe200000100ff */
        /* <DEDUP_REMOVED lines=21> */
.L_x_4306:
[----:B------:R-:W-:Y:S05]  /*0a60*/  BSYNC.RECONVERGENT B0 ;  /* 0x0000000000007941 */ /* 0x000fea0003800200 */
.L_x_4305:
        /* <DEDUP_REMOVED lines=13> */
[----:B------:R1:W5:Y:S02]  /*0b40*/  LDG.E R0, desc[UR16][R66.64] ;  /* 0x0000001042007981 */ /* 0x000364000c1e1900 */
[----:B-1----:R-:W-:Y:S02]  /*0b50*/  HADD2.F32 R66, -RZ, R82.H1_H1 ;  /* 0x30000052ff427230 */ /* 0x002fe40000004100 */
[----:B0-----:R-:W-:-:S05]  /*0b60*/  @P0 IMAD.WIDE.U32 R64, R55, 0x10, R64 ;  /* 0x0000001037400825 */ /* 0x001fca00078e0040 */
[----:B------:R0:W5:Y:S02]  /*0b70*/  @P0 LDG.E.128 R40, desc[UR16][R64.64] ;  /* 0x0000001040280981 */ /* 0x000164000c1e1d00 */
[----:B0-----:R-:W-:Y:S01]  /*0b80*/  HADD2.F32 R65, -RZ, R83.H1_H1 ;  /* 0x30000053ff417230 */ /* 0x001fe20000004100 */
[----:B------:R-:W-:Y:S02]  /*0b90*/  IADD3 R55, PT, PT, R55, 0x80, RZ ;  /* 0x0000008037377810 */ /* 0x000fe40007ffe0ff */
[----:B---3--:R-:W-:Y:S02]  /*0ba0*/  MOV R69, R62 ;  /* 0x0000003e00457202 */ /* 0x008fe40000000f00 */
[--C-:B------:R-:W-:Y:S02]  /*0bb0*/  SHF.R.U64 R68, R62, 0x10, R63.reuse ;  /* 0x000000103e447819 */ /* 0x100fe4000000123f */
[----:B------:R-:W-:Y:S02]  /*0bc0*/  MOV R74, R63 ;  /* 0x0000003f004a7202 */ /* 0x000fe40000000f00 */
[----:B------:R-:W-:Y:S01]  /*0bd0*/  SHF.R.U32.HI R62, RZ, 0x10, R63 ;  /* 0x00000010ff3e7819 */ /* 0x000fe2000001163f */
[C---:B----4-:R-:W-:Y:S01]  /*0be0*/  FADD.FTZ R48, -R52.reuse, R48 ;  /* 0x0000003034307221 */ /* 0x050fe20000010100 */
[----:B------:R-:W-:Y:S01]  /*0bf0*/  FADD.FTZ R75, -R52, R49 ;  /* 0x00000031344b7221 */ /* 0x000fe20000010100 */
[----:B------:R-:W-:-:S02]  /*0c00*/  HADD2.F32 R63, -RZ, R82.H0_H0 ;  /* 0x20000052ff3f7230 */ /* 0x000fc40000004100 */
[----:B------:R-:W-:Y:S02]  /*0c10*/  HADD2.F32 R49, -RZ, R69.H0_H0 ;  /* 0x20000045ff317230 */ /* 0x000fe40000004100 */
[----:B------:R-:W-:Y:S01]  /*0c20*/  FMUL.FTZ R69, R48, UR10 ;  /* 0x0000000a30457c20 */ /* 0x000fe20008410000 */
[----:B------:R-:W-:Y:S02]  /*0c30*/  HADD2.F32 R48, -RZ, R68.H0_H0 ;  /* 0x20000044ff307230 */ /* 0x000fe40000004100 */
[----:B------:R-:W-:Y:S01]  /*0c40*/  FMUL.FTZ R68, R75, UR10 ;  /* 0x0000000a4b447c20 */ /* 0x000fe20008410000 */
[----:B------:R-:W-:Y:S02]  /*0c50*/  HADD2.F32 R74, -RZ, R74.H0_H0 ;  /* 0x2000004aff4a7230 */ /* 0x000fe40000004100 */
[-C--:B------:R-:W-:Y:S01]  /*0c60*/  FMUL.FTZ R67, R63, R49.reuse ;  /* 0x000000313f437220 */ /* 0x080fe20000410000 */
[----:B------:R-:W-:Y:S01]  /*0c70*/  FADD.FTZ R28, R28, R49 ;  /* 0x000000311c1c7221 */ /* 0x000fe20000010000 */
[----:B------:R-:W-:Y:S01]  /*0c80*/  FFMA.FTZ R16, R69, R49, R16 ;  /* 0x0000003145107223 */ /* 0x000fe20000010010 */
[----:B------:R-:W-:-:S02]  /*0c90*/  HADD2.F32 R49, -RZ, R83.H0_H0 ;  /* 0x20000053ff317230 */ /* 0x000fc40000004100 */
[-C--:B------:R-:W-:Y:S01]  /*0ca0*/  FMUL.FTZ R66, R66, R48.reuse ;  /* 0x0000003042427220 */ /* 0x080fe20000410000 */
[----:B------:R-:W-:Y:S01]  /*0cb0*/  FADD.FTZ R29, R29, R48 ;  /* 0x000000301d1d7221 */ /* 0x000fe20000010000 */
[----:B------:R-:W-:Y:S01]  /*0cc0*/  FFMA.FTZ R17, R68, R48, R17 ;  /* 0x0000003044117223 */ /* 0x000fe20000010011 */
[----:B------:R-:W-:Y:S02]  /*0cd0*/  HADD2.F32 R48, -RZ, R62.H0_H0 ;  /* 0x2000003eff307230 */ /* 0x000fe40000004100 */
[----:B------:R-:W-:Y:S01]  /*0ce0*/  FADD.FTZ R50, -R52, R50 ;  /* 0x0000003234327221 */ /* 0x000fe20000010100 */
[----:B------:R-:W-:Y:S01]  /*0cf0*/  FMUL.FTZ R62, R49, R74 ;  /* 0x0000004a313e7220 */ /* 0x000fe20000410000 */
[----:B------:R-:W-:Y:S01]  /*0d00*/  FADD.FTZ R53, R53, R67 ;  /* 0x0000004335357221 */ /* 0x000fe20000010000 */
[----:B------:R-:W-:Y:S01]  /*0d10*/  FFMA.FTZ R49, R69, R67, R54 ;  /* 0x0000004345317223 */ /* 0x000fe20000010036 */
[----:B------:R-:W-:Y:S01]  /*0d20*/  FMUL.FTZ R63, R50, UR10 ;  /* 0x0000000a323f7c20 */ /* 0x000fe20008410000 */
        /* <DEDUP_REMOVED lines=10> */
[----:B------:R-:W-:Y:S01]  /*0dd0*/  FADD.FTZ R31, R31, R48 ;  /* 0x000000301f1f7221 */ /* 0x000fe20000010000 */
[C---:B------:R-:W-:Y:S01]  /*0de0*/  FFMA.FTZ R19, R64.reuse, R48, R19 ;  /* 0x0000003040137223 */ /* 0x040fe20000010013 */
[----:B------:R-:W-:-:S07]  /*0df0*/  FFMA.FTZ R54, R64, R65, R50 ;  /* 0x0000004140367223 */ /* 0x000fce0000010032 */
.L_x_4308:
[----:B------:R-:W-:Y:S05]  /*0e00*/  BSYNC.RECONVERGENT B0 ;  /* 0x0000000000007941 */ /* 0x000fea0003800200 */
.L_x_4307:
        /* <DEDUP_REMOVED lines=12> */
[----:B--2---:R-:W-:-:S04]  /*0ed0*/  IMAD.WIDE.U32 R50, R55, 0x4, R50 ;  /* 0x0000000437327825 */ /* 0x004fc800078e0032 */
[----:B------:R-:W-:Y:S01]  /*0ee0*/  HADD2.F32 R61, -RZ, R84.H0_H0 ;  /* 0x20000054ff3d7230 */ /* 0x000fe20000004100 */
[----:B------:R-:W5:Y:S01]  /*0ef0*/  LDG.E R7, desc[UR16][R50.64] ;  /* 0x0000001032077981 */ /* 0x000f62000c1e1900 */
[----:B0-----:R-:W-:-:S05]  /*0f00*/  @P0 IMAD.WIDE.U32 R58, R55, 0x10, R58 ;  /* 0x00000010373a0825 */ /* 0x001fca00078e003a */
[----:B------:R0:W5:Y:S02]  /*0f10*/  @P0 LDG.E.128 R44, desc[UR16][R58.64] ;  /* 0x000000103a2c0981 */ /* 0x000164000c1e1d00 */
[----:B0-----:R-:W-:Y:S01]  /*0f20*/  HADD2.F32 R58, -RZ, R85.H0_H0 ;  /* 0x20000055ff3a7230 */ /* 0x001fe20000004100 */
[----:B---3--:R-:W-:Y:S02]  /*0f30*/  MOV R60, R48 ;  /* 0x00000030003c7202 */ /* 0x008fe40000000f00 */
[--C-:B------:R-:W-:Y:S02]  /*0f40*/  SHF.R.U64 R75, R48, 0x10, R49.reuse ;  /* 0x00000010304b7819 */ /* 0x100fe40000001231 */
[----:B------:R-:W-:Y:S02]  /*0f50*/  MOV R55, R49 ;  /* 0x0000003100377202 */ /* 0x000fe40000000f00 */
[----:B------:R-:W-:Y:S01]  /*0f60*/  SHF.R.U32.HI R48, RZ, 0x10, R49 ;  /* 0x00000010ff307819 */ /* 0x000fe20000011631 */
[C---:B----4-:R-:W-:Y:S01]  /*0f70*/  FADD.FTZ R8, -R52.reuse, R8 ;  /* 0x0000000834087221 */ /* 0x050fe20000010100 */
[C---:B------:R-:W-:Y:S01]  /*0f80*/  FADD.FTZ R49, -R52.reuse, R10 ;  /* 0x0000000a34317221 */ /* 0x040fe20000010100 */
[----:B------:R-:W-:Y:S01]  /*0f90*/  FADD.FTZ R74, -R52, R9 ;  /* 0x00000009344a7221 */ /* 0x000fe20000010100 */
[----:B------:R-:W-:-:S02]  /*0fa0*/  HADD2.F32 R10, -RZ, R60.H0_H0 ;  /* 0x2000003cff0a7230 */ /* 0x000fc40000004100 */
[----:B------:R-:W-:Y:S01]  /*0fb0*/  FMUL.FTZ R9, R8, UR10 ;  /* 0x0000000a08097c20 */ /* 0x000fe20008410000 */
[----:B------:R-:W-:Y:S01]  /*0fc0*/  FADD.FTZ R60, -R52, R11 ;  /* 0x0000000b343c7221 */ /* 0x000fe20000010100 */
[----:B------:R-:W-:Y:S02]  /*0fd0*/  HADD2.F32 R11, -RZ, R84.H1_H1 ;  /* 0x30000054ff0b7230 */ /* 0x000fe40000004100 */
[----:B------:R-:W-:Y:S02]  /*0fe0*/  HADD2.F32 R50, -RZ, R75.H0_H0 ;  /* 0x2000004bff327230 */ /* 0x000fe40000004100 */
[-C--:B------:R-:W-:Y:S01]  /*0ff0*/  FMUL.FTZ R8, R61, R10.reuse ;  /* 0x0000000a3d087220 */ /* 0x080fe20000410000 */
[----:B------:R-:W-:Y:S01]  /*1000*/  FADD.FTZ R32, R32, R10 ;  /* 0x0000000a20207221 */ /* 0x000fe20000010000 */
[----:B------:R-:W-:Y:S01]  /*1010*/  FFMA.FTZ R20, R9, R10, R20 ;  /* 0x0000000a09147223 */ /* 0x000fe20000010014 */
[----:B------:R-:W-:Y:S01]  /*1020*/  FMUL.FTZ R10, R74, UR10 ;  /* 0x0000000a4a0a7c20 */ /* 0x000fe20008410000 */
[----:B------:R-:W-:Y:S01]  /*1030*/  FMUL.FTZ R11, R11, R50 ;  /* 0x000000320b0b7220 */ /* 0x000fe20000410000 */
[----:B------:R-:W-:Y:S01]  /*1040*/  FADD.FTZ R33, R33, R50 ;  /* 0x0000003221217221 */ /* 0x000fe20000010000 */
[----:B------:R-:W-:-:S02]  /*1050*/  HADD2.F32 R55, -RZ, R55.H0_H0 ;  /* 0x20000037ff377230 */ /* 0x000fc40000004100 */
[----:B------:R-:W-:Y:S01]  /*1060*/  FFMA.FTZ R21, R10, R50, R21 ;  /* 0x000000320a157223 */ /* 0x000fe20000010015 */
[----:B------:R-:W-:Y:S01]  /*1070*/  FMUL.FTZ R59, R49, UR10 ;  /* 0x0000000a313b7c20 */ /* 0x000fe20008410000 */
[----:B------:R-:W-:Y:S01]  /*1080*/  FADD.FTZ R50, R53, R8 ;  /* 0x0000000835327221 */ /* 0x000fe20000010000 */
[----:B------:R-:W-:Y:S01]  /*1090*/  FFMA.FTZ R49, R9, R8, R54 ;  /* 0x0000000809317223 */ /* 0x000fe20000010036 */
[----:B------:R-:W-:Y:S02]  /*10a0*/  HADD2.F32 R61, -RZ, R85.H1_H1 ;  /* 0x30000055ff3d7230 */ /* 0x000fe40000004100 */
        /* <DEDUP_REMOVED lines=14> */
.L_x_4310:
[----:B------:R-:W-:Y:S05]  /*1190*/  BSYNC.RECONVERGENT B0 ;  /* 0x0000000000007941 */ /* 0x000fea0003800200 */
.L_x_4309:
        /* <DEDUP_REMOVED lines=24> */
[----:B------:R-:W-:Y:S01]  /*1320*/  MOV R49, UR4 ;  /* 0x0000000400317c02 */ /* 0x000fe20008000f00 */
[----:B------:R-:W-:-:S02]  /*1330*/  UMOV UR4, 0x3f800000 ;  /* 0x3f80000000047882 */ /* 0x000fc40000000000 */
[----:B------:R-:W1:Y:S01]  /*1340*/  SHFL.DOWN PT, R55, R50, 0x4, 0x1f ;  /* 0x08801f0032377f89 */ /* 0x000e6200000e0000 */
[----:B------:R-:W-:Y:S02]  /*1350*/  @!P0 IADD3 R48, PT, PT, R49, 0x1800, RZ ;  /* 0x0000180031308810 */ /* 0x000fe40007ffe0ff */
[----:B------:R-:W-:Y:S02]  /*1360*/  PLOP3.LUT P0, PT, PT, PT, UP0, 0x80, 0x8 ;  /* 0x000000000008781c */ /* 0x000fe40003f0f008 */
[----:B------:R-:W-:-:S11]  /*1370*/  @!P5 LEA R81, R4, R48, 0x3 ;  /* 0x000000300451d211 */ /* 0x000fd600078e18ff */
[----:B-----5:R-:W-:Y:S02]  /*1380*/  @P0 HADD2.F32 R80, -RZ, R80.H0_H0 ;  /* 0x20000050ff500230 */ /* 0x020fe40000004100 */
        /* <DEDUP_REMOVED lines=12> */
[----:B------:R-:W-:-:S13]  /*1450*/  PLOP3.LUT P5, PT, PT, PT, UP0, 0x80, 0x8 ;  /* 0x000000000008781c */ /* 0x000fda0003faf008 */
[----:B------:R-:W-:Y:S01]  /*1460*/  @P5 R2UR UR4, R80 ;  /* 0x00000000500452ca */ /* 0x000fe200000e0000 */
        /* <DEDUP_REMOVED lines=43> */
[----:B------:R-:W-:Y:S01]  /*1720*/  LOP3.LUT P0, RZ, R2, 0xff, RZ, 0xc0, !PT ;  /* 0x000000ff02ff7812 */ /* 0x000fe2000780c0ff */
[----:B------:R-:W-:Y:S01]  /*1730*/  F2F.F16.F32 R52, R52 ;  /* 0x0000003400347304 */ /* 0x000fe20000200800 */
[----:B------:R-:W-:Y:S01]  /*1740*/  FSEL R74, R49, RZ, P4 ;  /* 0x000000ff314a7208 */ /* 0x000fe20002000000 */
[----:B------:R-:W-:-:S04]  /*1750*/  FMUL.FTZ R48, R48, UR10 ;  /* 0x0000000a30307c20 */ /* 0x000fc80008410000 */
[----:B------:R-:W-:Y:S02]  /*1760*/  FMUL.FTZ R48, R48, UR4 ;  /* 0x0000000430307c20 */ /* 0x000fe40008410000 */
[----:B------:R-:W0:Y:S02]  /*1770*/  F2F.F16.F32 R51, R74 ;  /* 0x0000004a00337304 */ /* 0x000e240000200800 */
[----:B------:R-:W-:Y:S02]  /*1780*/  FMUL.FTZ R50, R48, UR24 ;  /* 0x0000001830327c20 */ /* 0x000fe40008410000 */
[----:B------:R-:W1:Y:S03]  /*1790*/  LDC.64 R48, c[0x0][0x468] ;  /* 0x00011a00ff307b82 */ /* 0x000e660000000a00 */
[----:B------:R-:W-:Y:S01]  /*17a0*/  FSEL R55, R50, RZ, P0 ;  /* 0x000000ff32377208 */ /* 0x000fe20000000000 */
[----:B------:R-:W2:Y:S01]  /*17b0*/  F2F.F16.F32 R53, R53 ;  /* 0x0000003500357304 */ /* 0x000ea20000200800 */
[----:B0-----:R-:W-:-:S07]  /*17c0*/  IMAD.WIDE.U32 R50, R51, 0x10000, RZ ;  /* 0x0001000033327825 */ /* 0x001fce00078e00ff */
[----:B------:R-:W0:Y:S01]  /*17d0*/  F2F.F16.F32 R55, R55 ;  /* 0x0000003700377304 */ /* 0x000e220000200800 */
[----:B--2---:R-:W-:-:S04]  /*17e0*/  PRMT R75, R52, 0x5410, R53 ;  /* 0x00005410344b7816 */ /* 0x004fc80000000035 */
[----:B------:R-:W-:Y:S01]  /*17f0*/  LOP3.LUT R51, R75, R51, RZ, 0xfc, !PT ;  /* 0x000000334b337212 */ /* 0x000fe200078efcff */
[C---:B-1----:R-:W-:Y:S01]  /*1800*/  IMAD.WIDE.U32 R48, R3.reuse, 0x8, R48 ;  /* 0x0000000803307825 */ /* 0x042fe200078e0030 */
[----:B------:R-:W-:Y:S02]  /*1810*/  IADD3 R3, PT, PT, R3, 0x80, RZ ;  /* 0x0000008003037810 */ /* 0x000fe40007ffe0ff */
[----:B0-----:R-:W-:-:S05]  /*1820*/  LOP3.LUT R50, R50, R55, RZ, 0xfc, !PT ;  /* 0x0000003732327212 */ /* 0x001fca00078efcff */
[----:B------:R0:W-:Y:S02]  /*1830*/  STG.E.64 desc[UR16][R48.64], R50 ;  /* 0x0000003230007986 */ /* 0x0001e4000c101b10 */
.L_x_4315:
[----:B------:R-:W-:Y:S05]  /*1840*/  BSYNC.RECONVERGENT B1 ;  /* 0x0000000000017941 */ /* 0x000fea0003800200 */
.L_x_4314:
[----:B------:R-:W-:Y:S04]  /*1850*/  BSSY.RECONVERGENT B1, `(.L_x_4316) ;  /* 0x000002a000017945 */ /* 0x000fe80003800200 */
[----:B------:R-:W-:Y:S05]  /*1860*/  @!P1 BRA `(.L_x_4317) ;  /* 0x0000000000a09947 */ /* 0x000fea0003800000 */
[--C-:B0-----:R-:W-:Y:S01]  /*1870*/  FFMA.FTZ R49, R63, UR5, R54.reuse ;  /* 0x000000053f317c23 */ /* 0x101fe20008010036 */
[----:B------:R-:W-:Y:S01]  /*1880*/  FFMA.FTZ R48, R64, UR5, R54 ;  /* 0x0000000540307c23 */ /* 0x000fe20008010036 */
[----:B------:R-:W-:Y:S02]  /*1890*/  LOP3.LUT P0, RZ, R0, 0xff0000, RZ, 0xc0, !PT ;  /* 0x00ff000000ff7812 */ /* 0x000fe4000780c0ff */
[----:B------:R-:W-:Y:S01]  /*18a0*/  FADD.FTZ R49, R62, -R49 ;  /* 0x800000313e317221 */ /* 0x000fe20000010000 */
[----:B------:R-:W-:Y:S01]  /*18b0*/  FADD.FTZ R50, R65, -R48 ;  /* 0x8000003041327221 */ /* 0x000fe20000010000 */
[----:B------:R-:W-:Y:S02]  /*18c0*/  ISETP.GE.U32.AND P4, PT, R0, 0x1000000, PT ;  /* 0x010000000000780c */ /* 0x000fe40003f86070 */
[----:B------:R-:W-:Y:S01]  /*18d0*/  FMUL.FTZ R49, R49, UR10 ;  /* 0x0000000a31317c20 */ /* 0x000fe20008410000 */
[----:B------:R-:W-:-:S03]  /*18e0*/  FMUL.FTZ R50, R50, UR10 ;  /* 0x0000000a32327c20 */ /* 0x000fc60008410000 */
[----:B------:R-:W-:Y:S01]  /*18f0*/  FMUL.FTZ R48, R49, UR4 ;  /* 0x0000000431307c20 */ /* 0x000fe20008410000 */
[----:B------:R-:W-:Y:S01]  /*1900*/  FFMA.FTZ R49, R68, UR5, R54 ;  /* 0x0000000544317c23 */ /* 0x000fe20008010036 */
[----:B------:R-:W-:Y:S02]  /*1910*/  FMUL.FTZ R50, R50, UR4 ;  /* 0x0000000432327c20 */ /* 0x000fe40008410000 */
[----:B------:R-:W-:Y:S01]  /*1920*/  FMUL.FTZ R48, R48, UR24 ;  /* 0x0000001830307c20 */ /* 0x000fe20008410000 */
[----:B------:R-:W-:Y:S01]  /*1930*/  FADD.FTZ R49, R66, -R49 ;  /* 0x8000003142317221 */ /* 0x000fe20000010000 */
[----:B------:R-:W-:-:S03]  /*1940*/  FMUL.FTZ R50, R50, UR24 ;  /* 0x0000001832327c20 */ /* 0x000fc60008410000 */
[----:B------:R-:W-:Y:S01]  /*1950*/  FSEL R52, R48, RZ, P0 ;  /* 0x000000ff30347208 */ /* 0x000fe20000000000 */
[----:B------:R-:W-:Y:S01]  /*1960*/  FFMA.FTZ R48, R69, UR5, R54 ;  /* 0x0000000545307c23 */ /* 0x000fe20008010036 */
[----:B------:R-:W-:Y:S01]  /*1970*/  FMUL.FTZ R49, R49, UR10 ;  /* 0x0000000a31317c20 */ /* 0x000fe20008410000 */
[----:B------:R-:W-:Y:S02]  /*1980*/  FSEL R53, R50, RZ, P4 ;  /* 0x000000ff32357208 */ /* 0x000fe40002000000 */
[----:B------:R-:W-:Y:S01]  /*1990*/  FADD.FTZ R48, R67, -R48 ;  /* 0x8000003043307221 */ /* 0x000fe20000010000 */
[----:B------:R-:W-:Y:S01]  /*19a0*/  FMUL.FTZ R49, R49, UR4 ;  /* 0x0000000431317c20 */ /* 0x000fe20008410000 */
[----:B------:R-:W-:Y:S01]  /*19b0*/  LOP3.LUT P4, RZ, R0, 0xff00, RZ, 0xc0, !PT ;  /* 0x0000ff0000ff7812 */ /* 0x000fe2000788c0ff */
[----:B------:R-:W-:Y:S01]  /*19c0*/  F2F.F16.F32 R52, R52 ;  /* 0x0000003400347304 */ /* 0x000fe20000200800 */
[----:B------:R-:W-:Y:S01]  /*19d0*/  FMUL.FTZ R48, R48, UR10 ;  /* 0x0000000a30307c20 */ /* 0x000fe20008410000 */
[----:B------:R-:W-:Y:S01]  /*19e0*/  FMUL.FTZ R49, R49, UR24 ;  /* 0x0000001831317c20 */ /* 0x000fe20008410000 */
[----:B------:R-:W-:-:S02]  /*19f0*/  LOP3.LUT P0, RZ, R0, 0xff, RZ, 0xc0, !PT ;  /* 0x000000ff00ff7812 */ /* 0x000fc4000780c0ff */
[----:B------:R-:W-:Y:S02]  /*1a00*/  FMUL.FTZ R48, R48, UR4 ;  /* 0x0000000430307c20 */ /* 0x000fe40008410000 */
[----:B------:R-:W-:Y:S01]  /*1a10*/  FSEL R74, R49, RZ, P4 ;  /* 0x000000ff314a7208 */ /* 0x000fe20002000000 */
[----:B------:R-:W0:Y:S01]  /*1a20*/  F2F.F16.F32 R53, R53 ;  /* 0x0000003500357304 */ /* 0x000e220000200800 */
[----:B------:R-:W-:Y:S02]  /*1a30*/  FMUL.FTZ R50, R48, UR24 ;  /* 0x0000001830327c20 */ /* 0x000fe40008410000 */
[----:B------:R-:W1:Y:S03]  /*1a40*/  LDC.64 R48, c[0x0][0x468] ;  /* 0x00011a00ff307b82 */ /* 0x000e660000000a00 */
[----:B------:R-:W-:Y:S02]  /*1a50*/  FSEL R55, R50, RZ, P0 ;  /* 0x000000ff32377208 */ /* 0x000fe40000000000 */
        /* <DEDUP_REMOVED lines=9> */
.L_x_4317:
[----:B------:R-:W-:Y:S05]  /*1af0*/  BSYNC.RECONVERGENT B1 ;  /* 0x0000000000017941 */ /* 0x000fea0003800200 */
.L_x_4316:
        /* <DEDUP_REMOVED lines=23> */
[----:B------:R-:W-:Y:S02]  /*1c70*/  FSEL R54, R51, RZ, P4 ;  /* 0x000000ff33367208 */ /* 0x000fe40002000000 */
[----:B------:R-:W-:Y:S01]  /*1c80*/  ISETP.GE.U32.AND P4, PT, R7, 0x1000000, PT ;  /* 0x010000000700780c */ /* 0x000fe20003f86070 */
[----:B------:R0:W1:Y:S01]  /*1c90*/  F2F.F16.F32 R50, R48 ;  /* 0x0000003000327304 */ /* 0x0000620000200800 */
[----:B------:R-:W-:Y:S01]  /*1ca0*/  FMUL.FTZ R51, R49, UR24 ;  /* 0x0000001831337c20 */ /* 0x000fe20008410000 */
[----:B------:R-:W-:Y:S02]  /*1cb0*/  LOP3.LUT P0, RZ, R7, 0xff, RZ, 0xc0, !PT ;  /* 0x000000ff07ff7812 */ /* 0x000fe4000780c0ff */
[----:B------:R-:W-:Y:S02]  /*1cc0*/  FSEL R55, R52, RZ, P4 ;  /* 0x000000ff34377208 */ /* 0x000fe40002000000 */
[----:B------:R-:W-:-:S02]  /*1cd0*/  FSEL R52, R51, RZ, P0 ;  /* 0x000000ff33347208 */ /* 0x000fc40000000000 */
        /* <DEDUP_REMOVED lines=11> */
.L_x_4313:
        /* <DEDUP_REMOVED lines=13> */
[----:B------:R-:W-:Y:S01]  /*1e60*/  FMUL.FTZ R51, R51, UR10 ;  /* 0x0000000a33337c20 */ /* 0x000fe20008410000 */
[----:B------:R-:W0:Y:S01]  /*1e70*/  LDC.64 R74, c[0x0][0x478] ;  /* 0x00011e00ff4a7b82 */ /* 0x000e220000000a00 */
[----:B------:R-:W-:Y:S01]  /*1e80*/  FMUL.FTZ R48, R49, UR4 ;  /* 0x0000000431307c20 */ /* 0x000fe20008410000 */
[----:B------:R-:W-:Y:S01]  /*1e90*/  FMUL.FTZ R52, R50, UR4 ;  /* 0x0000000432347c20 */ /* 0x000fe20008410000 */
[----:B------:R-:W-:-:S02]  /*1ea0*/  FMUL.FTZ R53, R51, UR4 ;  /* 0x0000000433357c20 */ /* 0x000fc40008410000 */
[----:B------:R-:W-:Y:S01]  /*1eb0*/  FMUL.FTZ R48, R48, UR24 ;  /* 0x0000001830307c20 */ /* 0x000fe20008410000 */
[----:B------:R-:W-:Y:S01]  /*1ec0*/  FMUL.FTZ R52, R52, UR24 ;  /* 0x0000001834347c20 */ /* 0x000fe20008410000 */
[----:B------:R-:W-:-:S03]  /*1ed0*/  FMUL.FTZ R53, R53, UR24 ;  /* 0x0000001835357c20 */ /* 0x000fc60008410000 */
[----:B------:R-:W-:Y:S01]  /*1ee0*/  FSEL R80, R48, RZ, P0 ;  /* 0x000000ff30507208 */ /* 0x000fe20000000000 */
[----:B------:R-:W-:Y:S01]  /*1ef0*/  FFMA.FTZ R48, R79, UR5, R54 ;  /* 0x000000054f307c23 */ /* 0x000fe20008010036 */
[----:B------:R-:W-:Y:S02]  /*1f00*/  FSEL R55, R52, RZ, P4 ;  /* 0x000000ff34377208 */ /* 0x000fe40002000000 */
[----:B------:R-:W-:Y:S01]  /*1f10*/  ISETP.GE.U32.AND P0, PT, R2, 0x1000000, PT ;  /* 0x010000000200780c */ /* 0x000fe20003f06070 */
[----:B------:R-:W-:Y:S01]  /*1f20*/  FADD.FTZ R48, R77, -R48 ;  /* 0x800000304d307221 */ /* 0x000fe20000010000 */
[----:B------:R-:W1:Y:S02]  /*1f30*/  F2F.F16.F32 R80, R80 ;  /* 0x0000005000507304 */ /* 0x000e640000200800 */
[----:B------:R-:W-:Y:S01]  /*1f40*/  FSEL R86, R53, RZ, P0 ;  /* 0x000000ff35567208 */ /* 0x000fe20000000000 */
[----:B------:R-:W-:Y:S01]  /*1f50*/  FMUL.FTZ R48, R48, UR10 ;  /* 0x0000000a30307c20 */ /* 0x000fe20008410000 */
[----:B------:R-:W-:-:S03]  /*1f60*/  LOP3.LUT P0, RZ, R2, 0xff, RZ, 0xc0, !PT ;  /* 0x000000ff02ff7812 */ /* 0x000fc6000780c0ff */
[----:B------:R-:W-:Y:S01]  /*1f70*/  FMUL.FTZ R52, R48, UR4 ;  /* 0x0000000430347c20 */ /* 0x000fe20008410000 */
[----:B------:R-:W-:Y:S01]  /*1f80*/  F2F.F16.F32 R55, R55 ;  /* 0x0000003700377304 */ /* 0x000fe20000200800 */
[----:B0-----:R-:W-:-:S04]  /*1f90*/  IMAD.WIDE.U32 R74, R3, 0x10, R74 ;  /* 0x00000010034a7825 */ /* 0x001fc800078e004a */
[----:B------:R-:W-:Y:S02]  /*1fa0*/  FMUL.FTZ R81, R52, UR24 ;  /* 0x0000001834517c20 */ /* 0x000fe40008410000 */
[----:B------:R-:W0:Y:S01]  /*1fb0*/  LDC.64 R52, c[0x0][0x468] ;  /* 0x00011a00ff347b82 */ /* 0x000e220000000a00 */
[----:B------:R2:W-:Y:S02]  /*1fc0*/  STG.E.128 desc[UR16][R74.64], R48 ;  /* 0x000000304a007986 */ /* 0x0005e4000c101d10 */
[----:B------:R-:W-:Y:S01]  /*1fd0*/  FSEL R87, R81, RZ, P0 ;  /* 0x000000ff51577208 */ /* 0x000fe20000000000 */
[----:B------:R-:W3:Y:S01]  /*1fe0*/  F2F.F16.F32 R86, R86 ;  /* 0x0000005600567304 */ /* 0x000ee20000200800 */
[----:B-1----:R-:W-:-:S07]  /*1ff0*/  IMAD.WIDE.U32 R80, R80, 0x10000, RZ ;  /* 0x0001000050507825 */ /* 0x002fce00078e00ff */
[----:B------:R-:W1:Y:S01]  /*2000*/  F2F.F16.F32 R87, R87 ;  /* 0x0000005700577304 */ /* 0x000e620000200800 */
[----:B---3--:R-:W-:-:S04]  /*2010*/  PRMT R55, R55, 0x5410, R86 ;  /* 0x0000541037377816 */ /* 0x008fc80000000056 */
[----:B------:R-:W-:Y:S01]  /*2020*/  LOP3.LUT R81, R55, R81, RZ, 0xfc, !PT ;  /* 0x0000005137517212 */ /* 0x000fe200078efcff */
[C---:B0-----:R-:W-:Y:S01]  /*2030*/  IMAD.WIDE.U32 R52, R3.reuse, 0x8, R52 ;  /* 0x0000000803347825 */ /* 0x041fe200078e0034 */
[----:B------:R-:W-:Y:S02]  /*2040*/  IADD3 R3, PT, PT, R3, 0x80, RZ ;  /* 0x0000008003037810 */ /* 0x000fe40007ffe0ff */
[----:B-1----:R-:W-:-:S05]  /*2050*/  LOP3.LUT R80, R80, R87, RZ, 0xfc, !PT ;  /* 0x0000005750507212 */ /* 0x002fca00078efcff */
[----:B------:R2:W-:Y:S02]  /*2060*/  STG.E.64 desc[UR16][R52.64], R80 ;  /* 0x0000005034007986 */ /* 0x0005e4000c101b10 */
.L_x_4320:
[----:B------:R-:W-:Y:S05]  /*2070*/  BSYNC.RECONVERGENT B1 ;  /* 0x0000000000017941 */ /* 0x000fea0003800200 */
.L_x_4319:
        /* <DEDUP_REMOVED lines=36> */
[----:B------:R-:W2:Y:S01]  /*22c0*/  F2F.F16.F32 R86, R86 ;  /* 0x0000005600567304 */ /* 0x000ea20000200800 */
[----:B-1----:R-:W-:-:S07]  /*22d0*/  IMAD.WIDE.U32 R80, R80, 0x10000, RZ ;  /* 0x0001000050507825 */ /* 0x002fce00078e00ff */
[----:B------:R-:W1:Y:S01]  /*22e0*/  F2F.F16.F32 R87, R87 ;  /* 0x0000005700577304 */ /* 0x000e620000200800 */
[----:B--2---:R-:W-:-:S04]  /*22f0*/  PRMT R55, R55, 0x5410, R86 ;  /* 0x0000541037377816 */ /* 0x004fc80000000056 */
[----:B------:R-:W-:Y:S01]  /*2300*/  LOP3.LUT R81, R55, R81, RZ, 0xfc, !PT ;  /* 0x0000005137517212 */ /* 0x000fe200078efcff */
[C---:B0-----:R-:W-:Y:S01]  /*2310*/  IMAD.WIDE.U32 R52, R3.reuse, 0x8, R52 ;  /* 0x0000000803347825 */ /* 0x041fe200078e0034 */
[----:B------:R-:W-:Y:S02]  /*2320*/  IADD3 R3, PT, PT, R3, 0x80, RZ ;  /* 0x0000008003037810 */ /* 0x000fe40007ffe0ff */
[----:B-1----:R-:W-:-:S05]  /*2330*/  LOP3.LUT R80, R80, R87, RZ, 0xfc, !PT ;  /* 0x0000005750507212 */ /* 0x002fca00078efcff */
[----:B------:R3:W-:Y:S02]  /*2340*/  STG.E.64 desc[UR16][R52.64], R80 ;  /* 0x0000005034007986 */ /* 0x0007e4000c101b10 */
.L_x_4322:
[----:B------:R-:W-:Y:S05]  /*2350*/  BSYNC.RECONVERGENT B1 ;  /* 0x0000000000017941 */ /* 0x000fea0003800200 */
.L_x_4321:
[----:B------:R-:W-:Y:S05]  /*2360*/  @!P3 BRA `(.L_x_4318) ;  /* 0x0000001000d4b947 */ /* 0x000fea0003800000 */
[--C-:B--23--:R-:W-:Y:S01]  /*2370*/  FFMA.FTZ R48, R10, UR5, R54.reuse ;  /* 0x000000050a307c23 */ /* 0x10cfe20008010036 */
[--C-:B------:R-:W-:Y:S01]  /*2380*/  FFMA.FTZ R51, R59, UR5, R54.reuse ;  /* 0x000000053b337c23 */ /* 0x100fe20008010036 */
[----:B------:R-:W-:Y:S01]  /*2390*/  FFMA.FTZ R52, R60, UR5, R54 ;  /* 0x000000053c347c23 */ /* 0x000fe20008010036 */
[----:B------:R-:W-:Y:S01]  /*23a0*/  LOP3.LUT P0, RZ, R7, 0xff00, RZ, 0xc0, !PT ;  /* 0x0000ff0007ff7812 */ /* 0x000fe2000780c0ff */
[----:B------:R-:W-:Y:S01]  /*23b0*/  FADD.FTZ R48, R11, -R48 ;  /* 0x800000300b307221 */ /* 0x000fe20000010000 */
[----:B------:R-:W-:Y:S01]  /*23c0*/  FADD.FTZ R50, R58, -R51 ;  /* 0x800000333a327221 */ /* 0x000fe20000010000 */
[----:B------:R-:W-:Y:S01]  /*23d0*/  FADD.FTZ R51, R61, -R52 ;  /* 0x800000343d337221 */ /* 0x000fe20000010000 */
        /* <DEDUP_REMOVED lines=8> */
[----:B------:R-:W0:Y:S01]  /*2460*/  LDC.64 R74, c[0x0][0x478] ;  /* 0x00011e00ff4a7b82 */ /* 0x000e220000000a00 */
[----:B------:R-:W-:Y:S01]  /*2470*/  FMUL.FTZ R48, R48, UR24 ;  /* 0x0000001830307c20 */ /* 0x000fe20008410000 */
[----:B------:R-:W-:-:S04]  /*2480*/  FMUL.FTZ R55, R55, UR24 ;  /* 0x0000001837377c20 */ /* 0x000fc80008410000 */
[----:B------:R-:W-:Y:S01]  /*2490*/  FSEL R52, R48, RZ, P0 ;  /* 0x000000ff30347208 */ /* 0x000fe20000000000 */
[----:B------:R-:W-:Y:S01]  /*24a0*/  FADD.FTZ R48, R8, -R53 ;  /* 0x8000003508307221 */ /* 0x000fe20000010000 */
[----:B------:R-:W-:Y:S01]  /*24b0*/  FSEL R53, R55, RZ, P4 ;  /* 0x000000ff37357208 */ /* 0x000fe20002000000 */
[----:B------:R-:W-:Y:S01]  /*24c0*/  FMUL.FTZ R55, R54, UR24 ;  /* 0x0000001836377c20 */ /* 0x000fe20008410000 */
[----:B------:R-:W-:Y:S01]  /*24d0*/  ISETP.GE.U32.AND P0, PT, R7, 0x1000000, PT ;  /* 0x010000000700780c */ /* 0x000fe20003f06070 */
[----:B------:R-:W-:Y:S01]  /*24e0*/  FMUL.FTZ R48, R48, UR10 ;  /* 0x0000000a30307c20 */ /* 0x000fe20008410000 */
[----:B------:R-:W-:Y:S02]  /*24f0*/  F2F.F16.F32 R52, R52 ;  /* 0x0000003400347304 */ /* 0x000fe40000200800 */
[----:B------:R-:W-:Y:S01]  /*2500*/  FSEL R80, R55, RZ, P0 ;  /* 0x000000ff37507208 */ /* 0x000fe20000000000 */
[----:B------:R-:W-:Y:S01]  /*2510*/  FMUL.FTZ R54, R48, UR4 ;  /* 0x0000000430367c20 */ /* 0x000fe20008410000 */
[----:B------:R-:W-:-:S03]  /*2520*/  LOP3.LUT P0, RZ, R7, 0xff, RZ, 0xc0, !PT ;  /* 0x000000ff07ff7812 */ /* 0x000fc6000780c0ff */
[----:B------:R-:W-:Y:S01]  /*2530*/  FMUL.FTZ R54, R54, UR24 ;  /* 0x0000001836367c20 */ /* 0x000fe20008410000 */
[----:B------:R-:W-:Y:S04]  /*2540*/  F2F.F16.F32 R53, R53 ;  /* 0x0000003500357304 */ /* 0x000fe80000200800 */
[----:B------:R-:W-:Y:S01]  /*2550*/  FSEL R81, R54, RZ, P0 ;  /* 0x000000ff36517208 */ /* 0x000fe20000000000 */
[----:B0-----:R-:W-:Y:S01]  /*2560*/  IMAD.WIDE.U32 R74, R3, 0x10, R74 ;  /* 0x00000010034a7825 */ /* 0x001fe200078e004a */
[----:B------:R-:W0:Y:S02]  /*2570*/  LDC.64 R54, c[0x0][0x468] ;  /* 0x00011a00ff367b82 */ /* 0x000e240000000a00 */
[----:B------:R-:W1:Y:S02]  /*2580*/  F2F.F16.F32 R80, R80 ;  /* 0x0000005000507304 */ /* 0x000e640000200800 */
[----:B------:R4:W-:Y:S06]  /*2590*/  STG.E.128 desc[UR16][R74.64], R48 ;  /* 0x000000304a007986 */ /* 0x0009ec000c101d10 */
[----:B------:R-:W2:Y:S01]  /*25a0*/  F2F.F16.F32 R81, R81 ;  /* 0x0000005100517304 */ /* 0x000ea20000200800 */
[----:B-1----:R-:W-:Y:S01]  /*25b0*/  PRMT R87, R53, 0x5410, R80 ;  /* 0x0000541035577816 */ /* 0x002fe20000000050 */
[----:B------:R-:W-:-:S05]  /*25c0*/  IMAD.WIDE.U32 R52, R52, 0x10000, RZ ;  /* 0x0001000034347825 */ /* 0x000fca00078e00ff */
[----:B------:R-:W-:Y:S01]  /*25d0*/  LOP3.LUT R53, R87, R53, RZ, 0xfc, !PT ;  /* 0x0000003557357212 */ /* 0x000fe200078efcff */
[----:B0-----:R-:W-:Y:S01]  /*25e0*/  IMAD.WIDE.U32 R54, R3, 0x8, R54 ;  /* 0x0000000803367825 */ /* 0x001fe200078e0036 */
[----:B--2---:R-:W-:-:S05]  /*25f0*/  LOP3.LUT R52, R52, R81, RZ, 0xfc, !PT ;  /* 0x0000005134347212 */ /* 0x004fca00078efcff */
[----:B------:R4:W-:Y:S01]  /*2600*/  STG.E.64 desc[UR16][R54.64], R52 ;  /* 0x0000003436007986 */ /* 0x0009e2000c101b10 */
[----:B------:R-:W-:Y:S05]  /*2610*/  BRA `(.L_x_4318) ;  /* 0x0000001000287947 */ /* 0x000fea0003800000 */
.L_x_4312:
        /* <DEDUP_REMOVED lines=20> */
[----:B------:R-:W-:-:S05]  /*2760*/  FMUL.FTZ R48, R48, UR24 ;  /* 0x0000001830307c20 */ /* 0x000fca0008410000 */
[----:B------:R-:W-:Y:S01]  /*2770*/  FSEL R52, R48, RZ, P0 ;  /* 0x000000ff30347208 */ /* 0x000fe20000000000 */
[----:B------:R-:W-:Y:S01]  /*2780*/  FFMA.FTZ R48, R50, UR10, R37 ;  /* 0x0000000a32307c23 */ /* 0x000fe20008010025 */
[----:B------:R-:W-:Y:S01]  /*2790*/  FMUL.FTZ R50, R49, UR24 ;  /* 0x0000001831327c20 */ /* 0x000fe20008410000 */
[----:B------:R-:W-:Y:S02]  /*27a0*/  LOP3.LUT P0, RZ, R2, 0xff, RZ, 0xc0, !PT ;  /* 0x000000ff02ff7812 */ /* 0x000fe4000780c0ff */
[----:B------:R-:W-:Y:S01]  /*27b0*/  FMUL.FTZ R49, R48, UR4 ;  /* 0x0000000430317c20 */ /* 0x000fe20008410000 */
[----:B------:R-:W-:Y:S01]  /*27c0*/  FFMA.FTZ R48, R51, UR10, R36 ;  /* 0x0000000a33307c23 */ /* 0x000fe20008010024 */
[----:B------:R-:W-:Y:S01]  /*27d0*/  FSEL R53, R50, RZ, P4 ;  /* 0x000000ff32357208 */ /* 0x000fe20002000000 */
[----:B------:R-:W-:Y:S01]  /*27e0*/  F2F.F16.F32 R52, R52 ;  /* 0x0000003400347304 */ /* 0x000fe20000200800 */
[----:B------:R-:W-:Y:S01]  /*27f0*/  FMUL.FTZ R49, R49, UR24 ;  /* 0x0000001831317c20 */ /* 0x000fe20008410000 */
[----:B------:R-:W-:Y:S01]  /*2800*/  FMUL.FTZ R48, R48, UR4 ;  /* 0x0000000430307c20 */ /* 0x000fe20008410000 */
[----:B------:R-:W-:-:S03]  /*2810*/  LOP3.LUT P4, RZ, R2, 0xff00, RZ, 0xc0, !PT ;  /* 0x0000ff0002ff7812 */ /* 0x000fc6000788c0ff */
[----:B------:R-:W-:Y:S01]  /*2820*/  FMUL.FTZ R50, R48, UR24 ;  /* 0x0000001830327c20 */ /* 0x000fe20008410000 */
        /* <DEDUP_REMOVED lines=13> */
.L_x_4325:
[----:B------:R-:W-:Y:S05]  /*2900*/  BSYNC.RECONVERGENT B1 ;  /* 0x0000000000017941 */ /* 0x000fea0003800200 */
.L_x_4324:
[----:B------:R-:W-:Y:S04]  /*2910*/  BSSY.RECONVERGENT B1, `(.L_x_4326) ;  /* 0x000002a000017945 */ /* 0x000fe80003800200 */
[----:B------:R-:W-:Y:S05]  /*2920*/  @!P1 BRA `(.L_x_4327) ;  /* 0x0000000000a09947 */ /* 0x000fea0003800000 */
[--C-:B0-----:R-:W-:Y:S01]  /*2930*/  FFMA.FTZ R49, R63, UR5, R54.reuse ;  /* 0x000000053f317c23 */ /* 0x101fe20008010036 */
[--C-:B------:R-:W-:Y:S01]  /*2940*/  FFMA.FTZ R50, R64, UR5, R54.reuse ;  /* 0x0000000540327c23 */ /* 0x100fe20008010036 */
[----:B------:R-:W-:Y:S01]  /*2950*/  FFMA.FTZ R51, R68, UR5, R54 ;  /* 0x0000000544337c23 */ /* 0x000fe20008010036 */
[----:B------:R-:W-:Y:S01]  /*2960*/  LOP3.LUT P0, RZ, R0, 0xff0000, RZ, 0xc0, !PT ;  /* 0x00ff000000ff7812 */ /* 0x000fe2000780c0ff */
        /* <DEDUP_REMOVED lines=36> */
.L_x_4327:
[----:B------:R-:W-:Y:S05]  /*2bb0*/  BSYNC.RECONVERGENT B1 ;  /* 0x0000000000017941 */ /* 0x000fea0003800200 */
.L_x_4326:
        /* <DEDUP_REMOVED lines=8> */
[----:B------:R-:W-:Y:S01]  /*2c40*/  LOP3.LUT P0, RZ, R7, 0xff00, RZ, 0xc0, !PT ;  /* 0x0000ff0007ff7812 */ /* 0x000fe2000780c0ff */
[----:B------:R-:W-:Y:S01]  /*2c50*/  FFMA.FTZ R48, R48, UR10, R45 ;  /* 0x0000000a30307c23 */ /* 0x000fe2000801002d */
[----:B------:R-:W-:Y:S01]  /*2c60*/  FFMA.FTZ R49, R49, UR10, R46 ;  /* 0x0000000a31317c23 */ /* 0x000fe2000801002e */
[----:B------:R-:W-:Y:S01]  /*2c70*/  FADD.FTZ R53, R8, -R51 ;  /* 0x8000003308357221 */ /* 0x000fe20000010000 */
[----:B------:R-:W-:Y:S01]  /*2c80*/  FFMA.FTZ R51, R52, UR10, R47 ;  /* 0x0000000a34337c23 */ /* 0x000fe2000801002f */
[----:B------:R-:W-:Y:S01]  /*2c90*/  FMUL.FTZ R48, R48, UR4 ;  /* 0x0000000430307c20 */ /* 0x000fe20008410000 */
[----:B------:R-:W-:Y:S01]  /*2ca0*/  FMUL.FTZ R49, R49, UR4 ;  /* 0x0000000431317c20 */ /* 0x000fe20008410000 */
[----:B------:R-:W-:Y:S01]  /*2cb0*/  LOP3.LUT P4, RZ, R7, 0xff0000, RZ, 0xc0, !PT ;  /* 0x00ff000007ff7812 */ /* 0x000fe2000788c0ff */
[----:B------:R-:W-:Y:S01]  /*2cc0*/  FMUL.FTZ R51, R51, UR4 ;  /* 0x0000000433337c20 */ /* 0x000fe20008410000 */
[----:B------:R-:W-:Y:S01]  /*2cd0*/  FMUL.FTZ R48, R48, UR24 ;  /* 0x0000001830307c20 */ /* 0x000fe20008410000 */
[----:B------:R-:W-:-:S04]  /*2ce0*/  FMUL.FTZ R49, R49, UR24 ;  /* 0x0000001831317c20 */ /* 0x000fc80008410000 */
[----:B------:R-:W-:Y:S01]  /*2cf0*/  FSEL R50, R48, RZ, P0 ;  /* 0x000000ff30327208 */ /* 0x000fe20000000000 */
[----:B------:R-:W-:Y:S01]  /*2d00*/  FFMA.FTZ R48, R53, UR10, R44 ;  /* 0x0000000a35307c23 */ /* 0x000fe2000801002c */
[----:B------:R-:W-:Y:S01]  /*2d10*/  FSEL R54, R49, RZ, P4 ;  /* 0x000000ff31367208 */ /* 0x000fe20002000000 */
[----:B------:R-:W-:Y:S01]  /*2d20*/  FMUL.FTZ R49, R51, UR24 ;  /* 0x0000001833317c20 */ /* 0x000fe20008410000 */
[C---:B------:R-:W-:Y:S01]  /*2d30*/  ISETP.GE.U32.AND P4, PT, R7.reuse, 0x1000000, PT ;  /* 0x010000000700780c */ /* 0x040fe20003f86070 */
[----:B------:R-:W-:Y:S01]  /*2d40*/  FMUL.FTZ R48, R48, UR4 ;  /* 0x0000000430307c20 */ /* 0x000fe20008410000 */
[----:B------:R-:W-:Y:S01]  /*2d50*/  LOP3.LUT P0, RZ, R7, 0xff, RZ, 0xc0, !PT ;  /* 0x000000ff07ff7812 */ /* 0x000fe2000780c0ff */
[----:B------:R-:W0:Y:S01]  /*2d60*/  F2F.F16.F32 R50, R50 ;  /* 0x0000003200327304 */ /* 0x000e220000200800 */
[----:B------:R-:W-:Y:S01]  /*2d70*/  FSEL R55, R49, RZ, P4 ;  /* 0x000000ff31377208 */ /* 0x000fe20002000000 */
[----:B------:R-:W-:Y:S02]  /*2d80*/  FMUL.FTZ R51, R48, UR24 ;  /* 0x0000001830337c20 */ /* 0x000fe40008410000 */
[----:B------:R-:W1:Y:S03]  /*2d90*/  LDC.64 R48, c[0x0][0x468] ;  /* 0x00011a00ff307b82 */ /* 0x000e660000000a00 */
[----:B------:R-:W-:Y:S01]  /*2da0*/  FSEL R52, R51, RZ, P0 ;  /* 0x000000ff33347208 */ /* 0x000fe20000000000 */
        /* <DEDUP_REMOVED lines=10> */
.L_x_4323:
[----:B------:R-:W-:Y:S04]  /*2e50*/  BSSY.RECONVERGENT B1, `(.L_x_4328) ;  /* 0x000002d000017945 */ /* 0x000fe80003800200 */
        /* <DEDUP_REMOVED lines=9> */
[----:B------:R-:W-:Y:S01]  /*2ef0*/  FFMA.FTZ R49, R48, UR10, R37 ;  /* 0x0000000a30317c23 */ /* 0x000fe20008010025 */
[----:B------:R-:W-:Y:S01]  /*2f00*/  FFMA.FTZ R50, R51, UR10, R38 ;  /* 0x0000000a33327c23 */ /* 0x000fe20008010026 */
[----:B------:R-:W-:Y:S01]  /*2f10*/  FFMA.FTZ R51, R52, UR10, R39 ;  /* 0x0000000a34337c23 */ /* 0x000fe20008010027 */
        /* <DEDUP_REMOVED lines=10> */
[C---:B------:R-:W-:Y:S01]  /*2fc0*/  ISETP.GE.U32.AND P0, PT, R2.reuse, 0x1000000, PT ;  /* 0x010000000200780c */ /* 0x040fe20003f06070 */
[----:B------:R-:W-:Y:S01]  /*2fd0*/  FADD.FTZ R53, R77, -R48 ;  /* 0x800000304d357221 */ /* 0x000fe20000010000 */
[----:B------:R-:W1:Y:S02]  /*2fe0*/  F2F.F16.F32 R80, R80 ;  /* 0x0000005000507304 */ /* 0x000e640000200800 */
[----:B------:R-:W-:Y:S01]  /*2ff0*/  FSEL R86, R81, RZ, P0 ;  /* 0x000000ff51567208 */ /* 0x000fe20000000000 */
[----:B------:R-:W-:Y:S01]  /*3000*/  FFMA.FTZ R48, R53, UR10, R36 ;  /* 0x0000000a35307c23 */ /* 0x000fe20008010024 */
        /* <DEDUP_REMOVED lines=17> */
.L_x_4329:
[----:B------:R-:W-:Y:S05]  /*3120*/  BSYNC.RECONVERGENT B1 ;  /* 0x0000000000017941 */ /* 0x000fea0003800200 */
.L_x_4328:
        /* <DEDUP_REMOVED lines=45> */
.L_x_4331:
[----:B------:R-:W-:Y:S05]  /*3400*/  BSYNC.RECONVERGENT B1 ;  /* 0x0000000000017941 */ /* 0x000fea0003800200 */
.L_x_4330:
        /* <DEDUP_REMOVED lines=11> */
[----:B------:R-:W-:Y:S01]  /*34c0*/  FFMA.FTZ R51, R74, UR10, R47 ;  /* 0x0000000a4a337c23 */ /* 0x000fe2000801002f */
[----:B------:R-:W-:Y:S01]  /*34d0*/  FADD.FTZ R53, R8, -R53 ;  /* 0x8000003508357221 */ /* 0x000fe20000010000 */
[----:B------:R-:W-:Y:S01]  /*34e0*/  FMUL.FTZ R48, R49, UR4 ;  /* 0x0000000431307c20 */ /* 0x000fe20008410000 */
[----:B------:R-:W-:Y:S01]  /*34f0*/  FMUL.FTZ R55, R50, UR4 ;  /* 0x0000000432377c20 */ /* 0x000fe20008410000 */
[----:B------:R-:W-:Y:S01]  /*3500*/  LOP3.LUT P4, RZ, R7, 0xff0000, RZ, 0xc0, !PT ;  /* 0x00ff000007ff7812 */ /* 0x000fe2000788c0ff */
[----:B------:R-:W-:Y:S01]  /*3510*/  FMUL.FTZ R54, R51, UR4 ;  /* 0x0000000433367c20 */ /* 0x000fe20008410000 */
[----:B------:R-:W-:Y:S01]  /*3520*/  FMUL.FTZ R48, R48, UR24 ;  /* 0x0000001830307c20 */ /* 0x000fe20008410000 */
[----:B------:R-:W-:Y:S01]  /*3530*/  FMUL.FTZ R55, R55, UR24 ;  /* 0x0000001837377c20 */ /* 0x000fe20008410000 */
[----:B------:R-:W0:Y:S03]  /*3540*/  LDC.64 R74, c[0x0][0x478] ;  /* 0x00011e00ff4a7b82 */ /* 0x000e260000000a00 */
[----:B------:R-:W-:Y:S01]  /*3550*/  FSEL R52, R48, RZ, P0 ;  /* 0x000000ff30347208 */ /* 0x000fe20000000000 */
[----:B------:R-:W-:Y:S01]  /*3560*/  FFMA.FTZ R48, R53, UR10, R44 ;  /* 0x0000000a35307c23 */ /* 0x000fe2000801002c */
[----:B------:R-:W-:Y:S01]  /*3570*/  FSEL R80, R55, RZ, P4 ;  /* 0x000000ff37507208 */ /* 0x000fe20002000000 */
[----:B------:R-:W-:Y:S01]  /*3580*/  FMUL.FTZ R55, R54, UR24 ;  /* 0x0000001836377c20 */ /* 0x000fe20008410000 */
[----:B------:R-:W-:Y:S01]  /*3590*/  ISETP.GE.U32.AND P0, PT, R7, 0x1000000, PT ;  /* 0x010000000700780c */ /* 0x000fe20003f06070 */
[----:B------:R-:W-:Y:S01]  /*35a0*/  FMUL.FTZ R54, R48, UR4 ;  /* 0x0000000430367c20 */ /* 0x000fe20008410000 */
[----:B------:R-:W-:Y:S02]  /*35b0*/  F2F.F16.F32 R53, R80 ;  /* 0x0000005000357304 */ /* 0x000fe40000200800 */
[----:B------:R-:W-:Y:S01]  /*35c0*/  FSEL R86, R55, RZ, P0 ;  /* 0x000000ff37567208 */ /* 0x000fe20000000000 */
[----:B------:R-:W-:Y:S01]  /*35d0*/  FMUL.FTZ R54, R54, UR24 ;  /* 0x0000001836367c20 */ /* 0x000fe20008410000 */
[----:B------:R-:W-:-:S04]  /*35e0*/  LOP3.LUT P0, RZ, R7, 0xff, RZ, 0xc0, !PT ;  /* 0x000000ff07ff7812 */ /* 0x000fc8000780c0ff */
[----:B------:R-:W-:Y:S01]  /*35f0*/  FSEL R81, R54, RZ, P0 ;  /* 0x000000ff36517208 */ /* 0x000fe20000000000 */
[----:B------:R-:W1:Y:S01]  /*3600*/  F2F.F16.F32 R86, R86 ;  /* 0x0000005600567304 */ /* 0x000e620000200800 */
[----:B------:R-:W2:Y:S01]  /*3610*/  LDC.64 R54, c[0x0][0x468] ;  /* 0x00011a00ff367b82 */ /* 0x000ea20000000a00 */
[----:B0-----:R-:W-:-:S06]  /*3620*/  IMAD.WIDE.U32 R74, R3, 0x10, R74 ;  /* 0x00000010034a7825 */ /* 0x001fcc00078e004a */
[----:B------:R-:W0:Y:S01]  /*3630*/  F2F.F16.F32 R52, R52 ;  /* 0x0000003400347304 */ /* 0x000e220000200800 */
[----:B------:R3:W-:Y:S01]  /*3640*/  STG.E.128 desc[UR16][R74.64], R48 ;  /* 0x000000304a007986 */ /* 0x0007e2000c101d10 */
[----:B-1----:R-:W-:-:S06]  /*3650*/  PRMT R87, R53, 0x5410, R86 ;  /* 0x0000541035577816 */ /* 0x002fcc0000000056 */
[----:B------:R-:W1:Y:S01]  /*3660*/  F2F.F16.F32 R81, R81 ;  /* 0x0000005100517304 */ /* 0x000e620000200800 */
[----:B0-----:R-:W-:-:S04]  /*3670*/  IMAD.WIDE.U32 R52, R52, 0x10000, RZ ;  /* 0x0001000034347825 */ /* 0x001fc800078e00ff */
[----:B--2---:R-:W-:Y:S01]  /*3680*/  IMAD.WIDE.U32 R54, R3, 0x8, R54 ;  /* 0x0000000803367825 */ /* 0x004fe200078e0036 */
[----:B------:R-:W-:Y:S02]  /*3690*/  LOP3.LUT R53, R87, R53, RZ, 0xfc, !PT ;  /* 0x0000003557357212 */ /* 0x000fe400078efcff */
[----:B-1----:R-:W-:-:S05]  /*36a0*/  LOP3.LUT R52, R52, R81, RZ, 0xfc, !PT ;  /* 0x0000005134347212 */ /* 0x002fca00078efcff */
[----:B------:R3:W-:Y:S02]  /*36b0*/  STG.E.64 desc[UR16][R54.64], R52 ;  /* 0x0000003436007986 */ /* 0x0007e4000c101b10 */
.L_x_4318:
[----:B------:R-:W-:Y:S05]  /*36c0*/  BSYNC.RECONVERGENT B0 ;  /* 0x0000000000007941 */ /* 0x000fea0003800200 */
.L_x_4311:
[----:B------:R-:W-:Y:S02]  /*36d0*/  UIADD3 UR6, UPT, UPT, UR6, UR26, URZ ;  /* 0x0000001a06067290 */ /* 0x000fe4000fffe0ff */
[----:B------:R-:W-:Y:S02]  /*36e0*/  UPLOP3.LUT UP2, UPT, UPT, UPT, UP2, 0x40, 0x4 ;  /* 0x000000000004789c */ /* 0x000fe40003f4e820 */
[----:B------:R-:W-:-:S09]  /*36f0*/  UISETP.GE.AND UP1, UPT, UR6, UR27, UPT ;  /* 0x0000001b0600728c */ /* 0x000fd2000bf26270 */
[----:B------:R-:W-:Y:S05]  /*3700*/  BRA.U !UP1, `(.L_x_4332) ;  /* 0xffffffcd09807547 */ /* 0x000fea000b83ffff */
.L_x_4304:
[----:B------:R-:W0:Y:S01]  /*3710*/  LDC.64 R2, c[0x0][0x440] ;  /* 0x00011000ff027b82 */ /* 0x000e220000000a00 */
[----:B------:R-:W-:-:S06]  /*3720*/  UIMAD UR4, UR7, UR8, URZ ;  /* 0x00000008070472a4 */ /* 0x000fcc000f8e02ff */
[----:B------:R-:W-:Y:S01]  /*3730*/  MOV R7, UR4 ;  /* 0x0000000400077c02 */ /* 0x000fe20008000f00 */
[----:B------:R-:W1:Y:S03]  /*3740*/  LDC.64 R4, c[0x0][0x448] ;  /* 0x00011200ff047b82 */ /* 0x000e660000000a00 */
[----:B------:R-:W-:-:S05]  /*3750*/  LEA.HI R7, R7, R6, RZ, 0x1e ;  /* 0x0000000607077211 */ /* 0x000fca00078ff0ff */
[----:B------:R-:W2:Y:S08]  /*3760*/  LDC.64 R8, c[0x0][0x440] ;  /* 0x00011000ff087b82 */ /* 0x000eb00000000a00 */
[----:B-----5:R-:W3:Y:S01]  /*3770*/  LDC.64 R10, c[0x0][0x448] ;  /* 0x00011200ff0a7b82 */ /* 0x020ee20000000a00 */
        /* <DEDUP_REMOVED lines=18> */
.L_x_4333:
        /* <DEDUP_REMOVED lines=14> */
.L_x_6780:


//--------------------- .text._ZN10layer_norm13ln_bwd_kernelINS_13Kernel_traitsI6__halfS2_fS2_fjLj1536ELj1ELj1ELj4ELj8ENS_18Kernel_traits_baseILj1536ES2_S2_fS2_fjLj128EEEEELb1ELb0ELb0ELb1EEEvNS_9BwdParamsE --------------------------
	.section	.text._ZN10layer_norm13ln_bwd_kernelINS_13Kernel_traitsI6__halfS2_fS2_fjLj1536ELj1ELj1ELj4ELj8ENS_18Kernel_traits_baseILj1536ES2_S2_fS2_fjLj128EEEEELb1ELb0ELb0ELb1EEEvNS_9BwdParamsE,"ax",@progbits
	.align	128
        .global         _ZN10layer_norm13ln_bwd_kernelINS_13Kernel_traitsI6__halfS2_fS2_fjLj1536ELj1ELj1ELj4ELj8ENS_18Kernel_traits_baseILj1536ES2_S2_fS2_fjLj128EEEEELb1ELb0ELb0ELb1EEEvNS_9BwdParamsE
        .type           _ZN10layer_norm13ln_bwd_kernelINS_13Kernel_traitsI6__halfS2_fS2_fjLj1536ELj1ELj1ELj4ELj8ENS_18Kernel_traits_baseILj1536ES2_S2_fS2_fjLj128EEEEELb1ELb0ELb0ELb1EEEvNS_9BwdParamsE,@function
        .size           _ZN10layer_norm13ln_bwd_kernelINS_13Kernel_traitsI6__halfS2_fS2_fjLj1536ELj1ELj1ELj4ELj8ENS_18Kernel_traits_baseILj1536ES2_S2_fS2_fjLj128EEEEELb1ELb0ELb0ELb1EEEvNS_9BwdParamsE,(.L_x_6781 - _ZN10layer_norm13ln_bwd_kernelINS_13Kernel_traitsI6__halfS2_fS2_fjLj1536ELj1ELj1ELj4ELj8ENS_18Kernel_traits_baseILj1536ES2_S2_fS2_fjLj128EEEEELb1ELb0ELb0ELb1EEEvNS_9BwdParamsE)
        .other          _ZN10layer_norm13ln_bwd_kernelINS_13Kernel_traitsI6__halfS2_fS2_fjLj1536ELj1ELj1ELj4ELj8ENS_18Kernel_traits_baseILj1536ES2_S2_fS2_fjLj128EEEEELb1ELb0ELb0ELb1EEEvNS_9BwdParamsE,@"STO_CUDA_ENTRY STV_DEFAULT"
_ZN10layer_norm13ln_bwd_kernelINS_13Kernel_traitsI6__halfS2_fS2_fjLj1536ELj1ELj1ELj4ELj8ENS_18Kernel_traits_baseILj1536ES2_S2_fS2_fjLj128EEEEELb1ELb0ELb0ELb1EEEvNS_9BwdParamsE:
.text._ZN10layer_norm13ln_bwd_kernelINS_13Kernel_traitsI6__halfS2_fS2_fjLj1536ELj1ELj1ELj4ELj8ENS_18Kernel_traits_baseILj1536ES2_S2_fS2_fjLj128EEEEELb1ELb0ELb0ELb1EEEvNS_9BwdParamsE:
        /* <DEDUP_REMOVED lines=71> */
.L_x_4339:
[----:B0-23--:R-:W0:Y:S01]  /*0470*/  LDC.64 R66, c[0x0][0x428] ;  /* 0x00010a00ff427b82 */ /* 0x00de220000000a00 */
[----:B------:R-:W1:Y:S01]  /*0480*/  @UP0 LDCU.64 UR4, c[0x0][0x3e0] ;  /* 0x00007c00ff0407ac */ /* 0x000e620008000a00 */
[----:B------:R-:W-:Y:S01]  /*0490*/  PLOP3.LUT P0, PT, PT, PT, UP0, 0x80, 0x8 ;  /* 0x000000000008781c */ /* 0x000fe20003f0f008 */
[----:B------:R-:W-:Y:S02]  /*04a0*/  UIMAD UR7, UR6, UR21, URZ ;  /* 0x00000015060772a4 */ /* 0x000fe4000f8e02ff */
[----:B------:R-:W-:-:S03]  /*04b0*/  UIMAD.WIDE UR16, UR6, 0x4, UR14 ;  /* 0x00000004061078a5 */ /* 0x000fc6000f8e020e */
[----:B----4-:R-:W2:Y:S01]  /*04c0*/  LDC.64 R40, c[0x0][0x3a8] ;  /* 0x0000ea00ff287b82 */ /* 0x010ea20000000a00 */
[----:B------:R-:W-:Y:S02]  /*04d0*/  USHF.R.S32.HI UR8, URZ, 0x1f, UR7 ;  /* 0x0000001fff087899 */ /* 0x000fe40008011407 */
[----:B------:R-:W-:Y:S02]  /*04e0*/  UIMAD.WIDE UR10, UR6, 0x4, UR12 ;  /* 0x00000004060a78a5 */ /* 0x000fe4000f8e020c */
[----:B------:R-:W-:Y:S01]  /*04f0*/  ULEA.HI UR8, UR8, UR7, URZ, 0x2 ;  /* 0x0000000708087291 */ /* 0x000fe2000f8f10ff */
[----:B------:R-:W-:Y:S02]  /*0500*/  MOV R42, UR16 ;  /* 0x00000010002a7c02 */ /* 0x000fe40008000f00 */
[----:B------:R-:W-:Y:S02]  /*0510*/  MOV R43, UR17 ;  /* 0x00000011002b7c02 */ /* 0x000fe40008000f00 */
[----:B------:R-:W-:Y:S01]  /*0520*/  MOV R72, UR10 ;  /* 0x0000000a00487c02 */ /* 0x000fe20008000f00 */
[----:B-1----:R-:W-:Y:S01]  /*0530*/  @UP0 UIMAD.WIDE UR4, UR6, 0x2, UR4 ;  /* 0x00000002060408a5 */ /* 0x002fe2000f8e0204 */
[----:B------:R-:W-:Y:S01]  /*0540*/  MOV R32, UR8 ;  /* 0x0000000800207c02 */ /* 0x000fe20008000f00 */
[----:B------:R-:W3:Y:S01]  /*0550*/  LDG.E R75, desc[UR18][R42.64] ;  /* 0x000000122a4b7981 */ /* 0x000ee2000c1e1900 */
[----:B------:R-:W-:-:S02]  /*0560*/  MOV R73, UR11 ;  /* 0x0000000b00497c02 */ /* 0x000fc40008000f00 */
[----:B------:R-:W-:Y:S02]  /*0570*/  LEA.HI.SX32 R59, R32, R53, 0x1e ;  /* 0x00000035203b7211 */ /* 0x000fe400078ff2ff */
[----:B------:R-:W-:Y:S01]  /*0580*/  MOV R38, UR4 ;  /* 0x0000000400267c02 */ /* 0x000fe20008000f00 */
[----:B------:R-:W4:Y:S01]  /*0590*/  LDG.E R72, desc[UR18][R72.64] ;  /* 0x0000001248487981 */ /* 0x000f22000c1e1900 */
[----:B------:R-:W-:Y:S01]  /*05a0*/  MOV R39, UR5 ;  /* 0x0000000500277c02 */ /* 0x000fe20008000f00 */
[C---:B0-----:R-:W-:Y:S01]  /*05b0*/  IMAD.WIDE.U32 R70, R59.reuse, 0x8, R66 ;  /* 0x000000083b467825 */ /* 0x041fe200078e0042 */
[C---:B------:R-:W-:Y:S02]  /*05c0*/  IADD3 R60, PT, PT, R59.reuse, 0x80, RZ ;  /* 0x000000803b3c7810 */ /* 0x040fe40007ffe0ff */
[C---:B------:R-:W-:Y:S01]  /*05d0*/  IADD3 R61, PT, PT, R59.reuse, 0x100, RZ ;  /* 0x000001003b3d7810 */ /* 0x040fe20007ffe0ff */
[--C-:B--2---:R-:W-:Y:S01]  /*05e0*/  IMAD.WIDE.U32 R32, R59, 0x10, R40.reuse ;  /* 0x000000103b207825 */ /* 0x104fe200078e0028 */
[----:B------:R-:W2:Y:S04]  /*05f0*/  @P0 LDG.E.U16 R74, desc[UR18][R38.64] ;  /* 0x00000012264a0981 */ /* 0x000ea8000c1e1500 */
        /* <DEDUP_REMOVED lines=18> */
[----:B----4-:R-:W-:Y:S01]  /*0720*/  FSEL R76, R72, RZ, !P1 ;  /* 0x000000ff484c7208 */ /* 0x010fe20004800000 */
[----:B--2---:R-:W-:Y:S01]  /*0730*/  @P0 HADD2.F32 R74, -RZ, R74.H0_H0 ;  /* 0x2000004aff4a0230 */ /* 0x004fe20000004100 */
[----:B------:R-:W-:Y:S02]  /*0740*/  MOV R75, R70 ;  /* 0x00000046004b7202 */ /* 0x000fe40000000f00 */
[----:B------:R-:W-:Y:S02]  /*0750*/  SHF.R.U64 R86, R70, 0x10, R71 ;  /* 0x0000001046567819 */ /* 0x000fe40000001247 */
[----:B------:R-:W-:Y:S01]  /*0760*/  @P0 R2UR UR7, R74 ;  /* 0x000000004a0702ca */ /* 0x000fe200000e0000 */
[----:B------:R-:W-:Y:S01]  /*0770*/  FADD.FTZ R89, -R76, R33 ;  /* 0x000000214c597221 */ /* 0x000fe20000010100 */
[----:B------:R-:W-:-:S02]  /*0780*/  HADD2.F32 R75, -RZ, R75.H0_H0 ;  /* 0x2000004bff4b7230 */ /* 0x000fc40000004100 */
[C---:B------:R-:W-:Y:S01]  /*0790*/  FADD.FTZ R74, -R76.reuse, R32 ;  /* 0x000000204c4a7221 */ /* 0x040fe20000010100 */
[----:B------:R-:W-:Y:S01]  /*07a0*/  MOV R73, R71 ;  /* 0x0000004700497202 */ /* 0x000fe20000000f00 */
[----:B------:R-:W-:Y:S02]  /*07b0*/  HADD2.F32 R86, -RZ, R86.H0_H0 ;  /* 0x20000056ff567230 */ /* 0x000fe40000004100 */
[C---:B------:R-:W-:Y:S01]  /*07c0*/  FADD.FTZ R36, -R76.reuse, R36 ;  /* 0x000000244c247221 */ /* 0x040fe20000010100 */
[----:B------:R-:W-:Y:S01]  /*07d0*/  FMUL.FTZ R89, R89, UR8 ;  /* 0x0000000859597c20 */ /* 0x000fe20008410000 */
[----:B------:R-:W-:Y:S01]  /*07e0*/  FADD.FTZ R32, -R76, R41 ;  /* 0x000000294c207221 */ /* 0x000fe20000010100 */
[----:B------:R-:W-:Y:S01]  /*07f0*/  FMUL.FTZ R41, R74, UR8 ;  /* 0x000000084a297c20 */ /* 0x000fe20008410000 */
[----:B------:R-:W-:Y:S01]  /*0800*/  FMUL.FTZ R88, R64, R75 ;  /* 0x0000004b40587220 */ /* 0x000fe20000410000 */
[----:B------:R-:W-:Y:S01]  /*0810*/  SHF.R.U32.HI R81, RZ, 0x10, R71 ;  /* 0x00000010ff517819 */ /* 0x000fe20000011647 */
[C---:B------:R-:W-:Y:S01]  /*0820*/  FADD.FTZ R87, -R76.reuse, R34 ;  /* 0x000000224c577221 */ /* 0x040fe20000010100 */
[C---:B------:R-:W-:Y:S01]  /*0830*/  FADD.FTZ R85, -R76.reuse, R35 ;  /* 0x000000234c557221 */ /* 0x040fe20000010100 */
[----:B------:R-:W-:Y:S01]  /*0840*/  FADD.FTZ R78, -R76, R38 ;  /* 0x000000264c4e7221 */ /* 0x000fe20000010100 */
[--C-:B------:R-:W-:Y:S01]  /*0850*/  SHF.R.U64 R35, R68, 0x10, R69.reuse ;  /* 0x0000001044237819 */ /* 0x100fe20000001245 */
[----:B------:R-:W-:Y:S01]  /*0860*/  HADD2.F32 R73, -RZ, R73.H0_H0 ;  /* 0x20000049ff497230 */ /* 0x000fe20000004100 */
[----:B------:R-:W-:Y:S01]  /*0870*/  MOV R34, R69 ;  /* 0x0000004500227202 */ /* 0x000fe20000000f00 */
[-C--:B------:R-:W-:Y:S01]  /*0880*/  FFMA.FTZ R46, R89, R86.reuse, R46 ;  /* 0x00000056592e7223 */ /* 0x080fe2000001002e */
[----:B------:R-:W-:Y:S01]  /*0890*/  SHF.R.U32.HI R38, RZ, 0x10, R69 ;  /* 0x00000010ff267819 */ /* 0x000fe20000011645 */
[----:B------:R-:W-:Y:S01]  /*08a0*/  FADD.FTZ R45, R86, R45 ;  /* 0x0000002d562d7221 */ /* 0x000fe20000010000 */
[----:B------:R-:W-:Y:S01]  /*08b0*/  FMUL.FTZ R83, R36, UR8 ;  /* 0x0000000824537c20 */ /* 0x000fe20008410000 */
[----:B------:R-:W-:Y:S01]  /*08c0*/  FMUL.FTZ R86, R63, R86 ;  /* 0x000000563f567220 */ /* 0x000fe20000410000 */
[----:B------:R-:W-:Y:S01]  /*08d0*/  FADD.FTZ R69, RZ, R88 ;  /* 0x00000058ff457221 */ /* 0x000fe20000010000 */
[----:B------:R-:W-:Y:S01]  /*08e0*/  FFMA.FTZ R36, R41, R88, RZ ;  /* 0x0000005829247223 */ /* 0x000fe200000100ff */
[----:B------:R-:W-:Y:S01]  /*08f0*/  MOV R33, R68 ;  /* 0x0000004400217202 */ /* 0x000fe20000000f00 */
[----:B------:R-:W-:-:S02]  /*0900*/  HADD2.F32 R81, -RZ, R81.H0_H0 ;  /* 0x20000051ff517230 */ /* 0x000fc40000004100 */
[----:B------:R-:W-:Y:S01]  /*0910*/  FMUL.FTZ R85, R85, UR8 ;  /* 0x0000000855557c20 */ /* 0x000fe20008410000 */
[----:B------:R-:W-:Y:S01]  /*0920*/  FMUL.FTZ R87, R87, UR8 ;  /* 0x0000000857577c20 */ /* 0x000fe20008410000 */
[----:B------:R-:W-:Y:S01]  /*0930*/  FMUL.FTZ R84, R62, R73 ;  /* 0x000000493e547220 */ /* 0x000fe20000410000 */
[----:B------:R-:W-:Y:S01]  /*0940*/  FADD.FTZ R69, R86, R69 ;  /* 0x0000004556457221 */ /* 0x000fe20000010000 */
[----:B------:R-:W-:Y:S01]  /*0950*/  FFMA.FTZ R70, R89, R86, R36 ;  /* 0x0000005659467223 */ /* 0x000fe20000010024 */
[-C--:B------:R-:W-:Y:S01]  /*0960*/  FFMA.FTZ R18, R85, R81.reuse, R18 ;  /* 0x0000005155127223 */ /* 0x080fe20000010012 */
[----:B------:R-:W-:Y:S01]  /*0970*/  FADD.FTZ R17, R81, R17 ;  /* 0x0000001151117221 */ /* 0x000fe20000010000 */
[----:B------:R-:W-:Y:S02]  /*0980*/  HADD2.F32 R68, -RZ, R33.H0_H0 ;  /* 0x20000021ff447230 */ /* 0x000fe40000004100 */
[----:B------:R-:W-:Y:S01]  /*0990*/  FMUL.FTZ R81, R58, R81 ;  /* 0x000000513a517220 */ /* 0x000fe20000410000 */
[----:B------:R-:W-:Y:S01]  /*09a0*/  FADD.FTZ R36, R84, R69 ;  /* 0x0000004554247221 */ /* 0x000fe20000010000 */
[----:B------:R-:W-:Y:S01]  /*09b0*/  FFMA.FTZ R70, R87, R84, R70 ;  /* 0x0000005457467223 */ /* 0x000fe20000010046 */
[----:B------:R-:W-:-:S02]  /*09c0*/  HADD2.F32 R35, -RZ, R35.H0_H0 ;  /* 0x20000023ff237230 */ /* 0x000fc40000004100 */
[C---:B------:R-:W-:Y:S01]  /*09d0*/  FADD.FTZ R37, -R76.reuse, R37 ;  /* 0x000000254c257221 */ /* 0x040fe20000010100 */
[----:B------:R-:W-:Y:S01]  /*09e0*/  FMUL.FTZ R79, R49, R68 ;  /* 0x00000044314f7220 */ /* 0x000fe20000410000 */
[----:B------:R-:W-:Y:S01]  /*09f0*/  FADD.FTZ R36, R81, R36 ;  /* 0x0000002451247221 */ /* 0x000fe20000010000 */
[----:B------:R-:W-:Y:S01]  /*0a00*/  FFMA.FTZ R70, R85, R81, R70 ;  /* 0x0000005155467223 */ /* 0x000fe20000010046 */
[C---:B------:R-:W-:Y:S01]  /*0a10*/  FADD.FTZ R39, -R76.reuse, R39 ;  /* 0x000000274c277221 */ /* 0x040fe20000010100 */
[C---:B------:R-:W-:Y:S01]  /*0a20*/  FADD.FTZ R40, -R76.reuse, R40 ;  /* 0x000000284c287221 */ /* 0x040fe20000010100 */
[C---:B------:R-:W-:Y:S01]  /*0a30*/  FADD.FTZ R72, -R76.reuse, R42 ;  /* 0x0000002a4c487221 */ /* 0x040fe20000010100 */
[----:B------:R-:W-:Y:S01]  /*0a40*/  FADD.FTZ R71, -R76, R43 ;  /* 0x0000002b4c477221 */ /* 0x000fe20000010100 */
[----:B------:R-:W-:Y:S02]  /*0a50*/  HADD2.F32 R34, -RZ, R34.H0_H0 ;  /* 0x20000022ff227230 */ /* 0x000fe40000004100 */
[----:B------:R-:W-:Y:S01]  /*0a60*/  FMUL.FTZ R77, R37, UR8 ;  /* 0x00000008254d7c20 */ /* 0x000fe20008410000 */
[----:B------:R-:W-:Y:S01]  /*0a70*/  FMUL.FTZ R76, R56, R35 ;  /* 0x00000023384c7220 */ /* 0x000fe20000410000 */
[----:B------:R-:W-:Y:S01]  /*0a80*/  FADD.FTZ R33, R79, R36 ;  /* 0x000000244f217221 */ /* 0x000fe20000010000 */
[----:B------:R-:W-:Y:S01]  /*0a90*/  FFMA.FTZ R70, R83, R79, R70 ;  /* 0x0000004f53467223 */ /* 0x000fe20000010046 */
[----:B------:R-:W-:Y:S01]  /*0aa0*/  MOV R43, R66 ;  /* 0x00000042002b7202 */ /* 0x000fe20000000f00 */
[----:B------:R-:W-:-:S02]  /*0ab0*/  HADD2.F32 R38, -RZ, R38.H0_H0 ;  /* 0x20000026ff267230 */ /* 0x000fc40000004100 */
[----:B------:R-:W-:Y:S01]  /*0ac0*/  FMUL.FTZ R78, R78, UR8 ;  /* 0x000000084e4e7c20 */ /* 0x000fe20008410000 */
[----:B------:R-:W-:Y:S01]  /*0ad0*/  FMUL.FTZ R74, R48, R34 ;  /* 0x00000022304a7220 */ /* 0x000fe20000410000 */
[----:B------:R-:W-:Y:S01]  /*0ae0*/  FADD.FTZ R33, R76, R33 ;  /* 0x000000214c217221 */ /* 0x000fe20000010000 */
[----:B------:R-:W-:Y:S01]  /*0af0*/  FFMA.FTZ R37, R77, R76, R70 ;  /* 0x0000004c4d257223 */ /* 0x000fe20000010046 */
[----:B------:R-:W-:Y:S01]  /*0b00*/  SHF.R.U64 R42, R66, 0x10, R67 ;  /* 0x00000010422a7819 */ /* 0x000fe20000001243 */
[----:B------:R-:W-:Y:S01]  /*0b10*/  FFMA.FTZ R52, R41, R75, R52 ;  /* 0x0000004b29347223 */ /* 0x000fe20000010034 */
[----:B------:R-:W-:Y:S01]  /*0b20*/  FADD.FTZ R47, R75, R47 ;  /* 0x0000002f4b2f7221 */ /* 0x000fe20000010000 */
[----:B------:R-:W-:Y:S02]  /*0b30*/  HADD2.F32 R92, -RZ, R43.H0_H0 ;  /* 0x2000002bff5c7230 */ /* 0x000fe40000004100 */
[----:B------:R-:W-:Y:S01]  /*0b40*/  FMUL.FTZ R75, R39, UR8 ;  /* 0x00000008274b7c20 */ /* 0x000fe20008410000 */
[----:B------:R-:W-:Y:S01]  /*0b50*/  FMUL.FTZ R70, R57, R38 ;  /* 0x0000002639467220 */ /* 0x000fe20000410000 */
[----:B------:R-:W-:Y:S01]  /*0b60*/  FADD.FTZ R33, R74, R33 ;  /* 0x000000214a217221 */ /* 0x000fe20000010000 */
[----:B------:R-:W-:Y:S01]  /*0b70*/  FFMA.FTZ R36, R78, R74, R37 ;  /* 0x0000004a4e247223 */ /* 0x000fe20000010025 */
[----:B------:R-:W-:-:S02]  /*0b80*/  HADD2.F32 R39, -RZ, R42.H0_H0 ;  /* 0x2000002aff277230 */ /* 0x000fc40000004100 */
[----:B------:R-:W-:Y:S01]  /*0b90*/  FMUL.FTZ R43, R32, UR8 ;  /* 0x00000008202b7c20 */ /* 0x000fe20008410000 */
[----:B------:R-:W-:Y:S01]  /*0ba0*/  FMUL.FTZ R40, R40, UR8 ;  /* 0x0000000828287c20 */ /* 0x000fe20008410000 */
[----:B------:R-:W-:Y:S01]  /*0bb0*/  FADD.FTZ R33, R70, R33 ;  /* 0x0000002146217221 */ /* 0x000fe20000010000 */
[----:B------:R-:W-:Y:S01]  /*0bc0*/  FMUL.FTZ R42, R51, R92 ;  /* 0x0000005c332a7220 */ /* 0x000fe20000410000 */
[----:B------:R-:W-:Y:S01]  /*0bd0*/  FFMA.FTZ R37, R75, R70, R36 ;  /* 0x000000464b257223 */ /* 0x000fe20000010024 */
[----:B------:R-:W-:Y:S02]  /*0be0*/  MOV R32, R67 ;  /* 0x0000004300207202 */ /* 0x000fe40000000f00 */
[----:B------:R-:W-:Y:S01]  /*0bf0*/  FADD.FTZ R33, R42, R33 ;  /* 0x000000212a217221 */ /* 0x000fe20000010000 */
[----:B------:R-:W-:Y:S01]  /*0c00*/  FFMA.FTZ R36, R40, R42, R37 ;  /* 0x0000002a28247223 */ /* 0x000fe20000010025 */
[----:B------:R-:W-:Y:S01]  /*0c10*/  SHF.R.U32.HI R90, RZ, 0x10, R67 ;  /* 0x00000010ff5a7819 */ /* 0x000fe20000011643 */
[----:B------:R-:W-:Y:S01]  /*0c20*/  FMUL.FTZ R42, R54, R39 ;  /* 0x00000027362a7220 */ /* 0x000fe20000410000 */
[----:B------:R-:W-:-:S03]  /*0c30*/  HADD2.F32 R80, -RZ, R32.H0_H0 ;  /* 0x20000020ff507230 */ /* 0x000fc60000004100 */
[----:B------:R-:W-:Y:S01]  /*0c40*/  FADD.FTZ R33, R33, R42 ;  /* 0x0000002a21217221 */ /* 0x000fe20000010000 */
[----:B------:R-:W-:Y:S01]  /*0c50*/  FFMA.FTZ R37, R43, R42, R36 ;  /* 0x0000002a2b257223 */ /* 0x000fe20000010024 */
[----:B------:R-:W-:Y:S02]  /*0c60*/  HADD2.F32 R90, -RZ, R90.H0_H0 ;  /* 0x2000005aff5a7230 */ /* 0x000fe40000004100 */
[----:B------:R-:W-:-:S04]  /*0c70*/  FMUL.FTZ R42, R50, R80 ;  /* 0x00000050322a7220 */ /* 0x000fc80000410000 */
[----:B------:R-:W-:Y:S01]  /*0c80*/  FADD.FTZ R32, R33, R42 ;  /* 0x0000002a21207221 */ /* 0x000fe20000010000 */
        /* <DEDUP_REMOVED lines=21> */
[----:B0-----:R-:W-:-:S05]  /*0de0*/  FADD.FTZ R82, R37, R82 ;  /* 0x0000005225527221 */ /* 0x001fca0000010000 */
[----:B------:R-:W0:Y:S01]  /*0df0*/  SHFL.DOWN PT, R93, R82, 0x4, 0x1f ;  /* 0x08801f00525d7f89 */ /* 0x000e2200000e0000 */
[----:B-1----:R-:W-:-:S05]  /*0e00*/  FADD.FTZ R32, R91, R32 ;  /* 0x000000205b207221 */ /* 0x002fca0000010000 */
[----:B------:R-:W1:Y:S01]  /*0e10*/  SHFL.DOWN PT, R37, R32, 0x2, 0x1f ;  /* 0x08401f0020257f89 */ /* 0x000e6200000e0000 */
[----:B0-----:R-:W-:-:S05]  /*0e20*/  FADD.FTZ R93, R82, R93 ;  /* 0x0000005d525d7221 */ /* 0x001fca0000010000 */
[----:B------:R-:W0:Y:S01]  /*0e30*/  SHFL.DOWN PT, R36, R93, 0x2, 0x1f ;  /* 0x08401f005d247f89 */ /* 0x000e2200000e0000 */
[----:B-1----:R-:W-:Y:S01]  /*0e40*/  FADD.FTZ R37, R32, R37 ;  /* 0x0000002520257221 */ /* 0x002fe20000010000 */
[----:B0-----:R-:W-:-:S04]  /*0e50*/  FADD.FTZ R73, R93, R36 ;  /* 0x000000245d497221 */ /* 0x001fc80000010000 */
[----:B------:R-:W0:Y:S02]  /*0e60*/  SHFL.DOWN PT, R36, R37, 0x1, 0x1f ;  /* 0x08201f0025247f89 */ /* 0x000e2400000e0000 */
[----:B0-----:R-:W-:Y:S02]  /*0e70*/  FADD.FTZ R32, R37, R36 ;  /* 0x0000002425207221 */ /* 0x001fe40000010000 */
[----:B------:R-:W0:Y:S01]  /*0e80*/  @!P2 S2R R36, SR_TID.X ;  /* 0x000000000024a919 */ /* 0x000e220000002100 */
[----:B------:R-:W-:-:S04]  /*0e90*/  ISETP.NE.U32.AND P0, PT, RZ, UR22, PT ;  /* 0x00000016ff007c0c */ /* 0x000fc8000bf05070 */
[----:B------:R-:W-:Y:S02]  /*0ea0*/  ISETP.NE.AND.EX P0, PT, RZ, UR23, PT, P0 ;  /* 0x00000017ff007c0c */ /* 0x000fe4000bf05300 */
[----:B0-----:R-:W-:-:S04]  /*0eb0*/  @!P2 SHF.R.U32.HI R36, RZ, 0x2, R36 ;  /* 0x00000002ff24a819 */ /* 0x001fc80000011624 */
[----:B------:R-:W-:-:S04]  /*0ec0*/  @!P2 LOP3.LUT R36, R36, 0x18, RZ, 0xc0, !PT ;  /* 0x000000182424a812 */ /* 0x000fc800078ec0ff */
[----:B------:R-:W-:Y:S02]  /*0ed0*/  @!P2 IADD3 R82, PT, PT, R36, R33, RZ ;  /* 0x000000212452a210 */ /* 0x000fe40007ffe0ff */
[----:B------:R-:W0:Y:S02]  /*0ee0*/  SHFL.DOWN PT, R36, R73, 0x1, 0x1f ;  /* 0x08201f0049247f89 */ /* 0x000e2400000e0000 */
[----:B0-----:R-:W-:Y:S02]  /*0ef0*/  FADD.FTZ R33, R73, R36 ;  /* 0x0000002449217221 */ /* 0x001fe40000010000 */
[----:B------:R-:W0:Y:S03]  /*0f00*/  @P0 LDC.64 R36, c[0x0][0x438] ;  /* 0x00010e00ff240b82 */ /* 0x000e260000000a00 */
[----:B------:R1:W-:Y:S05]  /*0f10*/  @!P2 STS.64 [R82], R32 ;  /* 0x000000205200a388 */ /* 0x0003ea0000000a00 */
[----:B-1----:R-:W1:Y:S01]  /*0f20*/  @P0 LDC.64 R32, c[0x0][0x438] ;  /* 0x00010e00ff200b82 */ /* 0x002e620000000a00 */
[----:B0-----:R-:W-:-:S05]  /*0f30*/  @P0 IMAD.WIDE.U32 R36, R60, 0x10, R36 ;  /* 0x000000103c240825 */ /* 0x001fca00078e0024 */
[----:B------:R0:W5:Y:S01]  /*0f40*/  @P0 LDG.E.128 R24, desc[UR18][R36.64] ;  /* 0x0000001224180981 */ /* 0x000162000c1e1d00 */
[----:B-1----:R-:W-:Y:S01]  /*0f50*/  @P0 IMAD.WIDE.U32 R32, R59, 0x10, R32 ;  /* 0x000000103b200825 */ /* 0x002fe200078e0020 */
[----:B0-----:R-:W0:Y:S04]  /*0f60*/  LDC.64 R36, c[0x0][0x3b0] ;  /* 0x0000ec00ff247b82 */ /* 0x001e280000000a00 */
[----:B------:R1:W5:Y:S04]  /*0f70*/  @P0 LDG.E.128 R20, desc[UR18][R32.64] ;  /* 0x0000001220140981 */ /* 0x000368000c1e1d00 */
[----:B-1----:R-:W1:Y:S01]  /*0f80*/  @P0 LDC.64 R32, c[0x0][0x438] ;  /* 0x00010e00ff200b82 */ /* 0x002e620000000a00 */
[----:B------:R-:W-:Y:S01]  /*0f90*/  FFMA.FTZ R0, R83, R68, R0 ;  /* 0x0000004453007223 */ /* 0x000fe20000010000 */
[----:B------:R-:W-:Y:S01]  /*0fa0*/  FADD.FTZ R9, R68, R9 ;  /* 0x0000000944097221 */ /* 0x000fe20000010000 */
[----:B-1----:R-:W-:-:S05]  /*0fb0*/  @P0 IMAD.WIDE.U32 R32, R61, 0x10, R32 ;  /* 0x000000103d200825 */ /* 0x002fca00078e0020 */
[----:B------:R0:W5:Y:S02]  /*0fc0*/  @P0 LDG.E.128 R28, desc[UR18][R32.64] ;  /* 0x00000012201c0981 */ /* 0x000164000c1e1d00 */
[----:B0-----:R-:W-:-:S05]  /*0fd0*/  IMAD.WIDE.U32 R32, R59, 0x4, R36 ;  /* 0x000000043b207825 */ /* 0x001fca00078e0024 */
[----:B------:R0:W5:Y:S02]  /*0fe0*/  LDG.E R82, desc[UR18][R32.64] ;  /* 0x0000001220527981 */ /* 0x000164000c1e1900 */
[----:B0-----:R-:W-:-:S04]  /*0ff0*/  IMAD.WIDE.U32 R32, R60, 0x4, R36 ;  /* 0x000000043c207825 */ /* 0x001fc800078e0024 */
[----:B------:R-:W-:Y:S01]  /*1000*/  IMAD.WIDE.U32 R36, R61, 0x4, R36 ;  /* 0x000000043d247825 */ /* 0x000fe200078e0024 */
[----:B------:R0:W5:Y:S04]  /*1010*/  LDG.E R73, desc[UR18][R32.64] ;  /* 0x0000001220497981 */ /* 0x000168000c1e1900 */
        /* <DEDUP_REMOVED lines=12> */
[----:B------:R-:W-:Y:S01]  /*10e0*/  FFMA.FTZ R4, R75, R38, R4 ;  /* 0x000000264b047223 */ /* 0x000fe20000010004 */
[----:B------:R-:W-:Y:S01]  /*10f0*/  FADD.FTZ R12, R38, R12 ;  /* 0x0000000c260c7221 */ /* 0x000fe20000010000 */
        /* <DEDUP_REMOVED lines=10> */
[----:B------:R-:W-:-:S03]  /*11a0*/  SHF.R.U64 R33, R66, 0x10, R67 ;  /* 0x0000001042217819 */ /* 0x000fc60000001243 */
[----:B------:R-:W-:Y:S02]  /*11b0*/  HADD2.F32 R32, -RZ, R32.H0_H0 ;  /* 0x20000020ff207230 */ /* 0x000fe40000004100 */
[----:B------:R-:W-:Y:S02]  /*11c0*/  HADD2.F32 R33, -RZ, R33.H0_H0 ;  /* 0x20000021ff217230 */ /* 0x000fe40000004100 */
        /* <DEDUP_REMOVED lines=11> */
[----:B------:R-:W-:Y:S01]  /*1280*/  FMUL.FTZ R66, R51, R32 ;  /* 0x0000002033427220 */ /* 0x000fe20000410000 */
[----:B------:R-:W-:Y:S01]  /*1290*/  FMUL.FTZ R67, R54, R33 ;  /* 0x0000002136437220 */ /* 0x000fe20000410000 */
[----:B------:R-:W-:Y:S02]  /*12a0*/  UMOV UR4, 0x3f800000 ;  /* 0x3f80000000047882 */ /* 0x000fe40000000000 */
[----:B------:R-:W-:Y:S01]  /*12b0*/  FSEL R80, R35, RZ, !P1 ;  /* 0x000000ff23507208 */ /* 0x000fe20004800000 */
[----:B------:R-:W-:Y:S01]  /*12c0*/  @UP0 UMOV UR4, UR7 ;  /* 0x0000000700040c82 */ /* 0x000fe20008000000 */
[----:B------:R-:W-:Y:S07]  /*12d0*/  BRA.U UP1, `(.L_x_4335) ;  /* 0x0000000d01c87547 */ /* 0x000fee000b800000 */
        /* <DEDUP_REMOVED lines=28> */
[----:B------:R0:W-:Y:S01]  /*14a0*/  F2F.F16.F32 R35, R32 ;  /* 0x0000002000237304 */ /* 0x0001e20000200800 */
        /* <DEDUP_REMOVED lines=53> */
[----:B------:R0:W-:Y:S01]  /*1800*/  F2F.F16.F32 R39, R33 ;  /* 0x0000002100277304 */ /* 0x0001e20000200800 */
[----:B------:R-:W-:Y:S01]  /*1810*/  FSEL R38, R77, RZ, P1 ;  /* 0x000000ff4d267208 */ /* 0x000fe20000800000 */
[----:B------:R-:W-:Y:S01]  /*1820*/  FMUL.FTZ R43, R43, UR25 ;  /* 0x000000192b2b7c20 */ /* 0x000fe20008410000 */
[----:B------:R-:W-:-:S02]  /*1830*/  FSEL R80, R80, RZ, P0 ;  /* 0x000000ff50507208 */ /* 0x000fc40000000000 */
[----:B------:R-:W-:Y:S02]  /*1840*/  FSEL R37, R37, RZ, P2 ;  /* 0x000000ff25257208 */ /* 0x000fe40001000000 */
[----:B------:R-:W-:Y:S01]  /*1850*/  LOP3.LUT P0, RZ, R68, 0xff, RZ, 0xc0, !PT ;  /* 0x000000ff44ff7812 */ /* 0x000fe2000780c0ff */
[----:B------:R-:W1:Y:S01]  /*1860*/  F2F.F16.F32 R34, R34 ;  /* 0x0000002200227304 */ /* 0x000e620000200800 */
[----:B0-----:R-:W0:Y:S02]  /*1870*/  LDC.64 R32, c[0x0][0x468] ;  /* 0x00011a00ff207b82 */ /* 0x001e240000000a00 */
[----:B------:R-:W-:-:S05]  /*1880*/  FSEL R43, R43, RZ, P0 ;  /* 0x000000ff2b2b7208 */ /* 0x000fca0000000000 */
[----:B------:R-:W-:Y:S01]  /*1890*/  F2F.F16.F32 R36, R36 ;  /* 0x0000002400247304 */ /* 0x000fe20000200800 */
[----:B-1----:R-:W-:-:S07]  /*18a0*/  PRMT R71, R34, 0x5410, R35 ;  /* 0x0000541022477816 */ /* 0x002fce0000000023 */
[----:B------:R-:W1:Y:S08]  /*18b0*/  F2F.F16.F32 R38, R38 ;  /* 0x0000002600267304 */ /* 0x000e700000200800 */
[----:B------:R2:W3:Y:S01]  /*18c0*/  F2F.F16.F32 R40, R37 ;  /* 0x0000002500287304 */ /* 0x0004e20000200800 */
[----:B-1----:R-:W-:-:S07]  /*18d0*/  IMAD.WIDE.U32 R34, R38, 0x10000, RZ ;  /* 0x0001000026227825 */ /* 0x002fce00078e00ff */
[----:B------:R-:W1:Y:S01]  /*18e0*/  F2F.F16.F32 R42, R42 ;  /* 0x0000002a002a7304 */ /* 0x000e620000200800 */
[----:B--2---:R-:W-:Y:S01]  /*18f0*/  IMAD.WIDE.U32 R36, R36, 0x10000, RZ ;  /* 0x0001000024247825 */ /* 0x004fe200078e00ff */
[----:B---3--:R-:W-:-:S06]  /*1900*/  PRMT R69, R39, 0x5410, R40 ;  /* 0x0000541027457816 */ /* 0x008fcc0000000028 */
[----:B------:R-:W-:Y:S01]  /*1910*/  F2F.F16.F32 R67, R67 ;  /* 0x0000004300437304 */ /* 0x000fe20000200800 */
[----:B------:R-:W-:Y:S02]  /*1920*/  LOP3.LUT R37, R71, R37, RZ, 0xfc, !PT ;  /* 0x0000002547257212 */ /* 0x000fe400078efcff */
[----:B------:R-:W-:Y:S01]  /*1930*/  LOP3.LUT R35, R69, R35, RZ, 0xfc, !PT ;  /* 0x0000002345237212 */ /* 0x000fe200078efcff */
[----:B-1----:R-:W-:-:S04]  /*1940*/  IMAD.WIDE.U32 R38, R42, 0x10000, RZ ;  /* 0x000100002a267825 */ /* 0x002fc800078e00ff */
[----:B------:R-:W1:Y:S08]  /*1950*/  F2F.F16.F32 R80, R80 ;  /* 0x0000005000507304 */ /* 0x000e700000200800 */
[----:B------:R-:W2:Y:S01]  /*1960*/  F2F.F16.F32 R41, R41 ;  /* 0x0000002900297304 */ /* 0x000ea20000200800 */
[----:B-1----:R-:W-:-:S07]  /*1970*/  PRMT R67, R67, 0x5410, R80 ;  /* 0x0000541043437816 */ /* 0x002fce0000000050 */
[----:B------:R-:W1:Y:S01]  /*1980*/  F2F.F16.F32 R43, R43 ;  /* 0x0000002b002b7304 */ /* 0x000e620000200800 */
[----:B------:R-:W-:Y:S02]  /*1990*/  LOP3.LUT R39, R67, R39, RZ, 0xfc, !PT ;  /* 0x0000002743277212 */ /* 0x000fe400078efcff */
[----:B--2---:R-:W-:-:S05]  /*19a0*/  LOP3.LUT R36, R36, R41, RZ, 0xfc, !PT ;  /* 0x0000002924247212 */ /* 0x004fca00078efcff */
[----:B------:R-:W2:Y:S01]  /*19b0*/  F2F.F16.F32 R75, R75 ;  /* 0x0000004b004b7304 */ /* 0x000ea20000200800 */
        /* <DEDUP_REMOVED lines=9> */
.L_x_4336:
        /* <DEDUP_REMOVED lines=29> */
[----:B------:R-:W-:Y:S01]  /*1c20*/  F2F.F16.F32 R84, R84 ;  /* 0x0000005400547304 */ /* 0x000fe20000200800 */
[----:B------:R-:W-:-:S03]  /*1c30*/  FMUL.FTZ R37, R35, UR4 ;  /* 0x0000000423257c20 */ /* 0x000fc60008410000 */
[----:B------:R-:W-:Y:S01]  /*1c40*/  FSEL R38, R36, RZ, P1 ;  /* 0x000000ff24267208 */ /* 0x000fe20000800000 */
[----:B------:R-:W-:Y:S01]  /*1c50*/  FMUL.FTZ R36, R79, UR8 ;  /* 0x000000084f247c20 */ /* 0x000fe20008410000 */
[----:B------:R-:W-:Y:S01]  /*1c60*/  FMUL.FTZ R37, R37, UR25 ;  /* 0x0000001925257c20 */ /* 0x000fe20008410000 */
[--C-:B------:R-:W-:Y:S01]  /*1c70*/  FFMA.FTZ R79, R78, UR5, R80.reuse ;  /* 0x000000054e4f7c23 */ /* 0x100fe20008010050 */
[----:B------:R0:W-:Y:S01]  /*1c80*/  F2F.F16.F32 R77, R38 ;  /* 0x00000026004d7304 */ /* 0x0001e20000200800 */
[----:B------:R-:W-:Y:S01]  /*1c90*/  FMUL.FTZ R39, R36, UR4 ;  /* 0x0000000424277c20 */ /* 0x000fe20008410000 */
[----:B------:R-:W-:Y:S01]  /*1ca0*/  LOP3.LUT P1, RZ, R73, 0xff0000, RZ, 0xc0, !PT ;  /* 0x00ff000049ff7812 */ /* 0x000fe2000782c0ff */
[----:B------:R-:W-:Y:S01]  /*1cb0*/  FADD.FTZ R74, R74, -R79 ;  /* 0x8000004f4a4a7221 */ /* 0x000fe20000010000 */
[----:B------:R-:W-:Y:S01]  /*1cc0*/  FSEL R76, R37, RZ, P0 ;  /* 0x000000ff254c7208 */ /* 0x000fe20000000000 */
[----:B------:R-:W-:Y:S01]  /*1cd0*/  FMUL.FTZ R39, R39, UR25 ;  /* 0x0000001927277c20 */ /* 0x000fe20008410000 */
[----:B------:R-:W-:Y:S01]  /*1ce0*/  LOP3.LUT P0, RZ, R73, 0xff, RZ, 0xc0, !PT ;  /* 0x000000ff49ff7812 */ /* 0x000fe2000780c0ff */
[----:B------:R-:W-:Y:S01]  /*1cf0*/  FMUL.FTZ R37, R41, UR8 ;  /* 0x0000000829257c20 */ /* 0x000fe20008410000 */
[----:B------:R-:W1:Y:S01]  /*1d00*/  F2F.F16.F32 R81, R81 ;  /* 0x0000005100517304 */ /* 0x000e620000200800 */
        /* <DEDUP_REMOVED lines=16> */
[----:B------:R0:W-:Y:S01]  /*1e10*/  F2F.F16.F32 R70, R41 ;  /* 0x0000002900467304 */ /* 0x0001e20000200800 */
        /* <DEDUP_REMOVED lines=8> */
[----:B------:R0:W-:Y:S02]  /*1ea0*/  F2F.F16.F32 R71, R72 ;  /* 0x0000004800477304 */ /* 0x0001e40000200800 */
        /* <DEDUP_REMOVED lines=11> */
[----:B------:R2:W3:Y:S01]  /*1f60*/  F2F.F16.F32 R78, R73 ;  /* 0x00000049004e7304 */ /* 0x0004e20000200800 */
[----:B------:R-:W-:-:S02]  /*1f70*/  FSEL R82, R74, RZ, P0 ;  /* 0x000000ff4a527208 */ /* 0x000fc40000000000 */
[----:B------:R-:W-:Y:S01]  /*1f80*/  LOP3.LUT P0, RZ, R68, 0xff00, RZ, 0xc0, !PT ;  /* 0x0000ff0044ff7812 */ /* 0x000fe2000780c0ff */
[----:B0-----:R-:W-:Y:S01]  /*1f90*/  FMUL.FTZ R72, R40, UR4 ;  /* 0x0000000428487c20 */ /* 0x001fe20008410000 */
[----:B------:R-:W0:Y:S03]  /*1fa0*/  LDC.64 R74, c[0x0][0x468] ;  /* 0x00011a00ff4a7b82 */ /* 0x000e260000000a00 */
[----:B------:R-:W-:Y:S01]  /*1fb0*/  FMUL.FTZ R72, R72, UR25 ;  /* 0x0000001948487c20 */ /* 0x000fe20008410000 */
[----:B--2---:R-:W-:Y:S01]  /*1fc0*/  FMUL.FTZ R73, R66, UR25 ;  /* 0x0000001942497c20 */ /* 0x004fe20008410000 */
[----:B------:R-:W2:Y:S03]  /*1fd0*/  F2F.F16.F32 R76, R76 ;  /* 0x0000004c004c7304 */ /* 0x000ea60000200800 */
[----:B------:R-:W4:Y:S01]  /*1fe0*/  LDC.64 R66, c[0x0][0x478] ;  /* 0x00011e00ff427b82 */ /* 0x000f220000000a00 */
[----:B------:R-:W-:-:S02]  /*1ff0*/  FSEL R80, R73, RZ, P0 ;  /* 0x000000ff49507208 */ /* 0x000fc40000000000 */
[----:B------:R-:W-:Y:S02]  /*2000*/  LOP3.LUT P0, RZ, R68, 0xff, RZ, 0xc0, !PT ;  /* 0x000000ff44ff7812 */ /* 0x000fe4000780c0ff */
[----:B------:R-:W-:Y:S02]  /*2010*/  F2F.F16.F32 R69, R69 ;  /* 0x0000004500457304 */ /* 0x000fe40000200800 */
[----:B------:R-:W-:Y:S01]  /*2020*/  FSEL R83, R72, RZ, P0 ;  /* 0x000000ff48537208 */ /* 0x000fe20000000000 */
[----:B-1----:R-:W-:Y:S01]  /*2030*/  IMAD.WIDE.U32 R72, R81, 0x10000, RZ ;  /* 0x0001000051487825 */ /* 0x002fe200078e00ff */
[----:B---3--:R-:W-:Y:S02]  /*2040*/  PRMT R81, R71, 0x5410, R78 ;  /* 0x0000541047517816 */ /* 0x008fe4000000004e */
[----:B--2---:R-:W-:Y:S02]  /*2050*/  PRMT R77, R77, 0x5410, R76 ;  /* 0x000054104d4d7816 */ /* 0x004fe4000000004c */
[----:B------:R-:W1:Y:S01]  /*2060*/  F2F.F16.F32 R82, R82 ;  /* 0x0000005200527304 */ /* 0x000e620000200800 */
[----:B------:R-:W-:Y:S01]  /*2070*/  IMAD.WIDE.U32 R70, R70, 0x10000, RZ ;  /* 0x0001000046467825 */ /* 0x000fe200078e00ff */
[----:B------:R-:W-:-:S02]  /*2080*/  LOP3.LUT R72, R72, R84, RZ, 0xfc, !PT ;  /* 0x0000005448487212 */ /* 0x000fc400078efcff */
[----:B------:R-:W-:Y:S02]  /*2090*/  LOP3.LUT R73, R77, R73, RZ, 0xfc, !PT ;  /* 0x000000494d497212 */ /* 0x000fe400078efcff */
[----:B------:R-:W-:Y:S02]  /*20a0*/  LOP3.LUT R71, R81, R71, RZ, 0xfc, !PT ;  /* 0x0000004751477212 */ /* 0x000fe400078efcff */
[----:B------:R0:W2:Y:S01]  /*20b0*/  F2F.F16.F32 R68, R80 ;  /* 0x0000005000447304 */ /* 0x0000a20000200800 */
[----:B----4-:R-:W-:Y:S01]  /*20c0*/  IMAD.WIDE.U32 R76, R59, 0x10, R66 ;  /* 0x000000103b4c7825 */ /* 0x010fe200078e0042 */
[----:B-1----:R-:W-:-:S06]  /*20d0*/  PRMT R85, R69, 0x5410, R82 ;  /* 0x0000541045557816 */ /* 0x002fcc0000000052 */
[----:B------:R-:W1:Y:S01]  /*20e0*/  F2F.F16.F32 R79, R79 ;  /* 0x0000004f004f7304 */ /* 0x000e620000200800 */
[----:B0-----:R-:W-:Y:S01]  /*20f0*/  IMAD.WIDE.U32 R80, R59, 0x8, R74 ;  /* 0x000000083b507825 */ /* 0x001fe200078e004a */
[----:B------:R3:W-:Y:S04]  /*2100*/  STG.E.128 desc[UR18][R76.64], R32 ;  /* 0x000000204c007986 */ /* 0x0007e8000c101d12 */
[----:B------:R3:W-:Y:S01]  /*2110*/  STG.E.64 desc[UR18][R80.64], R72 ;  /* 0x0000004850007986 */ /* 0x0007e2000c101b12 */
[----:B--2---:R-:W-:Y:S01]  /*2120*/  IMAD.WIDE.U32 R68, R68, 0x10000, RZ ;  /* 0x0001000044447825 */ /* 0x004fe200078e00ff */
[----:B------:R-:W0:Y:S04]  /*2130*/  F2F.F16.F32 R83, R83 ;  /* 0x0000005300537304 */ /* 0x000e280000200800 */
        /* <DEDUP_REMOVED lines=12> */
.L_x_4335:
        /* <DEDUP_REMOVED lines=28> */
[----:B------:R0:W-:Y:S01]  /*23c0*/  F2F.F16.F32 R41, R32 ;  /* 0x0000002000297304 */ /* 0x0001e20000200800 */
[----:B------:R-:W-:Y:S01]  /*23d0*/  FFMA.FTZ R35, R36, UR8, R23 ;  /* 0x0000000824237c23 */ /* 0x000fe20008010017 */
[----:B------:R-:W-:Y:S01]  /*23e0*/  FADD.FTZ R37, R74, -R37 ;  /* 0x800000254a257221 */ /* 0x000fe20000010000 */
[----:B------:R-:W-:Y:S01]  /*23f0*/  FMUL.FTZ R34, R34, UR25 ;  /* 0x0000001922227c20 */ /* 0x000fe20008410000 */
[--C-:B------:R-:W-:Y:S01]  /*2400*/  FFMA.FTZ R74, R43, UR5, R80.reuse ;  /* 0x000000052b4a7c23 */ /* 0x100fe20008010050 */
[----:B------:R-:W-:Y:S01]  /*2410*/  LOP3.LUT P0, RZ, R82, 0xff0000, RZ, 0xc0, !PT ;  /* 0x00ff000052ff7812 */ /* 0x000fe2000780c0ff */
[----:B------:R-:W-:Y:S01]  /*2420*/  FFMA.FTZ R39, R75, UR5, R80 ;  /* 0x000000054b277c23 */ /* 0x000fe20008010050 */
[----:B------:R-:W-:Y:S01]  /*2430*/  FFMA.FTZ R37, R37, UR8, R26 ;  /* 0x0000000825257c23 */ /* 0x000fe2000801001a */
[----:B------:R1:W-:Y:S01]  /*2440*/  F2F.F16.F32 R36, R33 ;  /* 0x0000002100247304 */ /* 0x0003e20000200800 */
        /* <DEDUP_REMOVED lines=25> */
[----:B------:R0:W-:Y:S01]  /*25e0*/  F2F.F16.F32 R38, R33 ;  /* 0x0000002100267304 */ /* 0x0001e20000200800 */
[----:B------:R-:W-:Y:S01]  /*25f0*/  FSEL R37, R37, RZ, P0 ;  /* 0x000000ff25257208 */ /* 0x000fe20000000000 */
[----:B------:R-:W-:Y:S01]  /*2600*/  FFMA.FTZ R42, R67, UR8, R30 ;  /* 0x00000008432a7c23 */ /* 0x000fe2000801001e */
[----:B------:R-:W-:Y:S01]  /*2610*/  LOP3.LUT P0, RZ, R68, 0xff00, RZ, 0xc0, !PT ;  /* 0x0000ff0044ff7812 */ /* 0x000fe2000780c0ff */
[----:B------:R-:W-:Y:S01]  /*2620*/  FADD.FTZ R80, R69, -R80 ;  /* 0x8000005045507221 */ /* 0x000fe20000010000 */
[----:B------:R-:W-:Y:S01]  /*2630*/  FMUL.FTZ R35, R35, UR25 ;  /* 0x0000001923237c20 */ /* 0x000fe20008410000 */
[----:B------:R-:W-:Y:S01]  /*2640*/  ISETP.GE.U32.AND P2, PT, R82, 0x1000000, PT ;  /* 0x010000005200780c */ /* 0x000fe20003f46070 */
[----:B------:R-:W-:Y:S01]  /*2650*/  FADD.FTZ R67, R66, -R43 ;  /* 0x8000002b42437221 */ /* 0x000fe20000010000 */
[----:B------:R1:W-:Y:S01]  /*2660*/  F2F.F16.F32 R75, R32 ;  /* 0x00000020004b7304 */ /* 0x0003e20000200800 */
[----:B0-----:R-:W-:Y:S01]  /*2670*/  FMUL.FTZ R33, R40, UR25 ;  /* 0x0000001928217c20 */ /* 0x001fe20008410000 */
[----:B------:R-:W-:-:S02]  /*2680*/  FSEL R35, R35, RZ, P2 ;  /* 0x000000ff23237208 */ /* 0x000fc40001000000 */
[----:B------:R-:W-:-:S04]  /*2690*/  ISETP.GE.U32.AND P2, PT, R73, 0x1000000, PT ;  /* 0x010000004900780c */ /* 0x000fc80003f46070 */
[----:B------:R-:W-:Y:S01]  /*26a0*/  F2F.F16.F32 R34, R34 ;  /* 0x0000002200227304 */ /* 0x000fe20000200800 */
[----:B-1----:R-:W-:-:S05]  /*26b0*/  FMUL.FTZ R32, R39, UR25 ;  /* 0x0000001927207c20 */ /* 0x002fca0008410000 */
[----:B------:R-:W-:Y:S02]  /*26c0*/  FSEL R32, R32, RZ, P2 ;  /* 0x000000ff20207208 */ /* 0x000fe40001000000 */
[----:B------:R0:W-:Y:S08]  /*26d0*/  F2F.F16.F32 R39, R37 ;  /* 0x0000002500277304 */ /* 0x0001f00000200800 */
[----:B------:R1:W2:Y:S01]  /*26e0*/  F2F.F16.F32 R40, R32 ;  /* 0x0000002000287304 */ /* 0x0002a20000200800 */
[----:B0-----:R-:W-:Y:S01]  /*26f0*/  FMUL.FTZ R37, R42, UR4 ;  /* 0x000000042a257c20 */ /* 0x001fe20008410000 */
[----:B------:R-:W-:Y:S01]  /*2700*/  FSEL R42, R33, RZ, P0 ;  /* 0x000000ff212a7208 */ /* 0x000fe20000000000 */
[----:B------:R-:W-:Y:S01]  /*2710*/  FFMA.FTZ R33, R80, UR8, R31 ;  /* 0x0000000850217c23 */ /* 0x000fe2000801001f */
[----:B------:R-:W-:Y:S01]  /*2720*/  LOP3.LUT P0, RZ, R68, 0xff0000, RZ, 0xc0, !PT ;  /* 0x00ff000044ff7812 */ /* 0x000fe2000780c0ff */
[----:B------:R-:W-:-:S02]  /*2730*/  FMUL.FTZ R37, R37, UR25 ;  /* 0x0000001925257c20 */ /* 0x000fc40008410000 */
[----:B------:R-:W-:Y:S01]  /*2740*/  FMUL.FTZ R43, R33, UR4 ;  /* 0x00000004212b7c20 */ /* 0x000fe20008410000 */
[----:B------:R-:W-:Y:S01]  /*2750*/  FFMA.FTZ R33, R67, UR8, R28 ;  /* 0x0000000843217c23 */ /* 0x000fe2000801001c */
[----:B------:R-:W0:Y:S01]  /*2760*/  F2F.F16.F32 R35, R35 ;  /* 0x0000002300237304 */ /* 0x000e220000200800 */
        /* <DEDUP_REMOVED lines=8> */
[----:B------:R3:W4:Y:S01]  /*27f0*/  F2F.F16.F32 R66, R42 ;  /* 0x0000002a00427304 */ /* 0x0007220000200800 */
[----:B--2---:R-:W-:-:S02]  /*2800*/  PRMT R71, R39, 0x5410, R40 ;  /* 0x0000541027477816 */ /* 0x004fc40000000028 */
[----:B0-----:R-:W-:Y:S01]  /*2810*/  PRMT R73, R34, 0x5410, R35 ;  /* 0x0000541022497816 */ /* 0x001fe20000000023 */
[----:B------:R-:W-:-:S04]  /*2820*/  IMAD.WIDE.U32 R34, R38, 0x10000, RZ ;  /* 0x0001000026227825 */ /* 0x000fc800078e00ff */
[----:B------:R-:W-:Y:S01]  /*2830*/  F2F.F16.F32 R67, R67 ;  /* 0x0000004300437304 */ /* 0x000fe20000200800 */
[----:B---3--:R-:W-:Y:S01]  /*2840*/  FSEL R42, R37, RZ, P0 ;  /* 0x000000ff252a7208 */ /* 0x008fe20000000000 */
[----:B------:R-:W-:Y:S01]  /*2850*/  IMAD.WIDE.U32 R36, R36, 0x10000, RZ ;  /* 0x0001000024247825 */ /* 0x000fe200078e00ff */
[----:B------:R-:W-:Y:S02]  /*2860*/  LOP3.LUT R35, R71, R35, RZ, 0xfc, !PT ;  /* 0x0000002347237212 */ /* 0x000fe400078efcff */
[----:B------:R-:W-:Y:S01]  /*2870*/  LOP3.LUT R34, R34, R75, RZ, 0xfc, !PT ;  /* 0x0000004b22227212 */ /* 0x000fe200078efcff */
[----:B----4-:R-:W-:Y:S02]  /*2880*/  IMAD.WIDE.U32 R38, R66, 0x10000, RZ ;  /* 0x0001000042267825 */ /* 0x010fe400078e00ff */
[----:B------:R-:W0:Y:S01]  /*2890*/  F2F.F16.F32 R68, R69 ;  /* 0x0000004500447304 */ /* 0x000e220000200800 */
[----:B------:R-:W-:Y:S02]  /*28a0*/  LOP3.LUT R36, R36, R41, RZ, 0xfc, !PT ;  /* 0x0000002924247212 */ /* 0x000fe400078efcff */
[----:B------:R-:W-:Y:S01]  /*28b0*/  LOP3.LUT R37, R73, R37, RZ, 0xfc, !PT ;  /* 0x0000002549257212 */ /* 0x000fe200078efcff */
[----:B-1----:R-:W-:-:S04]  /*28c0*/  IMAD.WIDE.U32 R40, R59, 0x8, R32 ;  /* 0x000000083b287825 */ /* 0x002fc800078e0020 */
[----:B------:R-:W1:Y:S01]  /*28d0*/  F2F.F16.F32 R43, R42 ;  /* 0x0000002a002b7304 */ /* 0x000e620000200800 */
        /* <DEDUP_REMOVED lines=9> */
.L_x_4338:
        /* <DEDUP_REMOVED lines=34> */
[----:B------:R-:W-:Y:S01]  /*2b90*/  F2F.F16.F32 R81, R81 ;  /* 0x0000005100517304 */ /* 0x000fe20000200800 */
        /* <DEDUP_REMOVED lines=10> */
[----:B------:R0:W-:Y:S01]  /*2c40*/  F2F.F16.F32 R77, R38 ;  /* 0x00000026004d7304 */ /* 0x0001e20000200800 */
        /* <DEDUP_REMOVED lines=9> */
[----:B------:R-:W0:Y:S01]  /*2ce0*/  F2F.F16.F32 R76, R76 ;  /* 0x0000004c004c7304 */ /* 0x000e220000200800 */
[----:B------:R-:W-:Y:S01]  /*2cf0*/  ISETP.GE.U32.AND P0, PT, R73, 0x1000000, PT ;  /* 0x010000004900780c */ /* 0x000fe20003f06070 */
[----:B------:R-:W-:Y:S01]  /*2d00*/  FMUL.FTZ R70, R38, UR4 ;  /* 0x0000000426467c20 */ /* 0x000fe20008410000 */
[----:B------:R-:W-:Y:S01]  /*2d10*/  FMUL.FTZ R73, R39, UR4 ;  /* 0x0000000427497c20 */ /* 0x000fe20008410000 */
[----:B------:R-:W-:Y:S01]  /*2d20*/  FADD.FTZ R78, R69, -R74 ;  /* 0x8000004a454e7221 */ /* 0x000fe20000010000 */
[----:B------:R-:W-:Y:S01]  /*2d30*/  FFMA.FTZ R74, R43, UR5, R80 ;  /* 0x000000052b4a7c23 */ /* 0x000fe20008010050 */
[----:B------:R-:W-:Y:S01]  /*2d40*/  FMUL.FTZ R72, R70, UR25 ;  /* 0x0000001946487c20 */ /* 0x000fe20008410000 */
[----:B------:R-:W-:Y:S01]  /*2d50*/  FMUL.FTZ R73, R73, UR25 ;  /* 0x0000001949497c20 */ /* 0x000fe20008410000 */
[----:B------:R1:W-:Y:S01]  /*2d60*/  F2F.F16.F32 R70, R41 ;  /* 0x0000002900467304 */ /* 0x0003e20000200800 */
        /* <DEDUP_REMOVED lines=11> */
[----:B------:R1:W-:Y:S01]  /*2e20*/  F2F.F16.F32 R78, R73 ;  /* 0x00000049004e7304 */ /* 0x0003e20000200800 */
[----:B------:R-:W-:Y:S01]  /*2e30*/  FMUL.FTZ R41, R41, UR25 ;  /* 0x0000001929297c20 */ /* 0x000fe20008410000 */
[----:B0-----:R-:W-:-:S04]  /*2e40*/  PRMT R77, R77, 0x5410, R76 ;  /* 0x000054104d4d7816 */ /* 0x001fc8000000004c */
[----:B------:R-:W-:Y:S01]  /*2e50*/  FSEL R69, R41, RZ, P0 ;  /* 0x000000ff29457208 */ /* 0x000fe20000000000 */
[----:B------:R-:W-:Y:S01]  /*2e60*/  FFMA.FTZ R41, R74, UR8, R29 ;  /* 0x000000084a297c23 */ /* 0x000fe2000801001d */
[C---:B------:R-:W-:Y:S01]  /*2e70*/  ISETP.GE.U32.AND P0, PT, R68.reuse, 0x1000000, PT ;  /* 0x010000004400780c */ /* 0x040fe20003f06070 */
[----:B------:R0:W2:Y:S02]  /*2e80*/  F2F.F16.F32 R71, R72 ;  /* 0x0000004800477304 */ /* 0x0000a40000200800 */
[----:B------:R-:W-:Y:S01]  /*2e90*/  FMUL.FTZ R66, R41, UR4 ;  /* 0x0000000429427c20 */ /* 0x000fe20008410000 */
[----:B------:R-:W-:Y:S02]  /*2ea0*/  FSEL R82, R75, RZ, P0 ;  /* 0x000000ff4b527208 */ /* 0x000fe40000000000 */
[----:B------:R-:W-:Y:S01]  /*2eb0*/  LOP3.LUT P0, RZ, R68, 0xff00, RZ, 0xc0, !PT ;  /* 0x0000ff0044ff7812 */ /* 0x000fe2000780c0ff */
[----:B-1----:R-:W-:Y:S01]  /*2ec0*/  FMUL.FTZ R73, R66, UR25 ;  /* 0x0000001942497c20 */ /* 0x002fe20008410000 */
[----:B------:R-:W1:Y:S01]  /*2ed0*/  LDC.64 R74, c[0x0][0x468] ;  /* 0x00011a00ff4a7b82 */ /* 0x000e620000000a00 */
[----:B------:R-:W-:Y:S01]  /*2ee0*/  F2F.F16.F32 R69, R69 ;  /* 0x0000004500457304 */ /* 0x000fe20000200800 */
[----:B0-----:R-:W-:-:S02]  /*2ef0*/  FMUL.FTZ R72, R40, UR4 ;  /* 0x0000000428487c20 */ /* 0x001fc40008410000 */
[----:B------:R-:W-:Y:S02]  /*2f00*/  FSEL R80, R73, RZ, P0 ;  /* 0x000000ff49507208 */ /* 0x000fe40000000000 */
[----:B------:R-:W-:Y:S01]  /*2f10*/  FMUL.FTZ R72, R72, UR25 ;  /* 0x0000001948487c20 */ /* 0x000fe20008410000 */
[----:B------:R-:W-:Y:S01]  /*2f20*/  LOP3.LUT P0, RZ, R68, 0xff, RZ, 0xc0, !PT ;  /* 0x000000ff44ff7812 */ /* 0x000fe2000780c0ff */
[----:B------:R-:W0:Y:S01]  /*2f30*/  LDC.64 R66, c[0x0][0x478] ;  /* 0x00011e00ff427b82 */ /* 0x000e220000000a00 */
[----:B------:R-:W3:Y:S02]  /*2f40*/  F2F.F16.F32 R82, R82 ;  /* 0x0000005200527304 */ /* 0x000ee40000200800 */
[----:B------:R-:W-:Y:S01]  /*2f50*/  FSEL R83, R72, RZ, P0 ;  /* 0x000000ff48537208 */ /* 0x000fe20000000000 */
[----:B------:R-:W-:Y:S01]  /*2f60*/  IMAD.WIDE.U32 R72, R81, 0x10000, RZ ;  /* 0x0001000051487825 */ /* 0x000fe200078e00ff */
[----:B--2---:R-:W-:-:S03]  /*2f70*/  PRMT R81, R71, 0x5410, R78 ;  /* 0x0000541047517816 */ /* 0x004fc6000000004e */
[----:B------:R-:W-:Y:S01]  /*2f80*/  IMAD.WIDE.U32 R70, R70, 0x10000, RZ ;  /* 0x0001000046467825 */ /* 0x000fe200078e00ff */
[----:B------:R1:W2:Y:S01]  /*2f90*/  F2F.F16.F32 R68, R80 ;  /* 0x0000005000447304 */ /* 0x0002a20000200800 */
[----:B------:R-:W-:-:S03]  /*2fa0*/  LOP3.LUT R73, R77, R73, RZ, 0xfc, !PT ;  /* 0x000000494d497212 */ /* 0x000fc600078efcff */
[----:B------:R-:W-:Y:S02]  /*2fb0*/  LOP3.LUT R71, R81, R71, RZ, 0xfc, !PT ;  /* 0x0000004751477212 */ /* 0x000fe400078efcff */
[----:B---3--:R-:W-:Y:S02]  /*2fc0*/  PRMT R85, R69, 0x5410, R82 ;  /* 0x0000541045557816 */ /* 0x008fe40000000052 */
[----:B------:R-:W3:Y:S01]  /*2fd0*/  F2F.F16.F32 R84, R84 ;  /* 0x0000005400547304 */ /* 0x000ee20000200800 */
[----:B-1----:R-:W-:-:S04]  /*2fe0*/  IMAD.WIDE.U32 R80, R59, 0x8, R74 ;  /* 0x000000083b507825 */ /* 0x002fc800078e004a */
[----:B--2---:R-:W-:-:S03]  /*2ff0*/  IMAD.WIDE.U32 R68, R68, 0x10000, RZ ;  /* 0x0001000044447825 */ /* 0x004fc600078e00ff */
[----:B------:R-:W1:Y:S01]  /*3000*/  F2F.F16.F32 R79, R79 ;  /* 0x0000004f004f7304 */ /* 0x000e620000200800 */
[----:B0-----:R-:W-:Y:S01]  /*3010*/  IMAD.WIDE.U32 R76, R59, 0x10, R66 ;  /* 0x000000103b4c7825 */ /* 0x001fe200078e0042 */
[----:B------:R-:W-:Y:S02]  /*3020*/  LOP3.LUT R69, R85, R69, RZ, 0xfc, !PT ;  /* 0x0000004555457212 */ /* 0x000fe400078efcff */
[----:B---3--:R-:W-:-:S04]  /*3030*/  LOP3.LUT R72, R72, R84, RZ, 0xfc, !PT ;  /* 0x0000005448487212 */ /* 0x008fc800078efcff */
[----:B------:R-:W0:Y:S01]  /*3040*/  F2F.F16.F32 R83, R83 ;  /* 0x0000005300537304 */ /* 0x000e220000200800 */
        /* <DEDUP_REMOVED lines=12> */
.L_x_4337:
        /* <DEDUP_REMOVED lines=28> */
.L_x_4334:
        /* <DEDUP_REMOVED lines=15> */
.L_x_4340:
        /* <DEDUP_REMOVED lines=12> */
.L_x_6781:


//--------------------- .text._ZN10layer_norm22ln_bwd_finalize_kernelINS_22Kernel_traits_finalizeILj1536E6__halfS2_fS2_fjLb0ELj1024ELj4ENS_18Kernel_traits_baseILj1536ES2_S2_fS2_fjLj1024EEEEELb0ELb0EEEvNS_9BwdParamsE --------------------------
	.section	.text._ZN10layer_norm22ln_bwd_finalize_kernelINS_22Kernel_traits_finalizeILj1536E6__halfS2_fS2_fjLb0ELj1024ELj4ENS_18Kernel_traits_baseILj1536ES2_S2_fS2_fjLj1024EEEEELb0ELb0EEEvNS_9BwdParamsE,"ax",@progbits
	.align	128
        .global         _ZN10layer_norm22ln_bwd_finalize_kernelINS_22Kernel_traits_finalizeILj1536E6__halfS2_fS2_fjLb0ELj1024ELj4ENS_18Kernel_traits_baseILj1536ES2_S2_fS2_fjLj1024EEEEELb0ELb0EEEvNS_9BwdParamsE
        .type           _ZN10layer_norm22ln_bwd_finalize_kernelINS_22Kernel_traits_finalizeILj1536E6__halfS2_fS2_fjLb0ELj1024ELj4ENS_18Kernel_traits_baseILj1536ES2_S2_fS2_fjLj1024EEEEELb0ELb0EEEvNS_9BwdParamsE,@function
        .size           _ZN10layer_norm22ln_bwd_finalize_kernelINS_22Kernel_traits_finalizeILj1536E6__halfS2_fS2_fjLb0ELj1024ELj4ENS_18Kernel_traits_baseILj1536ES2_S2_fS2_fjLj1024EEEEELb0ELb0EEEvNS_9BwdParamsE,(.L_x_6782 - _ZN10layer_norm22ln_bwd_finalize_kernelINS_22Kernel_traits_finalizeILj1536E6__halfS2_fS2_fjLb0ELj1024ELj4ENS_18Kernel_traits_baseILj1536ES2_S2_fS2_fjLj1024EEEEELb0ELb0EEEvNS_9BwdParamsE)
        .other          _ZN10layer_norm22ln_bwd_finalize_kernelINS_22Kernel_traits_finalizeILj1536E6__halfS2_fS2_fjLb0ELj1024ELj4ENS_18Kernel_traits_baseILj1536ES2_S2_fS2_fjLj1024EEEEELb0ELb0EEEvNS_9BwdParamsE,@"STO_CUDA_ENTRY STV_DEFAULT"
_ZN10layer_norm22ln_bwd_finalize_kernelINS_22Kernel_traits_finalizeILj1536E6__halfS2_fS2_fjLb0ELj1024ELj4ENS_18Kernel_traits_baseILj1536ES2_S2_fS2_fjLj1024EEEEELb0ELb0EEEvNS_9BwdParamsE:
.text._ZN10layer_norm22ln_bwd_finalize_kernelINS_22Kernel_traits_finalizeILj1536E6__halfS2_fS2_fjLb0ELj1024ELj4ENS_18Kernel_traits_baseILj1536ES2_S2_fS2_fjLj1024EEEEELb0ELb0EEEvNS_9BwdParamsE:
        /* <DEDUP_REMOVED lines=78> */
.L_x_4345:
        /* <DEDUP_REMOVED lines=118> */
.L_x_4344:
[----:B------:R-:W-:Y:S05]  /*0c40*/  BSYNC.RECONVERGENT B1 ;  /* 0x0000000000017941 */ /* 0x000fea0003800200 */
.L_x_4343:
        /* <DEDUP_REMOVED lines=68> */
.L_x_4347:
[----:B------:R-:W-:Y:S05]  /*1090*/  BSYNC.RECONVERGENT B1 ;  /* 0x0000000000017941 */ /* 0x000fea0003800200 */
.L_x_4346:
        /* <DEDUP_REMOVED lines=37> */
.L_x_4349:
[----:B------:R-:W-:Y:S05]  /*12f0*/  BSYNC.RECONVERGENT B1 ;  /* 0x0000000000017941 */ /* 0x000fea0003800200 */
.L_x_4348:
[----:B------:R-:W-:Y:S05]  /*1300*/  @!P1 BRA `(.L_x_4342) ;  /* 0x00000000003c9947 */ /* 0x000fea0003800000 */
[----:B------:R-:W0:Y:S01]  /*1310*/  LDC.64 R8, c[0x0][0x440] ;  /* 0x00011000ff087b82 */ /* 0x000e220000000a00 */
[----:B------:R-:W-:Y:S01]  /*1320*/  IMAD R2, R2, R54, R7 ;  /* 0x0000003602027224 */ /* 0x000fe200078e0207 */
[----:B------:R-:W-:-:S04]  /*1330*/  IADD3 R0, PT, PT, -R0, RZ, RZ ;  /* 0x000000ff00007210 */ /* 0x000fc80007ffe1ff */
[----:B------:R-:W-:Y:S02]  /*1340*/  IADD3 R13, PT, PT, R57, R2, RZ ;  /* 0x00000002390d7210 */ /* 0x000fe40007ffe0ff */
[----:B------:R-:W1:Y:S05]  /*1350*/  LDC.64 R10, c[0x0][0x448] ;  /* 0x00011200ff0a7b82 */ /* 0x000e6a0000000a00 */
.L_x_4350:
        /* <DEDUP_REMOVED lines=10> */
.L_x_4342:
[----:B------:R-:W-:Y:S05]  /*1400*/  BSYNC.RECONVERGENT B0 ;  /* 0x0000000000007941 */ /* 0x000fea0003800200 */
.L_x_4341:
        /* <DEDUP_REMOVED lines=62> */
.L_x_4351:
        /* <DEDUP_REMOVED lines=9> */
.L_x_6782:


//--------------------- .text._ZN10layer_norm13ln_bwd_kernelINS_13Kernel_traitsI6__halfS2_fS2_fjLj1536ELj1ELj1ELj4ELj8ENS_18Kernel_traits_baseILj1536ES2_S2_fS2_fjLj128EEEEELb1ELb0ELb1ELb0EEEvNS_9BwdParamsE --------------------------
	.section	.text._ZN10layer_norm13ln_bwd_kernelINS_13Kernel_traitsI6__halfS2_fS2_fjLj1536ELj1ELj1ELj4ELj8ENS_18Kernel_traits_baseILj1536ES2_S2_fS2_fjLj128EEEEELb1ELb0ELb1ELb0EEEvNS_9BwdParamsE,"ax",@progbits
	.align	128
        .global         _ZN10layer_norm13ln_bwd_kernelINS_13Kernel_traitsI6__halfS2_fS2_fjLj1536ELj1ELj1ELj4ELj8ENS_18Kernel_traits_baseILj1536ES2_S2_fS2_fjLj128EEEEELb1ELb0ELb1ELb0EEEvNS_9BwdParamsE
        .type           _ZN10layer_norm13ln_bwd_kernelINS_13Kernel_traitsI6__halfS2_fS2_fjLj1536ELj1ELj1ELj4ELj8ENS_18Kernel_traits_baseILj1536ES2_S2_fS2_fjLj128EEEEELb1ELb0ELb1ELb0EEEvNS_9BwdParamsE,@function
        .size           _ZN10layer_norm13ln_bwd_kernelINS_13Kernel_traitsI6__halfS2_fS2_fjLj1536ELj1ELj1ELj4ELj8ENS_18Kernel_traits_baseILj1536ES2_S2_fS2_fjLj128EEEEELb1ELb0ELb1ELb0EEEvNS_9BwdParamsE,(.L_x_6783 - _ZN10layer_norm13ln_bwd_kernelINS_13Kernel_traitsI6__halfS2_fS2_fjLj1536ELj1ELj1ELj4ELj8ENS_18Kernel_traits_baseILj1536ES2_S2_fS2_fjLj128EEEEELb1ELb0ELb1ELb0EEEvNS_9BwdParamsE)
        .other          _ZN10layer_norm13ln_bwd_kernelINS_13Kernel_traitsI6__halfS2_fS2_fjLj1536ELj1ELj1ELj4ELj8ENS_18Kernel_traits_baseILj1536ES2_S2_fS2_fjLj128EEEEELb1ELb0ELb1ELb0EEEvNS_9BwdParamsE,@"STO_CUDA_ENTRY STV_DEFAULT"
_ZN10layer_norm13ln_bwd_kernelINS_13Kernel_traitsI6__halfS2_fS2_fjLj1536ELj1ELj1ELj4ELj8ENS_18Kernel_traits_baseILj1536ES2_S2_fS2_fjLj128EEEEELb1ELb0ELb1ELb0EEEvNS_9BwdParamsE:
.text._ZN10layer_norm13ln_bwd_kernelINS_13Kernel_traitsI6__halfS2_fS2_fjLj1536ELj1ELj1ELj4ELj8ENS_18Kernel_traits_baseILj1536ES2_S2_fS2_fjLj128EEEEELb1ELb0ELb1ELb0EEEvNS_9BwdParamsE:
        /* <DEDUP_REMOVED lines=41> */
[--C-:B------:R-:W-:Y:S02]  /*0290*/  SHF.R.U64 R0, R8, 0x10, R9.reuse ;  /* 0x0000001008007819 */ /* 0x100fe40000001209 */
[----:B------:R-:W-:Y:S02]  /*02a0*/  CS2R R36, SRZ ;  /* 0x0000000000247805 */ /* 0x000fe4000001ff00 */
[----:B------:R-:W-:Y:S02]  /*02b0*/  MOV R87, R9 ;  /* 0x0000000900577202 */ /* 0x000fe40000000f00 */
[----:B------:R-:W-:Y:S02]  /*02c0*/  CS2R R38, SRZ ;  /* 0x0000000000267805 */ /* 0x000fe4000001ff00 */
[----:B------:R-:W-:Y:S01]  /*02d0*/  SHF.R.U32.HI R3, RZ, 0x10, R9 ;  /* 0x00000010ff037819 */ /* 0x000fe20000011609 */
[----:B------:R-:W-:Y:S01]  /*02e0*/  IMAD.MOV.U32 R9, RZ, RZ, R12 ;  /* 0x000000ffff097224 */ /* 0x000fe200078e000c */
[----:B------:R-:W-:-:S02]  /*02f0*/  PRMT R90, R0, 0x5410, R90 ;  /* 0x00005410005a7816 */ /* 0x000fc4000000005a */
        /* <DEDUP_REMOVED lines=11> */
[----:B------:R-:W-:-:S02]  /*03b0*/  PRMT R87, R3, 0x5410, R87 ;  /* 0x0000541003577816 */ /* 0x000fc40000000057 */
        /* <DEDUP_REMOVED lines=20> */
.L_x_4392:
[----:B0-----:R-:W-:-:S06]  /*0500*/  UIMAD.WIDE UR28, UR6, 0x4, UR18 ;  /* 0x00000004061c78a5 */ /* 0x001fcc000f8e0212 */
[----:B---3--:R-:W-:Y:S01]  /*0510*/  IMAD.U32 R52, RZ, RZ, UR28 ;  /* 0x0000001cff347e24 */ /* 0x008fe2000f8e00ff */
[----:B------:R-:W-:Y:S01]  /*0520*/  MOV R53, UR29 ;  /* 0x0000001d00357c02 */ /* 0x000fe20008000f00 */
[----:B------:R-:W-:-:S04]  /*0530*/  UIMAD.WIDE UR28, UR6, 0x4, UR14 ;  /* 0x00000004061c78a5 */ /* 0x000fc8000f8e020e */
[----:B--2---:R0:W2:Y:S02]  /*0540*/  LDG.E R55, desc[UR20][R52.64] ;  /* 0x0000001434377981 */ /* 0x0040a4000c1e1900 */
[----:B0-----:R-:W-:Y:S01]  /*0550*/  IMAD.U32 R52, RZ, RZ, UR28 ;  /* 0x0000001cff347e24 */ /* 0x001fe2000f8e00ff */
[----:B------:R-:W-:Y:S01]  /*0560*/  MOV R53, UR29 ;  /* 0x0000001d00357c02 */ /* 0x000fe20008000f00 */
[----:B------:R-:W-:-:S04]  /*0570*/  UIMAD.WIDE UR28, UR6, 0x4, UR16 ;  /* 0x00000004061c78a5 */ /* 0x000fc8000f8e0210 */
[----:B------:R-:W3:Y:S02]  /*0580*/  LDG.E R54, desc[UR20][R52.64] ;  /* 0x0000001434367981 */ /* 0x000ee4000c1e1900 */
[----:B------:R-:W-:Y:S01]  /*0590*/  IMAD.U32 R72, RZ, RZ, UR28 ;  /* 0x0000001cff487e24 */ /* 0x000fe2000f8e00ff */
[----:B------:R-:W-:-:S05]  /*05a0*/  MOV R73, UR29 ;  /* 0x0000001d00497c02 */ /* 0x000fca0008000f00 */
[----:B-----5:R0:W5:Y:S01]  /*05b0*/  LDG.E R72, desc[UR20][R72.64] ;  /* 0x0000001448487981 */ /* 0x020162000c1e1900 */
[----:B------:R-:W-:Y:S01]  /*05c0*/  BSSY.RECONVERGENT B0, `(.L_x_4353) ;  /* 0x0000110000007945 */ /* 0x000fe20003800200 */
[----:B--2---:R-:W-:-:S13]  /*05d0*/  R2UR UR32, R55 ;  /* 0x00000000372072ca */ /* 0x004fda00000e0000 */
[----:B------:R-:W-:Y:S01]  /*05e0*/  UISETP.GE.AND UP2, UPT, UR32, 0x1, UPT ;  /* 0x000000012000788c */ /* 0x000fe2000bf46270 */
[----:B---3--:R-:W-:-:S08]  /*05f0*/  R2UR UR31, R54 ;  /* 0x00000000361f72ca */ /* 0x008fd000000e0000 */
[----:B01----:R-:W-:Y:S07]  /*0600*/  BRA.U !UP2, `(.L_x_4354) ;  /* 0x0000000d0a387547 */ /* 0x003fee000b800000 */
        /* <DEDUP_REMOVED lines=9> */
[----:B------:R-:W-:Y:S02]  /*06a0*/  HFMA2 R74, -RZ, RZ, 0, 0 ;  /* 0x00000000ff4a7431 */ /* 0x000fe400000001ff */
[----:B------:R-:W-:Y:S01]  /*06b0*/  IMAD.MOV.U32 R57, RZ, RZ, RZ ;  /* 0x000000ffff397224 */ /* 0x000fe200078e00ff */
[----:B------:R-:W-:Y:S01]  /*06c0*/  MOV R56, UR7 ;  /* 0x0000000700387c02 */ /* 0x000fe20008000f00 */
[----:B-1----:R-:W-:Y:S01]  /*06d0*/  UIMAD UR7, UR6, UR10, URZ ;  /* 0x0000000a060772a4 */ /* 0x002fe2000f8e02ff */
[C---:B------:R-:W-:Y:S01]  /*06e0*/  ISETP.GE.U32.AND P1, PT, R2.reuse, 0x100, PT ;  /* 0x000001000200780c */ /* 0x040fe20003f26070 */
[----:B------:R-:W-:Y:S01]  /*06f0*/  IMAD.MOV.U32 R73, RZ, RZ, RZ ;  /* 0x000000ffff497224 */ /* 0x000fe200078e00ff */
[----:B------:R-:W-:Y:S01]  /*0700*/  ISETP.GE.U32.AND P3, PT, R2, 0x180, PT ;  /* 0x000001800200780c */ /* 0x000fe20003f66070 */
[----:B------:R-:W-:Y:S01]  /*0710*/  USHF.R.S32.HI UR8, URZ, 0x1f, UR7 ;  /* 0x0000001fff087899 */ /* 0x000fe20008011407 */
[----:B------:R-:W-:-:S03]  /*0720*/  @P4 VIADD R54, R72, 0xffffffff ;  /* 0xffffffff48364836 */ /* 0x000fc60000000000 */
[----:B------:R-:W-:Y:S01]  /*0730*/  ULEA.HI UR8, UR8, UR7, URZ, 0x2 ;  /* 0x0000000708087291 */ /* 0x000fe2000f8f10ff */
[----:B------:R-:W-:-:S05]  /*0740*/  @P4 IMAD R54, R54, UR10, RZ ;  /* 0x0000000a36364c24 */ /* 0x000fca000f8e02ff */
[----:B------:R-:W-:Y:S02]  /*0750*/  @P4 SHF.R.S32.HI R55, RZ, 0x1f, R54 ;  /* 0x0000001fff374819 */ /* 0x000fe40000011436 */
[----:B------:R-:W-:Y:S02]  /*0760*/  MOV R71, UR8 ;  /* 0x0000000800477c02 */ /* 0x000fe40008000f00 */
[----:B------:R-:W-:Y:S01]  /*0770*/  @P4 LEA.HI R55, R55, R54, RZ, 0x2 ;  /* 0x0000003637374211 */ /* 0x000fe200078f10ff */
[----:B------:R-:W-:Y:S01]  /*0780*/  IMAD R54, R56, UR10, RZ ;  /* 0x0000000a38367c24 */ /* 0x000fe2000f8e02ff */
[-C--:B------:R-:W-:Y:S02]  /*0790*/  LEA.HI.SX32 R71, R71, R92.reuse, 0x1e ;  /* 0x0000005c47477211 */ /* 0x080fe400078ff2ff */
[----:B------:R-:W-:Y:S02]  /*07a0*/  @P4 LEA.HI.SX32 R57, R55, R92, 0x1e ;  /* 0x0000005c37394211 */ /* 0x000fe400078ff2ff */
[----:B0-----:R-:W-:Y:S01]  /*07b0*/  SHF.R.S32.HI R53, RZ, 0x1f, R54 ;  /* 0x0000001fff357819 */ /* 0x001fe20000011436 */
[----:B------:R-:W-:-:S03]  /*07c0*/  IMAD.MOV.U32 R75, RZ, RZ, R71 ;  /* 0x000000ffff4b7224 */ /* 0x000fc600078e0047 */
[----:B------:R-:W-:-:S04]  /*07d0*/  LEA.HI R53, R53, R54, RZ, 0x2 ;  /* 0x0000003635357211 */ /* 0x000fc800078f10ff */
[----:B------:R-:W-:Y:S02]  /*07e0*/  LEA.HI.SX32 R76, R53, R92, 0x1e ;  /* 0x0000005c354c7211 */ /* 0x000fe400078ff2ff */
        /* <DEDUP_REMOVED lines=10> */
[----:B------:R-:W-:-:S13]  /*0890*/  ISETP.NE.AND.EX P0, PT, RZ, UR25, PT, P0 ;  /* 0x00000019ff007c0c */ /* 0x000fda000bf05300 */
[----:B------:R-:W0:Y:S02]  /*08a0*/  @P0 LDC.64 R58, c[0x0][0x438] ;  /* 0x00010e00ff3a0b82 */ /* 0x000e240000000a00 */
[----:B0-----:R-:W-:-:S05]  /*08b0*/  @P0 IMAD.WIDE.U32 R58, R75, 0x10, R58 ;  /* 0x000000104b3a0825 */ /* 0x001fca00078e003a */
[----:B------:R2:W5:Y:S02]  /*08c0*/  @P0 LDG.E.128 R12, desc[UR20][R58.64] ;  /* 0x000000143a0c0981 */ /* 0x000564000c1e1d00 */
[----:B--2---:R-:W-:-:S05]  /*08d0*/  IMAD.WIDE.U32 R58, R57, 0x4, R62 ;  /* 0x00000004393a7825 */ /* 0x004fca00078e003e */
[----:B------:R0:W5:Y:S01]  /*08e0*/  LDG.E R3, desc[UR20][R58.64] ;  /* 0x000000143a037981 */ /* 0x000162000c1e1900 */
[----:B------:R-:W-:Y:S01]  /*08f0*/  HADD2.F32 R82, -RZ, R91.H0_H0 ;  /* 0x2000005bff527230 */ /* 0x000fe20000004100 */
[----:B------:R-:W-:Y:S01]  /*0900*/  IADD3 R57, PT, PT, R57, 0x80, RZ ;  /* 0x0000008039397810 */ /* 0x000fe20007ffe0ff */
[----:B------:R-:W-:Y:S01]  /*0910*/  VIADD R76, R76, 0x80 ;  /* 0x000000804c4c7836 */ /* 0x000fe20000000000 */
[----:B------:R-:W-:Y:S02]  /*0920*/  IADD3 R75, PT, PT, R75, 0x80, RZ ;  /* 0x000000804b4b7810 */ /* 0x000fe40007ffe0ff */
[----:B---3--:R-:W-:Y:S01]  /*0930*/  MOV R0, R10 ;  /* 0x0000000a00007202 */ /* 0x008fe20000000f00 */
[--C-:B0-----:R-:W-:Y:S01]  /*0940*/  IMAD.MOV.U32 R58, RZ, RZ, R11.reuse ;  /* 0x000000ffff3a7224 */ /* 0x101fe200078e000b */
[--C-:B------:R-:W-:Y:S01]  /*0950*/  SHF.R.U64 R62, R10, 0x10, R11.reuse ;  /* 0x000000100a3e7819 */ /* 0x100fe2000000120b */
[----:B------:R-:W-:Y:S01]  /*0960*/  HADD2.F32 R10, -RZ, R88.H0_H0 ;  /* 0x20000058ff0a7230 */ /* 0x000fe20000004100 */
[----:B------:R-:W-:Y:S01]  /*0970*/  SHF.R.U32.HI R59, RZ, 0x10, R11 ;  /* 0x00000010ff3b7819 */ /* 0x000fe2000001160b */
[----:B------:R-:W-:-:S02]  /*0980*/  HADD2.F32 R11, -RZ, R0.H0_H0 ;  /* 0x20000000ff0b7230 */ /* 0x000fc40000004100 */
[C---:B----4-:R-:W-:Y:S01]  /*0990*/  FADD.FTZ R52, -R56.reuse, R52 ;  /* 0x0000003438347221 */ /* 0x050fe20000010100 */
[----:B------:R-:W-:-:S03]  /*09a0*/  FADD.FTZ R53, -R56, R53 ;  /* 0x0000003538357221 */ /* 0x000fc60000010100 */
[----:B------:R-:W-:Y:S01]  /*09b0*/  FMUL.FTZ R0, R52, UR31 ;  /* 0x0000001f34007c20 */ /* 0x000fe20008410000 */
[----:B------:R-:W-:Y:S01]  /*09c0*/  FADD.FTZ R24, R24, R11 ;  /* 0x0000000b18187221 */ /* 0x000fe20000010000 */
[-C--:B------:R-:W-:Y:S02]  /*09d0*/  FMUL.FTZ R10, R10, R11.reuse ;  /* 0x0000000b0a0a7220 */ /* 0x080fe40000410000 */
[----:B------:R-:W-:Y:S01]  /*09e0*/  FFMA.FTZ R36, R0, R11, R36 ;  /* 0x0000000b00247223 */ /* 0x000fe20000010024 */
[----:B------:R-:W-:Y:S01]  /*09f0*/  FMUL.FTZ R11, R53, UR31 ;  /* 0x0000001f350b7c20 */ /* 0x000fe20008410000 */
[----:B------:R-:W-:Y:S02]  /*0a00*/  HADD2.F32 R62, -RZ, R62.H0_H0 ;  /* 0x2000003eff3e7230 */ /* 0x000fe40000004100 */
[----:B------:R-:W-:Y:S02]  /*0a10*/  HADD2.F32 R53, -RZ, R91.H1_H1 ;  /* 0x3000005bff357230 */ /* 0x000fe40000004100 */
[----:B------:R-:W-:Y:S01]  /*0a20*/  FADD.FTZ R54, -R56, R54 ;  /* 0x0000003638367221 */ /* 0x000fe20000010100 */
[----:B------:R-:W-:-:S02]  /*0a30*/  HADD2.F32 R83, -RZ, R58.H0_H0 ;  /* 0x2000003aff537230 */ /* 0x000fc40000004100 */
[----:B------:R-:W-:Y:S01]  /*0a40*/  FADD.FTZ R25, R25, R62 ;  /* 0x0000003e19197221 */ /* 0x000fe20000010000 */
[-C--:B------:R-:W-:Y:S01]  /*0a50*/  FFMA.FTZ R37, R11, R62.reuse, R37 ;  /* 0x0000003e0b257223 */ /* 0x080fe20000010025 */
[----:B------:R-:W-:Y:S01]  /*0a60*/  FMUL.FTZ R84, R53, R62 ;  /* 0x0000003e35547220 */ /* 0x000fe20000410000 */
[----:B------:R-:W-:Y:S01]  /*0a70*/  FMUL.FTZ R62, R54, UR31 ;  /* 0x0000001f363e7c20 */ /* 0x000fe20008410000 */
[----:B------:R-:W-:Y:S02]  /*0a80*/  HADD2.F32 R52, -RZ, R89.H0_H0 ;  /* 0x20000059ff347230 */ /* 0x000fe40000004100 */
[----:B------:R-:W-:Y:S01]  /*0a90*/  FADD.FTZ R55, -R56, R55 ;  /* 0x0000003738377221 */ /* 0x000fe20000010100 */
[----:B------:R-:W-:Y:S01]  /*0aa0*/  FADD.FTZ R26, R26, R83 ;  /* 0x000000531a1a7221 */ /* 0x000fe20000010000 */
[-C--:B------:R-:W-:Y:S01]  /*0ab0*/  FFMA.FTZ R38, R62, R83.reuse, R38 ;  /* 0x000000533e267223 */ /* 0x080fe20000010026 */
[----:B------:R-:W-:Y:S01]  /*0ac0*/  FMUL.FTZ R83, R52, R83 ;  /* 0x0000005334537220 */ /* 0x000fe20000410000 */
[----:B------:R-:W-:-:S02]  /*0ad0*/  HADD2.F32 R52, -RZ, R59.H0_H0 ;  /* 0x2000003bff347230 */ /* 0x000fc40000004100 */
[----:B------:R-:W-:Y:S01]  /*0ae0*/  FMUL.FTZ R63, R55, UR31 ;  /* 0x0000001f373f7c20 */ /* 0x000fe20008410000 */
        /* <DEDUP_REMOVED lines=10> */
[----:B------:R-:W-:-:S07]  /*0b90*/  FFMA.FTZ R74, R63, R82, R74 ;  /* 0x000000523f4a7223 */ /* 0x000fce000001004a */
.L_x_4356:
[----:B----4-:R-:W-:Y:S05]  /*0ba0*/  BSYNC.RECONVERGENT B1 ;  /* 0x0000000000017941 */ /* 0x010fea0003800200 */
.L_x_4355:
        /* <DEDUP_REMOVED lines=16> */
[--C-:B------:R-:W-:Y:S02]  /*0cb0*/  HADD2.F32 R81, -RZ, R87.reuse.H1_H1 ;  /* 0x30000057ff517230 */ /* 0x100fe40000004100 */
[----:B------:R-:W-:Y:S01]  /*0cc0*/  HADD2.F32 R70, -RZ, R87.H0_H0 ;  /* 0x20000057ff467230 */ /* 0x000fe20000004100 */
[----:B------:R-:W-:Y:S01]  /*0cd0*/  IADD3 R76, PT, PT, R76, 0x80, RZ ;  /* 0x000000804c4c7810 */ /* 0x000fe20007ffe0ff */
[----:B------:R-:W-:Y:S02]  /*0ce0*/  VIADD R57, R57, 0x80 ;  /* 0x0000008039397836 */ /* 0x000fe40000000000 */
[----:B------:R-:W-:Y:S02]  /*0cf0*/  VIADD R75, R75, 0x80 ;  /* 0x000000804b4b7836 */ /* 0x000fe40000000000 */
[----:B---3--:R-:W-:Y:S01]  /*0d00*/  IMAD.MOV.U32 R60, RZ, RZ, R58 ;  /* 0x000000ffff3c7224 */ /* 0x008fe200078e003a */
[----:B------:R-:W-:-:S04]  /*0d10*/  SHF.R.U64 R85, R58, 0x10, R59 ;  /* 0x000000103a557819 */ /* 0x000fc8000000123b */
[----:B------:R-:W-:Y:S02]  /*0d20*/  HADD2.F32 R86, -RZ, R60.H0_H0 ;  /* 0x2000003cff567230 */ /* 0x000fe40000004100 */
[C---:B----4-:R-:W-:Y:S01]  /*0d30*/  FADD.FTZ R52, -R56.reuse, R52 ;  /* 0x0000003438347221 */ /* 0x050fe20000010100 */
[----:B------:R-:W-:-:S03]  /*0d40*/  FADD.FTZ R53, -R56, R53 ;  /* 0x0000003538357221 */ /* 0x000fc60000010100 */
[----:B------:R-:W-:Y:S01]  /*0d50*/  FMUL.FTZ R60, R52, UR31 ;  /* 0x0000001f343c7c20 */ /* 0x000fe20008410000 */
[--C-:B------:R-:W-:Y:S02]  /*0d60*/  HADD2.F32 R52, -RZ, R90.reuse.H1_H1 ;  /* 0x3000005aff347230 */ /* 0x100fe40000004100 */
[----:B------:R-:W-:Y:S01]  /*0d70*/  FADD.FTZ R20, R20, R86 ;  /* 0x0000005614147221 */ /* 0x000fe20000010000 */
[----:B------:R-:W-:Y:S02]  /*0d80*/  HADD2.F32 R85, -RZ, R85.H0_H0 ;  /* 0x20000055ff557230 */ /* 0x000fe40000004100 */
[-C--:B------:R-:W-:Y:S01]  /*0d90*/  FFMA.FTZ R32, R60, R86.reuse, R32 ;  /* 0x000000563c207223 */ /* 0x080fe20000010020 */
[----:B------:R-:W-:Y:S01]  /*0da0*/  FMUL.FTZ R61, R53, UR31 ;  /* 0x0000001f353d7c20 */ /* 0x000fe20008410000 */
[----:B------:R-:W-:Y:S01]  /*0db0*/  FMUL.FTZ R86, R52, R86 ;  /* 0x0000005634567220 */ /* 0x000fe20000410000 */
[----:B------:R-:W-:Y:S02]  /*0dc0*/  HADD2.F32 R52, -RZ, R90.H0_H0 ;  /* 0x2000005aff347230 */ /* 0x000fe40000004100 */
[----:B------:R-:W-:Y:S01]  /*0dd0*/  FADD.FTZ R21, R21, R85 ;  /* 0x0000005515157221 */ /* 0x000fe20000010000 */
[----:B------:R-:W-:-:S02]  /*0de0*/  FFMA.FTZ R33, R61, R85, R33 ;  /* 0x000000553d217223 */ /* 0x000fc40000010021 */
[----:B------:R-:W-:Y:S01]  /*0df0*/  FMUL.FTZ R85, R52, R85 ;  /* 0x0000005534557220 */ /* 0x000fe20000410000 */
[----:B------:R-:W-:Y:S02]  /*0e00*/  MOV R52, R59 ;  /* 0x0000003b00347202 */ /* 0x000fe40000000f00 */
[----:B------:R-:W-:Y:S01]  /*0e10*/  SHF.R.U32.HI R53, RZ, 0x10, R59 ;  /* 0x00000010ff357819 */ /* 0x000fe2000001163b */
[----:B------:R-:W-:Y:S01]  /*0e20*/  FADD.FTZ R54, -R56, R54 ;  /* 0x0000003638367221 */ /* 0x000fe20000010100 */
[----:B------:R-:W-:Y:S01]  /*0e30*/  FADD.FTZ R73, R73, R86 ;  /* 0x0000005649497221 */ /* 0x000fe20000010000 */
[----:B------:R-:W-:Y:S02]  /*0e40*/  HADD2.F32 R52, -RZ, R52.H0_H0 ;  /* 0x20000034ff347230 */ /* 0x000fe40000004100 */
[----:B------:R-:W-:Y:S01]  /*0e50*/  FFMA.FTZ R74, R60, R86, R74 ;  /* 0x000000563c4a7223 */ /* 0x000fe2000001004a */
[----:B------:R-:W-:Y:S02]  /*0e60*/  HADD2.F32 R53, -RZ, R53.H0_H0 ;  /* 0x20000035ff357230 */ /* 0x000fe40000004100 */
[----:B------:R-:W-:Y:S01]  /*0e70*/  FADD.FTZ R55, -R56, R55 ;  /* 0x0000003738377221 */ /* 0x000fe20000010100 */
        /* <DEDUP_REMOVED lines=14> */
.L_x_4358:
[----:B------:R-:W-:Y:S05]  /*0f60*/  BSYNC.RECONVERGENT B1 ;  /* 0x0000000000017941 */ /* 0x000fea0003800200 */
.L_x_4357:
        /* <DEDUP_REMOVED lines=12> */
[----:B------:R-:W-:Y:S01]  /*1030*/  HADD2.F32 R80, -RZ, R9.H1_H1 ;  /* 0x30000009ff507230 */ /* 0x000fe20000004100 */
[----:B------:R-:W5:Y:S01]  /*1040*/  LDG.E R5, desc[UR20][R68.64] ;  /* 0x0000001444057981 */ /* 0x000f62000c1e1900 */
[----:B------:R-:W-:Y:S02]  /*1050*/  HADD2.F32 R79, -RZ, R8.H1_H1 ;  /* 0x30000008ff4f7230 */ /* 0x000fe40000004100 */
[----:B------:R-:W-:Y:S02]  /*1060*/  HADD2.F32 R78, -RZ, R7.H1_H1 ;  /* 0x30000007ff4e7230 */ /* 0x000fe40000004100 */
[----:B0-----:R-:W-:-:S05]  /*1070*/  @P0 IMAD.WIDE.U32 R66, R75, 0x10, R66 ;  /* 0x000000104b420825 */ /* 0x001fca00078e0042 */
[----:B------:R0:W5:Y:S01]  /*1080*/  @P0 LDG.E.128 R44, desc[UR20][R66.64] ;  /* 0x00000014422c0981 */ /* 0x000162000c1e1d00 */
[----:B------:R-:W-:Y:S01]  /*1090*/  HADD2.F32 R77, -RZ, R6.H1_H1 ;  /* 0x30000006ff4d7230 */ /* 0x000fe20000004100 */
[----:B---3--:R-:W-:Y:S01]  /*10a0*/  MOV R76, R58 ;  /* 0x0000003a004c7202 */ /* 0x008fe20000000f00 */
[--C-:B------:R-:W-:Y:S01]  /*10b0*/  IMAD.MOV.U32 R57, RZ, RZ, R59.reuse ;  /* 0x000000ffff397224 */ /* 0x100fe200078e003b */
[--C-:B------:R-:W-:Y:S02]  /*10c0*/  SHF.R.U64 R75, R58, 0x10, R59.reuse ;  /* 0x000000103a4b7819 */ /* 0x100fe4000000123b */
[----:B------:R-:W-:Y:S01]  /*10d0*/  SHF.R.U32.HI R58, RZ, 0x10, R59 ;  /* 0x00000010ff3a7819 */ /* 0x000fe2000001163b */
[----:B------:R-:W-:Y:S02]  /*10e0*/  HADD2.F32 R59, -RZ, R76.H0_H0 ;  /* 0x2000004cff3b7230 */ /* 0x000fe40000004100 */
[C---:B----4-:R-:W-:Y:S01]  /*10f0*/  FADD.FTZ R52, -R56.reuse, R52 ;  /* 0x0000003438347221 */ /* 0x050fe20000010100 */
[----:B------:R-:W-:-:S03]  /*1100*/  FADD.FTZ R53, -R56, R53 ;  /* 0x0000003538357221 */ /* 0x000fc60000010100 */
[----:B0-----:R-:W-:Y:S01]  /*1110*/  FMUL.FTZ R66, R52, UR31 ;  /* 0x0000001f34427c20 */ /* 0x001fe20008410000 */
[----:B------:R-:W-:Y:S02]  /*1120*/  HADD2.F32 R52, -RZ, R75.H0_H0 ;  /* 0x2000004bff347230 */ /* 0x000fe40000004100 */
[----:B------:R-:W-:Y:S01]  /*1130*/  FMUL.FTZ R67, R53, UR31 ;  /* 0x0000001f35437c20 */ /* 0x000fe20008410000 */
[----:B------:R-:W-:Y:S01]  /*1140*/  FMUL.FTZ R80, R80, R59 ;  /* 0x0000003b50507220 */ /* 0x000fe20000410000 */
[C---:B------:R-:W-:Y:S01]  /*1150*/  FADD.FTZ R55, -R56.reuse, R55 ;  /* 0x0000003738377221 */ /* 0x040fe20000010100 */
[----:B------:R-:W-:Y:S02]  /*1160*/  HADD2.F32 R57, -RZ, R57.H0_H0 ;  /* 0x20000039ff397230 */ /* 0x000fe40000004100 */
[----:B------:R-:W-:Y:S01]  /*1170*/  FADD.FTZ R17, R17, R52 ;  /* 0x0000003411117221 */ /* 0x000fe20000010000 */
[-C--:B------:R-:W-:Y:S01]  /*1180*/  FFMA.FTZ R29, R67, R52.reuse, R29 ;  /* 0x00000034431d7223 */ /* 0x080fe2000001001d */
[----:B------:R-:W-:Y:S01]  /*1190*/  FMUL.FTZ R79, R79, R52 ;  /* 0x000000344f4f7220 */ /* 0x000fe20000410000 */
[----:B------:R-:W-:Y:S01]  /*11a0*/  FADD.FTZ R54, -R56, R54 ;  /* 0x0000003638367221 */ /* 0x000fe20000010100 */
        /* <DEDUP_REMOVED lines=20> */
.L_x_4354:
        /* <DEDUP_REMOVED lines=26> */
[----:B------:R-:W-:Y:S01]  /*1490*/  @P1 VIADD R58, R58, 0x80 ;  /* 0x000000803a3a1836 */ /* 0x000fe20000000000 */
[----:B------:R-:W-:Y:S01]  /*14a0*/  MOV R73, RZ ;  /* 0x000000ff00497202 */ /* 0x000fe20000000f00 */
[----:B------:R-:W-:-:S10]  /*14b0*/  IMAD.MOV.U32 R74, RZ, RZ, RZ ;  /* 0x000000ffff4a7224 */ /* 0x000fd400078e00ff */
[----:B--2---:R-:W-:Y:S05]  /*14c0*/  @!P3 BRA `(.L_x_4359) ;  /* 0x00000000007cb947 */ /* 0x004fea0003800000 */
[----:B------:R-:W0:Y:S02]  /*14d0*/  LDC.64 R52, c[0x0][0x3b0] ;  /* 0x0000ec00ff347b82 */ /* 0x000e240000000a00 */
[----:B0-----:R-:W-:-:S05]  /*14e0*/  IMAD.WIDE.U32 R58, R58, 0x4, R52 ;  /* 0x000000043a3a7825 */ /* 0x001fca00078e0034 */
[----:B------:R1:W5:Y:S01]  /*14f0*/  LDG.E R5, desc[UR20][R58.64] ;  /* 0x000000143a057981 */ /* 0x000362000c1e1900 */
[----:B------:R-:W-:Y:S05]  /*1500*/  BRA `(.L_x_4359) ;  /* 0x00000000006c7947 */ /* 0x000fea0003800000 */
.L_x_4360:
[C---:B------:R-:W-:Y:S02]  /*1510*/  ISETP.GE.U32.AND P2, PT, R2.reuse, 0x80, PT ;  /* 0x000000800200780c */ /* 0x040fe40003f46070 */
[C---:B------:R-:W-:Y:S02]  /*1520*/  ISETP.GE.U32.AND P1, PT, R2.reuse, 0x100, PT ;  /* 0x000001000200780c */ /* 0x040fe40003f26070 */
[----:B------:R-:W-:-:S09]  /*1530*/  ISETP.GE.U32.AND P3, PT, R2, 0x180, PT ;  /* 0x000001800200780c */ /* 0x000fd20003f66070 */
[----:B------:R-:W0:Y:S08]  /*1540*/  @P2 LDC.64 R52, c[0x0][0x438] ;  /* 0x00010e00ff342b82 */ /* 0x000e300000000a00 */
[----:B------:R-:W1:Y:S01]  /*1550*/  @P3 LDC.64 R56, c[0x0][0x438] ;  /* 0x00010e00ff383b82 */ /* 0x000e620000000a00 */
[----:B0-----:R-:W-:-:S05]  /*1560*/  @P2 IMAD.WIDE.U32 R52, R54, 0x10, R52 ;  /* 0x0000001036342825 */ /* 0x001fca00078e0034 */
[----:B------:R0:W5:Y:S01]  /*1570*/  @P2 LDG.E.128 R12, desc[UR20][R52.64] ;  /* 0x00000014340c2981 */ /* 0x000162000c1e1d00 */
[----:B------:R-:W-:Y:S01]  /*1580*/  @P2 IADD3 R54, PT, PT, R54, 0x80, RZ ;  /* 0x0000008036362810 */ /* 0x000fe20007ffe0ff */
[----:B0-----:R-:W0:Y:S04]  /*1590*/  @P1 LDC.64 R52, c[0x0][0x438] ;  /* 0x00010e00ff341b82 */ /* 0x001e280000000a00 */
[----:B0-----:R-:W-:-:S04]  /*15a0*/  @P1 IMAD.WIDE.U32 R52, R54, 0x10, R52 ;  /* 0x0000001036341825 */ /* 0x001fc800078e0034 */
[----:B------:R-:W-:Y:S01]  /*15b0*/  @P1 VIADD R54, R54, 0x80 ;  /* 0x0000008036361836 */ /* 0x000fe20000000000 */
[----:B------:R-:W5:Y:S03]  /*15c0*/  @P1 LDG.E.128 R40, desc[UR20][R52.64] ;  /* 0x0000001434281981 */ /* 0x000f66000c1e1d00 */
[----:B-1----:R-:W-:Y:S02]  /*15d0*/  @P3 IMAD.WIDE.U32 R56, R54, 0x10, R56 ;  /* 0x0000001036383825 */ /* 0x002fe400078e0038 */
[----:B------:R-:W0:Y:S03]  /*15e0*/  @P2 LDC.64 R54, c[0x0][0x3b0] ;  /* 0x0000ec00ff362b82 */ /* 0x000e260000000a00 */
[----:B------:R-:W5:Y:S01]  /*15f0*/  @P3 LDG.E.128 R44, desc[UR20][R56.64] ;  /* 0x00000014382c3981 */ /* 0x000f62000c1e1d00 */
[----:B0-----:R-:W-:-:S05]  /*1600*/  @P2 IMAD.WIDE.U32 R54, R58, 0x4, R54 ;  /* 0x000000043a362825 */ /* 0x001fca00078e0036 */
[----:B------:R0:W5:Y:S01]  /*1610*/  @P2 LDG.E R3, desc[UR20][R54.64] ;  /* 0x0000001436032981 */ /* 0x000162000c1e1900 */
[----:B------:R-:W-:Y:S01]  /*1620*/  @P2 IADD3 R58, PT, PT, R58, 0x80, RZ ;  /* 0x000000803a3a2810 */ /* 0x000fe20007ffe0ff */
[----:B0-----:R-:W0:Y:S04]  /*1630*/  @P1 LDC.64 R54, c[0x0][0x3b0] ;  /* 0x0000ec00ff361b82 */ /* 0x001e280000000a00 */
[----:B0-----:R-:W-:-:S05]  /*1640*/  @P1 IMAD.WIDE.U32 R54, R58, 0x4, R54 ;  /* 0x000000043a361825 */ /* 0x001fca00078e0036 */
[----:B------:R0:W5:Y:S01]  /*1650*/  @P1 LDG.E R4, desc[UR20][R54.64] ;  /* 0x0000001436041981 */ /* 0x000162000c1e1900 */
[----:B------:R-:W-:Y:S01]  /*1660*/  @P1 VIADD R58, R58, 0x80 ;  /* 0x000000803a3a1836 */ /* 0x000fe20000000000 */
[----:B0-----:R-:W0:Y:S03]  /*1670*/  @P3 LDC.64 R54, c[0x0][0x3b0] ;  /* 0x0000ec00ff363b82 */ /* 0x001e260000000a00 */
[----:B0-----:R-:W-:-:S05]  /*1680*/  @P3 IMAD.WIDE.U32 R54, R58, 0x4, R54 ;  /* 0x000000043a363825 */ /* 0x001fca00078e0036 */
[----:B------:R0:W5:Y:S01]  /*1690*/  @P3 LDG.E R5, desc[UR20][R54.64] ;  /* 0x0000001436053981 */ /* 0x000162000c1e1900 */
[----:B------:R-:W-:Y:S01]  /*16a0*/  MOV R73, RZ ;  /* 0x000000ff00497202 */ /* 0x000fe20000000f00 */
[----:B------:R-:W-:-:S07]  /*16b0*/  IMAD.MOV.U32 R74, RZ, RZ, RZ ;  /* 0x000000ffff4a7224 */ /* 0x000fce00078e00ff */
.L_x_4359:
[----:B------:R-:W-:Y:S05]  /*16c0*/  BSYNC.RECONVERGENT B0 ;  /* 0x0000000000007941 */ /* 0x000fea0003800200 */
.L_x_4353:
[----:B------:R-:W2:Y:S01]  /*16d0*/  SHFL.DOWN PT, R52, R73, 0x10, 0x1f ;  /* 0x0a001f0049347f89 */ /* 0x000ea200000e0000 */
[----:B------:R-:W-:Y:S01]  /*16e0*/  LOP3.LUT P0, RZ, R92, 0x1f, RZ, 0xc0, !PT ;  /* 0x0000001f5cff7812 */ /* 0x000fe2000780c0ff */
[----:B------:R-:W-:Y:S02]  /*16f0*/  BSSY.RECONVERGENT B0, `(.L_x_4361) ;  /* 0x000001e000007945 */ /* 0x000fe40003800200 */
[----:B------:R-:W3:Y:S01]  /*1700*/  SHFL.DOWN PT, R53, R74, 0x10, 0x1f ;  /* 0x0a001f004a357f89 */ /* 0x000ee200000e0000 */
[----:B--2---:R-:W-:Y:S01]  /*1710*/  FADD.FTZ R52, R52, R73 ;  /* 0x0000004934347221 */ /* 0x004fe20000010000 */
[----:B---3--:R-:W-:-:S04]  /*1720*/  FADD.FTZ R53, R53, R74 ;  /* 0x0000004a35357221 */ /* 0x008fc80000010000 */
[----:B0-----:R-:W0:Y:S04]  /*1730*/  SHFL.DOWN PT, R55, R52, 0x8, 0x1f ;  /* 0x09001f0034377f89 */ /* 0x001e2800000e0000 */
[----:B------:R-:W2:Y:S01]  /*1740*/  SHFL.DOWN PT, R54, R53, 0x8, 0x1f ;  /* 0x09001f0035367f89 */ /* 0x000ea200000e0000 */
[----:B0-----:R-:W-:Y:S01]  /*1750*/  FADD.FTZ R55, R52, R55 ;  /* 0x0000003734377221 */ /* 0x001fe20000010000 */
[----:B--2---:R-:W-:-:S04]  /*1760*/  FADD.FTZ R54, R53, R54 ;  /* 0x0000003635367221 */ /* 0x004fc80000010000 */
[----:B------:R-:W0:Y:S04]  /*1770*/  SHFL.DOWN PT, R56, R55, 0x4, 0x1f ;  /* 0x08801f0037387f89 */ /* 0x000e2800000e0000 */
        /* <DEDUP_REMOVED lines=21> */
.L_x_4362:
[----:B------:R-:W-:Y:S05]  /*18d0*/  BSYNC.RECONVERGENT B0 ;  /* 0x0000000000007941 */ /* 0x000fea0003800200 */
.L_x_4361:
        /* <DEDUP_REMOVED lines=9> */
[----:B------:R-:W-:-:S09]  /*1970*/  @!UP1 UIADD3 UR8, UPT, UPT, UR7, 0x1800, URZ ;  /* 0x0000180007089890 */ /* 0x000fd2000fffe0ff */
[----:B0-----:R-:W0:Y:S01]  /*1980*/  LDS.128 R52, [UR8] ;  /* 0x00000008ff347984 */ /* 0x001e220008000c00 */
[----:B------:R-:W-:Y:S02]  /*1990*/  UIADD3 UR8, UPT, UPT, UR7, 0x1830, URZ ;  /* 0x0000183007087890 */ /* 0x000fe4000fffe0ff */
[----:B------:R-:W-:Y:S01]  /*19a0*/  @!UP1 UIADD3 UR8, UPT, UPT, UR7, 0x1810, URZ ;  /* 0x0000181007089890 */ /* 0x000fe2000fffe0ff */
[----:B0-----:R-:W-:Y:S01]  /*19b0*/  FADD.FTZ R56, RZ, R53 ;  /* 0x00000035ff387221 */ /* 0x001fe20000010000 */
[----:B------:R-:W-:Y:S01]  /*19c0*/  FADD.FTZ R53, RZ, R52 ;  /* 0x00000034ff357221 */ /* 0x000fe20000010000 */
[----:B------:R-:W-:Y:S02]  /*19d0*/  IMAD.MOV.U32 R52, RZ, RZ, RZ ;  /* 0x000000ffff347224 */ /* 0x000fe400078e00ff */
[----:B------:R-:W-:Y:S01]  /*19e0*/  FADD.FTZ R55, R55, R56 ;  /* 0x0000003837377221 */ /* 0x000fe20000010000 */
[----:B------:R-:W-:-:S03]  /*19f0*/  FADD.FTZ R53, R54, R53 ;  /* 0x0000003536357221 */ /* 0x000fc60000010000 */
[----:B------:R-:W0:Y:S02]  /*1a00*/  LDS.128 R56, [UR8] ;  /* 0x00000008ff387984 */ /* 0x000e240008000c00 */
[----:B0-----:R-:W-:Y:S01]  /*1a10*/  FADD.FTZ R74, R55, R57 ;  /* 0x00000039374a7221 */ /* 0x001fe20000010000 */
[----:B------:R-:W-:Y:S01]  /*1a20*/  FADD.FTZ R53, R53, R56 ;  /* 0x0000003835357221 */ /* 0x000fe20000010000 */
[----:B------:R-:W-:Y:S02]  /*1a30*/  @P4 SHF.R.S32.HI R55, RZ, 0x1f, R72 ;  /* 0x0000001fff374819 */ /* 0x000fe40000011448 */
[----:B------:R-:W-:Y:S01]  /*1a40*/  FADD.FTZ R59, R59, R74 ;  /* 0x0000004a3b3b7221 */ /* 0x000fe20000010000 */
[----:B------:R-:W-:Y:S01]  /*1a50*/  FADD.FTZ R53, R58, R53 ;  /* 0x000000353a357221 */ /* 0x000fe20000010000 */
[----:B------:R-:W-:Y:S02]  /*1a60*/  @P4 LEA.HI R55, R55, R72, RZ, 0x2 ;  /* 0x0000004837374211 */ /* 0x000fe400078f10ff */
[----:B------:R-:W-:Y:S01]  /*1a70*/  FMUL.FTZ R59, R59, UR30 ;  /* 0x0000001e3b3b7c20 */ /* 0x000fe20008410000 */
[----:B------:R-:W-:Y:S01]  /*1a80*/  FMUL.FTZ R54, R53, UR30 ;  /* 0x0000001e35367c20 */ /* 0x000fe20008410000 */
[----:B------:R-:W-:-:S02]  /*1a90*/  @P4 LEA.HI.SX32 R52, R55, R92, 0x1e ;  /* 0x0000005c37344211 */ /* 0x000fc400078ff2ff */
[----:B------:R-:W-:Y:S02]  /*1aa0*/  MOV R53, R71 ;  /* 0x0000004700357202 */ /* 0x000fe40000000f00 */
        /* <DEDUP_REMOVED lines=21> */
.L_x_4367:
        /* <DEDUP_REMOVED lines=12> */
.L_x_4368:
        /* <DEDUP_REMOVED lines=12> */
.L_x_4369:
        /* <DEDUP_REMOVED lines=13> */
.L_x_4366:
[----:B------:R-:W0:Y:S01]  /*1e50*/  @P4 LDC.64 R50, c[0x0][0x408] ;  /* 0x00010200ff324b82 */ /* 0x000e220000000a00 */
[--C-:B------:R-:W-:Y:S01]  /*1e60*/  FFMA.FTZ R49, R0, UR7, R54.reuse ;  /* 0x0000000700317c23 */ /* 0x100fe20008010036 */
[----:B------:R-:W-:Y:S02]  /*1e70*/  ISETP.LT.AND P0, PT, RZ, UR32, PT ;  /* 0x00000020ff007c0c */ /* 0x000fe4000bf01270 */
[----:B-----5:R-:W-:Y:S01]  /*1e80*/  @P4 LOP3.LUT P5, RZ, R3, 0xff, RZ, 0xc0, !PT ;  /* 0x000000ff03ff4812 */ /* 0x020fe200078ac0ff */
[----:B------:R-:W-:Y:S01]  /*1e90*/  FADD.FTZ R48, R10, -R49 ;  /* 0x800000310a307221 */ /* 0x000fe20000010000 */
[----:B------:R-:W-:Y:S01]  /*1ea0*/  FFMA.FTZ R49, R11, UR7, R54 ;  /* 0x000000070b317c23 */ /* 0x000fe20008010036 */
[----:B------:R-:W-:Y:S01]  /*1eb0*/  @P4 LOP3.LUT P6, RZ, R3, 0xff0000, RZ, 0xc0, !PT ;  /* 0x00ff000003ff4812 */ /* 0x000fe200078cc0ff */
[----:B------:R-:W1:Y:S01]  /*1ec0*/  @P4 LDC.64 R56, c[0x0][0x408] ;  /* 0x00010200ff384b82 */ /* 0x000e620000000a00 */
[----:B------:R-:W-:Y:S01]  /*1ed0*/  FMUL.FTZ R48, R48, UR31 ;  /* 0x0000001f30307c20 */ /* 0x000fe20008410000 */
[----:B------:R-:W-:-:S04]  /*1ee0*/  FADD.FTZ R49, R84, -R49 ;  /* 0x8000003154317221 */ /* 0x000fc80000010000 */
[----:B------:R-:W-:Y:S01]  /*1ef0*/  FSEL R48, R48, RZ, P0 ;  /* 0x000000ff30307208 */ /* 0x000fe20000000000 */
[----:B------:R-:W-:Y:S01]  /*1f00*/  FMUL.FTZ R49, R49, UR31 ;  /* 0x0000001f31317c20 */ /* 0x000fe20008410000 */
[----:B------:R-:W2:Y:S04]  /*1f10*/  @P4 LDC.64 R58, c[0x0][0x408] ;  /* 0x00010200ff3a4b82 */ /* 0x000ea80000000a00 */
[----:B------:R-:W-:Y:S01]  /*1f20*/  FSEL R49, R49, RZ, P0 ;  /* 0x000000ff31317208 */ /* 0x000fe20000000000 */
[----:B0-----:R-:W-:-:S04]  /*1f30*/  @P4 FMUL.FTZ R51, R48, R51 ;  /* 0x0000003330334220 */ /* 0x001fc80000410000 */
[----:B------:R-:W-:Y:S01]  /*1f40*/  @P4 FMUL.FTZ R51, R51, R50 ;  /* 0x0000003233334220 */ /* 0x000fe20000410000 */
[----:B------:R-:W-:Y:S01]  /*1f50*/  FFMA.FTZ R50, R62, UR7, R54 ;  /* 0x000000073e327c23 */ /* 0x000fe20008010036 */
[----:B-1----:R-:W-:-:S03]  /*1f60*/  @P4 FMUL.FTZ R57, R49, R57 ;  /* 0x0000003931394220 */ /* 0x002fc60000410000 */
[----:B------:R-:W-:Y:S01]  /*1f70*/  FADD.FTZ R50, R83, -R50 ;  /* 0x8000003253327221 */ /* 0x000fe20000010000 */
[----:B------:R-:W-:Y:S01]  /*1f80*/  @P4 FSEL R51, R51, RZ, P5 ;  /* 0x000000ff33334208 */ /* 0x000fe20002800000 */
[----:B------:R-:W-:Y:S02]  /*1f90*/  @P4 FMUL.FTZ R56, R57, R56 ;  /* 0x0000003839384220 */ /* 0x000fe40000410000 */
[----:B------:R-:W-:Y:S01]  /*1fa0*/  FMUL.FTZ R50, R50, UR31 ;  /* 0x0000001f32327c20 */ /* 0x000fe20008410000 */
[----:B------:R-:W-:Y:S02]  /*1fb0*/  @P4 F2FP.F16.F32.PACK_AB R51, RZ, R51 ;  /* 0x00000033ff33423e */ /* 0x000fe400000000ff */
[----:B------:R-:W-:Y:S02]  /*1fc0*/  @P4 LOP3.LUT P5, RZ, R3, 0xff00, RZ, 0xc0, !PT ;  /* 0x0000ff0003ff4812 */ /* 0x000fe400078ac0ff */
[----:B------:R-:W-:Y:S02]  /*1fd0*/  FSEL R50, R50, RZ, P0 ;  /* 0x000000ff32327208 */ /* 0x000fe40000000000 */
[----:B------:R-:W-:Y:S01]  /*1fe0*/  @P4 PRMT R6, R51, 0x7610, R6 ;  /* 0x0000761033064816 */ /* 0x000fe20000000006 */
[----:B------:R-:W-:Y:S01]  /*1ff0*/  FFMA.FTZ R51, R63, UR7, R54 ;  /* 0x000000073f337c23 */ /* 0x000fe20008010036 */
[----:B------:R-:W-:Y:S01]  /*2000*/  @P4 FSEL R56, R56, RZ, P5 ;  /* 0x000000ff38384208 */ /* 0x000fe20002800000 */
[----:B--2---:R-:W-:-:S02]  /*2010*/  @P4 FMUL.FTZ R59, R50, R59 ;  /* 0x0000003b323b4220 */ /* 0x004fc40000410000 */
[----:B------:R-:W-:Y:S01]  /*2020*/  FADD.FTZ R51, R82, -R51 ;  /* 0x8000003352337221 */ /* 0x000fe20000010000 */
[----:B------:R-:W-:Y:S01]  /*2030*/  @P4 F2FP.F16.F32.PACK_AB R56, RZ, R56 ;  /* 0x00000038ff38423e */ /* 0x000fe200000000ff */
[----:B------:R-:W-:Y:S02]  /*2040*/  @P4 FMUL.FTZ R58, R59, R58 ;  /* 0x0000003a3b3a4220 */ /* 0x000fe40000410000 */
[----:B------:R-:W-:Y:S01]  /*2050*/  FMUL.FTZ R51, R51, UR31 ;  /* 0x0000001f33337c20 */ /* 0x000fe20008410000 */
[----:B------:R-:W-:Y:S02]  /*2060*/  @P4 PRMT R7, R56, 0x7610, R7 ;  /* 0x0000761038074816 */ /* 0x000fe40000000007 */
[----:B------:R-:W-:Y:S02]  /*2070*/  @P4 FSEL R58, R58, RZ, P6 ;  /* 0x000000ff3a3a4208 */ /* 0x000fe40003000000 */
[----:B------:R-:W-:Y:S02]  /*2080*/  FSEL R51, R51, RZ, P0 ;  /* 0x000000ff33337208 */ /* 0x000fe40000000000 */
[----:B------:R-:W-:-:S04]  /*2090*/  @P4 F2FP.F16.F32.PACK_AB R58, RZ, R58 ;  /* 0x0000003aff3a423e */ /* 0x000fc800000000ff */
[----:B------:R-:W-:Y:S01]  /*20a0*/  @P4 PRMT R8, R58, 0x7610, R8 ;  /* 0x000076103a084816 */ /* 0x000fe20000000008 */
[----:B------:R-:W-:Y:S06]  /*20b0*/  @!P4 BRA `(.L_x_4370) ;  /* 0x0000000400ecc947 */ /* 0x000fec0003800000 */
[----:B------:R-:W-:Y:S01]  /*20c0*/  FMUL.FTZ R55, R51, UR23 ;  /* 0x0000001733377c20 */ /* 0x000fe20008410000 */
[----:B------:R-:W-:-:S03]  /*20d0*/  ISETP.GE.U32.AND P0, PT, R3, 0x1000000, PT ;  /* 0x010000000300780c */ /* 0x000fc60003f06070 */
[----:B------:R-:W-:-:S05]  /*20e0*/  FMUL.FTZ R55, R55, UR22 ;  /* 0x0000001637377c20 */ /* 0x000fca0008410000 */
[----:B------:R-:W-:-:S04]  /*20f0*/  FSEL R55, R55, RZ, P0 ;  /* 0x000000ff37377208 */ /* 0x000fc80000000000 */
[----:B------:R-:W-:-:S04]  /*2100*/  F2FP.F16.F32.PACK_AB R55, RZ, R55 ;  /* 0x00000037ff37723e */ /* 0x000fc800000000ff */
[----:B------:R-:W-:Y:S01]  /*2110*/  PRMT R9, R55, 0x7610, R9 ;  /* 0x0000761037097816 */ /* 0x000fe20000000009 */
[----:B------:R-:W-:Y:S06]  /*2120*/  BRA `(.L_x_4370) ;  /* 0x0000000400d07947 */ /* 0x000fec0003800000 */
.L_x_4365:
[----:B------:R-:W-:-:S04]  /*2130*/  UISETP.NE.U32.AND UP0, UPT, UR4, URZ, UPT ;  /* 0x000000ff0400728c */ /* 0x000fc8000bf05070 */
[----:B------:R-:W-:-:S09]  /*2140*/  UISETP.NE.AND.EX UP0, UPT, UR5, URZ, UPT, UP0 ;  /* 0x000000ff0500728c */ /* 0x000fd2000bf05300 */
[----:B------:R-:W-:Y:S05]  /*2150*/  BRA.U UP0, `(.L_x_4371) ;  /* 0x0000000100e47547 */ /* 0x000fea000b800000 */
[----:B------:R-:W-:Y:S01]  /*2160*/  PLOP3.LUT P6, PT, PT, PT, UP2, 0x80, 0x8 ;  /* 0x000000000008781c */ /* 0x000fe20003fcf028 */
[----:B------:R-:W0:Y:S01]  /*2170*/  @P4 LDC.64 R58, c[0x0][0x408] ;  /* 0x00010200ff3a4b82 */ /* 0x000e220000000a00 */
[----:B------:R-:W-:Y:S01]  /*2180*/  PLOP3.LUT P5, PT, PT, PT, UP2, 0x80, 0x8 ;  /* 0x000000000008781c */ /* 0x000fe20003faf028 */
[----:B-----5:R-:W-:Y:S01]  /*2190*/  IMAD.MOV.U32 R56, RZ, RZ, R13 ;  /* 0x000000ffff387224 */ /* 0x020fe200078e000d */
[----:B------:R-:W-:-:S09]  /*21a0*/  PLOP3.LUT P0, PT, PT, PT, UP2, 0x80, 0x8 ;  /* 0x000000000008781c */ /* 0x000fd20003f0f028 */
[----:B------:R-:W-:Y:S01]  /*21b0*/  @P6 FFMA.FTZ R55, R11, UR7, R54 ;  /* 0x000000070b376c23 */ /* 0x000fe20008010036 */
[----:B------:R-:W-:-:S03]  /*21c0*/  PLOP3.LUT P6, PT, PT, PT, UP2, 0x80, 0x8 ;  /* 0x000000000008781c */ /* 0x000fc60003fcf028 */
[----:B------:R-:W-:Y:S01]  /*21d0*/  @P5 FADD.FTZ R72, R84, -R55 ;  /* 0x8000003754485221 */ /* 0x000fe20000010000 */
[----:B------:R-:W-:-:S03]  /*21e0*/  PLOP3.LUT P5, PT, PT, PT, UP2, 0x80, 0x8 ;  /* 0x000000000008781c */ /* 0x000fc60003faf028 */
[----:B------:R-:W-:Y:S01]  /*21f0*/  @P0 FFMA.FTZ R56, R72, UR31, R13 ;  /* 0x0000001f48380c23 */ /* 0x000fe2000801000d */
[----:B------:R-:W-:-:S03]  /*2200*/  PLOP3.LUT P0, PT, PT, PT, UP2, 0x80, 0x8 ;  /* 0x000000000008781c */ /* 0x000fc60003f0f028 */
[----:B0-----:R-:W-:Y:S01]  /*2210*/  @P4 FMUL.FTZ R55, R56, R59 ;  /* 0x0000003b38374220 */ /* 0x001fe20000410000 */
[----:B------:R-:W-:Y:S01]  /*2220*/  MOV R59, R14 ;  /* 0x0000000e003b7202 */ /* 0x000fe20000000f00 */
[----:B------:R-:W-:Y:S01]  /*2230*/  @P6 FFMA.FTZ R56, R62, UR7, R54 ;  /* 0x000000073e386c23 */ /* 0x000fe20008010036 */
[----:B------:R-:W-:Y:S01]  /*2240*/  PLOP3.LUT P6, PT, PT, PT, UP2, 0x80, 0x8 ;  /* 0x000000000008781c */ /* 0x000fe20003fcf028 */
[----:B------:R-:W-:Y:S02]  /*2250*/  @P4 FMUL.FTZ R55, R55, R58 ;  /* 0x0000003a37374220 */ /* 0x000fe40000410000 */
[----:B------:R-:W-:Y:S01]  /*2260*/  @P5 FADD.FTZ R71, R83, -R56 ;  /* 0x8000003853475221 */ /* 0x000fe20000010000 */
[----:B------:R-:W-:Y:S01]  /*2270*/  PLOP3.LUT P5, PT, PT, PT, UP2, 0x80, 0x8 ;  /* 0x000000000008781c */ /* 0x000fe20003faf028 */
[----:B------:R-:W0:Y:S02]  /*2280*/  @P4 LDC.64 R56, c[0x0][0x408] ;  /* 0x00010200ff384b82 */ /* 0x000e240000000a00 */
[----:B------:R-:W-:Y:S01]  /*2290*/  @P0 FFMA.FTZ R59, R71, UR31, R14 ;  /* 0x0000001f473b0c23 */ /* 0x000fe2000801000e */
[----:B------:R-:W-:-:S05]  /*22a0*/  PLOP3.LUT P0, PT, PT, PT, UP2, 0x80, 0x8 ;  /* 0x000000000008781c */ /* 0x000fca0003f0f028 */
[----:B------:R-:W-:Y:S01]  /*22b0*/  @P6 FFMA.FTZ R71, R0, UR7, R54 ;  /* 0x0000000700476c23 */ /* 0x000fe20008010036 */
[----:B------:R-:W-:-:S03]  /*22c0*/  @P4 LOP3.LUT P6, RZ, R3, 0xff0000, RZ, 0xc0, !PT ;  /* 0x00ff000003ff4812 */ /* 0x000fc600078cc0ff */
[----:B------:R-:W-:Y:S01]  /*22d0*/  @P5 FADD.FTZ R58, R10, -R71 ;  /* 0x800000470a3a5221 */ /* 0x000fe20000010000 */
[--C-:B------:R-:W-:Y:S01]  /*22e0*/  IMAD.MOV.U32 R71, RZ, RZ, R12.reuse ;  /* 0x000000ffff477224 */ /* 0x100fe200078e000c */
[C---:B------:R-:W-:Y:S02]  /*22f0*/  @P4 LOP3.LUT P5, RZ, R3.reuse, 0xff00, RZ, 0xc0, !PT ;  /* 0x0000ff0003ff4812 */ /* 0x040fe400078ac0ff */
[----:B------:R-:W-:Y:S01]  /*2300*/  @P0 FFMA.FTZ R71, R58, UR31, R12 ;  /* 0x0000001f3a470c23 */ /* 0x000fe2000801000c */
[----:B------:R-:W-:Y:S02]  /*2310*/  @P4 LOP3.LUT P0, RZ, R3, 0xff, RZ, 0xc0, !PT ;  /* 0x000000ff03ff4812 */ /* 0x000fe4000780c0ff */
[----:B------:R-:W-:-:S04]  /*2320*/  @P4 FSEL R55, R55, RZ, P5 ;  /* 0x000000ff37374208 */ /* 0x000fc80002800000 */
[----:B------:R-:W-:Y:S01]  /*2330*/  @P4 F2FP.F16.F32.PACK_AB R55, RZ, R55 ;  /* 0x00000037ff37423e */ /* 0x000fe200000000ff */
[----:B0-----:R-:W-:Y:S02]  /*2340*/  @P4 FMUL.FTZ R57, R59, R57 ;  /* 0x000000393b394220 */ /* 0x001fe40000410000 */
[----:B------:R-:W0:Y:S01]  /*2350*/  @P4 LDC.64 R58, c[0x0][0x408] ;  /* 0x00010200ff3a4b82 */ /* 0x000e220000000a00 */
[----:B------:R-:W-:Y:S01]  /*2360*/  @P4 PRMT R7, R55, 0x7610, R7 ;  /* 0x0000761037074816 */ /* 0x000fe20000000007 */
[----:B------:R-:W-:-:S05]  /*2370*/  @P4 FMUL.FTZ R56, R57, R56 ;  /* 0x0000003839384220 */ /* 0x000fca0000410000 */
[----:B------:R-:W-:-:S04]  /*2380*/  @P4 FSEL R56, R56, RZ, P6 ;  /* 0x000000ff38384208 */ /* 0x000fc80003000000 */
[----:B------:R-:W-:-:S04]  /*2390*/  @P4 F2FP.F16.F32.PACK_AB R56, RZ, R56 ;  /* 0x00000038ff38423e */ /* 0x000fc800000000ff */
[----:B------:R-:W-:Y:S01]  /*23a0*/  @P4 PRMT R8, R56, 0x7610, R8 ;  /* 0x0000761038084816 */ /* 0x000fe20000000008 */
[----:B0-----:R-:W-:-:S04]  /*23b0*/  @P4 FMUL.FTZ R59, R71, R59 ;  /* 0x0000003b473b4220 */ /* 0x001fc80000410000 */
[----:B------:R-:W-:-:S05]  /*23c0*/  @P4 FMUL.FTZ R58, R59, R58 ;  /* 0x0000003a3b3a4220 */ /* 0x000fca0000410000 */
[----:B------:R-:W-:-:S04]  /*23d0*/  @P4 FSEL R58, R58, RZ, P0 ;  /* 0x000000ff3a3a4208 */ /* 0x000fc80000000000 */
[----:B------:R-:W-:-:S04]  /*23e0*/  @P4 F2FP.F16.F32.PACK_AB R58, RZ, R58 ;  /* 0x0000003aff3a423e */ /* 0x000fc800000000ff */
        /* <DEDUP_REMOVED lines=13> */
[----:B------:R-:W-:-:S04]  /*24c0*/  F2FP.F16.F32.PACK_AB R55, RZ, R55 ;  /* 0x00000037ff37723e */ /* 0x000fc800000000ff */
[----:B------:R-:W-:Y:S01]  /*24d0*/  PRMT R9, R55, 0x7610, R9 ;  /* 0x0000761037097816 */ /* 0x000fe20000000009 */
[----:B------:R-:W-:Y:S06]  /*24e0*/  BRA `(.L_x_4370) ;  /* 0x0000000000e07947 */ /* 0x000fec0003800000 */
.L_x_4371:
[----:B------:R-:W-:Y:S01]  /*24f0*/  PLOP3.LUT P0, PT, PT, PT, UP2, 0x80, 0x8 ;  /* 0x000000000008781c */ /* 0x000fe20003f0f028 */
[----:B------:R-:W0:Y:S01]  /*2500*/  @P4 LDC.64 R56, c[0x0][0x408] ;  /* 0x00010200ff384b82 */ /* 0x000e220000000a00 */
[----:B------:R-:W-:Y:S02]  /*2510*/  PLOP3.LUT P5, PT, PT, PT, UP2, 0x80, 0x8 ;  /* 0x000000000008781c */ /* 0x000fe40003faf028 */
[----:B------:R-:W-:-:S05]  /*2520*/  PLOP3.LUT P6, PT, PT, PT, UP2, 0x80, 0x8 ;  /* 0x000000000008781c */ /* 0x000fca0003fcf028 */
[----:B------:R-:W1:Y:S04]  /*2530*/  @P4 LDC.64 R58, c[0x0][0x408] ;  /* 0x00010200ff3a4b82 */ /* 0x000e680000000a00 */
[----:B------:R-:W-:Y:S01]  /*2540*/  @P0 FFMA.FTZ R49, R11, UR7, R54 ;  /* 0x000000070b310c23 */ /* 0x000fe20008010036 */
[----:B------:R-:W-:-:S03]  /*2550*/  PLOP3.LUT P0, PT, PT, PT, UP2, 0x80, 0x8 ;  /* 0x000000000008781c */ /* 0x000fc60003f0f028 */
[----:B------:R-:W-:Y:S01]  /*2560*/  @P5 FADD.FTZ R48, R84, -R49 ;  /* 0x8000003154305221 */ /* 0x000fe20000010000 */
[----:B------:R-:W-:Y:S01]  /*2570*/  PLOP3.LUT P5, PT, PT, PT, UP2, 0x80, 0x8 ;  /* 0x000000000008781c */ /* 0x000fe20003faf028 */
[--C-:B-----5:R-:W-:Y:S02]  /*2580*/  IMAD.MOV.U32 R49, RZ, RZ, R13.reuse ;  /* 0x000000ffff317224 */ /* 0x120fe400078e000d */
[----:B------:R-:W-:Y:S01]  /*2590*/  @P6 FFMA.FTZ R49, R48, UR31, R13 ;  /* 0x0000001f30316c23 */ /* 0x000fe2000801000d */
[----:B------:R-:W-:-:S05]  /*25a0*/  PLOP3.LUT P6, PT, PT, PT, UP2, 0x80, 0x8 ;  /* 0x000000000008781c */ /* 0x000fca0003fcf028 */
[----:B------:R-:W-:Y:S01]  /*25b0*/  @P0 FFMA.FTZ R48, R62, UR7, R54 ;  /* 0x000000073e300c23 */ /* 0x000fe20008010036 */
[----:B------:R-:W-:-:S03]  /*25c0*/  PLOP3.LUT P0, PT, PT, PT, UP2, 0x80, 0x8 ;  /* 0x000000000008781c */ /* 0x000fc60003f0f028 */
[----:B------:R-:W-:Y:S01]  /*25d0*/  @P5 FFMA.FTZ R51, R63, UR7, R54 ;  /* 0x000000073f335c23 */ /* 0x000fe20008010036 */
[----:B------:R-:W-:-:S03]  /*25e0*/  PLOP3.LUT P5, PT, PT, PT, UP2, 0x80, 0x8 ;  /* 0x000000000008781c */ /* 0x000fc60003faf028 */
[----:B------:R-:W-:Y:S01]  /*25f0*/  @P6 FADD.FTZ R50, R82, -R51 ;  /* 0x8000003352326221 */ /* 0x000fe20000010000 */
[----:B------:R-:W-:Y:S02]  /*2600*/  PLOP3.LUT P6, PT, PT, PT, UP2, 0x80, 0x8 ;  /* 0x000000000008781c */ /* 0x000fe40003fcf028 */
[----:B------:R-:W-:-:S03]  /*2610*/  MOV R51, R15 ;  /* 0x0000000f00337202 */ /* 0x000fc60000000f00 */
[----:B------:R-:W-:Y:S01]  /*2620*/  @P0 FADD.FTZ R55, R83, -R48 ;  /* 0x8000003053370221 */ /* 0x000fe20000010000 */
[----:B------:R-:W-:Y:S02]  /*2630*/  PLOP3.LUT P0, PT, PT, PT, UP2, 0x80, 0x8 ;  /* 0x000000000008781c */ /* 0x000fe40003f0f028 */
[----:B------:R-:W-:Y:S01]  /*2640*/  MOV R48, R12 ;  /* 0x0000000c00307202 */ /* 0x000fe20000000f00 */
[----:B------:R-:W-:Y:S01]  /*2650*/  @P5 FFMA.FTZ R51, R50, UR31, R15 ;  /* 0x0000001f32335c23 */ /* 0x000fe2000801000f */
[----:B------:R-:W-:Y:S01]  /*2660*/  PLOP3.LUT P5, PT, PT, PT, UP2, 0x80, 0x8 ;  /* 0x000000000008781c */ /* 0x000fe20003faf028 */
[--C-:B------:R-:W-:Y:S02]  /*2670*/  IMAD.MOV.U32 R50, RZ, RZ, R14.reuse ;  /* 0x000000ffff327224 */ /* 0x100fe400078e000e */
[----:B------:R-:W-:Y:S01]  /*2680*/  @P6 FFMA.FTZ R50, R55, UR31, R14 ;  /* 0x0000001f37326c23 */ /* 0x000fe2000801000e */
[----:B------:R-:W-:Y:S01]  /*2690*/  PLOP3.LUT P6, PT, PT, PT, UP2, 0x80, 0x8 ;  /* 0x000000000008781c */ /* 0x000fe20003fcf028 */
[----:B0-----:R-:W-:-:S02]  /*26a0*/  @P4 FMUL.FTZ R55, R49, R57 ;  /* 0x0000003931374220 */ /* 0x001fc40000410000 */
[----:B-1----:R-:W-:Y:S02]  /*26b0*/  @P4 FMUL.FTZ R59, R50, R59 ;  /* 0x0000003b323b4220 */ /* 0x002fe40000410000 */
[----:B------:R-:W-:Y:S01]  /*26c0*/  @P0 FFMA.FTZ R57, R0, UR7, R54 ;  /* 0x0000000700390c23 */ /* 0x000fe20008010036 */
[----:B------:R-:W-:Y:S01]  /*26d0*/  @P4 FMUL.FTZ R55, R55, R56 ;  /* 0x0000003837374220 */ /* 0x000fe20000410000 */
[----:B------:R-:W-:Y:S01]  /*26e0*/  @P4 FMUL.FTZ R71, R59, R58 ;  /* 0x0000003a3b474220 */ /* 0x000fe20000410000 */
[C---:B------:R-:W-:Y:S01]  /*26f0*/  @P4 LOP3.LUT P0, RZ, R3.reuse, 0xff00, RZ, 0xc0, !PT ;  /* 0x0000ff0003ff4812 */ /* 0x040fe2000780c0ff */
[----:B------:R-:W-:Y:S01]  /*2700*/  @P5 FADD.FTZ R57, R10, -R57 ;  /* 0x800000390a395221 */ /* 0x000fe20000010000 */
[----:B------:R-:W0:Y:S01]  /*2710*/  @P4 LDC.64 R58, c[0x0][0x408] ;  /* 0x00010200ff3a4b82 */ /* 0x000e220000000a00 */
[----:B------:R-:W-:Y:S02]  /*2720*/  @P4 LOP3.LUT P5, RZ, R3, 0xff0000, RZ, 0xc0, !PT ;  /* 0x00ff000003ff4812 */ /* 0x000fe400078ac0ff */
[----:B------:R-:W-:Y:S01]  /*2730*/  @P6 FFMA.FTZ R48, R57, UR31, R12 ;  /* 0x0000001f39306c23 */ /* 0x000fe2000801000c */
[----:B------:R-:W-:-:S02]  /*2740*/  @P4 FSEL R55, R55, RZ, P0 ;  /* 0x000000ff37374208 */ /* 0x000fc40000000000 */
[----:B------:R-:W-:Y:S02]  /*2750*/  @P4 LOP3.LUT P0, RZ, R3, 0xff, RZ, 0xc0, !PT ;  /* 0x000000ff03ff4812 */ /* 0x000fe4000780c0ff */
[----:B------:R-:W1:Y:S01]  /*2760*/  @P4 LDC.64 R56, c[0x0][0x408] ;  /* 0x00010200ff384b82 */ /* 0x000e620000000a00 */
[----:B------:R-:W-:-:S04]  /*2770*/  @P4 F2FP.F16.F32.PACK_AB R55, RZ, R55 ;  /* 0x00000037ff37423e */ /* 0x000fc800000000ff */
[----:B------:R-:W-:Y:S01]  /*2780*/  @P4 PRMT R7, R55, 0x7610, R7 ;  /* 0x0000761037074816 */ /* 0x000fe20000000007 */
[----:B0-----:R-:W-:-:S04]  /*2790*/  @P4 FMUL.FTZ R59, R48, R59 ;  /* 0x0000003b303b4220 */ /* 0x001fc80000410000 */
[----:B------:R-:W-:Y:S01]  /*27a0*/  @P4 FMUL.FTZ R58, R59, R58 ;  /* 0x0000003a3b3a4220 */ /* 0x000fe20000410000 */
[----:B-1----:R-:W-:-:S04]  /*27b0*/  @P4 FMUL.FTZ R57, R51, R57 ;  /* 0x0000003933394220 */ /* 0x002fc80000410000 */
[----:B------:R-:W-:Y:S01]  /*27c0*/  @P4 FSEL R58, R58, RZ, P0 ;  /* 0x000000ff3a3a4208 */ /* 0x000fe20000000000 */
[----:B------:R-:W-:Y:S01]  /*27d0*/  @P4 FMUL.FTZ R56, R57, R56 ;  /* 0x0000003839384220 */ /* 0x000fe20000410000 */
[----:B------:R-:W-:Y:S02]  /*27e0*/  @P4 FSEL R57, R71, RZ, P5 ;  /* 0x000000ff47394208 */ /* 0x000fe40002800000 */
[----:B------:R-:W-:Y:S02]  /*27f0*/  @P4 ISETP.GE.U32.AND P5, PT, R3, 0x1000000, PT ;  /* 0x010000000300480c */ /* 0x000fe40003fa6070 */
[----:B------:R-:W-:Y:S02]  /*2800*/  @P4 F2FP.F16.F32.PACK_AB R57, RZ, R57 ;  /* 0x00000039ff39423e */ /* 0x000fe400000000ff */
[----:B------:R-:W-:Y:S02]  /*2810*/  @P4 FSEL R56, R56, RZ, P5 ;  /* 0x000000ff38384208 */ /* 0x000fe40002800000 */
[----:B------:R-:W-:-:S02]  /*2820*/  @P4 F2FP.F16.F32.PACK_AB R58, RZ, R58 ;  /* 0x0000003aff3a423e */ /* 0x000fc400000000ff */
[----:B------:R-:W-:Y:S02]  /*2830*/  @P4 F2FP.F16.F32.PACK_AB R56, RZ, R56 ;  /* 0x00000038ff38423e */ /* 0x000fe400000000ff */
[----:B------:R-:W-:Y:S02]  /*2840*/  @P4 PRMT R8, R57, 0x7610, R8 ;  /* 0x0000761039084816 */ /* 0x000fe40000000008 */
[----:B------:R-:W-:Y:S02]  /*2850*/  @P4 PRMT R9, R56, 0x7610, R9 ;  /* 0x0000761038094816 */ /* 0x000fe40000000009 */
[----:B------:R-:W-:-:S07]  /*2860*/  @P4 PRMT R6, R58, 0x7610, R6 ;  /* 0x000076103a064816 */ /* 0x000fce0000000006 */
.L_x_4370:
[----:B------:R-:W-:-:S04]  /*2870*/  ISETP.NE.U32.AND P0, PT, RZ, UR4, PT ;  /* 0x00000004ff007c0c */ /* 0x000fc8000bf05070 */
[----:B------:R-:W-:-:S13]  /*2880*/  ISETP.NE.AND.EX P0, PT, RZ, UR5, PT, P0 ;  /* 0x00000005ff007c0c */ /* 0x000fda000bf05300 */
        /* <DEDUP_REMOVED lines=12> */
.L_x_4372:
[----:B------:R-:W-:Y:S01]  /*2950*/  VIADD R53, R53, 0x80 ;  /* 0x0000008035357836 */ /* 0x000fe20000000000 */
[----:B------:R-:W-:-:S07]  /*2960*/  IADD3 R52, PT, PT, R52, 0x80, RZ ;  /* 0x0000008034347810 */ /* 0x000fce0007ffe0ff */
.L_x_4364:
[----:B------:R-:W-:Y:S05]  /*2970*/  BSYNC.RECONVERGENT B0 ;  /* 0x0000000000007941 */ /* 0x000fea0003800200 */
.L_x_4363:
        /* <DEDUP_REMOVED lines=20> */
[----:B------:R-:W-:-:S03]  /*2ac0*/  PLOP3.LUT P5, PT, PT, PT, UP2, 0x80, 0x8 ;  /* 0x000000000008781c */ /* 0x000fc60003faf028 */
[----:B------:R-:W-:Y:S01]  /*2ad0*/  @P6 FFMA.FTZ R48, R64, UR7, R54 ;  /* 0x0000000740306c23 */ /* 0x000fe20008010036 */
[----:B------:R-:W-:Y:S01]  /*2ae0*/  PLOP3.LUT P6, PT, PT, PT, UP2, 0x80, 0x8 ;  /* 0x000000000008781c */ /* 0x000fe20003fcf028 */
[----:B0-----:R-:W-:-:S04]  /*2af0*/  @P4 FMUL.FTZ R57, R49, R57 ;  /* 0x0000003931394220 */ /* 0x001fc80000410000 */
[----:B------:R-:W-:Y:S02]  /*2b00*/  @P4 FMUL.FTZ R55, R57, R56 ;  /* 0x0000003839374220 */ /* 0x000fe40000410000 */
[----:B------:R-:W0:Y:S02]  /*2b10*/  @P4 LDC.64 R56, c[0x0][0x408] ;  /* 0x00010200ff384b82 */ /* 0x000e240000000a00 */
[----:B------:R-:W-:Y:S01]  /*2b20*/  @P5 FADD.FTZ R51, R81, -R48 ;  /* 0x8000003051335221 */ /* 0x000fe20000010000 */
[----:B------:R-:W-:Y:S01]  /*2b30*/  @P4 LOP3.LUT P5, RZ, R4, 0xff00, RZ, 0xc0, !PT ;  /* 0x0000ff0004ff4812 */ /* 0x000fe200078ac0ff */
[----:B------:R-:W-:Y:S02]  /*2b40*/  IMAD.MOV.U32 R48, RZ, RZ, R40 ;  /* 0x000000ffff307224 */ /* 0x000fe400078e0028 */
[----:B------:R-:W-:Y:S01]  /*2b50*/  @P6 FFMA.FTZ R50, R51, UR31, R42 ;  /* 0x0000001f33326c23 */ /* 0x000fe2000801002a */
[----:B------:R-:W-:Y:S02]  /*2b60*/  PLOP3.LUT P6, PT, PT, PT, UP2, 0x80, 0x8 ;  /* 0x000000000008781c */ /* 0x000fe40003fcf028 */
[----:B------:R-:W-:Y:S01]  /*2b70*/  @P4 FSEL R55, R55, RZ, P5 ;  /* 0x000000ff37374208 */ /* 0x000fe20002800000 */
[----:B-1----:R-:W-:Y:S01]  /*2b80*/  @P4 FMUL.FTZ R59, R50, R59 ;  /* 0x0000003b323b4220 */ /* 0x002fe20000410000 */
[----:B------:R-:W-:-:S02]  /*2b90*/  @P4 LOP3.LUT P5, RZ, R4, 0xff0000, RZ, 0xc0, !PT ;  /* 0x00ff000004ff4812 */ /* 0x000fc400078ac0ff */
[----:B------:R-:W-:Y:S01]  /*2ba0*/  @P4 F2FP.F16.F32.PACK_AB R55, RZ, R55 ;  /* 0x00000037ff37423e */ /* 0x000fe200000000ff */
[----:B------:R-:W-:-:S03]  /*2bb0*/  @P4 FMUL.FTZ R51, R59, R58 ;  /* 0x0000003a3b334220 */ /* 0x000fc60000410000 */
[----:B------:R-:W-:Y:S02]  /*2bc0*/  @P4 PRMT R7, R55, 0x7610, R7 ;  /* 0x0000761037074816 */ /* 0x000fe40000000007 */
[----:B------:R-:W-:Y:S01]  /*2bd0*/  @P4 FSEL R51, R51, RZ, P5 ;  /* 0x000000ff33334208 */ /* 0x000fe20002800000 */
[----:B------:R-:W-:Y:S01]  /*2be0*/  @P6 FFMA.FTZ R59, R65, UR7, R54 ;  /* 0x00000007413b6c23 */ /* 0x000fe20008010036 */
[----:B------:R-:W-:Y:S02]  /*2bf0*/  PLOP3.LUT P5, PT, PT, PT, UP2, 0x80, 0x8 ;  /* 0x000000000008781c */ /* 0x000fe40003faf028 */
[----:B------:R-:W-:Y:S02]  /*2c00*/  PLOP3.LUT P6, PT, PT, PT, UP2, 0x80, 0x8 ;  /* 0x000000000008781c */ /* 0x000fe40003fcf028 */
[----:B------:R-:W-:-:S04]  /*2c10*/  @P4 F2FP.F16.F32.PACK_AB R51, RZ, R51 ;  /* 0x00000033ff33423e */ /* 0x000fc800000000ff */
[----:B------:R-:W-:-:S05]  /*2c20*/  @P4 PRMT R8, R51, 0x7610, R8 ;  /* 0x0000761033084816 */ /* 0x000fca0000000008 */
[----:B------:R-:W-:Y:S01]  /*2c30*/  @P5 FFMA.FTZ R71, R60, UR7, R54 ;  /* 0x000000073c475c23 */ /* 0x000fe20008010036 */
[----:B------:R-:W-:-:S03]  /*2c40*/  PLOP3.LUT P5, PT, PT, PT, UP2, 0x80, 0x8 ;  /* 0x000000000008781c */ /* 0x000fc60003faf028 */
[----:B------:R-:W-:Y:S01]  /*2c50*/  @P6 FADD.FTZ R71, R86, -R71 ;  /* 0x8000004756476221 */ /* 0x000fe20000010000 */
[----:B------:R-:W-:-:S09]  /*2c60*/  PLOP3.LUT P6, PT, PT, PT, UP2, 0x80, 0x8 ;  /* 0x000000000008781c */ /* 0x000fd20003fcf028 */
[----:B------:R-:W-:Y:S01]  /*2c70*/  @P5 FFMA.FTZ R48, R71, UR31, R40 ;  /* 0x0000001f47305c23 */ /* 0x000fe20008010028 */
[----:B------:R-:W-:-:S03]  /*2c80*/  PLOP3.LUT P5, PT, PT, PT, UP2, 0x80, 0x8 ;  /* 0x000000000008781c */ /* 0x000fc60003faf028 */
[----:B0-----:R-:W-:Y:S01]  /*2c90*/  @P4 FMUL.FTZ R57, R48, R57 ;  /* 0x0000003930394220 */ /* 0x001fe20000410000 */
[----:B------:R-:W-:Y:S01]  /*2ca0*/  @P6 FADD.FTZ R58, R70, -R59 ;  /* 0x8000003b463a6221 */ /* 0x000fe20000010000 */
[----:B------:R-:W-:Y:S02]  /*2cb0*/  @P4 LOP3.LUT P6, RZ, R4, 0xff, RZ, 0xc0, !PT ;  /* 0x000000ff04ff4812 */ /* 0x000fe400078cc0ff */
[----:B------:R-:W-:Y:S01]  /*2cc0*/  @P4 FMUL.FTZ R57, R57, R56 ;  /* 0x0000003839394220 */ /* 0x000fe20000410000 */
[----:B------:R-:W-:-:S04]  /*2cd0*/  MOV R56, R43 ;  /* 0x0000002b00387202 */ /* 0x000fc80000000f00 */
[----:B------:R-:W-:Y:S01]  /*2ce0*/  @P4 FSEL R57, R57, RZ, P6 ;  /* 0x000000ff39394208 */ /* 0x000fe20003000000 */
[----:B------:R-:W-:-:S03]  /*2cf0*/  @P5 FFMA.FTZ R56, R58, UR31, R43 ;  /* 0x0000001f3a385c23 */ /* 0x000fc6000801002b */
[----:B------:R-:W-:Y:S01]  /*2d00*/  @P4 F2FP.F16.F32.PACK_AB R57, RZ, R57 ;  /* 0x00000039ff39423e */ /* 0x000fe200000000ff */
[----:B------:R-:W-:-:S03]  /*2d10*/  IMAD.MOV.U32 R51, RZ, RZ, R56 ;  /* 0x000000ffff337224 */ /* 0x000fc600078e0038 */
        /* <DEDUP_REMOVED lines=9> */
.L_x_4376:
[----:B------:R-:W-:Y:S01]  /*2db0*/  PLOP3.LUT P5, PT, PT, PT, UP2, 0x80, 0x8 ;  /* 0x000000000008781c */ /* 0x000fe20003faf028 */
[----:B-1----:R-:W1:Y:S01]  /*2dc0*/  @P4 LDC.64 R58, c[0x0][0x408] ;  /* 0x00010200ff3a4b82 */ /* 0x002e620000000a00 */
[----:B------:R-:W-:Y:S01]  /*2dd0*/  PLOP3.LUT P6, PT, PT, PT, UP2, 0x80, 0x8 ;  /* 0x000000000008781c */ /* 0x000fe20003fcf028 */
[----:B-----5:R-:W-:Y:S01]  /*2de0*/  IMAD.MOV.U32 R55, RZ, RZ, R42 ;  /* 0x000000ffff377224 */ /* 0x020fe200078e002a */
[----:B------:R-:W-:Y:S02]  /*2df0*/  MOV R71, R41 ;  /* 0x0000002900477202 */ /* 0x000fe40000000f00 */
[----:B------:R-:W-:-:S07]  /*2e00*/  MOV R72, R40 ;  /* 0x0000002800487202 */ /* 0x000fce0000000f00 */
[----:B0-----:R-:W-:Y:S01]  /*2e10*/  @P5 FFMA.FTZ R56, R61, UR7, R54 ;  /* 0x000000073d385c23 */ /* 0x001fe20008010036 */
[----:B------:R-:W-:-:S03]  /*2e20*/  PLOP3.LUT P5, PT, PT, PT, UP2, 0x80, 0x8 ;  /* 0x000000000008781c */ /* 0x000fc60003faf028 */
[----:B------:R-:W-:Y:S01]  /*2e30*/  @P6 FADD.FTZ R56, R85, -R56 ;  /* 0x8000003855386221 */ /* 0x000fe20000010000 */
[----:B------:R-:W-:-:S09]  /*2e40*/  PLOP3.LUT P6, PT, PT, PT, UP2, 0x80, 0x8 ;  /* 0x000000000008781c */ /* 0x000fd20003fcf028 */
[----:B------:R-:W-:Y:S01]  /*2e50*/  @P5 FFMA.FTZ R71, R56, UR31, R41 ;  /* 0x0000001f38475c23 */ /* 0x000fe20008010029 */
[----:B------:R-:W-:-:S03]  /*2e60*/  PLOP3.LUT P5, PT, PT, PT, UP2, 0x80, 0x8 ;  /* 0x000000000008781c */ /* 0x000fc60003faf028 */
[----:B------:R-:W-:Y:S01]  /*2e70*/  @P6 FFMA.FTZ R56, R64, UR7, R54 ;  /* 0x0000000740386c23 */ /* 0x000fe20008010036 */
[----:B------:R-:W-:Y:S01]  /*2e80*/  PLOP3.LUT P6, PT, PT, PT, UP2, 0x80, 0x8 ;  /* 0x000000000008781c */ /* 0x000fe20003fcf028 */
[----:B-1----:R-:W-:-:S04]  /*2e90*/  @P4 FMUL.FTZ R71, R71, R59 ;  /* 0x0000003b47474220 */ /* 0x002fc80000410000 */
[----:B------:R-:W-:-:S04]  /*2ea0*/  @P4 FMUL.FTZ R71, R71, R58 ;  /* 0x0000003a47474220 */ /* 0x000fc80000410000 */
[----:B------:R-:W-:Y:S01]  /*2eb0*/  @P5 FADD.FTZ R57, R81, -R56 ;  /* 0x8000003851395221 */ /* 0x000fe20000010000 */
[----:B------:R-:W-:-:S03]  /*2ec0*/  PLOP3.LUT P5, PT, PT, PT, UP2, 0x80, 0x8 ;  /* 0x000000000008781c */ /* 0x000fc60003faf028 */
[----:B------:R-:W-:Y:S01]  /*2ed0*/  @P6 FFMA.FTZ R55, R57, UR31, R42 ;  /* 0x0000001f39376c23 */ /* 0x000fe2000801002a */
[----:B------:R-:W-:Y:S01]  /*2ee0*/  PLOP3.LUT P6, PT, PT, PT, UP2, 0x80, 0x8 ;  /* 0x000000000008781c */ /* 0x000fe20003fcf028 */
[----:B------:R-:W0:Y:S08]  /*2ef0*/  @P4 LDC.64 R56, c[0x0][0x408] ;  /* 0x00010200ff384b82 */ /* 0x000e300000000a00 */
[----:B------:R-:W-:Y:S01]  /*2f00*/  @P5 FFMA.FTZ R59, R60, UR7, R54 ;  /* 0x000000073c3b5c23 */ /* 0x000fe20008010036 */
[----:B------:R-:W-:-:S03]  /*2f10*/  PLOP3.LUT P5, PT, PT, PT, UP2, 0x80, 0x8 ;  /* 0x000000000008781c */ /* 0x000fc60003faf028 */
[----:B------:R-:W-:Y:S01]  /*2f20*/  @P6 FADD.FTZ R59, R86, -R59 ;  /* 0x8000003b563b6221 */ /* 0x000fe20000010000 */
[----:B------:R-:W-:-:S04]  /*2f30*/  @P4 LOP3.LUT P6, RZ, R4, 0xff00, RZ, 0xc0, !PT ;  /* 0x0000ff0004ff4812 */ /* 0x000fc800078cc0ff */
[----:B------:R-:W-:Y:S02]  /*2f40*/  @P4 FSEL R71, R71, RZ, P6 ;  /* 0x000000ff47474208 */ /* 0x000fe40003000000 */
[C---:B------:R-:W-:Y:S02]  /*2f50*/  @P4 LOP3.LUT P6, RZ, R4.reuse, 0xff, RZ, 0xc0, !PT ;  /* 0x000000ff04ff4812 */ /* 0x040fe400078cc0ff */
[----:B------:R-:W-:Y:S01]  /*2f60*/  @P4 F2FP.F16.F32.PACK_AB R71, RZ, R71 ;  /* 0x00000047ff47423e */ /* 0x000fe200000000ff */
[----:B------:R-:W-:Y:S01]  /*2f70*/  @P5 FFMA.FTZ R72, R59, UR31, R40 ;  /* 0x0000001f3b485c23 */ /* 0x000fe20008010028 */
[----:B------:R-:W-:Y:S01]  /*2f80*/  @P4 LOP3.LUT P5, RZ, R4, 0xff0000, RZ, 0xc0, !PT ;  /* 0x00ff000004ff4812 */ /* 0x000fe200078ac0ff */
[----:B------:R-:W1:Y:S01]  /*2f90*/  @P4 LDC.64 R58, c[0x0][0x408] ;  /* 0x00010200ff3a4b82 */ /* 0x000e620000000a00 */
[----:B0-----:R-:W-:Y:S01]  /*2fa0*/  @P4 FMUL.FTZ R57, R55, R57 ;  /* 0x0000003937394220 */ /* 0x001fe20000410000 */
[----:B------:R-:W-:-:S03]  /*2fb0*/  @P4 PRMT R7, R71, 0x7610, R7 ;  /* 0x0000761047074816 */ /* 0x000fc60000000007 */
[----:B------:R-:W-:-:S05]  /*2fc0*/  @P4 FMUL.FTZ R56, R57, R56 ;  /* 0x0000003839384220 */ /* 0x000fca0000410000 */
[----:B------:R-:W-:-:S04]  /*2fd0*/  @P4 FSEL R56, R56, RZ, P5 ;  /* 0x000000ff38384208 */ /* 0x000fc80002800000 */
[----:B------:R-:W-:-:S04]  /*2fe0*/  @P4 F2FP.F16.F32.PACK_AB R56, RZ, R56 ;  /* 0x00000038ff38423e */ /* 0x000fc800000000ff */
[----:B------:R-:W-:Y:S01]  /*2ff0*/  @P4 PRMT R8, R56, 0x7610, R8 ;  /* 0x0000761038084816 */ /* 0x000fe20000000008 */
[----:B-1----:R-:W-:-:S04]  /*3000*/  @P4 FMUL.FTZ R59, R72, R59 ;  /* 0x0000003b483b4220 */ /* 0x002fc80000410000 */
[----:B------:R-:W-:-:S05]  /*3010*/  @P4 FMUL.FTZ R58, R59, R58 ;  /* 0x0000003a3b3a4220 */ /* 0x000fca0000410000 */
[----:B------:R-:W-:-:S04]  /*3020*/  @P4 FSEL R58, R58, RZ, P6 ;  /* 0x000000ff3a3a4208 */ /* 0x000fc80003000000 */
[----:B------:R-:W-:-:S04]  /*3030*/  @P4 F2FP.F16.F32.PACK_AB R58, RZ, R58 ;  /* 0x0000003aff3a423e */ /* 0x000fc800000000ff */
        /* <DEDUP_REMOVED lines=13> */
[----:B------:R-:W-:-:S04]  /*3110*/  F2FP.F16.F32.PACK_AB R55, RZ, R55 ;  /* 0x00000037ff37723e */ /* 0x000fc800000000ff */
[----:B------:R-:W-:Y:S01]  /*3120*/  PRMT R9, R55, 0x7610, R9 ;  /* 0x0000761037097816 */ /* 0x000fe20000000009 */
[----:B------:R-:W-:Y:S06]  /*3130*/  BRA `(.L_x_4377) ;  /* 0x0000000400887947 */ /* 0x000fec0003800000 */
.L_x_4375:
[----:B01----:R-:W0:Y:S02]  /*3140*/  LDC.64 R56, c[0x0][0x478] ;  /* 0x00011e00ff387b82 */ /* 0x003e240000000a00 */
[----:B0-----:R-:W-:-:S04]  /*3150*/  ISETP.NE.U32.AND P0, PT, R56, RZ, PT ;  /* 0x000000ff3800720c */ /* 0x001fc80003f05070 */
[----:B------:R-:W-:-:S13]  /*3160*/  ISETP.NE.AND.EX P0, PT, R57, RZ, PT, P0 ;  /* 0x000000ff3900720c */ /* 0x000fda0003f05300 */
[----:B------:R-:W-:Y:S05]  /*3170*/  @!P0 BRA `(.L_x_4378) ;  /* 0x0000000000b88947 */ /* 0x000fea0003800000 */
[----:B------:R-:W0:Y:S01]  /*3180*/  @P4 LDC.64 R50, c[0x0][0x408] ;  /* 0x00010200ff324b82 */ /* 0x000e220000000a00 */
[--C-:B------:R-:W-:Y:S01]  /*3190*/  FFMA.FTZ R49, R60, UR7, R54.reuse ;  /* 0x000000073c317c23 */ /* 0x100fe20008010036 */
[----:B------:R-:W-:Y:S01]  /*31a0*/  ISETP.LT.AND P5, PT, RZ, UR32, PT ;  /* 0x00000020ff007c0c */ /* 0x000fe2000bfa1270 */
[----:B------:R-:W-:Y:S01]  /*31b0*/  FFMA.FTZ R72, R64, UR7, R54 ;  /* 0x0000000740487c23 */ /* 0x000fe20008010036 */
[----:B-----5:R-:W-:Y:S01]  /*31c0*/  @P4 LOP3.LUT P6, RZ, R4, 0xff, RZ, 0xc0, !PT ;  /* 0x000000ff04ff4812 */ /* 0x020fe200078cc0ff */
[----:B------:R-:W-:-:S03]  /*31d0*/  FADD.FTZ R48, R86, -R49 ;  /* 0x8000003156307221 */ /* 0x000fc60000010000 */
[----:B------:R-:W1:Y:S01]  /*31e0*/  @P4 LDC.64 R56, c[0x0][0x408] ;  /* 0x00010200ff384b82 */ /* 0x000e620000000a00 */
[----:B------:R-:W-:-:S05]  /*31f0*/  FMUL.FTZ R48, R48, UR31 ;  /* 0x0000001f30307c20 */ /* 0x000fca0008410000 */
[----:B------:R-:W-:Y:S02]  /*3200*/  FSEL R48, R48, RZ, P5 ;  /* 0x000000ff30307208 */ /* 0x000fe40002800000 */
[----:B------:R-:W2:Y:S03]  /*3210*/  @P4 LDC.64 R58, c[0x0][0x408] ;  /* 0x00010200ff3a4b82 */ /* 0x000ea60000000a00 */
[----:B0-----:R-:W-:-:S04]  /*3220*/  @P4 FMUL.FTZ R51, R48, R51 ;  /* 0x0000003330334220 */ /* 0x001fc80000410000 */
[----:B------:R-:W-:Y:S01]  /*3230*/  @P4 FMUL.FTZ R51, R51, R50 ;  /* 0x0000003233334220 */ /* 0x000fe20000410000 */
[----:B------:R-:W-:-:S04]  /*3240*/  FFMA.FTZ R50, R61, UR7, R54 ;  /* 0x000000073d327c23 */ /* 0x000fc80008010036 */
[----:B------:R-:W-:Y:S01]  /*3250*/  FADD.FTZ R49, R85, -R50 ;  /* 0x8000003255317221 */ /* 0x000fe20000010000 */
[----:B------:R-:W-:Y:S01]  /*3260*/  FADD.FTZ R50, R81, -R72 ;  /* 0x8000004851327221 */ /* 0x000fe20000010000 */
[----:B------:R-:W-:Y:S02]  /*3270*/  @P4 FSEL R51, R51, RZ, P6 ;  /* 0x000000ff33334208 */ /* 0x000fe40003000000 */
[----:B------:R-:W-:Y:S01]  /*3280*/  FMUL.FTZ R49, R49, UR31 ;  /* 0x0000001f31317c20 */ /* 0x000fe20008410000 */
[----:B------:R-:W-:Y:S01]  /*3290*/  FMUL.FTZ R50, R50, UR31 ;  /* 0x0000001f32327c20 */ /* 0x000fe20008410000 */
[----:B------:R-:W-:Y:S02]  /*32a0*/  @P4 F2FP.F16.F32.PACK_AB R51, RZ, R51 ;  /* 0x00000033ff33423e */ /* 0x000fe400000000ff */
[----:B------:R-:W-:Y:S02]  /*32b0*/  @P4 LOP3.LUT P6, RZ, R4, 0xff00, RZ, 0xc0, !PT ;  /* 0x0000ff0004ff4812 */ /* 0x000fe400078cc0ff */
[----:B------:R-:W-:-:S02]  /*32c0*/  FSEL R49, R49, RZ, P5 ;  /* 0x000000ff31317208 */ /* 0x000fc40002800000 */
[----:B------:R-:W-:Y:S02]  /*32d0*/  FSEL R50, R50, RZ, P5 ;  /* 0x000000ff32327208 */ /* 0x000fe40002800000 */
[----:B------:R-:W-:Y:S01]  /*32e0*/  @P4 PRMT R6, R51, 0x7610, R6 ;  /* 0x0000761033064816 */ /* 0x000fe20000000006 */
[----:B-1----:R-:W-:Y:S01]  /*32f0*/  @P4 FMUL.FTZ R57, R49, R57 ;  /* 0x0000003931394220 */ /* 0x002fe20000410000 */
[----:B------:R-:W-:Y:S01]  /*3300*/  FFMA.FTZ R51, R65, UR7, R54 ;  /* 0x0000000741337c23 */ /* 0x000fe20008010036 */
[----:B--2---:R-:W-:Y:S02]  /*3310*/  @P4 FMUL.FTZ R59, R50, R59 ;  /* 0x0000003b323b4220 */ /* 0x004fe40000410000 */
[----:B------:R-:W-:Y:S01]  /*3320*/  @P4 FMUL.FTZ R56, R57, R56 ;  /* 0x0000003839384220 */ /* 0x000fe20000410000 */
[----:B------:R-:W-:Y:S01]  /*3330*/  FADD.FTZ R51, R70, -R51 ;  /* 0x8000003346337221 */ /* 0x000fe20000010000 */
[----:B------:R-:W-:-:S03]  /*3340*/  @P4 FMUL.FTZ R58, R59, R58 ;  /* 0x0000003a3b3a4220 */ /* 0x000fc60000410000 */
[----:B------:R-:W-:Y:S01]  /*3350*/  @P4 FSEL R56, R56, RZ, P6 ;  /* 0x000000ff38384208 */ /* 0x000fe20003000000 */
[----:B------:R-:W-:Y:S01]  /*3360*/  FMUL.FTZ R51, R51, UR31 ;  /* 0x0000001f33337c20 */ /* 0x000fe20008410000 */
[----:B------:R-:W-:Y:S02]  /*3370*/  @P4 LOP3.LUT P6, RZ, R4, 0xff0000, RZ, 0xc0, !PT ;  /* 0x00ff000004ff4812 */ /* 0x000fe400078cc0ff */
[----:B------:R-:W-:Y:S02]  /*3380*/  @P4 F2FP.F16.F32.PACK_AB R56, RZ, R56 ;  /* 0x00000038ff38423e */ /* 0x000fe400000000ff */
[----:B------:R-:W-:Y:S02]  /*3390*/  @P4 FSEL R58, R58, RZ, P6 ;  /* 0x000000ff3a3a4208 */ /* 0x000fe40003000000 */
[----:B------:R-:W-:Y:S02]  /*33a0*/  FSEL R51, R51, RZ, P5 ;  /* 0x000000ff33337208 */ /* 0x000fe40002800000 */
[----:B------:R-:W-:-:S02]  /*33b0*/  @P4 F2FP.F16.F32.PACK_AB R58, RZ, R58 ;  /* 0x0000003aff3a423e */ /* 0x000fc400000000ff */
[----:B------:R-:W-:Y:S02]  /*33c0*/  @P4 PRMT R7, R56, 0x7610, R7 ;  /* 0x0000761038074816 */ /* 0x000fe40000000007 */
        /* <DEDUP_REMOVED lines=9> */
.L_x_4378:
        /* <DEDUP_REMOVED lines=12> */
.L_x_4379:
        /* <DEDUP_REMOVED lines=12> */
.L_x_4380:
        /* <DEDUP_REMOVED lines=12> */
.L_x_4381:
        /* <DEDUP_REMOVED lines=12> */
.L_x_4377:
        /* <DEDUP_REMOVED lines=12> */
.L_x_4382:
[----:B------:R-:W-:Y:S01]  /*3820*/  IADD3 R53, PT, PT, R53, 0x80, RZ ;  /* 0x0000008035357810 */ /* 0x000fe20007ffe0ff */
[----:B------:R-:W-:-:S07]  /*3830*/  VIADD R52, R52, 0x80 ;  /* 0x0000008034347836 */ /* 0x000fce0000000000 */
.L_x_4374:
[----:B------:R-:W-:Y:S05]  /*3840*/  BSYNC.RECONVERGENT B0 ;  /* 0x0000000000007941 */ /* 0x000fea0003800200 */
.L_x_4373:
        /* <DEDUP_REMOVED lines=25> */
[----:B------:R-:W-:Y:S02]  /*39e0*/  @P4 FMUL.FTZ R55, R57, R56 ;  /* 0x0000003839374220 */ /* 0x000fe40000410000 */
[----:B------:R-:W0:Y:S02]  /*39f0*/  @P4 LDC.64 R56, c[0x0][0x408] ;  /* 0x00010200ff384b82 */ /* 0x000e240000000a00 */
[----:B------:R-:W-:Y:S01]  /*3a00*/  @P5 FADD.FTZ R51, R78, -R51 ;  /* 0x800000334e335221 */ /* 0x000fe20000010000 */
[----:B------:R-:W-:-:S03]  /*3a10*/  @P4 LOP3.LUT P5, RZ, R5, 0xff00, RZ, 0xc0, !PT ;  /* 0x0000ff0005ff4812 */ /* 0x000fc600078ac0ff */
[----:B------:R-:W-:Y:S01]  /*3a20*/  @P6 FFMA.FTZ R50, R51, UR31, R46 ;  /* 0x0000001f33326c23 */ /* 0x000fe2000801002e */
[----:B------:R-:W-:Y:S02]  /*3a30*/  PLOP3.LUT P6, PT, PT, PT, UP2, 0x80, 0x8 ;  /* 0x000000000008781c */ /* 0x000fe40003fcf028 */
[----:B------:R-:W-:Y:S01]  /*3a40*/  @P4 FSEL R55, R55, RZ, P5 ;  /* 0x000000ff37374208 */ /* 0x000fe20002800000 */
[----:B-1----:R-:W-:Y:S01]  /*3a50*/  @P4 FMUL.FTZ R59, R50, R59 ;  /* 0x0000003b323b4220 */ /* 0x002fe20000410000 */
[----:B------:R-:W-:Y:S02]  /*3a60*/  @P4 LOP3.LUT P5, RZ, R5, 0xff0000, RZ, 0xc0, !PT ;  /* 0x00ff000005ff4812 */ /* 0x000fe400078ac0ff */
        /* <DEDUP_REMOVED lines=10> */
[----:B------:R-:W-:Y:S01]  /*3b10*/  PLOP3.LUT P5, PT, PT, PT, UP2, 0x80, 0x8 ;  /* 0x000000000008781c */ /* 0x000fe20003faf028 */
[----:B------:R-:W-:Y:S01]  /*3b20*/  @P6 FADD.FTZ R59, R80, -R59 ;  /* 0x8000003b503b6221 */ /* 0x000fe20000010000 */
[----:B------:R-:W-:-:S11]  /*3b30*/  PLOP3.LUT P6, PT, PT, PT, UP2, 0x80, 0x8 ;  /* 0x000000000008781c */ /* 0x000fd60003fcf028 */
[----:B------:R-:W-:Y:S01]  /*3b40*/  @P5 FFMA.FTZ R48, R59, UR31, R44 ;  /* 0x0000001f3b305c23 */ /* 0x000fe2000801002c */
[----:B------:R-:W-:Y:S01]  /*3b50*/  PLOP3.LUT P5, PT, PT, PT, UP2, 0x80, 0x8 ;  /* 0x000000000008781c */ /* 0x000fe20003faf028 */
[----:B------:R-:W-:Y:S01]  /*3b60*/  @P6 FADD.FTZ R58, R77, -R54 ;  /* 0x800000364d3a6221 */ /* 0x000fe20000010000 */
[----:B------:R-:W-:Y:S01]  /*3b70*/  @P4 LOP3.LUT P6, RZ, R5, 0xff, RZ, 0xc0, !PT ;  /* 0x000000ff05ff4812 */ /* 0x000fe200078cc0ff */
[----:B0-----:R-:W-:Y:S01]  /*3b80*/  @P4 FMUL.FTZ R57, R48, R57 ;  /* 0x0000003930394220 */ /* 0x001fe20000410000 */
[----:B------:R-:W-:-:S03]  /*3b90*/  IMAD.MOV.U32 R54, RZ, RZ, R47 ;  /* 0x000000ffff367224 */ /* 0x000fc600078e002f */
[----:B------:R-:W-:-:S05]  /*3ba0*/  @P4 FMUL.FTZ R56, R57, R56 ;  /* 0x0000003839384220 */ /* 0x000fca0000410000 */
[----:B------:R-:W-:Y:S01]  /*3bb0*/  @P4 FSEL R56, R56, RZ, P6 ;  /* 0x000000ff38384208 */ /* 0x000fe20003000000 */
[----:B------:R-:W-:-:S03]  /*3bc0*/  @P5 FFMA.FTZ R54, R58, UR31, R47 ;  /* 0x0000001f3a365c23 */ /* 0x000fc6000801002f */
[----:B------:R-:W-:Y:S02]  /*3bd0*/  @P4 F2FP.F16.F32.PACK_AB R56, RZ, R56 ;  /* 0x00000038ff38423e */ /* 0x000fe400000000ff */
[----:B------:R-:W-:Y:S02]  /*3be0*/  MOV R51, R54 ;  /* 0x0000003600337202 */ /* 0x000fe40000000f00 */
        /* <DEDUP_REMOVED lines=9> */
.L_x_4386:
[----:B------:R-:W-:Y:S01]  /*3c80*/  PLOP3.LUT P5, PT, PT, PT, UP2, 0x80, 0x8 ;  /* 0x000000000008781c */ /* 0x000fe20003faf028 */
[----:B-----5:R-:W-:Y:S01]  /*3c90*/  IMAD.MOV.U32 R71, RZ, RZ, R45 ;  /* 0x000000ffff477224 */ /* 0x020fe200078e002d */
[----:B------:R-:W-:Y:S01]  /*3ca0*/  PLOP3.LUT P6, PT, PT, PT, UP2, 0x80, 0x8 ;  /* 0x000000000008781c */ /* 0x000fe20003fcf028 */
[----:B-1----:R-:W1:Y:S01]  /*3cb0*/  @P4 LDC.64 R58, c[0x0][0x408] ;  /* 0x00010200ff3a4b82 */ /* 0x002e620000000a00 */
[----:B------:R-:W-:-:S09]  /*3cc0*/  IMAD.MOV.U32 R72, RZ, RZ, R44 ;  /* 0x000000ffff487224 */ /* 0x000fd200078e002c */
        /* <DEDUP_REMOVED lines=11> */
[----:B------:R-:W-:Y:S02]  /*3d80*/  PLOP3.LUT P5, PT, PT, PT, UP2, 0x80, 0x8 ;  /* 0x000000000008781c */ /* 0x000fe40003faf028 */
[----:B------:R-:W-:Y:S01]  /*3d90*/  MOV R55, R46 ;  /* 0x0000002e00377202 */ /* 0x000fe20000000f00 */
        /* <DEDUP_REMOVED lines=8> */
[----:B------:R-:W-:Y:S02]  /*3e20*/  @P4 LOP3.LUT P6, RZ, R5, 0xff, RZ, 0xc0, !PT ;  /* 0x000000ff05ff4812 */ /* 0x000fe400078cc0ff */
        /* <DEDUP_REMOVED lines=16> */
[----:B------:R-:W-:Y:S02]  /*3f30*/  PLOP3.LUT P6, PT, PT, PT, UP2, 0x80, 0x8 ;  /* 0x000000000008781c */ /* 0x000fe40003fcf028 */
[----:B------:R-:W-:-:S11]  /*3f40*/  PLOP3.LUT P5, PT, PT, PT, UP2, 0x80, 0x8 ;  /* 0x000000000008781c */ /* 0x000fd60003faf028 */
[----:B------:R-:W-:Y:S01]  /*3f50*/  @P6 FFMA.FTZ R56, R69, UR7, R54 ;  /* 0x0000000745386c23 */ /* 0x000fe20008010036 */
[----:B------:R-:W-:Y:S02]  /*3f60*/  PLOP3.LUT P6, PT, PT, PT, UP2, 0x80, 0x8 ;  /* 0x000000000008781c */ /* 0x000fe40003fcf028 */
[----:B------:R-:W-:Y:S01]  /*3f70*/  MOV R54, R47 ;  /* 0x0000002f00367202 */ /* 0x000fe20000000f00 */
        /* <DEDUP_REMOVED lines=9> */
.L_x_4385:
        /* <DEDUP_REMOVED lines=16> */
[--C-:B------:R-:W-:Y:S01]  /*4110*/  FFMA.FTZ R50, R67, UR7, R54.reuse ;  /* 0x0000000743327c23 */ /* 0x100fe20008010036 */
[----:B------:R-:W-:-:S03]  /*4120*/  FFMA.FTZ R54, R69, UR7, R54 ;  /* 0x0000000745367c23 */ /* 0x000fc60008010036 */
[----:B------:R-:W-:Y:S01]  /*4130*/  FADD.FTZ R49, R79, -R50 ;  /* 0x800000324f317221 */ /* 0x000fe20000010000 */
[----:B------:R-:W-:Y:S01]  /*4140*/  FADD.FTZ R50, R78, -R55 ;  /* 0x800000374e327221 */ /* 0x000fe20000010000 */
[----:B------:R-:W-:Y:S02]  /*4150*/  @P4 FSEL R51, R51, RZ, P6 ;  /* 0x000000ff33334208 */ /* 0x000fe40003000000 */
[----:B------:R-:W-:Y:S01]  /*4160*/  FMUL.FTZ R49, R49, UR31 ;  /* 0x0000001f31317c20 */ /* 0x000fe20008410000 */
[----:B------:R-:W-:Y:S01]  /*4170*/  FMUL.FTZ R50, R50, UR31 ;  /* 0x0000001f32327c20 */ /* 0x000fe20008410000 */
[----:B------:R-:W-:Y:S02]  /*4180*/  @P4 LOP3.LUT P6, RZ, R5, 0xff00, RZ, 0xc0, !PT ;  /* 0x0000ff0005ff4812 */ /* 0x000fe400078cc0ff */
[----:B------:R-:W-:Y:S02]  /*4190*/  @P4 F2FP.F16.F32.PACK_AB R51, RZ, R51 ;  /* 0x00000033ff33423e */ /* 0x000fe400000000ff */
[----:B------:R-:W-:-:S02]  /*41a0*/  FSEL R49, R49, RZ, P5 ;  /* 0x000000ff31317208 */ /* 0x000fc40002800000 */
[----:B------:R-:W-:Y:S02]  /*41b0*/  FSEL R50, R50, RZ, P5 ;  /* 0x000000ff32327208 */ /* 0x000fe40002800000 */
[----:B------:R-:W-:Y:S01]  /*41c0*/  @P4 PRMT R6, R51, 0x7610, R6 ;  /* 0x0000761033064816 */ /* 0x000fe20000000006 */
[----:B-1----:R-:W-:Y:S01]  /*41d0*/  @P4 FMUL.FTZ R57, R49, R57 ;  /* 0x0000003931394220 */ /* 0x002fe20000410000 */
[----:B------:R-:W-:Y:S01]  /*41e0*/  FADD.FTZ R51, R77, -R54 ;  /* 0x800000364d337221 */ /* 0x000fe20000010000 */
[----:B--2---:R-:W-:Y:S02]  /*41f0*/  @P4 FMUL.FTZ R59, R50, R59 ;  /* 0x0000003b323b4220 */ /* 0x004fe40000410000 */
[----:B------:R-:W-:Y:S01]  /*4200*/  @P4 FMUL.FTZ R56, R57, R56 ;  /* 0x0000003839384220 */ /* 0x000fe20000410000 */
[----:B------:R-:W-:Y:S01]  /*4210*/  FMUL.FTZ R51, R51, UR31 ;  /* 0x0000001f33337c20 */ /* 0x000fe20008410000 */
[----:B------:R-:W-:-:S03]  /*4220*/  @P4 FMUL.FTZ R58, R59, R58 ;  /* 0x0000003a3b3a4220 */ /* 0x000fc60000410000 */
[----:B------:R-:W-:Y:S02]  /*4230*/  @P4 FSEL R56, R56, RZ, P6 ;  /* 0x000000ff38384208 */ /* 0x000fe40003000000 */
        /* <DEDUP_REMOVED lines=15> */
.L_x_4388:
        /* <DEDUP_REMOVED lines=10> */
[----:B------:R-:W-:Y:S01]  /*43d0*/  @P4 F2FP.F16.F32.PACK_AB R55, RZ, R55 ;  /* 0x00000037ff37423e */ /* 0x000fe200000000ff */
        /* <DEDUP_REMOVED lines=12> */
.L_x_4389:
        /* <DEDUP_REMOVED lines=12> */
.L_x_4390:
        /* <DEDUP_REMOVED lines=12> */
.L_x_4391:
[----:B------:R-:W-:-:S07]  /*4620*/  @P4 PRMT R9, R55, 0x7610, R9 ;  /* 0x0000761037094816 */ /* 0x000fce0000000009 */
.L_x_4387:
        /* <DEDUP_REMOVED lines=12> */
.L_x_4384:
[----:B------:R-:W-:Y:S05]  /*46f0*/  BSYNC.RECONVERGENT B0 ;  /* 0x0000000000007941 */ /* 0x000fea0003800200 */
.L_x_4383:
[----:B------:R-:W-:Y:S02]  /*4700*/  UIADD3 UR6, UPT, UPT, UR6, UR26, URZ ;  /* 0x0000001a06067290 */ /* 0x000fe4000fffe0ff */
[----:B------:R-:W-:Y:S02]  /*4710*/  UPLOP3.LUT UP1, UPT, UPT, UPT, UP1, 0x40, 0x4 ;  /* 0x000000000004789c */ /* 0x000fe40003f2e810 */
[----:B------:R-:W-:-:S09]  /*4720*/  UISETP.GE.AND UP0, UPT, UR6, UR27, UPT ;  /* 0x0000001b0600728c */ /* 0x000fd2000bf06270 */
[----:B------:R-:W-:Y:S05]  /*4730*/  BRA.U !UP0, `(.L_x_4392) ;  /* 0xffffffbd08707547 */ /* 0x000fea000b83ffff */
.L_x_4352:
[----:B-----5:R-:W4:Y:S01]  /*4740*/  LDC.64 R2, c[0x0][0x440] ;  /* 0x00011000ff027b82 */ /* 0x020f220000000a00 */
[----:B------:R-:W-:-:S06]  /*4750*/  UIMAD UR7, UR9, UR10, URZ ;  /* 0x0000000a090772a4 */ /* 0x000fcc000f8e02ff */
[----:B------:R-:W-:Y:S01]  /*4760*/  IMAD.U32 R11, RZ, RZ, UR7 ;  /* 0x00000007ff0b7e24 */ /* 0x000fe2000f8e00ff */
[----:B------:R-:W0:Y:S04]  /*4770*/  LDC.64 R4, c[0x0][0x448] ;  /* 0x00011200ff047b82 */ /* 0x000e280000000a00 */
        /* <DEDUP_REMOVED lines=14> */
[----:B------:R-:W-:-:S07]  /*4860*/  @P1 VIADD R11, R11, 0x80 ;  /* 0x000000800b0b1836 */ /* 0x000fce0000000000 */
[----:B------:R-:W1:Y:S01]  /*4870*/  LDC.64 R4, c[0x0][0x448] ;  /* 0x00011200ff047b82 */ /* 0x000e620000000a00 */
[----:B0-----:R-:W-:-:S05]  /*4880*/  IMAD.WIDE.U32 R2, R11, 0x10, R2 ;  /* 0x000000100b027825 */ /* 0x001fca00078e0002 */
[----:B------:R-:W-:Y:S01]  /*4890*/  STG.E.128 desc[UR20][R2.64], R16 ;  /* 0x0000001002007986 */ /* 0x000fe2000c101d14 */
[----:B-1----:R-:W-:-:S05]  /*48a0*/  IMAD.WIDE.U32 R4, R11, 0x10, R4 ;  /* 0x000000100b047825 */ /* 0x002fca00078e0004 */
[----:B------:R-:W-:Y:S01]  /*48b0*/  STG.E.128 desc[UR20][R4.64], R28 ;  /* 0x0000001c04007986 */ /* 0x000fe2000c101d14 */
[----:B------:R-:W-:Y:S05]  /*48c0*/  EXIT ;  /* 0x000000000000794d */ /* 0x000fea0003800000 */
.L_x_4393:
        /* <DEDUP_REMOVED lines=11> */
.L_x_6783:


//--------------------- .text._ZN10layer_norm22ln_bwd_finalize_kernelINS_22Kernel_traits_finalizeILj1536E6__halfS2_fS2_fjLb0ELj1024ELj4ENS_18Kernel_traits_baseILj1536ES2_S2_fS2_fjLj1024EEEEELb0ELb1EEEvNS_9BwdParamsE --------------------------
	.section	.text._ZN10layer_norm22ln_bwd_finalize_kernelINS_22Kernel_traits_finalizeILj1536E6__halfS2_fS2_fjLb0ELj1024ELj4ENS_18Kernel_traits_baseILj1536ES2_S2_fS2_fjLj1024EEEEELb0ELb1EEEvNS_9BwdParamsE,"ax",@progbits
	.align	128
        .global         _ZN10layer_norm22ln_bwd_finalize_kernelINS_22Kernel_traits_finalizeILj1536E6__halfS2_fS2_fjLb0ELj1024ELj4ENS_18Kernel_traits_baseILj1536ES2_S2_fS2_fjLj1024EEEEELb0ELb1EEEvNS_9BwdParamsE
        .type           _ZN10layer_norm22ln_bwd_finalize_kernelINS_22Kernel_traits_finalizeILj1536E6__halfS2_fS2_fjLb0ELj1024ELj4ENS_18Kernel_traits_baseILj1536ES2_S2_fS2_fjLj1024EEEEELb0ELb1EEEvNS_9BwdParamsE,@function
        .size           _ZN10layer_norm22ln_bwd_finalize_kernelINS_22Kernel_traits_finalizeILj1536E6__halfS2_fS2_fjLb0ELj1024ELj4ENS_18Kernel_traits_baseILj1536ES2_S2_fS2_fjLj1024EEEEELb0ELb1EEEvNS_9BwdParamsE,(.L_x_6784 - _ZN10layer_norm22ln_bwd_finalize_kernelINS_22Kernel_traits_finalizeILj1536E6__halfS2_fS2_fjLb0ELj1024ELj4ENS_18Kernel_traits_baseILj1536ES2_S2_fS2_fjLj1024EEEEELb0ELb1EEEvNS_9BwdParamsE)
        .other          _ZN10layer_norm22ln_bwd_finalize_kernelINS_22Kernel_traits_finalizeILj1536E6__halfS2_fS2_fjLb0ELj1024ELj4ENS_18Kernel_traits_baseILj1536ES2_S2_fS2_fjLj1024EEEEELb0ELb1EEEvNS_9BwdParamsE,@"STO_CUDA_ENTRY STV_DEFAULT"
_ZN10layer_norm22ln_bwd_finalize_kernelINS_22Kernel_traits_finalizeILj1536E6__halfS2_fS2_fjLb0ELj1024ELj4ENS_18Kernel_traits_baseILj1536ES2_S2_fS2_fjLj1024EEEEELb0ELb1EEEvNS_9BwdParamsE:
.text._ZN10layer_norm22ln_bwd_finalize_kernelINS_22Kernel_traits_finalizeILj1536E6__halfS2_fS2_fjLb0ELj1024ELj4ENS_18Kernel_traits_baseILj1536ES2_S2_fS2_fjLj1024EEEEELb0ELb1EEEvNS_9BwdParamsE:
        /* <DEDUP_REMOVED lines=77> */
.L_x_4398:
        /* <DEDUP_REMOVED lines=118> */
.L_x_4397:
[----:B------:R-:W-:Y:S05]  /*0c30*/  BSYNC.RECONVERGENT B1 ;  /* 0x0000000000017941 */ /* 0x000fea0003800200 */
.L_x_4396:
        /* <DEDUP_REMOVED lines=69> */
.L_x_4400:
[----:B------:R-:W-:Y:S05]  /*1090*/  BSYNC.RECONVERGENT B1 ;  /* 0x0000000000017941 */ /* 0x000fea0003800200 */
.L_x_4399:
        /* <DEDUP_REMOVED lines=38> */
.L_x_4402:
[----:B------:R-:W-:Y:S05]  /*1300*/  BSYNC.RECONVERGENT B1 ;  /* 0x0000000000017941 */ /* 0x000fea0003800200 */
.L_x_4401:
[----:B------:R-:W-:Y:S05]  /*1310*/  @!P1 BRA `(.L_x_4395) ;  /* 0x0000000000409947 */ /* 0x000fea0003800000 */
[----:B------:R-:W0:Y:S01]  /*1320*/  LDC R12, c[0x0][0x388] ;  /* 0x0000e200ff0c7b82 */ /* 0x000e220000000800 */
[----:B------:R-:W-:-:S07]  /*1330*/  IADD3 R0, PT, PT, -R0, RZ, RZ ;  /* 0x000000ff00007210 */ /* 0x000fce0007ffe1ff */
[----:B------:R-:W1:Y:S08]  /*1340*/  LDC.64 R8, c[0x0][0x440] ;  /* 0x00011000ff087b82 */ /* 0x000e700000000a00 */
[----:B------:R-:W2:Y:S01]  /*1350*/  LDC.64 R10, c[0x0][0x448] ;  /* 0x00011200ff0a7b82 */ /* 0x000ea20000000a00 */
[----:B0-----:R-:W-:-:S05]  /*1360*/  IMAD R2, R2, R12, R5 ;  /* 0x0000000c02027224 */ /* 0x001fca00078e0205 */
[----:B------:R-:W-:-:S07]  /*1370*/  IADD3 R13, PT, PT, R57, R2, RZ ;  /* 0x00000002390d7210 */ /* 0x000fce0007ffe0ff */
.L_x_4403:
        /* <DEDUP_REMOVED lines=10> */
.L_x_4395:
[----:B------:R-:W-:Y:S05]  /*1420*/  BSYNC.RECONVERGENT B0 ;  /* 0x0000000000007941 */ /* 0x000fea0003800200 */
.L_x_4394:
        /* <DEDUP_REMOVED lines=59> */
.L_x_4404:
        /* <DEDUP_REMOVED lines=10> */
.L_x_6784:


//--------------------- .text._ZN10layer_norm13ln_bwd_kernelINS_13Kernel_traitsI6__halfS2_fS2_fjLj1536ELj1ELj1ELj4ELj8ENS_18Kernel_traits_baseILj1536ES2_S2_fS2_fjLj128EEEEELb1ELb0ELb1ELb1EEEvNS_9BwdParamsE --------------------------
	.section	.text._ZN10layer_norm13ln_bwd_kernelINS_13Kernel_traitsI6__halfS2_fS2_fjLj1536ELj1ELj1ELj4ELj8ENS_18Kernel_traits_baseILj1536ES2_S2_fS2_fjLj128EEEEELb1ELb0ELb1ELb1EEEvNS_9BwdParamsE,"ax",@progbits
	.align	128
        .global         _ZN10layer_norm13ln_bwd_kernelINS_13Kernel_traitsI6__halfS2_fS2_fjLj1536ELj1ELj1ELj4ELj8ENS_18Kernel_traits_baseILj1536ES2_S2_fS2_fjLj128EEEEELb1ELb0ELb1ELb1EEEvNS_9BwdParamsE
        .type           _ZN10layer_norm13ln_bwd_kernelINS_13Kernel_traitsI6__halfS2_fS2_fjLj1536ELj1ELj1ELj4ELj8ENS_18Kernel_traits_baseILj1536ES2_S2_fS2_fjLj128EEEEELb1ELb0ELb1ELb1EEEvNS_9BwdParamsE,@function
        .size           _ZN10layer_norm13ln_bwd_kernelINS_13Kernel_traitsI6__halfS2_fS2_fjLj1536ELj1ELj1ELj4ELj8ENS_18Kernel_traits_baseILj1536ES2_S2_fS2_fjLj128EEEEELb1ELb0ELb1ELb1EEEvNS_9BwdParamsE,(.L_x_6785 - _ZN10layer_norm13ln_bwd_kernelINS_13Kernel_traitsI6__halfS2_fS2_fjLj1536ELj1ELj1ELj4ELj8ENS_18Kernel_traits_baseILj1536ES2_S2_fS2_fjLj128EEEEELb1ELb0ELb1ELb1EEEvNS_9BwdParamsE)
        .other          _ZN10layer_norm13ln_bwd_kernelINS_13Kernel_traitsI6__halfS2_fS2_fjLj1536ELj1ELj1ELj4ELj8ENS_18Kernel_traits_baseILj1536ES2_S2_fS2_fjLj128EEEEELb1ELb0ELb1ELb1EEEvNS_9BwdParamsE,@"STO_CUDA_ENTRY STV_DEFAULT"
_ZN10layer_norm13ln_bwd_kernelINS_13Kernel_traitsI6__halfS2_fS2_fjLj1536ELj1ELj1ELj4ELj8ENS_18Kernel_traits_baseILj1536ES2_S2_fS2_fjLj128EEEEELb1ELb0ELb1ELb1EEEvNS_9BwdParamsE:
.text._ZN10layer_norm13ln_bwd_kernelINS_13Kernel_traitsI6__halfS2_fS2_fjLj1536ELj1ELj1ELj4ELj8ENS_18Kernel_traits_baseILj1536ES2_S2_fS2_fjLj128EEEEELb1ELb0ELb1ELb1EEEvNS_9BwdParamsE:
        /* <DEDUP_REMOVED lines=35> */
[----:B------:R-:W-:Y:S01]  /*0230*/  UMOV UR9, UR8 ;  /* 0x0000000800097c82 */ /* 0x000fe20008000000 */
        /* <DEDUP_REMOVED lines=10> */
[----:B01--4-:R-:W-:-:S07]  /*02e0*/  PRMT R88, R88, 0x5410, R2 ;  /* 0x0000541058587816 */ /* 0x013fce0000000002 */
.L_x_4434:
        /* <DEDUP_REMOVED lines=17> */
[----:B------:R-:W-:Y:S01]  /*0400*/  UIMAD UR10, UR9, UR29, URZ ;  /* 0x0000001d090a72a4 */ /* 0x000fe2000f8e02ff */
[----:B------:R-:W0:Y:S01]  /*0410*/  LDC.64 R2, c[0x0][0x428] ;  /* 0x00010a00ff027b82 */ /* 0x000e220000000a00 */
[----:B------:R-:W-:Y:S02]  /*0420*/  UIADD3 UR12, UPT, UPT, UR31, -0x1, URZ ;  /* 0xffffffff1f0c7890 */ /* 0x000fe4000fffe0ff */
[----:B------:R-:W-:Y:S02]  /*0430*/  USHF.R.S32.HI UR11, URZ, 0x1f, UR10 ;  /* 0x0000001fff0b7899 */ /* 0x000fe4000801140a */
[----:B------:R-:W-:Y:S02]  /*0440*/  UIMAD UR12, UR12, UR29, URZ ;  /* 0x0000001d0c0c72a4 */ /* 0x000fe4000f8e02ff */
[----:B------:R-:W-:Y:S01]  /*0450*/  ULEA.HI UR11, UR11, UR10, URZ, 0x2 ;  /* 0x0000000a0b0b7291 */ /* 0x000fe2000f8f10ff */
[----:B------:R-:W1:Y:S01]  /*0460*/  LDC.64 R64, c[0x0][0x3a8] ;  /* 0x0000ea00ff407b82 */ /* 0x000e620000000a00 */
[----:B------:R-:W-:-:S02]  /*0470*/  USHF.R.S32.HI UR10, URZ, 0x1f, UR12 ;  /* 0x0000001fff0a7899 */ /* 0x000fc4000801140c */
[----:B------:R-:W-:Y:S02]  /*0480*/  UIMAD.WIDE UR34, UR9, 0x4, UR16 ;  /* 0x00000004092278a5 */ /* 0x000fe4000f8e0210 */
[----:B------:R-:W-:Y:S01]  /*0490*/  ULEA.HI UR10, UR10, UR12, URZ, 0x2 ;  /* 0x0000000c0a0a7291 */ /* 0x000fe2000f8f10ff */
[----:B------:R-:W-:Y:S01]  /*04a0*/  MOV R61, UR11 ;  /* 0x0000000b003d7c02 */ /* 0x000fe20008000f00 */
[----:B------:R-:W-:Y:S01]  /*04b0*/  UISETP.GE.AND UP3, UPT, UR13, 0x1, UPT ;  /* 0x000000010d00788c */ /* 0x000fe2000bf66270 */
[----:B------:R-:W2:Y:S01]  /*04c0*/  LDC.64 R90, c[0x0][0x3b0] ;  /* 0x0000ec00ff5a7b82 */ /* 0x000ea20000000a00 */
[----:B------:R-:W-:Y:S02]  /*04d0*/  MOV R86, UR34 ;  /* 0x0000002200567c02 */ /* 0x000fe40008000f00 */
[----:B------:R-:W-:Y:S02]  /*04e0*/  MOV R79, UR10 ;  /* 0x0000000a004f7c02 */ /* 0x000fe40008000f00 */
[----:B------:R-:W-:-:S02]  /*04f0*/  LEA.HI.SX32 R61, R61, R0, 0x1e ;  /* 0x000000003d3d7211 */ /* 0x000fc400078ff2ff */
[----:B------:R-:W-:Y:S02]  /*0500*/  LEA.HI.SX32 R79, R79, R0, 0x1e ;  /* 0x000000004f4f7211 */ /* 0x000fe400078ff2ff */
[----:B------:R-:W-:Y:S02]  /*0510*/  MOV R87, UR35 ;  /* 0x0000002300577c02 */ /* 0x000fe40008000f00 */
[C---:B------:R-:W-:Y:S01]  /*0520*/  IADD3 R81, PT, PT, R79.reuse, 0x80, RZ ;  /* 0x000000804f517810 */ /* 0x040fe20007ffe0ff */
[C-C-:B0-----:R-:W-:Y:S01]  /*0530*/  IMAD.WIDE.U32 R74, R79.reuse, 0x8, R2.reuse ;  /* 0x000000084f4a7825 */ /* 0x141fe200078e0002 */
[----:B------:R-:W-:Y:S01]  /*0540*/  IADD3 R79, PT, PT, R79, 0x100, RZ ;  /* 0x000001004f4f7810 */ /* 0x000fe20007ffe0ff */
[----:B------:R0:W3:Y:S01]  /*0550*/  LDG.E R86, desc[UR14][R86.64] ;  /* 0x0000000e56567981 */ /* 0x0000e2000c1e1900 */
[----:B------:R-:W-:Y:S01]  /*0560*/  IADD3 R11, PT, PT, R61, 0x80, RZ ;  /* 0x000000803d0b7810 */ /* 0x000fe20007ffe0ff */
[--C-:B------:R-:W-:Y:S02]  /*0570*/  IMAD.WIDE.U32 R80, R81, 0x8, R2.reuse ;  /* 0x0000000851507825 */ /* 0x100fe400078e0002 */
[----:B------:R-:W4:Y:S02]  /*0580*/  LDG.E.64 R74, desc[UR14][R74.64] ;  /* 0x0000000e4a4a7981 */ /* 0x000f24000c1e1b00 */
[----:B------:R-:W-:Y:S01]  /*0590*/  IMAD.WIDE.U32 R78, R79, 0x8, R2 ;  /* 0x000000084f4e7825 */ /* 0x000fe200078e0002 */
[C---:B------:R-:W-:Y:S01]  /*05a0*/  IADD3 R3, PT, PT, R61.reuse, 0x100, RZ ;  /* 0x000001003d037810 */ /* 0x040fe20007ffe0ff */
[----:B------:R-:W4:Y:S02]  /*05b0*/  LDG.E.64 R80, desc[UR14][R80.64] ;  /* 0x0000000e50507981 */ /* 0x000f24000c1e1b00 */
[----:B-1----:R-:W-:-:S02]  /*05c0*/  IMAD.WIDE.U32 R52, R61, 0x10, R64 ;  /* 0x000000103d347825 */ /* 0x002fc400078e0040 */
[----:B------:R-:W4:Y:S02]  /*05d0*/  LDG.E.64 R78, desc[UR14][R78.64] ;  /* 0x0000000e4e4e7981 */ /* 0x000f24000c1e1b00 */
[--C-:B------:R-:W-:Y:S02]  /*05e0*/  IMAD.WIDE.U32 R56, R11, 0x10, R64.reuse ;  /* 0x000000100b387825 */ /* 0x100fe400078e0040 */
[----:B------:R-:W4:Y:S02]  /*05f0*/  LDG.E.128 R52, desc[UR14][R52.64] ;  /* 0x0000000e34347981 */ /* 0x000f24000c1e1d00 */
[----:B------:R-:W-:Y:S02]  /*0600*/  IMAD.WIDE.U32 R64, R3, 0x10, R64 ;  /* 0x0000001003407825 */ /* 0x000fe400078e0040 */
[----:B------:R-:W4:Y:S04]  /*0610*/  LDG.E.128 R56, desc[UR14][R56.64] ;  /* 0x0000000e38387981 */ /* 0x000f28000c1e1d00 */
[----:B------:R-:W4:Y:S01]  /*0620*/  LDG.E.128 R64, desc[UR14][R64.64] ;  /* 0x0000000e40407981 */ /* 0x000f22000c1e1d00 */
[----:B------:R-:W-:-:S04]  /*0630*/  @UP3 UIADD3 UR10, UPT, UPT, UR13, -0x1, URZ ;  /* 0xffffffff0d0a3890 */ /* 0x000fc8000fffe0ff */
[----:B------:R-:W-:Y:S01]  /*0640*/  @UP3 UIMAD UR10, UR10, UR29, URZ ;  /* 0x0000001d0a0a32a4 */ /* 0x000fe2000f8e02ff */
[----:B------:R-:W-:-:S03]  /*0650*/  PLOP3.LUT P1, PT, PT, PT, UP3, 0x80, 0x8 ;  /* 0x000000000008781c */ /* 0x000fc60003f2f038 */
[----:B------:R-:W-:-:S04]  /*0660*/  @UP3 USHF.R.S32.HI UR11, URZ, 0x1f, UR10 ;  /* 0x0000001fff0b3899 */ /* 0x000fc8000801140a */
[----:B------:R-:W-:Y:S01]  /*0670*/  @UP3 ULEA.HI UR11, UR11, UR10, URZ, 0x2 ;  /* 0x0000000a0b0b3291 */ /* 0x000fe2000f8f10ff */
[----:B0-----:R-:W-:-:S05]  /*0680*/  HFMA2 R87, -RZ, RZ, 0, 0 ;  /* 0x00000000ff577431 */ /* 0x001fca00000001ff */
[----:B------:R-:W-:-:S04]  /*0690*/  MOV R9, UR11 ;  /* 0x0000000b00097c02 */ /* 0x000fc80008000f00 */
[----:B------:R-:W-:-:S04]  /*06a0*/  @P1 LEA.HI.SX32 R87, R9, R0, 0x1e ;  /* 0x0000000009571211 */ /* 0x000fc800078ff2ff */
[C---:B------:R-:W-:Y:S01]  /*06b0*/  IADD3 R93, PT, PT, R87.reuse, 0x80, RZ ;  /* 0x00000080575d7810 */ /* 0x040fe20007ffe0ff */
[C---:B--2---:R-:W-:Y:S01]  /*06c0*/  IMAD.WIDE.U32 R72, R87.reuse, 0x4, R90 ;  /* 0x0000000457487825 */ /* 0x044fe200078e005a */
[----:B------:R-:W-:-:S03]  /*06d0*/  IADD3 R87, PT, PT, R87, 0x100, RZ ;  /* 0x0000010057577810 */ /* 0x000fc60007ffe0ff */
[--C-:B------:R-:W-:Y:S01]  /*06e0*/  IMAD.WIDE.U32 R92, R93, 0x4, R90.reuse ;  /* 0x000000045d5c7825 */ /* 0x100fe200078e005a */
[----:B------:R-:W-:Y:S01]  /*06f0*/  ISETP.NE.U32.AND P0, PT, RZ, UR4, PT ;  /* 0x00000004ff007c0c */ /* 0x000fe2000bf05070 */
[----:B------:R-:W5:Y:S02]  /*0700*/  LDG.E R9, desc[UR14][R72.64] ;  /* 0x0000000e48097981 */ /* 0x000f64000c1e1900 */
[----:B------:R-:W-:Y:S02]  /*0710*/  IMAD.WIDE.U32 R90, R87, 0x4, R90 ;  /* 0x00000004575a7825 */ /* 0x000fe400078e005a */
[----:B------:R-:W5:Y:S04]  /*0720*/  LDG.E R2, desc[UR14][R92.64] ;  /* 0x0000000e5c027981 */ /* 0x000f68000c1e1900 */
[----:B------:R-:W5:Y:S01]  /*0730*/  LDG.E R4, desc[UR14][R90.64] ;  /* 0x0000000e5a047981 */ /* 0x000f62000c1e1900 */
[----:B------:R-:W-:-:S13]  /*0740*/  ISETP.NE.AND.EX P0, PT, RZ, UR5, PT, P0 ;  /* 0x00000005ff007c0c */ /* 0x000fda000bf05300 */
[----:B------:R-:W0:Y:S08]  /*0750*/  @P0 LDC.64 R76, c[0x0][0x438] ;  /* 0x00010e00ff4c0b82 */ /* 0x000e300000000a00 */
[----:B------:R-:W1:Y:S08]  /*0760*/  @P0 LDC.64 R84, c[0x0][0x438] ;  /* 0x00010e00ff540b82 */ /* 0x000e700000000a00 */
[----:B------:R-:W2:Y:S01]  /*0770*/  @P0 LDC.64 R82, c[0x0][0x438] ;  /* 0x00010e00ff520b82 */ /* 0x000ea20000000a00 */
[----:B0-----:R-:W-:-:S05]  /*0780*/  @P0 IMAD.WIDE.U32 R76, R61, 0x10, R76 ;  /* 0x000000103d4c0825 */ /* 0x001fca00078e004c */
[----:B------:R-:W5:Y:S01]  /*0790*/  @P0 LDG.E.128 R20, desc[UR14][R76.64] ;  /* 0x0000000e4c140981 */ /* 0x000f62000c1e1d00 */
[----:B-1----:R-:W-:-:S05]  /*07a0*/  @P0 IMAD.WIDE.U32 R84, R11, 0x10, R84 ;  /* 0x000000100b540825 */ /* 0x002fca00078e0054 */
[----:B------:R0:W5:Y:S01]  /*07b0*/  @P0 LDG.E.128 R16, desc[UR14][R84.64] ;  /* 0x0000000e54100981 */ /* 0x000162000c1e1d00 */
[----:B--2---:R-:W-:-:S05]  /*07c0*/  @P0 IMAD.WIDE.U32 R82, R3, 0x10, R82 ;  /* 0x0000001003520825 */ /* 0x004fca00078e0052 */
[----:B------:R1:W5:Y:S01]  /*07d0*/  @P0 LDG.E.128 R12, desc[UR14][R82.64] ;  /* 0x0000000e520c0981 */ /* 0x000362000c1e1d00 */
[----:B------:R-:W-:Y:S01]  /*07e0*/  ISETP.NE.AND P0, PT, RZ, UR28, PT ;  /* 0x0000001cff007c0c */ /* 0x000fe2000bf05270 */
[----:B0-----:R-:W-:Y:S02]  /*07f0*/  HADD2.F32 R84, -RZ, R71.H0_H0 ;  /* 0x20000047ff547230 */ /* 0x001fe40000004100 */
[----:B------:R-:W-:Y:S01]  /*0800*/  HADD2.F32 R85, -RZ, R6.H1_H1 ;  /* 0x30000006ff557230 */ /* 0x000fe20000004100 */
[----:B---3--:R-:W-:Y:S02]  /*0810*/  FSEL R86, R86, RZ, !P0 ;  /* 0x000000ff56567208 */ /* 0x008fe40004000000 */
[----:B----4-:R-:W-:Y:S02]  /*0820*/  MOV R60, R74 ;  /* 0x0000004a003c7202 */ /* 0x010fe40000000f00 */
[--C-:B------:R-:W-:Y:S02]  /*0830*/  SHF.R.U64 R11, R74, 0x10, R75.reuse ;  /* 0x000000104a0b7819 */ /* 0x100fe4000000124b */
[----:B------:R-:W-:-:S02]  /*0840*/  SHF.R.U32.HI R76, RZ, 0x10, R75 ;  /* 0x00000010ff4c7819 */ /* 0x000fc4000001164b */
[----:B------:R-:W-:Y:S01]  /*0850*/  MOV R77, R75 ;  /* 0x0000004b004d7202 */ /* 0x000fe20000000f00 */
[C---:B------:R-:W-:Y:S01]  /*0860*/  FADD.FTZ R3, -R86.reuse, R52 ;  /* 0x0000003456037221 */ /* 0x040fe20000010100 */
[C---:B------:R-:W-:Y:S01]  /*0870*/  FADD.FTZ R10, -R86.reuse, R53 ;  /* 0x00000035560a7221 */ /* 0x040fe20000010100 */
[----:B------:R-:W-:Y:S01]  /*0880*/  FADD.FTZ R61, -R86, R54 ;  /* 0x00000036563d7221 */ /* 0x000fe20000010100 */
[----:B------:R-:W-:Y:S01]  /*0890*/  SHF.R.U64 R54, R78, 0x10, R79 ;  /* 0x000000104e367819 */ /* 0x000fe2000000124f */
        /* <DEDUP_REMOVED lines=8> */
[C---:B-1----:R-:W-:Y:S01]  /*0920*/  FADD.FTZ R82, -R86.reuse, R65 ;  /* 0x0000004156527221 */ /* 0x042fe20000010100 */
[C---:B------:R-:W-:Y:S01]  /*0930*/  FADD.FTZ R83, -R86.reuse, R66 ;  /* 0x0000004256537221 */ /* 0x040fe20000010100 */
[----:B------:R-:W-:Y:S01]  /*0940*/  FADD.FTZ R86, -R86, R67 ;  /* 0x0000004356567221 */ /* 0x000fe20000010100 */
[----:B------:R-:W-:-:S02]  /*0950*/  HADD2.F32 R64, -RZ, R62.H0_H0 ;  /* 0x2000003eff407230 */ /* 0x000fc40000004100 */
[----:B------:R-:W-:Y:S01]  /*0960*/  FMUL.FTZ R3, R3, UR32 ;  /* 0x0000002003037c20 */ /* 0x000fe20008410000 */
[----:B------:R-:W-:Y:S02]  /*0970*/  HADD2.F32 R65, -RZ, R60.H0_H0 ;  /* 0x2000003cff417230 */ /* 0x000fe40000004100 */
[--C-:B------:R-:W-:Y:S02]  /*0980*/  HADD2.F32 R66, -RZ, R88.reuse.H0_H0 ;  /* 0x20000058ff427230 */ /* 0x100fe40000004100 */
[----:B------:R-:W-:Y:S02]  /*0990*/  HADD2.F32 R67, -RZ, R11.H0_H0 ;  /* 0x2000000bff437230 */ /* 0x000fe40000004100 */
[-C--:B------:R-:W-:Y:S01]  /*09a0*/  FMUL.FTZ R60, R64, R65.reuse ;  /* 0x00000041403c7220 */ /* 0x080fe20000410000 */
[----:B------:R-:W-:Y:S01]  /*09b0*/  FFMA.FTZ R44, R3, R65, R44 ;  /* 0x00000041032c7223 */ /* 0x000fe2000001002c */
[----:B------:R-:W-:Y:S01]  /*09c0*/  FADD.FTZ R32, R32, R65 ;  /* 0x0000004120207221 */ /* 0x000fe20000010000 */
[----:B------:R-:W-:-:S02]  /*09d0*/  HADD2.F32 R65, -RZ, R88.H1_H1 ;  /* 0x30000058ff417230 */ /* 0x000fc40000004100 */
[-C--:B------:R-:W-:Y:S01]  /*09e0*/  FMUL.FTZ R11, R66, R67.reuse ;  /* 0x00000043420b7220 */ /* 0x080fe20000410000 */
[----:B------:R-:W-:Y:S01]  /*09f0*/  HADD2.F32 R76, -RZ, R76.H0_H0 ;  /* 0x2000004cff4c7230 */ /* 0x000fe20000004100 */
[----:B------:R-:W-:Y:S01]  /*0a00*/  MOV R74, R80 ;  /* 0x00000050004a7202 */ /* 0x000fe20000000f00 */
[----:B------:R-:W-:Y:S01]  /*0a10*/  FMUL.FTZ R10, R10, UR32 ;  /* 0x000000200a0a7c20 */ /* 0x000fe20008410000 */
[----:B------:R-:W-:Y:S02]  /*0a20*/  HADD2.F32 R66, -RZ, R63.H0_H0 ;  /* 0x2000003fff427230 */ /* 0x000fe40000004100 */
[----:B------:R-:W-:Y:S01]  /*0a30*/  FMUL.FTZ R64, R73, UR32 ;  /* 0x0000002049407c20 */ /* 0x000fe20008410000 */
[----:B------:R-:W-:Y:S01]  /*0a40*/  HADD2.F32 R77, -RZ, R77.H0_H0 ;  /* 0x2000004dff4d7230 */ /* 0x000fe20000004100 */
[----:B------:R-:W-:Y:S01]  /*0a50*/  SHF.R.U64 R72, R80, 0x10, R81 ;  /* 0x0000001050487819 */ /* 0x000fe20000001251 */
[----:B------:R-:W-:Y:S01]  /*0a60*/  FMUL.FTZ R61, R61, UR32 ;  /* 0x000000203d3d7c20 */ /* 0x000fe20008410000 */
[----:B------:R-:W-:Y:S01]  /*0a70*/  FFMA.FTZ R45, R10, R67, R45 ;  /* 0x000000430a2d7223 */ /* 0x000fe2000001002d */
[----:B------:R-:W-:Y:S01]  /*0a80*/  FADD.FTZ R33, R33, R67 ;  /* 0x0000004321217221 */ /* 0x000fe20000010000 */
[-C--:B------:R-:W-:Y:S01]  /*0a90*/  FMUL.FTZ R65, R65, R76.reuse ;  /* 0x0000004c41417220 */ /* 0x080fe20000410000 */
[----:B------:R-:W-:Y:S01]  /*0aa0*/  FFMA.FTZ R47, R64, R76, R47 ;  /* 0x0000004c402f7223 */ /* 0x000fe2000001002f */
[----:B------:R-:W-:Y:S01]  /*0ab0*/  FADD.FTZ R35, R35, R76 ;  /* 0x0000004c23237221 */ /* 0x000fe20000010000 */
[-C--:B------:R-:W-:Y:S01]  /*0ac0*/  FMUL.FTZ R66, R66, R77.reuse ;  /* 0x0000004d42427220 */ /* 0x080fe20000410000 */
[----:B------:R-:W-:Y:S01]  /*0ad0*/  FFMA.FTZ R46, R61, R77, R46 ;  /* 0x0000004d3d2e7223 */ /* 0x000fe2000001002e */
[----:B------:R-:W-:Y:S01]  /*0ae0*/  FADD.FTZ R34, R34, R77 ;  /* 0x0000004d22227221 */ /* 0x000fe20000010000 */
[----:B------:R-:W-:-:S02]  /*0af0*/  HADD2.F32 R73, -RZ, R68.H0_H0 ;  /* 0x20000044ff497230 */ /* 0x000fc40000004100 */
[----:B------:R-:W-:Y:S01]  /*0b00*/  FMUL.FTZ R67, R56, UR32 ;  /* 0x0000002038437c20 */ /* 0x000fe20008410000 */
[----:B------:R-:W-:Y:S01]  /*0b10*/  HADD2.F32 R76, -RZ, R74.H0_H0 ;  /* 0x2000004aff4c7230 */ /* 0x000fe20000004100 */
[----:B------:R-:W-:Y:S01]  /*0b20*/  SHF.R.U32.HI R55, RZ, 0x10, R81 ;  /* 0x00000010ff377819 */ /* 0x000fe20000011651 */
[----:B------:R-:W-:Y:S02]  /*0b30*/  HADD2.F32 R77, -RZ, R7.H1_H1 ;  /* 0x30000007ff4d7230 */ /* 0x000fe40000004100 */
[----:B------:R-:W-:Y:S02]  /*0b40*/  HADD2.F32 R56, -RZ, R72.H0_H0 ;  /* 0x20000048ff387230 */ /* 0x000fe40000004100 */
[----:B------:R-:W-:Y:S01]  /*0b50*/  FMUL.FTZ R72, R57, UR32 ;  /* 0x0000002039487c20 */ /* 0x000fe20008410000 */
[----:B------:R-:W-:Y:S01]  /*0b60*/  FMUL.FTZ R74, R73, R76 ;  /* 0x0000004c494a7220 */ /* 0x000fe20000410000 */
[----:B------:R-:W-:Y:S01]  /*0b70*/  MOV R75, R81 ;  /* 0x00000051004b7202 */ /* 0x000fe20000000f00 */
[----:B------:R-:W-:Y:S01]  /*0b80*/  FADD.FTZ R28, R28, R76 ;  /* 0x0000004c1c1c7221 */ /* 0x000fe20000010000 */
[-C--:B------:R-:W-:Y:S01]  /*0b90*/  FMUL.FTZ R73, R77, R56.reuse ;  /* 0x000000384d497220 */ /* 0x080fe20000410000 */
[----:B------:R-:W-:Y:S01]  /*0ba0*/  FADD.FTZ R29, R29, R56 ;  /* 0x000000381d1d7221 */ /* 0x000fe20000010000 */
[----:B------:R-:W-:Y:S01]  /*0bb0*/  FFMA.FTZ R41, R72, R56, R41 ;  /* 0x0000003848297223 */ /* 0x000fe20000010029 */
[----:B------:R-:W-:Y:S01]  /*0bc0*/  FFMA.FTZ R40, R67, R76, R40 ;  /* 0x0000004c43287223 */ /* 0x000fe20000010028 */
[----:B------:R-:W-:-:S02]  /*0bd0*/  HADD2.F32 R77, -RZ, R8.H1_H1 ;  /* 0x30000008ff4d7230 */ /* 0x000fc40000004100 */
[----:B------:R-:W-:Y:S01]  /*0be0*/  FMUL.FTZ R76, R59, UR32 ;  /* 0x000000203b4c7c20 */ /* 0x000fe20008410000 */
[----:B------:R-:W-:Y:S01]  /*0bf0*/  HADD2.F32 R56, -RZ, R55.H0_H0 ;  /* 0x20000037ff387230 */ /* 0x000fe20000004100 */
[----:B------:R-:W-:Y:S01]  /*0c00*/  MOV R80, R78 ;  /* 0x0000004e00507202 */ /* 0x000fe20000000f00 */
[----:B------:R-:W-:Y:S02]  /*0c10*/  HADD2.F32 R78, -RZ, R69.H0_H0 ;  /* 0x20000045ff4e7230 */ /* 0x000fe40000004100 */
[----:B------:R-:W-:Y:S02]  /*0c20*/  HADD2.F32 R57, -RZ, R75.H0_H0 ;  /* 0x2000004bff397230 */ /* 0x000fe40000004100 */
[----:B------:R-:W-:Y:S01]  /*0c30*/  FMUL.FTZ R75, R58, UR32 ;  /* 0x000000203a4b7c20 */ /* 0x000fe20008410000 */
        /* <DEDUP_REMOVED lines=14> */
[----:B------:R-:W-:Y:S02]  /*0d20*/  HADD2.F32 R56, -RZ, R54.H0_H0 ;  /* 0x20000036ff387230 */ /* 0x000fe40000004100 */
[----:B------:R-:W-:Y:S01]  /*0d30*/  FADD.FTZ R54, R57, R74 ;  /* 0x0000004a39367221 */ /* 0x000fe20000010000 */
[----:B------:R-:W-:Y:S01]  /*0d40*/  FFMA.FTZ R55, R67, R74, R58 ;  /* 0x0000004a43377223 */ /* 0x000fe2000001003a */
[----:B------:R-:W-:Y:S02]  /*0d50*/  HADD2.F32 R81, -RZ, R5.H1_H1 ;  /* 0x30000005ff517230 */ /* 0x000fe40000004100 */
[----:B------:R-:W-:Y:S01]  /*0d60*/  FMUL.FTZ R82, R82, UR32 ;  /* 0x0000002052527c20 */ /* 0x000fe20008410000 */
[----:B------:R-:W-:Y:S01]  /*0d70*/  FADD.FTZ R57, R54, R73 ;  /* 0x0000004936397221 */ /* 0x000fe20000010000 */
[----:B------:R-:W-:Y:S01]  /*0d80*/  FFMA.FTZ R54, R72, R73, R55 ;  /* 0x0000004948367223 */ /* 0x000fe20000010037 */
[----:B------:R-:W-:-:S02]  /*0d90*/  HADD2.F32 R59, -RZ, R80.H0_H0 ;  /* 0x20000050ff3b7230 */ /* 0x000fc40000004100 */
[----:B------:R-:W-:Y:S01]  /*0da0*/  FADD.FTZ R25, R25, R56 ;  /* 0x0000003819197221 */ /* 0x000fe20000010000 */
[----:B------:R-:W-:Y:S02]  /*0db0*/  HADD2.F32 R80, -RZ, R70.H0_H0 ;  /* 0x20000046ff507230 */ /* 0x000fe40000004100 */
[-C--:B------:R-:W-:Y:S01]  /*0dc0*/  FFMA.FTZ R37, R82, R56.reuse, R37 ;  /* 0x0000003852257223 */ /* 0x080fe20000010025 */
        /* <DEDUP_REMOVED lines=28> */
.L_x_4406:
        /* <DEDUP_REMOVED lines=23> */
[----:B------:R-:W-:Y:S01]  /*1100*/  UIMAD UR10, UR9, UR29, URZ ;  /* 0x0000001d090a72a4 */ /* 0x000fe2000f8e02ff */
[----:B------:R-:W1:Y:S01]  /*1110*/  LDC.64 R12, c[0x0][0x438] ;  /* 0x00010e00ff0c7b82 */ /* 0x000e620000000a00 */
[C---:B0-----:R-:W-:Y:S02]  /*1120*/  IADD3 R57, PT, PT, R87.reuse, 0x80, RZ ;  /* 0x0000008057397810 */ /* 0x041fe40007ffe0ff */
[----:B------:R-:W-:Y:S01]  /*1130*/  USHF.R.S32.HI UR11, URZ, 0x1f, UR10 ;  /* 0x0000001fff0b7899 */ /* 0x000fe2000801140a */
[----:B------:R-:W-:-:S03]  /*1140*/  IADD3 R15, PT, PT, R87, 0x100, RZ ;  /* 0x00000100570f7810 */ /* 0x000fc60007ffe0ff */
        /* <DEDUP_REMOVED lines=18> */
.L_x_4407:
        /* <DEDUP_REMOVED lines=32> */
.L_x_4409:
[----:B------:R-:W-:Y:S05]  /*1470*/  BSYNC.RECONVERGENT B0 ;  /* 0x0000000000007941 */ /* 0x000fea0003800200 */
.L_x_4408:
        /* <DEDUP_REMOVED lines=22> */
[----:B------:R-:W-:Y:S02]  /*15e0*/  FADD.FTZ R52, RZ, R53 ;  /* 0x00000035ff347221 */ /* 0x000fe40000010000 */
[----:B------:R-:W-:Y:S01]  /*15f0*/  MOV R53, UR11 ;  /* 0x0000000b00357c02 */ /* 0x000fe20008000f00 */
[----:B------:R-:W-:Y:S01]  /*1600*/  FADD.FTZ R87, R54, R87 ;  /* 0x0000005736577221 */ /* 0x000fe20000010000 */
[----:B------:R-:W-:Y:S01]  /*1610*/  FADD.FTZ R52, R55, R52 ;  /* 0x0000003437347221 */ /* 0x000fe20000010000 */
[----:B------:R-:W-:-:S02]  /*1620*/  MOV R55, UR12 ;  /* 0x0000000c00377c02 */ /* 0x000fc40008000f00 */
[----:B-1----:R-:W-:Y:S01]  /*1630*/  FADD.FTZ R87, R87, R56 ;  /* 0x0000003857577221 */ /* 0x002fe20000010000 */
[----:B------:R-:W-:Y:S01]  /*1640*/  FADD.FTZ R52, R52, R57 ;  /* 0x0000003934347221 */ /* 0x000fe20000010000 */
[----:B------:R-:W-:Y:S02]  /*1650*/  MOV R57, RZ ;  /* 0x000000ff00397202 */ /* 0x000fe40000000f00 */
[----:B------:R-:W-:Y:S01]  /*1660*/  FADD.FTZ R58, R58, R87 ;  /* 0x000000573a3a7221 */ /* 0x000fe20000010000 */
[----:B------:R-:W-:Y:S01]  /*1670*/  FADD.FTZ R52, R59, R52 ;  /* 0x000000343b347221 */ /* 0x000fe20000010000 */
[-C--:B------:R-:W-:Y:S02]  /*1680*/  @P1 LEA.HI.SX32 R57, R55, R0.reuse, 0x1e ;  /* 0x0000000037391211 */ /* 0x080fe400078ff2ff */
[----:B------:R-:W-:Y:S01]  /*1690*/  FMUL.FTZ R58, R58, UR30 ;  /* 0x0000001e3a3a7c20 */ /* 0x000fe20008410000 */
[----:B------:R-:W-:Y:S01]  /*16a0*/  FMUL.FTZ R52, R52, UR30 ;  /* 0x0000001e34347c20 */ /* 0x000fe20008410000 */
[----:B------:R-:W-:-:S03]  /*16b0*/  LEA.HI.SX32 R56, R53, R0, 0x1e ;  /* 0x0000000035387211 */ /* 0x000fc600078ff2ff */
[----:B------:R-:W-:Y:S02]  /*16c0*/  FSEL R58, R58, RZ, !P0 ;  /* 0x000000ff3a3a7208 */ /* 0x000fe40004000000 */
[----:B------:R-:W-:Y:S01]  /*16d0*/  R2UR UR13, R52 ;  /* 0x00000000340d72ca */ /* 0x000fe200000e0000 */
[----:B------:R-:W-:-:S14]  /*16e0*/  BRA.U UP0, `(.L_x_4410) ;  /* 0x00000005008c7547 */ /* 0x000fdc000b800000 */
        /* <DEDUP_REMOVED lines=15> */
.L_x_4412:
        /* <DEDUP_REMOVED lines=12> */
.L_x_4413:
        /* <DEDUP_REMOVED lines=12> */
.L_x_4414:
        /* <DEDUP_REMOVED lines=13> */
.L_x_4411:
[--C-:B------:R-:W-:Y:S01]  /*1a30*/  FFMA.FTZ R49, R3, UR13, R58.reuse ;  /* 0x0000000d03317c23 */ /* 0x100fe2000801003a */
[----:B------:R-:W0:Y:S01]  /*1a40*/  @UP3 LDCU.64 UR10, c[0x0][0x408] ;  /* 0x00008100ff0a37ac */ /* 0x000e220008000a00 */
[----:B------:R-:W-:Y:S01]  /*1a50*/  PLOP3.LUT P3, PT, PT, PT, UP3, 0x80, 0x8 ;  /* 0x000000000008781c */ /* 0x000fe20003f6f038 */
[--C-:B------:R-:W-:Y:S01]  /*1a60*/  FFMA.FTZ R50, R10, UR13, R58.reuse ;  /* 0x0000000d0a327c23 */ /* 0x100fe2000801003a */
[----:B------:R-:W-:Y:S01]  /*1a70*/  FADD.FTZ R49, R60, -R49 ;  /* 0x800000313c317221 */ /* 0x000fe20000010000 */
[----:B------:R-:W-:Y:S01]  /*1a80*/  ISETP.LT.AND P0, PT, RZ, UR31, PT ;  /* 0x0000001fff007c0c */ /* 0x000fe2000bf01270 */
[----:B------:R-:W1:Y:S01]  /*1a90*/  @UP3 LDCU.64 UR34, c[0x0][0x408] ;  /* 0x00008100ff2237ac */ /* 0x000e620008000a00 */
[----:B------:R-:W-:Y:S01]  /*1aa0*/  FFMA.FTZ R51, R61, UR13, R58 ;  /* 0x0000000d3d337c23 */ /* 0x000fe2000801003a */
[----:B------:R-:W-:Y:S01]  /*1ab0*/  FMUL.FTZ R49, R49, UR32 ;  /* 0x0000002031317c20 */ /* 0x000fe20008410000 */
[----:B------:R-:W-:Y:S01]  /*1ac0*/  FADD.FTZ R50, R11, -R50 ;  /* 0x800000320b327221 */ /* 0x000fe20000010000 */
[----:B------:R-:W2:Y:S01]  /*1ad0*/  @UP3 LDCU.64 UR36, c[0x0][0x408] ;  /* 0x00008100ff2437ac */ /* 0x000ea20008000a00 */
[----:B------:R-:W-:Y:S01]  /*1ae0*/  FADD.FTZ R51, R66, -R51 ;  /* 0x8000003342337221 */ /* 0x000fe20000010000 */
[----:B------:R-:W-:Y:S01]  /*1af0*/  FFMA.FTZ R54, R64, UR13, R58 ;  /* 0x0000000d40367c23 */ /* 0x000fe2000801003a */
[----:B------:R-:W-:Y:S01]  /*1b00*/  FSEL R48, R49, RZ, P0 ;  /* 0x000000ff31307208 */ /* 0x000fe20000000000 */
[----:B------:R-:W-:Y:S01]  /*1b10*/  FMUL.FTZ R50, R50, UR32 ;  /* 0x0000002032327c20 */ /* 0x000fe20008410000 */
[----:B-----5:R-:W-:Y:S01]  /*1b20*/  @P3 LOP3.LUT P1, RZ, R9, 0xff, RZ, 0xc0, !PT ;  /* 0x000000ff09ff3812 */ /* 0x020fe2000782c0ff */
[----:B------:R-:W-:Y:S01]  /*1b30*/  FMUL.FTZ R51, R51, UR32 ;  /* 0x0000002033337c20 */ /* 0x000fe20008410000 */
[----:B------:R-:W-:Y:S01]  /*1b40*/  @P3 LOP3.LUT P2, RZ, R9, 0xff0000, RZ, 0xc0, !PT ;  /* 0x00ff000009ff3812 */ /* 0x000fe2000784c0ff */
[----:B------:R-:W-:Y:S01]  /*1b50*/  FADD.FTZ R54, R65, -R54 ;  /* 0x8000003641367221 */ /* 0x000fe20000010000 */
[----:B0-----:R-:W-:-:S03]  /*1b60*/  @P3 FMUL.FTZ R49, R48, UR11 ;  /* 0x0000000b30313c20 */ /* 0x001fc60008410000 */
[----:B------:R-:W-:Y:S01]  /*1b70*/  FMUL.FTZ R54, R54, UR32 ;  /* 0x0000002036367c20 */ /* 0x000fe20008410000 */
[----:B------:R-:W-:-:S05]  /*1b80*/  @P3 FMUL.FTZ R49, R49, UR10 ;  /* 0x0000000a31313c20 */ /* 0x000fca0008410000 */
[----:B------:R-:W-:Y:S02]  /*1b90*/  @P3 FSEL R49, R49, RZ, P1 ;  /* 0x000000ff31313208 */ /* 0x000fe40000800000 */
[----:B------:R-:W-:Y:S02]  /*1ba0*/  @P3 LOP3.LUT P1, RZ, R9, 0xff00, RZ, 0xc0, !PT ;  /* 0x0000ff0009ff3812 */ /* 0x000fe4000782c0ff */
[----:B------:R-:W-:Y:S02]  /*1bb0*/  @P3 F2FP.F16.F32.PACK_AB R52, RZ, R49 ;  /* 0x00000031ff34323e */ /* 0x000fe400000000ff */
        /* <DEDUP_REMOVED lines=9> */
[----:B------:R-:W-:Y:S02]  /*1c50*/  @P3 F2FP.F16.F32.PACK_AB R53, RZ, R51 ;  /* 0x00000033ff35323e */ /* 0x000fe400000000ff */
[----:B------:R-:W-:Y:S02]  /*1c60*/  @P3 F2FP.F16.F32.PACK_AB R52, RZ, R52 ;  /* 0x00000034ff34323e */ /* 0x000fe400000000ff */
        /* <DEDUP_REMOVED lines=11> */
.L_x_4410:
[----:B------:R-:W-:-:S04]  /*1d20*/  UISETP.NE.U32.AND UP0, UPT, UR6, URZ, UPT ;  /* 0x000000ff0600728c */ /* 0x000fc8000bf05070 */
[----:B------:R-:W-:-:S09]  /*1d30*/  UISETP.NE.AND.EX UP0, UPT, UR7, URZ, UPT, UP0 ;  /* 0x000000ff0700728c */ /* 0x000fd2000bf05300 */
[----:B------:R-:W-:Y:S05]  /*1d40*/  BRA.U UP0, `(.L_x_4416) ;  /* 0x0000000100bc7547 */ /* 0x000fea000b800000 */
[----:B------:R-:W-:Y:S01]  /*1d50*/  PLOP3.LUT P3, PT, PT, PT, UP2, 0x80, 0x8 ;  /* 0x000000000008781c */ /* 0x000fe20003f6f028 */
[----:B------:R-:W0:Y:S01]  /*1d60*/  @UP3 LDCU.64 UR10, c[0x0][0x408] ;  /* 0x00008100ff0a37ac */ /* 0x000e220008000a00 */
[----:B------:R-:W-:Y:S02]  /*1d70*/  PLOP3.LUT P4, PT, PT, PT, UP3, 0x80, 0x8 ;  /* 0x000000000008781c */ /* 0x000fe40003f8f038 */
[----:B-----5:R-:W-:Y:S01]  /*1d80*/  MOV R52, R20 ;  /* 0x0000001400347202 */ /* 0x020fe20000000f00 */
[----:B------:R-:W1:Y:S01]  /*1d90*/  @UP3 LDCU.64 UR34, c[0x0][0x408] ;  /* 0x00008100ff2237ac */ /* 0x000e620008000a00 */
[----:B------:R-:W2:Y:S07]  /*1da0*/  @UP3 LDCU.64 UR36, c[0x0][0x408] ;  /* 0x00008100ff2437ac */ /* 0x000eae0008000a00 */
        /* <DEDUP_REMOVED lines=11> */
[----:B------:R-:W-:Y:S01]  /*1e60*/  MOV R54, R22 ;  /* 0x0000001600367202 */ /* 0x000fe20000000f00 */
[----:B------:R-:W-:Y:S01]  /*1e70*/  @P3 FFMA.FTZ R54, R55, UR32, R22 ;  /* 0x0000002037363c23 */ /* 0x000fe20008010016 */
[----:B0-----:R-:W-:Y:S01]  /*1e80*/  @P4 FMUL.FTZ R52, R52, UR11 ;  /* 0x0000000b34344c20 */ /* 0x001fe20008410000 */
[----:B-1----:R-:W-:Y:S01]  /*1e90*/  @P4 FMUL.FTZ R53, R53, UR35 ;  /* 0x0000002335354c20 */ /* 0x002fe20008410000 */
[----:B------:R-:W-:Y:S01]  /*1ea0*/  @P4 LOP3.LUT P2, RZ, R9, 0xff0000, RZ, 0xc0, !PT ;  /* 0x00ff000009ff4812 */ /* 0x000fe2000784c0ff */
[----:B--2---:R-:W-:Y:S01]  /*1eb0*/  @P4 FMUL.FTZ R54, R54, UR37 ;  /* 0x0000002536364c20 */ /* 0x004fe20008410000 */
[----:B------:R-:W-:Y:S01]  /*1ec0*/  @P4 FMUL.FTZ R52, R52, UR10 ;  /* 0x0000000a34344c20 */ /* 0x000fe20008410000 */
[----:B------:R-:W-:-:S02]  /*1ed0*/  @P4 FMUL.FTZ R53, R53, UR34 ;  /* 0x0000002235354c20 */ /* 0x000fc40008410000 */
[----:B------:R-:W-:Y:S02]  /*1ee0*/  @P4 FMUL.FTZ R54, R54, UR36 ;  /* 0x0000002436364c20 */ /* 0x000fe40008410000 */
[----:B------:R-:W-:Y:S02]  /*1ef0*/  @P4 FSEL R52, R52, RZ, P0 ;  /* 0x000000ff34344208 */ /* 0x000fe40000000000 */
        /* <DEDUP_REMOVED lines=17> */
[----:B------:R-:W-:-:S04]  /*2010*/  F2FP.F16.F32.PACK_AB R52, RZ, R52 ;  /* 0x00000034ff34723e */ /* 0x000fc800000000ff */
[----:B------:R-:W-:Y:S01]  /*2020*/  PRMT R8, R52, 0x7610, R8 ;  /* 0x0000761034087816 */ /* 0x000fe20000000008 */
[----:B------:R-:W-:Y:S06]  /*2030*/  BRA `(.L_x_4415) ;  /* 0x0000000000b87947 */ /* 0x000fec0003800000 */
.L_x_4416:
[----:B------:R-:W-:Y:S01]  /*2040*/  PLOP3.LUT P5, PT, PT, PT, UP3, 0x80, 0x8 ;  /* 0x000000000008781c */ /* 0x000fe20003faf038 */
[----:B------:R-:W0:Y:S01]  /*2050*/  @UP3 LDCU.64 UR10, c[0x0][0x408] ;  /* 0x00008100ff0a37ac */ /* 0x000e220008000a00 */
[----:B------:R-:W-:Y:S02]  /*2060*/  PLOP3.LUT P4, PT, PT, PT, UP2, 0x80, 0x8 ;  /* 0x000000000008781c */ /* 0x000fe40003f8f028 */
[----:B-----5:R-:W-:Y:S01]  /*2070*/  MOV R48, R20 ;  /* 0x0000001400307202 */ /* 0x020fe20000000f00 */
[----:B------:R-:W1:Y:S01]  /*2080*/  @UP3 LDCU.64 UR36, c[0x0][0x408] ;  /* 0x00008100ff2437ac */ /* 0x000e620008000a00 */
[----:B------:R-:W-:Y:S02]  /*2090*/  MOV R49, R21 ;  /* 0x0000001500317202 */ /* 0x000fe40000000f00 */
[----:B------:R-:W-:Y:S01]  /*20a0*/  MOV R51, R23 ;  /* 0x0000001700337202 */ /* 0x000fe20000000f00 */
[----:B------:R-:W2:Y:S04]  /*20b0*/  @UP3 LDCU.64 UR34, c[0x0][0x408] ;  /* 0x00008100ff2237ac */ /* 0x000ea80008000a00 */
[C---:B------:R-:W-:Y:S01]  /*20c0*/  @P5 LOP3.LUT P0, RZ, R9.reuse, 0xff, RZ, 0xc0, !PT ;  /* 0x000000ff09ff5812 */ /* 0x040fe2000780c0ff */
[----:B------:R-:W3:Y:S01]  /*20d0*/  @UP3 LDCU.64 UR38, c[0x0][0x408] ;  /* 0x00008100ff2637ac */ /* 0x000ee20008000a00 */
[C---:B------:R-:W-:Y:S01]  /*20e0*/  @P5 LOP3.LUT P1, RZ, R9.reuse, 0xff00, RZ, 0xc0, !PT ;  /* 0x0000ff0009ff5812 */ /* 0x040fe2000782c0ff */
[----:B------:R-:W-:Y:S01]  /*20f0*/  @P4 FFMA.FTZ R50, R10, UR13, R58 ;  /* 0x0000000d0a324c23 */ /* 0x000fe2000801003a */
[----:B------:R-:W-:-:S02]  /*2100*/  @P5 LOP3.LUT P2, RZ, R9, 0xff0000, RZ, 0xc0, !PT ;  /* 0x00ff000009ff5812 */ /* 0x000fc4000784c0ff */
[----:B------:R-:W-:Y:S01]  /*2110*/  @P5 ISETP.GE.U32.AND P3, PT, R9, 0x1000000, PT ;  /* 0x010000000900580c */ /* 0x000fe20003f66070 */
[----:B------:R-:W-:Y:S01]  /*2120*/  @P4 FFMA.FTZ R9, R3, UR13, R58 ;  /* 0x0000000d03094c23 */ /* 0x000fe2000801003a */
[----:B------:R-:W-:-:S03]  /*2130*/  @P4 FADD.FTZ R50, R11, -R50 ;  /* 0x800000320b324221 */ /* 0x000fc60000010000 */
[----:B------:R-:W-:Y:S01]  /*2140*/  @P4 FADD.FTZ R9, R60, -R9 ;  /* 0x800000093c094221 */ /* 0x000fe20000010000 */
[----:B------:R-:W-:Y:S01]  /*2150*/  @P4 FFMA.FTZ R49, R50, UR32, R21 ;  /* 0x0000002032314c23 */ /* 0x000fe20008010015 */
[----:B------:R-:W-:Y:S02]  /*2160*/  @P4 FFMA.FTZ R50, R64, UR13, R58 ;  /* 0x0000000d40324c23 */ /* 0x000fe4000801003a */
[----:B------:R-:W-:Y:S01]  /*2170*/  @P4 FFMA.FTZ R48, R9, UR32, R20 ;  /* 0x0000002009304c23 */ /* 0x000fe20008010014 */
[----:B------:R-:W-:Y:S01]  /*2180*/  @P4 FFMA.FTZ R9, R61, UR13, R58 ;  /* 0x0000000d3d094c23 */ /* 0x000fe2000801003a */
[----:B------:R-:W-:Y:S01]  /*2190*/  @P4 FADD.FTZ R52, R65, -R50 ;  /* 0x8000003241344221 */ /* 0x000fe20000010000 */
[----:B------:R-:W-:Y:S01]  /*21a0*/  MOV R50, R22 ;  /* 0x0000001600327202 */ /* 0x000fe20000000f00 */
[----:B--2---:R-:W-:Y:S01]  /*21b0*/  @P5 FMUL.FTZ R53, R49, UR35 ;  /* 0x0000002331355c20 */ /* 0x004fe20008410000 */
[----:B------:R-:W-:Y:S01]  /*21c0*/  @P4 FADD.FTZ R9, R66, -R9 ;  /* 0x8000000942094221 */ /* 0x000fe20000010000 */
[----:B------:R-:W-:-:S02]  /*21d0*/  @P4 FFMA.FTZ R51, R52, UR32, R23 ;  /* 0x0000002034334c23 */ /* 0x000fc40008010017 */
[----:B------:R-:W-:Y:S01]  /*21e0*/  @P5 FMUL.FTZ R53, R53, UR34 ;  /* 0x0000002235355c20 */ /* 0x000fe20008410000 */
[----:B------:R-:W-:Y:S01]  /*21f0*/  @P4 FFMA.FTZ R50, R9, UR32, R22 ;  /* 0x0000002009324c23 */ /* 0x000fe20008010016 */
[----:B0-----:R-:W-:-:S03]  /*2200*/  @P5 FMUL.FTZ R9, R48, UR11 ;  /* 0x0000000b30095c20 */ /* 0x001fc60008410000 */
[----:B-1----:R-:W-:Y:S01]  /*2210*/  @P5 FMUL.FTZ R54, R50, UR37 ;  /* 0x0000002532365c20 */ /* 0x002fe20008410000 */
[----:B------:R-:W-:Y:S01]  /*2220*/  @P5 FMUL.FTZ R52, R9, UR10 ;  /* 0x0000000a09345c20 */ /* 0x000fe20008410000 */
[----:B------:R-:W-:Y:S02]  /*2230*/  @P5 FSEL R53, R53, RZ, P1 ;  /* 0x000000ff35355208 */ /* 0x000fe40000800000 */
[----:B------:R-:W-:Y:S01]  /*2240*/  @P5 FMUL.FTZ R9, R54, UR36 ;  /* 0x0000002436095c20 */ /* 0x000fe20008410000 */
[----:B---3--:R-:W-:Y:S01]  /*2250*/  @P5 FMUL.FTZ R54, R51, UR39 ;  /* 0x0000002733365c20 */ /* 0x008fe20008410000 */
[----:B------:R-:W-:Y:S02]  /*2260*/  @P5 FSEL R52, R52, RZ, P0 ;  /* 0x000000ff34345208 */ /* 0x000fe40000000000 */
[----:B------:R-:W-:Y:S01]  /*2270*/  @P5 F2FP.F16.F32.PACK_AB R53, RZ, R53 ;  /* 0x00000035ff35523e */ /* 0x000fe200000000ff */
[----:B------:R-:W-:Y:S01]  /*2280*/  @P5 FMUL.FTZ R54, R54, UR38 ;  /* 0x0000002636365c20 */ /* 0x000fe20008410000 */
[----:B------:R-:W-:-:S02]  /*2290*/  @P5 FSEL R9, R9, RZ, P2 ;  /* 0x000000ff09095208 */ /* 0x000fc40001000000 */
[----:B------:R-:W-:Y:S02]  /*22a0*/  @P5 F2FP.F16.F32.PACK_AB R52, RZ, R52 ;  /* 0x00000034ff34523e */ /* 0x000fe400000000ff */
[----:B------:R-:W-:Y:S02]  /*22b0*/  @P5 FSEL R54, R54, RZ, P3 ;  /* 0x000000ff36365208 */ /* 0x000fe40001800000 */
[----:B------:R-:W-:Y:S02]  /*22c0*/  @P5 F2FP.F16.F32.PACK_AB R9, RZ, R9 ;  /* 0x00000009ff09523e */ /* 0x000fe400000000ff */
[----:B------:R-:W-:Y:S02]  /*22d0*/  @P5 F2FP.F16.F32.PACK_AB R54, RZ, R54 ;  /* 0x00000036ff36523e */ /* 0x000fe400000000ff */
[----:B------:R-:W-:Y:S02]  /*22e0*/  @P5 PRMT R5, R52, 0x7610, R5 ;  /* 0x0000761034055816 */ /* 0x000fe40000000005 */
[----:B------:R-:W-:-:S02]  /*22f0*/  @P5 PRMT R6, R53, 0x7610, R6 ;  /* 0x0000761035065816 */ /* 0x000fc40000000006 */
[----:B------:R-:W-:Y:S02]  /*2300*/  @P5 PRMT R7, R9, 0x7610, R7 ;  /* 0x0000761009075816 */ /* 0x000fe40000000007 */
[----:B------:R-:W-:-:S07]  /*2310*/  @P5 PRMT R8, R54, 0x7610, R8 ;  /* 0x0000761036085816 */ /* 0x000fce0000000008 */
.L_x_4415:
        /* <DEDUP_REMOVED lines=16> */
.L_x_4417:
[----:B------:R-:W-:Y:S05]  /*2420*/  BRA.U !UP0, `(.L_x_4418) ;  /* 0x00000005087c7547 */ /* 0x000fea000b800000 */
[----:B------:R-:W-:Y:S05]  /*2430*/  @!P0 BRA `(.L_x_4419) ;  /* 0x0000000000bc8947 */ /* 0x000fea0003800000 */
[----:B------:R-:W-:Y:S01]  /*2440*/  PLOP3.LUT P1, PT, PT, PT, UP2, 0x80, 0x8 ;  /* 0x000000000008781c */ /* 0x000fe20003f2f028 */
[----:B------:R-:W2:Y:S01]  /*2450*/  @UP3 LDCU.64 UR10, c[0x0][0x408] ;  /* 0x00008100ff0a37ac */ /* 0x000ea20008000a00 */
[----:B0----5:R-:W-:Y:S02]  /*2460*/  MOV R48, R16 ;  /* 0x0000001000307202 */ /* 0x021fe40000000f00 */
[----:B------:R-:W-:Y:S01]  /*2470*/  PLOP3.LUT P4, PT, PT, PT, UP3, 0x80, 0x8 ;  /* 0x000000000008781c */ /* 0x000fe20003f8f038 */
[----:B------:R-:W0:Y:S01]  /*2480*/  @UP3 LDCU.64 UR34, c[0x0][0x408] ;  /* 0x00008100ff2237ac */ /* 0x000e220008000a00 */
[----:B------:R-:W-:Y:S02]  /*2490*/  MOV R49, R17 ;  /* 0x0000001100317202 */ /* 0x000fe40000000f00 */
[----:B------:R-:W-:Y:S01]  /*24a0*/  MOV R51, R19 ;  /* 0x0000001300337202 */ /* 0x000fe20000000f00 */
[----:B------:R-:W3:Y:S04]  /*24b0*/  @UP3 LDCU.64 UR36, c[0x0][0x408] ;  /* 0x00008100ff2437ac */ /* 0x000ee80008000a00 */
[--C-:B------:R-:W-:Y:S01]  /*24c0*/  @P1 FFMA.FTZ R9, R67, UR13, R58.reuse ;  /* 0x0000000d43091c23 */ /* 0x100fe2000801003a */
[--C-:B------:R-:W-:Y:S01]  /*24d0*/  @P1 FFMA.FTZ R50, R72, UR13, R58.reuse ;  /* 0x0000000d48321c23 */ /* 0x100fe2000801003a */
[----:B-1----:R-:W-:-:S02]  /*24e0*/  @P1 FFMA.FTZ R52, R76, UR13, R58 ;  /* 0x0000000d4c341c23 */ /* 0x002fc4000801003a */
[----:B------:R-:W-:Y:S01]  /*24f0*/  @P1 FADD.FTZ R9, R74, -R9 ;  /* 0x800000094a091221 */ /* 0x000fe20000010000 */
[----:B------:R-:W-:Y:S01]  /*2500*/  @P1 FADD.FTZ R50, R73, -R50 ;  /* 0x8000003249321221 */ /* 0x000fe20000010000 */
[----:B------:R-:W-:Y:S01]  /*2510*/  @P1 FADD.FTZ R52, R77, -R52 ;  /* 0x800000344d341221 */ /* 0x000fe20000010000 */
[----:B------:R-:W-:Y:S01]  /*2520*/  @P4 LOP3.LUT P2, RZ, R2, 0xff00, RZ, 0xc0, !PT ;  /* 0x0000ff0002ff4812 */ /* 0x000fe2000784c0ff */
[----:B------:R-:W-:Y:S01]  /*2530*/  @P1 FFMA.FTZ R48, R9, UR32, R16 ;  /* 0x0000002009301c23 */ /* 0x000fe20008010010 */
[----:B------:R-:W-:Y:S01]  /*2540*/  @P1 FFMA.FTZ R9, R75, UR13, R58 ;  /* 0x0000000d4b091c23 */ /* 0x000fe2000801003a */
[----:B------:R-:W-:Y:S01]  /*2550*/  @P1 FFMA.FTZ R49, R50, UR32, R17 ;  /* 0x0000002032311c23 */ /* 0x000fe20008010011 */
[----:B------:R-:W-:Y:S01]  /*2560*/  MOV R50, R18 ;  /* 0x0000001200327202 */ /* 0x000fe20000000f00 */
[----:B------:R-:W-:Y:S01]  /*2570*/  @P1 FFMA.FTZ R51, R52, UR32, R19 ;  /* 0x0000002034331c23 */ /* 0x000fe20008010013 */
[----:B------:R-:W-:Y:S01]  /*2580*/  @P1 FADD.FTZ R9, R78, -R9 ;  /* 0x800000094e091221 */ /* 0x000fe20000010000 */
[----:B0-----:R-:W-:Y:S01]  /*2590*/  @P4 FMUL.FTZ R52, R49, UR35 ;  /* 0x0000002331344c20 */ /* 0x001fe20008410000 */
[----:B------:R-:W-:-:S02]  /*25a0*/  @P4 LOP3.LUT P3, RZ, R2, 0xff0000, RZ, 0xc0, !PT ;  /* 0x00ff000002ff4812 */ /* 0x000fc4000786c0ff */
[----:B------:R-:W-:Y:S01]  /*25b0*/  @P1 FFMA.FTZ R50, R9, UR32, R18 ;  /* 0x0000002009321c23 */ /* 0x000fe20008010012 */
[----:B--2---:R-:W-:Y:S01]  /*25c0*/  @P4 FMUL.FTZ R9, R48, UR11 ;  /* 0x0000000b30094c20 */ /* 0x004fe20008410000 */
[----:B------:R-:W-:Y:S01]  /*25d0*/  @P4 FMUL.FTZ R52, R52, UR34 ;  /* 0x0000002234344c20 */ /* 0x000fe20008410000 */
[----:B------:R-:W-:Y:S01]  /*25e0*/  @P4 LOP3.LUT P1, RZ, R2, 0xff, RZ, 0xc0, !PT ;  /* 0x000000ff02ff4812 */ /* 0x000fe2000782c0ff */
[----:B---3--:R-:W-:Y:S01]  /*25f0*/  @P4 FMUL.FTZ R53, R50, UR37 ;  /* 0x0000002532354c20 */ /* 0x008fe20008410000 */
[----:B------:R-:W-:Y:S02]  /*2600*/  @P4 FMUL.FTZ R9, R9, UR10 ;  /* 0x0000000a09094c20 */ /* 0x000fe40008410000 */
[----:B------:R-:W-:Y:S01]  /*2610*/  @P4 FSEL R52, R52, RZ, P2 ;  /* 0x000000ff34344208 */ /* 0x000fe20001000000 */
[----:B------:R-:W-:Y:S02]  /*2620*/  @P4 FMUL.FTZ R53, R53, UR36 ;  /* 0x0000002435354c20 */ /* 0x000fe40008410000 */
[----:B------:R-:W-:-:S02]  /*2630*/  @P4 FSEL R9, R9, RZ, P1 ;  /* 0x000000ff09094208 */ /* 0x000fc40000800000 */
[----:B------:R-:W-:Y:S02]  /*2640*/  @P4 F2FP.F16.F32.PACK_AB R52, RZ, R52 ;  /* 0x00000034ff34423e */ /* 0x000fe400000000ff */
[----:B------:R-:W-:Y:S02]  /*2650*/  @P4 FSEL R53, R53, RZ, P3 ;  /* 0x000000ff35354208 */ /* 0x000fe40001800000 */
[----:B------:R-:W-:Y:S02]  /*2660*/  @P4 F2FP.F16.F32.PACK_AB R9, RZ, R9 ;  /* 0x00000009ff09423e */ /* 0x000fe400000000ff */
[----:B------:R-:W-:Y:S02]  /*2670*/  @P4 F2FP.F16.F32.PACK_AB R53, RZ, R53 ;  /* 0x00000035ff35423e */ /* 0x000fe400000000ff */
[----:B------:R-:W-:Y:S02]  /*2680*/  @P4 PRMT R5, R9, 0x7610, R5 ;  /* 0x0000761009054816 */ /* 0x000fe40000000005 */
        /* <DEDUP_REMOVED lines=10> */
.L_x_4419:
[----:B------:R-:W-:Y:S01]  /*2730*/  PLOP3.LUT P4, PT, PT, PT, UP2, 0x80, 0x8 ;  /* 0x000000000008781c */ /* 0x000fe20003f8f028 */
[----:B------:R-:W2:Y:S01]  /*2740*/  @UP3 LDCU.64 UR10, c[0x0][0x408] ;  /* 0x00008100ff0a37ac */ /* 0x000ea20008000a00 */
[----:B------:R-:W-:Y:S01]  /*2750*/  PLOP3.LUT P5, PT, PT, PT, UP3, 0x80, 0x8 ;  /* 0x000000000008781c */ /* 0x000fe20003faf038 */
[----:B------:R-:W3:Y:S01]  /*2760*/  @UP3 LDCU.64 UR34, c[0x0][0x408] ;  /* 0x00008100ff2237ac */ /* 0x000ee20008000a00 */
[----:B------:R-:W4:Y:S09]  /*2770*/  @UP3 LDCU.64 UR36, c[0x0][0x408] ;  /* 0x00008100ff2437ac */ /* 0x000f320008000a00 */
[--C-:B-----5:R-:W-:Y:S01]  /*2780*/  @P4 FFMA.FTZ R9, R67, UR13, R58.reuse ;  /* 0x0000000d43094c23 */ /* 0x120fe2000801003a */
[----:B01----:R-:W-:Y:S01]  /*2790*/  @P4 FFMA.FTZ R52, R72, UR13, R58 ;  /* 0x0000000d48344c23 */ /* 0x003fe2000801003a */
[----:B------:R-:W-:-:S02]  /*27a0*/  @P5 LOP3.LUT P1, RZ, R2, 0xff, RZ, 0xc0, !PT ;  /* 0x000000ff02ff5812 */ /* 0x000fc4000782c0ff */
[----:B------:R-:W-:Y:S01]  /*27b0*/  @P4 FADD.FTZ R53, R74, -R9 ;  /* 0x800000094a354221 */ /* 0x000fe20000010000 */
[----:B------:R-:W-:Y:S01]  /*27c0*/  MOV R9, R16 ;  /* 0x0000001000097202 */ /* 0x000fe20000000f00 */
[----:B------:R-:W-:Y:S01]  /*27d0*/  @P4 FADD.FTZ R54, R73, -R52 ;  /* 0x8000003449364221 */ /* 0x000fe20000010000 */
[----:B------:R-:W-:Y:S01]  /*27e0*/  MOV R52, R17 ;  /* 0x0000001100347202 */ /* 0x000fe20000000f00 */
        /* <DEDUP_REMOVED lines=16> */
[----:B------:R-:W-:Y:S02]  /*28f0*/  @P5 F2FP.F16.F32.PACK_AB R9, RZ, R9 ;  /* 0x00000009ff09523e */ /* 0x000fe400000000ff */
[----:B------:R-:W-:Y:S02]  /*2900*/  @P5 F2FP.F16.F32.PACK_AB R52, RZ, R52 ;  /* 0x00000034ff34523e */ /* 0x000fe400000000ff */
[----:B------:R-:W-:Y:S02]  /*2910*/  @P5 FSEL R53, R53, RZ, P3 ;  /* 0x000000ff35355208 */ /* 0x000fe40001800000 */
[----:B------:R-:W-:-:S02]  /*2920*/  @P5 PRMT R5, R9, 0x7610, R5 ;  /* 0x0000761009055816 */ /* 0x000fc40000000005 */
[----:B------:R-:W-:Y:S02]  /*2930*/  @P5 F2FP.F16.F32.PACK_AB R53, RZ, R53 ;  /* 0x00000035ff35523e */ /* 0x000fe400000000ff */
        /* <DEDUP_REMOVED lines=14> */
.L_x_4418:
[----:B------:R-:W-:Y:S05]  /*2a20*/  @!P0 BRA `(.L_x_4421) ;  /* 0x0000000000bc8947 */ /* 0x000fea0003800000 */
[--C-:B-----5:R-:W-:Y:S01]  /*2a30*/  FFMA.FTZ R9, R67, UR13, R58.reuse ;  /* 0x0000000d43097c23 */ /* 0x120fe2000801003a */
[----:B------:R-:W2:Y:S01]  /*2a40*/  @UP3 LDCU.64 UR10, c[0x0][0x408] ;  /* 0x00008100ff0a37ac */ /* 0x000ea20008000a00 */
[----:B------:R-:W-:Y:S01]  /*2a50*/  PLOP3.LUT P4, PT, PT, PT, UP3, 0x80, 0x8 ;  /* 0x000000000008781c */ /* 0x000fe20003f8f038 */
[--C-:B0-----:R-:W-:Y:S01]  /*2a60*/  FFMA.FTZ R50, R72, UR13, R58.reuse ;  /* 0x0000000d48327c23 */ /* 0x101fe2000801003a */
[----:B------:R-:W-:Y:S01]  /*2a70*/  FADD.FTZ R9, R74, -R9 ;  /* 0x800000094a097221 */ /* 0x000fe20000010000 */
[----:B------:R-:W-:Y:S01]  /*2a80*/  ISETP.LT.AND P1, PT, RZ, UR31, PT ;  /* 0x0000001fff007c0c */ /* 0x000fe2000bf21270 */
[----:B------:R-:W0:Y:S01]  /*2a90*/  @UP3 LDCU.64 UR34, c[0x0][0x408] ;  /* 0x00008100ff2237ac */ /* 0x000e220008000a00 */
        /* <DEDUP_REMOVED lines=18> */
[----:B---3--:R-:W-:Y:S01]  /*2bc0*/  @P4 FMUL.FTZ R51, R50, UR37 ;  /* 0x0000002532334c20 */ /* 0x008fe20008410000 */
[----:B------:R-:W-:Y:S02]  /*2bd0*/  @P4 LOP3.LUT P2, RZ, R2, 0xff00, RZ, 0xc0, !PT ;  /* 0x0000ff0002ff4812 */ /* 0x000fe4000784c0ff */
[----:B------:R-:W-:Y:S01]  /*2be0*/  @P4 F2FP.F16.F32.PACK_AB R9, RZ, R9 ;  /* 0x00000009ff09423e */ /* 0x000fe200000000ff */
[----:B------:R-:W-:-:S03]  /*2bf0*/  @P4 FMUL.FTZ R51, R51, UR36 ;  /* 0x0000002433334c20 */ /* 0x000fc60008410000 */
[----:B------:R-:W-:Y:S01]  /*2c00*/  @P4 PRMT R5, R9, 0x7610, R5 ;  /* 0x0000761009054816 */ /* 0x000fe20000000005 */
[----:B0-----:R-:W-:Y:S01]  /*2c10*/  @P4 FMUL.FTZ R9, R49, UR35 ;  /* 0x0000002331094c20 */ /* 0x001fe20008410000 */
[----:B------:R-:W-:-:S03]  /*2c20*/  @P4 FSEL R51, R51, RZ, P3 ;  /* 0x000000ff33334208 */ /* 0x000fc60001800000 */
[----:B------:R-:W-:Y:S01]  /*2c30*/  @P4 FMUL.FTZ R9, R9, UR34 ;  /* 0x0000002209094c20 */ /* 0x000fe20008410000 */
[----:B------:R-:W-:Y:S02]  /*2c40*/  @P4 F2FP.F16.F32.PACK_AB R53, RZ, R51 ;  /* 0x00000033ff35423e */ /* 0x000fe400000000ff */
[----:B------:R-:W-:Y:S02]  /*2c50*/  FSEL R51, R52, RZ, P1 ;  /* 0x000000ff34337208 */ /* 0x000fe40000800000 */
[----:B------:R-:W-:Y:S02]  /*2c60*/  @P4 FSEL R9, R9, RZ, P2 ;  /* 0x000000ff09094208 */ /* 0x000fe40001000000 */
[----:B------:R-:W-:Y:S02]  /*2c70*/  @P4 PRMT R7, R53, 0x7610, R7 ;  /* 0x0000761035074816 */ /* 0x000fe40000000007 */
[----:B------:R-:W-:-:S04]  /*2c80*/  @P4 F2FP.F16.F32.PACK_AB R9, RZ, R9 ;  /* 0x00000009ff09423e */ /* 0x000fc800000000ff */
        /* <DEDUP_REMOVED lines=9> */
.L_x_4421:
        /* <DEDUP_REMOVED lines=12> */
.L_x_4422:
        /* <DEDUP_REMOVED lines=12> */
.L_x_4423:
        /* <DEDUP_REMOVED lines=12> */
.L_x_4424:
        /* <DEDUP_REMOVED lines=10> */
[----:B------:R-:W-:-:S04]  /*3000*/  F2FP.F16.F32.PACK_AB R9, RZ, R9 ;  /* 0x00000009ff09723e */ /* 0x000fc800000000ff */
[----:B------:R-:W-:-:S07]  /*3010*/  PRMT R8, R9, 0x7610, R8 ;  /* 0x0000761009087816 */ /* 0x000fce0000000008 */
.L_x_4420:
        /* <DEDUP_REMOVED lines=14> */
.L_x_4425:
[----:B------:R-:W-:Y:S05]  /*3100*/  BRA.U !UP0, `(.L_x_4426) ;  /* 0x00000005087c7547 */ /* 0x000fea000b800000 */
[----:B------:R-:W-:Y:S05]  /*3110*/  @!P0 BRA `(.L_x_4427) ;  /* 0x0000000000bc8947 */ /* 0x000fea0003800000 */
[----:B------:R-:W-:Y:S01]  /*3120*/  PLOP3.LUT P1, PT, PT, PT, UP2, 0x80, 0x8 ;  /* 0x000000000008781c */ /* 0x000fe20003f2f028 */
[----:B------:R-:W2:Y:S01]  /*3130*/  @UP3 LDCU.64 UR10, c[0x0][0x408] ;  /* 0x00008100ff0a37ac */ /* 0x000ea20008000a00 */
[----:B0-----:R-:W-:Y:S02]  /*3140*/  MOV R48, R12 ;  /* 0x0000000c00307202 */ /* 0x001fe40000000f00 */
[----:B------:R-:W-:Y:S01]  /*3150*/  PLOP3.LUT P4, PT, PT, PT, UP3, 0x80, 0x8 ;  /* 0x000000000008781c */ /* 0x000fe20003f8f038 */
[----:B------:R-:W0:Y:S01]  /*3160*/  @UP3 LDCU.64 UR34, c[0x0][0x408] ;  /* 0x00008100ff2237ac */ /* 0x000e220008000a00 */
[----:B------:R-:W-:Y:S02]  /*3170*/  MOV R49, R13 ;  /* 0x0000000d00317202 */ /* 0x000fe40000000f00 */
[----:B------:R-:W-:Y:S01]  /*3180*/  MOV R50, R14 ;  /* 0x0000000e00327202 */ /* 0x000fe20000000f00 */
[----:B------:R-:W1:Y:S01]  /*3190*/  @UP3 LDCU.64 UR36, c[0x0][0x408] ;  /* 0x00008100ff2437ac */ /* 0x000e620008000a00 */
[----:B------:R-:W-:-:S03]  /*31a0*/  MOV R51, R15 ;  /* 0x0000000f00337202 */ /* 0x000fc60000000f00 */
        /* <DEDUP_REMOVED lines=9> */
[----:B--2---:R-:W-:Y:S01]  /*3240*/  @P4 FMUL.FTZ R2, R48, UR11 ;  /* 0x0000000b30024c20 */ /* 0x004fe20008410000 */
[----:B------:R-:W-:Y:S01]  /*3250*/  @P1 FADD.FTZ R9, R84, -R9 ;  /* 0x8000000954091221 */ /* 0x000fe20000010000 */
[----:B------:R-:W-:Y:S01]  /*3260*/  @P1 FADD.FTZ R58, R85, -R58 ;  /* 0x8000003a553a1221 */ /* 0x000fe20000010000 */
[----:B------:R-:W-:Y:S01]  /*3270*/  @P4 LOP3.LUT P3, RZ, R4, 0xff0000, RZ, 0xc0, !PT ;  /* 0x00ff000004ff4812 */ /* 0x000fe2000786c0ff */
[----:B------:R-:W-:Y:S01]  /*3280*/  @P4 FMUL.FTZ R2, R2, UR10 ;  /* 0x0000000a02024c20 */ /* 0x000fe20008410000 */
[----:B------:R-:W-:Y:S01]  /*3290*/  @P1 FFMA.FTZ R50, R9, UR32, R14 ;  /* 0x0000002009321c23 */ /* 0x000fe2000801000e */
[----:B0-----:R-:W-:Y:S01]  /*32a0*/  @P4 FMUL.FTZ R9, R49, UR35 ;  /* 0x0000002331094c20 */ /* 0x001fe20008410000 */
[----:B------:R-:W-:Y:S01]  /*32b0*/  @P1 FFMA.FTZ R51, R58, UR32, R15 ;  /* 0x000000203a331c23 */ /* 0x000fe2000801000f */
[----:B------:R-:W-:Y:S01]  /*32c0*/  @P4 LOP3.LUT P1, RZ, R4, 0xff, RZ, 0xc0, !PT ;  /* 0x000000ff04ff4812 */ /* 0x000fe2000782c0ff */
[----:B-1----:R-:W-:Y:S01]  /*32d0*/  @P4 FMUL.FTZ R52, R50, UR37 ;  /* 0x0000002532344c20 */ /* 0x002fe20008410000 */
[----:B------:R-:W-:-:S02]  /*32e0*/  @P4 FMUL.FTZ R9, R9, UR34 ;  /* 0x0000002209094c20 */ /* 0x000fc40008410000 */
[----:B------:R-:W-:Y:S01]  /*32f0*/  @P4 FSEL R2, R2, RZ, P1 ;  /* 0x000000ff02024208 */ /* 0x000fe20000800000 */
[----:B------:R-:W-:Y:S02]  /*3300*/  @P4 FMUL.FTZ R52, R52, UR36 ;  /* 0x0000002434344c20 */ /* 0x000fe40008410000 */
[----:B------:R-:W-:Y:S02]  /*3310*/  @P4 FSEL R9, R9, RZ, P2 ;  /* 0x000000ff09094208 */ /* 0x000fe40001000000 */
[----:B------:R-:W-:Y:S02]  /*3320*/  @P4 F2FP.F16.F32.PACK_AB R2, RZ, R2 ;  /* 0x00000002ff02423e */ /* 0x000fe400000000ff */
[----:B------:R-:W-:Y:S02]  /*3330*/  @P4 FSEL R52, R52, RZ, P3 ;  /* 0x000000ff34344208 */ /* 0x000fe40001800000 */
[----:B------:R-:W-:Y:S02]  /*3340*/  @P4 F2FP.F16.F32.PACK_AB R9, RZ, R9 ;  /* 0x00000009ff09423e */ /* 0x000fe400000000ff */
[----:B------:R-:W-:-:S02]  /*3350*/  @P4 F2FP.F16.F32.PACK_AB R52, RZ, R52 ;  /* 0x00000034ff34423e */ /* 0x000fc400000000ff */
        /* <DEDUP_REMOVED lines=11> */
.L_x_4427:
[----:B------:R-:W-:Y:S01]  /*3410*/  PLOP3.LUT P4, PT, PT, PT, UP2, 0x80, 0x8 ;  /* 0x000000000008781c */ /* 0x000fe20003f8f028 */
[----:B------:R-:W2:Y:S01]  /*3420*/  @UP3 LDCU.64 UR10, c[0x0][0x408] ;  /* 0x00008100ff0a37ac */ /* 0x000ea20008000a00 */
[----:B------:R-:W-:Y:S02]  /*3430*/  PLOP3.LUT P5, PT, PT, PT, UP3, 0x80, 0x8 ;  /* 0x000000000008781c */ /* 0x000fe40003faf038 */
[----:B------:R-:W-:Y:S01]  /*3440*/  MOV R2, R12 ;  /* 0x0000000c00027202 */ /* 0x000fe20000000f00 */
[----:B------:R-:W3:Y:S01]  /*3450*/  @UP3 LDCU.64 UR34, c[0x0][0x408] ;  /* 0x00008100ff2237ac */ /* 0x000ee20008000a00 */
[----:B------:R-:W4:Y:S07]  /*3460*/  @UP3 LDCU.64 UR36, c[0x0][0x408] ;  /* 0x00008100ff2437ac */ /* 0x000f2e0008000a00 */
[--C-:B------:R-:W-:Y:S01]  /*3470*/  @P4 FFMA.FTZ R9, R79, UR13, R58.reuse ;  /* 0x0000000d4f094c23 */ /* 0x100fe2000801003a */
[--C-:B01----:R-:W-:Y:S01]  /*3480*/  @P4 FFMA.FTZ R52, R82, UR13, R58.reuse ;  /* 0x0000000d52344c23 */ /* 0x103fe2000801003a */
        /* <DEDUP_REMOVED lines=11> */
[----:B--2---:R-:W-:Y:S01]  /*3540*/  @P5 FMUL.FTZ R2, R2, UR11 ;  /* 0x0000000b02025c20 */ /* 0x004fe20008410000 */
[----:B---3--:R-:W-:Y:S01]  /*3550*/  @P5 FMUL.FTZ R9, R9, UR35 ;  /* 0x0000002309095c20 */ /* 0x008fe20008410000 */
[----:B------:R-:W-:Y:S01]  /*3560*/  @P5 LOP3.LUT P3, RZ, R4, 0xff0000, RZ, 0xc0, !PT ;  /* 0x00ff000004ff5812 */ /* 0x000fe2000786c0ff */
[----:B----4-:R-:W-:Y:S01]  /*3570*/  @P5 FMUL.FTZ R52, R52, UR37 ;  /* 0x0000002534345c20 */ /* 0x010fe20008410000 */
        /* <DEDUP_REMOVED lines=24> */
.L_x_4426:
[----:B------:R-:W-:Y:S05]  /*3700*/  @!P0 BRA `(.L_x_4429) ;  /* 0x0000000000bc8947 */ /* 0x000fea0003800000 */
[----:B------:R-:W2:Y:S01]  /*3710*/  @UP3 LDCU.64 UR10, c[0x0][0x408] ;  /* 0x00008100ff0a37ac */ /* 0x000ea20008000a00 */
[--C-:B------:R-:W-:Y:S01]  /*3720*/  FFMA.FTZ R9, R79, UR13, R58.reuse ;  /* 0x0000000d4f097c23 */ /* 0x100fe2000801003a */
[--C-:B------:R-:W-:Y:S01]  /*3730*/  FFMA.FTZ R2, R82, UR13, R58.reuse ;  /* 0x0000000d52027c23 */ /* 0x100fe2000801003a */
[----:B0-----:R-:W-:Y:S01]  /*3740*/  FFMA.FTZ R49, R83, UR13, R58 ;  /* 0x0000000d53317c23 */ /* 0x001fe2000801003a */
[----:B------:R-:W0:Y:S01]  /*3750*/  @UP3 LDCU.64 UR34, c[0x0][0x408] ;  /* 0x00008100ff2237ac */ /* 0x000e220008000a00 */
[----:B------:R-:W-:Y:S01]  /*3760*/  FADD.FTZ R9, R80, -R9 ;  /* 0x8000000950097221 */ /* 0x000fe20000010000 */
[----:B------:R-:W-:Y:S01]  /*3770*/  FADD.FTZ R2, R81, -R2 ;  /* 0x8000000251027221 */ /* 0x000fe20000010000 */
[----:B------:R-:W-:Y:S01]  /*3780*/  FADD.FTZ R50, R84, -R49 ;  /* 0x8000003154327221 */ /* 0x000fe20000010000 */
[----:B------:R-:W3:Y:S01]  /*3790*/  @UP3 LDCU.64 UR36, c[0x0][0x408] ;  /* 0x00008100ff2437ac */ /* 0x000ee20008000a00 */
[----:B------:R-:W-:Y:S01]  /*37a0*/  PLOP3.LUT P5, PT, PT, PT, UP3, 0x80, 0x8 ;  /* 0x000000000008781c */ /* 0x000fe20003faf038 */
[----:B------:R-:W-:Y:S01]  /*37b0*/  FMUL.FTZ R48, R9, UR32 ;  /* 0x0000002009307c20 */ /* 0x000fe20008410000 */
[----:B------:R-:W-:Y:S01]  /*37c0*/  FMUL.FTZ R49, R2, UR32 ;  /* 0x0000002002317c20 */ /* 0x000fe20008410000 */
[----:B------:R-:W-:Y:S01]  /*37d0*/  FMUL.FTZ R50, R50, UR32 ;  /* 0x0000002032327c20 */ /* 0x000fe20008410000 */
[----:B------:R-:W-:Y:S01]  /*37e0*/  ISETP.LT.AND P1, PT, RZ, UR31, PT ;  /* 0x0000001fff007c0c */ /* 0x000fe2000bf21270 */
[----:B------:R-:W-:-:S03]  /*37f0*/  FFMA.FTZ R58, R86, UR13, R58 ;  /* 0x0000000d563a7c23 */ /* 0x000fc6000801003a */
[----:B------:R-:W-:Y:S01]  /*3800*/  FSEL R48, R48, RZ, P1 ;  /* 0x000000ff30307208 */ /* 0x000fe20000800000 */
[----:B-1----:R-:W-:Y:S01]  /*3810*/  FADD.FTZ R52, R85, -R58 ;  /* 0x8000003a55347221 */ /* 0x002fe20000010000 */
[----:B------:R-:W-:Y:S02]  /*3820*/  FSEL R49, R49, RZ, P1 ;  /* 0x000000ff31317208 */ /* 0x000fe40000800000 */
[----:B------:R-:W-:Y:S01]  /*3830*/  FSEL R50, R50, RZ, P1 ;  /* 0x000000ff32327208 */ /* 0x000fe20000800000 */
[----:B--2---:R-:W-:Y:S01]  /*3840*/  @P5 FMUL.FTZ R2, R48, UR11 ;  /* 0x0000000b30025c20 */ /* 0x004fe20008410000 */
[C---:B------:R-:W-:Y:S01]  /*3850*/  @P5 LOP3.LUT P2, RZ, R4.reuse, 0xff, RZ, 0xc0, !PT ;  /* 0x000000ff04ff5812 */ /* 0x040fe2000784c0ff */
[----:B0-----:R-:W-:Y:S01]  /*3860*/  @P5 FMUL.FTZ R9, R49, UR35 ;  /* 0x0000002331095c20 */ /* 0x001fe20008410000 */
[----:B------:R-:W-:Y:S01]  /*3870*/  @P5 LOP3.LUT P3, RZ, R4, 0xff00, RZ, 0xc0, !PT ;  /* 0x0000ff0004ff5812 */ /* 0x000fe2000786c0ff */
[----:B---3--:R-:W-:Y:S01]  /*3880*/  @P5 FMUL.FTZ R51, R50, UR37 ;  /* 0x0000002532335c20 */ /* 0x008fe20008410000 */
[----:B------:R-:W-:Y:S01]  /*3890*/  @P5 FMUL.FTZ R2, R2, UR10 ;  /* 0x0000000a02025c20 */ /* 0x000fe20008410000 */
[----:B------:R-:W-:Y:S01]  /*38a0*/  @P5 FMUL.FTZ R9, R9, UR34 ;  /* 0x0000002209095c20 */ /* 0x000fe20008410000 */
[----:B------:R-:W-:Y:S01]  /*38b0*/  @P5 LOP3.LUT P4, RZ, R4, 0xff0000, RZ, 0xc0, !PT ;  /* 0x00ff000004ff5812 */ /* 0x000fe2000788c0ff */
[----:B------:R-:W-:Y:S01]  /*38c0*/  @P5 FMUL.FTZ R51, R51, UR36 ;  /* 0x0000002433335c20 */ /* 0x000fe20008410000 */
[----:B------:R-:W-:Y:S01]  /*38d0*/  FMUL.FTZ R52, R52, UR32 ;  /* 0x0000002034347c20 */ /* 0x000fe20008410000 */
[----:B------:R-:W-:-:S02]  /*38e0*/  @P5 FSEL R2, R2, RZ, P2 ;  /* 0x000000ff02025208 */ /* 0x000fc40001000000 */
[----:B------:R-:W-:Y:S02]  /*38f0*/  @P5 FSEL R9, R9, RZ, P3 ;  /* 0x000000ff09095208 */ /* 0x000fe40001800000 */
[----:B------:R-:W-:Y:S02]  /*3900*/  @P5 FSEL R51, R51, RZ, P4 ;  /* 0x000000ff33335208 */ /* 0x000fe40002000000 */
[----:B------:R-:W-:Y:S02]  /*3910*/  @P5 F2FP.F16.F32.PACK_AB R2, RZ, R2 ;  /* 0x00000002ff02523e */ /* 0x000fe400000000ff */
[----:B------:R-:W-:Y:S02]  /*3920*/  @P5 F2FP.F16.F32.PACK_AB R9, RZ, R9 ;  /* 0x00000009ff09523e */ /* 0x000fe400000000ff */
[----:B------:R-:W-:Y:S02]  /*3930*/  @P5 F2FP.F16.F32.PACK_AB R53, RZ, R51 ;  /* 0x00000033ff35523e */ /* 0x000fe400000000ff */
[----:B------:R-:W-:-:S02]  /*3940*/  FSEL R51, R52, RZ, P1 ;  /* 0x000000ff34337208 */ /* 0x000fc40000800000 */
        /* <DEDUP_REMOVED lines=11> */
.L_x_4429:
[----:B------:R-:W-:Y:S01]  /*3a00*/  FFMA.FTZ R2, R86, UR13, R58 ;  /* 0x0000000d56027c23 */ /* 0x000fe2000801003a */
[----:B------:R-:W2:Y:S01]  /*3a10*/  @UP3 LDCU.64 UR10, c[0x0][0x408] ;  /* 0x00008100ff0a37ac */ /* 0x000ea20008000a00 */
[----:B------:R-:W-:Y:S02]  /*3a20*/  PLOP3.LUT P1, PT, PT, PT, UP3, 0x80, 0x8 ;  /* 0x000000000008781c */ /* 0x000fe40003f2f038 */
[----:B------:R-:W-:Y:S01]  /*3a30*/  FADD.FTZ R2, R85, -R2 ;  /* 0x8000000255027221 */ /* 0x000fe20000010000 */
[----:B------:R-:W-:-:S03]  /*3a40*/  ISETP.LT.AND P2, PT, RZ, UR31, PT ;  /* 0x0000001fff007c0c */ /* 0x000fc6000bf41270 */
[----:B------:R-:W-:-:S05]  /*3a50*/  FMUL.FTZ R2, R2, UR32 ;  /* 0x0000002002027c20 */ /* 0x000fca0008410000 */
[----:B------:R-:W-:Y:S02]  /*3a60*/  FSEL R2, R2, RZ, P2 ;  /* 0x000000ff02027208 */ /* 0x000fe40001000000 */
[----:B------:R-:W-:-:S03]  /*3a70*/  @P1 ISETP.GE.U32.AND P2, PT, R4, 0x1000000, PT ;  /* 0x010000000400180c */ /* 0x000fc60003f46070 */
[----:B--2---:R-:W-:-:S04]  /*3a80*/  @P1 FMUL.FTZ R2, R2, UR11 ;  /* 0x0000000b02021c20 */ /* 0x004fc80008410000 */
        /* <DEDUP_REMOVED lines=15> */
.L_x_4430:
[----:B------:R-:W-:Y:S05]  /*3b80*/  BRA.U !UP3, `(.L_x_4431) ;  /* 0x000000010b2c7547 */ /* 0x000fea000b800000 */
        /* <DEDUP_REMOVED lines=11> */
.L_x_4431:
        /* <DEDUP_REMOVED lines=12> */
.L_x_4432:
[----:B------:R-:W-:-:S07]  /*3d00*/  @P1 PRMT R8, R2, 0x7610, R8 ;  /* 0x0000761002081816 */ /* 0x000fce0000000008 */
.L_x_4428:
        /* <DEDUP_REMOVED lines=14> */
.L_x_4433:
[----:B------:R-:W-:Y:S02]  /*3df0*/  UIADD3 UR9, UPT, UPT, UR9, UR26, URZ ;  /* 0x0000001a09097290 */ /* 0x000fe4000fffe0ff */
[----:B------:R-:W-:Y:S02]  /*3e00*/  UPLOP3.LUT UP1, UPT, UPT, UPT, UP1, 0x40, 0x4 ;  /* 0x000000000004789c */ /* 0x000fe40003f2e810 */
[----:B------:R-:W-:-:S09]  /*3e10*/  UISETP.GE.AND UP0, UPT, UR9, UR27, UPT ;  /* 0x0000001b0900728c */ /* 0x000fd2000bf06270 */
[----:B------:R-:W-:Y:S05]  /*3e20*/  BRA.U !UP0, `(.L_x_4434) ;  /* 0xffffffc508307547 */ /* 0x000fea000b83ffff */
.L_x_4405:
        /* <DEDUP_REMOVED lines=14> */
.L_x_4435:
        /* <DEDUP_REMOVED lines=15> */
.L_x_6785:


//--------------------- .text._ZN10layer_norm13ln_bwd_kernelINS_13Kernel_traitsI6__halfS2_fS2_fjLj1536ELj1ELj1ELj4ELj8ENS_18Kernel_traits_baseILj1536ES2_S2_fS2_fjLj128EEEEELb1ELb1ELb0ELb0EEEvNS_9BwdParamsE --------------------------
	.section	.text._ZN10layer_norm13ln_bwd_kernelINS_13Kernel_traitsI6__halfS2_fS2_fjLj1536ELj1ELj1ELj4ELj8ENS_18Kernel_traits_baseILj1536ES2_S2_fS2_fjLj128EEEEELb1ELb1ELb0ELb0EEEvNS_9BwdParamsE,"ax",@progbits
	.align	128
        .global         _ZN10layer_norm13ln_bwd_kernelINS_13Kernel_traitsI6__halfS2_fS2_fjLj1536ELj1ELj1ELj4ELj8ENS_18Kernel_traits_baseILj1536ES2_S2_fS2_fjLj128EEEEELb1ELb1ELb0ELb0EEEvNS_9BwdParamsE
        .type           _ZN10layer_norm13ln_bwd_kernelINS_13Kernel_traitsI6__halfS2_fS2_fjLj1536ELj1ELj1ELj4ELj8ENS_18Kernel_traits_baseILj1536ES2_S2_fS2_fjLj128EEEEELb1ELb1ELb0ELb0EEEvNS_9BwdParamsE,@function
        .size           _ZN10layer_norm13ln_bwd_kernelINS_13Kernel_traitsI6__halfS2_fS2_fjLj1536ELj1ELj1ELj4ELj8ENS_18Kernel_traits_baseILj1536ES2_S2_fS2_fjLj128EEEEELb1ELb1ELb0ELb0EEEvNS_9BwdParamsE,(.L_x_6786 - _ZN10layer_norm13ln_bwd_kernelINS_13Kernel_traitsI6__halfS2_fS2_fjLj1536ELj1ELj1ELj4ELj8ENS_18Kernel_traits_baseILj1536ES2_S2_fS2_fjLj128EEEEELb1ELb1ELb0ELb0EEEvNS_9BwdParamsE)
        .other          _ZN10layer_norm13ln_bwd_kernelINS_13Kernel_traitsI6__halfS2_fS2_fjLj1536ELj1ELj1ELj4ELj8ENS_18Kernel_traits_baseILj1536ES2_S2_fS2_fjLj128EEEEELb1ELb1ELb0ELb0EEEvNS_9BwdParamsE,@"STO_CUDA_ENTRY STV_DEFAULT"
_ZN10layer_norm13ln_bwd_kernelINS_13Kernel_traitsI6__halfS2_fS2_fjLj1536ELj1ELj1ELj4ELj8ENS_18Kernel_traits_baseILj1536ES2_S2_fS2_fjLj128EEEEELb1ELb1ELb0ELb0EEEvNS_9BwdParamsE:
.text._ZN10layer_norm13ln_bwd_kernelINS_13Kernel_traitsI6__halfS2_fS2_fjLj1536ELj1ELj1ELj4ELj8ENS_18Kernel_traits_baseILj1536ES2_S2_fS2_fjLj128EEEEELb1ELb1ELb0ELb0EEEvNS_9BwdParamsE:
        /* <DEDUP_REMOVED lines=10> */
[----:B------:R-:W-:Y:S02]  /*00a0*/  MOV R21, R67 ;  /* 0x0000004300157202 */ /* 0x000fe40000000f00 */
[----:B------:R-:W-:-:S04]  /*00b0*/  LEA.HI.SX32 R66, R5, R66, 0x1e ;  /* 0x0000004205427211 */ /* 0x000fc800078ff2ff */
[C---:B------:R-:W-:Y:S02]  /*00c0*/  ISETP.GE.U32.AND P1, PT, R66.reuse, 0x80, PT ;  /* 0x000000804200780c */ /* 0x040fe40003f26070 */
        /* <DEDUP_REMOVED lines=20> */
[----:B----4-:R-:W-:-:S04]  /*0210*/  @P2 IMAD.WIDE.U32 R10, R21, 0x8, R4 ;  /* 0x00000008150a2825 */ /* 0x010fc800078e0004 */
[C---:B------:R-:W-:Y:S01]  /*0220*/  @P2 IMAD.WIDE.U32 R16, R21.reuse, 0x8, R12 ;  /* 0x0000000815102825 */ /* 0x040fe200078e000c */
[----:B------:R-:W-:Y:S01]  /*0230*/  @P2 IADD3 R21, PT, PT, R21, 0x80, RZ ;  /* 0x0000008015152810 */ /* 0x000fe20007ffe0ff */
[----:B------:R4:W5:Y:S01]  /*0240*/  @P2 LDG.E.64 R40, desc[UR14][R10.64] ;  /* 0x0000000e0a282981 */ /* 0x000962000c1e1b00 */
[----:B------:R-:W-:Y:S02]  /*0250*/  CS2R R4, SRZ ;  /* 0x0000000000047805 */ /* 0x000fe4000001ff00 */
[----:B0-----:R-:W-:Y:S02]  /*0260*/  CS2R R6, SRZ ;  /* 0x0000000000067805 */ /* 0x001fe4000001ff00 */
[----:B--2---:R-:W-:Y:S01]  /*0270*/  CS2R R8, SRZ ;  /* 0x0000000000087805 */ /* 0x004fe2000001ff00 */
[----:B------:R0:W5:Y:S01]  /*0280*/  @P2 LDG.E.64 R42, desc[UR14][R16.64] ;  /* 0x0000000e102a2981 */ /* 0x000162000c1e1b00 */
[----:B-1----:R-:W-:Y:S01]  /*0290*/  @P3 IMAD.WIDE.U32 R12, R21, 0x8, R14 ;  /* 0x00000008150c3825 */ /* 0x002fe200078e000e */
[----:B------:R-:W-:-:S02]  /*02a0*/  CS2R R30, SRZ ;  /* 0x00000000001e7805 */ /* 0x000fc4000001ff00 */
[----:B------:R-:W-:Y:S02]  /*02b0*/  CS2R R32, SRZ ;  /* 0x0000000000207805 */ /* 0x000fe4000001ff00 */
[----:B------:R-:W-:Y:S02]  /*02c0*/  CS2R R34, SRZ ;  /* 0x0000000000227805 */ /* 0x000fe4000001ff00 */
[----:B----4-:R-:W-:Y:S01]  /*02d0*/  CS2R R10, SRZ ;  /* 0x00000000000a7805 */ /* 0x010fe2000001ff00 */
[----:B------:R1:W5:Y:S01]  /*02e0*/  @P3 LDG.E.64 R44, desc[UR14][R12.64] ;  /* 0x0000000e0c2c3981 */ /* 0x000362000c1e1b00 */
[----:B---3--:R-:W-:Y:S01]  /*02f0*/  @P3 IMAD.WIDE.U32 R14, R21, 0x8, R18 ;  /* 0x00000008150e3825 */ /* 0x008fe200078e0012 */
[----:B0-----:R-:W-:Y:S02]  /*0300*/  CS2R R16, SRZ ;  /* 0x0000000000107805 */ /* 0x001fe4000001ff00 */
[----:B------:R-:W-:Y:S02]  /*0310*/  CS2R R18, SRZ ;  /* 0x0000000000127805 */ /* 0x000fe4000001ff00 */
[----:B------:R-:W-:Y:S01]  /*0320*/  CS2R R20, SRZ ;  /* 0x0000000000147805 */ /* 0x000fe2000001ff00 */
[----:B------:R0:W5:Y:S01]  /*0330*/  @P3 LDG.E.64 R2, desc[UR14][R14.64] ;  /* 0x0000000e0e023981 */ /* 0x000162000c1e1b00 */
[----:B-1----:R-:W-:-:S02]  /*0340*/  CS2R R12, SRZ ;  /* 0x00000000000c7805 */ /* 0x002fc4000001ff00 */
[----:B0-----:R-:W-:Y:S01]  /*0350*/  CS2R R14, SRZ ;  /* 0x00000000000e7805 */ /* 0x001fe2000001ff00 */
[----:B------:R-:W-:Y:S06]  /*0360*/  BRA.U UP0, `(.L_x_4436) ;  /* 0x0000005900d87547 */ /* 0x000fec000b800000 */
[----:B------:R-:W0:Y:S01]  /*0370*/  LDCU.64 UR4, c[0x0][0x3e0] ;  /* 0x00007c00ff0477ac */ /* 0x000e220008000a00 */
[----:B-----5:R-:W-:Y:S02]  /*0380*/  MOV R102, R2 ;  /* 0x0000000200667202 */ /* 0x020fe40000000f00 */
        /* <DEDUP_REMOVED lines=27> */
[----:B------:R-:W-:Y:S01]  /*0540*/  SHF.R.U32.HI R10, RZ, 0x10, R39 ;  /* 0x00000010ff0a7819 */ /* 0x000fe20000011627 */
[----:B------:R-:W-:Y:S01]  /*0550*/  UISETP.NE.AND.EX UP0, UPT, UR5, URZ, UPT, UP0 ;  /* 0x000000ff0500728c */ /* 0x000fe2000bf05300 */
[----:B------:R-:W-:Y:S01]  /*0560*/  MOV R100, R42 ;  /* 0x0000002a00647202 */ /* 0x000fe20000000f00 */
[----:B------:R-:W-:Y:S01]  /*0570*/  UPLOP3.LUT UP2, UPT, UPT, UPT, UPT, 0x40, 0x4 ;  /* 0x000000000004789c */ /* 0x000fe20003f4e870 */
[----:B------:R-:W-:Y:S01]  /*0580*/  SHF.R.U64 R11, R42, 0x10, R43 ;  /* 0x000000102a0b7819 */ /* 0x000fe2000000122b */
[----:B------:R-:W0:Y:S01]  /*0590*/  LDCU UR25, c[0x0][0x408] ;  /* 0x00008100ff1977ac */ /* 0x000e220008000800 */
[----:B------:R-:W-:-:S02]  /*05a0*/  MOV R101, R43 ;  /* 0x0000002b00657202 */ /* 0x000fc40000000f00 */
[----:B------:R-:W-:Y:S01]  /*05b0*/  SHF.R.U32.HI R12, RZ, 0x10, R43 ;  /* 0x00000010ff0c7819 */ /* 0x000fe2000001162b */
[----:B------:R-:W1:Y:S01]  /*05c0*/  LDCU UR6, c[0x0][0x388] ;  /* 0x00007100ff0677ac */ /* 0x000e620008000800 */
[----:B------:R-:W-:Y:S02]  /*05d0*/  SHF.R.U64 R2, R2, 0x10, R3 ;  /* 0x0000001002027819 */ /* 0x000fe40000001203 */
[----:B------:R-:W-:Y:S01]  /*05e0*/  MOV R112, R3 ;  /* 0x0000000300707202 */ /* 0x000fe20000000f00 */
[----:B------:R-:W2:Y:S01]  /*05f0*/  LDCU.U8 UR16, c[0x0][0x410] ;  /* 0x00008200ff1077ac */ /* 0x000ea20008000000 */
[----:B------:R-:W-:Y:S02]  /*0600*/  MOV R68, R36 ;  /* 0x0000002400447202 */ /* 0x000fe40000000f00 */
[----:B------:R-:W-:Y:S01]  /*0610*/  SHF.R.U64 R0, R36, 0x10, R37 ;  /* 0x0000001024007819 */ /* 0x000fe20000001225 */
[----:B------:R-:W3:Y:S01]  /*0620*/  LDCU UR17, c[0x0][0x400] ;  /* 0x00008000ff1177ac */ /* 0x000ee20008000800 */
[----:B------:R-:W-:-:S02]  /*0630*/  SHF.R.U32.HI R3, RZ, 0x10, R3 ;  /* 0x00000010ff037819 */ /* 0x000fc40000011603 */
[----:B------:R-:W-:Y:S01]  /*0640*/  PRMT R93, R93, 0x5410, R4 ;  /* 0x000054105d5d7816 */ /* 0x000fe20000000004 */
[----:B------:R-:W4:Y:S01]  /*0650*/  LDCU.64 UR18, c[0x0][0x438] ;  /* 0x00008700ff1277ac */ /* 0x000f220008000a00 */
[----:B------:R-:W-:Y:S02]  /*0660*/  PRMT R94, R94, 0x5410, R5 ;  /* 0x000054105e5e7816 */ /* 0x000fe40000000005 */
[----:B------:R-:W-:Y:S02]  /*0670*/  CS2R R4, SRZ ;  /* 0x0000000000047805 */ /* 0x000fe4000001ff00 */
[----:B------:R-:W-:Y:S01]  /*0680*/  PRMT R95, R95, 0x5410, R6 ;  /* 0x000054105f5f7816 */ /* 0x000fe20000000006 */
[----:B------:R-:W0:Y:S01]  /*0690*/  LDCU.64 UR20, c[0x0][0x478] ;  /* 0x00008f00ff1477ac */ /* 0x000e220008000a00 */
[----:B------:R-:W-:Y:S02]  /*06a0*/  PRMT R96, R96, 0x5410, R7 ;  /* 0x0000541060607816 */ /* 0x000fe40000000007 */
[----:B------:R-:W-:-:S02]  /*06b0*/  CS2R R6, SRZ ;  /* 0x0000000000067805 */ /* 0x000fc4000001ff00 */
[----:B------:R-:W-:Y:S01]  /*06c0*/  PRMT R97, R97, 0x5410, R8 ;  /* 0x0000541061617816 */ /* 0x000fe20000000008 */
[----:B------:R-:W0:Y:S01]  /*06d0*/  LDCU.128 UR8, c[0x0][0x3c0] ;  /* 0x00007800ff0877ac */ /* 0x000e220008000c00 */
[----:B------:R-:W-:Y:S02]  /*06e0*/  PRMT R98, R98, 0x5410, R9 ;  /* 0x0000541062627816 */ /* 0x000fe40000000009 */
[----:B------:R-:W-:Y:S02]  /*06f0*/  CS2R R8, SRZ ;  /* 0x0000000000087805 */ /* 0x000fe4000001ff00 */
[----:B------:R-:W-:Y:S01]  /*0700*/  PRMT R99, R99, 0x5410, R10 ;  /* 0x0000541063637816 */ /* 0x000fe2000000000a */
[----:B------:R-:W0:Y:S01]  /*0710*/  LDCU.64 UR22, c[0x0][0x380] ;  /* 0x00007000ff1677ac */ /* 0x000e220008000a00 */
[----:B------:R-:W-:Y:S02]  /*0720*/  PRMT R100, R100, 0x5410, R11 ;  /* 0x0000541064647816 */ /* 0x000fe4000000000b */
[----:B------:R-:W-:-:S02]  /*0730*/  CS2R R10, SRZ ;  /* 0x00000000000a7805 */ /* 0x000fc4000001ff00 */
[----:B------:R-:W-:Y:S02]  /*0740*/  PRMT R101, R101, 0x5410, R12 ;  /* 0x0000541065657816 */ /* 0x000fe4000000000c */
[----:B------:R-:W-:Y:S02]  /*0750*/  CS2R R12, SRZ ;  /* 0x00000000000c7805 */ /* 0x000fe4000001ff00 */
[----:B------:R-:W-:Y:S02]  /*0760*/  PRMT R68, R0, 0x5410, R68 ;  /* 0x0000541000447816 */ /* 0x000fe40000000044 */
[----:B------:R-:W-:Y:S02]  /*0770*/  PRMT R102, R102, 0x5410, R2 ;  /* 0x0000541066667816 */ /* 0x000fe40000000002 */
[----:B-1234-:R-:W-:-:S07]  /*0780*/  PRMT R112, R112, 0x5410, R3 ;  /* 0x0000541070707816 */ /* 0x01efce0000000003 */
.L_x_4477:
[----:B------:R-:W1:Y:S01]  /*0790*/  @UP0 LDCU.64 UR4, c[0x0][0x3e0] ;  /* 0x00007c00ff0407ac */ /* 0x000e620008000a00 */
[----:B------:R-:W-:Y:S01]  /*07a0*/  PLOP3.LUT P0, PT, PT, PT, UP0, 0x80, 0x8 ;  /* 0x000000000008781c */ /* 0x000fe20003f0f008 */
[----:B0-----:R-:W-:Y:S02]  /*07b0*/  UIMAD.WIDE UR12, UR7, 0x4, UR10 ;  /* 0x00000004070c78a5 */ /* 0x001fe4000f8e020a */
[----:B-1----:R-:W-:-:S06]  /*07c0*/  @UP0 UIMAD.WIDE UR4, UR7, 0x2, UR4 ;  /* 0x00000002070408a5 */ /* 0x002fcc000f8e0204 */
[----:B--23--:R-:W-:Y:S02]  /*07d0*/  MOV R56, UR4 ;  /* 0x0000000400387c02 */ /* 0x00cfe40008000f00 */
[----:B------:R-:W-:-:S05]  /*07e0*/  MOV R57, UR5 ;  /* 0x0000000500397c02 */ /* 0x000fca0008000f00 */
[----:B------:R-:W2:Y:S01]  /*07f0*/  @P0 LDG.E.U16 R56, desc[UR14][R56.64] ;  /* 0x0000000e38380981 */ /* 0x000ea2000c1e1500 */
[----:B------:R-:W-:Y:S01]  /*0800*/  UIMAD.WIDE UR4, UR7, 0x4, UR8 ;  /* 0x00000004070478a5 */ /* 0x000fe2000f8e0208 */
[----:B------:R-:W-:Y:S02]  /*0810*/  MOV R58, UR12 ;  /* 0x0000000c003a7c02 */ /* 0x000fe40008000f00 */
[----:B------:R-:W-:-:S03]  /*0820*/  MOV R59, UR13 ;  /* 0x0000000d003b7c02 */ /* 0x000fc60008000f00 */
[----:B------:R-:W-:Y:S02]  /*0830*/  MOV R60, UR4 ;  /* 0x00000004003c7c02 */ /* 0x000fe40008000f00 */
[----:B------:R-:W-:Y:S01]  /*0840*/  MOV R61, UR5 ;  /* 0x00000005003d7c02 */ /* 0x000fe20008000f00 */
[----:B------:R-:W3:Y:S04]  /*0850*/  LDG.E R58, desc[UR14][R58.64] ;  /* 0x0000000e3a3a7981 */ /* 0x000ee8000c1e1900 */
[----:B------:R-:W4:Y:S01]  /*0860*/  LDG.E R60, desc[UR14][R60.64] ;  /* 0x0000000e3c3c7981 */ /* 0x000f22000c1e1900 */
[----:B------:R-:W-:Y:S01]  /*0870*/  UIMAD UR4, UR7, UR6, URZ ;  /* 0x00000006070472a4 */ /* 0x000fe2000f8e02ff */
[C---:B------:R-:W-:Y:S01]  /*0880*/  ISETP.GE.U32.AND P1, PT, R66.reuse, 0x80, PT ;  /* 0x000000804200780c */ /* 0x040fe20003f26070 */
[----:B------:R-:W-:Y:S01]  /*0890*/  UMOV UR12, 0x3f800000 ;  /* 0x3f800000000c7882 */ /* 0x000fe20000000000 */
[----:B------:R-:W0:Y:S01]  /*08a0*/  S2R R67, SR_TID.X ;  /* 0x0000000000437919 */ /* 0x000e220000002100 */
[----:B------:R-:W-:Y:S01]  /*08b0*/  USHF.R.S32.HI UR5, URZ, 0x1f, UR4 ;  /* 0x0000001fff057899 */ /* 0x000fe20008011404 */
[----:B------:R-:W-:Y:S01]  /*08c0*/  ISETP.NE.AND P4, PT, RZ, UR16, PT ;  /* 0x00000010ff007c0c */ /* 0x000fe2000bf85270 */
[----:B------:R-:W-:Y:S01]  /*08d0*/  BSSY.RECONVERGENT B0, `(.L_x_4437) ;  /* 0x0000045000007945 */ /* 0x000fe20003800200 */
[C---:B------:R-:W-:Y:S01]  /*08e0*/  ISETP.GE.U32.AND P2, PT, R66.reuse, 0x100, PT ;  /* 0x000001004200780c */ /* 0x040fe20003f46070 */
[----:B------:R-:W-:Y:S01]  /*08f0*/  ULEA.HI UR5, UR5, UR4, URZ, 0x2 ;  /* 0x0000000405057291 */ /* 0x000fe2000f8f10ff */
[----:B------:R-:W-:-:S02]  /*0900*/  ISETP.GE.U32.AND P3, PT, R66, 0x180, PT ;  /* 0x000001804200780c */ /* 0x000fc40003f66070 */
[----:B------:R-:W-:Y:S01]  /*0910*/  CS2R R104, SRZ ;  /* 0x0000000000687805 */ /* 0x000fe2000001ff00 */
[----:B--2---:R-:W-:Y:S02]  /*0920*/  @P0 HADD2.F32 R62, -RZ, R56.H0_H0 ;  /* 0x20000038ff3e0230 */ /* 0x004fe40000004100 */
[----:B------:R-:W-:-:S03]  /*0930*/  MOV R56, UR5 ;  /* 0x0000000500387c02 */ /* 0x000fc60008000f00 */
[----:B------:R-:W-:Y:S02]  /*0940*/  @P0 R2UR UR4, R62 ;  /* 0x000000003e0402ca */ /* 0x000fe400000e0000 */
[----:B0-----:R-:W-:Y:S02]  /*0950*/  LEA.HI.SX32 R65, R56, R67, 0x1e ;  /* 0x0000004338417211 */ /* 0x001fe400078ff2ff */
[----:B---3--:R-:W-:Y:S02]  /*0960*/  R2UR UR24, R58 ;  /* 0x000000003a1872ca */ /* 0x008fe400000e0000 */
[----:B------:R-:W-:Y:S02]  /*0970*/  MOV R103, R65 ;  /* 0x0000004100677202 */ /* 0x000fe40000000f00 */
[----:B----4-:R-:W-:-:S05]  /*0980*/  FSEL R91, R60, RZ, !P4 ;  /* 0x000000ff3c5b7208 */ /* 0x010fca0006000000 */
[----:B------:R-:W-:Y:S01]  /*0990*/  @UP0 UMOV UR12, UR4 ;  /* 0x00000004000c0c82 */ /* 0x000fe20008000000 */
[----:B-----5:R-:W-:Y:S05]  /*09a0*/  @!P1 BRA `(.L_x_4438) ;  /* 0x0000000000dc9947 */ /* 0x020fea0003800000 */
        /* <DEDUP_REMOVED lines=14> */
[----:B------:R-:W-:Y:S01]  /*0a90*/  HADD2.F32 R74, -RZ, R93.H0_H0 ;  /* 0x2000005dff4a7230 */ /* 0x000fe20000004100 */
[----:B------:R-:W-:Y:S02]  /*0aa0*/  IADD3 R103, PT, PT, R65, 0x80, RZ ;  /* 0x0000008041677810 */ /* 0x000fe40007ffe0ff */
[----:B---3--:R-:W-:Y:S02]  /*0ab0*/  MOV R69, R60 ;  /* 0x0000003c00457202 */ /* 0x008fe40000000f00 */
[--C-:B------:R-:W-:Y:S01]  /*0ac0*/  SHF.R.U64 R72, R60, 0x10, R61.reuse ;  /* 0x000000103c487819 */ /* 0x100fe2000000123d */
[--C-:B------:R-:W-:Y:S01]  /*0ad0*/  HADD2.F32 R60, -RZ, R68.reuse.H1_H1 ;  /* 0x30000044ff3c7230 */ /* 0x100fe20000004100 */
[----:B------:R-:W-:Y:S01]  /*0ae0*/  MOV R73, R61 ;  /* 0x0000003d00497202 */ /* 0x000fe20000000f00 */
[----:B------:R-:W-:Y:S01]  /*0af0*/  HADD2.F32 R69, -RZ, R69.H0_H0 ;  /* 0x20000045ff457230 */ /* 0x000fe20000004100 */
[----:B------:R-:W-:Y:S01]  /*0b00*/  SHF.R.U32.HI R76, RZ, 0x10, R61 ;  /* 0x00000010ff4c7819 */ /* 0x000fe2000001163d */
[C---:B----4-:R-:W-:Y:S01]  /*0b10*/  FADD.FTZ R3, -R91.reuse, R56 ;  /* 0x000000385b037221 */ /* 0x050fe20000010100 */
[C---:B------:R-:W-:Y:S01]  /*0b20*/  FADD.FTZ R61, -R91.reuse, R58 ;  /* 0x0000003a5b3d7221 */ /* 0x040fe20000010100 */
[----:B------:R-:W-:Y:S01]  /*0b30*/  FADD.FTZ R57, -R91, R57 ;  /* 0x000000395b397221 */ /* 0x000fe20000010100 */
[----:B------:R-:W-:-:S02]  /*0b40*/  HADD2.F32 R56, -RZ, R68.H0_H0 ;  /* 0x20000044ff387230 */ /* 0x000fc40000004100 */
[----:B------:R-:W-:Y:S01]  /*0b50*/  FMUL.FTZ R3, R3, UR24 ;  /* 0x0000001803037c20 */ /* 0x000fe20008410000 */
[----:B------:R-:W-:Y:S02]  /*0b60*/  HADD2.F32 R58, -RZ, R72.H0_H0 ;  /* 0x20000048ff3a7230 */ /* 0x000fe40000004100 */
[-C--:B0-----:R-:W-:Y:S01]  /*0b70*/  FMUL.FTZ R70, R60, R69.reuse ;  /* 0x000000453c467220 */ /* 0x081fe20000410000 */
[----:B------:R-:W-:Y:S01]  /*0b80*/  FADD.FTZ R16, R16, R69 ;  /* 0x0000004510107221 */ /* 0x000fe20000010000 */
[----:B------:R-:W-:Y:S01]  /*0b90*/  FFMA.FTZ R4, R3, R69, R4 ;  /* 0x0000004503047223 */ /* 0x000fe20000010004 */
[----:B------:R-:W-:Y:S01]  /*0ba0*/  FMUL.FTZ R72, R57, UR24 ;  /* 0x0000001839487c20 */ /* 0x000fe20008410000 */
[----:B------:R-:W-:Y:S01]  /*0bb0*/  FADD.FTZ R59, -R91, R59 ;  /* 0x0000003b5b3b7221 */ /* 0x000fe20000010100 */
[----:B------:R-:W-:Y:S01]  /*0bc0*/  FMUL.FTZ R69, R56, R58 ;  /* 0x0000003a38457220 */ /* 0x000fe20000410000 */
[----:B------:R-:W-:Y:S02]  /*0bd0*/  HADD2.F32 R73, -RZ, R73.H0_H0 ;  /* 0x20000049ff497230 */ /* 0x000fe40000004100 */
[----:B------:R-:W-:Y:S01]  /*0be0*/  FADD.FTZ R56, RZ, R70 ;  /* 0x00000046ff387221 */ /* 0x000fe20000010000 */
[----:B------:R-:W-:Y:S01]  /*0bf0*/  FFMA.FTZ R57, R3, R70, RZ ;  /* 0x0000004603397223 */ /* 0x000fe200000100ff */
[----:B------:R-:W-:Y:S01]  /*0c00*/  FADD.FTZ R17, R17, R58 ;  /* 0x0000003a11117221 */ /* 0x000fe20000010000 */
[----:B------:R-:W-:Y:S01]  /*0c10*/  FFMA.FTZ R5, R72, R58, R5 ;  /* 0x0000003a48057223 */ /* 0x000fe20000010005 */
[----:B------:R-:W-:-:S02]  /*0c20*/  HADD2.F32 R60, -RZ, R76.H0_H0 ;  /* 0x2000004cff3c7230 */ /* 0x000fc40000004100 */
[----:B------:R-:W-:Y:S01]  /*0c30*/  FMUL.FTZ R71, R61, UR24 ;  /* 0x000000183d477c20 */ /* 0x000fe20008410000 */
[----:B------:R-:W-:Y:S02]  /*0c40*/  HADD2.F32 R58, -RZ, R93.H1_H1 ;  /* 0x3000005dff3a7230 */ /* 0x000fe40000004100 */
[----:B------:R-:W-:Y:S01]  /*0c50*/  FMUL.FTZ R76, R59, UR24 ;  /* 0x000000183b4c7c20 */ /* 0x000fe20008410000 */
[----:B------:R-:W-:Y:S01]  /*0c60*/  FADD.FTZ R59, R56, R69 ;  /* 0x00000045383b7221 */ /* 0x000fe20000010000 */
[----:B------:R-:W-:Y:S01]  /*0c70*/  FMUL.FTZ R74, R74, R73 ;  /* 0x000000494a4a7220 */ /* 0x000fe20000410000 */
        /* <DEDUP_REMOVED lines=8> */
[----:B------:R-:W-:Y:S01]  /*0d00*/  FADD.FTZ R105, R58, R73 ;  /* 0x000000493a697221 */ /* 0x000fe20000010000 */
[----:B------:R-:W-:-:S07]  /*0d10*/  FFMA.FTZ R104, R76, R73, R56 ;  /* 0x000000494c687223 */ /* 0x000fce0000010038 */
.L_x_4438:
[----:B------:R-:W-:Y:S05]  /*0d20*/  BSYNC.RECONVERGENT B0 ;  /* 0x0000000000007941 */ /* 0x000fea0003800200 */
.L_x_4437:
        /* <DEDUP_REMOVED lines=14> */
[----:B--2---:R-:W-:-:S04]  /*0e10*/  IMAD.WIDE.U32 R78, R103, 0x4, R78 ;  /* 0x00000004674e7825 */ /* 0x004fc800078e004e */
[--C-:B------:R-:W-:Y:S01]  /*0e20*/  HADD2.F32 R77, -RZ, R94.reuse.H1_H1 ;  /* 0x3000005eff4d7230 */ /* 0x100fe20000004100 */
[----:B------:R0:W5:Y:S01]  /*0e30*/  LDG.E R2, desc[UR14][R78.64] ;  /* 0x0000000e4e027981 */ /* 0x000162000c1e1900 */
[----:B------:R-:W-:Y:S02]  /*0e40*/  IADD3 R103, PT, PT, R103, 0x80, RZ ;  /* 0x0000008067677810 */ /* 0x000fe40007ffe0ff */
[----:B---3--:R-:W-:Y:S02]  /*0e50*/  MOV R75, R60 ;  /* 0x0000003c004b7202 */ /* 0x008fe40000000f00 */
[----:B------:R-:W-:Y:S01]  /*0e60*/  SHF.R.U64 R82, R60, 0x10, R61 ;  /* 0x000000103c527819 */ /* 0x000fe2000000123d */
[----:B------:R-:W-:Y:S02]  /*0e70*/  HADD2.F32 R60, -RZ, R94.H0_H0 ;  /* 0x2000005eff3c7230 */ /* 0x000fe40000004100 */
[C---:B----4-:R-:W-:Y:S01]  /*0e80*/  FADD.FTZ R56, -R91.reuse, R56 ;  /* 0x000000385b387221 */ /* 0x050fe20000010100 */
[----:B------:R-:W-:Y:S01]  /*0e90*/  FADD.FTZ R80, -R91, R57 ;  /* 0x000000395b507221 */ /* 0x000fe20000010100 */
[----:B------:R-:W-:-:S02]  /*0ea0*/  HADD2.F32 R57, -RZ, R75.H0_H0 ;  /* 0x2000004bff397230 */ /* 0x000fc40000004100 */
[----:B------:R-:W-:Y:S01]  /*0eb0*/  FMUL.FTZ R75, R56, UR24 ;  /* 0x00000018384b7c20 */ /* 0x000fe20008410000 */
[----:B------:R-:W-:Y:S01]  /*0ec0*/  HADD2.F32 R56, -RZ, R82.H0_H0 ;  /* 0x20000052ff387230 */ /* 0x000fe20000004100 */
[----:B------:R-:W-:Y:S01]  /*0ed0*/  MOV R81, R61 ;  /* 0x0000003d00517202 */ /* 0x000fe20000000f00 */
[----:B------:R-:W-:Y:S01]  /*0ee0*/  FMUL.FTZ R80, R80, UR24 ;  /* 0x0000001850507c20 */ /* 0x000fe20008410000 */
[-C--:B0-----:R-:W-:Y:S01]  /*0ef0*/  FMUL.FTZ R78, R60, R57.reuse ;  /* 0x000000393c4e7220 */ /* 0x081fe20000410000 */
[----:B------:R-:W-:Y:S01]  /*0f00*/  SHF.R.U32.HI R61, RZ, 0x10, R61 ;  /* 0x00000010ff3d7819 */ /* 0x000fe2000001163d */
[----:B------:R-:W-:Y:S01]  /*0f10*/  FADD.FTZ R59, -R91, R59 ;  /* 0x0000003b5b3b7221 */ /* 0x000fe20000010100 */
[-C--:B------:R-:W-:Y:S01]  /*0f20*/  FMUL.FTZ R77, R77, R56.reuse ;  /* 0x000000384d4d7220 */ /* 0x080fe20000410000 */
[----:B------:R-:W-:Y:S01]  /*0f30*/  FADD.FTZ R21, R21, R56 ;  /* 0x0000003815157221 */ /* 0x000fe20000010000 */
[----:B------:R-:W-:Y:S01]  /*0f40*/  FFMA.FTZ R9, R80, R56, R9 ;  /* 0x0000003850097223 */ /* 0x000fe20000010009 */
[----:B------:R-:W-:Y:S01]  /*0f50*/  FADD.FTZ R58, -R91, R58 ;  /* 0x0000003a5b3a7221 */ /* 0x000fe20000010100 */
[----:B------:R-:W-:Y:S01]  /*0f60*/  FADD.FTZ R20, R20, R57 ;  /* 0x0000003914147221 */ /* 0x000fe20000010000 */
[----:B------:R-:W-:Y:S01]  /*0f70*/  FFMA.FTZ R8, R75, R57, R8 ;  /* 0x000000394b087223 */ /* 0x000fe20000010008 */
[----:B------:R-:W-:-:S02]  /*0f80*/  HADD2.F32 R82, -RZ, R95.H0_H0 ;  /* 0x2000005fff527230 */ /* 0x000fc40000004100 */
[----:B------:R-:W-:Y:S01]  /*0f90*/  FADD.FTZ R56, R105, R78 ;  /* 0x0000004e69387221 */ /* 0x000fe20000010000 */
[----:B------:R-:W-:Y:S02]  /*0fa0*/  HADD2.F32 R81, -RZ, R81.H0_H0 ;  /* 0x20000051ff517230 */ /* 0x000fe40000004100 */
[----:B------:R-:W-:Y:S01]  /*0fb0*/  FFMA.FTZ R57, R75, R78, R104 ;  /* 0x0000004e4b397223 */ /* 0x000fe20000010068 */
[----:B------:R-:W-:Y:S01]  /*0fc0*/  FMUL.FTZ R84, R59, UR24 ;  /* 0x000000183b547c20 */ /* 0x000fe20008410000 */
[----:B------:R-:W-:Y:S02]  /*0fd0*/  HADD2.F32 R60, -RZ, R95.H1_H1 ;  /* 0x3000005fff3c7230 */ /* 0x000fe40000004100 */
[----:B------:R-:W-:Y:S01]  /*0fe0*/  FMUL.FTZ R79, R58, UR24 ;  /* 0x000000183a4f7c20 */ /* 0x000fe20008410000 */
[----:B------:R-:W-:Y:S02]  /*0ff0*/  HADD2.F32 R61, -RZ, R61.H0_H0 ;  /* 0x2000003dff3d7230 */ /* 0x000fe40000004100 */
[----:B------:R-:W-:Y:S01]  /*1000*/  FADD.FTZ R59, R56, R77 ;  /* 0x0000004d383b7221 */ /* 0x000fe20000010000 */
[----:B------:R-:W-:Y:S01]  /*1010*/  FMUL.FTZ R82, R82, R81 ;  /* 0x0000005152527220 */ /* 0x000fe20000410000 */
        /* <DEDUP_REMOVED lines=10> */
.L_x_4440:
[----:B------:R-:W-:Y:S05]  /*10c0*/  BSYNC.RECONVERGENT B0 ;  /* 0x0000000000007941 */ /* 0x000fea0003800200 */
.L_x_4439:
        /* <DEDUP_REMOVED lines=14> */
[----:B------:R-:W-:Y:S02]  /*11b0*/  HADD2.F32 R85, -RZ, R96.H1_H1 ;  /* 0x30000060ff557230 */ /* 0x000fe40000004100 */
[----:B0-----:R-:W-:-:S05]  /*11c0*/  @P0 IMAD.WIDE.U32 R86, R103, 0x10, R86 ;  /* 0x0000001067560825 */ /* 0x001fca00078e0056 */
[----:B------:R0:W5:Y:S01]  /*11d0*/  @P0 LDG.E.128 R44, desc[UR14][R86.64] ;  /* 0x0000000e562c0981 */ /* 0x000162000c1e1d00 */
[----:B---3--:R-:W-:Y:S02]  /*11e0*/  MOV R83, R60 ;  /* 0x0000003c00537202 */ /* 0x008fe40000000f00 */
[----:B------:R-:W-:Y:S01]  /*11f0*/  SHF.R.U64 R90, R60, 0x10, R61 ;  /* 0x000000103c5a7819 */ /* 0x000fe2000000123d */
[----:B------:R-:W-:Y:S02]  /*1200*/  HADD2.F32 R60, -RZ, R96.H0_H0 ;  /* 0x20000060ff3c7230 */ /* 0x000fe40000004100 */
[C---:B----4-:R-:W-:Y:S01]  /*1210*/  FADD.FTZ R56, -R91.reuse, R56 ;  /* 0x000000385b387221 */ /* 0x050fe20000010100 */
[----:B------:R-:W-:Y:S01]  /*1220*/  FADD.FTZ R88, -R91, R57 ;  /* 0x000000395b587221 */ /* 0x000fe20000010100 */
[----:B------:R-:W-:Y:S02]  /*1230*/  HADD2.F32 R57, -RZ, R83.H0_H0 ;  /* 0x20000053ff397230 */ /* 0x000fe40000004100 */
[----:B------:R-:W-:Y:S01]  /*1240*/  FMUL.FTZ R83, R56, UR24 ;  /* 0x0000001838537c20 */ /* 0x000fe20008410000 */
[----:B------:R-:W-:Y:S01]  /*1250*/  HADD2.F32 R56, -RZ, R90.H0_H0 ;  /* 0x2000005aff387230 */ /* 0x000fe20000004100 */
[----:B------:R-:W-:Y:S01]  /*1260*/  MOV R89, R61 ;  /* 0x0000003d00597202 */ /* 0x000fe20000000f00 */
[----:B------:R-:W-:Y:S01]  /*1270*/  FMUL.FTZ R88, R88, UR24 ;  /* 0x0000001858587c20 */ /* 0x000fe20008410000 */
[-C--:B0-----:R-:W-:Y:S01]  /*1280*/  FMUL.FTZ R86, R60, R57.reuse ;  /* 0x000000393c567220 */ /* 0x081fe20000410000 */
[----:B------:R-:W-:Y:S01]  /*1290*/  SHF.R.U32.HI R61, RZ, 0x10, R61 ;  /* 0x00000010ff3d7819 */ /* 0x000fe2000001163d */
        /* <DEDUP_REMOVED lines=10> */
[----:B------:R-:W-:Y:S01]  /*1340*/  FADD.FTZ R92, -R91, R59 ;  /* 0x0000003b5b5c7221 */ /* 0x000fe20000010100 */
        /* <DEDUP_REMOVED lines=16> */
.L_x_4442:
[----:B------:R-:W-:Y:S05]  /*1450*/  BSYNC.RECONVERGENT B0 ;  /* 0x0000000000007941 */ /* 0x000fea0003800200 */
.L_x_4441:
        /* <DEDUP_REMOVED lines=31> */
.L_x_4444:
[----:B------:R-:W-:Y:S05]  /*1650*/  BSYNC.RECONVERGENT B0 ;  /* 0x0000000000007941 */ /* 0x000fea0003800200 */
.L_x_4443:
        /* <DEDUP_REMOVED lines=37> */
[C---:B-----5:R-:W-:Y:S02]  /*18b0*/  LOP3.LUT P6, RZ, R64.reuse, 0xff, RZ, 0xc0, !PT ;  /* 0x000000ff40ff7812 */ /* 0x060fe400078cc0ff */
[C---:B------:R-:W-:Y:S02]  /*18c0*/  LOP3.LUT P5, RZ, R64.reuse, 0xff00, RZ, 0xc0, !PT ;  /* 0x0000ff0040ff7812 */ /* 0x040fe400078ac0ff */
[----:B------:R-:W-:-:S09]  /*18d0*/  LOP3.LUT P4, RZ, R64, 0xff0000, RZ, 0xc0, !PT ;  /* 0x00ff000040ff7812 */ /* 0x000fd2000788c0ff */
[----:B------:R-:W0:Y:S01]  /*18e0*/  @P6 LDC R104, c[0x0][0x408] ;  /* 0x00010200ff686b82 */ /* 0x000e220000000800 */
[C-C-:B------:R-:W-:Y:S01]  /*18f0*/  @P6 FFMA.FTZ R61, R3.reuse, UR4, R91.reuse ;  /* 0x00000004033d6c23 */ /* 0x140fe2000801005b */
[--C-:B------:R-:W-:Y:S01]  /*1900*/  @P6 FFMA.FTZ R59, R3, UR4, R91.reuse ;  /* 0x00000004033b6c23 */ /* 0x100fe2000801005b */
[----:B------:R-:W-:Y:S02]  /*1910*/  @P6 HADD2.F32 R56, -RZ, R56.H0_H0 ;  /* 0x20000038ff386230 */ /* 0x000fe40000004100 */
[----:B------:R-:W-:Y:S01]  /*1920*/  @P5 FFMA.FTZ R106, R72, UR4, R91 ;  /* 0x00000004486a5c23 */ /* 0x000fe2000801005b */
[C---:B------:R-:W-:Y:S01]  /*1930*/  @P6 FADD.FTZ R61, R70.reuse, -R61 ;  /* 0x8000003d463d6221 */ /* 0x040fe20000010000 */
[----:B------:R-:W-:Y:S01]  /*1940*/  @P6 FADD.FTZ R59, R70, -R59 ;  /* 0x8000003b463b6221 */ /* 0x000fe20000010000 */
[----:B------:R-:W-:Y:S01]  /*1950*/  @P4 HADD2.F32 R57, -RZ, R57.H0_H0 ;  /* 0x20000039ff394230 */ /* 0x000fe20000004100 */
[----:B------:R-:W1:Y:S01]  /*1960*/  @P6 LDC R62, c[0x0][0x408] ;  /* 0x00010200ff3e6b82 */ /* 0x000e620000000800 */
[----:B------:R-:W-:Y:S01]  /*1970*/  @P6 FMUL.FTZ R61, R61, UR24 ;  /* 0x000000183d3d6c20 */ /* 0x000fe20008410000 */
[----:B------:R-:W-:Y:S01]  /*1980*/  @P6 FMUL.FTZ R59, R59, UR24 ;  /* 0x000000183b3b6c20 */ /* 0x000fe20008410000 */
[----:B------:R-:W-:-:S02]  /*1990*/  @P5 FADD.FTZ R106, R69, -R106 ;  /* 0x8000006a456a5221 */ /* 0x000fc40000010000 */
[----:B------:R-:W-:Y:S01]  /*19a0*/  @P6 FMUL.FTZ R63, R61, UR12 ;  /* 0x0000000c3d3f6c20 */ /* 0x000fe20008410000 */
[----:B------:R-:W-:Y:S01]  /*19b0*/  @P6 FMUL.FTZ R59, R59, UR12 ;  /* 0x0000000c3b3b6c20 */ /* 0x000fe20008410000 */
[----:B------:R-:W-:Y:S01]  /*19c0*/  @P5 FMUL.FTZ R106, R106, UR24 ;  /* 0x000000186a6a5c20 */ /* 0x000fe20008410000 */
[----:B------:R-:W2:Y:S03]  /*19d0*/  @P5 LDC R60, c[0x0][0x408] ;  /* 0x00010200ff3c5b82 */ /* 0x000ea60000000800 */
[----:B------:R-:W-:Y:S01]  /*19e0*/  @P5 FMUL.FTZ R106, R106, UR12 ;  /* 0x0000000c6a6a5c20 */ /* 0x000fe20008410000 */
[----:B0-----:R-:W-:Y:S01]  /*19f0*/  @P6 FMUL.FTZ R105, R63, R104 ;  /* 0x000000683f696220 */ /* 0x001fe20000410000 */
[----:B------:R-:W-:-:S03]  /*1a00*/  @P5 FFMA.FTZ R104, R72, UR4, R91 ;  /* 0x0000000448685c23 */ /* 0x000fc6000801005b */
[----:B------:R-:W0:Y:S01]  /*1a10*/  @P5 LDC R61, c[0x0][0x408] ;  /* 0x00010200ff3d5b82 */ /* 0x000e220000000800 */
[----:B------:R-:W-:Y:S02]  /*1a20*/  HFMA2 R63, -RZ, RZ, 0, 0 ;  /* 0x00000000ff3f7431 */ /* 0x000fe400000001ff */
[----:B------:R-:W-:Y:S01]  /*1a30*/  @P5 FADD.FTZ R104, R69, -R104 ;  /* 0x8000006845685221 */ /* 0x000fe20000010000 */
[----:B-1----:R-:W-:-:S03]  /*1a40*/  @P6 FMUL.FTZ R103, R59, R62 ;  /* 0x0000003e3b676220 */ /* 0x002fc60000410000 */
[----:B------:R-:W-:Y:S01]  /*1a50*/  @P5 FMUL.FTZ R104, R104, UR24 ;  /* 0x0000001868685c20 */ /* 0x000fe20008410000 */
[----:B------:R-:W-:Y:S01]  /*1a60*/  @P6 HADD2.F32 R62, -RZ, R98.H0_H0 ;  /* 0x20000062ff3e6230 */ /* 0x000fe20000004100 */
[----:B------:R-:W-:Y:S01]  /*1a70*/  MOV R59, RZ ;  /* 0x000000ff003b7202 */ /* 0x000fe20000000f00 */
[----:B------:R-:W-:Y:S01]  /*1a80*/  @P6 FMUL.FTZ R63, R56, R103 ;  /* 0x00000067383f6220 */ /* 0x000fe20000410000 */
[----:B------:R-:W-:Y:S01]  /*1a90*/  @P5 FMUL.FTZ R103, R104, UR12 ;  /* 0x0000000c68675c20 */ /* 0x000fe20008410000 */
[----:B------:R-:W-:Y:S02]  /*1aa0*/  @P5 HADD2.F32 R56, -RZ, R58.H1_H1 ;  /* 0x3000003aff385230 */ /* 0x000fe40000004100 */
[----:B------:R-:W-:Y:S01]  /*1ab0*/  @P6 FMUL.FTZ R59, R105, R62 ;  /* 0x0000003e693b6220 */ /* 0x000fe20000410000 */
[----:B------:R-:W-:Y:S01]  /*1ac0*/  ISETP.GE.U32.AND P6, PT, R64, 0x1000000, PT ;  /* 0x010000004000780c */ /* 0x000fe20003fc6070 */
[----:B--2---:R-:W-:Y:S01]  /*1ad0*/  @P5 FMUL.FTZ R103, R103, R60 ;  /* 0x0000003c67675220 */ /* 0x004fe20000410000 */
[----:B------:R-:W-:Y:S01]  /*1ae0*/  HFMA2 R62, -RZ, RZ, 0, 0 ;  /* 0x00000000ff3e7431 */ /* 0x000fe200000001ff */
[----:B------:R-:W1:Y:S01]  /*1af0*/  @P4 LDC R60, c[0x0][0x408] ;  /* 0x00010200ff3c4b82 */ /* 0x000e620000000800 */
[----:B------:R-:W-:Y:S01]  /*1b00*/  @P4 FFMA.FTZ R105, R71, UR4, R91 ;  /* 0x0000000447694c23 */ /* 0x000fe2000801005b */
[----:B------:R-:W-:Y:S01]  /*1b10*/  FADD.FTZ R63, R52, R63 ;  /* 0x0000003f343f7221 */ /* 0x000fe20000010000 */
[----:B------:R-:W-:Y:S01]  /*1b20*/  @P5 HADD2.F32 R104, -RZ, R98.H1_H1 ;  /* 0x30000062ff685230 */ /* 0x000fe20000004100 */
[----:B------:R-:W-:Y:S01]  /*1b30*/  F2FP.F16.F32.PACK_AB R59, RZ, R59 ;  /* 0x0000003bff3b723e */ /* 0x000fe200000000ff */
[----:B------:R-:W-:Y:S01]  /*1b40*/  @P5 FMUL.FTZ R62, R56, R103 ;  /* 0x00000067383e5220 */ /* 0x000fe20000410000 */
[----:B------:R-:W-:Y:S01]  /*1b50*/  @P4 FADD.FTZ R105, R74, -R105 ;  /* 0x800000694a694221 */ /* 0x000fe20000010000 */
[----:B0-----:R-:W-:Y:S01]  /*1b60*/  @P5 FMUL.FTZ R107, R106, R61 ;  /* 0x0000003d6a6b5220 */ /* 0x001fe20000410000 */
[----:B------:R-:W0:Y:S01]  /*1b70*/  @P4 LDC R103, c[0x0][0x408] ;  /* 0x00010200ff674b82 */ /* 0x000e220000000800 */
[----:B------:R-:W-:Y:S01]  /*1b80*/  FADD.FTZ R62, R53, R62 ;  /* 0x0000003e353e7221 */ /* 0x000fe20000010000 */
[--C-:B------:R-:W-:Y:S01]  /*1b90*/  @P4 FFMA.FTZ R53, R71, UR4, R91.reuse ;  /* 0x0000000447354c23 */ /* 0x100fe2000801005b */
[----:B------:R-:W-:Y:S01]  /*1ba0*/  @P4 FMUL.FTZ R105, R105, UR24 ;  /* 0x0000001869694c20 */ /* 0x000fe20008410000 */
[----:B------:R-:W-:Y:S01]  /*1bb0*/  MOV R56, RZ ;  /* 0x000000ff00387202 */ /* 0x000fe20000000f00 */
[----:B------:R-:W-:Y:S01]  /*1bc0*/  @P5 FMUL.FTZ R56, R107, R104 ;  /* 0x000000686b385220 */ /* 0x000fe20000410000 */
[----:B------:R-:W-:Y:S01]  /*1bd0*/  @P6 FFMA.FTZ R104, R76, UR4, R91 ;  /* 0x000000044c686c23 */ /* 0x000fe2000801005b */
[----:B------:R-:W-:Y:S01]  /*1be0*/  @P4 FADD.FTZ R106, R74, -R53 ;  /* 0x800000354a6a4221 */ /* 0x000fe20000010000 */
[----:B------:R-:W2:Y:S01]  /*1bf0*/  @P6 LDC R61, c[0x0][0x408] ;  /* 0x00010200ff3d6b82 */ /* 0x000ea20000000800 */
[----:B------:R-:W-:Y:S01]  /*1c00*/  @P4 FMUL.FTZ R105, R105, UR12 ;  /* 0x0000000c69694c20 */ /* 0x000fe20008410000 */
[----:B------:R-:W-:Y:S01]  /*1c10*/  @P6 FFMA.FTZ R108, R76, UR4, R91 ;  /* 0x000000044c6c6c23 */ /* 0x000fe2000801005b */
[----:B------:R-:W-:Y:S01]  /*1c20*/  @P6 FADD.FTZ R104, R73, -R104 ;  /* 0x8000006849686221 */ /* 0x000fe20000010000 */
[----:B------:R-:W-:Y:S01]  /*1c30*/  @P4 FMUL.FTZ R106, R106, UR24 ;  /* 0x000000186a6a4c20 */ /* 0x000fe20008410000 */
[----:B------:R-:W-:Y:S01]  /*1c40*/  HFMA2 R53, -RZ, RZ, 0, 0 ;  /* 0x00000000ff357431 */ /* 0x000fe200000001ff */
[----:B------:R-:W-:Y:S01]  /*1c50*/  F2FP.F16.F32.PACK_AB R56, RZ, R56 ;  /* 0x00000038ff38723e */ /* 0x000fe200000000ff */
[----:B------:R-:W-:Y:S01]  /*1c60*/  @P6 FMUL.FTZ R104, R104, UR24 ;  /* 0x0000001868686c20 */ /* 0x000fe20008410000 */
[----:B------:R-:W3:Y:S01]  /*1c70*/  @P6 LDC R52, c[0x0][0x408] ;  /* 0x00010200ff346b82 */ /* 0x000ee20000000800 */
[----:B-1----:R-:W-:Y:S01]  /*1c80*/  @P4 FMUL.FTZ R60, R105, R60 ;  /* 0x0000003c693c4220 */ /* 0x002fe20000410000 */
[----:B------:R-:W-:Y:S01]  /*1c90*/  @P6 FADD.FTZ R105, R73, -R108 ;  /* 0x8000006c49696221 */ /* 0x000fe20000010000 */
[----:B------:R-:W-:Y:S01]  /*1ca0*/  @P4 FMUL.FTZ R106, R106, UR12 ;  /* 0x0000000c6a6a4c20 */ /* 0x000fe20008410000 */
[----:B------:R-:W-:Y:S01]  /*1cb0*/  @P6 FMUL.FTZ R104, R104, UR12 ;  /* 0x0000000c68686c20 */ /* 0x000fe20008410000 */
[----:B------:R-:W-:Y:S01]  /*1cc0*/  @P4 FMUL.FTZ R53, R57, R60 ;  /* 0x0000003c39354220 */ /* 0x000fe20000410000 */
[----:B------:R-:W-:Y:S01]  /*1cd0*/  @P6 FMUL.FTZ R105, R105, UR24 ;  /* 0x0000001869696c20 */ /* 0x000fe20008410000 */
[----:B------:R-:W-:Y:S01]  /*1ce0*/  MOV R60, RZ ;  /* 0x000000ff003c7202 */ /* 0x000fe20000000f00 */
[----:B0-----:R-:W-:Y:S01]  /*1cf0*/  @P4 FMUL.FTZ R57, R106, R103 ;  /* 0x000000676a394220 */ /* 0x001fe20000410000 */
[----:B------:R-:W-:-:S02]  /*1d00*/  HFMA2 R106, -RZ, RZ, 0, 0 ;  /* 0x00000000ff6a7431 */ /* 0x000fc400000001ff */
[----:B------:R-:W-:Y:S01]  /*1d10*/  @P6 FMUL.FTZ R103, R105, UR12 ;  /* 0x0000000c69676c20 */ /* 0x000fe20008410000 */
[--C-:B------:R-:W-:Y:S02]  /*1d20*/  @P6 HADD2.F32 R105, -RZ, R99.reuse.H1_H1 ;  /* 0x30000063ff696230 */ /* 0x100fe40000004100 */
[----:B--2---:R-:W-:Y:S01]  /*1d30*/  @P6 FMUL.FTZ R108, R104, R61 ;  /* 0x0000003d686c6220 */ /* 0x004fe20000410000 */
[----:B------:R-:W-:Y:S02]  /*1d40*/  @P4 HADD2.F32 R104, -RZ, R99.H0_H0 ;  /* 0x20000063ff684230 */ /* 0x000fe40000004100 */
[----:B------:R-:W-:Y:S01]  /*1d50*/  @P6 HADD2.F32 R61, -RZ, R58.H0_H0 ;  /* 0x2000003aff3d6230 */ /* 0x000fe20000004100 */
[----:B------:R-:W-:Y:S02]  /*1d60*/  MOV R58, RZ ;  /* 0x000000ff003a7202 */ /* 0x000fe40000000f00 */
[----:B------:R-:W-:Y:S01]  /*1d70*/  @P4 FMUL.FTZ R60, R57, R104 ;  /* 0x00000068393c4220 */ /* 0x000fe20000410000 */
[----:B---3--:R-:W-:Y:S01]  /*1d80*/  @P6 FMUL.FTZ R52, R103, R52 ;  /* 0x0000003467346220 */ /* 0x008fe20000410000 */
[----:B------:R-:W-:Y:S01]  /*1d90*/  @P6 FMUL.FTZ R106, R61, R108 ;  /* 0x0000006c3d6a6220 */ /* 0x000fe20000410000 */
[----:B------:R-:W-:Y:S01]  /*1da0*/  PRMT R61, R59, 0x7610, R61 ;  /* 0x000076103b3d7816 */ /* 0x000fe2000000003d */
[----:B------:R-:W-:Y:S01]  /*1db0*/  FADD.FTZ R103, R54, R53 ;  /* 0x0000003536677221 */ /* 0x000fe20000010000 */
[----:B------:R-:W-:Y:S01]  /*1dc0*/  @P6 FMUL.FTZ R58, R52, R105 ;  /* 0x00000069343a6220 */ /* 0x000fe20000410000 */
[----:B------:R-:W-:Y:S01]  /*1dd0*/  F2FP.F16.F32.PACK_AB R60, RZ, R60 ;  /* 0x0000003cff3c723e */ /* 0x000fe200000000ff */
[----:B------:R-:W-:-:S03]  /*1de0*/  FADD.FTZ R104, R55, R106 ;  /* 0x0000006a37687221 */ /* 0x000fc60000010000 */
[----:B------:R-:W-:Y:S02]  /*1df0*/  F2FP.F16.F32.PACK_AB R52, RZ, R58 ;  /* 0x0000003aff34723e */ /* 0x000fe400000000ff */
[----:B------:R-:W-:Y:S02]  /*1e00*/  PRMT R58, R60, 0x7610, R58 ;  /* 0x000076103c3a7816 */ /* 0x000fe4000000003a */
[----:B------:R-:W-:Y:S01]  /*1e10*/  PRMT R59, R52, 0x7610, R59 ;  /* 0x00007610343b7816 */ /* 0x000fe2000000003b */
[----:B------:R-:W-:Y:S06]  /*1e20*/  BRA `(.L_x_4450) ;  /* 0x0000000400287947 */ /* 0x000fec0003800000 */
.L_x_4449:
[C---:B-----5:R-:W-:Y:S01]  /*1e30*/  LOP3.LUT P6, RZ, R64.reuse, 0xff, RZ, 0xc0, !PT ;  /* 0x000000ff40ff7812 */ /* 0x060fe200078cc0ff */
[----:B------:R-:W-:Y:S01]  /*1e40*/  FFMA.FTZ R49, R3, UR4, R91 ;  /* 0x0000000403317c23 */ /* 0x000fe2000801005b */
[C---:B------:R-:W-:Y:S02]  /*1e50*/  LOP3.LUT P5, RZ, R64.reuse, 0xff00, RZ, 0xc0, !PT ;  /* 0x0000ff0040ff7812 */ /* 0x040fe400078ac0ff */
[----:B------:R-:W-:Y:S02]  /*1e60*/  CS2R R62, SRZ ;  /* 0x00000000003e7805 */ /* 0x000fe4000001ff00 */
[----:B------:R-:W-:Y:S01]  /*1e70*/  LOP3.LUT P4, RZ, R64, 0xff0000, RZ, 0xc0, !PT ;  /* 0x00ff000040ff7812 */ /* 0x000fe2000788c0ff */
[----:B------:R-:W-:Y:S01]  /*1e80*/  FADD.FTZ R49, R70, -R49 ;  /* 0x8000003146317221 */ /* 0x000fe20000010000 */
[----:B------:R-:W-:Y:S02]  /*1e90*/  HFMA2 R59, -RZ, RZ, 0, 0 ;  /* 0x00000000ff3b7431 */ /* 0x000fe400000001ff */
[--C-:B------:R-:W-:Y:S01]  /*1ea0*/  FFMA.FTZ R105, R71, UR4, R91.reuse ;  /* 0x0000000447697c23 */ /* 0x100fe2000801005b */
[----:B------:R-:W-:Y:S01]  /*1eb0*/  FFMA.FTZ R106, R76, UR4, R91 ;  /* 0x000000044c6a7c23 */ /* 0x000fe2000801005b */
[----:B------:R-:W-:-:S02]  /*1ec0*/  FMUL.FTZ R48, R49, UR24 ;  /* 0x0000001831307c20 */ /* 0x000fc40008410000 */
[----:B------:R-:W-:Y:S01]  /*1ed0*/  FADD.FTZ R105, R74, -R105 ;  /* 0x800000694a697221 */ /* 0x000fe20000010000 */
[----:B------:R-:W0:Y:S01]  /*1ee0*/  @P6 LDC R50, c[0x0][0x408] ;  /* 0x00010200ff326b82 */ /* 0x000e220000000800 */
[C---:B------:R-:W-:Y:S01]  /*1ef0*/  @P6 FMUL.FTZ R49, R48.reuse, UR12 ;  /* 0x0000000c30316c20 */ /* 0x040fe20008410000 */
[----:B------:R-:W-:Y:S02]  /*1f00*/  @P6 HADD2.F32 R56, -RZ, R56.H0_H0 ;  /* 0x20000038ff386230 */ /* 0x000fe40000004100 */
[----:B------:R-:W-:Y:S01]  /*1f10*/  @P6 FMUL.FTZ R51, R48, UR12 ;  /* 0x0000000c30336c20 */ /* 0x000fe20008410000 */
[----:B------:R-:W-:Y:S02]  /*1f20*/  @P5 HADD2.F32 R104, -RZ, R58.H1_H1 ;  /* 0x3000003aff685230 */ /* 0x000fe40000004100 */
[----:B------:R-:W-:Y:S01]  /*1f30*/  @P4 HADD2.F32 R57, -RZ, R57.H0_H0 ;  /* 0x20000039ff394230 */ /* 0x000fe20000004100 */
[----:B------:R-:W1:Y:S01]  /*1f40*/  @P6 LDC R60, c[0x0][0x408] ;  /* 0x00010200ff3c6b82 */ /* 0x000e620000000800 */
[----:B0-----:R-:W-:-:S07]  /*1f50*/  @P6 FMUL.FTZ R49, R49, R50 ;  /* 0x0000003231316220 */ /* 0x001fce0000410000 */
[----:B------:R-:W0:Y:S01]  /*1f60*/  @P5 LDC R50, c[0x0][0x408] ;  /* 0x00010200ff325b82 */ /* 0x000e220000000800 */
[----:B------:R-:W-:Y:S01]  /*1f70*/  @P6 FMUL.FTZ R63, R49, R56 ;  /* 0x00000038313f6220 */ /* 0x000fe20000410000 */
[----:B------:R-:W-:Y:S01]  /*1f80*/  FFMA.FTZ R56, R72, UR4, R91 ;  /* 0x0000000448387c23 */ /* 0x000fe2000801005b */
[----:B-1----:R-:W-:Y:S01]  /*1f90*/  @P6 FMUL.FTZ R60, R51, R60 ;  /* 0x0000003c333c6220 */ /* 0x002fe20000410000 */
[----:B------:R-:W-:Y:S02]  /*1fa0*/  @P6 HADD2.F32 R51, -RZ, R98.H0_H0 ;  /* 0x20000062ff336230 */ /* 0x000fe40000004100 */
[----:B------:R-:W-:Y:S01]  /*1fb0*/  FADD.FTZ R56, R69, -R56 ;  /* 0x8000003845387221 */ /* 0x000fe20000010000 */
[----:B------:R-:W-:Y:S02]  /*1fc0*/  FADD.FTZ R63, R52, R63 ;  /* 0x0000003f343f7221 */ /* 0x000fe40000010000 */
[----:B------:R-:W-:Y:S01]  /*1fd0*/  @P6 FMUL.FTZ R59, R60, R51 ;  /* 0x000000333c3b6220 */ /* 0x000fe20000410000 */
[----:B------:R-:W-:Y:S01]  /*1fe0*/  ISETP.GE.U32.AND P6, PT, R64, 0x1000000, PT ;  /* 0x010000004000780c */ /* 0x000fe20003fc6070 */
[----:B------:R-:W-:Y:S01]  /*1ff0*/  FMUL.FTZ R49, R56, UR24 ;  /* 0x0000001838317c20 */ /* 0x000fe20008410000 */
[----:B------:R-:W1:Y:S02]  /*2000*/  @P4 LDC R51, c[0x0][0x408] ;  /* 0x00010200ff334b82 */ /* 0x000e640000000800 */
[----:B------:R-:W-:Y:S01]  /*2010*/  F2FP.F16.F32.PACK_AB R59, RZ, R59 ;  /* 0x0000003bff3b723e */ /* 0x000fe200000000ff */
[----:B------:R-:W-:-:S05]  /*2020*/  @P5 FMUL.FTZ R103, R49, UR12 ;  /* 0x0000000c31675c20 */ /* 0x000fca0008410000 */
[----:B------:R-:W2:Y:S01]  /*2030*/  @P4 LDC R60, c[0x0][0x408] ;  /* 0x00010200ff3c4b82 */ /* 0x000ea20000000800 */
[----:B0-----:R-:W-:Y:S01]  /*2040*/  @P5 FMUL.FTZ R103, R103, R50 ;  /* 0x0000003267675220 */ /* 0x001fe20000410000 */
[----:B------:R-:W-:Y:S01]  /*2050*/  FMUL.FTZ R50, R105, UR24 ;  /* 0x0000001869327c20 */ /* 0x000fe20008410000 */
[----:B------:R-:W-:Y:S01]  /*2060*/  FADD.FTZ R105, R73, -R106 ;  /* 0x8000006a49697221 */ /* 0x000fe20000010000 */
[----:B------:R-:W-:Y:S02]  /*2070*/  @P6 HADD2.F32 R107, -RZ, R99.H1_H1 ;  /* 0x30000063ff6b6230 */ /* 0x000fe40000004100 */
[----:B------:R-:W-:Y:S01]  /*2080*/  @P5 FMUL.FTZ R62, R103, R104 ;  /* 0x00000068673e5220 */ /* 0x000fe20000410000 */
[----:B------:R-:W-:Y:S01]  /*2090*/  @P4 FMUL.FTZ R106, R50, UR12 ;  /* 0x0000000c326a4c20 */ /* 0x000fe20008410000 */
[----:B------:R-:W-:Y:S01]  /*20a0*/  MOV R103, RZ ;  /* 0x000000ff00677202 */ /* 0x000fe20000000f00 */
[----:B------:R-:W0:Y:S01]  /*20b0*/  @P5 LDC R56, c[0x0][0x408] ;  /* 0x00010200ff385b82 */ /* 0x000e220000000800 */
[----:B------:R-:W-:Y:S01]  /*20c0*/  FADD.FTZ R62, R53, R62 ;  /* 0x0000003e353e7221 */ /* 0x000fe20000010000 */
[----:B------:R-:W-:-:S06]  /*20d0*/  @P5 FMUL.FTZ R53, R49, UR12 ;  /* 0x0000000c31355c20 */ /* 0x000fcc0008410000 */
[----:B------:R-:W3:Y:S01]  /*20e0*/  @P6 LDC R104, c[0x0][0x408] ;  /* 0x00010200ff686b82 */ /* 0x000ee20000000800 */
[----:B-1----:R-:W-:Y:S01]  /*20f0*/  @P4 FMUL.FTZ R106, R106, R51 ;  /* 0x000000336a6a4220 */ /* 0x002fe20000410000 */
[----:B------:R-:W-:-:S03]  /*2100*/  FMUL.FTZ R51, R105, UR24 ;  /* 0x0000001869337c20 */ /* 0x000fc60008410000 */
[----:B------:R-:W-:Y:S01]  /*2110*/  @P4 FMUL.FTZ R103, R106, R57 ;  /* 0x000000396a674220 */ /* 0x000fe20000410000 */
[----:B------:R-:W-:Y:S01]  /*2120*/  @P4 FMUL.FTZ R57, R50, UR12 ;  /* 0x0000000c32394c20 */ /* 0x000fe20008410000 */
[C---:B------:R-:W-:Y:S01]  /*2130*/  @P6 FMUL.FTZ R109, R51.reuse, UR12 ;  /* 0x0000000c336d6c20 */ /* 0x040fe20008410000 */
[----:B------:R-:W1:Y:S01]  /*2140*/  @P6 LDC R61, c[0x0][0x408] ;  /* 0x00010200ff3d6b82 */ /* 0x000e620000000800 */
[----:B------:R-:W-:Y:S01]  /*2150*/  @P6 FMUL.FTZ R52, R51, UR12 ;  /* 0x0000000c33346c20 */ /* 0x000fe20008410000 */
[----:B--2---:R-:W-:Y:S01]  /*2160*/  @P4 FMUL.FTZ R105, R57, R60 ;  /* 0x0000003c39694220 */ /* 0x004fe20000410000 */
[----:B------:R-:W-:Y:S02]  /*2170*/  @P6 HADD2.F32 R60, -RZ, R58.H0_H0 ;  /* 0x2000003aff3c6230 */ /* 0x000fe40000004100 */
[----:B------:R-:W-:Y:S01]  /*2180*/  FADD.FTZ R103, R54, R103 ;  /* 0x0000006736677221 */ /* 0x000fe20000010000 */
[----:B------:R-:W-:Y:S01]  /*2190*/  @P5 HADD2.F32 R57, -RZ, R98.H1_H1 ;  /* 0x30000062ff395230 */ /* 0x000fe20000004100 */
[----:B------:R-:W-:Y:S01]  /*21a0*/  MOV R54, RZ ;  /* 0x000000ff00367202 */ /* 0x000fe20000000f00 */
[----:B------:R-:W-:-:S02]  /*21b0*/  @P4 HADD2.F32 R58, -RZ, R99.H0_H0 ;  /* 0x20000063ff3a4230 */ /* 0x000fc40000004100 */
[----:B0-----:R-:W-:Y:S01]  /*21c0*/  @P5 FMUL.FTZ R106, R53, R56 ;  /* 0x00000038356a5220 */ /* 0x001fe20000410000 */
[----:B------:R-:W-:-:S03]  /*21d0*/  HFMA2 R56, -RZ, RZ, 0, 0 ;  /* 0x00000000ff387431 */ /* 0x000fc600000001ff */
[----:B------:R-:W-:Y:S01]  /*21e0*/  @P5 FMUL.FTZ R54, R106, R57 ;  /* 0x000000396a365220 */ /* 0x000fe20000410000 */
[----:B---3--:R-:W-:-:S04]  /*21f0*/  @P6 FMUL.FTZ R104, R109, R104 ;  /* 0x000000686d686220 */ /* 0x008fc80000410000 */
[----:B------:R-:W-:Y:S01]  /*2200*/  F2FP.F16.F32.PACK_AB R54, RZ, R54 ;  /* 0x00000036ff36723e */ /* 0x000fe200000000ff */
[----:B-1----:R-:W-:Y:S01]  /*2210*/  @P6 FMUL.FTZ R61, R52, R61 ;  /* 0x0000003d343d6220 */ /* 0x002fe20000410000 */
[----:B------:R-:W-:Y:S02]  /*2220*/  CS2R R52, SRZ ;  /* 0x0000000000347805 */ /* 0x000fe4000001ff00 */
[----:B------:R-:W-:Y:S01]  /*2230*/  @P4 FMUL.FTZ R53, R105, R58 ;  /* 0x0000003a69354220 */ /* 0x000fe20000410000 */
[----:B------:R-:W-:Y:S01]  /*2240*/  @P6 FMUL.FTZ R52, R104, R107 ;  /* 0x0000006b68346220 */ /* 0x000fe20000410000 */
[----:B------:R-:W-:Y:S01]  /*2250*/  @P6 FMUL.FTZ R56, R61, R60 ;  /* 0x0000003c3d386220 */ /* 0x000fe20000410000 */
[----:B------:R-:W-:Y:S02]  /*2260*/  PRMT R61, R59, 0x7610, R61 ;  /* 0x000076103b3d7816 */ /* 0x000fe4000000003d */
[----:B------:R-:W-:Y:S01]  /*2270*/  F2FP.F16.F32.PACK_AB R53, RZ, R53 ;  /* 0x00000035ff35723e */ /* 0x000fe200000000ff */
[----:B------:R-:W-:Y:S01]  /*2280*/  FADD.FTZ R104, R55, R56 ;  /* 0x0000003837687221 */ /* 0x000fe20000010000 */
[----:B------:R-:W-:-:S02]  /*2290*/  F2FP.F16.F32.PACK_AB R52, RZ, R52 ;  /* 0x00000034ff34723e */ /* 0x000fc400000000ff */
[----:B------:R-:W-:Y:S02]  /*22a0*/  PRMT R56, R54, 0x7610, R56 ;  /* 0x0000761036387816 */ /* 0x000fe40000000038 */
[----:B------:R-:W-:Y:S02]  /*22b0*/  PRMT R58, R53, 0x7610, R58 ;  /* 0x00007610353a7816 */ /* 0x000fe4000000003a */
[----:B------:R-:W-:-:S07]  /*22c0*/  PRMT R59, R52, 0x7610, R59 ;  /* 0x00007610343b7816 */ /* 0x000fce000000003b */
.L_x_4450:
        /* <DEDUP_REMOVED lines=16> */
.L_x_4448:
[----:B------:R-:W-:Y:S05]  /*23d0*/  BSYNC.RECONVERGENT B1 ;  /* 0x0000000000017941 */ /* 0x000fea0003800200 */
.L_x_4447:
        /* <DEDUP_REMOVED lines=11> */
[C---:B-----5:R-:W-:Y:S01]  /*2490*/  LOP3.LUT P6, RZ, R2.reuse, 0xff, RZ, 0xc0, !PT ;  /* 0x000000ff02ff7812 */ /* 0x060fe200078cc0ff */
[----:B------:R-:W-:Y:S01]  /*24a0*/  FFMA.FTZ R49, R75, UR4, R91 ;  /* 0x000000044b317c23 */ /* 0x000fe2000801005b */
[C---:B------:R-:W-:Y:S02]  /*24b0*/  LOP3.LUT P5, RZ, R2.reuse, 0xff00, RZ, 0xc0, !PT ;  /* 0x0000ff0002ff7812 */ /* 0x040fe400078ac0ff */
[----:B------:R-:W-:Y:S02]  /*24c0*/  CS2R R62, SRZ ;  /* 0x00000000003e7805 */ /* 0x000fe4000001ff00 */
[----:B------:R-:W-:Y:S01]  /*24d0*/  LOP3.LUT P4, RZ, R2, 0xff0000, RZ, 0xc0, !PT ;  /* 0x00ff000002ff7812 */ /* 0x000fe2000788c0ff */
[----:B------:R-:W-:Y:S01]  /*24e0*/  FADD.FTZ R49, R78, -R49 ;  /* 0x800000314e317221 */ /* 0x000fe20000010000 */
[--C-:B------:R-:W-:Y:S01]  /*24f0*/  FFMA.FTZ R103, R79, UR4, R91.reuse ;  /* 0x000000044f677c23 */ /* 0x100fe2000801005b */
[----:B------:R-:W-:Y:S02]  /*2500*/  FFMA.FTZ R108, R84, UR4, R91 ;  /* 0x00000004546c7c23 */ /* 0x000fe4000801005b */
[----:B------:R-:W-:Y:S01]  /*2510*/  FMUL.FTZ R48, R49, UR24 ;  /* 0x0000001831307c20 */ /* 0x000fe20008410000 */
[----:B------:R-:W-:Y:S01]  /*2520*/  FADD.FTZ R106, R82, -R103 ;  /* 0x80000067526a7221 */ /* 0x000fe20000010000 */
[----:B------:R-:W-:Y:S01]  /*2530*/  FADD.FTZ R108, R81, -R108 ;  /* 0x8000006c516c7221 */ /* 0x000fe20000010000 */
[----:B------:R-:W0:Y:S01]  /*2540*/  @P6 LDC R50, c[0x0][0x408] ;  /* 0x00010200ff326b82 */ /* 0x000e220000000800 */
[C---:B------:R-:W-:Y:S01]  /*2550*/  @P6 FMUL.FTZ R49, R48.reuse, UR12 ;  /* 0x0000000c30316c20 */ /* 0x040fe20008410000 */
[----:B------:R-:W-:Y:S01]  /*2560*/  @P6 FMUL.FTZ R51, R48, UR12 ;  /* 0x0000000c30336c20 */ /* 0x000fe20008410000 */
[----:B------:R-:W-:-:S02]  /*2570*/  @P6 HADD2.F32 R56, -RZ, R56.H0_H0 ;  /* 0x20000038ff386230 */ /* 0x000fc40000004100 */
[----:B------:R-:W-:-:S03]  /*2580*/  @P5 HADD2.F32 R103, -RZ, R59.H1_H1 ;  /* 0x3000003bff675230 */ /* 0x000fc60000004100 */
[----:B------:R-:W1:Y:S01]  /*2590*/  @P6 LDC R58, c[0x0][0x408] ;  /* 0x00010200ff3a6b82 */ /* 0x000e620000000800 */
[----:B0-----:R-:W-:-:S07]  /*25a0*/  @P6 FMUL.FTZ R49, R49, R50 ;  /* 0x0000003231316220 */ /* 0x001fce0000410000 */
[----:B------:R-:W0:Y:S01]  /*25b0*/  @P5 LDC R50, c[0x0][0x408] ;  /* 0x00010200ff325b82 */ /* 0x000e220000000800 */
[----:B------:R-:W-:Y:S01]  /*25c0*/  @P6 FMUL.FTZ R63, R56, R49 ;  /* 0x00000031383f6220 */ /* 0x000fe20000410000 */
[----:B------:R-:W-:Y:S01]  /*25d0*/  FFMA.FTZ R56, R80, UR4, R91 ;  /* 0x0000000450387c23 */ /* 0x000fe2000801005b */
[----:B-1----:R-:W-:Y:S01]  /*25e0*/  @P6 FMUL.FTZ R60, R51, R58 ;  /* 0x0000003a333c6220 */ /* 0x002fe20000410000 */
[----:B------:R-:W-:Y:S02]  /*25f0*/  HFMA2 R58, -RZ, RZ, 0, 0 ;  /* 0x00000000ff3a7431 */ /* 0x000fe400000001ff */
[----:B------:R-:W-:Y:S02]  /*2600*/  @P6 HADD2.F32 R51, -RZ, R100.H0_H0 ;  /* 0x20000064ff336230 */ /* 0x000fe40000004100 */
[----:B------:R-:W-:Y:S01]  /*2610*/  FADD.FTZ R56, R77, -R56 ;  /* 0x800000384d387221 */ /* 0x000fe20000010000 */
[----:B------:R-:W-:Y:S02]  /*2620*/  FADD.FTZ R63, R28, R63 ;  /* 0x0000003f1c3f7221 */ /* 0x000fe40000010000 */
[----:B------:R-:W-:Y:S01]  /*2630*/  @P6 FMUL.FTZ R58, R60, R51 ;  /* 0x000000333c3a6220 */ /* 0x000fe20000410000 */
[----:B------:R-:W-:Y:S01]  /*2640*/  ISETP.GE.U32.AND P6, PT, R2, 0x1000000, PT ;  /* 0x010000000200780c */ /* 0x000fe20003fc6070 */
[----:B------:R-:W1:Y:S01]  /*2650*/  @P4 LDC R51, c[0x0][0x408] ;  /* 0x00010200ff334b82 */ /* 0x000e620000000800 */
[----:B------:R-:W-:-:S02]  /*2660*/  FMUL.FTZ R49, R56, UR24 ;  /* 0x0000001838317c20 */ /* 0x000fc40008410000 */
[----:B------:R-:W-:Y:S02]  /*2670*/  F2FP.F16.F32.PACK_AB R58, RZ, R58 ;  /* 0x0000003aff3a723e */ /* 0x000fe400000000ff */
[----:B------:R-:W-:-:S03]  /*2680*/  @P5 FMUL.FTZ R105, R49, UR12 ;  /* 0x0000000c31695c20 */ /* 0x000fc60008410000 */
[----:B------:R-:W2:Y:S01]  /*2690*/  @P5 LDC R56, c[0x0][0x408] ;  /* 0x00010200ff385b82 */ /* 0x000ea20000000800 */
[----:B0-----:R-:W-:Y:S01]  /*26a0*/  @P5 FMUL.FTZ R104, R105, R50 ;  /* 0x0000003269685220 */ /* 0x001fe20000410000 */
[----:B------:R-:W-:-:S03]  /*26b0*/  FMUL.FTZ R50, R106, UR24 ;  /* 0x000000186a327c20 */ /* 0x000fc60008410000 */
[----:B------:R-:W-:Y:S01]  /*26c0*/  @P5 FMUL.FTZ R62, R103, R104 ;  /* 0x00000068673e5220 */ /* 0x000fe20000410000 */
[----:B------:R-:W-:Y:S01]  /*26d0*/  @P4 FMUL.FTZ R106, R50, UR12 ;  /* 0x0000000c326a4c20 */ /* 0x000fe20008410000 */
[----:B------:R-:W-:Y:S01]  /*26e0*/  @P4 HADD2.F32 R104, -RZ, R57.H0_H0 ;  /* 0x20000039ff684230 */ /* 0x000fe20000004100 */
[----:B------:R-:W0:Y:S01]  /*26f0*/  @P4 LDC R60, c[0x0][0x408] ;  /* 0x00010200ff3c4b82 */ /* 0x000e220000000800 */
[----:B------:R-:W-:Y:S01]  /*2700*/  MOV R57, RZ ;  /* 0x000000ff00397202 */ /* 0x000fe20000000f00 */
[----:B------:R-:W-:Y:S01]  /*2710*/  FADD.FTZ R62, R29, R62 ;  /* 0x0000003e1d3e7221 */ /* 0x000fe20000010000 */
[----:B------:R-:W-:-:S05]  /*2720*/  @P5 FMUL.FTZ R29, R49, UR12 ;  /* 0x0000000c311d5c20 */ /* 0x000fca0008410000 */
[----:B------:R-:W3:Y:S01]  /*2730*/  @P6 LDC R61, c[0x0][0x408] ;  /* 0x00010200ff3d6b82 */ /* 0x000ee20000000800 */
[----:B-1----:R-:W-:Y:S01]  /*2740*/  @P4 FMUL.FTZ R105, R106, R51 ;  /* 0x000000336a694220 */ /* 0x002fe20000410000 */
[----:B------:R-:W-:-:S03]  /*2750*/  FMUL.FTZ R51, R108, UR24 ;  /* 0x000000186c337c20 */ /* 0x000fc60008410000 */
[----:B------:R-:W-:Y:S01]  /*2760*/  @P4 FMUL.FTZ R57, R104, R105 ;  /* 0x0000006968394220 */ /* 0x000fe20000410000 */
[----:B------:R-:W-:Y:S01]  /*2770*/  @P4 FMUL.FTZ R105, R50, UR12 ;  /* 0x0000000c32694c20 */ /* 0x000fe20008410000 */
[C---:B------:R-:W-:Y:S01]  /*2780*/  @P6 FMUL.FTZ R28, R51.reuse, UR12 ;  /* 0x0000000c331c6c20 */ /* 0x040fe20008410000 */
[----:B------:R-:W1:Y:S01]  /*2790*/  @P6 LDC R103, c[0x0][0x408] ;  /* 0x00010200ff676b82 */ /* 0x000e620000000800 */
[----:B------:R-:W-:Y:S01]  /*27a0*/  FADD.FTZ R30, R30, R57 ;  /* 0x000000391e1e7221 */ /* 0x000fe20000010000 */
[----:B------:R-:W-:Y:S02]  /*27b0*/  @P6 HADD2.F32 R104, -RZ, R59.H0_H0 ;  /* 0x2000003bff686230 */ /* 0x000fe40000004100 */
[----:B------:R-:W-:Y:S01]  /*27c0*/  @P6 FMUL.FTZ R110, R51, UR12 ;  /* 0x0000000c336e6c20 */ /* 0x000fe20008410000 */
[----:B------:R-:W-:Y:S02]  /*27d0*/  @P5 HADD2.F32 R57, -RZ, R100.H1_H1 ;  /* 0x30000064ff395230 */ /* 0x000fe40000004100 */
[----:B--2---:R-:W-:Y:S01]  /*27e0*/  @P5 FMUL.FTZ R106, R29, R56 ;  /* 0x000000381d6a5220 */ /* 0x004fe20000410000 */
[--C-:B------:R-:W-:Y:S01]  /*27f0*/  @P4 HADD2.F32 R59, -RZ, R101.reuse.H0_H0 ;  /* 0x20000065ff3b4230 */ /* 0x100fe20000004100 */
[----:B------:R-:W-:Y:S01]  /*2800*/  MOV R56, RZ ;  /* 0x000000ff00387202 */ /* 0x000fe20000000f00 */
[----:B0-----:R-:W-:Y:S01]  /*2810*/  @P4 FMUL.FTZ R108, R105, R60 ;  /* 0x0000003c696c4220 */ /* 0x001fe20000410000 */
[----:B------:R-:W-:-:S02]  /*2820*/  @P6 HADD2.F32 R105, -RZ, R101.H1_H1 ;  /* 0x30000065ff696230 */ /* 0x000fc40000004100 */
[----:B------:R-:W-:Y:S02]  /*2830*/  HFMA2 R60, -RZ, RZ, 0, 0 ;  /* 0x00000000ff3c7431 */ /* 0x000fe400000001ff */
[----:B------:R-:W-:Y:S01]  /*2840*/  @P5 FMUL.FTZ R56, R106, R57 ;  /* 0x000000396a385220 */ /* 0x000fe20000410000 */
[----:B---3--:R-:W-:Y:S01]  /*2850*/  @P6 FMUL.FTZ R61, R28, R61 ;  /* 0x0000003d1c3d6220 */ /* 0x008fe20000410000 */
[----:B------:R-:W-:-:S03]  /*2860*/  CS2R R28, SRZ ;  /* 0x00000000001c7805 */ /* 0x000fc6000001ff00 */
[----:B------:R-:W-:Y:S01]  /*2870*/  F2FP.F16.F32.PACK_AB R56, RZ, R56 ;  /* 0x00000038ff38723e */ /* 0x000fe200000000ff */
[----:B------:R-:W-:Y:S01]  /*2880*/  @P4 FMUL.FTZ R29, R108, R59 ;  /* 0x0000003b6c1d4220 */ /* 0x000fe20000410000 */
[----:B------:R-:W-:Y:S01]  /*2890*/  @P6 FMUL.FTZ R60, R104, R61 ;  /* 0x0000003d683c6220 */ /* 0x000fe20000410000 */
[----:B-1----:R-:W-:-:S03]  /*28a0*/  @P6 FMUL.FTZ R110, R110, R103 ;  /* 0x000000676e6e6220 */ /* 0x002fc60000410000 */
[----:B------:R-:W-:Y:S01]  /*28b0*/  F2FP.F16.F32.PACK_AB R29, RZ, R29 ;  /* 0x0000001dff1d723e */ /* 0x000fe200000000ff */
[----:B------:R-:W-:Y:S01]  /*28c0*/  FADD.FTZ R31, R31, R60 ;  /* 0x0000003c1f1f7221 */ /* 0x000fe20000010000 */
[----:B------:R-:W-:Y:S01]  /*28d0*/  PRMT R103, R58, 0x7610, R103 ;  /* 0x000076103a677816 */ /* 0x000fe20000000067 */
[----:B------:R-:W-:Y:S01]  /*28e0*/  @P6 FMUL.FTZ R28, R110, R105 ;  /* 0x000000696e1c6220 */ /* 0x000fe20000410000 */
[----:B------:R-:W-:-:S04]  /*28f0*/  PRMT R58, R29, 0x7610, R58 ;  /* 0x000076101d3a7816 */ /* 0x000fc8000000003a */
[----:B------:R-:W-:Y:S02]  /*2900*/  F2FP.F16.F32.PACK_AB R59, RZ, R28 ;  /* 0x0000001cff3b723e */ /* 0x000fe400000000ff */
[----:B------:R-:W-:Y:S01]  /*2910*/  PRMT R28, R56, 0x7610, R28 ;  /* 0x00007610381c7816 */ /* 0x000fe2000000001c */
[----:B------:R-:W-:Y:S06]  /*2920*/  BRA `(.L_x_4454) ;  /* 0x00000004005c7947 */ /* 0x000fec0003800000 */
.L_x_4453:
[C---:B-----5:R-:W-:Y:S02]  /*2930*/  LOP3.LUT P6, RZ, R2.reuse, 0xff, RZ, 0xc0, !PT ;  /* 0x000000ff02ff7812 */ /* 0x060fe400078cc0ff */
[C---:B------:R-:W-:Y:S02]  /*2940*/  LOP3.LUT P5, RZ, R2.reuse, 0xff00, RZ, 0xc0, !PT ;  /* 0x0000ff0002ff7812 */ /* 0x040fe400078ac0ff */
[----:B------:R-:W-:-:S09]  /*2950*/  LOP3.LUT P4, RZ, R2, 0xff0000, RZ, 0xc0, !PT ;  /* 0x00ff000002ff7812 */ /* 0x000fd2000788c0ff */
[----:B------:R-:W0:Y:S01]  /*2960*/  @P6 LDC R63, c[0x0][0x408] ;  /* 0x00010200ff3f6b82 */ /* 0x000e220000000800 */
[C-C-:B------:R-:W-:Y:S01]  /*2970*/  @P6 FFMA.FTZ R61, R75.reuse, UR4, R91.reuse ;  /* 0x000000044b3d6c23 */ /* 0x140fe2000801005b */
[--C-:B------:R-:W-:Y:S01]  /*2980*/  @P6 FFMA.FTZ R103, R75, UR4, R91.reuse ;  /* 0x000000044b676c23 */ /* 0x100fe2000801005b */
[--C-:B------:R-:W-:Y:S01]  /*2990*/  @P5 FFMA.FTZ R106, R80, UR4, R91.reuse ;  /* 0x00000004506a5c23 */ /* 0x100fe2000801005b */
[----:B------:R-:W-:Y:S01]  /*29a0*/  @P4 FFMA.FTZ R107, R79, UR4, R91 ;  /* 0x000000044f6b4c23 */ /* 0x000fe2000801005b */
[C---:B------:R-:W-:Y:S01]  /*29b0*/  @P6 FADD.FTZ R61, R78.reuse, -R61 ;  /* 0x8000003d4e3d6221 */ /* 0x040fe20000010000 */
[----:B------:R-:W-:Y:S01]  /*29c0*/  @P6 FADD.FTZ R103, R78, -R103 ;  /* 0x800000674e676221 */ /* 0x000fe20000010000 */
[----:B------:R-:W-:Y:S01]  /*29d0*/  @P5 FADD.FTZ R106, R77, -R106 ;  /* 0x8000006a4d6a5221 */ /* 0x000fe20000010000 */
[----:B------:R-:W1:Y:S01]  /*29e0*/  @P6 LDC R104, c[0x0][0x408] ;  /* 0x00010200ff686b82 */ /* 0x000e620000000800 */
[----:B------:R-:W-:Y:S01]  /*29f0*/  @P6 FMUL.FTZ R58, R61, UR24 ;  /* 0x000000183d3a6c20 */ /* 0x000fe20008410000 */
[----:B------:R-:W-:Y:S01]  /*2a00*/  @P6 FMUL.FTZ R103, R103, UR24 ;  /* 0x0000001867676c20 */ /* 0x000fe20008410000 */
[----:B------:R-:W-:Y:S01]  /*2a10*/  @P5 FMUL.FTZ R106, R106, UR24 ;  /* 0x000000186a6a5c20 */ /* 0x000fe20008410000 */
[----:B------:R-:W-:Y:S01]  /*2a20*/  @P4 FADD.FTZ R107, R82, -R107 ;  /* 0x8000006b526b4221 */ /* 0x000fe20000010000 */
[----:B------:R-:W-:Y:S01]  /*2a30*/  @P6 FMUL.FTZ R58, R58, UR12 ;  /* 0x0000000c3a3a6c20 */ /* 0x000fe20008410000 */
[----:B------:R-:W-:Y:S01]  /*2a40*/  @P6 FMUL.FTZ R103, R103, UR12 ;  /* 0x0000000c67676c20 */ /* 0x000fe20008410000 */
[----:B------:R-:W-:Y:S01]  /*2a50*/  @P5 FMUL.FTZ R106, R106, UR12 ;  /* 0x0000000c6a6a5c20 */ /* 0x000fe20008410000 */
[----:B------:R-:W2:Y:S01]  /*2a60*/  @P5 LDC R60, c[0x0][0x408] ;  /* 0x00010200ff3c5b82 */ /* 0x000ea20000000800 */
[----:B------:R-:W-:-:S07]  /*2a70*/  @P4 HADD2.F32 R57, -RZ, R57.H0_H0 ;  /* 0x20000039ff394230 */ /* 0x000fce0000004100 */
[----:B------:R-:W3:Y:S01]  /*2a80*/  @P5 LDC R61, c[0x0][0x408] ;  /* 0x00010200ff3d5b82 */ /* 0x000ee20000000800 */
[----:B0-----:R-:W-:Y:S01]  /*2a90*/  @P6 FMUL.FTZ R62, R58, R63 ;  /* 0x0000003f3a3e6220 */ /* 0x001fe20000410000 */
[----:B------:R-:W-:Y:S01]  /*2aa0*/  HFMA2 R63, -RZ, RZ, 0, 0 ;  /* 0x00000000ff3f7431 */ /* 0x000fe200000001ff */
[----:B------:R-:W-:Y:S01]  /*2ab0*/  MOV R58, RZ ;  /* 0x000000ff003a7202 */ /* 0x000fe20000000f00 */
[----:B-1----:R-:W-:Y:S01]  /*2ac0*/  @P6 FMUL.FTZ R105, R103, R104 ;  /* 0x0000006867696220 */ /* 0x002fe20000410000 */
[----:B------:R-:W-:Y:S01]  /*2ad0*/  @P5 FFMA.FTZ R104, R80, UR4, R91 ;  /* 0x0000000450685c23 */ /* 0x000fe2000801005b */
[----:B------:R-:W-:Y:S02]  /*2ae0*/  @P6 HADD2.F32 R103, -RZ, R56.H0_H0 ;  /* 0x20000038ff676230 */ /* 0x000fe40000004100 */
[----:B------:R-:W-:Y:S02]  /*2af0*/  @P6 HADD2.F32 R56, -RZ, R100.H0_H0 ;  /* 0x20000064ff386230 */ /* 0x000fe40000004100 */
[----:B------:R-:W-:Y:S01]  /*2b00*/  @P5 FADD.FTZ R104, R77, -R104 ;  /* 0x800000684d685221 */ /* 0x000fe20000010000 */
[----:B------:R-:W-:Y:S01]  /*2b10*/  @P6 FMUL.FTZ R63, R103, R62 ;  /* 0x0000003e673f6220 */ /* 0x000fe20000410000 */
[----:B------:R-:W-:-:S02]  /*2b20*/  HFMA2 R62, -RZ, RZ, 0, 0 ;  /* 0x00000000ff3e7431 */ /* 0x000fc400000001ff */
[----:B------:R-:W-:Y:S01]  /*2b30*/  @P6 FMUL.FTZ R58, R56, R105 ;  /* 0x00000069383a6220 */ /* 0x000fe20000410000 */
[----:B------:R-:W-:Y:S01]  /*2b40*/  ISETP.GE.U32.AND P6, PT, R2, 0x1000000, PT ;  /* 0x010000000200780c */ /* 0x000fe20003fc6070 */
[----:B------:R-:W-:Y:S01]  /*2b50*/  @P5 FMUL.FTZ R103, R104, UR24 ;  /* 0x0000001868675c20 */ /* 0x000fe20008410000 */
[----:B------:R-:W-:Y:S02]  /*2b60*/  @P5 HADD2.F32 R56, -RZ, R59.H1_H1 ;  /* 0x3000003bff385230 */ /* 0x000fe40000004100 */
[----:B------:R-:W-:Y:S01]  /*2b70*/  FADD.FTZ R63, R28, R63 ;  /* 0x0000003f1c3f7221 */ /* 0x000fe20000010000 */
[----:B------:R-:W-:Y:S02]  /*2b80*/  @P5 HADD2.F32 R104, -RZ, R100.H1_H1 ;  /* 0x30000064ff685230 */ /* 0x000fe40000004100 */
[----:B------:R-:W-:Y:S01]  /*2b90*/  @P5 FMUL.FTZ R103, R103, UR12 ;  /* 0x0000000c67675c20 */ /* 0x000fe20008410000 */
[----:B---3--:R-:W-:Y:S01]  /*2ba0*/  @P5 FMUL.FTZ R105, R106, R61 ;  /* 0x0000003d6a695220 */ /* 0x008fe20000410000 */
[----:B------:R-:W-:-:S02]  /*2bb0*/  F2FP.F16.F32.PACK_AB R58, RZ, R58 ;  /* 0x0000003aff3a723e */ /* 0x000fc400000000ff */
[----:B--2---:R-:W-:Y:S02]  /*2bc0*/  @P5 FMUL.FTZ R103, R103, R60 ;  /* 0x0000003c67675220 */ /* 0x004fe40000410000 */
[----:B------:R-:W0:Y:S02]  /*2bd0*/  @P4 LDC R60, c[0x0][0x408] ;  /* 0x00010200ff3c4b82 */ /* 0x000e240000000800 */
[----:B------:R-:W-:Y:S01]  /*2be0*/  @P5 FMUL.FTZ R62, R56, R103 ;  /* 0x00000067383e5220 */ /* 0x000fe20000410000 */
[--C-:B------:R-:W-:Y:S01]  /*2bf0*/  @P6 FFMA.FTZ R106, R84, UR4, R91.reuse ;  /* 0x00000004546a6c23 */ /* 0x100fe2000801005b */
[----:B------:R-:W-:Y:S01]  /*2c00*/  MOV R56, RZ ;  /* 0x000000ff00387202 */ /* 0x000fe20000000f00 */
[----:B------:R-:W-:Y:S01]  /*2c10*/  @P5 FMUL.FTZ R56, R104, R105 ;  /* 0x0000006968385220 */ /* 0x000fe20000410000 */
[----:B------:R-:W-:Y:S01]  /*2c20*/  FADD.FTZ R62, R29, R62 ;  /* 0x0000003e1d3e7221 */ /* 0x000fe20000010000 */
[--C-:B------:R-:W-:Y:S01]  /*2c30*/  @P4 FFMA.FTZ R29, R79, UR4, R91.reuse ;  /* 0x000000044f1d4c23 */ /* 0x100fe2000801005b */
[----:B------:R-:W1:Y:S01]  /*2c40*/  @P6 LDC R61, c[0x0][0x408] ;  /* 0x00010200ff3d6b82 */ /* 0x000e620000000800 */
[----:B------:R-:W-:Y:S01]  /*2c50*/  @P6 FADD.FTZ R106, R81, -R106 ;  /* 0x8000006a516a6221 */ /* 0x000fe20000010000 */
[----:B------:R-:W-:Y:S01]  /*2c60*/  @P6 FFMA.FTZ R108, R84, UR4, R91 ;  /* 0x00000004546c6c23 */ /* 0x000fe2000801005b */
[----:B------:R-:W-:Y:S01]  /*2c70*/  @P4 FADD.FTZ R104, R82, -R29 ;  /* 0x8000001d52684221 */ /* 0x000fe20000010000 */
[----:B------:R-:W-:Y:S01]  /*2c80*/  @P4 FMUL.FTZ R105, R107, UR24 ;  /* 0x000000186b694c20 */ /* 0x000fe20008410000 */
[----:B------:R-:W-:Y:S01]  /*2c90*/  @P6 FMUL.FTZ R107, R106, UR24 ;  /* 0x000000186a6b6c20 */ /* 0x000fe20008410000 */
[----:B------:R-:W-:Y:S01]  /*2ca0*/  @P6 FADD.FTZ R108, R81, -R108 ;  /* 0x8000006c516c6221 */ /* 0x000fe20000010000 */
[----:B------:R-:W-:Y:S01]  /*2cb0*/  @P4 FMUL.FTZ R104, R104, UR24 ;  /* 0x0000001868684c20 */ /* 0x000fe20008410000 */
[----:B------:R-:W2:Y:S01]  /*2cc0*/  @P4 LDC R103, c[0x0][0x408] ;  /* 0x00010200ff674b82 */ /* 0x000ea20000000800 */
[----:B------:R-:W-:Y:S01]  /*2cd0*/  @P4 FMUL.FTZ R105, R105, UR12 ;  /* 0x0000000c69694c20 */ /* 0x000fe20008410000 */
[----:B------:R-:W-:-:S02]  /*2ce0*/  HFMA2 R29, -RZ, RZ, 0, 0 ;  /* 0x00000000ff1d7431 */ /* 0x000fc400000001ff */
[----:B------:R-:W-:Y:S01]  /*2cf0*/  @P4 FMUL.FTZ R106, R104, UR12 ;  /* 0x0000000c686a4c20 */ /* 0x000fe20008410000 */
[----:B------:R-:W-:Y:S01]  /*2d00*/  @P6 FMUL.FTZ R104, R107, UR12 ;  /* 0x0000000c6b686c20 */ /* 0x000fe20008410000 */
[----:B------:R-:W-:Y:S01]  /*2d10*/  @P6 FMUL.FTZ R108, R108, UR24 ;  /* 0x000000186c6c6c20 */ /* 0x000fe20008410000 */
[----:B------:R-:W-:Y:S01]  /*2d20*/  F2FP.F16.F32.PACK_AB R56, RZ, R56 ;  /* 0x00000038ff38723e */ /* 0x000fe200000000ff */
[----:B------:R-:W3:Y:S01]  /*2d30*/  @P6 LDC R28, c[0x0][0x408] ;  /* 0x00010200ff1c6b82 */ /* 0x000ee20000000800 */
[----:B0-----:R-:W-:Y:S01]  /*2d40*/  @P4 FMUL.FTZ R60, R105, R60 ;  /* 0x0000003c693c4220 */ /* 0x001fe20000410000 */
[----:B------:R-:W-:Y:S01]  /*2d50*/  @P6 FMUL.FTZ R107, R108, UR12 ;  /* 0x0000000c6c6b6c20 */ /* 0x000fe20008410000 */
[----:B------:R-:W-:Y:S02]  /*2d60*/  @P6 HADD2.F32 R105, -RZ, R101.H1_H1 ;  /* 0x30000065ff696230 */ /* 0x000fe40000004100 */
[----:B------:R-:W-:Y:S01]  /*2d70*/  @P4 FMUL.FTZ R29, R57, R60 ;  /* 0x0000003c391d4220 */ /* 0x000fe20000410000 */
[----:B------:R-:W-:Y:S01]  /*2d80*/  MOV R57, RZ ;  /* 0x000000ff00397202 */ /* 0x000fe20000000f00 */
[----:B------:R-:W-:-:S02]  /*2d90*/  HFMA2 R60, -RZ, RZ, 0, 0 ;  /* 0x00000000ff3c7431 */ /* 0x000fc400000001ff */
[----:B-1----:R-:W-:Y:S01]  /*2da0*/  @P6 FMUL.FTZ R61, R104, R61 ;  /* 0x0000003d683d6220 */ /* 0x002fe20000410000 */
[----:B------:R-:W-:Y:S02]  /*2db0*/  @P4 HADD2.F32 R104, -RZ, R101.H0_H0 ;  /* 0x20000065ff684230 */ /* 0x000fe40000004100 */
[----:B------:R-:W-:Y:S01]  /*2dc0*/  FADD.FTZ R30, R30, R29 ;  /* 0x0000001d1e1e7221 */ /* 0x000fe20000010000 */
[----:B--2---:R-:W-:Y:S01]  /*2dd0*/  @P4 FMUL.FTZ R103, R106, R103 ;  /* 0x000000676a674220 */ /* 0x004fe20000410000 */
[----:B------:R-:W-:Y:S01]  /*2de0*/  @P6 HADD2.F32 R106, -RZ, R59.H0_H0 ;  /* 0x2000003bff6a6230 */ /* 0x000fe20000004100 */
[----:B------:R-:W-:Y:S02]  /*2df0*/  MOV R59, RZ ;  /* 0x000000ff003b7202 */ /* 0x000fe40000000f00 */
[----:B------:R-:W-:Y:S01]  /*2e00*/  @P4 FMUL.FTZ R57, R104, R103 ;  /* 0x0000006768394220 */ /* 0x000fe20000410000 */
[----:B------:R-:W-:Y:S01]  /*2e10*/  PRMT R103, R58, 0x7610, R103 ;  /* 0x000076103a677816 */ /* 0x000fe20000000067 */
[----:B------:R-:W-:Y:S01]  /*2e20*/  @P6 FMUL.FTZ R60, R106, R61 ;  /* 0x0000003d6a3c6220 */ /* 0x000fe20000410000 */
[----:B---3--:R-:W-:-:S02]  /*2e30*/  @P6 FMUL.FTZ R28, R107, R28 ;  /* 0x0000001c6b1c6220 */ /* 0x008fc40000410000 */
[----:B------:R-:W-:Y:S01]  /*2e40*/  F2FP.F16.F32.PACK_AB R57, RZ, R57 ;  /* 0x00000039ff39723e */ /* 0x000fe200000000ff */
[----:B------:R-:W-:Y:S01]  /*2e50*/  FADD.FTZ R31, R31, R60 ;  /* 0x0000003c1f1f7221 */ /* 0x000fe20000010000 */
[----:B------:R-:W-:Y:S01]  /*2e60*/  @P6 FMUL.FTZ R59, R105, R28 ;  /* 0x0000001c693b6220 */ /* 0x000fe20000410000 */
[----:B------:R-:W-:Y:S02]  /*2e70*/  PRMT R28, R56, 0x7610, R28 ;  /* 0x00007610381c7816 */ /* 0x000fe4000000001c */
[----:B------:R-:W-:Y:S02]  /*2e80*/  PRMT R58, R57, 0x7610, R58 ;  /* 0x00007610393a7816 */ /* 0x000fe4000000003a */
[----:B------:R-:W-:-:S07]  /*2e90*/  F2FP.F16.F32.PACK_AB R59, RZ, R59 ;  /* 0x0000003bff3b723e */ /* 0x000fce00000000ff */
.L_x_4454:
        /* <DEDUP_REMOVED lines=14> */
.L_x_4452:
[----:B------:R-:W-:Y:S05]  /*2f80*/  BSYNC.RECONVERGENT B1 ;  /* 0x0000000000017941 */ /* 0x000fea0003800200 */
.L_x_4451:
        /* <DEDUP_REMOVED lines=10> */
[--C-:B------:R-:W-:Y:S01]  /*3030*/  FFMA.FTZ R48, R92, UR4, R91.reuse ;  /* 0x000000045c307c23 */ /* 0x100fe2000801005b */
[C---:B-----5:R-:W-:Y:S01]  /*3040*/  ISETP.GE.U32.AND P5, PT, R0.reuse, 0x1000000, PT ;  /* 0x010000000000780c */ /* 0x060fe20003fa6070 */
[----:B------:R-:W-:Y:S01]  /*3050*/  HFMA2 R59, -RZ, RZ, 0, 0 ;  /* 0x00000000ff3b7431 */ /* 0x000fe200000001ff */
[C---:B------:R-:W-:Y:S01]  /*3060*/  LOP3.LUT P4, RZ, R0.reuse, 0xff00, RZ, 0xc0, !PT ;  /* 0x0000ff0000ff7812 */ /* 0x040fe2000788c0ff */
[----:B------:R-:W-:Y:S01]  /*3070*/  FADD.FTZ R48, R89, -R48 ;  /* 0x8000003059307221 */ /* 0x000fe20000010000 */
[----:B------:R-:W-:Y:S02]  /*3080*/  CS2R R62, SRZ ;  /* 0x00000000003e7805 */ /* 0x000fe4000001ff00 */
[----:B------:R-:W-:Y:S01]  /*3090*/  LOP3.LUT P6, RZ, R0, 0xff0000, RZ, 0xc0, !PT ;  /* 0x00ff000000ff7812 */ /* 0x000fe200078cc0ff */
[----:B------:R-:W-:Y:S01]  /*30a0*/  FFMA.FTZ R104, R88, UR4, R91 ;  /* 0x0000000458687c23 */ /* 0x000fe2000801005b */
[----:B------:R-:W-:-:S03]  /*30b0*/  FMUL.FTZ R51, R48, UR24 ;  /* 0x0000001830337c20 */ /* 0x000fc60008410000 */
[----:B------:R-:W-:Y:S01]  /*30c0*/  FADD.FTZ R104, R85, -R104 ;  /* 0x8000006855687221 */ /* 0x000fe20000010000 */
[----:B------:R-:W-:Y:S01]  /*30d0*/  FMUL.FTZ R48, R51, UR12 ;  /* 0x0000000c33307c20 */ /* 0x000fe20008410000 */
[----:B------:R-:W-:Y:S02]  /*30e0*/  @P5 HADD2.F32 R49, -RZ, R58.H1_H1 ;  /* 0x3000003aff315230 */ /* 0x000fe40000004100 */
[----:B------:R-:W-:Y:S02]  /*30f0*/  @P5 HADD2.F32 R50, -RZ, R112.H1_H1 ;  /* 0x30000070ff325230 */ /* 0x000fe40000004100 */
[----:B------:R-:W-:Y:S01]  /*3100*/  FMUL.FTZ R48, R48, UR25 ;  /* 0x0000001930307c20 */ /* 0x000fe20008410000 */
[----:B------:R-:W0:Y:S01]  /*3110*/  @P4 LDC R61, c[0x0][0x408] ;  /* 0x00010200ff3d4b82 */ /* 0x000e220000000800 */
[----:B------:R-:W-:Y:S02]  /*3120*/  @P4 HADD2.F32 R58, -RZ, R58.H0_H0 ;  /* 0x2000003aff3a4230 */ /* 0x000fe40000004100 */
[C---:B------:R-:W-:Y:S01]  /*3130*/  @P5 FMUL.FTZ R62, R48.reuse, R49 ;  /* 0x00000031303e5220 */ /* 0x040fe20000410000 */
[----:B------:R-:W-:Y:S01]  /*3140*/  @P5 FMUL.FTZ R59, R48, R50 ;  /* 0x00000032303b5220 */ /* 0x000fe20000410000 */
[----:B------:R-:W-:Y:S01]  /*3150*/  LOP3.LUT P5, RZ, R0, 0xff, RZ, 0xc0, !PT ;  /* 0x000000ff00ff7812 */ /* 0x000fe200078ac0ff */
[--C-:B------:R-:W-:Y:S01]  /*3160*/  FFMA.FTZ R49, R83, UR4, R91.reuse ;  /* 0x0000000453317c23 */ /* 0x100fe2000801005b */
[----:B------:R-:W-:Y:S01]  /*3170*/  FFMA.FTZ R91, R87, UR4, R91 ;  /* 0x00000004575b7c23 */ /* 0x000fe2000801005b */
[----:B------:R-:W1:Y:S01]  /*3180*/  @P4 LDC R50, c[0x0][0x408] ;  /* 0x00010200ff324b82 */ /* 0x000e620000000800 */
[----:B------:R-:W-:Y:S01]  /*3190*/  FADD.FTZ R62, R35, R62 ;  /* 0x0000003e233e7221 */ /* 0x000fe20000010000 */
[----:B------:R-:W-:Y:S01]  /*31a0*/  FADD.FTZ R49, R86, -R49 ;  /* 0x8000003156317221 */ /* 0x000fe20000010000 */
[----:B------:R-:W-:-:S03]  /*31b0*/  F2FP.F16.F32.PACK_AB R59, RZ, R59 ;  /* 0x0000003bff3b723e */ /* 0x000fc600000000ff */
[----:B------:R-:W-:Y:S02]  /*31c0*/  FMUL.FTZ R48, R49, UR24 ;  /* 0x0000001831307c20 */ /* 0x000fe40008410000 */
[----:B------:R-:W2:Y:S02]  /*31d0*/  @P6 LDC R103, c[0x0][0x408] ;  /* 0x00010200ff676b82 */ /* 0x000ea40000000800 */
[C---:B------:R-:W-:Y:S01]  /*31e0*/  @P5 FMUL.FTZ R49, R48.reuse, UR12 ;  /* 0x0000000c30315c20 */ /* 0x040fe20008410000 */
[----:B------:R-:W-:Y:S02]  /*31f0*/  @P5 HADD2.F32 R56, -RZ, R56.H0_H0 ;  /* 0x20000038ff385230 */ /* 0x000fe40000004100 */
[----:B------:R-:W-:Y:S01]  /*3200*/  @P5 FMUL.FTZ R35, R48, UR12 ;  /* 0x0000000c30235c20 */ /* 0x000fe20008410000 */
[----:B------:R-:W-:Y:S01]  /*3210*/  @P5 FMUL.FTZ R105, R49, UR25 ;  /* 0x0000001931695c20 */ /* 0x000fe20008410000 */
[----:B------:R-:W-:Y:S01]  /*3220*/  FMUL.FTZ R49, R104, UR24 ;  /* 0x0000001868317c20 */ /* 0x000fe20008410000 */
[----:B------:R-:W3:Y:S01]  /*3230*/  @P5 LDC R60, c[0x0][0x408] ;  /* 0x00010200ff3c5b82 */ /* 0x000ee20000000800 */
[----:B------:R-:W-:Y:S01]  /*3240*/  MOV R104, RZ ;  /* 0x000000ff00687202 */ /* 0x000fe20000000f00 */
[----:B------:R-:W-:Y:S01]  /*3250*/  @P5 FMUL.FTZ R63, R56, R105 ;  /* 0x00000069383f5220 */ /* 0x000fe20000410000 */
[----:B------:R-:W-:Y:S01]  /*3260*/  FADD.FTZ R105, R90, -R91 ;  /* 0x8000005b5a697221 */ /* 0x000fe20000010000 */
[----:B------:R-:W-:-:S02]  /*3270*/  @P4 FMUL.FTZ R91, R49, UR12 ;  /* 0x0000000c315b4c20 */ /* 0x000fc40008410000 */
[----:B------:R-:W-:Y:S02]  /*3280*/  FADD.FTZ R63, R32, R63 ;  /* 0x0000003f203f7221 */ /* 0x000fe40000010000 */
[----:B------:R-:W4:Y:S01]  /*3290*/  @P6 LDC R56, c[0x0][0x408] ;  /* 0x00010200ff386b82 */ /* 0x000f220000000800 */
[----:B-1----:R-:W-:Y:S01]  /*32a0*/  @P4 FMUL.FTZ R91, R91, R50 ;  /* 0x000000325b5b4220 */ /* 0x002fe20000410000 */
[----:B------:R-:W-:-:S03]  /*32b0*/  FMUL.FTZ R50, R105, UR24 ;  /* 0x0000001869327c20 */ /* 0x000fc60008410000 */
[----:B------:R-:W-:Y:S01]  /*32c0*/  @P4 FMUL.FTZ R104, R58, R91 ;  /* 0x0000005b3a684220 */ /* 0x000fe20000410000 */
[C---:B------:R-:W-:Y:S01]  /*32d0*/  @P6 FMUL.FTZ R32, R50.reuse, UR12 ;  /* 0x0000000c32206c20 */ /* 0x040fe20008410000 */
[----:B------:R-:W-:Y:S01]  /*32e0*/  @P4 FMUL.FTZ R58, R49, UR12 ;  /* 0x0000000c313a4c20 */ /* 0x000fe20008410000 */
[----:B------:R-:W-:Y:S01]  /*32f0*/  @P6 FMUL.FTZ R105, R50, UR12 ;  /* 0x0000000c32696c20 */ /* 0x000fe20008410000 */
[----:B------:R-:W-:Y:S01]  /*3300*/  FADD.FTZ R91, R33, R104 ;  /* 0x00000068215b7221 */ /* 0x000fe20000010000 */
[----:B--2---:R-:W-:Y:S01]  /*3310*/  @P6 FMUL.FTZ R103, R32, R103 ;  /* 0x0000006720676220 */ /* 0x004fe20000410000 */
[----:B0-----:R-:W-:Y:S01]  /*3320*/  @P4 FMUL.FTZ R108, R58, R61 ;  /* 0x0000003d3a6c4220 */ /* 0x001fe20000410000 */
[----:B------:R-:W-:Y:S02]  /*3330*/  @P6 HADD2.F32 R58, -RZ, R57.H0_H0 ;  /* 0x20000039ff3a6230 */ /* 0x000fe40000004100 */
[----:B------:R-:W-:Y:S02]  /*3340*/  HFMA2 R32, -RZ, RZ, 0, 0 ;  /* 0x00000000ff207431 */ /* 0x000fe400000001ff */
[----:B------:R-:W-:-:S02]  /*3350*/  @P5 HADD2.F32 R33, -RZ, R102.H0_H0 ;  /* 0x20000066ff215230 */ /* 0x000fc40000004100 */
[----:B------:R-:W-:Y:S02]  /*3360*/  @P4 HADD2.F32 R57, -RZ, R102.H1_H1 ;  /* 0x30000066ff394230 */ /* 0x000fe40000004100 */
[----:B---3--:R-:W-:Y:S01]  /*3370*/  @P5 FMUL.FTZ R106, R35, R60 ;  /* 0x0000003c236a5220 */ /* 0x008fe20000410000 */
[----:B------:R-:W-:Y:S01]  /*3380*/  @P6 HADD2.F32 R104, -RZ, R112.H0_H0 ;  /* 0x20000070ff686230 */ /* 0x000fe20000004100 */
[----:B------:R-:W-:Y:S02]  /*3390*/  CS2R R60, SRZ ;  /* 0x00000000003c7805 */ /* 0x000fe4000001ff00 */
[----:B------:R-:W-:Y:S01]  /*33a0*/  MOV R35, RZ ;  /* 0x000000ff00237202 */ /* 0x000fe20000000f00 */
[----:B------:R-:W-:Y:S01]  /*33b0*/  @P5 FMUL.FTZ R32, R106, R33 ;  /* 0x000000216a205220 */ /* 0x000fe20000410000 */
[----:B------:R-:W-:Y:S01]  /*33c0*/  @P4 FMUL.FTZ R35, R108, R57 ;  /* 0x000000396c234220 */ /* 0x000fe20000410000 */
[----:B------:R-:W-:Y:S01]  /*33d0*/  @P6 FMUL.FTZ R61, R58, R103 ;  /* 0x000000673a3d6220 */ /* 0x000fe20000410000 */
[----:B----4-:R-:W-:-:S02]  /*33e0*/  @P6 FMUL.FTZ R105, R105, R56 ;  /* 0x0000003869696220 */ /* 0x010fc40000410000 */
[----:B------:R-:W-:Y:S01]  /*33f0*/  F2FP.F16.F32.PACK_AB R32, RZ, R32 ;  /* 0x00000020ff20723e */ /* 0x000fe200000000ff */
[--C-:B------:R-:W-:Y:S01]  /*3400*/  FADD.FTZ R103, R34, R61.reuse ;  /* 0x0000003d22677221 */ /* 0x100fe20000010000 */
[----:B------:R-:W-:Y:S01]  /*3410*/  @P6 FMUL.FTZ R60, R105, R104 ;  /* 0x00000068693c6220 */ /* 0x000fe20000410000 */
[----:B------:R-:W-:Y:S02]  /*3420*/  F2FP.F16.F32.PACK_AB R35, RZ, R35 ;  /* 0x00000023ff23723e */ /* 0x000fe400000000ff */
[----:B------:R-:W-:Y:S02]  /*3430*/  PRMT R61, R32, 0x7610, R61 ;  /* 0x00007610203d7816 */ /* 0x000fe4000000003d */
[----:B------:R-:W-:Y:S02]  /*3440*/  F2FP.F16.F32.PACK_AB R60, RZ, R60 ;  /* 0x0000003cff3c723e */ /* 0x000fe400000000ff */
[----:B------:R-:W-:Y:S02]  /*3450*/  PRMT R56, R35, 0x7610, R56 ;  /* 0x0000761023387816 */ /* 0x000fe40000000038 */
[----:B------:R-:W-:Y:S01]  /*3460*/  PRMT R58, R60, 0x7610, R58 ;  /* 0x000076103c3a7816 */ /* 0x000fe2000000003a */
[----:B------:R-:W-:Y:S06]  /*3470*/  BRA `(.L_x_4457) ;  /* 0x0000000400387947 */ /* 0x000fec0003800000 */
.L_x_4456:
[C---:B-----5:R-:W-:Y:S01]  /*3480*/  LOP3.LUT P6, RZ, R0.reuse, 0xff, RZ, 0xc0, !PT ;  /* 0x000000ff00ff7812 */ /* 0x060fe200078cc0ff */
[----:B------:R-:W-:Y:S01]  /*3490*/  HFMA2 R63, -RZ, RZ, 0, 0 ;  /* 0x00000000ff3f7431 */ /* 0x000fe200000001ff */
[C---:B------:R-:W-:Y:S02]  /*34a0*/  LOP3.LUT P4, RZ, R0.reuse, 0xff00, RZ, 0xc0, !PT ;  /* 0x0000ff0000ff7812 */ /* 0x040fe4000788c0ff */
[----:B------:R-:W-:-:S09]  /*34b0*/  ISETP.GE.U32.AND P5, PT, R0, 0x1000000, PT ;  /* 0x010000000000780c */ /* 0x000fd20003fa6070 */
[----:B------:R-:W0:Y:S01]  /*34c0*/  @P6 LDC R62, c[0x0][0x408] ;  /* 0x00010200ff3e6b82 */ /* 0x000e220000000800 */
[--C-:B------:R-:W-:Y:S01]  /*34d0*/  @P6 FFMA.FTZ R59, R83, UR4, R91.reuse ;  /* 0x00000004533b6c23 */ /* 0x100fe2000801005b */
[----:B------:R-:W-:Y:S01]  /*34e0*/  @P4 FFMA.FTZ R106, R88, UR4, R91 ;  /* 0x00000004586a4c23 */ /* 0x000fe2000801005b */
[----:B------:R-:W-:Y:S02]  /*34f0*/  @P4 HADD2.F32 R58, -RZ, R58.H0_H0 ;  /* 0x2000003aff3a4230 */ /* 0x000fe40000004100 */
[C-C-:B------:R-:W-:Y:S01]  /*3500*/  @P6 FADD.FTZ R60, R86.reuse, -R59.reuse ;  /* 0x8000003b563c6221 */ /* 0x140fe20000010000 */
[----:B------:R-:W-:Y:S01]  /*3510*/  @P6 FADD.FTZ R59, R86, -R59 ;  /* 0x8000003b563b6221 */ /* 0x000fe20000010000 */
[----:B------:R-:W-:Y:S02]  /*3520*/  @P5 HADD2.F32 R105, -RZ, R112.H1_H1 ;  /* 0x30000070ff695230 */ /* 0x000fe40000004100 */
[----:B------:R-:W-:Y:S01]  /*3530*/  @P4 FADD.FTZ R106, R85, -R106 ;  /* 0x8000006a556a4221 */ /* 0x000fe20000010000 */
[----:B------:R-:W-:-:S03]  /*3540*/  @P6 FMUL.FTZ R60, R60, UR24 ;  /* 0x000000183c3c6c20 */ /* 0x000fc60008410000 */
[----:B------:R-:W-:Y:S01]  /*3550*/  @P4 FMUL.FTZ R106, R106, UR24 ;  /* 0x000000186a6a4c20 */ /* 0x000fe20008410000 */
[----:B------:R-:W-:Y:S01]  /*3560*/  @P6 FMUL.FTZ R61, R60, UR12 ;  /* 0x0000000c3c3d6c20 */ /* 0x000fe20008410000 */
[----:B------:R-:W-:Y:S01]  /*3570*/  @P6 FMUL.FTZ R60, R59, UR24 ;  /* 0x000000183b3c6c20 */ /* 0x000fe20008410000 */
[----:B------:R-:W-:Y:S01]  /*3580*/  MOV R59, RZ ;  /* 0x000000ff003b7202 */ /* 0x000fe20000000f00 */
[----:B------:R-:W-:Y:S02]  /*3590*/  @P4 FMUL.FTZ R106, R106, UR12 ;  /* 0x0000000c6a6a4c20 */ /* 0x000fe40008410000 */
[----:B------:R-:W-:-:S04]  /*35a0*/  @P6 FMUL.FTZ R60, R60, UR12 ;  /* 0x0000000c3c3c6c20 */ /* 0x000fc80008410000 */
[----:B------:R-:W-:Y:S01]  /*35b0*/  @P6 FMUL.FTZ R60, R60, UR25 ;  /* 0x000000193c3c6c20 */ /* 0x000fe20008410000 */
[----:B0-----:R-:W-:Y:S01]  /*35c0*/  @P6 FMUL.FTZ R103, R61, R62 ;  /* 0x0000003e3d676220 */ /* 0x001fe20000410000 */
[----:B------:R-:W-:Y:S01]  /*35d0*/  FFMA.FTZ R62, R92, UR4, R91 ;  /* 0x000000045c3e7c23 */ /* 0x000fe2000801005b */
[----:B------:R-:W-:Y:S02]  /*35e0*/  @P6 HADD2.F32 R61, -RZ, R56.H0_H0 ;  /* 0x20000038ff3d6230 */ /* 0x000fe40000004100 */
[----:B------:R-:W-:Y:S02]  /*35f0*/  @P6 HADD2.F32 R56, -RZ, R102.H0_H0 ;  /* 0x20000066ff386230 */ /* 0x000fe40000004100 */
[----:B------:R-:W-:Y:S01]  /*3600*/  FADD.FTZ R62, R89, -R62 ;  /* 0x8000003e593e7221 */ /* 0x000fe20000010000 */
[----:B------:R-:W-:Y:S01]  /*3610*/  @P6 FMUL.FTZ R63, R61, R60 ;  /* 0x0000003c3d3f6220 */ /* 0x000fe20000410000 */
[----:B------:R-:W-:Y:S01]  /*3620*/  SHF.R.U32.HI R61, RZ, 0x10, R57 ;  /* 0x00000010ff3d7819 */ /* 0x000fe20000011639 */
[----:B------:R-:W-:Y:S01]  /*3630*/  @P6 FMUL.FTZ R59, R56, R103 ;  /* 0x00000067383b6220 */ /* 0x000fe20000410000 */
[----:B------:R-:W-:Y:S01]  /*3640*/  FMUL.FTZ R56, R62, UR24 ;  /* 0x000000183e387c20 */ /* 0x000fe20008410000 */
[----:B------:R-:W-:Y:S01]  /*3650*/  LOP3.LUT P6, RZ, R0, 0xff0000, RZ, 0xc0, !PT ;  /* 0x00ff000000ff7812 */ /* 0x000fe200078cc0ff */
[----:B------:R-:W0:Y:S01]  /*3660*/  @P4 LDC R103, c[0x0][0x408] ;  /* 0x00010200ff674b82 */ /* 0x000e220000000800 */
[----:B------:R-:W-:-:S02]  /*3670*/  HFMA2 R62, -RZ, RZ, 0, 0 ;  /* 0x00000000ff3e7431 */ /* 0x000fc400000001ff */
[----:B------:R-:W-:Y:S01]  /*3680*/  FMUL.FTZ R56, R56, UR12 ;  /* 0x0000000c38387c20 */ /* 0x000fe20008410000 */
[----:B------:R-:W-:Y:S02]  /*3690*/  @P5 HADD2.F32 R61, -RZ, R61.H0_H0 ;  /* 0x2000003dff3d5230 */ /* 0x000fe40000004100 */
[----:B------:R-:W-:Y:S01]  /*36a0*/  FADD.FTZ R63, R32, R63 ;  /* 0x0000003f203f7221 */ /* 0x000fe20000010000 */
[----:B------:R-:W-:Y:S02]  /*36b0*/  HFMA2 R32, -RZ, RZ, 0, 0 ;  /* 0x00000000ff207431 */ /* 0x000fe400000001ff */
[----:B------:R-:W-:Y:S01]  /*36c0*/  FMUL.FTZ R104, R56, UR25 ;  /* 0x0000001938687c20 */ /* 0x000fe20008410000 */
[----:B------:R-:W-:-:S03]  /*36d0*/  MOV R56, RZ ;  /* 0x000000ff00387202 */ /* 0x000fc60000000f00 */
[-C--:B------:R-:W-:Y:S01]  /*36e0*/  @P5 FMUL.FTZ R62, R61, R104.reuse ;  /* 0x000000683d3e5220 */ /* 0x080fe20000410000 */
[----:B------:R-:W-:Y:S01]  /*36f0*/  @P5 FMUL.FTZ R56, R105, R104 ;  /* 0x0000006869385220 */ /* 0x000fe20000410000 */
[----:B------:R-:W1:Y:S01]  /*3700*/  @P4 LDC R61, c[0x0][0x408] ;  /* 0x00010200ff3d4b82 */ /* 0x000e620000000800 */
[--C-:B------:R-:W-:Y:S01]  /*3710*/  @P4 FFMA.FTZ R104, R88, UR4, R91.reuse ;  /* 0x0000000458684c23 */ /* 0x100fe2000801005b */
[----:B------:R-:W-:Y:S01]  /*3720*/  FADD.FTZ R62, R35, R62 ;  /* 0x0000003e233e7221 */ /* 0x000fe20000010000 */
[C-C-:B------:R-:W-:Y:S01]  /*3730*/  @P6 FFMA.FTZ R105, R87.reuse, UR4, R91.reuse ;  /* 0x0000000457696c23 */ /* 0x140fe2000801005b */
[----:B------:R-:W-:Y:S01]  /*3740*/  @P6 FFMA.FTZ R91, R87, UR4, R91 ;  /* 0x00000004575b6c23 */ /* 0x000fe2000801005b */
[----:B------:R-:W-:Y:S01]  /*3750*/  @P4 FADD.FTZ R104, R85, -R104 ;  /* 0x8000006855684221 */ /* 0x000fe20000010000 */
[----:B------:R-:W-:Y:S01]  /*3760*/  F2FP.F16.F32.PACK_AB R56, RZ, R56 ;  /* 0x00000038ff38723e */ /* 0x000fe200000000ff */
[----:B------:R-:W-:Y:S01]  /*3770*/  @P6 FADD.FTZ R105, R90, -R105 ;  /* 0x800000695a696221 */ /* 0x000fe20000010000 */
[----:B------:R-:W2:Y:S01]  /*3780*/  @P6 LDC R60, c[0x0][0x408] ;  /* 0x00010200ff3c6b82 */ /* 0x000ea20000000800 */
[----:B------:R-:W-:Y:S01]  /*3790*/  @P4 FMUL.FTZ R104, R104, UR24 ;  /* 0x0000001868684c20 */ /* 0x000fe20008410000 */
[----:B------:R-:W-:Y:S01]  /*37a0*/  @P6 FADD.FTZ R91, R90, -R91 ;  /* 0x8000005b5a5b6221 */ /* 0x000fe20000010000 */
[----:B------:R-:W-:-:S02]  /*37b0*/  @P6 FMUL.FTZ R105, R105, UR24 ;  /* 0x0000001869696c20 */ /* 0x000fc40008410000 */
[----:B------:R-:W-:Y:S02]  /*37c0*/  @P4 FMUL.FTZ R104, R104, UR12 ;  /* 0x0000000c68684c20 */ /* 0x000fe40008410000 */
[----:B------:R-:W-:Y:S01]  /*37d0*/  @P6 FMUL.FTZ R105, R105, UR12 ;  /* 0x0000000c69696c20 */ /* 0x000fe20008410000 */
[----:B------:R-:W3:Y:S01]  /*37e0*/  @P6 LDC R35, c[0x0][0x408] ;  /* 0x00010200ff236b82 */ /* 0x000ee20000000800 */
[----:B0-----:R-:W-:Y:S01]  /*37f0*/  @P4 FMUL.FTZ R103, R104, R103 ;  /* 0x0000006768674220 */ /* 0x001fe20000410000 */
[----:B------:R-:W-:-:S03]  /*3800*/  @P4 HADD2.F32 R104, -RZ, R102.H1_H1 ;  /* 0x30000066ff684230 */ /* 0x000fc60000004100 */
[----:B------:R-:W-:Y:S01]  /*3810*/  @P4 FMUL.FTZ R32, R58, R103 ;  /* 0x000000673a204220 */ /* 0x000fe20000410000 */
[----:B------:R-:W-:Y:S01]  /*3820*/  @P6 FMUL.FTZ R58, R91, UR24 ;  /* 0x000000185b3a6c20 */ /* 0x000fe20008410000 */
[----:B------:R-:W-:Y:S02]  /*3830*/  @P6 HADD2.F32 R91, -RZ, R57.H0_H0 ;  /* 0x20000039ff5b6230 */ /* 0x000fe40000004100 */
[----:B-1----:R-:W-:Y:S01]  /*3840*/  @P4 FMUL.FTZ R61, R106, R61 ;  /* 0x0000003d6a3d4220 */ /* 0x002fe20000410000 */
[----:B------:R-:W-:Y:S01]  /*3850*/  MOV R57, RZ ;  /* 0x000000ff00397202 */ /* 0x000fe20000000f00 */
[----:B------:R-:W-:Y:S01]  /*3860*/  @P6 FMUL.FTZ R106, R58, UR12 ;  /* 0x0000000c3a6a6c20 */ /* 0x000fe20008410000 */
[----:B------:R-:W-:Y:S02]  /*3870*/  HFMA2 R103, -RZ, RZ, 0, 0 ;  /* 0x00000000ff677431 */ /* 0x000fe400000001ff */
[----:B------:R-:W-:Y:S01]  /*3880*/  @P4 FMUL.FTZ R57, R104, R61 ;  /* 0x0000003d68394220 */ /* 0x000fe20000410000 */
[----:B------:R-:W-:-:S02]  /*3890*/  MOV R58, RZ ;  /* 0x000000ff003a7202 */ /* 0x000fc40000000f00 */
[----:B------:R-:W-:Y:S01]  /*38a0*/  F2FP.F16.F32.PACK_AB R61, RZ, R59 ;  /* 0x0000003bff3d723e */ /* 0x000fe200000000ff */
[----:B--2---:R-:W-:Y:S01]  /*38b0*/  @P6 FMUL.FTZ R60, R105, R60 ;  /* 0x0000003c693c6220 */ /* 0x004fe20000410000 */
[----:B------:R-:W-:Y:S01]  /*38c0*/  @P6 HADD2.F32 R105, -RZ, R112.H0_H0 ;  /* 0x20000070ff696230 */ /* 0x000fe20000004100 */
[----:B------:R-:W-:Y:S02]  /*38d0*/  F2FP.F16.F32.PACK_AB R57, RZ, R57 ;  /* 0x00000039ff39723e */ /* 0x000fe400000000ff */
[----:B------:R-:W-:Y:S01]  /*38e0*/  @P6 FMUL.FTZ R103, R91, R60 ;  /* 0x0000003c5b676220 */ /* 0x000fe20000410000 */
[----:B------:R-:W-:Y:S01]  /*38f0*/  PRMT R59, R56, 0x7610, R59 ;  /* 0x00007610383b7816 */ /* 0x000fe2000000003b */
[----:B------:R-:W-:Y:S01]  /*3900*/  FADD.FTZ R91, R33, R32 ;  /* 0x00000020215b7221 */ /* 0x000fe20000010000 */
[----:B------:R-:W-:Y:S01]  /*3910*/  PRMT R56, R57, 0x7610, R56 ;  /* 0x0000761039387816 */ /* 0x000fe20000000038 */
[----:B---3--:R-:W-:Y:S01]  /*3920*/  @P6 FMUL.FTZ R106, R106, R35 ;  /* 0x000000236a6a6220 */ /* 0x008fe20000410000 */
[----:B------:R-:W-:-:S03]  /*3930*/  FADD.FTZ R103, R34, R103 ;  /* 0x0000006722677221 */ /* 0x000fc60000010000 */
[----:B------:R-:W-:-:S05]  /*3940*/  @P6 FMUL.FTZ R58, R105, R106 ;  /* 0x0000006a693a6220 */ /* 0x000fca0000410000 */
[----:B------:R-:W-:-:S07]  /*3950*/  F2FP.F16.F32.PACK_AB R58, RZ, R58 ;  /* 0x0000003aff3a723e */ /* 0x000fce00000000ff */
.L_x_4457:
        /* <DEDUP_REMOVED lines=16> */
.L_x_4446:
        /* <DEDUP_REMOVED lines=13> */
[----:B------:R-:W-:-:S07]  /*3b30*/  LOP3.LUT P5, RZ, R64, 0xff0000, RZ, 0xc0, !PT ;  /* 0x00ff000040ff7812 */ /* 0x000fce00078ac0ff */
[----:B------:R-:W0:Y:S01]  /*3b40*/  @P0 LDC R62, c[0x0][0x408] ;  /* 0x00010200ff3e0b82 */ /* 0x000e220000000800 */
[--C-:B------:R-:W-:Y:S01]  /*3b50*/  @P0 FFMA.FTZ R59, R3, UR4, R91.reuse ;  /* 0x00000004033b0c23 */ /* 0x100fe2000801005b */
[--C-:B------:R-:W-:Y:S01]  /*3b60*/  @P4 FFMA.FTZ R104, R72, UR4, R91.reuse ;  /* 0x0000000448684c23 */ /* 0x100fe2000801005b */
[----:B------:R-:W-:Y:S02]  /*3b70*/  @P0 HADD2.F32 R61, -RZ, R98.H0_H0 ;  /* 0x20000062ff3d0230 */ /* 0x000fe40000004100 */
[----:B------:R-:W-:Y:S01]  /*3b80*/  @P6 FFMA.FTZ R106, R76, UR4, R91 ;  /* 0x000000044c6a6c23 */ /* 0x000fe2000801005b */
[----:B------:R-:W-:Y:S01]  /*3b90*/  @P0 FADD.FTZ R59, R70, -R59 ;  /* 0x8000003b463b0221 */ /* 0x000fe20000010000 */
[----:B------:R-:W-:Y:S01]  /*3ba0*/  @P4 FADD.FTZ R104, R69, -R104 ;  /* 0x8000006845684221 */ /* 0x000fe20000010000 */
[----:B------:R-:W1:Y:S02]  /*3bb0*/  @P4 LDC R60, c[0x0][0x408] ;  /* 0x00010200ff3c4b82 */ /* 0x000e640000000800 */
[----:B------:R-:W-:Y:S01]  /*3bc0*/  @P0 FFMA.FTZ R59, R59, UR24, R36 ;  /* 0x000000183b3b0c23 */ /* 0x000fe20008010024 */
[----:B------:R-:W-:Y:S01]  /*3bd0*/  @P4 FFMA.FTZ R104, R104, UR24, R37 ;  /* 0x0000001868684c23 */ /* 0x000fe20008010025 */
[----:B------:R-:W-:-:S02]  /*3be0*/  @P6 FADD.FTZ R106, R73, -R106 ;  /* 0x8000006a496a6221 */ /* 0x000fc40000010000 */
[----:B------:R-:W-:Y:S01]  /*3bf0*/  @P0 FMUL.FTZ R59, R59, UR12 ;  /* 0x0000000c3b3b0c20 */ /* 0x000fe20008410000 */
[----:B------:R-:W-:Y:S01]  /*3c00*/  @P4 FMUL.FTZ R63, R104, UR12 ;  /* 0x0000000c683f4c20 */ /* 0x000fe20008410000 */
[----:B------:R-:W-:Y:S01]  /*3c10*/  @P6 FFMA.FTZ R106, R106, UR24, R39 ;  /* 0x000000186a6a6c23 */ /* 0x000fe20008010027 */
[----:B------:R-:W3:Y:S03]  /*3c20*/  @P6 LDC R58, c[0x0][0x408] ;  /* 0x00010200ff3a6b82 */ /* 0x000ee60000000800 */
[----:B------:R-:W-:Y:S01]  /*3c30*/  @P6 FMUL.FTZ R105, R106, UR12 ;  /* 0x0000000c6a696c20 */ /* 0x000fe20008410000 */
[----:B0-----:R-:W-:-:S04]  /*3c40*/  @P0 FMUL.FTZ R62, R59, R62 ;  /* 0x0000003e3b3e0220 */ /* 0x001fc80000410000 */
[----:B------:R-:W0:Y:S01]  /*3c50*/  @P5 LDC R59, c[0x0][0x408] ;  /* 0x00010200ff3b5b82 */ /* 0x000e220000000800 */
[----:B------:R-:W-:Y:S01]  /*3c60*/  @P0 FMUL.FTZ R103, R61, R62 ;  /* 0x0000003e3d670220 */ /* 0x000fe20000410000 */
[----:B------:R-:W-:Y:S02]  /*3c70*/  @P4 HADD2.F32 R61, -RZ, R98.H1_H1 ;  /* 0x30000062ff3d4230 */ /* 0x000fe40000004100 */
[----:B-1----:R-:W-:Y:S01]  /*3c80*/  @P4 FMUL.FTZ R62, R63, R60 ;  /* 0x0000003c3f3e4220 */ /* 0x002fe20000410000 */
[----:B------:R-:W-:Y:S01]  /*3c90*/  @P5 FFMA.FTZ R63, R71, UR4, R91 ;  /* 0x00000004473f5c23 */ /* 0x000fe2000801005b */
[----:B------:R-:W-:Y:S01]  /*3ca0*/  MOV R60, RZ ;  /* 0x000000ff003c7202 */ /* 0x000fe20000000f00 */
[----:B------:R-:W-:Y:S01]  /*3cb0*/  F2F.F16.F32 R103, R103 ;  /* 0x0000006700677304 */ /* 0x000fe20000200800 */
[----:B------:R-:W-:Y:S01]  /*3cc0*/  @P4 FMUL.FTZ R60, R61, R62 ;  /* 0x0000003e3d3c4220 */ /* 0x000fe20000410000 */
[----:B------:R-:W-:Y:S01]  /*3cd0*/  @P5 FADD.FTZ R63, R74, -R63 ;  /* 0x8000003f4a3f5221 */ /* 0x000fe20000010000 */
[----:B------:R-:W-:-:S02]  /*3ce0*/  @P6 HADD2.F32 R61, -RZ, R99.H1_H1 ;  /* 0x30000063ff3d6230 */ /* 0x000fc40000004100 */
[----:B---3--:R-:W-:Y:S01]  /*3cf0*/  @P6 FMUL.FTZ R62, R105, R58 ;  /* 0x0000003a693e6220 */ /* 0x008fe20000410000 */
[----:B------:R-:W-:Y:S01]  /*3d00*/  @P5 FFMA.FTZ R63, R63, UR24, R38 ;  /* 0x000000183f3f5c23 */ /* 0x000fe20008010026 */
[----:B------:R-:W-:Y:S01]  /*3d10*/  CS2R R104, SRZ ;  /* 0x0000000000687805 */ /* 0x000fe2000001ff00 */
[----:B------:R-:W1:Y:S01]  /*3d20*/  F2F.F16.F32 R60, R60 ;  /* 0x0000003c003c7304 */ /* 0x000e620000200800 */
[----:B------:R-:W-:Y:S01]  /*3d30*/  @P6 FMUL.FTZ R105, R61, R62 ;  /* 0x0000003e3d696220 */ /* 0x000fe20000410000 */
[----:B------:R-:W-:Y:S01]  /*3d40*/  @P5 FMUL.FTZ R58, R63, UR12 ;  /* 0x0000000c3f3a5c20 */ /* 0x000fe20008410000 */
[----:B------:R-:W-:Y:S01]  /*3d50*/  @P5 HADD2.F32 R61, -RZ, R99.H0_H0 ;  /* 0x20000063ff3d5230 */ /* 0x000fe20000004100 */
[----:B------:R-:W3:Y:S02]  /*3d60*/  @P0 LDC R63, c[0x0][0x408] ;  /* 0x00010200ff3f0b82 */ /* 0x000ee40000000800 */
[----:B0-----:R-:W-:Y:S02]  /*3d70*/  @P5 FMUL.FTZ R62, R58, R59 ;  /* 0x0000003b3a3e5220 */ /* 0x001fe40000410000 */
[----:B------:R-:W0:Y:S02]  /*3d80*/  F2F.F16.F32 R105, R105 ;  /* 0x0000006900697304 */ /* 0x000e240000200800 */
[----:B------:R-:W-:-:S02]  /*3d90*/  @P5 FMUL.FTZ R104, R61, R62 ;  /* 0x0000003e3d685220 */ /* 0x000fc40000410000 */
[----:B------:R-:W4:Y:S01]  /*3da0*/  LDC.64 R58, c[0x0][0x468] ;  /* 0x00011a00ff3a7b82 */ /* 0x000f220000000a00 */
[----:B-1----:R-:W-:-:S03]  /*3db0*/  IMAD.WIDE.U32 R60, R60, 0x10000, RZ ;  /* 0x000100003c3c7825 */ /* 0x002fc600078e00ff */
[----:B------:R-:W1:Y:S04]  /*3dc0*/  F2F.F16.F32 R104, R104 ;  /* 0x0000006800687304 */ /* 0x000e680000200800 */
[----:B------:R-:W3:Y:S01]  /*3dd0*/  @P5 LDC R62, c[0x0][0x408] ;  /* 0x00010200ff3e5b82 */ /* 0x000ee20000000800 */
[----:B------:R-:W-:Y:S01]  /*3de0*/  LOP3.LUT R60, R60, R103, RZ, 0xfc, !PT ;  /* 0x000000673c3c7212 */ /* 0x000fe200078efcff */
[--C-:B------:R-:W-:Y:S01]  /*3df0*/  @P0 FFMA.FTZ R103, R3, UR4, R91.reuse ;  /* 0x0000000403670c23 */ /* 0x100fe2000801005b */
[----:B0-----:R-:W-:Y:S01]  /*3e00*/  SHF.L.U32 R107, R105, 0x10, RZ ;  /* 0x00000010696b7819 */ /* 0x001fe200000006ff */
[----:B------:R-:W-:Y:S02]  /*3e10*/  @P5 FFMA.FTZ R105, R71, UR4, R91 ;  /* 0x0000000447695c23 */ /* 0x000fe4000801005b */
[----:B------:R-:W-:-:S02]  /*3e20*/  @P0 FADD.FTZ R103, R70, -R103 ;  /* 0x8000006746670221 */ /* 0x000fc40000010000 */
[----:B------:R-:W-:Y:S02]  /*3e30*/  @P5 FADD.FTZ R105, R74, -R105 ;  /* 0x800000694a695221 */ /* 0x000fe40000010000 */
[----:B------:R-:W-:Y:S01]  /*3e40*/  @P0 FFMA.FTZ R103, R103, UR24, R36 ;  /* 0x0000001867670c23 */ /* 0x000fe20008010024 */
[----:B-1----:R-:W-:Y:S01]  /*3e50*/  LOP3.LUT R61, R61, R107, R104, 0xfe, !PT ;  /* 0x0000006b3d3d7212 */ /* 0x002fe200078efe68 */
[----:B------:R-:W-:Y:S02]  /*3e60*/  @P5 FFMA.FTZ R105, R105, UR24, R38 ;  /* 0x0000001869695c23 */ /* 0x000fe40008010026 */
[----:B------:R-:W-:Y:S01]  /*3e70*/  @P0 FMUL.FTZ R104, R103, UR12 ;  /* 0x0000000c67680c20 */ /* 0x000fe20008410000 */
[----:B----4-:R-:W-:-:S04]  /*3e80*/  IMAD.WIDE.U32 R58, R65, 0x8, R58 ;  /* 0x00000008413a7825 */ /* 0x010fc800078e003a */
[----:B------:R-:W-:Y:S01]  /*3e90*/  @P5 FMUL.FTZ R107, R105, UR12 ;  /* 0x0000000c696b5c20 */ /* 0x000fe20008410000 */
[----:B---3--:R-:W-:Y:S01]  /*3ea0*/  @P0 FMUL.FTZ R103, R104, R63 ;  /* 0x0000003f68670220 */ /* 0x008fe20000410000 */
[----:B------:R-:W-:Y:S01]  /*3eb0*/  HFMA2 R63, -RZ, RZ, 0, 0 ;  /* 0x00000000ff3f7431 */ /* 0x000fe200000001ff */
[----:B------:R0:W-:Y:S01]  /*3ec0*/  STG.E.64 desc[UR14][R58.64], R60 ;  /* 0x0000003c3a007986 */ /* 0x0001e2000c101b0e */
[----:B------:R-:W-:Y:S01]  /*3ed0*/  @P5 FMUL.FTZ R62, R107, R62 ;  /* 0x0000003e6b3e5220 */ /* 0x000fe20000410000 */
[----:B0-----:R-:W-:Y:S01]  /*3ee0*/  HFMA2 R60, -RZ, RZ, 0, 0 ;  /* 0x00000000ff3c7431 */ /* 0x001fe200000001ff */
[----:B------:R-:W-:Y:S02]  /*3ef0*/  MOV R59, RZ ;  /* 0x000000ff003b7202 */ /* 0x000fe40000000f00 */
[----:B--2---:R-:W-:Y:S02]  /*3f00*/  @P0 MOV R104, R56 ;  /* 0x0000003800680202 */ /* 0x004fe40000000f00 */
[----:B------:R-:W-:-:S03]  /*3f10*/  @P5 MOV R105, R57 ;  /* 0x0000003900695202 */ /* 0x000fc60000000f00 */
[----:B------:R-:W-:Y:S02]  /*3f20*/  @P0 HADD2.F32 R58, -RZ, R104.H0_H0 ;  /* 0x20000068ff3a0230 */ /* 0x000fe40000004100 */
[----:B------:R-:W-:Y:S01]  /*3f30*/  @P5 HADD2.F32 R105, -RZ, R105.H0_H0 ;  /* 0x20000069ff695230 */ /* 0x000fe20000004100 */
[----:B------:R-:W-:Y:S06]  /*3f40*/  @!P4 BRA `(.L_x_4462) ;  /* 0x000000000020c947 */ /* 0x000fec0003800000 */
[----:B------:R-:W-:Y:S01]  /*3f50*/  FFMA.FTZ R60, R72, UR4, R91 ;  /* 0x00000004483c7c23 */ /* 0x000fe2000801005b */
[----:B------:R-:W-:-:S03]  /*3f60*/  SHF.R.U64 R104, R56, 0x10, R57 ;  /* 0x0000001038687819 */ /* 0x000fc60000001239 */
[----:B------:R-:W-:-:S04]  /*3f70*/  FADD.FTZ R60, R69, -R60 ;  /* 0x8000003c453c7221 */ /* 0x000fc80000010000 */
[----:B------:R-:W-:-:S04]  /*3f80*/  FFMA.FTZ R60, R60, UR24, R37 ;  /* 0x000000183c3c7c23 */ /* 0x000fc80008010025 */
[----:B------:R-:W-:Y:S01]  /*3f90*/  FMUL.FTZ R61, R60, UR12 ;  /* 0x0000000c3c3d7c20 */ /* 0x000fe20008410000 */
[----:B------:R-:W-:-:S03]  /*3fa0*/  HADD2.F32 R60, -RZ, R104.H0_H0 ;  /* 0x20000068ff3c7230 */ /* 0x000fc60000004100 */
[----:B------:R-:W-:-:S04]  /*3fb0*/  FMUL.FTZ R61, R61, UR25 ;  /* 0x000000193d3d7c20 */ /* 0x000fc80008410000 */
[----:B------:R-:W-:-:S07]  /*3fc0*/  FMUL.FTZ R60, R60, R61 ;  /* 0x0000003d3c3c7220 */ /* 0x000fce0000410000 */
.L_x_4462:
[----:B------:R-:W-:Y:S05]  /*3fd0*/  BSYNC.RECONVERGENT B2 ;  /* 0x0000000000027941 */ /* 0x000fea0003800200 */
.L_x_4461:
[----:B------:R-:W-:Y:S01]  /*3fe0*/  BSSY.RECONVERGENT B2, `(.L_x_4463) ;  /* 0x000000e000027945 */ /* 0x000fe20003800200 */
[----:B------:R-:W-:Y:S01]  /*3ff0*/  @P0 FMUL.FTZ R63, R58, R103 ;  /* 0x000000673a3f0220 */ /* 0x000fe20000410000 */
[----:B------:R-:W-:Y:S01]  /*4000*/  FADD.FTZ R60, R53, R60 ;  /* 0x0000003c353c7221 */ /* 0x000fe20000010000 */
[----:B------:R-:W-:Y:S01]  /*4010*/  @P5 FMUL.FTZ R59, R105, R62 ;  /* 0x0000003e693b5220 */ /* 0x000fe20000410000 */
[----:B------:R-:W-:Y:S01]  /*4020*/  MOV R58, RZ ;  /* 0x000000ff003a7202 */ /* 0x000fe20000000f00 */
[----:B------:R-:W-:Y:S06]  /*4030*/  @!P6 BRA `(.L_x_4464) ;  /* 0x000000000020e947 */ /* 0x000fec0003800000 */
[----:B------:R-:W-:Y:S01]  /*4040*/  FFMA.FTZ R56, R76, UR4, R91 ;  /* 0x000000044c387c23 */ /* 0x000fe2000801005b */
[----:B------:R-:W-:-:S03]  /*4050*/  SHF.R.U32.HI R58, RZ, 0x10, R57 ;  /* 0x00000010ff3a7819 */ /* 0x000fc60000011639 */
[----:B------:R-:W-:Y:S02]  /*4060*/  FADD.FTZ R56, R73, -R56 ;  /* 0x8000003849387221 */ /* 0x000fe40000010000 */
[----:B------:R-:W-:Y:S02]  /*4070*/  HADD2.F32 R58, -RZ, R58.H0_H0 ;  /* 0x2000003aff3a7230 */ /* 0x000fe40000004100 */
[----:B------:R-:W-:-:S04]  /*4080*/  FFMA.FTZ R53, R56, UR24, R39 ;  /* 0x0000001838357c23 */ /* 0x000fc80008010027 */
[----:B------:R-:W-:-:S04]  /*4090*/  FMUL.FTZ R53, R53, UR12 ;  /* 0x0000000c35357c20 */ /* 0x000fc80008410000 */
[----:B------:R-:W-:-:S04]  /*40a0*/  FMUL.FTZ R53, R53, UR25 ;  /* 0x0000001935357c20 */ /* 0x000fc80008410000 */
[----:B------:R-:W-:-:S07]  /*40b0*/  FMUL.FTZ R58, R58, R53 ;  /* 0x000000353a3a7220 */ /* 0x000fce0000410000 */
.L_x_4464:
[----:B------:R-:W-:Y:S05]  /*40c0*/  BSYNC.RECONVERGENT B2 ;  /* 0x0000000000027941 */ /* 0x000fea0003800200 */
.L_x_4463:
[----:B------:R-:W-:Y:S01]  /*40d0*/  FADD.FTZ R52, R52, R63 ;  /* 0x0000003f34347221 */ /* 0x000fe20000010000 */
[----:B------:R-:W-:Y:S01]  /*40e0*/  FADD.FTZ R54, R54, R59 ;  /* 0x0000003b36367221 */ /* 0x000fe20000010000 */
[----:B------:R-:W-:Y:S01]  /*40f0*/  FADD.FTZ R55, R55, R58 ;  /* 0x0000003a37377221 */ /* 0x000fe20000010000 */
[----:B------:R-:W-:Y:S02]  /*4100*/  IADD3 R65, PT, PT, R65, 0x80, RZ ;  /* 0x0000008041417810 */ /* 0x000fe40007ffe0ff */
[----:B------:R-:W-:-:S07]  /*4110*/  MOV R53, R60 ;  /* 0x0000003c00357202 */ /* 0x000fce0000000f00 */
.L_x_4460:
[----:B------:R-:W-:Y:S05]  /*4120*/  BSYNC.RECONVERGENT B1 ;  /* 0x0000000000017941 */ /* 0x000fea0003800200 */
.L_x_4459:
        /* <DEDUP_REMOVED lines=84> */
.L_x_4468:
[----:B------:R-:W-:Y:S05]  /*4670*/  BSYNC.RECONVERGENT B2 ;  /* 0x0000000000027941 */ /* 0x000fea0003800200 */
.L_x_4467:
        /* <DEDUP_REMOVED lines=14> */
.L_x_4470:
[----:B------:R-:W-:Y:S05]  /*4760*/  BSYNC.RECONVERGENT B2 ;  /* 0x0000000000027941 */ /* 0x000fea0003800200 */
.L_x_4469:
[----:B------:R-:W-:Y:S01]  /*4770*/  FADD.FTZ R28, R28, R63 ;  /* 0x0000003f1c1c7221 */ /* 0x000fe20000010000 */
[----:B------:R-:W-:Y:S01]  /*4780*/  FADD.FTZ R30, R30, R59 ;  /* 0x0000003b1e1e7221 */ /* 0x000fe20000010000 */
[----:B------:R-:W-:Y:S01]  /*4790*/  FADD.FTZ R31, R31, R58 ;  /* 0x0000003a1f1f7221 */ /* 0x000fe20000010000 */
[----:B------:R-:W-:Y:S02]  /*47a0*/  IADD3 R65, PT, PT, R65, 0x80, RZ ;  /* 0x0000008041417810 */ /* 0x000fe40007ffe0ff */
[----:B------:R-:W-:-:S07]  /*47b0*/  MOV R29, R60 ;  /* 0x0000003c001d7202 */ /* 0x000fce0000000f00 */
.L_x_4466:
[----:B------:R-:W-:Y:S05]  /*47c0*/  BSYNC.RECONVERGENT B1 ;  /* 0x0000000000017941 */ /* 0x000fea0003800200 */
.L_x_4465:
[----:B------:R-:W-:Y:S05]  /*47d0*/  @!P3 BRA `(.L_x_4455) ;  /* 0x0000001400a8b947 */ /* 0x000fea0003800000 */
[----:B------:R-:W0:Y:S02]  /*47e0*/  LDC.64 R56, c[0x0][0x390] ;  /* 0x0000e400ff387b82 */ /* 0x000e240000000a00 */
[----:B0-----:R-:W-:-:S06]  /*47f0*/  IMAD.WIDE.U32 R56, R65, 0x8, R56 ;  /* 0x0000000841387825 */ /* 0x001fcc00078e0038 */
[----:B------:R-:W2:Y:S01]  /*4800*/  LDG.E.64 R56, desc[UR14][R56.64] ;  /* 0x0000000e38387981 */ /* 0x000ea2000c1e1b00 */
[----:B-----5:R-:W-:Y:S01]  /*4810*/  LOP3.LUT P4, RZ, R0, 0xff00, RZ, 0xc0, !PT ;  /* 0x0000ff0000ff7812 */ /* 0x020fe2000788c0ff */
[----:B------:R-:W-:Y:S01]  /*4820*/  FFMA.FTZ R62, R92, UR4, R91 ;  /* 0x000000045c3e7c23 */ /* 0x000fe2000801005b */
[C---:B------:R-:W-:Y:S01]  /*4830*/  LOP3.LUT P0, RZ, R0.reuse, 0xff, RZ, 0xc0, !PT ;  /* 0x000000ff00ff7812 */ /* 0x040fe2000780c0ff */
[----:B------:R-:W-:Y:S01]  /*4840*/  HFMA2 R60, -RZ, RZ, 0, 0 ;  /* 0x00000000ff3c7431 */ /* 0x000fe200000001ff */
[C---:B------:R-:W-:Y:S01]  /*4850*/  LOP3.LUT P5, RZ, R0.reuse, 0xff0000, RZ, 0xc0, !PT ;  /* 0x00ff000000ff7812 */ /* 0x040fe200078ac0ff */
[----:B------:R-:W-:Y:S01]  /*4860*/  FADD.FTZ R104, R89, -R62 ;  /* 0x8000003e59687221 */ /* 0x000fe20000010000 */
[----:B------:R-:W-:Y:S01]  /*4870*/  ISETP.GE.U32.AND P6, PT, R0, 0x1000000, PT ;  /* 0x010000000000780c */ /* 0x000fe20003fc6070 */
[----:B------:R-:W-:Y:S01]  /*4880*/  BSSY.RECONVERGENT B1, `(.L_x_4471) ;  /* 0x000004e000017945 */ /* 0x000fe20003800200 */
[----:B------:R-:W-:Y:S01]  /*4890*/  MOV R63, RZ ;  /* 0x000000ff003f7202 */ /* 0x000fe20000000f00 */
[----:B------:R-:W-:-:S04]  /*48a0*/  FFMA.FTZ R61, R104, UR24, R47 ;  /* 0x00000018683d7c23 */ /* 0x000fc8000801002f */
[--C-:B------:R-:W-:Y:S01]  /*48b0*/  @P4 FFMA.FTZ R58, R88, UR4, R91.reuse ;  /* 0x00000004583a4c23 */ /* 0x100fe2000801005b */
[----:B------:R-:W-:Y:S01]  /*48c0*/  FMUL.FTZ R61, R61, UR12 ;  /* 0x0000000c3d3d7c20 */ /* 0x000fe20008410000 */
[----:B------:R-:W0:Y:S01]  /*48d0*/  @P0 LDC R59, c[0x0][0x408] ;  /* 0x00010200ff3b0b82 */ /* 0x000e220000000800 */
[--C-:B------:R-:W-:Y:S01]  /*48e0*/  @P0 FFMA.FTZ R103, R83, UR4, R91.reuse ;  /* 0x0000000453670c23 */ /* 0x100fe2000801005b */
[----:B------:R-:W-:Y:S01]  /*48f0*/  @P4 FADD.FTZ R62, R85, -R58 ;  /* 0x8000003a553e4221 */ /* 0x000fe20000010000 */
[----:B------:R-:W-:Y:S02]  /*4900*/  @P4 HADD2.F32 R104, -RZ, R102.H1_H1 ;  /* 0x30000066ff684230 */ /* 0x000fe40000004100 */
[----:B------:R-:W-:Y:S01]  /*4910*/  @P0 FFMA.FTZ R109, R83, UR4, R91 ;  /* 0x00000004536d0c23 */ /* 0x000fe2000801005b */
[----:B------:R-:W-:Y:S01]  /*4920*/  @P0 FADD.FTZ R103, R86, -R103 ;  /* 0x8000006756670221 */ /* 0x000fe20000010000 */
[----:B------:R-:W-:Y:S01]  /*4930*/  @P4 FFMA.FTZ R62, R62, UR24, R45 ;  /* 0x000000183e3e4c23 */ /* 0x000fe2000801002d */
[----:B------:R-:W-:Y:S01]  /*4940*/  @P6 HADD2.F32 R107, -RZ, R112.H1_H1 ;  /* 0x30000070ff6b6230 */ /* 0x000fe20000004100 */
[----:B------:R-:W1:Y:S01]  /*4950*/  @P5 LDC R58, c[0x0][0x408] ;  /* 0x00010200ff3a5b82 */ /* 0x000e620000000800 */
[----:B------:R-:W-:Y:S01]  /*4960*/  @P0 FFMA.FTZ R103, R103, UR24, R44 ;  /* 0x0000001867670c23 */ /* 0x000fe2000801002c */
[----:B------:R-:W-:Y:S01]  /*4970*/  @P4 FMUL.FTZ R105, R62, UR12 ;  /* 0x0000000c3e694c20 */ /* 0x000fe20008410000 */
[----:B------:R-:W-:Y:S01]  /*4980*/  FMUL.FTZ R62, R61, UR25 ;  /* 0x000000193d3e7c20 */ /* 0x000fe20008410000 */
[----:B------:R-:W-:Y:S01]  /*4990*/  @P5 FFMA.FTZ R61, R87, UR4, R91 ;  /* 0x00000004573d5c23 */ /* 0x000fe2000801005b */
[----:B------:R-:W-:Y:S01]  /*49a0*/  @P0 FMUL.FTZ R106, R103, UR12 ;  /* 0x0000000c676a0c20 */ /* 0x000fe20008410000 */
[----:B------:R-:W-:Y:S01]  /*49b0*/  @P4 FMUL.FTZ R105, R105, UR25 ;  /* 0x0000001969694c20 */ /* 0x000fe20008410000 */
[----:B------:R-:W-:Y:S01]  /*49c0*/  @P6 FMUL.FTZ R63, R107, R62 ;  /* 0x0000003e6b3f6220 */ /* 0x000fe20000410000 */
[----:B------:R-:W-:Y:S01]  /*49d0*/  @P5 FADD.FTZ R61, R90, -R61 ;  /* 0x8000003d5a3d5221 */ /* 0x000fe20000010000 */
[----:B------:R-:W-:Y:S01]  /*49e0*/  @P0 FADD.FTZ R109, R86, -R109 ;  /* 0x8000006d566d0221 */ /* 0x000fe20000010000 */
[----:B------:R-:W-:Y:S01]  /*49f0*/  @P4 FMUL.FTZ R60, R104, R105 ;  /* 0x00000069683c4220 */ /* 0x000fe20000410000 */
[----:B------:R-:W-:-:S02]  /*4a00*/  HFMA2 R104, -RZ, RZ, 0, 0 ;  /* 0x00000000ff687431 */ /* 0x000fc400000001ff */
[----:B------:R-:W-:Y:S01]  /*4a10*/  @P5 FFMA.FTZ R103, R61, UR24, R46 ;  /* 0x000000183d675c23 */ /* 0x000fe2000801002e */
[----:B------:R-:W-:Y:S01]  /*4a20*/  @P0 HADD2.F32 R61, -RZ, R102.H0_H0 ;  /* 0x20000066ff3d0230 */ /* 0x000fe20000004100 */
[----:B------:R-:W3:Y:S02]  /*4a30*/  F2F.F16.F32 R63, R63 ;  /* 0x0000003f003f7304 */ /* 0x000ee40000200800 */
[----:B------:R-:W-:Y:S01]  /*4a40*/  @P5 FMUL.FTZ R103, R103, UR12 ;  /* 0x0000000c67675c20 */ /* 0x000fe20008410000 */
[----:B0-----:R-:W-:-:S04]  /*4a50*/  @P0 FMUL.FTZ R106, R106, R59 ;  /* 0x0000003b6a6a0220 */ /* 0x001fc80000410000 */
[----:B------:R-:W-:Y:S01]  /*4a60*/  @P0 FMUL.FTZ R104, R61, R106 ;  /* 0x0000006a3d680220 */ /* 0x000fe20000410000 */
[----:B------:R-:W-:Y:S01]  /*4a70*/  @P5 HADD2.F32 R61, -RZ, R112.H0_H0 ;  /* 0x20000070ff3d5230 */ /* 0x000fe20000004100 */
[----:B------:R-:W-:Y:S01]  /*4a80*/  MOV R106, RZ ;  /* 0x000000ff006a7202 */ /* 0x000fe20000000f00 */
[----:B-1----:R-:W-:Y:S01]  /*4a90*/  @P5 FMUL.FTZ R108, R103, R58 ;  /* 0x0000003a676c5220 */ /* 0x002fe20000410000 */
[----:B------:R-:W0:Y:S01]  /*4aa0*/  F2F.F16.F32 R60, R60 ;  /* 0x0000003c003c7304 */ /* 0x000e220000200800 */
[----:B------:R-:W1:Y:S02]  /*4ab0*/  LDC.64 R58, c[0x0][0x468] ;  /* 0x00011a00ff3a7b82 */ /* 0x000e640000000a00 */
[----:B------:R-:W-:Y:S01]  /*4ac0*/  @P5 FMUL.FTZ R106, R61, R108 ;  /* 0x0000006c3d6a5220 */ /* 0x000fe20000410000 */
[----:B---3--:R-:W-:-:S04]  /*4ad0*/  SHF.L.U32 R107, R63, 0x10, RZ ;  /* 0x000000103f6b7819 */ /* 0x008fc800000006ff */
[----:B------:R-:W3:Y:S01]  /*4ae0*/  F2F.F16.F32 R105, R104 ;  /* 0x0000006800697304 */ /* 0x000ee20000200800 */
[----:B------:R-:W4:Y:S01]  /*4af0*/  @P0 LDC R103, c[0x0][0x408] ;  /* 0x00010200ff670b82 */ /* 0x000f220000000800 */
[----:B0-----:R-:W-:-:S06]  /*4b00*/  IMAD.WIDE.U32 R60, R60, 0x10000, RZ ;  /* 0x000100003c3c7825 */ /* 0x001fcc00078e00ff */
[----:B------:R-:W0:Y:S01]  /*4b10*/  F2F.F16.F32 R106, R106 ;  /* 0x0000006a006a7304 */ /* 0x000e220000200800 */
[----:B------:R-:W4:Y:S01]  /*4b20*/  @P5 LDC R63, c[0x0][0x408] ;  /* 0x00010200ff3f5b82 */ /* 0x000f220000000800 */
[----:B---3--:R-:W-:Y:S01]  /*4b30*/  LOP3.LUT R60, R60, R105, RZ, 0xfc, !PT ;  /* 0x000000693c3c7212 */ /* 0x008fe200078efcff */
[----:B------:R-:W-:Y:S01]  /*4b40*/  @P5 FFMA.FTZ R105, R87, UR4, R91 ;  /* 0x0000000457695c23 */ /* 0x000fe2000801005b */
[----:B-1----:R-:W-:-:S04]  /*4b50*/  IMAD.WIDE.U32 R58, R65, 0x8, R58 ;  /* 0x00000008413a7825 */ /* 0x002fc800078e003a */
[----:B------:R-:W-:Y:S01]  /*4b60*/  @P0 FFMA.FTZ R65, R109, UR24, R44 ;  /* 0x000000186d410c23 */ /* 0x000fe2000801002c */
[----:B------:R-:W-:Y:S01]  /*4b70*/  @P5 FADD.FTZ R105, R90, -R105 ;  /* 0x800000695a695221 */ /* 0x000fe20000010000 */
[----:B0-----:R-:W-:Y:S02]  /*4b80*/  LOP3.LUT R61, R61, R107, R106, 0xfe, !PT ;  /* 0x0000006b3d3d7212 */ /* 0x001fe400078efe6a */
[----:B------:R-:W-:Y:S01]  /*4b90*/  @P0 FMUL.FTZ R106, R65, UR12 ;  /* 0x0000000c416a0c20 */ /* 0x000fe20008410000 */
[----:B------:R-:W-:Y:S02]  /*4ba0*/  HFMA2 R65, -RZ, RZ, 0, 0 ;  /* 0x00000000ff417431 */ /* 0x000fe400000001ff */
[----:B------:R-:W-:Y:S01]  /*4bb0*/  @P5 FFMA.FTZ R105, R105, UR24, R46 ;  /* 0x0000001869695c23 */ /* 0x000fe2000801002e */
[----:B----4-:R-:W-:Y:S01]  /*4bc0*/  @P0 FMUL.FTZ R103, R106, R103 ;  /* 0x000000676a670220 */ /* 0x010fe20000410000 */
[----:B------:R0:W-:Y:S02]  /*4bd0*/  STG.E.64 desc[UR14][R58.64], R60 ;  /* 0x0000003c3a007986 */ /* 0x0001e4000c101b0e */
[----:B0-----:R-:W-:Y:S01]  /*4be0*/  @P5 FMUL.FTZ R60, R105, UR12 ;  /* 0x0000000c693c5c20 */ /* 0x001fe20008410000 */
[----:B------:R-:W-:-:S03]  /*4bf0*/  MOV R59, RZ ;  /* 0x000000ff003b7202 */ /* 0x000fc60000000f00 */
[----:B------:R-:W-:Y:S01]  /*4c00*/  @P5 FMUL.FTZ R63, R60, R63 ;  /* 0x0000003f3c3f5220 */ /* 0x000fe20000410000 */
[----:B--2---:R-:W-:Y:S02]  /*4c10*/  @P0 MOV R104, R56 ;  /* 0x0000003800680202 */ /* 0x004fe40000000f00 */
[----:B------:R-:W-:-:S03]  /*4c20*/  @P6 SHF.R.U32.HI R106, RZ, 0x10, R57 ;  /* 0x00000010ff6a6819 */ /* 0x000fc60000011639 */
[----:B------:R-:W-:Y:S02]  /*4c30*/  @P0 HADD2.F32 R104, -RZ, R104.H0_H0 ;  /* 0x20000068ff680230 */ /* 0x000fe40000004100 */
[----:B------:R-:W-:-:S03]  /*4c40*/  @P6 HADD2.F32 R61, -RZ, R106.H0_H0 ;  /* 0x2000006aff3d6230 */ /* 0x000fc60000004100 */
[----:B------:R-:W-:Y:S01]  /*4c50*/  @P0 FMUL.FTZ R65, R104, R103 ;  /* 0x0000006768410220 */ /* 0x000fe20000410000 */
[----:B------:R-:W-:Y:S01]  /*4c60*/  @P5 MOV R103, R57 ;  /* 0x0000003900675202 */ /* 0x000fe20000000f00 */
[----:B------:R-:W-:Y:S02]  /*4c70*/  HFMA2 R104, -RZ, RZ, 0, 0 ;  /* 0x00000000ff687431 */ /* 0x000fe400000001ff */
[----:B------:R-:W-:Y:S01]  /*4c80*/  FADD.FTZ R65, R32, R65 ;  /* 0x0000004120417221 */ /* 0x000fe20000010000 */
[----:B------:R-:W-:Y:S02]  /*4c90*/  HFMA2 R32, -RZ, RZ, 0, 0 ;  /* 0x00000000ff207431 */ /* 0x000fe400000001ff */
[----:B------:R-:W-:Y:S02]  /*4ca0*/  @P5 HADD2.F32 R58, -RZ, R103.H0_H0 ;  /* 0x20000067ff3a5230 */ /* 0x000fe40000004100 */
[----:B------:R-:W-:-:S03]  /*4cb0*/  @P6 FMUL.FTZ R104, R62, R61 ;  /* 0x0000003d3e686220 */ /* 0x000fc60000410000 */
[----:B------:R-:W-:Y:S01]  /*4cc0*/  @P5 FMUL.FTZ R59, R58, R63 ;  /* 0x0000003f3a3b5220 */ /* 0x000fe20000410000 */
        /* <DEDUP_REMOVED lines=9> */
.L_x_4472:
[----:B------:R-:W-:Y:S05]  /*4d60*/  BSYNC.RECONVERGENT B1 ;  /* 0x0000000000017941 */ /* 0x000fea0003800200 */
.L_x_4471:
[----:B------:R-:W-:Y:S01]  /*4d70*/  FADD.FTZ R33, R33, R32 ;  /* 0x0000002021217221 */ /* 0x000fe20000010000 */
[----:B------:R-:W-:Y:S01]  /*4d80*/  FADD.FTZ R35, R35, R104 ;  /* 0x0000006823237221 */ /* 0x000fe20000010000 */
[----:B------:R-:W-:Y:S01]  /*4d90*/  FADD.FTZ R34, R34, R59 ;  /* 0x0000003b22227221 */ /* 0x000fe20000010000 */
[----:B------:R-:W-:Y:S01]  /*4da0*/  MOV R32, R65 ;  /* 0x0000004100207202 */ /* 0x000fe20000000f00 */
[----:B------:R-:W-:Y:S06]  /*4db0*/  BRA `(.L_x_4455) ;  /* 0x0000001000307947 */ /* 0x000fec0003800000 */
.L_x_4458:
        /* <DEDUP_REMOVED lines=9> */
[C---:B------:R-:W-:Y:S01]  /*4e50*/  ISETP.GE.U32.AND P6, PT, R64.reuse, 0x1000000, PT ;  /* 0x010000004000780c */ /* 0x040fe20003fc6070 */
[----:B------:R-:W-:Y:S01]  /*4e60*/  FADD.FTZ R48, R69, -R48 ;  /* 0x8000003045307221 */ /* 0x000fe20000010000 */
[----:B------:R-:W-:Y:S01]  /*4e70*/  LOP3.LUT P0, RZ, R64, 0xff, RZ, 0xc0, !PT ;  /* 0x000000ff40ff7812 */ /* 0x000fe2000780c0ff */
[----:B------:R-:W-:Y:S01]  /*4e80*/  FADD.FTZ R57, R74, -R57 ;  /* 0x800000394a397221 */ /* 0x000fe20000010000 */
[----:B------:R-:W-:Y:S02]  /*4e90*/  HFMA2 R60, -RZ, RZ, 0, 0 ;  /* 0x00000000ff3c7431 */ /* 0x000fe400000001ff */
[----:B------:R-:W-:Y:S01]  /*4ea0*/  FFMA.FTZ R49, R48, UR24, R37 ;  /* 0x0000001830317c23 */ /* 0x000fe20008010025 */
[----:B------:R-:W-:Y:S01]  /*4eb0*/  FFMA.FTZ R106, R76, UR4, R91 ;  /* 0x000000044c6a7c23 */ /* 0x000fe2000801005b */
[----:B------:R-:W-:Y:S01]  /*4ec0*/  FFMA.FTZ R50, R57, UR24, R38 ;  /* 0x0000001839327c23 */ /* 0x000fe20008010026 */
[----:B------:R-:W-:Y:S01]  /*4ed0*/  MOV R111, RZ ;  /* 0x000000ff006f7202 */ /* 0x000fe20000000f00 */
[----:B------:R-:W0:Y:S01]  /*4ee0*/  @P4 LDC R51, c[0x0][0x408] ;  /* 0x00010200ff334b82 */ /* 0x000e220000000800 */
[----:B------:R-:W-:Y:S01]  /*4ef0*/  @P4 FMUL.FTZ R48, R49, UR12 ;  /* 0x0000000c31304c20 */ /* 0x000fe20008410000 */
[----:B------:R-:W-:Y:S01]  /*4f00*/  FADD.FTZ R106, R73, -R106 ;  /* 0x8000006a496a7221 */ /* 0x000fe20000010000 */
[----:B------:R-:W-:-:S02]  /*4f10*/  @P5 HADD2.F32 R58, -RZ, R99.H0_H0 ;  /* 0x20000063ff3a5230 */ /* 0x000fc40000004100 */
[----:B------:R-:W-:Y:S01]  /*4f20*/  HFMA2 R105, -RZ, RZ, 0, 0 ;  /* 0x00000000ff697431 */ /* 0x000fe200000001ff */
[----:B------:R-:W-:Y:S01]  /*4f30*/  MOV R109, RZ ;  /* 0x000000ff006d7202 */ /* 0x000fe20000000f00 */
[----:B------:R-:W-:Y:S01]  /*4f40*/  HFMA2 R113, -RZ, RZ, 0, 0 ;  /* 0x00000000ff717431 */ /* 0x000fe200000001ff */
[----:B------:R-:W-:Y:S01]  /*4f50*/  MOV R114, RZ ;  /* 0x000000ff00727202 */ /* 0x000fe20000000f00 */
[----:B------:R-:W1:Y:S08]  /*4f60*/  @P5 LDC R104, c[0x0][0x408] ;  /* 0x00010200ff685b82 */ /* 0x000e700000000800 */
[----:B------:R-:W3:Y:S08]  /*4f70*/  @P6 LDC R56, c[0x0][0x408] ;  /* 0x00010200ff386b82 */ /* 0x000ef00000000800 */
[----:B------:R-:W4:Y:S01]  /*4f80*/  @P0 LDC R57, c[0x0][0x408] ;  /* 0x00010200ff390b82 */ /* 0x000f220000000800 */
[----:B0-----:R-:W-:Y:S01]  /*4f90*/  @P4 FMUL.FTZ R59, R48, R51 ;  /* 0x00000033303b4220 */ /* 0x001fe20000410000 */
[----:B------:R-:W-:Y:S01]  /*4fa0*/  @P5 FMUL.FTZ R51, R50, UR12 ;  /* 0x0000000c32335c20 */ /* 0x000fe20008410000 */
[----:B------:R-:W-:-:S03]  /*4fb0*/  @P4 HADD2.F32 R48, -RZ, R98.H1_H1 ;  /* 0x30000062ff304230 */ /* 0x000fc60000004100 */
[----:B-1----:R-:W-:Y:S01]  /*4fc0*/  @P5 FMUL.FTZ R61, R51, R104 ;  /* 0x00000068333d5220 */ /* 0x002fe20000410000 */
[----:B------:R-:W-:Y:S01]  /*4fd0*/  FFMA.FTZ R51, R3, UR4, R91 ;  /* 0x0000000403337c23 */ /* 0x000fe2000801005b */
[----:B------:R-:W-:Y:S01]  /*4fe0*/  @P4 FMUL.FTZ R60, R48, R59 ;  /* 0x0000003b303c4220 */ /* 0x000fe20000410000 */
[----:B------:R-:W0:Y:S01]  /*4ff0*/  @P0 LDC R107, c[0x0][0x408] ;  /* 0x00010200ff6b0b82 */ /* 0x000e220000000800 */
[----:B------:R-:W-:Y:S01]  /*5000*/  @P5 FMUL.FTZ R111, R58, R61 ;  /* 0x0000003d3a6f5220 */ /* 0x000fe20000410000 */
[----:B------:R-:W-:Y:S01]  /*5010*/  FADD.FTZ R59, R70, -R51 ;  /* 0x80000033463b7221 */ /* 0x000fe20000010000 */
[----:B------:R-:W-:Y:S02]  /*5020*/  FFMA.FTZ R51, R106, UR24, R39 ;  /* 0x000000186a337c23 */ /* 0x000fe40008010027 */
[----:B------:R-:W1:Y:S01]  /*5030*/  F2F.F16.F32 R60, R60 ;  /* 0x0000003c003c7304 */ /* 0x000e620000200800 */
[----:B------:R-:W-:Y:S01]  /*5040*/  FFMA.FTZ R48, R59, UR24, R36 ;  /* 0x000000183b307c23 */ /* 0x000fe20008010024 */
[----:B------:R-:W-:Y:S01]  /*5050*/  @P6 FMUL.FTZ R61, R51, UR12 ;  /* 0x0000000c333d6c20 */ /* 0x000fe20008410000 */
[----:B------:R-:W-:Y:S01]  /*5060*/  @P6 HADD2.F32 R59, -RZ, R99.H1_H1 ;  /* 0x30000063ff3b6230 */ /* 0x000fe20000004100 */
[----:B------:R-:W0:Y:S01]  /*5070*/  @P4 LDC R108, c[0x0][0x408] ;  /* 0x00010200ff6c4b82 */ /* 0x000e220000000800 */
[----:B------:R-:W-:Y:S01]  /*5080*/  @P0 FMUL.FTZ R58, R48, UR12 ;  /* 0x0000000c303a0c20 */ /* 0x000fe20008410000 */
[----:B---3--:R-:W-:Y:S01]  /*5090*/  @P6 FMUL.FTZ R56, R61, R56 ;  /* 0x000000383d386220 */ /* 0x008fe20000410000 */
[----:B------:R-:W-:Y:S01]  /*50a0*/  @P0 HADD2.F32 R61, -RZ, R98.H0_H0 ;  /* 0x20000062ff3d0230 */ /* 0x000fe20000004100 */
[----:B------:R-:W-:Y:S01]  /*50b0*/  F2F.F16.F32 R111, R111 ;  /* 0x0000006f006f7304 */ /* 0x000fe20000200800 */
[----:B----4-:R-:W-:Y:S01]  /*50c0*/  @P0 FMUL.FTZ R104, R58, R57 ;  /* 0x000000393a680220 */ /* 0x010fe20000410000 */
[----:B------:R-:W-:Y:S01]  /*50d0*/  @P6 FMUL.FTZ R105, R59, R56 ;  /* 0x000000383b696220 */ /* 0x000fe20000410000 */
[----:B------:R-:W-:Y:S01]  /*50e0*/  @P6 FMUL.FTZ R115, R51, UR12 ;  /* 0x0000000c33736c20 */ /* 0x000fe20008410000 */
[----:B------:R-:W3:Y:S01]  /*50f0*/  LDC.64 R58, c[0x0][0x478] ;  /* 0x00011e00ff3a7b82 */ /* 0x000ee20000000a00 */
[----:B------:R-:W-:Y:S01]  /*5100*/  @P0 FMUL.FTZ R109, R61, R104 ;  /* 0x000000683d6d0220 */ /* 0x000fe20000410000 */
[----:B------:R-:W-:Y:S01]  /*5110*/  @P0 FMUL.FTZ R104, R48, UR12 ;  /* 0x0000000c30680c20 */ /* 0x000fe20008410000 */
[----:B-1----:R-:W-:Y:S01]  /*5120*/  IMAD.WIDE.U32 R60, R60, 0x10000, RZ ;  /* 0x000100003c3c7825 */ /* 0x002fe200078e00ff */
[----:B------:R-:W1:Y:S03]  /*5130*/  F2F.F16.F32 R110, R105 ;  /* 0x00000069006e7304 */ /* 0x000e660000200800 */
[----:B0-----:R-:W-:Y:S01]  /*5140*/  @P0 FMUL.FTZ R107, R104, R107 ;  /* 0x0000006b686b0220 */ /* 0x001fe20000410000 */
[----:B------:R-:W0:Y:S04]  /*5150*/  LDC.64 R56, c[0x0][0x468] ;  /* 0x00011a00ff387b82 */ /* 0x000e280000000a00 */
[----:B------:R-:W4:Y:S04]  /*5160*/  F2F.F16.F32 R109, R109 ;  /* 0x0000006d006d7304 */ /* 0x000f280000200800 */
[----:B------:R-:W0:Y:S01]  /*5170*/  @P5 LDC R103, c[0x0][0x408] ;  /* 0x00010200ff675b82 */ /* 0x000e220000000800 */
[----:B-1----:R-:W-:-:S04]  /*5180*/  SHF.L.U32 R110, R110, 0x10, RZ ;  /* 0x000000106e6e7819 */ /* 0x002fc800000006ff */
[----:B------:R-:W-:-:S03]  /*5190*/  LOP3.LUT R61, R61, R110, R111, 0xfe, !PT ;  /* 0x0000006e3d3d7212 */ /* 0x000fc600078efe6f */
[----:B------:R-:W1:Y:S01]  /*51a0*/  @P6 LDC R106, c[0x0][0x408] ;  /* 0x00010200ff6a6b82 */ /* 0x000e620000000800 */
[----:B---3--:R-:W-:-:S04]  /*51b0*/  IMAD.WIDE.U32 R58, R65, 0x10, R58 ;  /* 0x00000010413a7825 */ /* 0x008fc800078e003a */
[----:B------:R-:W-:Y:S01]  /*51c0*/  @P4 FMUL.FTZ R111, R49, UR12 ;  /* 0x0000000c316f4c20 */ /* 0x000fe20008410000 */
[----:B----4-:R-:W-:Y:S01]  /*51d0*/  LOP3.LUT R60, R60, R109, RZ, 0xfc, !PT ;  /* 0x0000006d3c3c7212 */ /* 0x010fe200078efcff */
[----:B------:R-:W-:Y:S01]  /*51e0*/  @P5 FMUL.FTZ R110, R50, UR12 ;  /* 0x0000000c326e5c20 */ /* 0x000fe20008410000 */
[----:B------:R-:W-:Y:S01]  /*51f0*/  HFMA2 R109, -RZ, RZ, 0, 0 ;  /* 0x00000000ff6d7431 */ /* 0x000fe200000001ff */
[----:B------:R3:W-:Y:S01]  /*5200*/  STG.E.128 desc[UR14][R58.64], R48 ;  /* 0x000000303a007986 */ /* 0x0007e2000c101d0e */
[----:B------:R-:W-:Y:S01]  /*5210*/  @P4 FMUL.FTZ R108, R111, R108 ;  /* 0x0000006c6f6c4220 */ /* 0x000fe20000410000 */
[C---:B0-----:R-:W-:Y:S01]  /*5220*/  IMAD.WIDE.U32 R56, R65.reuse, 0x8, R56 ;  /* 0x0000000841387825 */ /* 0x041fe200078e0038 */
[----:B------:R-:W-:-:S04]  /*5230*/  IADD3 R65, PT, PT, R65, 0x80, RZ ;  /* 0x0000008041417810 */ /* 0x000fc80007ffe0ff */
[----:B------:R3:W-:Y:S01]  /*5240*/  STG.E.64 desc[UR14][R56.64], R60 ;  /* 0x0000003c38007986 */ /* 0x0007e2000c101b0e */
[----:B------:R-:W-:Y:S01]  /*5250*/  @P5 FMUL.FTZ R103, R110, R103 ;  /* 0x000000676e675220 */ /* 0x000fe20000410000 */
[----:B------:R-:W-:Y:S01]  /*5260*/  MOV R110, RZ ;  /* 0x000000ff006e7202 */ /* 0x000fe20000000f00 */
[----:B-1----:R-:W-:Y:S01]  /*5270*/  @P6 FMUL.FTZ R106, R115, R106 ;  /* 0x0000006a736a6220 */ /* 0x002fe20000410000 */
[----:B--2---:R-:W-:Y:S02]  /*5280*/  @P0 MOV R104, R62 ;  /* 0x0000003e00680202 */ /* 0x004fe40000000f00 */
[--C-:B------:R-:W-:Y:S02]  /*5290*/  @P4 SHF.R.U64 R62, R62, 0x10, R63.reuse ;  /* 0x000000103e3e4819 */ /* 0x100fe4000000123f */
[----:B------:R-:W-:Y:S01]  /*52a0*/  @P5 MOV R105, R63 ;  /* 0x0000003f00695202 */ /* 0x000fe20000000f00 */
[----:B------:R-:W-:Y:S01]  /*52b0*/  @P0 HADD2.F32 R104, -RZ, R104.H0_H0 ;  /* 0x20000068ff680230 */ /* 0x000fe20000004100 */
[----:B------:R-:W-:Y:S01]  /*52c0*/  @P6 SHF.R.U32.HI R63, RZ, 0x10, R63 ;  /* 0x00000010ff3f6819 */ /* 0x000fe2000001163f */
[----:B------:R-:W-:-:S02]  /*52d0*/  @P4 HADD2.F32 R111, -RZ, R62.H0_H0 ;  /* 0x2000003eff6f4230 */ /* 0x000fc40000004100 */
[----:B------:R-:W-:Y:S02]  /*52e0*/  @P5 HADD2.F32 R62, -RZ, R105.H0_H0 ;  /* 0x20000069ff3e5230 */ /* 0x000fe40000004100 */
[----:B------:R-:W-:Y:S01]  /*52f0*/  @P0 FMUL.FTZ R109, R104, R107 ;  /* 0x0000006b686d0220 */ /* 0x000fe20000410000 */
[----:B------:R-:W-:Y:S02]  /*5300*/  @P6 HADD2.F32 R63, -RZ, R63.H0_H0 ;  /* 0x2000003fff3f6230 */ /* 0x000fe40000004100 */
[----:B------:R-:W-:Y:S01]  /*5310*/  @P4 FMUL.FTZ R110, R111, R108 ;  /* 0x0000006c6f6e4220 */ /* 0x000fe20000410000 */
[----:B------:R-:W-:Y:S01]  /*5320*/  @P5 FMUL.FTZ R113, R62, R103 ;  /* 0x000000673e715220 */ /* 0x000fe20000410000 */
[----:B------:R-:W-:Y:S01]  /*5330*/  FADD.FTZ R52, R52, R109 ;  /* 0x0000006d34347221 */ /* 0x000fe20000010000 */
[----:B------:R-:W-:Y:S01]  /*5340*/  @P6 FMUL.FTZ R114, R63, R106 ;  /* 0x0000006a3f726220 */ /* 0x000fe20000410000 */
[----:B------:R-:W-:Y:S01]  /*5350*/  FADD.FTZ R53, R53, R110 ;  /* 0x0000006e35357221 */ /* 0x000fe20000010000 */
[----:B------:R-:W-:-:S02]  /*5360*/  FADD.FTZ R54, R54, R113 ;  /* 0x0000007136367221 */ /* 0x000fc40000010000 */
[----:B---3--:R-:W-:-:S07]  /*5370*/  FADD.FTZ R55, R55, R114 ;  /* 0x0000007237377221 */ /* 0x008fce0000010000 */
.L_x_4474:
[----:B------:R-:W-:Y:S05]  /*5380*/  BSYNC.RECONVERGENT B1 ;  /* 0x0000000000017941 */ /* 0x000fea0003800200 */
.L_x_4473:
        /* <DEDUP_REMOVED lines=92> */
.L_x_4476:
[----:B------:R-:W-:Y:S05]  /*5950*/  BSYNC.RECONVERGENT B1 ;  /* 0x0000000000017941 */ /* 0x000fea0003800200 */
.L_x_4475:
[----:B------:R-:W-:Y:S05]  /*5960*/  @!P3 BRA `(.L_x_4455) ;  /* 0x000000040044b947 */ /* 0x000fea0003800000 */
[----:B------:R-:W0:Y:S02]  /*5970*/  LDC.64 R48, c[0x0][0x390] ;  /* 0x0000e400ff307b82 */ /* 0x000e240000000a00 */
[----:B0-----:R-:W-:-:S05]  /*5980*/  IMAD.WIDE.U32 R48, R65, 0x8, R48 ;  /* 0x0000000841307825 */ /* 0x001fca00078e0030 */
[----:B------:R0:W2:Y:S01]  /*5990*/  LDG.E.64 R56, desc[UR14][R48.64] ;  /* 0x0000000e30387981 */ /* 0x0000a2000c1e1b00 */
[----:B-----5:R-:W-:Y:S01]  /*59a0*/  LOP3.LUT P0, RZ, R0, 0xff, RZ, 0xc0, !PT ;  /* 0x000000ff00ff7812 */ /* 0x020fe2000780c0ff */
[--C-:B------:R-:W-:Y:S01]  /*59b0*/  FFMA.FTZ R58, R92, UR4, R91.reuse ;  /* 0x000000045c3a7c23 */ /* 0x100fe2000801005b */
[C---:B------:R-:W-:Y:S01]  /*59c0*/  LOP3.LUT P4, RZ, R0.reuse, 0xff00, RZ, 0xc0, !PT ;  /* 0x0000ff0000ff7812 */ /* 0x040fe2000788c0ff */
[--C-:B------:R-:W-:Y:S01]  /*59d0*/  FFMA.FTZ R51, R83, UR4, R91.reuse ;  /* 0x0000000453337c23 */ /* 0x100fe2000801005b */
[C---:B------:R-:W-:Y:S01]  /*59e0*/  LOP3.LUT P5, RZ, R0.reuse, 0xff0000, RZ, 0xc0, !PT ;  /* 0x00ff000000ff7812 */ /* 0x040fe200078ac0ff */
[----:B------:R-:W-:Y:S01]  /*59f0*/  FADD.FTZ R62, R89, -R58 ;  /* 0x8000003a593e7221 */ /* 0x000fe20000010000 */
[----:B------:R-:W-:Y:S01]  /*5a00*/  ISETP.GE.U32.AND P6, PT, R0, 0x1000000, PT ;  /* 0x010000000000780c */ /* 0x000fe20003fc6070 */
[--C-:B------:R-:W-:Y:S01]  /*5a10*/  FFMA.FTZ R50, R88, UR4, R91.reuse ;  /* 0x0000000458327c23 */ /* 0x100fe2000801005b */
[----:B------:R-:W-:Y:S01]  /*5a20*/  FFMA.FTZ R91, R87, UR4, R91 ;  /* 0x00000004575b7c23 */ /* 0x000fe2000801005b */
[----:B0-----:R-:W-:Y:S01]  /*5a30*/  FADD.FTZ R49, R86, -R51 ;  /* 0x8000003356317221 */ /* 0x001fe20000010000 */
[----:B------:R-:W-:Y:S01]  /*5a40*/  FFMA.FTZ R51, R62, UR24, R47 ;  /* 0x000000183e337c23 */ /* 0x000fe2000801002f */
[----:B------:R-:W-:Y:S01]  /*5a50*/  FADD.FTZ R62, R85, -R50 ;  /* 0x80000032553e7221 */ /* 0x000fe20000010000 */
[----:B------:R-:W-:Y:S01]  /*5a60*/  CS2R R104, SRZ ;  /* 0x0000000000687805 */ /* 0x000fe2000001ff00 */
[----:B------:R-:W0:Y:S01]  /*5a70*/  @P0 LDC R60, c[0x0][0x408] ;  /* 0x00010200ff3c0b82 */ /* 0x000e220000000800 */
[----:B------:R-:W-:Y:S01]  /*5a80*/  FFMA.FTZ R48, R49, UR24, R44 ;  /* 0x0000001831307c23 */ /* 0x000fe2000801002c */
[----:B------:R-:W-:-:S02]  /*5a90*/  @P0 HADD2.F32 R50, -RZ, R102.H0_H0 ;  /* 0x20000066ff320230 */ /* 0x000fc40000004100 */
[----:B------:R-:W-:Y:S01]  /*5aa0*/  FADD.FTZ R91, R90, -R91 ;  /* 0x8000005b5a5b7221 */ /* 0x000fe20000010000 */
[----:B------:R-:W-:Y:S01]  /*5ab0*/  FMUL.FTZ R103, R51, UR12 ;  /* 0x0000000c33677c20 */ /* 0x000fe20008410000 */
[----:B------:R-:W-:Y:S01]  /*5ac0*/  @P0 FMUL.FTZ R49, R48, UR12 ;  /* 0x0000000c30310c20 */ /* 0x000fe20008410000 */
[--C-:B------:R-:W-:Y:S01]  /*5ad0*/  @P6 HADD2.F32 R106, -RZ, R112.reuse.H1_H1 ;  /* 0x30000070ff6a6230 */ /* 0x100fe20000004100 */
[----:B------:R-:W-:Y:S01]  /*5ae0*/  MOV R110, RZ ;  /* 0x000000ff006e7202 */ /* 0x000fe20000000f00 */
[----:B------:R-:W1:Y:S01]  /*5af0*/  @P4 LDC R58, c[0x0][0x408] ;  /* 0x00010200ff3a4b82 */ /* 0x000e620000000800 */
[----:B------:R-:W-:Y:S01]  /*5b00*/  FMUL.FTZ R103, R103, UR25 ;  /* 0x0000001967677c20 */ /* 0x000fe20008410000 */
[----:B------:R-:W-:-:S03]  /*5b10*/  @P5 HADD2.F32 R63, -RZ, R112.H0_H0 ;  /* 0x20000070ff3f5230 */ /* 0x000fc60000004100 */
[----:B------:R-:W-:Y:S01]  /*5b20*/  @P6 FMUL.FTZ R104, R106, R103 ;  /* 0x000000676a686220 */ /* 0x000fe20000410000 */
[----:B------:R-:W-:Y:S02]  /*5b30*/  CS2R R106, SRZ ;  /* 0x00000000006a7805 */ /* 0x000fe4000001ff00 */
[----:B------:R-:W3:Y:S03]  /*5b40*/  @P5 LDC R59, c[0x0][0x408] ;  /* 0x00010200ff3b5b82 */ /* 0x000ee60000000800 */
[----:B------:R-:W4:Y:S01]  /*5b50*/  F2F.F16.F32 R104, R104 ;  /* 0x0000006800687304 */ /* 0x000f220000200800 */
[----:B0-----:R-:W-:Y:S01]  /*5b60*/  @P0 FMUL.FTZ R61, R49, R60 ;  /* 0x0000003c313d0220 */ /* 0x001fe20000410000 */
[----:B------:R-:W-:Y:S01]  /*5b70*/  FFMA.FTZ R49, R62, UR24, R45 ;  /* 0x000000183e317c23 */ /* 0x000fe2000801002d */
[----:B------:R-:W-:Y:S02]  /*5b80*/  @P4 HADD2.F32 R60, -RZ, R102.H1_H1 ;  /* 0x30000066ff3c4230 */ /* 0x000fe40000004100 */
[----:B------:R-:W-:Y:S01]  /*5b90*/  @P0 FMUL.FTZ R105, R50, R61 ;  /* 0x0000003d32690220 */ /* 0x000fe20000410000 */
[----:B------:R-:W-:Y:S01]  /*5ba0*/  @P4 FMUL.FTZ R61, R49, UR12 ;  /* 0x0000000c313d4c20 */ /* 0x000fe20008410000 */
[----:B------:R-:W-:-:S02]  /*5bb0*/  FFMA.FTZ R50, R91, UR24, R46 ;  /* 0x000000185b327c23 */ /* 0x000fc4000801002e */
[----:B------:R-:W0:Y:S01]  /*5bc0*/  @P4 LDC R91, c[0x0][0x408] ;  /* 0x00010200ff5b4b82 */ /* 0x000e220000000800 */
[----:B-1----:R-:W-:Y:S01]  /*5bd0*/  @P4 FMUL.FTZ R61, R61, R58 ;  /* 0x0000003a3d3d4220 */ /* 0x002fe20000410000 */
[----:B------:R-:W-:Y:S01]  /*5be0*/  @P5 FMUL.FTZ R58, R50, UR12 ;  /* 0x0000000c323a5c20 */ /* 0x000fe20008410000 */
[----:B------:R-:W-:Y:S01]  /*5bf0*/  F2F.F16.F32 R105, R105 ;  /* 0x0000006900697304 */ /* 0x000fe20000200800 */
[----:B----4-:R-:W-:Y:S01]  /*5c00*/  SHF.L.U32 R109, R104, 0x10, RZ ;  /* 0x00000010686d7819 */ /* 0x010fe200000006ff */
[----:B------:R-:W-:Y:S01]  /*5c10*/  @P4 FMUL.FTZ R106, R60, R61 ;  /* 0x0000003d3c6a4220 */ /* 0x000fe20000410000 */
[----:B------:R-:W-:Y:S01]  /*5c20*/  @P5 FMUL.FTZ R111, R50, UR12 ;  /* 0x0000000c326f5c20 */ /* 0x000fe20008410000 */
[----:B---3--:R-:W-:Y:S01]  /*5c30*/  @P5 FMUL.FTZ R108, R58, R59 ;  /* 0x0000003b3a6c5220 */ /* 0x008fe20000410000 */
[----:B------:R-:W1:Y:S03]  /*5c40*/  LDC.64 R60, c[0x0][0x478] ;  /* 0x00011e00ff3c7b82 */ /* 0x000e660000000a00 */
[----:B------:R3:W4:Y:S01]  /*5c50*/  F2F.F16.F32 R62, R106 ;  /* 0x0000006a003e7304 */ /* 0x0007220000200800 */
[----:B------:R-:W-:-:S04]  /*5c60*/  @P5 FMUL.FTZ R107, R63, R108 ;  /* 0x0000006c3f6b5220 */ /* 0x000fc80000410000 */
[----:B------:R-:W1:Y:S03]  /*5c70*/  LDC.64 R58, c[0x0][0x468] ;  /* 0x00011a00ff3a7b82 */ /* 0x000e660000000a00 */
[----:B------:R-:W1:Y:S01]  /*5c80*/  F2F.F16.F32 R107, R107 ;  /* 0x0000006b006b7304 */ /* 0x000e620000200800 */
[----:B---3--:R-:W-:-:S04]  /*5c90*/  @P4 FMUL.FTZ R106, R49, UR12 ;  /* 0x0000000c316a4c20 */ /* 0x008fc80008410000 */
[----:B0-----:R-:W-:Y:S01]  /*5ca0*/  @P4 FMUL.FTZ R91, R106, R91 ;  /* 0x0000005b6a5b4220 */ /* 0x001fe20000410000 */
[----:B------:R-:W0:Y:S01]  /*5cb0*/  @P5 LDC R104, c[0x0][0x408] ;  /* 0x00010200ff685b82 */ /* 0x000e220000000800 */
[----:B----4-:R-:W-:-:S04]  /*5cc0*/  IMAD.WIDE.U32 R62, R62, 0x10000, RZ ;  /* 0x000100003e3e7825 */ /* 0x010fc800078e00ff */
[----:B------:R-:W-:Y:S01]  /*5cd0*/  @P0 FMUL.FTZ R106, R48, UR12 ;  /* 0x0000000c306a0c20 */ /* 0x000fe20008410000 */
[----:B------:R-:W-:-:S03]  /*5ce0*/  LOP3.LUT R62, R62, R105, RZ, 0xfc, !PT ;  /* 0x000000693e3e7212 */ /* 0x000fc600078efcff */
[----:B------:R-:W-:Y:S01]  /*5cf0*/  @P0 FMUL.FTZ R106, R106, UR25 ;  /* 0x000000196a6a0c20 */ /* 0x000fe20008410000 */
[----:B-1----:R-:W-:Y:S01]  /*5d00*/  IMAD.WIDE.U32 R60, R65, 0x10, R60 ;  /* 0x00000010413c7825 */ /* 0x002fe200078e003c */
[----:B------:R-:W-:-:S03]  /*5d10*/  LOP3.LUT R63, R63, R109, R107, 0xfe, !PT ;  /* 0x0000006d3f3f7212 */ /* 0x000fc600078efe6b */
[----:B------:R-:W-:Y:S01]  /*5d20*/  HFMA2 R107, -RZ, RZ, 0, 0 ;  /* 0x00000000ff6b7431 */ /* 0x000fe200000001ff */
[----:B------:R-:W-:Y:S01]  /*5d30*/  CS2R R108, SRZ ;  /* 0x00000000006c7805 */ /* 0x000fe2000001ff00 */
[----:B------:R1:W-:Y:S01]  /*5d40*/  STG.E.128 desc[UR14][R60.64], R48 ;  /* 0x000000303c007986 */ /* 0x0003e2000c101d0e */
[----:B------:R-:W-:-:S05]  /*5d50*/  IMAD.WIDE.U32 R58, R65, 0x8, R58 ;  /* 0x00000008413a7825 */ /* 0x000fca00078e003a */
[----:B------:R1:W-:Y:S01]  /*5d60*/  STG.E.64 desc[UR14][R58.64], R62 ;  /* 0x0000003e3a007986 */ /* 0x0003e2000c101b0e */
[----:B0-----:R-:W-:Y:S01]  /*5d70*/  @P5 FMUL.FTZ R104, R111, R104 ;  /* 0x000000686f685220 */ /* 0x001fe20000410000 */
[----:B--2---:R-:W-:Y:S02]  /*5d80*/  @P0 MOV R105, R56 ;  /* 0x0000003800690202 */ /* 0x004fe40000000f00 */
[--C-:B------:R-:W-:Y:S02]  /*5d90*/  @P4 SHF.R.U64 R56, R56, 0x10, R57.reuse ;  /* 0x0000001038384819 */ /* 0x100fe40000001239 */
[----:B------:R-:W-:Y:S01]  /*5da0*/  @P5 MOV R65, R57 ;  /* 0x0000003900415202 */ /* 0x000fe20000000f00 */
[----:B------:R-:W-:Y:S01]  /*5db0*/  @P0 HADD2.F32 R105, -RZ, R105.H0_H0 ;  /* 0x20000069ff690230 */ /* 0x000fe20000004100 */
[----:B------:R-:W-:Y:S01]  /*5dc0*/  @P6 SHF.R.U32.HI R57, RZ, 0x10, R57 ;  /* 0x00000010ff396819 */ /* 0x000fe20000011639 */
[----:B------:R-:W-:Y:S02]  /*5dd0*/  @P4 HADD2.F32 R56, -RZ, R56.H0_H0 ;  /* 0x20000038ff384230 */ /* 0x000fe40000004100 */
[----:B------:R-:W-:-:S02]  /*5de0*/  @P5 HADD2.F32 R65, -RZ, R65.H0_H0 ;  /* 0x20000041ff415230 */ /* 0x000fc40000004100 */
[----:B------:R-:W-:Y:S01]  /*5df0*/  @P0 FMUL.FTZ R107, R105, R106 ;  /* 0x0000006a696b0220 */ /* 0x000fe20000410000 */
[----:B------:R-:W-:Y:S02]  /*5e00*/  @P6 HADD2.F32 R114, -RZ, R57.H0_H0 ;  /* 0x20000039ff726230 */ /* 0x000fe40000004100 */
[----:B------:R-:W-:Y:S01]  /*5e10*/  @P4 FMUL.FTZ R108, R56, R91 ;  /* 0x0000005b386c4220 */ /* 0x000fe20000410000 */
[----:B------:R-:W-:Y:S01]  /*5e20*/  @P5 FMUL.FTZ R109, R65, R104 ;  /* 0x00000068416d5220 */ /* 0x000fe20000410000 */
[----:B------:R-:W-:Y:S01]  /*5e30*/  FADD.FTZ R32, R32, R107 ;  /* 0x0000006b20207221 */ /* 0x000fe20000010000 */
[----:B------:R-:W-:Y:S01]  /*5e40*/  @P6 FMUL.FTZ R110, R103, R114 ;  /* 0x00000072676e6220 */ /* 0x000fe20000410000 */
[----:B------:R-:W-:Y:S01]  /*5e50*/  FADD.FTZ R33, R33, R108 ;  /* 0x0000006c21217221 */ /* 0x000fe20000010000 */
[----:B------:R-:W-:Y:S02]  /*5e60*/  FADD.FTZ R34, R34, R109 ;  /* 0x0000006d22227221 */ /* 0x000fe40000010000 */
[----:B-1----:R-:W-:-:S07]  /*5e70*/  FADD.FTZ R35, R35, R110 ;  /* 0x0000006e23237221 */ /* 0x002fce0000010000 */
.L_x_4455:
[----:B------:R-:W-:Y:S05]  /*5e80*/  BSYNC.RECONVERGENT B0 ;  /* 0x0000000000007941 */ /* 0x000fea0003800200 */
.L_x_4445:
[----:B------:R-:W-:Y:S02]  /*5e90*/  UIADD3 UR7, UPT, UPT, UR7, UR22, URZ ;  /* 0x0000001607077290 */ /* 0x000fe4000fffe0ff */
[----:B------:R-:W-:Y:S02]  /*5ea0*/  UPLOP3.LUT UP2, UPT, UPT, UPT, UP2, 0x40, 0x4 ;  /* 0x000000000004789c */ /* 0x000fe40003f4e820 */
[----:B------:R-:W-:-:S09]  /*5eb0*/  UISETP.GE.AND UP1, UPT, UR7, UR23, UPT ;  /* 0x000000170700728c */ /* 0x000fd2000bf26270 */
[----:B------:R-:W-:Y:S05]  /*5ec0*/  BRA.U !UP1, `(.L_x_4477) ;  /* 0xffffffa909307547 */ /* 0x000fea000b83ffff */
.L_x_4436:
        /* <DEDUP_REMOVED lines=16> */
.L_x_4479:
[----:B------:R-:W-:Y:S05]  /*5fd0*/  BSYNC.RECONVERGENT B0 ;  /* 0x0000000000007941 */ /* 0x000fea0003800200 */
.L_x_4478:
        /* <DEDUP_REMOVED lines=12> */
.L_x_4481:
[----:B------:R-:W-:Y:S05]  /*60a0*/  BSYNC.RECONVERGENT B0 ;  /* 0x0000000000007941 */ /* 0x000fea0003800200 */
.L_x_4480:
        /* <DEDUP_REMOVED lines=11> */
.L_x_4482:
        /* <DEDUP_REMOVED lines=10> */
.L_x_6786:


//--------------------- .text._ZN10layer_norm13ln_bwd_kernelINS_13Kernel_traitsI6__halfS2_fS2_fjLj1536ELj1ELj1ELj4ELj8ENS_18Kernel_traits_baseILj1536ES2_S2_fS2_fjLj128EEEEELb1ELb1ELb0ELb1EEEvNS_9BwdParamsE --------------------------
	.section	.text._ZN10layer_norm13ln_bwd_kernelINS_13Kernel_traitsI6__halfS2_fS2_fjLj1536ELj1ELj1ELj4ELj8ENS_18Kernel_traits_baseILj1536ES2_S2_fS2_fjLj128EEEEELb1ELb1ELb0ELb1EEEvNS_9BwdParamsE,"ax",@progbits
	.align	128
        .global         _ZN10layer_norm13ln_bwd_kernelINS_13Kernel_traitsI6__halfS2_fS2_fjLj1536ELj1ELj1ELj4ELj8ENS_18Kernel_traits_baseILj1536ES2_S2_fS2_fjLj128EEEEELb1ELb1ELb0ELb1EEEvNS_9BwdParamsE
        .type           _ZN10layer_norm13ln_bwd_kernelINS_13Kernel_traitsI6__halfS2_fS2_fjLj1536ELj1ELj1ELj4ELj8ENS_18Kernel_traits_baseILj1536ES2_S2_fS2_fjLj128EEEEELb1ELb1ELb0ELb1EEEvNS_9BwdParamsE,@function
        .size           _ZN10layer_norm13ln_bwd_kernelINS_13Kernel_traitsI6__halfS2_fS2_fjLj1536ELj1ELj1ELj4ELj8ENS_18Kernel_traits_baseILj1536ES2_S2_fS2_fjLj128EEEEELb1ELb1ELb0ELb1EEEvNS_9BwdParamsE,(.L_x_6787 - _ZN10layer_norm13ln_bwd_kernelINS_13Kernel_traitsI6__halfS2_fS2_fjLj1536ELj1ELj1ELj4ELj8ENS_18Kernel_traits_baseILj1536ES2_S2_fS2_fjLj128EEEEELb1ELb1ELb0ELb1EEEvNS_9BwdParamsE)
        .other          _ZN10layer_norm13ln_bwd_kernelINS_13Kernel_traitsI6__halfS2_fS2_fjLj1536ELj1ELj1ELj4ELj8ENS_18Kernel_traits_baseILj1536ES2_S2_fS2_fjLj128EEEEELb1ELb1ELb0ELb1EEEvNS_9BwdParamsE,@"STO_CUDA_ENTRY STV_DEFAULT"
_ZN10layer_norm13ln_bwd_kernelINS_13Kernel_traitsI6__halfS2_fS2_fjLj1536ELj1ELj1ELj4ELj8ENS_18Kernel_traits_baseILj1536ES2_S2_fS2_fjLj128EEEEELb1ELb1ELb0ELb1EEEvNS_9BwdParamsE:
.text._ZN10layer_norm13ln_bwd_kernelINS_13Kernel_traitsI6__halfS2_fS2_fjLj1536ELj1ELj1ELj4ELj8ENS_18Kernel_traits_baseILj1536ES2_S2_fS2_fjLj128EEEEELb1ELb1ELb0ELb1EEEvNS_9BwdParamsE:
        /* <DEDUP_REMOVED lines=45> */
[----:B------:R-:W-:Y:S02]  /*02d0*/  CS2R R8, SRZ ;  /* 0x0000000000087805 */ /* 0x000fe4000001ff00 */
[----:B------:R-:W-:Y:S01]  /*02e0*/  CS2R R6, SRZ ;  /* 0x0000000000067805 */ /* 0x000fe2000001ff00 */
[----:B------:R-:W0:Y:S01]  /*02f0*/  LDCU UR26, c[0x0][0x408] ;  /* 0x00008100ff1a77ac */ /* 0x000e220008000800 */
[----:B--2---:R-:W2:Y:S01]  /*0300*/  LDG.E.64 R60, desc[UR16][R4.64+0x800] ;  /* 0x00080010043c7981 */ /* 0x004ea2000c1e1b00 */
[----:B---3--:R-:W-:-:S03]  /*0310*/  IMAD.WIDE.U32 R2, R26, 0x8, R2 ;  /* 0x000000081a027825 */ /* 0x008fc600078e0002 */
[----:B------:R-:W3:Y:S01]  /*0320*/  LDG.E.64 R58, desc[UR16][R4.64+0x400] ;  /* 0x00040010043a7981 */ /* 0x000ee2000c1e1b00 */
[----:B------:R-:W4:Y:S03]  /*0330*/  LDCU UR20, c[0x0][0x388] ;  /* 0x00007100ff1477ac */ /* 0x000f260008000800 */
[----:B------:R-:W5:Y:S01]  /*0340*/  LDG.E.64 R72, desc[UR16][R2.64+0x800] ;  /* 0x0008001002487981 */ /* 0x000f62000c1e1b00 */
[----:B------:R-:W0:Y:S03]  /*0350*/  LDCU.U8 UR7, c[0x0][0x410] ;  /* 0x00008200ff0777ac */ /* 0x000e260008000000 */
[----:B------:R-:W4:Y:S01]  /*0360*/  LDG.E.64 R70, desc[UR16][R2.64+0x400] ;  /* 0x0004001002467981 */ /* 0x000f22000c1e1b00 */
[----:B------:R-:W0:Y:S03]  /*0370*/  LDCU UR21, c[0x0][0x400] ;  /* 0x00008000ff1577ac */ /* 0x000e260008000800 */
[----:B------:R0:W4:Y:S01]  /*0380*/  LDG.E.64 R68, desc[UR16][R2.64] ;  /* 0x0000001002447981 */ /* 0x000122000c1e1b00 */
[----:B------:R-:W2:Y:S03]  /*0390*/  LDCU.64 UR22, c[0x0][0x478] ;  /* 0x00008f00ff1677ac */ /* 0x000ea60008000a00 */
[----:B------:R4:W4:Y:S01]  /*03a0*/  LDG.E.64 R56, desc[UR16][R4.64] ;  /* 0x0000001004387981 */ /* 0x000922000c1e1b00 */
[----:B-1----:R-:W-:Y:S01]  /*03b0*/  UISETP.NE.U32.AND UP0, UPT, UR4, URZ, UPT ;  /* 0x000000ff0400728c */ /* 0x002fe2000bf05070 */
[----:B------:R-:W1:Y:S01]  /*03c0*/  LDCU.128 UR8, c[0x0][0x3c0] ;  /* 0x00007800ff0877ac */ /* 0x000e620008000c00 */
[----:B0-----:R-:W-:-:S02]  /*03d0*/  CS2R R2, SRZ ;  /* 0x0000000000027805 */ /* 0x001fc4000001ff00 */
[----:B------:R-:W-:Y:S01]  /*03e0*/  UISETP.NE.AND.EX UP0, UPT, UR5, URZ, UPT, UP0 ;  /* 0x000000ff0500728c */ /* 0x000fe2000bf05300 */
[----:B------:R-:W0:Y:S01]  /*03f0*/  LDCU.64 UR18, c[0x0][0x438] ;  /* 0x00008700ff1277ac */ /* 0x000e220008000a00 */
[----:B------:R-:W0:Y:S01]  /*0400*/  LDCU.64 UR24, c[0x0][0x380] ;  /* 0x00007000ff1877ac */ /* 0x000e220008000a00 */
[--C-:B--2---:R-:W-:Y:S02]  /*0410*/  SHF.R.U64 R122, R60, 0x10, R61.reuse ;  /* 0x000000103c7a7819 */ /* 0x104fe4000000123d */
[----:B------:R-:W-:Y:S02]  /*0420*/  SHF.R.U32.HI R0, RZ, 0x10, R61 ;  /* 0x00000010ff007819 */ /* 0x000fe4000001163d */
[----:B---3--:R-:W-:Y:S01]  /*0430*/  SHF.R.U64 R123, R58, 0x10, R59 ;  /* 0x000000103a7b7819 */ /* 0x008fe2000000123b */
[----:B-----5:R-:W-:Y:S01]  /*0440*/  HADD2.F32 R81, -RZ, R72.H0_H0 ;  /* 0x20000048ff517230 */ /* 0x020fe20000004100 */
[----:B------:R-:W-:Y:S01]  /*0450*/  SHF.R.U64 R74, R72, 0x10, R73 ;  /* 0x00000010484a7819 */ /* 0x000fe20000001249 */
[----:B------:R-:W-:-:S02]  /*0460*/  HADD2.F32 R80, -RZ, R73.H0_H0 ;  /* 0x20000049ff507230 */ /* 0x000fc40000004100 */
[----:B----4-:R-:W-:Y:S01]  /*0470*/  HADD2.F32 R79, -RZ, R70.H0_H0 ;  /* 0x20000046ff4f7230 */ /* 0x010fe20000004100 */
[----:B------:R-:W-:Y:S01]  /*0480*/  SHF.R.U64 R72, R70, 0x10, R71 ;  /* 0x0000001046487819 */ /* 0x000fe20000001247 */
[----:B------:R-:W-:Y:S01]  /*0490*/  HADD2.F32 R78, -RZ, R71.H0_H0 ;  /* 0x20000047ff4e7230 */ /* 0x000fe20000004100 */
[----:B------:R-:W-:Y:S01]  /*04a0*/  PRMT R122, R122, 0x5410, R0 ;  /* 0x000054107a7a7816 */ /* 0x000fe20000000000 */
[----:B------:R-:W-:Y:S01]  /*04b0*/  HADD2.F32 R76, -RZ, R69.H0_H0 ;  /* 0x20000045ff4c7230 */ /* 0x000fe20000004100 */
[----:B------:R-:W-:Y:S02]  /*04c0*/  SHF.R.U64 R70, R68, 0x10, R69 ;  /* 0x0000001044467819 */ /* 0x000fe40000001245 */
[----:B------:R-:W-:Y:S02]  /*04d0*/  SHF.R.U32.HI R4, RZ, 0x10, R59 ;  /* 0x00000010ff047819 */ /* 0x000fe4000001163b */
[----:B------:R-:W-:Y:S02]  /*04e0*/  SHF.R.U32.HI R73, RZ, 0x10, R73 ;  /* 0x00000010ff497819 */ /* 0x000fe40000011649 */
[----:B------:R-:W-:-:S02]  /*04f0*/  SHF.R.U32.HI R71, RZ, 0x10, R71 ;  /* 0x00000010ff477819 */ /* 0x000fc40000011647 */
[----:B------:R-:W-:Y:S02]  /*0500*/  SHF.R.U32.HI R69, RZ, 0x10, R69 ;  /* 0x00000010ff457819 */ /* 0x000fe40000011645 */
[--C-:B------:R-:W-:Y:S02]  /*0510*/  SHF.R.U64 R124, R56, 0x10, R57.reuse ;  /* 0x00000010387c7819 */ /* 0x100fe40000001239 */
[----:B------:R-:W-:Y:S01]  /*0520*/  SHF.R.U32.HI R0, RZ, 0x10, R57 ;  /* 0x00000010ff007819 */ /* 0x000fe20000011639 */
[----:B------:R-:W-:Y:S01]  /*0530*/  HADD2.F32 R77, -RZ, R68.H0_H0 ;  /* 0x20000044ff4d7230 */ /* 0x000fe20000004100 */
[----:B------:R-:W-:Y:S02]  /*0540*/  PRMT R123, R123, 0x5410, R4 ;  /* 0x000054107b7b7816 */ /* 0x000fe40000000004 */
[----:B------:R-:W-:Y:S02]  /*0550*/  CS2R R4, SRZ ;  /* 0x0000000000047805 */ /* 0x000fe4000001ff00 */
[----:B------:R-:W-:Y:S01]  /*0560*/  PRMT R124, R124, 0x5410, R0 ;  /* 0x000054107c7c7816 */ /* 0x000fe20000000000 */
[----:B------:R-:W-:-:S02]  /*0570*/  HADD2.F32 R74, -RZ, R74.H0_H0 ;  /* 0x2000004aff4a7230 */ /* 0x000fc40000004100 */
[----:B------:R-:W-:Y:S02]  /*0580*/  HADD2.F32 R73, -RZ, R73.H0_H0 ;  /* 0x20000049ff497230 */ /* 0x000fe40000004100 */
[----:B------:R-:W-:Y:S02]  /*0590*/  HADD2.F32 R72, -RZ, R72.H0_H0 ;  /* 0x20000048ff487230 */ /* 0x000fe40000004100 */
[----:B------:R-:W-:Y:S02]  /*05a0*/  HADD2.F32 R71, -RZ, R71.H0_H0 ;  /* 0x20000047ff477230 */ /* 0x000fe40000004100 */
[----:B------:R-:W-:Y:S02]  /*05b0*/  HADD2.F32 R70, -RZ, R70.H0_H0 ;  /* 0x20000046ff467230 */ /* 0x000fe40000004100 */
[----:B01----:R-:W-:-:S07]  /*05c0*/  HADD2.F32 R69, -RZ, R69.H0_H0 ;  /* 0x20000045ff457230 */ /* 0x003fce0000004100 */
.L_x_4488:
        /* <DEDUP_REMOVED lines=11> */
[----:B------:R2:W3:Y:S01]  /*0680*/  LDG.E R94, desc[UR16][R84.64] ;  /* 0x00000010545e7981 */ /* 0x0004e2000c1e1900 */
[----:B------:R-:W-:Y:S02]  /*0690*/  MOV R43, UR15 ;  /* 0x0000000f002b7c02 */ /* 0x000fe40008000f00 */
[----:B------:R-:W-:Y:S01]  /*06a0*/  LEA.HI.SX32 R83, R83, R26, 0x1e ;  /* 0x0000001a53537211 */ /* 0x000fe200078ff2ff */
[----:B------:R-:W4:Y:S01]  /*06b0*/  S2R R88, SR_CgaCtaId ;  /* 0x0000000000587919 */ /* 0x000f220000008800 */
[----:B------:R-:W-:Y:S01]  /*06c0*/  PLOP3.LUT P0, PT, PT, PT, PT, 0x80, 0x8 ;  /* 0x000000000008781c */ /* 0x000fe20003f0f070 */
[----:B------:R-:W4:Y:S02]  /*06d0*/  @UP0 LDCU.64 UR4, c[0x0][0x3e0] ;  /* 0x00007c00ff0407ac */ /* 0x000f240008000a00 */
[C---:B0-----:R-:W-:Y:S01]  /*06e0*/  IMAD.WIDE.U32 R40, R83.reuse, 0x10, R48 ;  /* 0x0000001053287825 */ /* 0x041fe200078e0030 */
[----:B------:R-:W3:Y:S03]  /*06f0*/  LDG.E R0, desc[UR16][R42.64] ;  /* 0x000000102a007981 */ /* 0x000ee6000c1e1900 */
[----:B-1----:R-:W-:-:S02]  /*0700*/  IMAD.WIDE.U32 R90, R83, 0x8, R50 ;  /* 0x00000008535a7825 */ /* 0x002fc400078e0032 */
[----:B------:R-:W3:Y:S01]  /*0710*/  LDG.E.128 R40, desc[UR16][R40.64] ;  /* 0x0000001028287981 */ /* 0x000ee2000c1e1d00 */
[----:B------:R-:W-:-:S03]  /*0720*/  IADD3 R82, PT, PT, R83, 0x80, RZ ;  /* 0x0000008053527810 */ /* 0x000fc60007ffe0ff */
[----:B------:R-:W3:Y:S01]  /*0730*/  LDG.E.64 R90, desc[UR16][R90.64] ;  /* 0x000000105a5a7981 */ /* 0x000ee2000c1e1b00 */
[----:B------:R-:W-:Y:S01]  /*0740*/  IADD3 R68, PT, PT, R83, 0x100, RZ ;  /* 0x0000010053447810 */ /* 0x000fe20007ffe0ff */
[----:B------:R-:W-:-:S04]  /*0750*/  IMAD.WIDE.U32 R44, R82, 0x10, R48 ;  /* 0x00000010522c7825 */ /* 0x000fc800078e0030 */
[----:B------:R-:W-:Y:S02]  /*0760*/  IMAD.WIDE.U32 R86, R82, 0x8, R50 ;  /* 0x0000000852567825 */ /* 0x000fe400078e0032 */
[----:B------:R-:W3:Y:S02]  /*0770*/  LDG.E.128 R44, desc[UR16][R44.64] ;  /* 0x000000102c2c7981 */ /* 0x000ee4000c1e1d00 */
[C---:B------:R-:W-:Y:S02]  /*0780*/  IMAD.WIDE.U32 R48, R68.reuse, 0x10, R48 ;  /* 0x0000001044307825 */ /* 0x040fe400078e0030 */
[----:B------:R-:W3:Y:S02]  /*0790*/  LDG.E.64 R86, desc[UR16][R86.64] ;  /* 0x0000001056567981 */ /* 0x000ee4000c1e1b00 */
[----:B--2---:R-:W-:Y:S02]  /*07a0*/  IMAD.WIDE.U32 R84, R68, 0x8, R50 ;  /* 0x0000000844547825 */ /* 0x004fe400078e0032 */
[----:B------:R-:W2:Y:S04]  /*07b0*/  LDG.E.128 R48, desc[UR16][R48.64] ;  /* 0x0000001030307981 */ /* 0x000ea8000c1e1d00 */
[----:B------:R-:W2:Y:S01]  /*07c0*/  LDG.E.64 R84, desc[UR16][R84.64] ;  /* 0x0000001054547981 */ /* 0x000ea2000c1e1b00 */
[----:B------:R-:W0:Y:S01]  /*07d0*/  S2R R26, SR_TID.X ;  /* 0x00000000001a7919 */ /* 0x000e220000002100 */
[----:B------:R-:W-:-:S04]  /*07e0*/  MOV R101, 0x400 ;  /* 0x0000040000657802 */ /* 0x000fc80000000f00 */
[----:B----4-:R-:W-:-:S04]  /*07f0*/  LEA R101, R88, R101, 0x18 ;  /* 0x0000006558657211 */ /* 0x010fc800078ec0ff */
[----:B------:R-:W-:Y:S02]  /*0800*/  IADD3 R99, PT, PT, R101, 0x1820, RZ ;  /* 0x0000182065637810 */ /* 0x000fe40007ffe0ff */
[----:B0-----:R-:W-:-:S13]  /*0810*/  LOP3.LUT P2, RZ, R26, 0x1f, RZ, 0xc0, !PT ;  /* 0x0000001f1aff7812 */ /* 0x001fda000784c0ff */
[----:B------:R-:W-:Y:S02]  /*0820*/  @!P2 PLOP3.LUT P0, PT, P1, PT, PT, 0x80, 0x8 ;  /* 0x000000000008a81c */ /* 0x000fe40000f0f070 */
[----:B------:R-:W-:Y:S02]  /*0830*/  @!P2 MOV R92, R99 ;  /* 0x00000063005ca202 */ /* 0x000fe40000000f00 */
[----:B------:R-:W-:-:S09]  /*0840*/  @!P2 SHF.R.U32.HI R93, RZ, 0x2, R26 ;  /* 0x00000002ff5da819 */ /* 0x000fd2000001161a */
[----:B------:R-:W-:Y:S02]  /*0850*/  @!P0 IADD3 R92, PT, PT, R101, 0x1800, RZ ;  /* 0x00001800655c8810 */ /* 0x000fe40007ffe0ff */
[----:B------:R-:W-:-:S04]  /*0860*/  ISETP.NE.U32.AND P0, PT, RZ, UR18, PT ;  /* 0x00000012ff007c0c */ /* 0x000fc8000bf05070 */
[----:B------:R-:W-:Y:S02]  /*0870*/  ISETP.NE.AND.EX P0, PT, RZ, UR19, PT, P0 ;  /* 0x00000013ff007c0c */ /* 0x000fe4000bf05300 */
[----:B------:R-:W-:Y:S02]  /*0880*/  PLOP3.LUT P4, PT, PT, PT, UP0, 0x80, 0x8 ;  /* 0x000000000008781c */ /* 0x000fe40003f8f008 */
[----:B------:R-:W-:Y:S01]  /*0890*/  ISETP.NE.AND P3, PT, RZ, UR7, PT ;  /* 0x00000007ff007c0c */ /* 0x000fe2000bf65270 */
[----:B------:R-:W-:Y:S01]  /*08a0*/  @UP0 UIMAD.WIDE UR4, UR6, 0x2, UR4 ;  /* 0x00000002060408a5 */ /* 0x000fe2000f8e0204 */
[----:B------:R-:W-:-:S05]  /*08b0*/  @!P2 LOP3.LUT R103, R93, 0x18, RZ, 0xc0, !PT ;  /* 0x000000185d67a812 */ /* 0x000fca00078ec0ff */
[----:B------:R-:W-:Y:S02]  /*08c0*/  MOV R88, UR4 ;  /* 0x0000000400587c02 */ /* 0x000fe40008000f00 */
[----:B------:R-:W-:Y:S02]  /*08d0*/  MOV R89, UR5 ;  /* 0x0000000500597c02 */ /* 0x000fe40008000f00 */
[----:B------:R-:W-:-:S03]  /*08e0*/  @!P2 MOV R96, R92 ;  /* 0x0000005c0060a202 */ /* 0x000fc60000000f00 */
[----:B------:R0:W4:Y:S02]  /*08f0*/  @P4 LDG.E.U16 R92, desc[UR16][R88.64] ;  /* 0x00000010585c4981 */ /* 0x000124000c1e1500 */
[----:B0-----:R-:W0:Y:S01]  /*0900*/  LDC.64 R88, c[0x0][0x3b0] ;  /* 0x0000ec00ff587b82 */ /* 0x001e220000000a00 */
[----:B------:R-:W-:Y:S02]  /*0910*/  @!P2 IADD3 R103, PT, PT, R103, R96, RZ ;  /* 0x000000606767a210 */ /* 0x000fe40007ffe0ff */
[----:B---3--:R-:W-:-:S05]  /*0920*/  FSEL R93, R94, RZ, !P3 ;  /* 0x000000ff5e5d7208 */ /* 0x008fca0005800000 */
[C---:B------:R-:W-:Y:S01]  /*0930*/  FADD.FTZ R111, -R93.reuse, R42 ;  /* 0x0000002a5d6f7221 */ /* 0x040fe20000010100 */
[----:B------:R-:W-:Y:S02]  /*0940*/  FADD.FTZ R104, -R93, R43 ;  /* 0x0000002b5d687221 */ /* 0x000fe40000010100 */
[----:B------:R-:W1:Y:S01]  /*0950*/  @P0 LDC.64 R42, c[0x0][0x438] ;  /* 0x00010e00ff2a0b82 */ /* 0x000e620000000a00 */
[----:B------:R-:W-:Y:S02]  /*0960*/  MOV R105, R90 ;  /* 0x0000005a00697202 */ /* 0x000fe40000000f00 */
[----:B------:R-:W-:-:S03]  /*0970*/  SHF.R.U64 R114, R90, 0x10, R91 ;  /* 0x000000105a727819 */ /* 0x000fc6000000125b */
[----:B------:R-:W-:Y:S01]  /*0980*/  HADD2.F32 R105, -RZ, R105.H0_H0 ;  /* 0x20000069ff697230 */ /* 0x000fe20000004100 */
[----:B------:R-:W-:Y:S01]  /*0990*/  R2UR UR12, R0 ;  /* 0x00000000000c72ca */ /* 0x000fe200000e0000 */
[C---:B------:R-:W-:Y:S01]  /*09a0*/  FADD.FTZ R0, -R93.reuse, R40 ;  /* 0x000000285d007221 */ /* 0x040fe20000010100 */
[----:B------:R-:W-:Y:S01]  /*09b0*/  FADD.FTZ R110, -R93, R41 ;  /* 0x000000295d6e7221 */ /* 0x000fe20000010100 */
[----:B------:R-:W-:Y:S01]  /*09c0*/  MOV R117, R91 ;  /* 0x0000005b00757202 */ /* 0x000fe20000000f00 */
[----:B------:R-:W3:Y:S01]  /*09d0*/  @P0 LDC.64 R40, c[0x0][0x438] ;  /* 0x00010e00ff280b82 */ /* 0x000ee20000000a00 */
[----:B------:R-:W-:Y:S02]  /*09e0*/  HADD2.F32 R114, -RZ, R114.H0_H0 ;  /* 0x20000072ff727230 */ /* 0x000fe40000004100 */
[----:B------:R-:W-:Y:S01]  /*09f0*/  FMUL.FTZ R108, R77, R105 ;  /* 0x000000694d6c7220 */ /* 0x000fe20000410000 */
[----:B------:R-:W-:Y:S01]  /*0a00*/  SHF.R.U32.HI R106, RZ, 0x10, R91 ;  /* 0x00000010ff6a7819 */ /* 0x000fe2000001165b */
[----:B------:R-:W-:Y:S01]  /*0a10*/  HADD2.F32 R117, -RZ, R117.H0_H0 ;  /* 0x20000075ff757230 */ /* 0x000fe20000004100 */
[----:B------:R-:W-:-:S02]  /*0a20*/  MOV R118, R86 ;  /* 0x0000005600767202 */ /* 0x000fc40000000f00 */
[--C-:B------:R-:W-:Y:S01]  /*0a30*/  SHF.R.U64 R121, R86, 0x10, R87.reuse ;  /* 0x0000001056797819 */ /* 0x100fe20000001257 */
[----:B--2---:R-:W-:Y:S01]  /*0a40*/  FADD.FTZ R86, -R93, R48 ;  /* 0x000000305d567221 */ /* 0x004fe20000010100 */
[----:B------:R-:W-:Y:S01]  /*0a50*/  FMUL.FTZ R109, R70, R114 ;  /* 0x00000072466d7220 */ /* 0x000fe20000410000 */
[----:B------:R-:W-:Y:S01]  /*0a60*/  FADD.FTZ R48, RZ, R108 ;  /* 0x0000006cff307221 */ /* 0x000fe20000010000 */
[----:B------:R-:W-:Y:S01]  /*0a70*/  MOV R120, R87 ;  /* 0x0000005700787202 */ /* 0x000fe20000000f00 */
[----:B------:R-:W-:Y:S01]  /*0a80*/  HADD2.F32 R106, -RZ, R106.H0_H0 ;  /* 0x2000006aff6a7230 */ /* 0x000fe20000004100 */
[----:B------:R-:W-:Y:S01]  /*0a90*/  SHF.R.U32.HI R119, RZ, 0x10, R87 ;  /* 0x00000010ff777819 */ /* 0x000fe20000011657 */
[----:B------:R-:W-:Y:S01]  /*0aa0*/  FMUL.FTZ R102, R76, R117 ;  /* 0x000000754c667220 */ /* 0x000fe20000410000 */
[----:B------:R-:W-:Y:S01]  /*0ab0*/  FADD.FTZ R87, R109, R48 ;  /* 0x000000306d577221 */ /* 0x000fe20000010000 */
[----:B-1----:R-:W-:-:S04]  /*0ac0*/  @P0 IMAD.WIDE.U32 R42, R83, 0x10, R42 ;  /* 0x00000010532a0825 */ /* 0x002fc800078e002a */
[----:B------:R-:W-:Y:S01]  /*0ad0*/  FMUL.FTZ R100, R69, R106 ;  /* 0x0000006a45647220 */ /* 0x000fe20000410000 */
[----:B------:R-:W-:Y:S01]  /*0ae0*/  FADD.FTZ R87, R102, R87 ;  /* 0x0000005766577221 */ /* 0x000fe20000010000 */
[----:B------:R-:W-:Y:S01]  /*0af0*/  HADD2.F32 R118, -RZ, R118.H0_H0 ;  /* 0x20000076ff767230 */ /* 0x000fe20000004100 */
[----:B------:R1:W5:Y:S01]  /*0b00*/  @P0 LDG.E.128 R32, desc[UR16][R42.64] ;  /* 0x000000102a200981 */ /* 0x000362000c1e1d00 */
[----:B0-----:R-:W-:-:S04]  /*0b10*/  IMAD.WIDE.U32 R94, R83, 0x4, R88 ;  /* 0x00000004535e7825 */ /* 0x001fc800078e0058 */
[----:B------:R-:W-:Y:S01]  /*0b20*/  FMUL.FTZ R97, R79, R118 ;  /* 0x000000764f617220 */ /* 0x000fe20000410000 */
[----:B------:R-:W-:Y:S01]  /*0b30*/  HADD2.F32 R121, -RZ, R121.H0_H0 ;  /* 0x20000079ff797230 */ /* 0x000fe20000004100 */
[----:B------:R0:W5:Y:S01]  /*0b40*/  LDG.E R107, desc[UR16][R94.64] ;  /* 0x000000105e6b7981 */ /* 0x000162000c1e1900 */
[----:B------:R-:W-:-:S04]  /*0b50*/  IMAD.WIDE.U32 R90, R82, 0x4, R88 ;  /* 0x00000004525a7825 */ /* 0x000fc800078e0058 */
[----:B-1----:R-:W-:Y:S01]  /*0b60*/  FADD.FTZ R42, R100, R87 ;  /* 0x00000057642a7221 */ /* 0x002fe20000010000 */
[----:B------:R-:W-:Y:S01]  /*0b70*/  IMAD.WIDE.U32 R88, R68, 0x4, R88 ;  /* 0x0000000444587825 */ /* 0x000fe200078e0058 */
[--C-:B------:R-:W-:Y:S02]  /*0b80*/  SHF.R.U64 R115, R84, 0x10, R85.reuse ;  /* 0x0000001054737819 */ /* 0x100fe40000001255 */
[----:B------:R-:W-:Y:S01]  /*0b90*/  MOV R113, R85 ;  /* 0x0000005500717202 */ /* 0x000fe20000000f00 */
[----:B------:R-:W-:Y:S02]  /*0ba0*/  HADD2.F32 R120, -RZ, R120.H0_H0 ;  /* 0x20000078ff787230 */ /* 0x000fe40000004100 */
[----:B0-----:R-:W-:Y:S01]  /*0bb0*/  FMUL.FTZ R95, R72, R121 ;  /* 0x00000079485f7220 */ /* 0x001fe20000410000 */
[----:B------:R-:W-:Y:S01]  /*0bc0*/  FADD.FTZ R42, R97, R42 ;  /* 0x0000002a612a7221 */ /* 0x000fe20000010000 */
[----:B------:R-:W-:Y:S01]  /*0bd0*/  SHF.R.U32.HI R112, RZ, 0x10, R85 ;  /* 0x00000010ff707819 */ /* 0x000fe20000011655 */
[----:B------:R-:W-:Y:S01]  /*0be0*/  FADD.FTZ R85, -R93, R49 ;  /* 0x000000315d557221 */ /* 0x000fe20000010100 */
[----:B------:R-:W-:Y:S01]  /*0bf0*/  MOV R116, R84 ;  /* 0x0000005400747202 */ /* 0x000fe20000000f00 */
[----:B------:R0:W5:Y:S01]  /*0c00*/  LDG.E R49, desc[UR16][R88.64] ;  /* 0x0000001058317981 */ /* 0x000162000c1e1900 */
[----:B---3--:R-:W-:-:S04]  /*0c10*/  @P0 IMAD.WIDE.U32 R40, R82, 0x10, R40 ;  /* 0x0000001052280825 */ /* 0x008fc800078e0028 */
[----:B------:R-:W-:Y:S01]  /*0c20*/  FADD.FTZ R42, R42, R95 ;  /* 0x0000005f2a2a7221 */ /* 0x000fe20000010000 */
[----:B------:R-:W-:Y:S01]  /*0c30*/  FMUL.FTZ R0, R0, UR12 ;  /* 0x0000000c00007c20 */ /* 0x000fe20008410000 */
[----:B------:R1:W5:Y:S01]  /*0c40*/  LDG.E R98, desc[UR16][R90.64] ;  /* 0x000000105a627981 */ /* 0x000362000c1e1900 */
[----:B------:R-:W-:Y:S02]  /*0c50*/  HADD2.F32 R119, -RZ, R119.H0_H0 ;  /* 0x20000077ff777230 */ /* 0x000fe40000004100 */
[----:B------:R-:W-:Y:S01]  /*0c60*/  HADD2.F32 R116, -RZ, R116.H0_H0 ;  /* 0x20000074ff747230 */ /* 0x000fe20000004100 */
[----:B------:R2:W5:Y:S01]  /*0c70*/  @P0 LDG.E.128 R36, desc[UR16][R40.64] ;  /* 0x0000001028240981 */ /* 0x000562000c1e1d00 */
[----:B0-----:R-:W-:Y:S01]  /*0c80*/  FMUL.FTZ R89, R78, R120 ;  /* 0x000000784e597220 */ /* 0x001fe20000410000 */
[----:B------:R-:W-:-:S03]  /*0c90*/  FMUL.FTZ R110, R110, UR12 ;  /* 0x0000000c6e6e7c20 */ /* 0x000fc60008410000 */
[----:B------:R-:W-:Y:S01]  /*0ca0*/  FADD.FTZ R43, R42, R89 ;  /* 0x000000592a2b7221 */ /* 0x000fe20000010000 */
[----:B-1----:R-:W-:Y:S01]  /*0cb0*/  FMUL.FTZ R90, R71, R119 ;  /* 0x00000077475a7220 */ /* 0x002fe20000410000 */
[----:B------:R-:W-:Y:S02]  /*0cc0*/  HADD2.F32 R115, -RZ, R115.H0_H0 ;  /* 0x20000073ff737230 */ /* 0x000fe40000004100 */
[----:B--2---:R-:W-:Y:S01]  /*0cd0*/  FFMA.FTZ R41, R0, R108, RZ ;  /* 0x0000006c00297223 */ /* 0x004fe200000100ff */
[----:B------:R-:W-:Y:S01]  /*0ce0*/  FADD.FTZ R43, R43, R90 ;  /* 0x0000005a2b2b7221 */ /* 0x000fe20000010000 */
[----:B------:R-:W-:Y:S01]  /*0cf0*/  FMUL.FTZ R48, R81, R116 ;  /* 0x0000007451307220 */ /* 0x000fe20000410000 */
[----:B------:R-:W-:Y:S01]  /*0d00*/  FMUL.FTZ R111, R111, UR12 ;  /* 0x0000000c6f6f7c20 */ /* 0x000fe20008410000 */
[----:B------:R-:W-:Y:S01]  /*0d10*/  FFMA.FTZ R40, R110, R109, R41 ;  /* 0x0000006d6e287223 */ /* 0x000fe20000010029 */
[----:B------:R-:W-:Y:S02]  /*0d20*/  HADD2.F32 R113, -RZ, R113.H0_H0 ;  /* 0x20000071ff717230 */ /* 0x000fe40000004100 */
[----:B------:R-:W-:Y:S01]  /*0d30*/  FADD.FTZ R43, R43, R48 ;  /* 0x000000302b2b7221 */ /* 0x000fe20000010000 */
[----:B------:R-:W-:Y:S01]  /*0d40*/  FMUL.FTZ R88, R74, R115 ;  /* 0x000000734a587220 */ /* 0x000fe20000410000 */
[----:B------:R-:W-:Y:S01]  /*0d50*/  FADD.FTZ R44, -R93, R44 ;  /* 0x0000002c5d2c7221 */ /* 0x000fe20000010100 */
[----:B------:R-:W-:Y:S01]  /*0d60*/  FMUL.FTZ R104, R104, UR12 ;  /* 0x0000000c68687c20 */ /* 0x000fe20008410000 */
[----:B------:R-:W-:Y:S01]  /*0d70*/  FFMA.FTZ R41, R111, R102, R40 ;  /* 0x000000666f297223 */ /* 0x000fe20000010028 */
[----:B------:R-:W-:-:S02]  /*0d80*/  HADD2.F32 R112, -RZ, R112.H0_H0 ;  /* 0x20000070ff707230 */ /* 0x000fc40000004100 */
[----:B------:R-:W-:Y:S01]  /*0d90*/  FADD.FTZ R40, R43, R88 ;  /* 0x000000582b287221 */ /* 0x000fe20000010000 */
[----:B------:R-:W-:Y:S01]  /*0da0*/  FMUL.FTZ R87, R80, R113 ;  /* 0x0000007150577220 */ /* 0x000fe20000410000 */
[C---:B------:R-:W-:Y:S01]  /*0db0*/  FADD.FTZ R45, -R93.reuse, R45 ;  /* 0x0000002d5d2d7221 */ /* 0x040fe20000010100 */
[----:B------:R-:W-:Y:S01]  /*0dc0*/  FMUL.FTZ R96, R44, UR12 ;  /* 0x0000000c2c607c20 */ /* 0x000fe20008410000 */
[----:B------:R-:W-:Y:S01]  /*0dd0*/  FFMA.FTZ R41, R104, R100, R41 ;  /* 0x0000006468297223 */ /* 0x000fe20000010029 */
[----:B------:R-:W-:Y:S01]  /*0de0*/  FADD.FTZ R84, -R93, R50 ;  /* 0x000000325d547221 */ /* 0x000fe20000010100 */
[----:B------:R-:W-:Y:S01]  /*0df0*/  FADD.FTZ R43, R40, R87 ;  /* 0x00000057282b7221 */ /* 0x000fe20000010000 */
[----:B------:R-:W-:Y:S01]  /*0e00*/  FMUL.FTZ R50, R73, R112 ;  /* 0x0000007049327220 */ /* 0x000fe20000410000 */
[----:B------:R-:W-:Y:S01]  /*0e10*/  FADD.FTZ R46, -R93, R46 ;  /* 0x0000002e5d2e7221 */ /* 0x000fe20000010100 */
[----:B------:R-:W-:Y:S01]  /*0e20*/  FMUL.FTZ R94, R45, UR12 ;  /* 0x0000000c2d5e7c20 */ /* 0x000fe20008410000 */
[----:B------:R-:W-:Y:S01]  /*0e30*/  FFMA.FTZ R41, R96, R97, R41 ;  /* 0x0000006160297223 */ /* 0x000fe20000010029 */
[----:B------:R-:W-:Y:S01]  /*0e40*/  FADD.FTZ R42, R43, R50 ;  /* 0x000000322b2a7221 */ /* 0x000fe20000010000 */
[C---:B------:R-:W-:Y:S01]  /*0e50*/  FADD.FTZ R47, -R93.reuse, R47 ;  /* 0x0000002f5d2f7221 */ /* 0x040fe20000010100 */
[----:B------:R-:W-:Y:S01]  /*0e60*/  FMUL.FTZ R91, R46, UR12 ;  /* 0x0000000c2e5b7c20 */ /* 0x000fe20008410000 */
[----:B------:R-:W-:Y:S01]  /*0e70*/  FFMA.FTZ R40, R94, R95, R41 ;  /* 0x0000005f5e287223 */ /* 0x000fe20000010029 */
[----:B------:R-:W-:Y:S01]  /*0e80*/  FADD.FTZ R51, -R93, R51 ;  /* 0x000000335d337221 */ /* 0x000fe20000010100 */
[----:B------:R-:W-:Y:S01]  /*0e90*/  FMUL.FTZ R93, R47, UR12 ;  /* 0x0000000c2f5d7c20 */ /* 0x000fe20008410000 */
[----:B------:R-:W0:Y:S01]  /*0ea0*/  SHFL.DOWN PT, R43, R42, 0x10, 0x1f ;  /* 0x0a001f002a2b7f89 */ /* 0x000e2200000e0000 */
[----:B------:R-:W-:Y:S01]  /*0eb0*/  FFMA.FTZ R40, R91, R89, R40 ;  /* 0x000000595b287223 */ /* 0x000fe20000010028 */
[----:B------:R-:W-:-:S03]  /*0ec0*/  FMUL.FTZ R86, R86, UR12 ;  /* 0x0000000c56567c20 */ /* 0x000fc60008410000 */
[----:B------:R-:W-:Y:S01]  /*0ed0*/  FFMA.FTZ R41, R93, R90, R40 ;  /* 0x0000005a5d297223 */ /* 0x000fe20000010028 */
[----:B------:R-:W-:-:S03]  /*0ee0*/  FMUL.FTZ R85, R85, UR12 ;  /* 0x0000000c55557c20 */ /* 0x000fc60008410000 */
[----:B------:R-:W-:Y:S01]  /*0ef0*/  FFMA.FTZ R40, R86, R48, R41 ;  /* 0x0000003056287223 */ /* 0x000fe20000010029 */
[----:B------:R-:W-:-:S03]  /*0f00*/  FMUL.FTZ R84, R84, UR12 ;  /* 0x0000000c54547c20 */ /* 0x000fc60008410000 */
[----:B------:R-:W-:Y:S01]  /*0f10*/  FFMA.FTZ R45, R85, R88, R40 ;  /* 0x00000058552d7223 */ /* 0x000fe20000010028 */
[----:B------:R-:W-:Y:S01]  /*0f20*/  FMUL.FTZ R51, R51, UR12 ;  /* 0x0000000c33337c20 */ /* 0x000fe20008410000 */
[----:B------:R-:W1:Y:S02]  /*0f30*/  @P0 LDC.64 R40, c[0x0][0x438] ;  /* 0x00010e00ff280b82 */ /* 0x000e640000000a00 */
[----:B------:R-:W-:-:S04]  /*0f40*/  FFMA.FTZ R44, R84, R87, R45 ;  /* 0x00000057542c7223 */ /* 0x000fc8000001002d */
[----:B------:R-:W-:Y:S01]  /*0f50*/  FFMA.FTZ R44, R51, R50, R44 ;  /* 0x00000032332c7223 */ /* 0x000fe2000001002c */
[----:B0-----:R-:W-:-:S04]  /*0f60*/  FADD.FTZ R43, R42, R43 ;  /* 0x0000002b2a2b7221 */ /* 0x001fc80000010000 */
[----:B------:R-:W0:Y:S04]  /*0f70*/  SHFL.DOWN PT, R42, R44, 0x10, 0x1f ;  /* 0x0a001f002c2a7f89 */ /* 0x000e2800000e0000 */
[----:B------:R-:W2:Y:S01]  /*0f80*/  SHFL.DOWN PT, R46, R43, 0x8, 0x1f ;  /* 0x09001f002b2e7f89 */ /* 0x000ea200000e0000 */
[----:B0-----:R-:W-:Y:S01]  /*0f90*/  FADD.FTZ R42, R44, R42 ;  /* 0x0000002a2c2a7221 */ /* 0x001fe20000010000 */
[----:B--2---:R-:W-:-:S04]  /*0fa0*/  FADD.FTZ R46, R43, R46 ;  /* 0x0000002e2b2e7221 */ /* 0x004fc80000010000 */
[----:B------:R-:W0:Y:S04]  /*0fb0*/  SHFL.DOWN PT, R45, R42, 0x8, 0x1f ;  /* 0x09001f002a2d7f89 */ /* 0x000e2800000e0000 */
[----:B------:R-:W2:Y:S01]  /*0fc0*/  SHFL.DOWN PT, R47, R46, 0x4, 0x1f ;  /* 0x08801f002e2f7f89 */ /* 0x000ea200000e0000 */
[----:B0-----:R-:W-:Y:S01]  /*0fd0*/  FADD.FTZ R45, R42, R45 ;  /* 0x0000002d2a2d7221 */ /* 0x001fe20000010000 */
[----:B--2---:R-:W-:-:S04]  /*0fe0*/  FADD.FTZ R125, R46, R47 ;  /* 0x0000002f2e7d7221 */ /* 0x004fc80000010000 */
[----:B------:R-:W0:Y:S01]  /*0ff0*/  SHFL.DOWN PT, R47, R45, 0x4, 0x1f ;  /* 0x08801f002d2f7f89 */ /* 0x000e2200000e0000 */
[----:B-1----:R-:W-:-:S03]  /*1000*/  @P0 IMAD.WIDE.U32 R40, R68, 0x10, R40 ;  /* 0x0000001044280825 */ /* 0x002fc600078e0028 */
[----:B------:R-:W1:Y:S04]  /*1010*/  SHFL.DOWN PT, R44, R125, 0x2, 0x1f ;  /* 0x08401f007d2c7f89 */ /* 0x000e6800000e0000 */
[----:B------:R2:W5:Y:S01]  /*1020*/  @P0 LDG.E.128 R28, desc[UR16][R40.64] ;  /* 0x00000010281c0981 */ /* 0x000562000c1e1d00 */
[----:B0-----:R-:W-:-:S05]  /*1030*/  FADD.FTZ R47, R45, R47 ;  /* 0x0000002f2d2f7221 */ /* 0x001fca0000010000 */
[----:B--2---:R-:W0:Y:S01]  /*1040*/  SHFL.DOWN PT, R40, R47, 0x2, 0x1f ;  /* 0x08401f002f287f89 */ /* 0x004e2200000e0000 */
[----:B-1----:R-:W-:-:S05]  /*1050*/  FADD.FTZ R44, R125, R44 ;  /* 0x0000002c7d2c7221 */ /* 0x002fca0000010000 */
[----:B------:R-:W1:Y:S01]  /*1060*/  SHFL.DOWN PT, R41, R44, 0x1, 0x1f ;  /* 0x08201f002c297f89 */ /* 0x000e6200000e0000 */
[----:B0-----:R-:W-:-:S05]  /*1070*/  FADD.FTZ R43, R47, R40 ;  /* 0x000000282f2b7221 */ /* 0x001fca0000010000 */
[----:B------:R-:W0:Y:S01]  /*1080*/  SHFL.DOWN PT, R42, R43, 0x1, 0x1f ;  /* 0x08201f002b2a7f89 */ /* 0x000e2200000e0000 */
[----:B-1----:R-:W-:Y:S01]  /*1090*/  FADD.FTZ R40, R44, R41 ;  /* 0x000000292c287221 */ /* 0x002fe20000010000 */
[----:B0-----:R-:W-:-:S05]  /*10a0*/  FADD.FTZ R41, R43, R42 ;  /* 0x0000002a2b297221 */ /* 0x001fca0000010000 */
[----:B------:R-:W-:Y:S01]  /*10b0*/  @!P2 STS.64 [R103], R40 ;  /* 0x000000286700a388 */ /* 0x000fe20000000a00 */
[C---:B------:R-:W-:Y:S01]  /*10c0*/  @!P1 IADD3 R99, PT, PT, R101.reuse, 0x1800, RZ ;  /* 0x0000180065639810 */ /* 0x040fe20007ffe0ff */
[----:B------:R-:W-:Y:S01]  /*10d0*/  BAR.SYNC.DEFER_BLOCKING 0x0 ;  /* 0x0000000000007b1d */ /* 0x000fe20000010000 */
[C---:B------:R-:W-:Y:S02]  /*10e0*/  IADD3 R45, PT, PT, R101.reuse, 0x1830, RZ ;  /* 0x00001830652d7810 */ /* 0x040fe40007ffe0ff */
[----:B------:R-:W-:-:S03]  /*10f0*/  @!P1 IADD3 R45, PT, PT, R101, 0x1810, RZ ;  /* 0x00001810652d9810 */ /* 0x000fc60007ffe0ff */
[----:B------:R-:W0:Y:S04]  /*1100*/  LDS.128 R40, [R99] ;  /* 0x0000000063287984 */ /* 0x000e280000000c00 */
[----:B------:R-:W1:Y:S01]  /*1110*/  LDS.128 R44, [R45] ;  /* 0x000000002d2c7984 */ /* 0x000e620000000c00 */
[----:B------:R-:W-:Y:S01]  /*1120*/  FFMA.FTZ R5, R104, R106, R5 ;  /* 0x0000006a68057223 */ /* 0x000fe20000010005 */
[----:B------:R-:W-:Y:S01]  /*1130*/  FADD.FTZ R17, R106, R17 ;  /* 0x000000116a117221 */ /* 0x000fe20000010000 */
[----:B----4-:R-:W-:Y:S01]  /*1140*/  @P4 HADD2.F32 R92, -RZ, R92.H0_H0 ;  /* 0x2000005cff5c4230 */ /* 0x010fe20000004100 */
[----:B------:R-:W-:-:S04]  /*1150*/  UISETP.NE.U32.AND UP1, UPT, UR18, URZ, UPT ;  /* 0x000000ff1200728c */ /* 0x000fc8000bf25070 */
[----:B------:R-:W-:Y:S01]  /*1160*/  UISETP.NE.AND.EX UP1, UPT, UR19, URZ, UPT, UP1 ;  /* 0x000000ff1300728c */ /* 0x000fe2000bf25310 */
[----:B------:R-:W-:Y:S01]  /*1170*/  @P4 R2UR UR5, R92 ;  /* 0x000000005c0542ca */ /* 0x000fe200000e0000 */
        /* <DEDUP_REMOVED lines=45> */
[C---:B------:R-:W-:Y:S01]  /*1450*/  LOP3.LUT P0, RZ, R107.reuse, 0xff, RZ, 0xc0, !PT ;  /* 0x000000ff6bff7812 */ /* 0x040fe2000780c0ff */
[----:B------:R-:W-:Y:S01]  /*1460*/  FFMA.FTZ R110, R110, UR13, R99 ;  /* 0x0000000d6e6e7c23 */ /* 0x000fe20008010063 */
[C---:B------:R-:W-:Y:S01]  /*1470*/  ISETP.GE.U32.AND P2, PT, R107.reuse, 0x1000000, PT ;  /* 0x010000006b00780c */ /* 0x040fe20003f46070 */
[----:B------:R-:W-:Y:S01]  /*1480*/  FADD.FTZ R44, R108, -R41 ;  /* 0x800000296c2c7221 */ /* 0x000fe20000010000 */
[----:B------:R-:W-:Y:S01]  /*1490*/  LOP3.LUT P6, RZ, R107, 0xff0000, RZ, 0xc0, !PT ;  /* 0x00ff00006bff7812 */ /* 0x000fe200078cc0ff */
[----:B------:R-:W-:Y:S01]  /*14a0*/  FADD.FTZ R45, R109, -R110 ;  /* 0x8000006e6d2d7221 */ /* 0x000fe20000010000 */
[----:B------:R-:W-:Y:S01]  /*14b0*/  FFMA.FTZ R43, R104, UR13, R99 ;  /* 0x0000000d682b7c23 */ /* 0x000fe20008010063 */
[----:B------:R-:W-:Y:S01]  /*14c0*/  FMUL.FTZ R44, R44, UR12 ;  /* 0x0000000c2c2c7c20 */ /* 0x000fe20008410000 */
[----:B------:R-:W-:-:S02]  /*14d0*/  HFMA2 R92, -RZ, RZ, 0, 0 ;  /* 0x00000000ff5c7431 */ /* 0x000fc400000001ff */
[----:B------:R-:W-:Y:S01]  /*14e0*/  FMUL.FTZ R45, R45, UR12 ;  /* 0x0000000c2d2d7c20 */ /* 0x000fe20008410000 */
[--C-:B------:R-:W-:Y:S01]  /*14f0*/  FFMA.FTZ R111, R111, UR13, R99.reuse ;  /* 0x0000000d6f6f7c23 */ /* 0x100fe20008010063 */
[----:B------:R-:W0:Y:S01]  /*1500*/  @P4 LDC R47, c[0x0][0x408] ;  /* 0x00010200ff2f4b82 */ /* 0x000e220000000800 */
[----:B------:R-:W-:Y:S02]  /*1510*/  @P4 HADD2.F32 R0, -RZ, R124.H0_H0 ;  /* 0x2000007cff004230 */ /* 0x000fe40000004100 */
[----:B------:R-:W-:Y:S01]  /*1520*/  @P4 FMUL.FTZ R46, R45, UR4 ;  /* 0x000000042d2e4c20 */ /* 0x000fe20008410000 */
[----:B------:R-:W-:Y:S01]  /*1530*/  @P0 FMUL.FTZ R101, R44, UR4 ;  /* 0x000000042c650c20 */ /* 0x000fe20008410000 */
[----:B------:R-:W-:Y:S02]  /*1540*/  CS2R R104, SRZ ;  /* 0x0000000000687805 */ /* 0x000fe4000001ff00 */
[----:B------:R-:W-:Y:S01]  /*1550*/  MOV R106, RZ ;  /* 0x000000ff006a7202 */ /* 0x000fe20000000f00 */
[----:B------:R-:W-:Y:S01]  /*1560*/  FFMA.FTZ R108, R96, UR13, R99 ;  /* 0x0000000d606c7c23 */ /* 0x000fe20008010063 */
[C---:B------:R-:W-:Y:S01]  /*1570*/  LOP3.LUT P3, RZ, R98.reuse, 0xff, RZ, 0xc0, !PT ;  /* 0x000000ff62ff7812 */ /* 0x040fe2000786c0ff */
[----:B------:R-:W1:Y:S01]  /*1580*/  @P0 LDC R40, c[0x0][0x408] ;  /* 0x00010200ff280b82 */ /* 0x000e620000000800 */
[----:B------:R-:W-:-:S07]  /*1590*/  ISETP.GE.U32.AND P5, PT, R98, 0x1000000, PT ;  /* 0x010000006200780c */ /* 0x000fce0003fa6070 */
[----:B------:R-:W3:Y:S08]  /*15a0*/  @P2 LDC R41, c[0x0][0x408] ;  /* 0x00010200ff292b82 */ /* 0x000ef00000000800 */
[----:B------:R-:W4:Y:S01]  /*15b0*/  @P6 LDC R42, c[0x0][0x408] ;  /* 0x00010200ff2a6b82 */ /* 0x000f220000000800 */
[----:B0-----:R-:W-:Y:S01]  /*15c0*/  @P4 FMUL.FTZ R103, R46, R47 ;  /* 0x0000002f2e674220 */ /* 0x001fe20000410000 */
[----:B------:R-:W-:Y:S01]  /*15d0*/  FADD.FTZ R47, R100, -R43 ;  /* 0x8000002b642f7221 */ /* 0x000fe20000010000 */
[----:B------:R-:W-:-:S02]  /*15e0*/  @P0 HADD2.F32 R43, -RZ, R56.H0_H0 ;  /* 0x20000038ff2b0230 */ /* 0x000fc40000004100 */
[----:B------:R-:W-:Y:S01]  /*15f0*/  FADD.FTZ R46, R102, -R111 ;  /* 0x8000006f662e7221 */ /* 0x000fe20000010000 */
[----:B------:R-:W-:Y:S01]  /*1600*/  @P4 FMUL.FTZ R92, R103, R0 ;  /* 0x00000000675c4220 */ /* 0x000fe20000410000 */
[----:B------:R-:W-:Y:S01]  /*1610*/  FMUL.FTZ R47, R47, UR12 ;  /* 0x0000000c2f2f7c20 */ /* 0x000fe20008410000 */
[----:B-1----:R-:W-:Y:S01]  /*1620*/  @P0 FMUL.FTZ R100, R101, R40 ;  /* 0x0000002865640220 */ /* 0x002fe20000410000 */
[----:B------:R-:W0:Y:S01]  /*1630*/  @P4 LDC R0, c[0x0][0x408] ;  /* 0x00010200ff004b82 */ /* 0x000e220000000800 */
[----:B------:R-:W-:Y:S01]  /*1640*/  FMUL.FTZ R46, R46, UR12 ;  /* 0x0000000c2e2e7c20 */ /* 0x000fe20008410000 */
[----:B------:R1:W0:Y:S01]  /*1650*/  F2F.F16.F32 R40, R92 ;  /* 0x0000005c00287304 */ /* 0x0002220000200800 */
[----:B------:R-:W-:Y:S01]  /*1660*/  @P0 FMUL.FTZ R105, R100, R43 ;  /* 0x0000002b64690220 */ /* 0x000fe20000410000 */
[----:B------:R-:W-:Y:S01]  /*1670*/  @P2 FMUL.FTZ R100, R47, UR4 ;  /* 0x000000042f642c20 */ /* 0x000fe20008410000 */
[----:B------:R-:W-:Y:S02]  /*1680*/  @P2 HADD2.F32 R43, -RZ, R124.H1_H1 ;  /* 0x3000007cff2b2230 */ /* 0x000fe40000004100 */
[----:B------:R-:W-:Y:S01]  /*1690*/  @P6 FMUL.FTZ R101, R46, UR4 ;  /* 0x000000042e656c20 */ /* 0x000fe20008410000 */
[----:B---3--:R-:W-:Y:S01]  /*16a0*/  @P2 FMUL.FTZ R100, R100, R41 ;  /* 0x0000002964642220 */ /* 0x008fe20000410000 */
[----:B------:R-:W3:Y:S01]  /*16b0*/  LDC.64 R102, c[0x0][0x478] ;  /* 0x00011e00ff667b82 */ /* 0x000ee20000000a00 */
[----:B------:R-:W-:Y:S01]  /*16c0*/  @P6 HADD2.F32 R41, -RZ, R57.H0_H0 ;  /* 0x20000039ff296230 */ /* 0x000fe20000004100 */
[----:B------:R-:W0:Y:S01]  /*16d0*/  F2F.F16.F32 R105, R105 ;  /* 0x0000006900697304 */ /* 0x000e220000200800 */
[----:B------:R-:W-:Y:S01]  /*16e0*/  @P2 FMUL.FTZ R106, R100, R43 ;  /* 0x0000002b646a2220 */ /* 0x000fe20000410000 */
[----:B----4-:R-:W-:-:S04]  /*16f0*/  @P6 FMUL.FTZ R42, R101, R42 ;  /* 0x0000002a652a6220 */ /* 0x010fc80000410000 */
[----:B------:R-:W4:Y:S01]  /*1700*/  LDC.64 R100, c[0x0][0x468] ;  /* 0x00011a00ff647b82 */ /* 0x000f220000000a00 */
[----:B------:R-:W-:Y:S01]  /*1710*/  @P6 FMUL.FTZ R104, R42, R41 ;  /* 0x000000292a686220 */ /* 0x000fe20000410000 */
[----:B------:R-:W0:Y:S01]  /*1720*/  F2F.F16.F32 R106, R106 ;  /* 0x0000006a006a7304 */ /* 0x000e220000200800 */
[----:B------:R-:W-:-:S05]  /*1730*/  @P4 FMUL.FTZ R41, R45, UR4 ;  /* 0x000000042d294c20 */ /* 0x000fca0008410000 */
[----:B-1----:R-:W1:Y:S01]  /*1740*/  @P6 LDC R92, c[0x0][0x408] ;  /* 0x00010200ff5c6b82 */ /* 0x002e620000000800 */
[----:B0-----:R-:W-:Y:S01]  /*1750*/  @P4 FMUL.FTZ R43, R41, R0 ;  /* 0x00000000292b4220 */ /* 0x001fe20000410000 */
[----:B------:R-:W-:Y:S01]  /*1760*/  HFMA2 R0, -RZ, RZ, 0, 0 ;  /* 0x00000000ff007431 */ /* 0x000fe200000001ff */
[----:B------:R-:W0:Y:S01]  /*1770*/  F2F.F16.F32 R104, R104 ;  /* 0x0000006800687304 */ /* 0x000e220000200800 */
[----:B------:R-:W-:-:S03]  /*1780*/  IMAD.WIDE.U32 R40, R40, 0x10000, RZ ;  /* 0x0001000028287825 */ /* 0x000fc600078e00ff */
[----:B------:R-:W-:Y:S02]  /*1790*/  LOP3.LUT R40, R40, R105, RZ, 0xfc, !PT ;  /* 0x0000006928287212 */ /* 0x000fe400078efcff */
[----:B------:R-:W-:Y:S02]  /*17a0*/  SHF.L.U32 R107, R106, 0x10, RZ ;  /* 0x000000106a6b7819 */ /* 0x000fe400000006ff */
[----:B------:R-:W3:Y:S02]  /*17b0*/  @P3 LDC R106, c[0x0][0x408] ;  /* 0x00010200ff6a3b82 */ /* 0x000ee40000000800 */
[----:B0-----:R-:W-:Y:S01]  /*17c0*/  LOP3.LUT R41, R41, R107, R104, 0xfe, !PT ;  /* 0x0000006b29297212 */ /* 0x001fe200078efe68 */
[----:B------:R-:W-:Y:S01]  /*17d0*/  @P6 FMUL.FTZ R107, R46, UR4 ;  /* 0x000000042e6b6c20 */ /* 0x000fe20008410000 */
[----:B----4-:R-:W-:-:S04]  /*17e0*/  IMAD.WIDE.U32 R104, R83, 0x8, R100 ;  /* 0x0000000853687825 */ /* 0x010fc800078e0064 */
[----:B------:R-:W-:Y:S01]  /*17f0*/  FADD.FTZ R108, R97, -R108 ;  /* 0x8000006c616c7221 */ /* 0x000fe20000010000 */
[--C-:B------:R-:W-:Y:S01]  /*1800*/  FFMA.FTZ R94, R94, UR13, R99.reuse ;  /* 0x0000000d5e5e7c23 */ /* 0x100fe20008010063 */
[----:B------:R-:W-:Y:S01]  /*1810*/  FFMA.FTZ R93, R93, UR13, R99 ;  /* 0x0000000d5d5d7c23 */ /* 0x000fe20008010063 */
[----:B-1----:R-:W-:Y:S01]  /*1820*/  @P6 FMUL.FTZ R92, R107, R92 ;  /* 0x0000005c6b5c6220 */ /* 0x002fe20000410000 */
[----:B------:R-:W0:Y:S01]  /*1830*/  @P3 LDC R97, c[0x0][0x408] ;  /* 0x00010200ff613b82 */ /* 0x000e220000000800 */
[----:B--2---:R-:W-:Y:S02]  /*1840*/  @P4 SHF.R.U64 R42, R112, 0x10, R113 ;  /* 0x00000010702a4819 */ /* 0x004fe40000001271 */
[----:B------:R-:W-:-:S03]  /*1850*/  @P6 MOV R96, R113 ;  /* 0x0000007100606202 */ /* 0x000fc60000000f00 */
[----:B------:R-:W-:-:S05]  /*1860*/  @P4 HADD2.F32 R42, -RZ, R42.H0_H0 ;  /* 0x2000002aff2a4230 */ /* 0x000fca0000004100 */
[----:B------:R-:W-:Y:S01]  /*1870*/  @P4 FMUL.FTZ R0, R42, R43 ;  /* 0x0000002b2a004220 */ /* 0x000fe20000410000 */
[----:B------:R-:W-:Y:S01]  /*1880*/  LOP3.LUT P4, RZ, R98, 0xff00, RZ, 0xc0, !PT ;  /* 0x0000ff0062ff7812 */ /* 0x000fe2000788c0ff */
[----:B---3--:R-:W-:-:S04]  /*1890*/  IMAD.WIDE.U32 R42, R83, 0x10, R102 ;  /* 0x00000010532a7825 */ /* 0x008fc800078e0066 */
[----:B------:R-:W-:Y:S01]  /*18a0*/  HFMA2 R83, -RZ, RZ, 0, 0 ;  /* 0x00000000ff537431 */ /* 0x000fe200000001ff */
[----:B------:R1:W-:Y:S04]  /*18b0*/  STG.E.128 desc[UR16][R42.64], R44 ;  /* 0x0000002c2a007986 */ /* 0x0003e8000c101d10 */
[----:B------:R2:W-:Y:S01]  /*18c0*/  STG.E.64 desc[UR16][R104.64], R40 ;  /* 0x0000002868007986 */ /* 0x0005e2000c101b10 */
[----:B-1----:R-:W-:Y:S02]  /*18d0*/  @P6 HADD2.F32 R43, -RZ, R96.H0_H0 ;  /* 0x20000060ff2b6230 */ /* 0x002fe40000004100 */
[----:B------:R-:W1:Y:S01]  /*18e0*/  @P4 LDC R42, c[0x0][0x408] ;  /* 0x00010200ff2a4b82 */ /* 0x000e620000000800 */
[----:B--2---:R-:W-:Y:S01]  /*18f0*/  FMUL.FTZ R40, R108, UR12 ;  /* 0x0000000c6c287c20 */ /* 0x004fe20008410000 */
[----:B------:R-:W-:-:S04]  /*1900*/  IMAD.WIDE.U32 R104, R82, 0x8, R114 ;  /* 0x0000000852687825 */ /* 0x000fc800078e0072 */
[----:B------:R-:W-:Y:S01]  /*1910*/  @P6 FMUL.FTZ R83, R43, R92 ;  /* 0x0000005c2b536220 */ /* 0x000fe20000410000 */
[----:B------:R-:W-:Y:S01]  /*1920*/  LOP3.LUT P6, RZ, R98, 0xff0000, RZ, 0xc0, !PT ;  /* 0x00ff000062ff7812 */ /* 0x000fe200078cc0ff */
[----:B------:R-:W-:Y:S01]  /*1930*/  @P3 FMUL.FTZ R43, R40, UR4 ;  /* 0x00000004282b3c20 */ /* 0x000fe20008410000 */
[----:B------:R-:W2:Y:S01]  /*1940*/  @P5 LDC R45, c[0x0][0x408] ;  /* 0x00010200ff2d5b82 */ /* 0x000ea20000000800 */
[----:B------:R-:W-:Y:S02]  /*1950*/  FADD.FTZ R41, R95, -R94 ;  /* 0x8000005e5f297221 */ /* 0x000fe40000010000 */
[----:B------:R-:W-:Y:S01]  /*1960*/  @P3 FMUL.FTZ R106, R43, R106 ;  /* 0x0000006a2b6a3220 */ /* 0x000fe20000410000 */
[----:B------:R-:W-:Y:S01]  /*1970*/  @P3 HADD2.F32 R43, -RZ, R58.H0_H0 ;  /* 0x2000003aff2b3230 */ /* 0x000fe20000004100 */
[----:B------:R-:W3:Y:S01]  /*1980*/  LDG.E.64 R104, desc[UR16][R104.64] ;  /* 0x0000001068687981 */ /* 0x000ee2000c1e1b00 */
[----:B------:R-:W-:Y:S01]  /*1990*/  FMUL.FTZ R41, R41, UR12 ;  /* 0x0000000c29297c20 */ /* 0x000fe20008410000 */
[----:B------:R-:W-:Y:S01]  /*19a0*/  MOV R92, RZ ;  /* 0x000000ff005c7202 */ /* 0x000fe20000000f00 */
[----:B------:R-:W-:Y:S01]  /*19b0*/  FADD.FTZ R95, R90, -R93 ;  /* 0x8000005d5a5f7221 */ /* 0x000fe20000010000 */
[----:B------:R-:W-:Y:S01]  /*19c0*/  @P3 FMUL.FTZ R92, R106, R43 ;  /* 0x0000002b6a5c3220 */ /* 0x000fe20000410000 */
[----:B------:R-:W-:Y:S01]  /*19d0*/  @P4 FMUL.FTZ R43, R41, UR4 ;  /* 0x00000004292b4c20 */ /* 0x000fe20008410000 */
[----:B------:R-:W4:Y:S01]  /*19e0*/  @P6 LDC R46, c[0x0][0x408] ;  /* 0x00010200ff2e6b82 */ /* 0x000f220000000800 */
[----:B------:R-:W-:Y:S01]  /*19f0*/  FFMA.FTZ R94, R91, UR13, R99 ;  /* 0x0000000d5b5e7c23 */ /* 0x000fe20008010063 */
[----:B------:R-:W-:-:S02]  /*1a00*/  HFMA2 R93, -RZ, RZ, 0, 0 ;  /* 0x00000000ff5d7431 */ /* 0x000fc400000001ff */
[----:B------:R-:W-:Y:S01]  /*1a10*/  @P4 HADD2.F32 R90, -RZ, R123.H0_H0 ;  /* 0x2000007bff5a4230 */ /* 0x000fe20000004100 */
[----:B------:R-:W-:Y:S01]  /*1a20*/  MOV R96, RZ ;  /* 0x000000ff00607202 */ /* 0x000fe20000000f00 */
[----:B------:R-:W-:-:S04]  /*1a30*/  IMAD.WIDE.U32 R114, R68, 0x8, R114 ;  /* 0x0000000844727825 */ /* 0x000fc800078e0072 */
[----:B-1----:R-:W-:Y:S01]  /*1a40*/  @P4 FMUL.FTZ R91, R43, R42 ;  /* 0x0000002a2b5b4220 */ /* 0x002fe20000410000 */
[----:B------:R-:W-:Y:S01]  /*1a50*/  FMUL.FTZ R43, R95, UR12 ;  /* 0x0000000c5f2b7c20 */ /* 0x000fe20008410000 */
[----:B------:R-:W-:Y:S01]  /*1a60*/  FADD.FTZ R42, R89, -R94 ;  /* 0x8000005e592a7221 */ /* 0x000fe20000010000 */
[----:B------:R-:W1:Y:S01]  /*1a70*/  @P4 LDC R98, c[0x0][0x408] ;  /* 0x00010200ff624b82 */ /* 0x000e620000000800 */
[----:B------:R-:W-:Y:S01]  /*1a80*/  @P4 FMUL.FTZ R93, R91, R90 ;  /* 0x0000005a5b5d4220 */ /* 0x000fe20000410000 */
[----:B------:R-:W-:Y:S01]  /*1a90*/  @P5 FMUL.FTZ R94, R43, UR4 ;  /* 0x000000042b5e5c20 */ /* 0x000fe20008410000 */
[----:B------:R-:W-:Y:S02]  /*1aa0*/  @P5 HADD2.F32 R90, -RZ, R123.H1_H1 ;  /* 0x3000007bff5a5230 */ /* 0x000fe40000004100 */
[----:B------:R-:W-:Y:S01]  /*1ab0*/  FMUL.FTZ R42, R42, UR12 ;  /* 0x0000000c2a2a7c20 */ /* 0x000fe20008410000 */
[----:B------:R-:W0:Y:S01]  /*1ac0*/  F2F.F16.F32 R91, R93 ;  /* 0x0000005d005b7304 */ /* 0x000e220000200800 */
[----:B--2---:R-:W-:-:S02]  /*1ad0*/  @P5 FMUL.FTZ R45, R94, R45 ;  /* 0x0000002d5e2d5220 */ /* 0x004fc40000410000 */
[----:B------:R-:W-:Y:S02]  /*1ae0*/  @P6 FMUL.FTZ R95, R42, UR4 ;  /* 0x000000042a5f6c20 */ /* 0x000fe40008410000 */
[----:B------:R-:W-:Y:S01]  /*1af0*/  @P5 FMUL.FTZ R96, R45, R90 ;  /* 0x0000005a2d605220 */ /* 0x000fe20000410000 */
[----:B------:R-:W-:Y:S02]  /*1b00*/  HFMA2 R45, -RZ, RZ, 0, 0 ;  /* 0x00000000ff2d7431 */ /* 0x000fe400000001ff */
[----:B------:R-:W-:Y:S01]  /*1b10*/  @P6 HADD2.F32 R90, -RZ, R59.H0_H0 ;  /* 0x2000003bff5a6230 */ /* 0x000fe20000004100 */
[----:B------:R2:W2:Y:S01]  /*1b20*/  F2F.F16.F32 R89, R92 ;  /* 0x0000005c00597304 */ /* 0x0004a20000200800 */
[----:B----4-:R-:W-:-:S04]  /*1b30*/  @P6 FMUL.FTZ R95, R95, R46 ;  /* 0x0000002e5f5f6220 */ /* 0x010fc80000410000 */
[----:B------:R-:W-:Y:S01]  /*1b40*/  @P6 FMUL.FTZ R45, R95, R90 ;  /* 0x0000005a5f2d6220 */ /* 0x000fe20000410000 */
[----:B0-----:R-:W-:Y:S02]  /*1b50*/  IMAD.WIDE.U32 R90, R91, 0x10000, RZ ;  /* 0x000100005b5a7825 */ /* 0x001fe400078e00ff */
[----:B------:R-:W0:Y:S02]  /*1b60*/  F2F.F16.F32 R96, R96 ;  /* 0x0000006000607304 */ /* 0x000e240000200800 */
[----:B--2---:R-:W-:Y:S01]  /*1b70*/  IMAD.WIDE.U32 R92, R82, 0x10, R102 ;  /* 0x00000010525c7825 */ /* 0x004fe200078e0066 */
[----:B------:R-:W-:-:S05]  /*1b80*/  LOP3.LUT R90, R90, R89, RZ, 0xfc, !PT ;  /* 0x000000595a5a7212 */ /* 0x000fca00078efcff */
[----:B------:R-:W2:Y:S01]  /*1b90*/  F2F.F16.F32 R45, R45 ;  /* 0x0000002d002d7304 */ /* 0x000ea20000200800 */
[----:B------:R4:W-:Y:S01]  /*1ba0*/  STG.E.128 desc[UR16][R92.64], R40 ;  /* 0x000000285c007986 */ /* 0x0009e2000c101d10 */
[----:B0-----:R-:W-:Y:S02]  /*1bb0*/  SHF.L.U32 R95, R96, 0x10, RZ ;  /* 0x00000010605f7819 */ /* 0x001fe400000006ff */
[----:B------:R-:W0:Y:S02]  /*1bc0*/  @P2 LDC R96, c[0x0][0x408] ;  /* 0x00010200ff602b82 */ /* 0x000e240000000800 */
[----:B--2---:R-:W-:Y:S01]  /*1bd0*/  LOP3.LUT R91, R91, R95, R45, 0xfe, !PT ;  /* 0x0000005f5b5b7212 */ /* 0x004fe200078efe2d */
[----:B------:R-:W-:-:S05]  /*1be0*/  IMAD.WIDE.U32 R94, R82, 0x8, R100 ;  /* 0x00000008525e7825 */ /* 0x000fca00078e0064 */
[----:B------:R0:W-:Y:S04]  /*1bf0*/  STG.E.64 desc[UR16][R94.64], R90 ;  /* 0x0000005a5e007986 */ /* 0x0001e8000c101b10 */
[----:B----4-:R-:W2:Y:S01]  /*1c00*/  LDG.E.64 R92, desc[UR16][R114.64] ;  /* 0x00000010725c7981 */ /* 0x010ea2000c1e1b00 */
[----:B------:R-:W-:Y:S01]  /*1c10*/  @P0 FMUL.FTZ R44, R44, UR4 ;  /* 0x000000042c2c0c20 */ /* 0x000fe20008410000 */
[----:B------:R-:W-:Y:S01]  /*1c20*/  @P2 SHF.R.U32.HI R82, RZ, 0x10, R113 ;  /* 0x00000010ff522819 */ /* 0x000fe20000011671 */
[--C-:B------:R-:W-:Y:S01]  /*1c30*/  FFMA.FTZ R89, R86, UR13, R99.reuse ;  /* 0x0000000d56597c23 */ /* 0x100fe20008010063 */
[--C-:B------:R-:W-:Y:S01]  /*1c40*/  FFMA.FTZ R85, R85, UR13, R99.reuse ;  /* 0x0000000d55557c23 */ /* 0x100fe20008010063 */
[--C-:B------:R-:W-:Y:S01]  /*1c50*/  FFMA.FTZ R46, R84, UR13, R99.reuse ;  /* 0x0000000d542e7c23 */ /* 0x100fe20008010063 */
[----:B------:R-:W-:Y:S01]  /*1c60*/  @P2 FMUL.FTZ R45, R47, UR4 ;  /* 0x000000042f2d2c20 */ /* 0x000fe20008410000 */
[----:B------:R-:W-:Y:S01]  /*1c70*/  FFMA.FTZ R99, R51, UR13, R99 ;  /* 0x0000000d33637c23 */ /* 0x000fe20008010063 */
[----:B------:R-:W-:-:S02]  /*1c80*/  HFMA2 R51, -RZ, RZ, 0, 0 ;  /* 0x00000000ff337431 */ /* 0x000fc400000001ff */
[----:B------:R-:W-:Y:S01]  /*1c90*/  @P0 FMUL.FTZ R47, R44, UR26 ;  /* 0x0000001a2c2f0c20 */ /* 0x000fe20008410000 */
[----:B------:R-:W-:Y:S02]  /*1ca0*/  @P2 HADD2.F32 R44, -RZ, R82.H0_H0 ;  /* 0x20000052ff2c2230 */ /* 0x000fe40000004100 */
[----:B0-----:R-:W-:Y:S01]  /*1cb0*/  @P2 FMUL.FTZ R95, R45, R96 ;  /* 0x000000602d5f2220 */ /* 0x001fe20000410000 */
[----:B------:R-:W-:Y:S02]  /*1cc0*/  @P0 HADD2.F32 R112, -RZ, R112.H0_H0 ;  /* 0x20000070ff700230 */ /* 0x000fe40000004100 */
[----:B------:R-:W-:Y:S01]  /*1cd0*/  @P3 FMUL.FTZ R40, R40, UR4 ;  /* 0x0000000428283c20 */ /* 0x000fe20008410000 */
[----:B------:R-:W-:Y:S01]  /*1ce0*/  MOV R91, RZ ;  /* 0x000000ff005b7202 */ /* 0x000fe20000000f00 */
[----:B------:R-:W-:Y:S01]  /*1cf0*/  @P2 FMUL.FTZ R51, R44, R95 ;  /* 0x0000005f2c332220 */ /* 0x000fe20000410000 */
[----:B------:R-:W-:Y:S01]  /*1d00*/  LOP3.LUT P2, RZ, R49, 0xff00, RZ, 0xc0, !PT ;  /* 0x0000ff0031ff7812 */ /* 0x000fe2000784c0ff */
[----:B------:R-:W-:Y:S01]  /*1d10*/  FADD.FTZ R45, R88, -R85 ;  /* 0x80000055582d7221 */ /* 0x000fe20000010000 */
[----:B------:R-:W-:Y:S01]  /*1d20*/  @P0 FMUL.FTZ R91, R112, R47 ;  /* 0x0000002f705b0220 */ /* 0x000fe20000410000 */
[----:B------:R-:W-:Y:S01]  /*1d30*/  @P4 FMUL.FTZ R41, R41, UR4 ;  /* 0x0000000429294c20 */ /* 0x000fe20008410000 */
[----:B------:R-:W-:Y:S01]  /*1d40*/  @P3 FMUL.FTZ R47, R40, R97 ;  /* 0x00000061282f3220 */ /* 0x000fe20000410000 */
[----:B------:R-:W-:Y:S01]  /*1d50*/  LOP3.LUT P0, RZ, R49, 0xff0000, RZ, 0xc0, !PT ;  /* 0x00ff000031ff7812 */ /* 0x000fe2000780c0ff */
[----:B------:R-:W-:-:S02]  /*1d60*/  HFMA2 R84, -RZ, RZ, 0, 0 ;  /* 0x00000000ff547431 */ /* 0x000fc400000001ff */
[----:B-1----:R-:W-:Y:S01]  /*1d70*/  @P4 FMUL.FTZ R44, R41, R98 ;  /* 0x00000062292c4220 */ /* 0x002fe20000410000 */
[----:B------:R-:W-:Y:S01]  /*1d80*/  FMUL.FTZ R45, R45, UR12 ;  /* 0x0000000c2d2d7c20 */ /* 0x000fe20008410000 */
[----:B------:R-:W-:Y:S01]  /*1d90*/  MOV R82, RZ ;  /* 0x000000ff00527202 */ /* 0x000fe20000000f00 */
[----:B------:R-:W-:Y:S01]  /*1da0*/  FADD.FTZ R46, R87, -R46 ;  /* 0x8000002e572e7221 */ /* 0x000fe20000010000 */
[----:B------:R-:W0:Y:S01]  /*1db0*/  @P6 LDC R97, c[0x0][0x408] ;  /* 0x00010200ff616b82 */ /* 0x000e220000000800 */
[----:B------:R-:W-:Y:S01]  /*1dc0*/  CS2R R86, SRZ ;  /* 0x0000000000567805 */ /* 0x000fe2000001ff00 */
[----:B------:R-:W-:-:S04]  /*1dd0*/  IMAD.WIDE.U32 R102, R68, 0x10, R102 ;  /* 0x0000001044667825 */ /* 0x000fc800078e0066 */
[----:B------:R-:W-:Y:S01]  /*1de0*/  FMUL.FTZ R46, R46, UR12 ;  /* 0x0000000c2e2e7c20 */ /* 0x000fe20008410000 */
[----:B------:R-:W-:-:S04]  /*1df0*/  IMAD.WIDE.U32 R100, R68, 0x8, R100 ;  /* 0x0000000844647825 */ /* 0x000fc800078e0064 */
[----:B------:R-:W-:Y:S01]  /*1e00*/  @P0 FMUL.FTZ R94, R46, UR4 ;  /* 0x000000042e5e0c20 */ /* 0x000fe20008410000 */
[----:B------:R-:W1:Y:S01]  /*1e10*/  @P5 LDC R90, c[0x0][0x408] ;  /* 0x00010200ff5a5b82 */ /* 0x000e620000000800 */
[----:B------:R-:W-:Y:S02]  /*1e20*/  MOV R68, RZ ;  /* 0x000000ff00447202 */ /* 0x000fe40000000f00 */
[--C-:B---3--:R-:W-:Y:S02]  /*1e30*/  @P4 SHF.R.U64 R85, R104, 0x10, R105.reuse ;  /* 0x0000001068554819 */ /* 0x108fe40000001269 */
[----:B------:R-:W-:Y:S02]  /*1e40*/  @P3 MOV R40, R104 ;  /* 0x0000006800283202 */ /* 0x000fe40000000f00 */
[----:B------:R-:W-:Y:S01]  /*1e50*/  @P5 SHF.R.U32.HI R104, RZ, 0x10, R105 ;  /* 0x00000010ff685819 */ /* 0x000fe20000011669 */
[----:B------:R-:W-:Y:S01]  /*1e60*/  @P4 HADD2.F32 R41, -RZ, R85.H0_H0 ;  /* 0x20000055ff294230 */ /* 0x000fe20000004100 */
[----:B------:R-:W-:Y:S01]  /*1e70*/  MOV R85, RZ ;  /* 0x000000ff00557202 */ /* 0x000fe20000000f00 */
[----:B------:R-:W-:-:S03]  /*1e80*/  @P3 HADD2.F32 R40, -RZ, R40.H0_H0 ;  /* 0x20000028ff283230 */ /* 0x000fc60000004100 */
[----:B------:R-:W-:Y:S01]  /*1e90*/  @P4 FMUL.FTZ R82, R41, R44 ;  /* 0x0000002c29524220 */ /* 0x000fe20000410000 */
[----:B------:R-:W-:Y:S01]  /*1ea0*/  @P2 FMUL.FTZ R44, R45, UR4 ;  /* 0x000000042d2c2c20 */ /* 0x000fe20008410000 */
[----:B------:R-:W-:Y:S01]  /*1eb0*/  @P3 FMUL.FTZ R84, R40, R47 ;  /* 0x0000002f28543220 */ /* 0x000fe20000410000 */
[----:B------:R-:W-:Y:S01]  /*1ec0*/  HFMA2 R40, -RZ, RZ, 0, 0 ;  /* 0x00000000ff287431 */ /* 0x000fe200000001ff */
[C---:B------:R-:W-:Y:S01]  /*1ed0*/  ISETP.GE.U32.AND P4, PT, R49.reuse, 0x1000000, PT ;  /* 0x010000003100780c */ /* 0x040fe20003f86070 */
[----:B------:R-:W-:Y:S02]  /*1ee0*/  @P2 HADD2.F32 R41, -RZ, R122.H0_H0 ;  /* 0x2000007aff292230 */ /* 0x000fe40000004100 */
[----:B------:R-:W-:Y:S01]  /*1ef0*/  @P2 FMUL.FTZ R44, R44, UR26 ;  /* 0x0000001a2c2c2c20 */ /* 0x000fe20008410000 */
[----:B------:R-:W-:Y:S01]  /*1f00*/  FADD.FTZ R47, R50, -R99 ;  /* 0x80000063322f7221 */ /* 0x000fe20000010000 */
[----:B------:R-:W-:Y:S01]  /*1f10*/  LOP3.LUT P3, RZ, R49, 0xff, RZ, 0xc0, !PT ;  /* 0x000000ff31ff7812 */ /* 0x000fe2000786c0ff */
[----:B------:R-:W-:Y:S01]  /*1f20*/  @P0 FMUL.FTZ R49, R46, UR4 ;  /* 0x000000042e310c20 */ /* 0x000fe20008410000 */
[----:B------:R-:W-:Y:S01]  /*1f30*/  @P2 FMUL.FTZ R40, R44, R41 ;  /* 0x000000292c282220 */ /* 0x000fe20000410000 */
[----:B------:R-:W-:Y:S01]  /*1f40*/  FMUL.FTZ R47, R47, UR12 ;  /* 0x0000000c2f2f7c20 */ /* 0x000fe20008410000 */
[----:B------:R-:W-:Y:S01]  /*1f50*/  FADD.FTZ R44, R48, -R89 ;  /* 0x80000059302c7221 */ /* 0x000fe20000010000 */
[----:B------:R-:W-:-:S02]  /*1f60*/  @P0 HADD2.F32 R41, -RZ, R61.H0_H0 ;  /* 0x2000003dff290230 */ /* 0x000fc40000004100 */
[----:B------:R-:W-:Y:S01]  /*1f70*/  @P0 FMUL.FTZ R50, R49, UR26 ;  /* 0x0000001a31320c20 */ /* 0x000fe20008410000 */
[----:B------:R-:W-:Y:S01]  /*1f80*/  FMUL.FTZ R49, R47, UR4 ;  /* 0x000000042f317c20 */ /* 0x000fe20008410000 */
[----:B------:R-:W-:Y:S01]  /*1f90*/  FMUL.FTZ R44, R44, UR12 ;  /* 0x0000000c2c2c7c20 */ /* 0x000fe20008410000 */
[----:B------:R-:W-:Y:S02]  /*1fa0*/  @P4 HADD2.F32 R48, -RZ, R122.H1_H1 ;  /* 0x3000007aff304230 */ /* 0x000fe40000004100 */
[----:B------:R-:W-:Y:S01]  /*1fb0*/  @P0 FMUL.FTZ R85, R50, R41 ;  /* 0x0000002932550220 */ /* 0x000fe20000410000 */
[----:B------:R-:W-:Y:S01]  /*1fc0*/  FMUL.FTZ R49, R49, UR26 ;  /* 0x0000001a31317c20 */ /* 0x000fe20008410000 */
[----:B------:R-:W-:Y:S01]  /*1fd0*/  FMUL.FTZ R50, R44, UR4 ;  /* 0x000000042c327c20 */ /* 0x000fe20008410000 */
[----:B------:R-:W-:Y:S01]  /*1fe0*/  @P3 HADD2.F32 R41, -RZ, R60.H0_H0 ;  /* 0x2000003cff293230 */ /* 0x000fe20000004100 */
[----:B------:R-:W3:Y:S01]  /*1ff0*/  F2F.F16.F32 R40, R40 ;  /* 0x0000002800287304 */ /* 0x000ee20000200800 */
[----:B------:R-:W-:Y:S01]  /*2000*/  @P4 FMUL.FTZ R87, R49, R48 ;  /* 0x0000003031574220 */ /* 0x000fe20000410000 */
[----:B------:R-:W-:Y:S01]  /*2010*/  FMUL.FTZ R50, R50, UR26 ;  /* 0x0000001a32327c20 */ /* 0x000fe20008410000 */
[----:B------:R-:W-:Y:S01]  /*2020*/  @P6 FMUL.FTZ R48, R42, UR4 ;  /* 0x000000042a306c20 */ /* 0x000fe20008410000 */
[----:B------:R-:W-:Y:S01]  /*2030*/  @P6 MOV R42, R105 ;  /* 0x00000069002a6202 */ /* 0x000fe20000000f00 */
[----:B------:R4:W-:Y:S01]  /*2040*/  STG.E.128 desc[UR16][R102.64], R44 ;  /* 0x0000002c66007986 */ /* 0x0009e2000c101d10 */
[----:B------:R-:W-:-:S02]  /*2050*/  @P3 FMUL.FTZ R86, R50, R41 ;  /* 0x0000002932563220 */ /* 0x000fc40000410000 */
[----:B------:R-:W0:Y:S01]  /*2060*/  F2F.F16.F32 R87, R87 ;  /* 0x0000005700577304 */ /* 0x000e220000200800 */
[----:B------:R-:W-:Y:S02]  /*2070*/  @P6 HADD2.F32 R42, -RZ, R42.H0_H0 ;  /* 0x2000002aff2a6230 */ /* 0x000fe40000004100 */
[----:B---3--:R-:W-:-:S05]  /*2080*/  IMAD.WIDE.U32 R40, R40, 0x10000, RZ ;  /* 0x0001000028287825 */ /* 0x008fca00078e00ff */
[----:B------:R3:W1:Y:S01]  /*2090*/  F2F.F16.F32 R95, R86 ;  /* 0x00000056005f7304 */ /* 0x0006620000200800 */
[----:B0-----:R-:W-:-:S07]  /*20a0*/  SHF.L.U32 R89, R87, 0x10, RZ ;  /* 0x0000001057597819 */ /* 0x001fce00000006ff */
[----:B------:R0:W2:Y:S01]  /*20b0*/  F2F.F16.F32 R88, R85 ;  /* 0x0000005500587304 */ /* 0x0000a20000200800 */
[----:B---3--:R-:W-:Y:S02]  /*20c0*/  HFMA2 R86, -RZ, RZ, 0, 0 ;  /* 0x00000000ff567431 */ /* 0x008fe400000001ff */
[----:B----4-:R-:W-:Y:S01]  /*20d0*/  HFMA2 R47, -RZ, RZ, 0, 0 ;  /* 0x00000000ff2f7431 */ /* 0x010fe200000001ff */
[----:B-1----:R-:W-:Y:S01]  /*20e0*/  LOP3.LUT R40, R40, R95, RZ, 0xfc, !PT ;  /* 0x0000005f28287212 */ /* 0x002fe200078efcff */
[----:B0-----:R-:W-:Y:S01]  /*20f0*/  @P5 FMUL.FTZ R85, R43, UR4 ;  /* 0x000000042b555c20 */ /* 0x001fe20008410000 */
[----:B------:R-:W-:Y:S01]  /*2100*/  @P6 FMUL.FTZ R43, R48, R97 ;  /* 0x00000061302b6220 */ /* 0x000fe20000410000 */
[----:B------:R-:W-:Y:S01]  /*2110*/  HFMA2 R48, -RZ, RZ, 0, 0 ;  /* 0x00000000ff307431 */ /* 0x000fe200000001ff */
[----:B--2---:R-:W-:Y:S02]  /*2120*/  @P3 MOV R87, R92 ;  /* 0x0000005c00573202 */ /* 0x004fe40000000f00 */
[----:B------:R-:W-:Y:S01]  /*2130*/  LOP3.LUT R41, R41, R89, R88, 0xfe, !PT ;  /* 0x0000005929297212 */ /* 0x000fe200078efe58 */
[----:B------:R-:W-:Y:S01]  /*2140*/  @P2 FMUL.FTZ R89, R45, UR4 ;  /* 0x000000042d592c20 */ /* 0x000fe20008410000 */
[----:B------:R-:W-:Y:S01]  /*2150*/  @P6 FMUL.FTZ R48, R42, R43 ;  /* 0x0000002b2a306220 */ /* 0x000fe20000410000 */
[----:B------:R-:W-:Y:S01]  /*2160*/  @P5 FMUL.FTZ R43, R85, R90 ;  /* 0x0000005a552b5220 */ /* 0x000fe20000410000 */
[--C-:B------:R-:W-:Y:S01]  /*2170*/  @P2 SHF.R.U64 R95, R92, 0x10, R93.reuse ;  /* 0x000000105c5f2819 */ /* 0x100fe2000000125d */
[----:B------:R0:W-:Y:S01]  /*2180*/  STG.E.64 desc[UR16][R100.64], R40 ;  /* 0x0000002864007986 */ /* 0x0001e2000c101b10 */
[----:B------:R-:W-:Y:S01]  /*2190*/  @P0 MOV R90, R93 ;  /* 0x0000005d005a0202 */ /* 0x000fe20000000f00 */
[----:B------:R-:W-:Y:S01]  /*21a0*/  HFMA2 R85, -RZ, RZ, 0, 0 ;  /* 0x00000000ff557431 */ /* 0x000fe200000001ff */
[----:B------:R-:W-:Y:S01]  /*21b0*/  @P4 SHF.R.U32.HI R92, RZ, 0x10, R93 ;  /* 0x00000010ff5c4819 */ /* 0x000fe2000001165d */
[----:B------:R-:W-:-:S02]  /*21c0*/  @P5 HADD2.F32 R42, -RZ, R104.H0_H0 ;  /* 0x20000068ff2a5230 */ /* 0x000fc40000004100 */
[----:B------:R-:W-:Y:S01]  /*21d0*/  @P2 FMUL.FTZ R89, R89, UR26 ;  /* 0x0000001a59592c20 */ /* 0x000fe20008410000 */
[----:B------:R-:W-:Y:S02]  /*21e0*/  @P3 HADD2.F32 R87, -RZ, R87.H0_H0 ;  /* 0x20000057ff573230 */ /* 0x000fe40000004100 */
[----:B------:R-:W-:Y:S01]  /*21f0*/  @P0 FMUL.FTZ R45, R94, UR26 ;  /* 0x0000001a5e2d0c20 */ /* 0x000fe20008410000 */
[----:B------:R-:W-:Y:S01]  /*2200*/  @P2 HADD2.F32 R44, -RZ, R95.H0_H0 ;  /* 0x2000005fff2c2230 */ /* 0x000fe20000004100 */
[----:B------:R-:W-:Y:S01]  /*2210*/  MOV R88, RZ ;  /* 0x000000ff00587202 */ /* 0x000fe20000000f00 */
[----:B------:R-:W-:Y:S02]  /*2220*/  @P0 HADD2.F32 R90, -RZ, R90.H0_H0 ;  /* 0x2000005aff5a0230 */ /* 0x000fe40000004100 */
[----:B------:R-:W-:Y:S01]  /*2230*/  @P5 FMUL.FTZ R85, R42, R43 ;  /* 0x0000002b2a555220 */ /* 0x000fe20000410000 */
[----:B------:R-:W-:Y:S01]  /*2240*/  @P3 FMUL.FTZ R88, R50, R87 ;  /* 0x0000005732583220 */ /* 0x000fe20000410000 */
[----:B------:R-:W-:Y:S01]  /*2250*/  @P2 FMUL.FTZ R86, R44, R89 ;  /* 0x000000592c562220 */ /* 0x000fe20000410000 */
[----:B0-----:R-:W-:-:S02]  /*2260*/  @P4 HADD2.F32 R40, -RZ, R92.H0_H0 ;  /* 0x2000005cff284230 */ /* 0x001fc40000004100 */
[----:B------:R-:W-:-:S03]  /*2270*/  @P0 FMUL.FTZ R68, R90, R45 ;  /* 0x0000002d5a440220 */ /* 0x000fc60000410000 */
[----:B------:R-:W-:Y:S01]  /*2280*/  @P4 FMUL.FTZ R47, R49, R40 ;  /* 0x00000028312f4220 */ /* 0x000fe20000410000 */
[----:B------:R-:W-:Y:S06]  /*2290*/  BRA `(.L_x_4486) ;  /* 0x0000002400c47947 */ /* 0x000fec0003800000 */
.L_x_4485:
[----:B------:R-:W0:Y:S02]  /*22a0*/  LDC.64 R40, c[0x0][0x390] ;  /* 0x0000e400ff287b82 */ /* 0x000e240000000a00 */
[----:B0-----:R-:W-:-:S06]  /*22b0*/  IMAD.WIDE.U32 R42, R83, 0x8, R40 ;  /* 0x00000008532a7825 */ /* 0x001fcc00078e0028 */
[----:B------:R-:W2:Y:S01]  /*22c0*/  LDG.E.64 R42, desc[UR16][R42.64] ;  /* 0x000000102a2a7981 */ /* 0x000ea2000c1e1b00 */
[--C-:B------:R-:W-:Y:S01]  /*22d0*/  FFMA.FTZ R110, R110, UR13, R99.reuse ;  /* 0x0000000d6e6e7c23 */ /* 0x100fe20008010063 */
[----:B-----5:R-:W-:Y:S01]  /*22e0*/  LOP3.LUT P4, RZ, R107, 0xff00, RZ, 0xc0, !PT ;  /* 0x0000ff006bff7812 */ /* 0x020fe2000788c0ff */
[--C-:B------:R-:W-:Y:S01]  /*22f0*/  FFMA.FTZ R111, R111, UR13, R99.reuse ;  /* 0x0000000d6f6f7c23 */ /* 0x100fe20008010063 */
[----:B------:R-:W-:Y:S01]  /*2300*/  FFMA.FTZ R47, R104, UR13, R99 ;  /* 0x0000000d682f7c23 */ /* 0x000fe20008010063 */
[----:B------:R-:W-:Y:S01]  /*2310*/  FADD.FTZ R110, R109, -R110 ;  /* 0x8000006e6d6e7221 */ /* 0x000fe20000010000 */
[C---:B------:R-:W-:Y:S01]  /*2320*/  LOP3.LUT P6, RZ, R107.reuse, 0xff0000, RZ, 0xc0, !PT ;  /* 0x00ff00006bff7812 */ /* 0x040fe200078cc0ff */
[----:B------:R-:W-:Y:S01]  /*2330*/  FADD.FTZ R111, R102, -R111 ;  /* 0x8000006f666f7221 */ /* 0x000fe20000010000 */
[----:B------:R-:W-:Y:S01]  /*2340*/  ISETP.GE.U32.AND P0, PT, R107, 0x1000000, PT ;  /* 0x010000006b00780c */ /* 0x000fe20003f06070 */
[----:B------:R-:W-:Y:S01]  /*2350*/  FMUL.FTZ R92, R110, UR12 ;  /* 0x0000000c6e5c7c20 */ /* 0x000fe20008410000 */
[----:B------:R-:W-:Y:S01]  /*2360*/  FADD.FTZ R47, R100, -R47 ;  /* 0x8000002f642f7221 */ /* 0x000fe20000010000 */
[----:B------:R-:W-:Y:S01]  /*2370*/  MOV R44, RZ ;  /* 0x000000ff002c7202 */ /* 0x000fe20000000f00 */
[----:B------:R-:W-:Y:S01]  /*2380*/  FMUL.FTZ R103, R111, UR12 ;  /* 0x0000000c6f677c20 */ /* 0x000fe20008410000 */
[----:B------:R-:W-:Y:S01]  /*2390*/  FMUL.FTZ R92, R92, UR4 ;  /* 0x000000045c5c7c20 */ /* 0x000fe20008410000 */
[----:B------:R-:W-:Y:S01]  /*23a0*/  FMUL.FTZ R47, R47, UR12 ;  /* 0x0000000c2f2f7c20 */ /* 0x000fe20008410000 */
[----:B------:R-:W-:Y:S01]  /*23b0*/  @P4 HADD2.F32 R45, -RZ, R124.H0_H0 ;  /* 0x2000007cff2d4230 */ /* 0x000fe20000004100 */
[----:B------:R-:W-:Y:S01]  /*23c0*/  LOP3.LUT P3, RZ, R107, 0xff, RZ, 0xc0, !PT ;  /* 0x000000ff6bff7812 */ /* 0x000fe2000786c0ff */
[----:B------:R-:W-:Y:S01]  /*23d0*/  FMUL.FTZ R92, R92, UR26 ;  /* 0x0000001a5c5c7c20 */ /* 0x000fe20008410000 */
[----:B------:R-:W-:Y:S01]  /*23e0*/  FMUL.FTZ R103, R103, UR4 ;  /* 0x0000000467677c20 */ /* 0x000fe20008410000 */
[----:B------:R-:W-:Y:S01]  /*23f0*/  FMUL.FTZ R102, R47, UR4 ;  /* 0x000000042f667c20 */ /* 0x000fe20008410000 */
[----:B------:R-:W-:-:S02]  /*2400*/  HFMA2 R100, -RZ, RZ, 0, 0 ;  /* 0x00000000ff647431 */ /* 0x000fc400000001ff */
[----:B------:R-:W-:Y:S01]  /*2410*/  @P4 FMUL.FTZ R44, R92, R45 ;  /* 0x0000002d5c2c4220 */ /* 0x000fe20000410000 */
[----:B------:R-:W-:Y:S01]  /*2420*/  FFMA.FTZ R45, R0, UR13, R99 ;  /* 0x0000000d002d7c23 */ /* 0x000fe20008010063 */
[----:B------:R-:W-:Y:S02]  /*2430*/  @P6 HADD2.F32 R0, -RZ, R57.H0_H0 ;  /* 0x20000039ff006230 */ /* 0x000fe40000004100 */
[----:B------:R-:W-:Y:S01]  /*2440*/  FMUL.FTZ R103, R103, UR26 ;  /* 0x0000001a67677c20 */ /* 0x000fe20008410000 */
[----:B------:R-:W-:Y:S02]  /*2450*/  @P0 HADD2.F32 R47, -RZ, R124.H1_H1 ;  /* 0x3000007cff2f0230 */ /* 0x000fe40000004100 */
[----:B------:R-:W-:Y:S01]  /*2460*/  FADD.FTZ R45, R108, -R45 ;  /* 0x8000002d6c2d7221 */ /* 0x000fe20000010000 */
[----:B------:R-:W-:Y:S01]  /*2470*/  FMUL.FTZ R102, R102, UR26 ;  /* 0x0000001a66667c20 */ /* 0x000fe20008410000 */
[----:B------:R-:W-:Y:S01]  /*2480*/  MOV R105, RZ ;  /* 0x000000ff00697202 */ /* 0x000fe20000000f00 */
[----:B------:R-:W-:Y:S01]  /*2490*/  @P6 FMUL.FTZ R100, R103, R0 ;  /* 0x0000000067646220 */ /* 0x000fe20000410000 */
[----:B------:R-:W-:Y:S01]  /*24a0*/  FMUL.FTZ R45, R45, UR12 ;  /* 0x0000000c2d2d7c20 */ /* 0x000fe20008410000 */
[----:B------:R-:W-:Y:S01]  /*24b0*/  @P0 FMUL.FTZ R105, R102, R47 ;  /* 0x0000002f66690220 */ /* 0x000fe20000410000 */
[----:B------:R0:W1:Y:S01]  /*24c0*/  F2F.F16.F32 R46, R44 ;  /* 0x0000002c002e7304 */ /* 0x0000620000200800 */
[----:B------:R-:W-:-:S02]  /*24d0*/  HFMA2 R0, -RZ, RZ, 0, 0 ;  /* 0x00000000ff007431 */ /* 0x000fc400000001ff */
[----:B------:R-:W-:Y:S01]  /*24e0*/  FMUL.FTZ R104, R45, UR4 ;  /* 0x000000042d687c20 */ /* 0x000fe20008410000 */
[----:B------:R-:W-:Y:S02]  /*24f0*/  @P3 HADD2.F32 R47, -RZ, R56.H0_H0 ;  /* 0x20000038ff2f3230 */ /* 0x000fe40000004100 */
[----:B------:R-:W-:Y:S01]  /*2500*/  FFMA.FTZ R94, R94, UR13, R99 ;  /* 0x0000000d5e5e7c23 */ /* 0x000fe20008010063 */
[----:B------:R-:W-:Y:S01]  /*2510*/  LOP3.LUT P2, RZ, R98, 0xff00, RZ, 0xc0, !PT ;  /* 0x0000ff0062ff7812 */ /* 0x000fe2000784c0ff */
[----:B------:R-:W-:Y:S01]  /*2520*/  FMUL.FTZ R104, R104, UR26 ;  /* 0x0000001a68687c20 */ /* 0x000fe20008410000 */
[----:B------:R-:W3:Y:S01]  /*2530*/  F2F.F16.F32 R105, R105 ;  /* 0x0000006900697304 */ /* 0x000ee20000200800 */
[----:B0-----:R-:W0:Y:S02]  /*2540*/  LDC.64 R44, c[0x0][0x468] ;  /* 0x00011a00ff2c7b82 */ /* 0x001e240000000a00 */
[----:B------:R-:W-:Y:S01]  /*2550*/  @P3 FMUL.FTZ R0, R104, R47 ;  /* 0x0000002f68003220 */ /* 0x000fe20000410000 */
[----:B------:R-:W-:Y:S01]  /*2560*/  FADD.FTZ R106, R95, -R94 ;  /* 0x8000005e5f6a7221 */ /* 0x000fe20000010000 */
[----:B------:R-:W-:-:S03]  /*2570*/  IMAD.WIDE.U32 R94, R82, 0x8, R40 ;  /* 0x00000008525e7825 */ /* 0x000fc600078e0028 */
[----:B------:R-:W4:Y:S01]  /*2580*/  F2F.F16.F32 R100, R100 ;  /* 0x0000006400647304 */ /* 0x000f220000200800 */
[----:B-1----:R-:W-:Y:S01]  /*2590*/  IMAD.WIDE.U32 R46, R46, 0x10000, RZ ;  /* 0x000100002e2e7825 */ /* 0x002fe200078e00ff */
[----:B---3--:R-:W-:-:S06]  /*25a0*/  SHF.L.U32 R101, R105, 0x10, RZ ;  /* 0x0000001069657819 */ /* 0x008fcc00000006ff */
[----:B------:R-:W1:Y:S01]  /*25b0*/  F2F.F16.F32 R107, R0 ;  /* 0x00000000006b7304 */ /* 0x000e620000200800 */
[----:B----4-:R-:W-:Y:S01]  /*25c0*/  LOP3.LUT R47, R47, R101, R100, 0xfe, !PT ;  /* 0x000000652f2f7212 */ /* 0x010fe200078efe64 */
[----:B0-----:R-:W-:Y:S01]  /*25d0*/  IMAD.WIDE.U32 R100, R83, 0x8, R44 ;  /* 0x0000000853647825 */ /* 0x001fe200078e002c */
[----:B-1----:R-:W-:-:S05]  /*25e0*/  LOP3.LUT R46, R46, R107, RZ, 0xfc, !PT ;  /* 0x0000006b2e2e7212 */ /* 0x002fca00078efcff */
[----:B------:R0:W-:Y:S01]  /*25f0*/  STG.E.64 desc[UR16][R100.64], R46 ;  /* 0x0000002e64007986 */ /* 0x0001e2000c101b10 */
[----:B------:R-:W-:Y:S01]  /*2600*/  FFMA.FTZ R93, R93, UR13, R99 ;  /* 0x0000000d5d5d7c23 */ /* 0x000fe20008010063 */
[----:B------:R-:W-:Y:S02]  /*2610*/  ISETP.GE.U32.AND P5, PT, R98, 0x1000000, PT ;  /* 0x010000006200780c */ /* 0x000fe40003fa6070 */
[----:B0-----:R0:W3:Y:S01]  /*2620*/  LDG.E.64 R46, desc[UR16][R94.64] ;  /* 0x000000105e2e7981 */ /* 0x0010e2000c1e1b00 */
[----:B------:R-:W-:Y:S01]  /*2630*/  FADD.FTZ R93, R90, -R93 ;  /* 0x8000005d5a5d7221 */ /* 0x000fe20000010000 */
[----:B------:R-:W-:-:S03]  /*2640*/  FFMA.FTZ R96, R96, UR13, R99 ;  /* 0x0000000d60607c23 */ /* 0x000fc60008010063 */
[----:B------:R-:W-:Y:S01]  /*2650*/  FMUL.FTZ R93, R93, UR12 ;  /* 0x0000000c5d5d7c20 */ /* 0x000fe20008410000 */
[----:B------:R-:W-:Y:S01]  /*2660*/  FADD.FTZ R97, R97, -R96 ;  /* 0x8000006061617221 */ /* 0x000fe20000010000 */
[----:B0-----:R-:W-:-:S03]  /*2670*/  MOV R95, RZ ;  /* 0x000000ff005f7202 */ /* 0x001fc60000000f00 */
[----:B------:R-:W-:Y:S01]  /*2680*/  FMUL.FTZ R94, R97, UR12 ;  /* 0x0000000c615e7c20 */ /* 0x000fe20008410000 */
[----:B------:R-:W-:-:S03]  /*2690*/  HFMA2 R96, -RZ, RZ, 0, 0 ;  /* 0x00000000ff607431 */ /* 0x000fc600000001ff */
[----:B------:R-:W-:Y:S01]  /*26a0*/  FMUL.FTZ R94, R94, UR4 ;  /* 0x000000045e5e7c20 */ /* 0x000fe20008410000 */
[----:B------:R-:W-:-:S03]  /*26b0*/  MOV R97, RZ ;  /* 0x000000ff00617202 */ /* 0x000fc60000000f00 */
[----:B------:R-:W-:Y:S01]  /*26c0*/  FMUL.FTZ R94, R94, UR26 ;  /* 0x0000001a5e5e7c20 */ /* 0x000fe20008410000 */
[----:B------:R-:W-:Y:S01]  /*26d0*/  IMAD.WIDE.U32 R40, R68, 0x8, R40 ;  /* 0x0000000844287825 */ /* 0x000fe200078e0028 */
[----:B--2---:R-:W-:Y:S02]  /*26e0*/  @P4 SHF.R.U64 R105, R42, 0x10, R43 ;  /* 0x000000102a694819 */ /* 0x004fe4000000122b */
[----:B------:R-:W-:Y:S01]  /*26f0*/  @P3 MOV R0, R42 ;  /* 0x0000002a00003202 */ /* 0x000fe20000000f00 */
[----:B------:R-:W-:Y:S02]  /*2700*/  FFMA.FTZ R42, R91, UR13, R99 ;  /* 0x0000000d5b2a7c23 */ /* 0x000fe40008010063 */
[----:B------:R-:W-:Y:S02]  /*2710*/  @P4 HADD2.F32 R105, -RZ, R105.H0_H0 ;  /* 0x20000069ff694230 */ /* 0x000fe40000004100 */
[----:B------:R-:W-:Y:S01]  /*2720*/  @P3 HADD2.F32 R83, -RZ, R0.H0_H0 ;  /* 0x20000000ff533230 */ /* 0x000fe20000004100 */
[----:B------:R-:W-:Y:S01]  /*2730*/  MOV R0, RZ ;  /* 0x000000ff00007202 */ /* 0x000fe20000000f00 */
[----:B------:R-:W-:-:S02]  /*2740*/  HFMA2 R91, -RZ, RZ, 0, 0 ;  /* 0x00000000ff5b7431 */ /* 0x000fc400000001ff */
[----:B------:R-:W-:Y:S01]  /*2750*/  FADD.FTZ R107, R89, -R42 ;  /* 0x8000002a596b7221 */ /* 0x000fe20000010000 */
[----:B------:R-:W-:Y:S01]  /*2760*/  @P4 FMUL.FTZ R0, R92, R105 ;  /* 0x000000695c004220 */ /* 0x000fe20000410000 */
[----:B------:R-:W-:Y:S01]  /*2770*/  FMUL.FTZ R42, R106, UR12 ;  /* 0x0000000c6a2a7c20 */ /* 0x000fe20008410000 */
[----:B------:R-:W-:Y:S01]  /*2780*/  LOP3.LUT P4, RZ, R98, 0xff0000, RZ, 0xc0, !PT ;  /* 0x00ff000062ff7812 */ /* 0x000fe2000788c0ff */
[----:B------:R-:W-:Y:S01]  /*2790*/  FMUL.FTZ R107, R107, UR12 ;  /* 0x0000000c6b6b7c20 */ /* 0x000fe20008410000 */
[----:B------:R-:W-:Y:S01]  /*27a0*/  @P3 FMUL.FTZ R91, R104, R83 ;  /* 0x00000053685b3220 */ /* 0x000fe20000410000 */
[----:B------:R-:W-:Y:S01]  /*27b0*/  FMUL.FTZ R42, R42, UR4 ;  /* 0x000000042a2a7c20 */ /* 0x000fe20008410000 */
[----:B------:R-:W-:Y:S02]  /*27c0*/  HFMA2 R83, -RZ, RZ, 0, 0 ;  /* 0x00000000ff537431 */ /* 0x000fe400000001ff */
[----:B------:R-:W-:Y:S02]  /*27d0*/  @P2 HADD2.F32 R89, -RZ, R123.H0_H0 ;  /* 0x2000007bff592230 */ /* 0x000fe40000004100 */
[----:B------:R-:W-:Y:S01]  /*27e0*/  FMUL.FTZ R42, R42, UR26 ;  /* 0x0000001a2a2a7c20 */ /* 0x000fe20008410000 */
[----:B------:R-:W-:Y:S01]  /*27f0*/  FMUL.FTZ R90, R107, UR4 ;  /* 0x000000046b5a7c20 */ /* 0x000fe20008410000 */
[----:B------:R-:W-:-:S02]  /*2800*/  LOP3.LUT P3, RZ, R98, 0xff, RZ, 0xc0, !PT ;  /* 0x000000ff62ff7812 */ /* 0x000fc4000786c0ff */
[----:B------:R-:W-:Y:S01]  /*2810*/  @P2 FMUL.FTZ R83, R42, R89 ;  /* 0x000000592a532220 */ /* 0x000fe20000410000 */
[----:B------:R-:W-:Y:S01]  /*2820*/  FMUL.FTZ R90, R90, UR26 ;  /* 0x0000001a5a5a7c20 */ /* 0x000fe20008410000 */
[----:B------:R-:W-:-:S05]  /*2830*/  @P4 HADD2.F32 R89, -RZ, R59.H0_H0 ;  /* 0x2000003bff594230 */ /* 0x000fca0000004100 */
[----:B------:R-:W-:Y:S01]  /*2840*/  @P4 FMUL.FTZ R95, R90, R89 ;  /* 0x000000595a5f4220 */ /* 0x000fe20000410000 */
[----:B------:R-:W-:Y:S01]  /*2850*/  FMUL.FTZ R89, R93, UR4 ;  /* 0x000000045d597c20 */ /* 0x000fe20008410000 */
[----:B------:R-:W-:-:S03]  /*2860*/  @P5 HADD2.F32 R92, -RZ, R123.H1_H1 ;  /* 0x3000007bff5c5230 */ /* 0x000fc60000004100 */
[----:B------:R-:W-:Y:S01]  /*2870*/  FMUL.FTZ R89, R89, UR26 ;  /* 0x0000001a59597c20 */ /* 0x000fe20008410000 */
[----:B------:R-:W-:-:S03]  /*2880*/  @P3 HADD2.F32 R93, -RZ, R58.H0_H0 ;  /* 0x2000003aff5d3230 */ /* 0x000fc60000004100 */
[----:B------:R-:W-:Y:S01]  /*2890*/  @P5 FMUL.FTZ R96, R89, R92 ;  /* 0x0000005c59605220 */ /* 0x000fe20000410000 */
[----:B------:R-:W0:Y:S01]  /*28a0*/  F2F.F16.F32 R83, R83 ;  /* 0x0000005300537304 */ /* 0x000e220000200800 */
[----:B------:R-:W-:-:S07]  /*28b0*/  @P3 FMUL.FTZ R97, R94, R93 ;  /* 0x0000005d5e613220 */ /* 0x000fce0000410000 */
        /* <DEDUP_REMOVED lines=11> */
[--C-:B------:R-:W-:Y:S01]  /*2970*/  FFMA.FTZ R95, R86, UR13, R99.reuse ;  /* 0x0000000d565f7c23 */ /* 0x100fe20008010063 */
[----:B------:R-:W-:Y:S01]  /*2980*/  FFMA.FTZ R85, R85, UR13, R99 ;  /* 0x0000000d55557c23 */ /* 0x000fe20008010063 */
[----:B------:R-:W-:Y:S02]  /*2990*/  @P0 SHF.R.U32.HI R43, RZ, 0x10, R43 ;  /* 0x00000010ff2b0819 */ /* 0x000fe4000001162b */
[----:B------:R-:W-:-:S02]  /*29a0*/  @P6 HADD2.F32 R86, -RZ, R96.H0_H0 ;  /* 0x20000060ff566230 */ /* 0x000fc40000004100 */
[----:B0-----:R-:W-:Y:S01]  /*29b0*/  HFMA2 R83, -RZ, RZ, 0, 0 ;  /* 0x00000000ff537431 */ /* 0x001fe200000001ff */
[----:B---3--:R-:W-:Y:S01]  /*29c0*/  @P3 MOV R82, R46 ;  /* 0x0000002e00523202 */ /* 0x008fe20000000f00 */
[--C-:B------:R-:W-:Y:S01]  /*29d0*/  FFMA.FTZ R96, R84, UR13, R99.reuse ;  /* 0x0000000d54607c23 */ /* 0x100fe20008010063 */
[----:B------:R-:W-:Y:S01]  /*29e0*/  FFMA.FTZ R99, R51, UR13, R99 ;  /* 0x0000000d33637c23 */ /* 0x000fe20008010063 */
[----:B------:R-:W-:Y:S01]  /*29f0*/  FADD.FTZ R88, R88, -R85 ;  /* 0x8000005558587221 */ /* 0x000fe20000010000 */
[----:B------:R-:W-:Y:S02]  /*2a00*/  HFMA2 R51, -RZ, RZ, 0, 0 ;  /* 0x00000000ff337431 */ /* 0x000fe400000001ff */
[----:B------:R-:W-:Y:S01]  /*2a10*/  @P6 FMUL.FTZ R83, R103, R86 ;  /* 0x0000005667536220 */ /* 0x000fe20000410000 */
[----:B------:R-:W-:Y:S01]  /*2a20*/  LOP3.LUT P6, RZ, R49, 0xff00, RZ, 0xc0, !PT ;  /* 0x0000ff0031ff7812 */ /* 0x000fe200078cc0ff */
[----:B------:R-:W-:Y:S01]  /*2a30*/  @P0 HADD2.F32 R43, -RZ, R43.H0_H0 ;  /* 0x2000002bff2b0230 */ /* 0x000fe20000004100 */
[----:B------:R-:W-:Y:S01]  /*2a40*/  @P2 SHF.R.U64 R46, R46, 0x10, R47 ;  /* 0x000000102e2e2819 */ /* 0x000fe2000000122f */
[----:B------:R-:W-:-:S02]  /*2a50*/  @P3 HADD2.F32 R85, -RZ, R82.H0_H0 ;  /* 0x20000052ff553230 */ /* 0x000fc40000004100 */
[----:B------:R-:W-:Y:S01]  /*2a60*/  FADD.FTZ R96, R87, -R96 ;  /* 0x8000006057607221 */ /* 0x000fe20000010000 */
[----:B------:R-:W-:Y:S01]  /*2a70*/  MOV R84, RZ ;  /* 0x000000ff00547202 */ /* 0x000fe20000000f00 */
[----:B------:R-:W-:Y:S01]  /*2a80*/  @P0 FMUL.FTZ R51, R102, R43 ;  /* 0x0000002b66330220 */ /* 0x000fe20000410000 */
[----:B------:R-:W-:Y:S02]  /*2a90*/  @P2 HADD2.F32 R87, -RZ, R46.H0_H0 ;  /* 0x2000002eff572230 */ /* 0x000fe40000004100 */
[----:B------:R-:W-:Y:S01]  /*2aa0*/  @P3 FMUL.FTZ R84, R94, R85 ;  /* 0x000000555e543220 */ /* 0x000fe20000410000 */
[----:B------:R-:W-:Y:S01]  /*2ab0*/  FMUL.FTZ R46, R88, UR12 ;  /* 0x0000000c582e7c20 */ /* 0x000fe20008410000 */
[C---:B------:R-:W-:Y:S02]  /*2ac0*/  LOP3.LUT P0, RZ, R49.reuse, 0xff0000, RZ, 0xc0, !PT ;  /* 0x00ff000031ff7812 */ /* 0x040fe4000780c0ff */
[----:B------:R-:W-:Y:S01]  /*2ad0*/  ISETP.GE.U32.AND P3, PT, R49, 0x1000000, PT ;  /* 0x010000003100780c */ /* 0x000fe20003f66070 */
[----:B------:R-:W-:-:S02]  /*2ae0*/  HFMA2 R82, -RZ, RZ, 0, 0 ;  /* 0x00000000ff527431 */ /* 0x000fc400000001ff */
[----:B------:R-:W-:Y:S01]  /*2af0*/  FADD.FTZ R99, R50, -R99 ;  /* 0x8000006332637221 */ /* 0x000fe20000010000 */
[----:B------:R-:W-:Y:S01]  /*2b00*/  FMUL.FTZ R46, R46, UR4 ;  /* 0x000000042e2e7c20 */ /* 0x000fe20008410000 */
[----:B------:R-:W-:Y:S02]  /*2b10*/  @P6 HADD2.F32 R85, -RZ, R122.H0_H0 ;  /* 0x2000007aff556230 */ /* 0x000fe40000004100 */
[----:B------:R-:W-:Y:S01]  /*2b20*/  FMUL.FTZ R96, R96, UR12 ;  /* 0x0000000c60607c20 */ /* 0x000fe20008410000 */
[----:B------:R-:W-:Y:S01]  /*2b30*/  FMUL.FTZ R50, R99, UR12 ;  /* 0x0000000c63327c20 */ /* 0x000fe20008410000 */
[----:B------:R-:W-:Y:S01]  /*2b40*/  FMUL.FTZ R46, R46, UR26 ;  /* 0x0000001a2e2e7c20 */ /* 0x000fe20008410000 */
[----:B------:R-:W-:Y:S01]  /*2b50*/  @P2 FMUL.FTZ R82, R42, R87 ;  /* 0x000000572a522220 */ /* 0x000fe20000410000 */
[----:B------:R-:W-:Y:S01]  /*2b60*/  LOP3.LUT P2, RZ, R49, 0xff, RZ, 0xc0, !PT ;  /* 0x000000ff31ff7812 */ /* 0x000fe2000784c0ff */
[----:B------:R-:W-:Y:S01]  /*2b70*/  FMUL.FTZ R49, R96, UR4 ;  /* 0x0000000460317c20 */ /* 0x000fe20008410000 */
[----:B------:R-:W-:Y:S01]  /*2b80*/  MOV R43, RZ ;  /* 0x000000ff002b7202 */ /* 0x000fe20000000f00 */
[----:B------:R-:W-:Y:S01]  /*2b90*/  FMUL.FTZ R50, R50, UR4 ;  /* 0x0000000432327c20 */ /* 0x000fe20008410000 */
[----:B------:R-:W-:Y:S01]  /*2ba0*/  @P6 FMUL.FTZ R43, R46, R85 ;  /* 0x000000552e2b6220 */ /* 0x000fe20000410000 */
[----:B------:R-:W-:-:S02]  /*2bb0*/  HFMA2 R85, -RZ, RZ, 0, 0 ;  /* 0x00000000ff557431 */ /* 0x000fc400000001ff */
[----:B------:R-:W-:Y:S02]  /*2bc0*/  @P0 HADD2.F32 R42, -RZ, R61.H0_H0 ;  /* 0x2000003dff2a0230 */ /* 0x000fe40000004100 */
[----:B------:R-:W-:Y:S01]  /*2bd0*/  FMUL.FTZ R49, R49, UR26 ;  /* 0x0000001a31317c20 */ /* 0x000fe20008410000 */
[----:B------:R-:W-:Y:S02]  /*2be0*/  @P3 HADD2.F32 R93, -RZ, R122.H1_H1 ;  /* 0x3000007aff5d3230 */ /* 0x000fe40000004100 */
[----:B------:R-:W-:Y:S01]  /*2bf0*/  FMUL.FTZ R50, R50, UR26 ;  /* 0x0000001a32327c20 */ /* 0x000fe20008410000 */
[----:B------:R-:W-:Y:S01]  /*2c00*/  FADD.FTZ R95, R48, -R95 ;  /* 0x8000005f305f7221 */ /* 0x000fe20000010000 */
[----:B------:R-:W-:Y:S01]  /*2c10*/  CS2R R86, SRZ ;  /* 0x0000000000567805 */ /* 0x000fe2000001ff00 */
[----:B------:R-:W-:Y:S01]  /*2c20*/  @P0 FMUL.FTZ R85, R49, R42 ;  /* 0x0000002a31550220 */ /* 0x000fe20000410000 */
[----:B------:R-:W-:Y:S01]  /*2c30*/  @P3 FMUL.FTZ R87, R50, R93 ;  /* 0x0000005d32573220 */ /* 0x000fe20000410000 */
[----:B------:R-:W-:Y:S01]  /*2c40*/  FMUL.FTZ R42, R95, UR12 ;  /* 0x0000000c5f2a7c20 */ /* 0x000fe20008410000 */
[----:B------:R-:W0:Y:S03]  /*2c50*/  F2F.F16.F32 R43, R43 ;  /* 0x0000002b002b7304 */ /* 0x000e260000200800 */
[----:B------:R-:W-:Y:S01]  /*2c60*/  FMUL.FTZ R42, R42, UR4 ;  /* 0x000000042a2a7c20 */ /* 0x000fe20008410000 */
[----:B------:R-:W-:-:S04]  /*2c70*/  @P2 HADD2.F32 R93, -RZ, R60.H0_H0 ;  /* 0x2000003cff5d2230 */ /* 0x000fc80000004100 */
[----:B------:R-:W1:Y:S01]  /*2c80*/  F2F.F16.F32 R87, R87 ;  /* 0x0000005700577304 */ /* 0x000e620000200800 */
[----:B------:R-:W-:-:S04]  /*2c90*/  FMUL.FTZ R96, R42, UR26 ;  /* 0x0000001a2a607c20 */ /* 0x000fc80008410000 */
[----:B------:R-:W-:-:S03]  /*2ca0*/  @P2 FMUL.FTZ R86, R96, R93 ;  /* 0x0000005d60562220 */ /* 0x000fc60000410000 */
[----:B------:R3:W4:Y:S01]  /*2cb0*/  F2F.F16.F32 R48, R85 ;  /* 0x0000005500307304 */ /* 0x0007220000200800 */
[----:B0-----:R-:W-:-:S07]  /*2cc0*/  IMAD.WIDE.U32 R42, R43, 0x10000, RZ ;  /* 0x000100002b2a7825 */ /* 0x001fce00078e00ff */
[----:B------:R-:W0:Y:S01]  /*2cd0*/  F2F.F16.F32 R95, R86 ;  /* 0x00000056005f7304 */ /* 0x000e220000200800 */
[----:B-1----:R-:W-:Y:S02]  /*2ce0*/  SHF.L.U32 R93, R87, 0x10, RZ ;  /* 0x00000010575d7819 */ /* 0x002fe400000006ff */
[----:B---3--:R-:W-:Y:S02]  /*2cf0*/  @P4 MOV R85, R47 ;  /* 0x0000002f00554202 */ /* 0x008fe40000000f00 */
[----:B----4-:R-:W-:Y:S01]  /*2d00*/  LOP3.LUT R43, R43, R93, R48, 0xfe, !PT ;  /* 0x0000005d2b2b7212 */ /* 0x010fe200078efe30 */
[----:B------:R-:W-:Y:S02]  /*2d10*/  HFMA2 R48, -RZ, RZ, 0, 0 ;  /* 0x00000000ff307431 */ /* 0x000fe400000001ff */
[----:B------:R-:W-:Y:S01]  /*2d20*/  @P4 HADD2.F32 R85, -RZ, R85.H0_H0 ;  /* 0x20000055ff554230 */ /* 0x000fe20000004100 */
[----:B------:R-:W-:Y:S01]  /*2d30*/  @P5 SHF.R.U32.HI R94, RZ, 0x10, R47 ;  /* 0x00000010ff5e5819 */ /* 0x000fe2000001162f */
[----:B------:R-:W-:-:S04]  /*2d40*/  IMAD.WIDE.U32 R44, R68, 0x8, R44 ;  /* 0x00000008442c7825 */ /* 0x000fc800078e002c */
        /* <DEDUP_REMOVED lines=11> */
[----:B------:R-:W-:Y:S01]  /*2e00*/  @P3 SHF.R.U32.HI R92, RZ, 0x10, R41 ;  /* 0x00000010ff5c3819 */ /* 0x000fe20000011629 */
[----:B------:R-:W-:Y:S02]  /*2e10*/  @P5 HADD2.F32 R40, -RZ, R94.H0_H0 ;  /* 0x2000005eff285230 */ /* 0x000fe40000004100 */
[----:B------:R-:W-:Y:S02]  /*2e20*/  @P2 HADD2.F32 R87, -RZ, R87.H0_H0 ;  /* 0x20000057ff572230 */ /* 0x000fe40000004100 */
[----:B------:R-:W-:-:S02]  /*2e30*/  @P6 HADD2.F32 R41, -RZ, R93.H0_H0 ;  /* 0x2000005dff296230 */ /* 0x000fc40000004100 */
[----:B------:R-:W-:Y:S02]  /*2e40*/  @P0 HADD2.F32 R90, -RZ, R90.H0_H0 ;  /* 0x2000005aff5a0230 */ /* 0x000fe40000004100 */
[----:B0-----:R-:W-:Y:S02]  /*2e50*/  @P3 HADD2.F32 R43, -RZ, R92.H0_H0 ;  /* 0x2000005cff2b3230 */ /* 0x001fe40000004100 */
[----:B------:R-:W-:Y:S01]  /*2e60*/  @P5 FMUL.FTZ R85, R89, R40 ;  /* 0x0000002859555220 */ /* 0x000fe20000410000 */
[----:B------:R-:W-:Y:S01]  /*2e70*/  @P2 FMUL.FTZ R88, R96, R87 ;  /* 0x0000005760582220 */ /* 0x000fe20000410000 */
[----:B------:R-:W-:Y:S01]  /*2e80*/  @P6 FMUL.FTZ R86, R46, R41 ;  /* 0x000000292e566220 */ /* 0x000fe20000410000 */
[----:B------:R-:W-:Y:S01]  /*2e90*/  @P0 FMUL.FTZ R68, R49, R90 ;  /* 0x0000005a31440220 */ /* 0x000fe20000410000 */
[----:B------:R-:W-:Y:S01]  /*2ea0*/  @P3 FMUL.FTZ R47, R50, R43 ;  /* 0x0000002b322f3220 */ /* 0x000fe20000410000 */
[----:B------:R-:W-:Y:S06]  /*2eb0*/  BRA `(.L_x_4486) ;  /* 0x0000001800bc7947 */ /* 0x000fec0003800000 */
.L_x_4484:
        /* <DEDUP_REMOVED lines=8> */
[--C-:B------:R-:W-:Y:S01]  /*2f40*/  FFMA.FTZ R111, R111, UR13, R99.reuse ;  /* 0x0000000d6f6f7c23 */ /* 0x100fe20008010063 */
[----:B------:R-:W-:Y:S01]  /*2f50*/  LOP3.LUT P6, RZ, R107, 0xff0000, RZ, 0xc0, !PT ;  /* 0x00ff00006bff7812 */ /* 0x000fe200078cc0ff */
[----:B------:R-:W-:Y:S01]  /*2f60*/  FADD.FTZ R44, R109, -R110 ;  /* 0x8000006e6d2c7221 */ /* 0x000fe20000010000 */
[----:B------:R-:W-:Y:S01]  /*2f70*/  FFMA.FTZ R101, R104, UR13, R99 ;  /* 0x0000000d68657c23 */ /* 0x000fe20008010063 */
[----:B------:R-:W-:Y:S01]  /*2f80*/  FADD.FTZ R111, R102, -R111 ;  /* 0x8000006f666f7221 */ /* 0x000fe20000010000 */
[----:B------:R-:W-:Y:S01]  /*2f90*/  MOV R45, RZ ;  /* 0x000000ff002d7202 */ /* 0x000fe20000000f00 */
[----:B------:R-:W-:Y:S01]  /*2fa0*/  FFMA.FTZ R44, R44, UR12, R33 ;  /* 0x0000000c2c2c7c23 */ /* 0x000fe20008010021 */
[----:B------:R-:W-:Y:S01]  /*2fb0*/  FADD.FTZ R46, R100, -R101 ;  /* 0x80000065642e7221 */ /* 0x000fe20000010000 */
[----:B------:R-:W-:Y:S01]  /*2fc0*/  HFMA2 R100, -RZ, RZ, 0, 0 ;  /* 0x00000000ff647431 */ /* 0x000fe200000001ff */
[C---:B------:R-:W-:Y:S01]  /*2fd0*/  LOP3.LUT P3, RZ, R107.reuse, 0xff, RZ, 0xc0, !PT ;  /* 0x000000ff6bff7812 */ /* 0x040fe2000786c0ff */
[----:B------:R-:W-:Y:S01]  /*2fe0*/  FMUL.FTZ R44, R44, UR4 ;  /* 0x000000042c2c7c20 */ /* 0x000fe20008410000 */
[----:B------:R-:W-:Y:S01]  /*2ff0*/  ISETP.GE.U32.AND P0, PT, R107, 0x1000000, PT ;  /* 0x010000006b00780c */ /* 0x000fe20003f06070 */
[----:B------:R-:W-:-:S02]  /*3000*/  @P4 HADD2.F32 R47, -RZ, R124.H0_H0 ;  /* 0x2000007cff2f4230 */ /* 0x000fc40000004100 */
[----:B------:R-:W-:Y:S02]  /*3010*/  HFMA2 R105, -RZ, RZ, 0, 0 ;  /* 0x00000000ff697431 */ /* 0x000fe400000001ff */
[----:B------:R-:W-:Y:S01]  /*3020*/  FMUL.FTZ R92, R44, UR26 ;  /* 0x0000001a2c5c7c20 */ /* 0x000fe20008410000 */
[----:B------:R-:W-:Y:S01]  /*3030*/  FFMA.FTZ R44, R111, UR12, R34 ;  /* 0x0000000c6f2c7c23 */ /* 0x000fe20008010022 */
[----:B------:R-:W-:Y:S01]  /*3040*/  @P6 HADD2.F32 R102, -RZ, R57.H0_H0 ;  /* 0x20000039ff666230 */ /* 0x000fe20000004100 */
[----:B------:R-:W-:Y:S01]  /*3050*/  MOV R106, RZ ;  /* 0x000000ff006a7202 */ /* 0x000fe20000000f00 */
[----:B------:R-:W-:Y:S01]  /*3060*/  @P4 FMUL.FTZ R45, R47, R92 ;  /* 0x0000005c2f2d4220 */ /* 0x000fe20000410000 */
[----:B------:R-:W-:Y:S01]  /*3070*/  FFMA.FTZ R47, R0, UR13, R99 ;  /* 0x0000000d002f7c23 */ /* 0x000fe20008010063 */
[----:B------:R-:W-:Y:S01]  /*3080*/  FMUL.FTZ R44, R44, UR4 ;  /* 0x000000042c2c7c20 */ /* 0x000fe20008410000 */
[----:B------:R-:W-:Y:S01]  /*3090*/  FFMA.FTZ R0, R46, UR12, R35 ;  /* 0x0000000c2e007c23 */ /* 0x000fe20008010023 */
[----:B------:R-:W-:Y:S01]  /*30a0*/  FFMA.FTZ R94, R94, UR13, R99 ;  /* 0x0000000d5e5e7c23 */ /* 0x000fe20008010063 */
[----:B------:R-:W-:Y:S01]  /*30b0*/  FADD.FTZ R47, R108, -R47 ;  /* 0x8000002f6c2f7221 */ /* 0x000fe20000010000 */
[----:B------:R-:W-:Y:S01]  /*30c0*/  FMUL.FTZ R103, R44, UR26 ;  /* 0x0000001a2c677c20 */ /* 0x000fe20008410000 */
[----:B------:R-:W-:Y:S01]  /*30d0*/  FMUL.FTZ R0, R0, UR4 ;  /* 0x0000000400007c20 */ /* 0x000fe20008410000 */
[----:B------:R-:W-:Y:S01]  /*30e0*/  @P0 HADD2.F32 R101, -RZ, R124.H1_H1 ;  /* 0x3000007cff650230 */ /* 0x000fe20000004100 */
[----:B------:R0:W1:Y:S01]  /*30f0*/  F2F.F16.F32 R46, R45 ;  /* 0x0000002d002e7304 */ /* 0x0000620000200800 */
[----:B------:R-:W-:Y:S01]  /*3100*/  @P6 FMUL.FTZ R100, R102, R103 ;  /* 0x0000006766646220 */ /* 0x000fe20000410000 */
[----:B------:R-:W-:Y:S01]  /*3110*/  FMUL.FTZ R102, R0, UR26 ;  /* 0x0000001a00667c20 */ /* 0x000fe20008410000 */
[----:B------:R-:W-:Y:S01]  /*3120*/  FFMA.FTZ R0, R47, UR12, R32 ;  /* 0x0000000c2f007c23 */ /* 0x000fe20008010020 */
[----:B------:R-:W-:-:S02]  /*3130*/  @P3 HADD2.F32 R47, -RZ, R56.H0_H0 ;  /* 0x20000038ff2f3230 */ /* 0x000fc40000004100 */
[----:B------:R-:W-:Y:S01]  /*3140*/  FADD.FTZ R108, R95, -R94 ;  /* 0x8000005e5f6c7221 */ /* 0x000fe20000010000 */
[----:B------:R-:W-:Y:S01]  /*3150*/  @P0 FMUL.FTZ R106, R101, R102 ;  /* 0x00000066656a0220 */ /* 0x000fe20000410000 */
[----:B------:R-:W-:Y:S01]  /*3160*/  FMUL.FTZ R0, R0, UR4 ;  /* 0x0000000400007c20 */ /* 0x000fe20008410000 */
[----:B------:R-:W-:Y:S01]  /*3170*/  F2F.F16.F32 R100, R100 ;  /* 0x0000006400647304 */ /* 0x000fe20000200800 */
[----:B0-----:R-:W0:Y:S01]  /*3180*/  LDC.64 R44, c[0x0][0x468] ;  /* 0x00011a00ff2c7b82 */ /* 0x001e220000000a00 */
[----:B------:R-:W-:-:S04]  /*3190*/  IMAD.WIDE.U32 R94, R82, 0x8, R40 ;  /* 0x00000008525e7825 */ /* 0x000fc800078e0028 */
[----:B------:R-:W-:Y:S01]  /*31a0*/  FMUL.FTZ R104, R0, UR26 ;  /* 0x0000001a00687c20 */ /* 0x000fe20008410000 */
[----:B------:R-:W-:-:S03]  /*31b0*/  LOP3.LUT P2, RZ, R98, 0xff00, RZ, 0xc0, !PT ;  /* 0x0000ff0062ff7812 */ /* 0x000fc6000784c0ff */
[----:B------:R-:W-:Y:S01]  /*31c0*/  @P3 FMUL.FTZ R105, R47, R104 ;  /* 0x000000682f693220 */ /* 0x000fe20000410000 */
[----:B------:R-:W3:Y:S01]  /*31d0*/  F2F.F16.F32 R106, R106 ;  /* 0x0000006a006a7304 */ /* 0x000ee20000200800 */
[----:B-1----:R-:W-:-:S07]  /*31e0*/  IMAD.WIDE.U32 R46, R46, 0x10000, RZ ;  /* 0x000100002e2e7825 */ /* 0x002fce00078e00ff */
[----:B------:R-:W1:Y:S01]  /*31f0*/  F2F.F16.F32 R105, R105 ;  /* 0x0000006900697304 */ /* 0x000e620000200800 */
[----:B---3--:R-:W-:-:S04]  /*3200*/  SHF.L.U32 R101, R106, 0x10, RZ ;  /* 0x000000106a657819 */ /* 0x008fc800000006ff */
[----:B------:R-:W-:Y:S01]  /*3210*/  LOP3.LUT R47, R47, R101, R100, 0xfe, !PT ;  /* 0x000000652f2f7212 */ /* 0x000fe200078efe64 */
[----:B0-----:R-:W-:Y:S01]  /*3220*/  IMAD.WIDE.U32 R100, R83, 0x8, R44 ;  /* 0x0000000853647825 */ /* 0x001fe200078e002c */
[----:B-1----:R-:W-:-:S05]  /*3230*/  LOP3.LUT R46, R46, R105, RZ, 0xfc, !PT ;  /* 0x000000692e2e7212 */ /* 0x002fca00078efcff */
[----:B------:R0:W-:Y:S01]  /*3240*/  STG.E.64 desc[UR16][R100.64], R46 ;  /* 0x0000002e64007986 */ /* 0x0001e2000c101b10 */
[--C-:B------:R-:W-:Y:S01]  /*3250*/  FFMA.FTZ R93, R93, UR13, R99.reuse ;  /* 0x0000000d5d5d7c23 */ /* 0x100fe20008010063 */
[----:B------:R-:W-:Y:S02]  /*3260*/  ISETP.GE.U32.AND P5, PT, R98, 0x1000000, PT ;  /* 0x010000006200780c */ /* 0x000fe40003fa6070 */
[----:B0-----:R0:W3:Y:S01]  /*3270*/  LDG.E.64 R46, desc[UR16][R94.64] ;  /* 0x000000105e2e7981 */ /* 0x0010e2000c1e1b00 */
[----:B------:R-:W-:-:S04]  /*3280*/  FFMA.FTZ R96, R96, UR13, R99 ;  /* 0x0000000d60607c23 */ /* 0x000fc80008010063 */
[----:B------:R-:W-:Y:S01]  /*3290*/  FADD.FTZ R97, R97, -R96 ;  /* 0x8000006061617221 */ /* 0x000fe20000010000 */
[----:B0-----:R-:W-:Y:S01]  /*32a0*/  FADD.FTZ R94, R90, -R93 ;  /* 0x8000005d5a5e7221 */ /* 0x001fe20000010000 */
[----:B------:R-:W-:Y:S01]  /*32b0*/  MOV R95, RZ ;  /* 0x000000ff005f7202 */ /* 0x000fe20000000f00 */
[----:B------:R-:W-:Y:S02]  /*32c0*/  HFMA2 R96, -RZ, RZ, 0, 0 ;  /* 0x00000000ff607431 */ /* 0x000fe400000001ff */
[----:B------:R-:W-:Y:S01]  /*32d0*/  IMAD.WIDE.U32 R40, R68, 0x8, R40 ;  /* 0x0000000844287825 */ /* 0x000fe200078e0028 */
[----:B--2---:R-:W-:Y:S02]  /*32e0*/  @P4 SHF.R.U64 R105, R42, 0x10, R43 ;  /* 0x000000102a694819 */ /* 0x004fe4000000122b */
[----:B------:R-:W-:Y:S01]  /*32f0*/  @P3 MOV R0, R42 ;  /* 0x0000002a00003202 */ /* 0x000fe20000000f00 */
[----:B------:R-:W-:Y:S02]  /*3300*/  FFMA.FTZ R42, R91, UR13, R99 ;  /* 0x0000000d5b2a7c23 */ /* 0x000fe40008010063 */
[----:B------:R-:W-:-:S02]  /*3310*/  @P4 HADD2.F32 R105, -RZ, R105.H0_H0 ;  /* 0x20000069ff694230 */ /* 0x000fc40000004100 */
[----:B------:R-:W-:Y:S01]  /*3320*/  @P3 HADD2.F32 R83, -RZ, R0.H0_H0 ;  /* 0x20000000ff533230 */ /* 0x000fe20000004100 */
[----:B------:R-:W-:Y:S01]  /*3330*/  MOV R0, RZ ;  /* 0x000000ff00007202 */ /* 0x000fe20000000f00 */
[----:B------:R-:W-:Y:S02]  /*3340*/  HFMA2 R91, -RZ, RZ, 0, 0 ;  /* 0x00000000ff5b7431 */ /* 0x000fe400000001ff */
[----:B------:R-:W-:Y:S01]  /*3350*/  FADD.FTZ R107, R89, -R42 ;  /* 0x8000002a596b7221 */ /* 0x000fe20000010000 */
[----:B------:R-:W-:Y:S01]  /*3360*/  @P4 FMUL.FTZ R0, R92, R105 ;  /* 0x000000695c004220 */ /* 0x000fe20000410000 */
[----:B------:R-:W-:Y:S01]  /*3370*/  FFMA.FTZ R42, R108, UR12, R37 ;  /* 0x0000000c6c2a7c23 */ /* 0x000fe20008010025 */
[----:B------:R-:W-:Y:S01]  /*3380*/  LOP3.LUT P4, RZ, R98, 0xff0000, RZ, 0xc0, !PT ;  /* 0x00ff000062ff7812 */ /* 0x000fe2000788c0ff */
[----:B------:R-:W-:Y:S02]  /*3390*/  HFMA2 R92, -RZ, RZ, 0, 0 ;  /* 0x00000000ff5c7431 */ /* 0x000fe400000001ff */
[----:B------:R-:W-:Y:S01]  /*33a0*/  @P3 FMUL.FTZ R91, R104, R83 ;  /* 0x00000053685b3220 */ /* 0x000fe20000410000 */
[----:B------:R-:W-:Y:S01]  /*33b0*/  FMUL.FTZ R42, R42, UR4 ;  /* 0x000000042a2a7c20 */ /* 0x000fe20008410000 */
[----:B------:R-:W-:Y:S01]  /*33c0*/  FFMA.FTZ R83, R107, UR12, R38 ;  /* 0x0000000c6b537c23 */ /* 0x000fe20008010026 */
[----:B------:R-:W-:-:S02]  /*33d0*/  @P2 HADD2.F32 R89, -RZ, R123.H0_H0 ;  /* 0x2000007bff592230 */ /* 0x000fc40000004100 */
[----:B------:R-:W-:Y:S01]  /*33e0*/  FMUL.FTZ R42, R42, UR26 ;  /* 0x0000001a2a2a7c20 */ /* 0x000fe20008410000 */
[----:B------:R-:W-:Y:S01]  /*33f0*/  FMUL.FTZ R83, R83, UR4 ;  /* 0x0000000453537c20 */ /* 0x000fe20008410000 */
[----:B------:R-:W-:Y:S02]  /*3400*/  LOP3.LUT P3, RZ, R98, 0xff, RZ, 0xc0, !PT ;  /* 0x000000ff62ff7812 */ /* 0x000fe4000786c0ff */
[----:B------:R-:W-:Y:S01]  /*3410*/  @P2 FMUL.FTZ R92, R89, R42 ;  /* 0x0000002a595c2220 */ /* 0x000fe20000410000 */
[----:B------:R-:W-:Y:S01]  /*3420*/  FMUL.FTZ R90, R83, UR26 ;  /* 0x0000001a535a7c20 */ /* 0x000fe20008410000 */
[----:B------:R-:W-:Y:S02]  /*3430*/  @P4 HADD2.F32 R89, -RZ, R59.H0_H0 ;  /* 0x2000003bff594230 */ /* 0x000fe40000004100 */
[----:B------:R-:W-:-:S03]  /*3440*/  FFMA.FTZ R83, R94, UR12, R39 ;  /* 0x0000000c5e537c23 */ /* 0x000fc60008010027 */
[----:B------:R-:W-:Y:S01]  /*3450*/  @P4 FMUL.FTZ R95, R89, R90 ;  /* 0x0000005a595f4220 */ /* 0x000fe20000410000 */
[----:B------:R-:W-:Y:S01]  /*3460*/  FMUL.FTZ R89, R83, UR4 ;  /* 0x0000000453597c20 */ /* 0x000fe20008410000 */
[----:B------:R-:W-:Y:S01]  /*3470*/  FFMA.FTZ R83, R97, UR12, R36 ;  /* 0x0000000c61537c23 */ /* 0x000fe20008010024 */
[----:B------:R-:W-:Y:S02]  /*3480*/  @P5 HADD2.F32 R94, -RZ, R123.H1_H1 ;  /* 0x3000007bff5e5230 */ /* 0x000fe40000004100 */
[----:B------:R-:W-:Y:S01]  /*3490*/  FMUL.FTZ R89, R89, UR26 ;  /* 0x0000001a59597c20 */ /* 0x000fe20008410000 */
[----:B------:R-:W-:Y:S01]  /*34a0*/  FMUL.FTZ R83, R83, UR4 ;  /* 0x0000000453537c20 */ /* 0x000fe20008410000 */
        /* <DEDUP_REMOVED lines=18> */
[----:B------:R-:W-:-:S03]  /*35d0*/  @P0 SHF.R.U32.HI R43, RZ, 0x10, R43 ;  /* 0x00000010ff2b0819 */ /* 0x000fc6000001162b */
[----:B------:R-:W-:Y:S02]  /*35e0*/  @P6 HADD2.F32 R86, -RZ, R96.H0_H0 ;  /* 0x20000060ff566230 */ /* 0x000fe40000004100 */
[----:B0-----:R-:W-:Y:S02]  /*35f0*/  HFMA2 R83, -RZ, RZ, 0, 0 ;  /* 0x00000000ff537431 */ /* 0x001fe400000001ff */
[--C-:B------:R-:W-:Y:S01]  /*3600*/  FFMA.FTZ R85, R85, UR13, R99.reuse ;  /* 0x0000000d55557c23 */ /* 0x100fe20008010063 */
[--C-:B------:R-:W-:Y:S01]  /*3610*/  FFMA.FTZ R96, R84, UR13, R99.reuse ;  /* 0x0000000d54607c23 */ /* 0x100fe20008010063 */
[----:B------:R-:W-:Y:S01]  /*3620*/  FFMA.FTZ R99, R51, UR13, R99 ;  /* 0x0000000d33637c23 */ /* 0x000fe20008010063 */
[----:B------:R-:W-:Y:S01]  /*3630*/  HFMA2 R51, -RZ, RZ, 0, 0 ;  /* 0x00000000ff337431 */ /* 0x000fe200000001ff */
[----:B---3--:R-:W-:Y:S01]  /*3640*/  @P3 MOV R82, R46 ;  /* 0x0000002e00523202 */ /* 0x008fe20000000f00 */
[----:B------:R-:W-:Y:S01]  /*3650*/  @P6 FMUL.FTZ R83, R103, R86 ;  /* 0x0000005667536220 */ /* 0x000fe20000410000 */
[----:B------:R-:W-:Y:S01]  /*3660*/  LOP3.LUT P6, RZ, R49, 0xff00, RZ, 0xc0, !PT ;  /* 0x0000ff0031ff7812 */ /* 0x000fe200078cc0ff */
[----:B------:R-:W-:-:S02]  /*3670*/  @P0 HADD2.F32 R43, -RZ, R43.H0_H0 ;  /* 0x2000002bff2b0230 */ /* 0x000fc40000004100 */
[----:B------:R-:W-:Y:S01]  /*3680*/  FADD.FTZ R88, R88, -R85 ;  /* 0x8000005558587221 */ /* 0x000fe20000010000 */
[----:B------:R-:W-:Y:S01]  /*3690*/  @P2 SHF.R.U64 R46, R46, 0x10, R47 ;  /* 0x000000102e2e2819 */ /* 0x000fe2000000122f */
[----:B------:R-:W-:Y:S02]  /*36a0*/  @P3 HADD2.F32 R85, -RZ, R82.H0_H0 ;  /* 0x20000052ff553230 */ /* 0x000fe40000004100 */
[----:B------:R-:W-:Y:S01]  /*36b0*/  FADD.FTZ R93, R87, -R96 ;  /* 0x80000060575d7221 */ /* 0x000fe20000010000 */
[----:B------:R-:W-:Y:S01]  /*36c0*/  @P0 FMUL.FTZ R51, R102, R43 ;  /* 0x0000002b66330220 */ /* 0x000fe20000410000 */
[----:B------:R-:W-:Y:S02]  /*36d0*/  HFMA2 R82, -RZ, RZ, 0, 0 ;  /* 0x00000000ff527431 */ /* 0x000fe400000001ff */
[----:B------:R-:W-:Y:S01]  /*36e0*/  FFMA.FTZ R43, R88, UR12, R29 ;  /* 0x0000000c582b7c23 */ /* 0x000fe2000801001d */
[----:B------:R-:W-:Y:S01]  /*36f0*/  @P2 HADD2.F32 R87, -RZ, R46.H0_H0 ;  /* 0x2000002eff572230 */ /* 0x000fe20000004100 */
[----:B------:R-:W-:-:S02]  /*3700*/  LOP3.LUT P0, RZ, R49, 0xff0000, RZ, 0xc0, !PT ;  /* 0x00ff000031ff7812 */ /* 0x000fc4000780c0ff */
[----:B------:R-:W-:Y:S02]  /*3710*/  FMUL.FTZ R43, R43, UR4 ;  /* 0x000000042b2b7c20 */ /* 0x000fe40008410000 */
[----:B------:R-:W-:Y:S01]  /*3720*/  @P2 FMUL.FTZ R82, R42, R87 ;  /* 0x000000572a522220 */ /* 0x000fe20000410000 */
[----:B------:R-:W-:Y:S02]  /*3730*/  @P6 HADD2.F32 R87, -RZ, R122.H0_H0 ;  /* 0x2000007aff576230 */ /* 0x000fe40000004100 */
[----:B------:R-:W-:Y:S01]  /*3740*/  FFMA.FTZ R42, R93, UR12, R30 ;  /* 0x0000000c5d2a7c23 */ /* 0x000fe2000801001e */
[----:B------:R-:W-:Y:S01]  /*3750*/  MOV R84, RZ ;  /* 0x000000ff00547202 */ /* 0x000fe20000000f00 */
[----:B------:R-:W-:Y:S01]  /*3760*/  FMUL.FTZ R46, R43, UR26 ;  /* 0x0000001a2b2e7c20 */ /* 0x000fe20008410000 */
[----:B------:R-:W-:Y:S01]  /*3770*/  @P3 FMUL.FTZ R84, R94, R85 ;  /* 0x000000555e543220 */ /* 0x000fe20000410000 */
[----:B------:R-:W-:Y:S01]  /*3780*/  ISETP.GE.U32.AND P3, PT, R49, 0x1000000, PT ;  /* 0x010000003100780c */ /* 0x000fe20003f66070 */
[----:B------:R-:W-:Y:S01]  /*3790*/  FMUL.FTZ R42, R42, UR4 ;  /* 0x000000042a2a7c20 */ /* 0x000fe20008410000 */
[----:B------:R-:W-:Y:S01]  /*37a0*/  MOV R85, RZ ;  /* 0x000000ff00557202 */ /* 0x000fe20000000f00 */
[----:B------:R-:W-:Y:S01]  /*37b0*/  FADD.FTZ R86, R50, -R99 ;  /* 0x8000006332567221 */ /* 0x000fe20000010000 */
[----:B------:R-:W-:Y:S01]  /*37c0*/  @P6 FMUL.FTZ R85, R87, R46 ;  /* 0x0000002e57556220 */ /* 0x000fe20000410000 */
[----:B------:R-:W-:Y:S01]  /*37d0*/  HFMA2 R87, -RZ, RZ, 0, 0 ;  /* 0x00000000ff577431 */ /* 0x000fe200000001ff */
[----:B------:R-:W-:Y:S01]  /*37e0*/  LOP3.LUT P2, RZ, R49, 0xff, RZ, 0xc0, !PT ;  /* 0x000000ff31ff7812 */ /* 0x000fe2000784c0ff */
[----:B------:R-:W-:-:S02]  /*37f0*/  @P0 HADD2.F32 R50, -RZ, R61.H0_H0 ;  /* 0x2000003dff320230 */ /* 0x000fc40000004100 */
[----:B------:R-:W-:Y:S01]  /*3800*/  FMUL.FTZ R49, R42, UR26 ;  /* 0x0000001a2a317c20 */ /* 0x000fe20008410000 */
[----:B------:R-:W-:Y:S01]  /*3810*/  FFMA.FTZ R42, R86, UR12, R31 ;  /* 0x0000000c562a7c23 */ /* 0x000fe2000801001f */
[----:B------:R-:W-:Y:S02]  /*3820*/  FADD.FTZ R95, R48, -R95 ;  /* 0x8000005f305f7221 */ /* 0x000fe40000010000 */
[----:B------:R-:W-:Y:S01]  /*3830*/  @P0 FMUL.FTZ R87, R50, R49 ;  /* 0x0000003132570220 */ /* 0x000fe20000410000 */
[----:B------:R-:W-:Y:S01]  /*3840*/  FMUL.FTZ R50, R42, UR4 ;  /* 0x000000042a327c20 */ /* 0x000fe20008410000 */
[----:B------:R-:W-:Y:S01]  /*3850*/  FFMA.FTZ R42, R95, UR12, R28 ;  /* 0x0000000c5f2a7c23 */ /* 0x000fe2000801001c */
[----:B------:R-:W-:Y:S02]  /*3860*/  @P3 HADD2.F32 R93, -RZ, R122.H1_H1 ;  /* 0x3000007aff5d3230 */ /* 0x000fe40000004100 */
[----:B------:R-:W-:Y:S01]  /*3870*/  FMUL.FTZ R50, R50, UR26 ;  /* 0x0000001a32327c20 */ /* 0x000fe20008410000 */
[----:B------:R-:W-:Y:S01]  /*3880*/  FMUL.FTZ R42, R42, UR4 ;  /* 0x000000042a2a7c20 */ /* 0x000fe20008410000 */
[----:B------:R-:W-:Y:S01]  /*3890*/  MOV R88, RZ ;  /* 0x000000ff00587202 */ /* 0x000fe20000000f00 */
[----:B------:R0:W1:Y:S01]  /*38a0*/  F2F.F16.F32 R43, R85 ;  /* 0x00000055002b7304 */ /* 0x0000620000200800 */
[----:B------:R-:W-:Y:S01]  /*38b0*/  @P3 FMUL.FTZ R88, R93, R50 ;  /* 0x000000325d583220 */ /* 0x000fe20000410000 */
[----:B------:R-:W-:-:S02]  /*38c0*/  HFMA2 R86, -RZ, RZ, 0, 0 ;  /* 0x00000000ff567431 */ /* 0x000fc400000001ff */
[----:B------:R-:W-:Y:S01]  /*38d0*/  FMUL.FTZ R96, R42, UR26 ;  /* 0x0000001a2a607c20 */ /* 0x000fe20008410000 */
[----:B0-----:R-:W-:-:S03]  /*38e0*/  @P2 HADD2.F32 R85, -RZ, R60.H0_H0 ;  /* 0x2000003cff552230 */ /* 0x001fc60000004100 */
[----:B------:R-:W0:Y:S02]  /*38f0*/  F2F.F16.F32 R88, R88 ;  /* 0x0000005800587304 */ /* 0x000e240000200800 */
[----:B------:R-:W-:-:S06]  /*3900*/  @P2 FMUL.FTZ R86, R85, R96 ;  /* 0x0000006055562220 */ /* 0x000fcc0000410000 */
[----:B------:R-:W3:Y:S01]  /*3910*/  F2F.F16.F32 R87, R87 ;  /* 0x0000005700577304 */ /* 0x000ee20000200800 */
[----:B------:R-:W-:-:S07]  /*3920*/  @P4 MOV R85, R47 ;  /* 0x0000002f00554202 */ /* 0x000fce0000000f00 */
[----:B------:R-:W4:Y:S01]  /*3930*/  F2F.F16.F32 R95, R86 ;  /* 0x00000056005f7304 */ /* 0x000f220000200800 */
[----:B------:R-:W-:Y:S02]  /*3940*/  HFMA2 R48, -RZ, RZ, 0, 0 ;  /* 0x00000000ff307431 */ /* 0x000fe400000001ff */
[----:B-1----:R-:W-:Y:S01]  /*3950*/  IMAD.WIDE.U32 R42, R43, 0x10000, RZ ;  /* 0x000100002b2a7825 */ /* 0x002fe200078e00ff */
[----:B0-----:R-:W-:-:S03]  /*3960*/  SHF.L.U32 R93, R88, 0x10, RZ ;  /* 0x00000010585d7819 */ /* 0x001fc600000006ff */
[----:B------:R-:W-:Y:S01]  /*3970*/  @P4 HADD2.F32 R85, -RZ, R85.H0_H0 ;  /* 0x20000055ff554230 */ /* 0x000fe20000004100 */
[----:B---3--:R-:W-:Y:S01]  /*3980*/  LOP3.LUT R43, R43, R93, R87, 0xfe, !PT ;  /* 0x0000005d2b2b7212 */ /* 0x008fe200078efe57 */
[----:B------:R-:W-:Y:S01]  /*3990*/  IMAD.WIDE.U32 R44, R68, 0x8, R44 ;  /* 0x00000008442c7825 */ /* 0x000fe200078e002c */
[----:B------:R-:W-:-:S03]  /*39a0*/  @P5 SHF.R.U32.HI R94, RZ, 0x10, R47 ;  /* 0x00000010ff5e5819 */ /* 0x000fc6000001162f */
[----:B------:R-:W-:Y:S01]  /*39b0*/  @P4 FMUL.FTZ R48, R90, R85 ;  /* 0x000000555a304220 */ /* 0x000fe20000410000 */
[----:B----4-:R-:W-:Y:S01]  /*39c0*/  LOP3.LUT R42, R42, R95, RZ, 0xfc, !PT ;  /* 0x0000005f2a2a7212 */ /* 0x010fe200078efcff */
        /* <DEDUP_REMOVED lines=21> */
.L_x_4487:
[----:B------:R-:W0:Y:S02]  /*3b20*/  LDC.64 R112, c[0x0][0x390] ;  /* 0x0000e400ff707b82 */ /* 0x000e240000000a00 */
[----:B0-----:R-:W-:-:S06]  /*3b30*/  IMAD.WIDE.U32 R114, R83, 0x8, R112 ;  /* 0x0000000853727825 */ /* 0x001fcc00078e0070 */
[----:B------:R-:W2:Y:S01]  /*3b40*/  LDG.E.64 R114, desc[UR16][R114.64] ;  /* 0x0000001072727981 */ /* 0x000ea2000c1e1b00 */
[C---:B-----5:R-:W-:Y:S01]  /*3b50*/  LOP3.LUT P4, RZ, R107.reuse, 0xff00, RZ, 0xc0, !PT ;  /* 0x0000ff006bff7812 */ /* 0x060fe2000788c0ff */
[--C-:B------:R-:W-:Y:S01]  /*3b60*/  FFMA.FTZ R110, R110, UR13, R99.reuse ;  /* 0x0000000d6e6e7c23 */ /* 0x100fe20008010063 */
[C---:B------:R-:W-:Y:S01]  /*3b70*/  LOP3.LUT P0, RZ, R107.reuse, 0xff, RZ, 0xc0, !PT ;  /* 0x000000ff6bff7812 */ /* 0x040fe2000780c0ff */
[----:B------:R-:W-:Y:S01]  /*3b80*/  FFMA.FTZ R41, R0, UR13, R99 ;  /* 0x0000000d00297c23 */ /* 0x000fe20008010063 */
[----:B------:R-:W-:Y:S01]  /*3b90*/  ISETP.GE.U32.AND P2, PT, R107, 0x1000000, PT ;  /* 0x010000006b00780c */ /* 0x000fe20003f46070 */
[----:B------:R-:W-:Y:S01]  /*3ba0*/  FADD.FTZ R110, R109, -R110 ;  /* 0x8000006e6d6e7221 */ /* 0x000fe20000010000 */
[----:B------:R-:W-:Y:S01]  /*3bb0*/  LOP3.LUT P6, RZ, R107, 0xff0000, RZ, 0xc0, !PT ;  /* 0x00ff00006bff7812 */ /* 0x000fe200078cc0ff */
[----:B------:R-:W-:Y:S01]  /*3bc0*/  FADD.FTZ R43, R108, -R41 ;  /* 0x800000296c2b7221 */ /* 0x000fe20000010000 */
[----:B------:R-:W-:Y:S01]  /*3bd0*/  FFMA.FTZ R103, R104, UR13, R99 ;  /* 0x0000000d68677c23 */ /* 0x000fe20008010063 */
[----:B------:R-:W-:Y:S01]  /*3be0*/  FFMA.FTZ R45, R110, UR12, R33 ;  /* 0x0000000c6e2d7c23 */ /* 0x000fe20008010021 */
[----:B------:R-:W-:Y:S01]  /*3bf0*/  FFMA.FTZ R111, R111, UR13, R99 ;  /* 0x0000000d6f6f7c23 */ /* 0x000fe20008010063 */
[----:B------:R-:W-:Y:S01]  /*3c00*/  FFMA.FTZ R44, R43, UR12, R32 ;  /* 0x0000000c2b2c7c23 */ /* 0x000fe20008010020 */
[----:B------:R-:W-:Y:S01]  /*3c10*/  FADD.FTZ R100, R100, -R103 ;  /* 0x8000006764647221 */ /* 0x000fe20000010000 */
[----:B------:R-:W0:Y:S01]  /*3c20*/  @P4 LDC R47, c[0x0][0x408] ;  /* 0x00010200ff2f4b82 */ /* 0x000e220000000800 */
[----:B------:R-:W-:Y:S01]  /*3c30*/  @P4 FMUL.FTZ R46, R45, UR4 ;  /* 0x000000042d2e4c20 */ /* 0x000fe20008410000 */
[----:B------:R-:W-:Y:S01]  /*3c40*/  @P4 HADD2.F32 R0, -RZ, R124.H0_H0 ;  /* 0x2000007cff004230 */ /* 0x000fe20000004100 */
[----:B------:R-:W-:Y:S01]  /*3c50*/  MOV R43, RZ ;  /* 0x000000ff002b7202 */ /* 0x000fe20000000f00 */
[----:B------:R-:W-:Y:S01]  /*3c60*/  FADD.FTZ R111, R102, -R111 ;  /* 0x8000006f666f7221 */ /* 0x000fe20000010000 */
[----:B------:R-:W-:Y:S01]  /*3c70*/  @P0 HADD2.F32 R92, -RZ, R56.H0_H0 ;  /* 0x20000038ff5c0230 */ /* 0x000fe20000004100 */
[----:B------:R-:W-:Y:S01]  /*3c80*/  CS2R R104, SRZ ;  /* 0x0000000000687805 */ /* 0x000fe2000001ff00 */
[----:B------:R-:W-:Y:S01]  /*3c90*/  HFMA2 R106, -RZ, RZ, 0, 0 ;  /* 0x00000000ff6a7431 */ /* 0x000fe200000001ff */
[----:B------:R-:W1:Y:S01]  /*3ca0*/  @P0 LDC R42, c[0x0][0x408] ;  /* 0x00010200ff2a0b82 */ /* 0x000e620000000800 */
[----:B------:R-:W-:Y:S01]  /*3cb0*/  LOP3.LUT P3, RZ, R98, 0xff, RZ, 0xc0, !PT ;  /* 0x000000ff62ff7812 */ /* 0x000fe2000786c0ff */
[----:B------:R-:W-:Y:S01]  /*3cc0*/  FFMA.FTZ R108, R96, UR13, R99 ;  /* 0x0000000d606c7c23 */ /* 0x000fe20008010063 */
[----:B------:R-:W-:-:S05]  /*3cd0*/  ISETP.GE.U32.AND P5, PT, R98, 0x1000000, PT ;  /* 0x010000006200780c */ /* 0x000fca0003fa6070 */
[----:B------:R-:W3:Y:S08]  /*3ce0*/  @P2 LDC R41, c[0x0][0x408] ;  /* 0x00010200ff292b82 */ /* 0x000ef00000000800 */
[----:B------:R-:W4:Y:S01]  /*3cf0*/  @P6 LDC R40, c[0x0][0x408] ;  /* 0x00010200ff286b82 */ /* 0x000f220000000800 */
[----:B0-----:R-:W-:Y:S01]  /*3d00*/  @P4 FMUL.FTZ R101, R46, R47 ;  /* 0x0000002f2e654220 */ /* 0x001fe20000410000 */
[----:B------:R-:W-:Y:S01]  /*3d10*/  @P0 FMUL.FTZ R47, R44, UR4 ;  /* 0x000000042c2f0c20 */ /* 0x000fe20008410000 */
[----:B------:R-:W-:-:S02]  /*3d20*/  FFMA.FTZ R46, R111, UR12, R34 ;  /* 0x0000000c6f2e7c23 */ /* 0x000fc40008010022 */
[----:B------:R-:W-:Y:S01]  /*3d30*/  @P4 FMUL.FTZ R43, R0, R101 ;  /* 0x00000065002b4220 */ /* 0x000fe20000410000 */
[----:B-1----:R-:W-:Y:S01]  /*3d40*/  @P0 FMUL.FTZ R101, R47, R42 ;  /* 0x0000002a2f650220 */ /* 0x002fe20000410000 */
[----:B------:R-:W-:Y:S01]  /*3d50*/  FFMA.FTZ R47, R100, UR12, R35 ;  /* 0x0000000c642f7c23 */ /* 0x000fe20008010023 */
[----:B------:R-:W0:Y:S01]  /*3d60*/  @P4 LDC R0, c[0x0][0x408] ;  /* 0x00010200ff004b82 */ /* 0x000e220000000800 */
[----:B------:R-:W1:Y:S01]  /*3d70*/  F2F.F16.F32 R42, R43 ;  /* 0x0000002b002a7304 */ /* 0x000e620000200800 */
[----:B------:R-:W-:Y:S01]  /*3d80*/  @P0 FMUL.FTZ R105, R92, R101 ;  /* 0x000000655c690220 */ /* 0x000fe20000410000 */
[----:B------:R-:W-:Y:S01]  /*3d90*/  @P2 FMUL.FTZ R100, R47, UR4 ;  /* 0x000000042f642c20 */ /* 0x000fe20008410000 */
[----:B------:R-:W-:Y:S01]  /*3da0*/  @P6 FMUL.FTZ R101, R46, UR4 ;  /* 0x000000042e656c20 */ /* 0x000fe20008410000 */
[----:B------:R-:W-:Y:S02]  /*3db0*/  @P2 HADD2.F32 R92, -RZ, R124.H1_H1 ;  /* 0x3000007cff5c2230 */ /* 0x000fe40000004100 */
[----:B---3--:R-:W-:Y:S01]  /*3dc0*/  @P2 FMUL.FTZ R107, R100, R41 ;  /* 0x00000029646b2220 */ /* 0x008fe20000410000 */
[----:B------:R-:W3:Y:S01]  /*3dd0*/  LDC.64 R102, c[0x0][0x478] ;  /* 0x00011e00ff667b82 */ /* 0x000ee20000000a00 */
[----:B------:R-:W0:Y:S02]  /*3de0*/  F2F.F16.F32 R105, R105 ;  /* 0x0000006900697304 */ /* 0x000e240000200800 */
[----:B------:R-:W-:Y:S01]  /*3df0*/  @P2 FMUL.FTZ R106, R92, R107 ;  /* 0x0000006b5c6a2220 */ /* 0x000fe20000410000 */
[----:B----4-:R-:W-:Y:S01]  /*3e00*/  @P6 FMUL.FTZ R41, R101, R40 ;  /* 0x0000002865296220 */ /* 0x010fe20000410000 */
[----:B------:R-:W-:-:S03]  /*3e10*/  @P6 HADD2.F32 R40, -RZ, R57.H0_H0 ;  /* 0x20000039ff286230 */ /* 0x000fc60000004100 */
[----:B------:R-:W4:Y:S01]  /*3e20*/  LDC.64 R100, c[0x0][0x468] ;  /* 0x00011a00ff647b82 */ /* 0x000f220000000a00 */
[----:B------:R-:W0:Y:S01]  /*3e30*/  F2F.F16.F32 R106, R106 ;  /* 0x0000006a006a7304 */ /* 0x000e220000200800 */
[----:B-1----:R-:W-:-:S04]  /*3e40*/  IMAD.WIDE.U32 R42, R42, 0x10000, RZ ;  /* 0x000100002a2a7825 */ /* 0x002fc800078e00ff */
[----:B------:R-:W-:Y:S01]  /*3e50*/  @P6 FMUL.FTZ R104, R40, R41 ;  /* 0x0000002928686220 */ /* 0x000fe20000410000 */
[----:B------:R-:W-:Y:S01]  /*3e60*/  @P4 FMUL.FTZ R41, R45, UR4 ;  /* 0x000000042d294c20 */ /* 0x000fe20008410000 */
[----:B------:R-:W1:Y:S03]  /*3e70*/  @P6 LDC R92, c[0x0][0x408] ;  /* 0x00010200ff5c6b82 */ /* 0x000e660000000800 */
[----:B0-----:R-:W-:Y:S01]  /*3e80*/  @P4 FMUL.FTZ R41, R41, R0 ;  /* 0x0000000029294220 */ /* 0x001fe20000410000 */
[----:B------:R-:W0:Y:S01]  /*3e90*/  F2F.F16.F32 R104, R104 ;  /* 0x0000006800687304 */ /* 0x000e220000200800 */
[----:B------:R-:W-:Y:S02]  /*3ea0*/  MOV R0, RZ ;  /* 0x000000ff00007202 */ /* 0x000fe40000000f00 */
[----:B------:R-:W-:Y:S02]  /*3eb0*/  LOP3.LUT R42, R42, R105, RZ, 0xfc, !PT ;  /* 0x000000692a2a7212 */ /* 0x000fe400078efcff */
[----:B------:R-:W-:-:S02]  /*3ec0*/  SHF.L.U32 R107, R106, 0x10, RZ ;  /* 0x000000106a6b7819 */ /* 0x000fc400000006ff */
[----:B------:R-:W3:Y:S02]  /*3ed0*/  @P3 LDC R106, c[0x0][0x408] ;  /* 0x00010200ff6a3b82 */ /* 0x000ee40000000800 */
[----:B0-----:R-:W-:Y:S01]  /*3ee0*/  LOP3.LUT R43, R43, R107, R104, 0xfe, !PT ;  /* 0x0000006b2b2b7212 */ /* 0x001fe200078efe68 */
[----:B------:R-:W-:Y:S01]  /*3ef0*/  @P6 FMUL.FTZ R107, R46, UR4 ;  /* 0x000000042e6b6c20 */ /* 0x000fe20008410000 */
[----:B----4-:R-:W-:-:S04]  /*3f00*/  IMAD.WIDE.U32 R104, R83, 0x8, R100 ;  /* 0x0000000853687825 */ /* 0x010fc800078e0064 */
[----:B-1----:R-:W-:Y:S01]  /*3f10*/  @P6 FMUL.FTZ R107, R107, R92 ;  /* 0x0000005c6b6b6220 */ /* 0x002fe20000410000 */
[----:B------:R-:W-:Y:S01]  /*3f20*/  FADD.FTZ R97, R97, -R108 ;  /* 0x8000006c61617221 */ /* 0x000fe20000010000 */
[----:B------:R-:W-:-:S04]  /*3f30*/  FFMA.FTZ R94, R94, UR13, R99 ;  /* 0x0000000d5e5e7c23 */ /* 0x000fc80008010063 */
[----:B------:R-:W-:Y:S01]  /*3f40*/  FADD.FTZ R94, R95, -R94 ;  /* 0x8000005e5f5e7221 */ /* 0x000fe20000010000 */
[----:B------:R-:W-:Y:S01]  /*3f50*/  FFMA.FTZ R93, R93, UR13, R99 ;  /* 0x0000000d5d5d7c23 */ /* 0x000fe20008010063 */
[----:B------:R-:W-:Y:S02]  /*3f60*/  MOV R92, RZ ;  /* 0x000000ff005c7202 */ /* 0x000fe40000000f00 */
        /* <DEDUP_REMOVED lines=9> */
[----:B0-----:R-:W-:Y:S02]  /*4000*/  @P6 HADD2.F32 R40, -RZ, R96.H0_H0 ;  /* 0x20000060ff286230 */ /* 0x001fe40000004100 */
[----:B-1----:R-:W0:Y:S01]  /*4010*/  @P4 LDC R42, c[0x0][0x408] ;  /* 0x00010200ff2a4b82 */ /* 0x002e220000000800 */
[----:B------:R-:W-:-:S04]  /*4020*/  IMAD.WIDE.U32 R104, R82, 0x8, R112 ;  /* 0x0000000852687825 */ /* 0x000fc800078e0070 */
[----:B------:R-:W-:Y:S01]  /*4030*/  @P6 FMUL.FTZ R83, R40, R107 ;  /* 0x0000006b28536220 */ /* 0x000fe20000410000 */
[----:B------:R-:W-:Y:S01]  /*4040*/  LOP3.LUT P6, RZ, R98, 0xff0000, RZ, 0xc0, !PT ;  /* 0x00ff000062ff7812 */ /* 0x000fe200078cc0ff */
[----:B------:R-:W-:Y:S01]  /*4050*/  FFMA.FTZ R40, R97, UR12, R36 ;  /* 0x0000000c61287c23 */ /* 0x000fe20008010024 */
[----:B------:R-:W2:Y:S01]  /*4060*/  LDG.E.64 R104, desc[UR16][R104.64] ;  /* 0x0000001068687981 */ /* 0x000ea2000c1e1b00 */
[----:B------:R-:W1:Y:S01]  /*4070*/  @P5 LDC R45, c[0x0][0x408] ;  /* 0x00010200ff2d5b82 */ /* 0x000e620000000800 */
[----:B------:R-:W-:Y:S02]  /*4080*/  @P3 HADD2.F32 R43, -RZ, R58.H0_H0 ;  /* 0x2000003aff2b3230 */ /* 0x000fe40000004100 */
[----:B------:R-:W-:Y:S01]  /*4090*/  @P3 FMUL.FTZ R41, R40, UR4 ;  /* 0x0000000428293c20 */ /* 0x000fe20008410000 */
[----:B------:R-:W-:Y:S01]  /*40a0*/  FADD.FTZ R96, R90, -R93 ;  /* 0x8000005d5a607221 */ /* 0x000fe20000010000 */
[----:B------:R-:W-:Y:S02]  /*40b0*/  HFMA2 R90, -RZ, RZ, 0, 0 ;  /* 0x00000000ff5a7431 */ /* 0x000fe400000001ff */
[----:B------:R-:W-:-:S04]  /*40c0*/  IMAD.WIDE.U32 R112, R68, 0x8, R112 ;  /* 0x0000000844707825 */ /* 0x000fc800078e0070 */
[----:B------:R-:W-:Y:S01]  /*40d0*/  @P3 FMUL.FTZ R106, R41, R106 ;  /* 0x0000006a296a3220 */ /* 0x000fe20000410000 */
[----:B------:R-:W-:Y:S01]  /*40e0*/  FFMA.FTZ R41, R94, UR12, R37 ;  /* 0x0000000c5e297c23 */ /* 0x000fe20008010025 */
[----:B------:R-:W-:Y:S01]  /*40f0*/  FFMA.FTZ R94, R91, UR13, R99 ;  /* 0x0000000d5b5e7c23 */ /* 0x000fe20008010063 */
[--C-:B------:R-:W-:Y:S01]  /*4100*/  @P4 HADD2.F32 R91, -RZ, R123.reuse.H0_H0 ;  /* 0x2000007bff5b4230 */ /* 0x100fe20000004100 */
[----:B------:R-:W3:Y:S01]  /*4110*/  @P6 LDC R46, c[0x0][0x408] ;  /* 0x00010200ff2e6b82 */ /* 0x000ee20000000800 */
[----:B------:R-:W-:Y:S01]  /*4120*/  @P3 FMUL.FTZ R92, R43, R106 ;  /* 0x0000006a2b5c3220 */ /* 0x000fe20000410000 */
[----:B------:R-:W-:Y:S01]  /*4130*/  @P4 FMUL.FTZ R43, R41, UR4 ;  /* 0x00000004292b4c20 */ /* 0x000fe20008410000 */
[----:B------:R-:W-:Y:S02]  /*4140*/  FADD.FTZ R93, R89, -R94 ;  /* 0x8000005e595d7221 */ /* 0x000fe40000010000 */
[----:B------:R-:W-:Y:S01]  /*4150*/  F2F.F16.F32 R89, R92 ;  /* 0x0000005c00597304 */ /* 0x000fe20000200800 */
[----:B0-----:R-:W-:Y:S01]  /*4160*/  @P4 FMUL.FTZ R42, R43, R42 ;  /* 0x0000002a2b2a4220 */ /* 0x001fe20000410000 */
[----:B------:R-:W-:Y:S01]  /*4170*/  FFMA.FTZ R43, R96, UR12, R39 ;  /* 0x0000000c602b7c23 */ /* 0x000fe20008010027 */
[----:B------:R-:W-:Y:S01]  /*4180*/  MOV R96, RZ ;  /* 0x000000ff00607202 */ /* 0x000fe20000000f00 */
[----:B------:R-:W0:Y:S01]  /*4190*/  @P3 LDC R97, c[0x0][0x408] ;  /* 0x00010200ff613b82 */ /* 0x000e220000000800 */
[----:B------:R-:W-:Y:S01]  /*41a0*/  @P4 FMUL.FTZ R90, R91, R42 ;  /* 0x0000002a5b5a4220 */ /* 0x000fe20000410000 */
[----:B------:R-:W-:Y:S01]  /*41b0*/  @P5 FMUL.FTZ R94, R43, UR4 ;  /* 0x000000042b5e5c20 */ /* 0x000fe20008410000 */
[----:B------:R-:W-:Y:S01]  /*41c0*/  FFMA.FTZ R42, R93, UR12, R38 ;  /* 0x0000000c5d2a7c23 */ /* 0x000fe20008010026 */
[----:B------:R-:W-:-:S02]  /*41d0*/  @P5 HADD2.F32 R91, -RZ, R123.H1_H1 ;  /* 0x3000007bff5b5230 */ /* 0x000fc40000004100 */
[----:B-1----:R-:W-:Y:S01]  /*41e0*/  @P5 FMUL.FTZ R94, R94, R45 ;  /* 0x0000002d5e5e5220 */ /* 0x002fe20000410000 */
[----:B------:R-:W-:Y:S01]  /*41f0*/  @P6 FMUL.FTZ R93, R42, UR4 ;  /* 0x000000042a5d6c20 */ /* 0x000fe20008410000 */
[----:B------:R-:W-:Y:S01]  /*4200*/  HFMA2 R45, -RZ, RZ, 0, 0 ;  /* 0x00000000ff2d7431 */ /* 0x000fe200000001ff */
[----:B------:R-:W1:Y:S01]  /*4210*/  F2F.F16.F32 R90, R90 ;  /* 0x0000005a005a7304 */ /* 0x000e620000200800 */
[----:B------:R-:W-:Y:S01]  /*4220*/  @P5 FMUL.FTZ R96, R91, R94 ;  /* 0x0000005e5b605220 */ /* 0x000fe20000410000 */
[----:B------:R-:W-:Y:S01]  /*4230*/  @P6 HADD2.F32 R91, -RZ, R59.H0_H0 ;  /* 0x2000003bff5b6230 */ /* 0x000fe20000004100 */
[----:B------:R-:W4:Y:S01]  /*4240*/  @P4 LDC R98, c[0x0][0x408] ;  /* 0x00010200ff624b82 */ /* 0x000f220000000800 */
[----:B---3--:R-:W-:-:S04]  /*4250*/  @P6 FMUL.FTZ R46, R93, R46 ;  /* 0x0000002e5d2e6220 */ /* 0x008fc80000410000 */
[----:B------:R-:W3:Y:S01]  /*4260*/  F2F.F16.F32 R96, R96 ;  /* 0x0000006000607304 */ /* 0x000ee20000200800 */
[----:B------:R-:W-:Y:S01]  /*4270*/  @P6 FMUL.FTZ R45, R91, R46 ;  /* 0x0000002e5b2d6220 */ /* 0x000fe20000410000 */
[----:B-1----:R-:W-:-:S06]  /*4280*/  IMAD.WIDE.U32 R92, R90, 0x10000, RZ ;  /* 0x000100005a5c7825 */ /* 0x002fcc00078e00ff */
[----:B------:R-:W1:Y:S01]  /*4290*/  F2F.F16.F32 R45, R45 ;  /* 0x0000002d002d7304 */ /* 0x000e620000200800 */
[----:B------:R-:W-:Y:S01]  /*42a0*/  IMAD.WIDE.U32 R90, R82, 0x10, R102 ;  /* 0x00000010525a7825 */ /* 0x000fe200078e0066 */
[----:B------:R-:W-:Y:S02]  /*42b0*/  LOP3.LUT R92, R92, R89, RZ, 0xfc, !PT ;  /* 0x000000595c5c7212 */ /* 0x000fe400078efcff */
[----:B---3--:R-:W-:Y:S02]  /*42c0*/  SHF.L.U32 R95, R96, 0x10, RZ ;  /* 0x00000010605f7819 */ /* 0x008fe400000006ff */
[----:B------:R3:W-:Y:S01]  /*42d0*/  STG.E.128 desc[UR16][R90.64], R40 ;  /* 0x000000285a007986 */ /* 0x0007e2000c101d10 */
[----:B------:R-:W0:Y:S01]  /*42e0*/  @P2 LDC R96, c[0x0][0x408] ;  /* 0x00010200ff602b82 */ /* 0x000e220000000800 */
[----:B-1----:R-:W-:Y:S01]  /*42f0*/  LOP3.LUT R93, R93, R95, R45, 0xfe, !PT ;  /* 0x0000005f5d5d7212 */ /* 0x002fe200078efe2d */
[----:B------:R-:W-:-:S05]  /*4300*/  IMAD.WIDE.U32 R94, R82, 0x8, R100 ;  /* 0x00000008525e7825 */ /* 0x000fca00078e0064 */
[----:B------:R1:W-:Y:S04]  /*4310*/  STG.E.64 desc[UR16][R94.64], R92 ;  /* 0x0000005c5e007986 */ /* 0x0003e8000c101b10 */
[----:B------:R-:W2:Y:S01]  /*4320*/  LDG.E.64 R112, desc[UR16][R112.64] ;  /* 0x0000001070707981 */ /* 0x000ea2000c1e1b00 */
        /* <DEDUP_REMOVED lines=12> */
[----:B---3--:R-:W-:Y:S01]  /*43f0*/  @P3 FMUL.FTZ R40, R40, UR4 ;  /* 0x0000000428283c20 */ /* 0x008fe20008410000 */
[----:B------:R-:W-:Y:S01]  /*4400*/  MOV R91, RZ ;  /* 0x000000ff005b7202 */ /* 0x000fe20000000f00 */
[----:B------:R-:W-:Y:S01]  /*4410*/  @P2 FMUL.FTZ R51, R44, R47 ;  /* 0x0000002f2c332220 */ /* 0x000fe20000410000 */
[----:B------:R-:W-:Y:S01]  /*4420*/  LOP3.LUT P2, RZ, R49, 0xff00, RZ, 0xc0, !PT ;  /* 0x0000ff0031ff7812 */ /* 0x000fe2000784c0ff */
[----:B------:R-:W-:Y:S01]  /*4430*/  @P0 FMUL.FTZ R91, R114, R45 ;  /* 0x0000002d725b0220 */ /* 0x000fe20000410000 */
[----:B------:R-:W-:Y:S01]  /*4440*/  @P4 FMUL.FTZ R41, R41, UR4 ;  /* 0x0000000429294c20 */ /* 0x000fe20008410000 */
[----:B------:R-:W-:Y:S01]  /*4450*/  @P3 FMUL.FTZ R47, R40, R97 ;  /* 0x00000061282f3220 */ /* 0x000fe20000410000 */
[----:B------:R-:W-:Y:S01]  /*4460*/  FADD.FTZ R88, R88, -R85 ;  /* 0x8000005558587221 */ /* 0x000fe20000010000 */
[----:B------:R-:W-:Y:S01]  /*4470*/  LOP3.LUT P0, RZ, R49, 0xff0000, RZ, 0xc0, !PT ;  /* 0x00ff000031ff7812 */ /* 0x000fe2000780c0ff */
[----:B----4-:R-:W-:Y:S01]  /*4480*/  @P4 FMUL.FTZ R44, R41, R98 ;  /* 0x00000062292c4220 */ /* 0x010fe20000410000 */
[----:B------:R-:W-:Y:S01]  /*4490*/  HFMA2 R84, -RZ, RZ, 0, 0 ;  /* 0x00000000ff547431 */ /* 0x000fe200000001ff */
[----:B------:R-:W-:Y:S01]  /*44a0*/  MOV R82, RZ ;  /* 0x000000ff00527202 */ /* 0x000fe20000000f00 */
[----:B------:R-:W-:Y:S01]  /*44b0*/  FADD.FTZ R87, R87, -R46 ;  /* 0x8000002e57577221 */ /* 0x000fe20000010000 */
[----:B------:R-:W-:Y:S01]  /*44c0*/  FADD.FTZ R50, R50, -R99 ;  /* 0x8000006332327221 */ /* 0x000fe20000010000 */
[----:B------:R-:W-:Y:S01]  /*44d0*/  FADD.FTZ R89, R48, -R89 ;  /* 0x8000005930597221 */ /* 0x000fe20000010000 */
[----:B-1----:R-:W0:Y:S01]  /*44e0*/  @P6 LDC R95, c[0x0][0x408] ;  /* 0x00010200ff5f6b82 */ /* 0x002e220000000800 */
[----:B------:R-:W-:Y:S01]  /*44f0*/  FFMA.FTZ R46, R87, UR12, R30 ;  /* 0x0000000c572e7c23 */ /* 0x000fe2000801001e */
[----:B------:R-:W-:Y:S01]  /*4500*/  CS2R R86, SRZ ;  /* 0x0000000000567805 */ /* 0x000fe2000001ff00 */
[----:B------:R-:W-:-:S04]  /*4510*/  IMAD.WIDE.U32 R102, R68, 0x10, R102 ;  /* 0x0000001044667825 */ /* 0x000fc800078e0066 */
[----:B------:R-:W-:Y:S01]  /*4520*/  @P0 FMUL.FTZ R92, R46, UR4 ;  /* 0x000000042e5c0c20 */ /* 0x000fe20008410000 */
[----:B------:R-:W-:Y:S01]  /*4530*/  IMAD.WIDE.U32 R100, R68, 0x8, R100 ;  /* 0x0000000844647825 */ /* 0x000fe200078e0064 */
[----:B------:R-:W1:Y:S01]  /*4540*/  @P5 LDC R90, c[0x0][0x408] ;  /* 0x00010200ff5a5b82 */ /* 0x000e620000000800 */
[----:B------:R-:W-:Y:S02]  /*4550*/  MOV R68, RZ ;  /* 0x000000ff00447202 */ /* 0x000fe40000000f00 */
[--C-:B--2---:R-:W-:Y:S02]  /*4560*/  @P4 SHF.R.U64 R45, R104, 0x10, R105.reuse ;  /* 0x00000010682d4819 */ /* 0x104fe40000001269 */
[----:B------:R-:W-:Y:S02]  /*4570*/  @P3 MOV R40, R104 ;  /* 0x0000006800283202 */ /* 0x000fe40000000f00 */
[----:B------:R-:W-:Y:S01]  /*4580*/  @P5 SHF.R.U32.HI R104, RZ, 0x10, R105 ;  /* 0x00000010ff685819 */ /* 0x000fe20000011669 */
[----:B------:R-:W-:-:S02]  /*4590*/  @P4 HADD2.F32 R41, -RZ, R45.H0_H0 ;  /* 0x2000002dff294230 */ /* 0x000fc40000004100 */
[----:B------:R-:W-:Y:S01]  /*45a0*/  FFMA.FTZ R45, R88, UR12, R29 ;  /* 0x0000000c582d7c23 */ /* 0x000fe2000801001d */
[----:B------:R-:W-:Y:S02]  /*45b0*/  @P3 HADD2.F32 R40, -RZ, R40.H0_H0 ;  /* 0x20000028ff283230 */ /* 0x000fe40000004100 */
[----:B------:R-:W-:Y:S01]  /*45c0*/  @P4 FMUL.FTZ R82, R41, R44 ;  /* 0x0000002c29524220 */ /* 0x000fe20000410000 */
[----:B------:R-:W-:Y:S02]  /*45d0*/  @P2 FMUL.FTZ R44, R45, UR4 ;  /* 0x000000042d2c2c20 */ /* 0x000fe40008410000 */
[----:B------:R-:W-:Y:S01]  /*45e0*/  @P3 FMUL.FTZ R84, R40, R47 ;  /* 0x0000002f28543220 */ /* 0x000fe20000410000 */
[----:B------:R-:W-:Y:S02]  /*45f0*/  HFMA2 R40, -RZ, RZ, 0, 0 ;  /* 0x00000000ff287431 */ /* 0x000fe400000001ff */
[----:B------:R-:W-:Y:S02]  /*4600*/  @P2 HADD2.F32 R41, -RZ, R122.H0_H0 ;  /* 0x2000007aff292230 */ /* 0x000fe40000004100 */
[----:B------:R-:W-:Y:S01]  /*4610*/  @P2 FMUL.FTZ R44, R44, UR26 ;  /* 0x0000001a2c2c2c20 */ /* 0x000fe20008410000 */
[C---:B------:R-:W-:Y:S01]  /*4620*/  ISETP.GE.U32.AND P4, PT, R49.reuse, 0x1000000, PT ;  /* 0x010000003100780c */ /* 0x040fe20003f86070 */
[----:B------:R-:W-:Y:S01]  /*4630*/  @P0 FMUL.FTZ R47, R46, UR4 ;  /* 0x000000042e2f0c20 */ /* 0x000fe20008410000 */
[----:B------:R-:W-:Y:S01]  /*4640*/  LOP3.LUT P3, RZ, R49, 0xff, RZ, 0xc0, !PT ;  /* 0x000000ff31ff7812 */ /* 0x000fe2000786c0ff */
[----:B------:R-:W-:Y:S01]  /*4650*/  @P2 FMUL.FTZ R40, R41, R44 ;  /* 0x0000002c29282220 */ /* 0x000fe20000410000 */
[----:B------:R-:W-:-:S02]  /*4660*/  @P0 HADD2.F32 R44, -RZ, R61.H0_H0 ;  /* 0x2000003dff2c0230 */ /* 0x000fc40000004100 */
[----:B------:R-:W-:Y:S01]  /*4670*/  @P0 FMUL.FTZ R49, R47, UR26 ;  /* 0x0000001a2f310c20 */ /* 0x000fe20008410000 */
[----:B------:R-:W-:Y:S01]  /*4680*/  FFMA.FTZ R47, R50, UR12, R31 ;  /* 0x0000000c322f7c23 */ /* 0x000fe2000801001f */
[----:B------:R-:W-:Y:S02]  /*4690*/  MOV R41, RZ ;  /* 0x000000ff00297202 */ /* 0x000fe40000000f00 */
[----:B------:R-:W-:Y:S01]  /*46a0*/  @P0 FMUL.FTZ R41, R44, R49 ;  /* 0x000000312c290220 */ /* 0x000fe20000410000 */
[----:B------:R-:W-:Y:S01]  /*46b0*/  FMUL.FTZ R49, R47, UR4 ;  /* 0x000000042f317c20 */ /* 0x000fe20008410000 */
[----:B------:R-:W-:Y:S01]  /*46c0*/  FFMA.FTZ R44, R89, UR12, R28 ;  /* 0x0000000c592c7c23 */ /* 0x000fe2000801001c */
[----:B------:R-:W2:Y:S01]  /*46d0*/  F2F.F16.F32 R40, R40 ;  /* 0x0000002800287304 */ /* 0x000ea20000200800 */
[----:B------:R-:W-:Y:S02]  /*46e0*/  @P4 HADD2.F32 R48, -RZ, R122.H1_H1 ;  /* 0x3000007aff304230 */ /* 0x000fe40000004100 */
[----:B------:R-:W-:Y:S01]  /*46f0*/  FMUL.FTZ R49, R49, UR26 ;  /* 0x0000001a31317c20 */ /* 0x000fe20008410000 */
[----:B------:R-:W-:Y:S01]  /*4700*/  FMUL.FTZ R50, R44, UR4 ;  /* 0x000000042c327c20 */ /* 0x000fe20008410000 */
[----:B------:R-:W-:Y:S01]  /*4710*/  @P3 HADD2.F32 R85, -RZ, R60.H0_H0 ;  /* 0x2000003cff553230 */ /* 0x000fe20000004100 */
[----:B------:R3:W-:Y:S01]  /*4720*/  STG.E.128 desc[UR16][R102.64], R44 ;  /* 0x0000002c66007986 */ /* 0x0007e2000c101d10 */
[----:B------:R-:W-:Y:S01]  /*4730*/  @P4 FMUL.FTZ R87, R48, R49 ;  /* 0x0000003130574220 */ /* 0x000fe20000410000 */
[----:B------:R-:W-:Y:S01]  /*4740*/  FMUL.FTZ R50, R50, UR26 ;  /* 0x0000001a32327c20 */ /* 0x000fe20008410000 */
[----:B------:R2:W-:Y:S01]  /*4750*/  F2F.F16.F32 R88, R41 ;  /* 0x0000002900587304 */ /* 0x0005e20000200800 */
[----:B------:R-:W-:Y:S01]  /*4760*/  @P6 FMUL.FTZ R48, R42, UR4 ;  /* 0x000000042a306c20 */ /* 0x000fe20008410000 */
[----:B------:R-:W-:Y:S01]  /*4770*/  @P6 MOV R42, R105 ;  /* 0x00000069002a6202 */ /* 0x000fe20000000f00 */
[----:B------:R-:W-:Y:S01]  /*4780*/  @P3 FMUL.FTZ R86, R85, R50 ;  /* 0x0000003255563220 */ /* 0x000fe20000410000 */
[----:B------:R-:W-:Y:S01]  /*4790*/  @P5 FMUL.FTZ R85, R43, UR4 ;  /* 0x000000042b555c20 */ /* 0x000fe20008410000 */
[----:B0-----:R-:W-:Y:S01]  /*47a0*/  @P6 FMUL.FTZ R43, R48, R95 ;  /* 0x0000005f302b6220 */ /* 0x001fe20000410000 */
[----:B------:R-:W-:-:S02]  /*47b0*/  HFMA2 R48, -RZ, RZ, 0, 0 ;  /* 0x00000000ff307431 */ /* 0x000fc400000001ff */
[----:B------:R-:W-:Y:S01]  /*47c0*/  @P6 HADD2.F32 R42, -RZ, R42.H0_H0 ;  /* 0x2000002aff2a6230 */ /* 0x000fe20000004100 */
[----:B------:R-:W0:Y:S01]  /*47d0*/  F2F.F16.F32 R87, R87 ;  /* 0x0000005700577304 */ /* 0x000e220000200800 */
[----:B--2---:R-:W-:-:S04]  /*47e0*/  IMAD.WIDE.U32 R40, R40, 0x10000, RZ ;  /* 0x0001000028287825 */ /* 0x004fc800078e00ff */
[----:B------:R-:W-:Y:S01]  /*47f0*/  @P6 FMUL.FTZ R48, R42, R43 ;  /* 0x0000002b2a306220 */ /* 0x000fe20000410000 */
[----:B-1----:R-:W-:Y:S01]  /*4800*/  @P5 FMUL.FTZ R43, R85, R90 ;  /* 0x0000005a552b5220 */ /* 0x002fe20000410000 */
[----:B------:R-:W-:Y:S02]  /*4810*/  HFMA2 R85, -RZ, RZ, 0, 0 ;  /* 0x00000000ff557431 */ /* 0x000fe400000001ff */
[----:B------:R-:W-:Y:S01]  /*4820*/  @P5 HADD2.F32 R42, -RZ, R104.H0_H0 ;  /* 0x20000068ff2a5230 */ /* 0x000fe20000004100 */
[----:B------:R1:W2:Y:S01]  /*4830*/  F2F.F16.F32 R93, R86 ;  /* 0x00000056005d7304 */ /* 0x0002a20000200800 */
[----:B---3--:R-:W-:-:S03]  /*4840*/  HFMA2 R47, -RZ, RZ, 0, 0 ;  /* 0x00000000ff2f7431 */ /* 0x008fc600000001ff */
[----:B------:R-:W-:Y:S01]  /*4850*/  @P5 FMUL.FTZ R85, R42, R43 ;  /* 0x0000002b2a555220 */ /* 0x000fe20000410000 */
[----:B0-----:R-:W-:Y:S01]  /*4860*/  SHF.L.U32 R89, R87, 0x10, RZ ;  /* 0x0000001057597819 */ /* 0x001fe200000006ff */
[----:B-1----:R-:W-:-:S03]  /*4870*/  HFMA2 R86, -RZ, RZ, 0, 0 ;  /* 0x00000000ff567431 */ /* 0x002fc600000001ff */
[----:B------:R-:W-:Y:S01]  /*4880*/  LOP3.LUT R41, R41, R89, R88, 0xfe, !PT ;  /* 0x0000005929297212 */ /* 0x000fe200078efe58 */
[----:B------:R-:W-:Y:S01]  /*4890*/  @P2 FMUL.FTZ R89, R45, UR4 ;  /* 0x000000042d592c20 */ /* 0x000fe20008410000 */
[----:B------:R-:W-:Y:S01]  /*48a0*/  @P0 FMUL.FTZ R45, R92, UR26 ;  /* 0x0000001a5c2d0c20 */ /* 0x000fe20008410000 */
[----:B------:R-:W-:Y:S02]  /*48b0*/  MOV R88, RZ ;  /* 0x000000ff00587202 */ /* 0x000fe40000000f00 */
[----:B--2---:R-:W-:Y:S01]  /*48c0*/  LOP3.LUT R40, R40, R93, RZ, 0xfc, !PT ;  /* 0x0000005d28287212 */ /* 0x004fe200078efcff */
[----:B------:R-:W-:Y:S01]  /*48d0*/  @P2 FMUL.FTZ R89, R89, UR26 ;  /* 0x0000001a59592c20 */ /* 0x000fe20008410000 */
[----:B------:R-:W-:Y:S02]  /*48e0*/  @P3 MOV R87, R112 ;  /* 0x0000007000573202 */ /* 0x000fe40000000f00 */
[--C-:B------:R-:W-:Y:S01]  /*48f0*/  @P2 SHF.R.U64 R94, R112, 0x10, R113.reuse ;  /* 0x00000010705e2819 */ /* 0x100fe20000001271 */
[----:B------:R0:W-:Y:S01]  /*4900*/  STG.E.64 desc[UR16][R100.64], R40 ;  /* 0x0000002864007986 */ /* 0x0001e2000c101b10 */
[----:B------:R-:W-:Y:S01]  /*4910*/  @P0 MOV R90, R113 ;  /* 0x00000071005a0202 */ /* 0x000fe20000000f00 */
[----:B------:R-:W-:Y:S01]  /*4920*/  @P3 HADD2.F32 R87, -RZ, R87.H0_H0 ;  /* 0x20000057ff573230 */ /* 0x000fe20000004100 */
[----:B------:R-:W-:Y:S01]  /*4930*/  @P4 SHF.R.U32.HI R93, RZ, 0x10, R113 ;  /* 0x00000010ff5d4819 */ /* 0x000fe20000011671 */
[----:B------:R-:W-:-:S02]  /*4940*/  @P2 HADD2.F32 R44, -RZ, R94.H0_H0 ;  /* 0x2000005eff2c2230 */ /* 0x000fc40000004100 */
[----:B------:R-:W-:Y:S02]  /*4950*/  @P0 HADD2.F32 R90, -RZ, R90.H0_H0 ;  /* 0x2000005aff5a0230 */ /* 0x000fe40000004100 */
[----:B------:R-:W-:Y:S01]  /*4960*/  @P3 FMUL.FTZ R88, R50, R87 ;  /* 0x0000005732583220 */ /* 0x000fe20000410000 */
[----:B------:R-:W-:Y:S02]  /*4970*/  @P2 FMUL.FTZ R86, R44, R89 ;  /* 0x000000592c562220 */ /* 0x000fe40000410000 */
[----:B------:R-:W-:Y:S01]  /*4980*/  @P0 FMUL.FTZ R68, R90, R45 ;  /* 0x0000002d5a440220 */ /* 0x000fe20000410000 */
[----:B0-----:R-:W-:-:S05]  /*4990*/  @P4 HADD2.F32 R40, -RZ, R93.H0_H0 ;  /* 0x2000005dff284230 */ /* 0x001fca0000004100 */
[----:B------:R-:W-:-:S07]  /*49a0*/  @P4 FMUL.FTZ R47, R49, R40 ;  /* 0x00000028312f4220 */ /* 0x000fce0000410000 */
.L_x_4486:
        /* <DEDUP_REMOVED lines=49> */
.L_x_4483:
        /* <DEDUP_REMOVED lines=20> */
.L_x_4489:
        /* <DEDUP_REMOVED lines=16> */
.L_x_6787:


//--------------------- .text._ZN10layer_norm22ln_bwd_finalize_kernelINS_22Kernel_traits_finalizeILj1536E6__halfS2_fS2_fjLb1ELj1024ELj4ENS_18Kernel_traits_baseILj1536ES2_S2_fS2_fjLj1024EEEEELb1ELb0EEEvNS_9BwdParamsE --------------------------
	.section	.text._ZN10layer_norm22ln_bwd_finalize_kernelINS_22Kernel_traits_finalizeILj1536E6__halfS2_fS2_fjLb1ELj1024ELj4ENS_18Kernel_traits_baseILj1536ES2_S2_fS2_fjLj1024EEEEELb1ELb0EEEvNS_9BwdParamsE,"ax",@progbits
	.align	128
        .global         _ZN10layer_norm22ln_bwd_finalize_kernelINS_22Kernel_traits_finalizeILj1536E6__halfS2_fS2_fjLb1ELj1024ELj4ENS_18Kernel_traits_baseILj1536ES2_S2_fS2_fjLj1024EEEEELb1ELb0EEEvNS_9BwdParamsE
        .type           _ZN10layer_norm22ln_bwd_finalize_kernelINS_22Kernel_traits_finalizeILj1536E6__halfS2_fS2_fjLb1ELj1024ELj4ENS_18Kernel_traits_baseILj1536ES2_S2_fS2_fjLj1024EEEEELb1ELb0EEEvNS_9BwdParamsE,@function
        .size           _ZN10layer_norm22ln_bwd_finalize_kernelINS_22Kernel_traits_finalizeILj1536E6__halfS2_fS2_fjLb1ELj1024ELj4ENS_18Kernel_traits_baseILj1536ES2_S2_fS2_fjLj1024EEEEELb1ELb0EEEvNS_9BwdParamsE,(.L_x_6788 - _ZN10layer_norm22ln_bwd_finalize_kernelINS_22Kernel_traits_finalizeILj1536E6__halfS2_fS2_fjLb1ELj1024ELj4ENS_18Kernel_traits_baseILj1536ES2_S2_fS2_fjLj1024EEEEELb1ELb0EEEvNS_9BwdParamsE)
        .other          _ZN10layer_norm22ln_bwd_finalize_kernelINS_22Kernel_traits_finalizeILj1536E6__halfS2_fS2_fjLb1ELj1024ELj4ENS_18Kernel_traits_baseILj1536ES2_S2_fS2_fjLj1024EEEEELb1ELb0EEEvNS_9BwdParamsE,@"STO_CUDA_ENTRY STV_DEFAULT"
_ZN10layer_norm22ln_bwd_finalize_kernelINS_22Kernel_traits_finalizeILj1536E6__halfS2_fS2_fjLb1ELj1024ELj4ENS_18Kernel_traits_baseILj1536ES2_S2_fS2_fjLj1024EEEEELb1ELb0EEEvNS_9BwdParamsE:
.text._ZN10layer_norm22ln_bwd_finalize_kernelINS_22Kernel_traits_finalizeILj1536E6__halfS2_fS2_fjLb1ELj1024ELj4ENS_18Kernel_traits_baseILj1536ES2_S2_fS2_fjLj1024EEEEELb1ELb0EEEvNS_9BwdParamsE:
        /* <DEDUP_REMOVED lines=57> */
.L_x_4494:
        /* <DEDUP_REMOVED lines=87> */
.L_x_4493:
[----:B------:R-:W-:Y:S05]  /*0900*/  BSYNC.RECONVERGENT B1 ;  /* 0x0000000000017941 */ /* 0x000fea0003800200 */
.L_x_4492:
        /* <DEDUP_REMOVED lines=50> */
.L_x_4496:
[----:B------:R-:W-:Y:S05]  /*0c30*/  BSYNC.RECONVERGENT B1 ;  /* 0x0000000000017941 */ /* 0x000fea0003800200 */
.L_x_4495:
        /* <DEDUP_REMOVED lines=29> */
.L_x_4498:
[----:B------:R-:W-:Y:S05]  /*0e10*/  BSYNC.RECONVERGENT B1 ;  /* 0x0000000000017941 */ /* 0x000fea0003800200 */
.L_x_4497:
        /* <DEDUP_REMOVED lines=14> */
.L_x_4491:
[----:B------:R-:W-:Y:S05]  /*0f00*/  BSYNC.RECONVERGENT B0 ;  /* 0x0000000000007941 */ /* 0x000fea0003800200 */
.L_x_4490:
        /* <DEDUP_REMOVED lines=78> */
.L_x_4499:
        /* <DEDUP_REMOVED lines=9> */
.L_x_6788:


//--------------------- .text._ZN10layer_norm13ln_bwd_kernelINS_13Kernel_traitsI6__halfS2_fS2_fjLj1536ELj1ELj1ELj4ELj8ENS_18Kernel_traits_baseILj1536ES2_S2_fS2_fjLj128EEEEELb1ELb1ELb1ELb0EEEvNS_9BwdParamsE --------------------------
	.section	.text._ZN10layer_norm13ln_bwd_kernelINS_13Kernel_traitsI6__halfS2_fS2_fjLj1536ELj1ELj1ELj4ELj8ENS_18Kernel_traits_baseILj1536ES2_S2_fS2_fjLj128EEEEELb1ELb1ELb1ELb0EEEvNS_9BwdParamsE,"ax",@progbits
	.align	128
        .global         _ZN10layer_norm13ln_bwd_kernelINS_13Kernel_traitsI6__halfS2_fS2_fjLj1536ELj1ELj1ELj4ELj8ENS_18Kernel_traits_baseILj1536ES2_S2_fS2_fjLj128EEEEELb1ELb1ELb1ELb0EEEvNS_9BwdParamsE
        .type           _ZN10layer_norm13ln_bwd_kernelINS_13Kernel_traitsI6__halfS2_fS2_fjLj1536ELj1ELj1ELj4ELj8ENS_18Kernel_traits_baseILj1536ES2_S2_fS2_fjLj128EEEEELb1ELb1ELb1ELb0EEEvNS_9BwdParamsE,@function
        .size           _ZN10layer_norm13ln_bwd_kernelINS_13Kernel_traitsI6__halfS2_fS2_fjLj1536ELj1ELj1ELj4ELj8ENS_18Kernel_traits_baseILj1536ES2_S2_fS2_fjLj128EEEEELb1ELb1ELb1ELb0EEEvNS_9BwdParamsE,(.L_x_6789 - _ZN10layer_norm13ln_bwd_kernelINS_13Kernel_traitsI6__halfS2_fS2_fjLj1536ELj1ELj1ELj4ELj8ENS_18Kernel_traits_baseILj1536ES2_S2_fS2_fjLj128EEEEELb1ELb1ELb1ELb0EEEvNS_9BwdParamsE)
        .other          _ZN10layer_norm13ln_bwd_kernelINS_13Kernel_traitsI6__halfS2_fS2_fjLj1536ELj1ELj1ELj4ELj8ENS_18Kernel_traits_baseILj1536ES2_S2_fS2_fjLj128EEEEELb1ELb1ELb1ELb0EEEvNS_9BwdParamsE,@"STO_CUDA_ENTRY STV_DEFAULT"
_ZN10layer_norm13ln_bwd_kernelINS_13Kernel_traitsI6__halfS2_fS2_fjLj1536ELj1ELj1ELj4ELj8ENS_18Kernel_traits_baseILj1536ES2_S2_fS2_fjLj128EEEEELb1ELb1ELb1ELb0EEEvNS_9BwdParamsE:
.text._ZN10layer_norm13ln_bwd_kernelINS_13Kernel_traitsI6__halfS2_fS2_fjLj1536ELj1ELj1ELj4ELj8ENS_18Kernel_traits_baseILj1536ES2_S2_fS2_fjLj128EEEEELb1ELb1ELb1ELb0EEEvNS_9BwdParamsE:
        /* <DEDUP_REMOVED lines=20> */
[----:B--2---:R-:W5:Y:S02]  /*0140*/  @P1 LDG.E.64 R8, desc[UR10][R4.64] ;  /* 0x0000000a04081981 */ /* 0x004f64000c1e1b00 */
[----:B------:R-:W1:Y:S01]  /*0150*/  @P3 LDC.64 R26, c[0x0][0x3d0] ;  /* 0x0000f400ff1a3b82 */ /* 0x000e620000000a00 */
[C---:B---3--:R-:W-:Y:S01]  /*0160*/  @P1 IMAD.WIDE.U32 R10, R31.reuse, 0x8, R10 ;  /* 0x000000081f0a1825 */ /* 0x048fe200078e000a */
[----:B------:R-:W-:-:S04]  /*0170*/  @P1 LOP3.LUT R31, R31, 0x80, RZ, 0xfc, !PT ;  /* 0x000000801f1f1812 */ /* 0x000fc800078efcff */
[----:B------:R-:W5:Y:S01]  /*0180*/  @P1 LDG.E.64 R12, desc[UR10][R10.64] ;  /* 0x0000000a0a0c1981 */ /* 0x000f62000c1e1b00 */
[C---:B----4-:R-:W-:Y:S01]  /*0190*/  @P2 IMAD.WIDE.U32 R22, R31.reuse, 0x8, R18 ;  /* 0x000000081f162825 */ /* 0x050fe200078e0012 */
[----:B------:R-:W2:Y:S01]  /*01a0*/  @P3 LDC.64 R28, c[0x0][0x3e8] ;  /* 0x0000fa00ff1c3b82 */ /* 0x000ea20000000a00 */
[----:B0-----:R-:W-:Y:S01]  /*01b0*/  UISETP.GE.AND UP0, UPT, UR28, UR4, UPT ;  /* 0x000000041c00728c */ /* 0x001fe2000bf06270 */
[----:B------:R-:W-:Y:S02]  /*01c0*/  CS2R R52, SRZ ;  /* 0x0000000000347805 */ /* 0x000fe4000001ff00 */
[----:B------:R-:W-:Y:S01]  /*01d0*/  CS2R R54, SRZ ;  /* 0x0000000000367805 */ /* 0x000fe2000001ff00 */
[----:B------:R-:W5:Y:S01]  /*01e0*/  @P2 LDG.E.64 R14, desc[UR10][R22.64] ;  /* 0x0000000a160e2981 */ /* 0x000f62000c1e1b00 */
[C---:B------:R-:W-:Y:S01]  /*01f0*/  @P2 IMAD.WIDE.U32 R24, R31.reuse, 0x8, R20 ;  /* 0x000000081f182825 */ /* 0x040fe200078e0014 */
[----:B------:R-:W-:Y:S02]  /*0200*/  @P2 IADD3 R31, PT, PT, R31, 0x80, RZ ;  /* 0x000000801f1f2810 */ /* 0x000fe40007ffe0ff */
[----:B------:R-:W-:-:S02]  /*0210*/  CS2R R48, SRZ ;  /* 0x0000000000307805 */ /* 0x000fc4000001ff00 */
[----:B------:R-:W-:Y:S02]  /*0220*/  CS2R R50, SRZ ;  /* 0x0000000000327805 */ /* 0x000fe4000001ff00 */
[----:B------:R-:W-:Y:S01]  /*0230*/  CS2R R44, SRZ ;  /* 0x00000000002c7805 */ /* 0x000fe2000001ff00 */
[----:B------:R0:W5:Y:S01]  /*0240*/  @P2 LDG.E.64 R16, desc[UR10][R24.64] ;  /* 0x0000000a18102981 */ /* 0x000162000c1e1b00 */
[----:B-1----:R-:W-:-:S05]  /*0250*/  @P3 IMAD.WIDE.U32 R18, R31, 0x8, R26 ;  /* 0x000000081f123825 */ /* 0x002fca00078e001a */
[----:B------:R-:W5:Y:S01]  /*0260*/  @P3 LDG.E.64 R56, desc[UR10][R18.64] ;  /* 0x0000000a12383981 */ /* 0x000f62000c1e1b00 */
        /* <DEDUP_REMOVED lines=11> */
[----:B0-----:R-:W-:Y:S02]  /*0320*/  CS2R R24, SRZ ;  /* 0x0000000000187805 */ /* 0x001fe4000001ff00 */
[----:B------:R-:W-:-:S02]  /*0330*/  CS2R R26, SRZ ;  /* 0x00000000001a7805 */ /* 0x000fc4000001ff00 */
[----:B------:R-:W-:Y:S02]  /*0340*/  CS2R R22, SRZ ;  /* 0x0000000000167805 */ /* 0x000fe4000001ff00 */
[----:B-1----:R-:W-:Y:S01]  /*0350*/  CS2R R20, SRZ ;  /* 0x0000000000147805 */ /* 0x002fe2000001ff00 */
[----:B------:R-:W-:Y:S06]  /*0360*/  BRA.U UP0, `(.L_x_4500) ;  /* 0x00000071002c7547 */ /* 0x000fec000b800000 */
        /* <DEDUP_REMOVED lines=34> */
[----:B------:R-:W-:Y:S02]  /*0590*/  SHF.R.U64 R2, R2, 0x10, R3 ;  /* 0x0000001002027819 */ /* 0x000fe40000001203 */
[----:B------:R-:W-:-:S02]  /*05a0*/  CS2R R22, SRZ ;  /* 0x0000000000167805 */ /* 0x000fc4000001ff00 */
[----:B------:R-:W-:Y:S01]  /*05b0*/  MOV R15, R3 ;  /* 0x00000003000f7202 */ /* 0x000fe20000000f00 */
[----:B------:R-:W-:Y:S01]  /*05c0*/  UPLOP3.LUT UP1, UPT, UPT, UPT, UPT, 0x40, 0x4 ;  /* 0x000000000004789c */ /* 0x000fe20003f2e870 */
[----:B------:R-:W-:Y:S01]  /*05d0*/  MOV R100, R16 ;  /* 0x0000001000647202 */ /* 0x000fe20000000f00 */
[----:B------:R-:W0:Y:S01]  /*05e0*/  LDCU UR7, c[0x0][0x388] ;  /* 0x00007100ff0777ac */ /* 0x000e220008000800 */
[--C-:B------:R-:W-:Y:S02]  /*05f0*/  SHF.R.U64 R12, R16, 0x10, R17.reuse ;  /* 0x00000010100c7819 */ /* 0x100fe40000001211 */
[----:B------:R-:W-:Y:S01]  /*0600*/  MOV R99, R17 ;  /* 0x0000001100637202 */ /* 0x000fe20000000f00 */
[----:B------:R-:W1:Y:S01]  /*0610*/  LDCU.U8 UR29, c[0x0][0x410] ;  /* 0x00008200ff1d77ac */ /* 0x000e620008000000 */
[----:B------:R-:W-:Y:S02]  /*0620*/  SHF.R.U32.HI R13, RZ, 0x10, R17 ;  /* 0x00000010ff0d7819 */ /* 0x000fe40000011611 */
[----:B------:R-:W-:Y:S01]  /*0630*/  SHF.R.U32.HI R3, RZ, 0x10, R3 ;  /* 0x00000010ff037819 */ /* 0x000fe20000011603 */
        /* <DEDUP_REMOVED lines=16> */
[----:B------:R-:W-:Y:S02]  /*0740*/  PRMT R11, R11, 0x5410, R14 ;  /* 0x000054100b0b7816 */ /* 0x000fe4000000000e */
[----:B------:R-:W-:Y:S01]  /*0750*/  PRMT R10, R10, 0x5410, R2 ;  /* 0x000054100a0a7816 */ /* 0x000fe20000000002 */
[----:B------:R-:W0:Y:S01]  /*0760*/  LDCU.64 UR26, c[0x0][0x380] ;  /* 0x00007000ff1a77ac */ /* 0x000e220008000a00 */
[----:B------:R-:W-:-:S02]  /*0770*/  PRMT R9, R9, 0x5410, R15 ;  /* 0x0000541009097816 */ /* 0x000fc4000000000f */
[----:B-1234-:R-:W-:-:S07]  /*0780*/  PRMT R8, R8, 0x5410, R3 ;  /* 0x0000541008087816 */ /* 0x01efce0000000003 */
.L_x_4650:
        /* <DEDUP_REMOVED lines=25> */
[----:B------:R-:W1:Y:S01]  /*0920*/  S2R R7, SR_TID.X ;  /* 0x0000000000077919 */ /* 0x000e620000002100 */
        /* <DEDUP_REMOVED lines=19> */
[-C--:B-1----:R-:W-:Y:S02]  /*0a60*/  @P0 LEA.HI.SX32 R72, R70, R7.reuse, 0x1e ;  /* 0x0000000746480211 */ /* 0x082fe400078ff2ff */
[----:B------:R-:W-:Y:S02]  /*0a70*/  MOV R70, UR5 ;  /* 0x0000000500467c02 */ /* 0x000fe40008000f00 */
[----:B------:R-:W-:Y:S02]  /*0a80*/  ISETP.NE.AND P0, PT, RZ, UR29, PT ;  /* 0x0000001dff007c0c */ /* 0x000fe4000bf05270 */
[-C--:B------:R-:W-:Y:S02]  /*0a90*/  LEA.HI.SX32 R5, R70, R7.reuse, 0x1e ;  /* 0x0000000746057211 */ /* 0x080fe400078ff2ff */
[----:B------:R-:W-:Y:S02]  /*0aa0*/  LEA.HI.SX32 R75, R68, R7, 0x1e ;  /* 0x00000007444b7211 */ /* 0x000fe400078ff2ff */
[----:B------:R-:W-:-:S02]  /*0ab0*/  MOV R74, R5 ;  /* 0x00000005004a7202 */ /* 0x000fc40000000f00 */
        /* <DEDUP_REMOVED lines=12> */
[----:B------:R-:W-:Y:S02]  /*0b80*/  HADD2.F32 R94, -RZ, R110.H1_H1 ;  /* 0x3000006eff5e7230 */ /* 0x000fe40000004100 */
[----:B--2---:R-:W-:-:S05]  /*0b90*/  IMAD.WIDE.U32 R76, R72, 0x4, R76 ;  /* 0x00000004484c7825 */ /* 0x004fca00078e004c */
[----:B------:R1:W5:Y:S02]  /*0ba0*/  LDG.E R4, desc[UR10][R76.64] ;  /* 0x0000000a4c047981 */ /* 0x000364000c1e1900 */
[----:B-1----:R-:W-:Y:S02]  /*0bb0*/  HADD2.F32 R76, -RZ, R109.H1_H1 ;  /* 0x3000006dff4c7230 */ /* 0x002fe40000004100 */
[----:B0-----:R-:W-:-:S05]  /*0bc0*/  @P0 IMAD.WIDE.U32 R70, R74, 0x10, R70 ;  /* 0x000000104a460825 */ /* 0x001fca00078e0046 */
[----:B------:R0:W5:Y:S01]  /*0bd0*/  @P0 LDG.E.128 R16, desc[UR10][R70.64] ;  /* 0x0000000a46100981 */ /* 0x000162000c1e1d00 */
[----:B------:R-:W-:Y:S01]  /*0be0*/  HADD2.F32 R77, -RZ, R109.H0_H0 ;  /* 0x2000006dff4d7230 */ /* 0x000fe20000004100 */
[----:B------:R-:W-:Y:S02]  /*0bf0*/  IADD3 R72, PT, PT, R72, 0x80, RZ ;  /* 0x0000008048487810 */ /* 0x000fe40007ffe0ff */
[----:B------:R-:W-:Y:S02]  /*0c00*/  IADD3 R75, PT, PT, R75, 0x80, RZ ;  /* 0x000000804b4b7810 */ /* 0x000fe40007ffe0ff */
[----:B------:R-:W-:Y:S02]  /*0c10*/  IADD3 R74, PT, PT, R74, 0x80, RZ ;  /* 0x000000804a4a7810 */ /* 0x000fe40007ffe0ff */
[----:B---3--:R-:W-:Y:S02]  /*0c20*/  MOV R95, R68 ;  /* 0x00000044005f7202 */ /* 0x008fe40000000f00 */
[----:B------:R-:W-:-:S02]  /*0c30*/  SHF.R.U64 R92, R68, 0x10, R69 ;  /* 0x00000010445c7819 */ /* 0x000fc40000001245 */
[----:B------:R-:W-:Y:S01]  /*0c40*/  MOV R78, R69 ;  /* 0x00000045004e7202 */ /* 0x000fe20000000f00 */
[----:B------:R-:W-:Y:S01]  /*0c50*/  HADD2.F32 R95, -RZ, R95.H0_H0 ;  /* 0x2000005fff5f7230 */ /* 0x000fe20000004100 */
[----:B------:R-:W-:Y:S01]  /*0c60*/  SHF.R.U32.HI R68, RZ, 0x10, R69 ;  /* 0x00000010ff447819 */ /* 0x000fe20000011645 */
[----:B------:R-:W-:Y:S02]  /*0c70*/  HADD2.F32 R92, -RZ, R92.H0_H0 ;  /* 0x2000005cff5c7230 */ /* 0x000fe40000004100 */
[C---:B----4-:R-:W-:Y:S01]  /*0c80*/  FADD.FTZ R69, -R73.reuse, R15 ;  /* 0x0000000f49457221 */ /* 0x050fe20000010100 */
[C---:B------:R-:W-:Y:S01]  /*0c90*/  FADD.FTZ R3, -R73.reuse, R12 ;  /* 0x0000000c49037221 */ /* 0x040fe20000010100 */
[C---:B------:R-:W-:Y:S01]  /*0ca0*/  FADD.FTZ R13, -R73.reuse, R13 ;  /* 0x0000000d490d7221 */ /* 0x040fe20000010100 */
[----:B------:R-:W-:Y:S02]  /*0cb0*/  HADD2.F32 R15, -RZ, R110.H0_H0 ;  /* 0x2000006eff0f7230 */ /* 0x000fe40000004100 */
[----:B------:R-:W-:Y:S01]  /*0cc0*/  FADD.FTZ R93, -R73, R14 ;  /* 0x0000000e495d7221 */ /* 0x000fe20000010100 */
[----:B------:R-:W-:Y:S01]  /*0cd0*/  FMUL.FTZ R12, R94, R95 ;  /* 0x0000005f5e0c7220 */ /* 0x000fe20000410000 */
[----:B------:R-:W-:Y:S01]  /*0ce0*/  FMUL.FTZ R3, R3, UR31 ;  /* 0x0000001f03037c20 */ /* 0x000fe20008410000 */
[----:B------:R-:W-:Y:S01]  /*0cf0*/  FMUL.FTZ R14, R13, UR31 ;  /* 0x0000001f0d0e7c20 */ /* 0x000fe20008410000 */
[----:B0-----:R-:W-:-:S02]  /*0d00*/  HADD2.F32 R71, -RZ, R78.H0_H0 ;  /* 0x2000004eff477230 */ /* 0x001fc40000004100 */
[----:B------:R-:W-:Y:S01]  /*0d10*/  FMUL.FTZ R13, R15, R92 ;  /* 0x0000005c0f0d7220 */ /* 0x000fe20000410000 */
[----:B------:R-:W-:Y:S01]  /*0d20*/  FMUL.FTZ R15, R93, UR31 ;  /* 0x0000001f5d0f7c20 */ /* 0x000fe20008410000 */
[----:B------:R-:W-:Y:S01]  /*0d30*/  FMUL.FTZ R78, R69, UR31 ;  /* 0x0000001f454e7c20 */ /* 0x000fe20008410000 */
[----:B------:R-:W-:Y:S01]  /*0d40*/  FADD.FTZ R70, RZ, R12 ;  /* 0x0000000cff467221 */ /* 0x000fe20000010000 */
        /* <DEDUP_REMOVED lines=18> */
.L_x_4504:
[----:B------:R-:W-:Y:S05]  /*0e70*/  BSYNC.RECONVERGENT B1 ;  /* 0x0000000000017941 */ /* 0x000fea0003800200 */
.L_x_4503:
        /* <DEDUP_REMOVED lines=17> */
[----:B0-----:R-:W-:Y:S02]  /*0f90*/  HADD2.F32 R81, -RZ, R108.H0_H0 ;  /* 0x2000006cff517230 */ /* 0x001fe40000004100 */
[----:B------:R-:W-:Y:S01]  /*0fa0*/  HADD2.F32 R85, -RZ, R106.H0_H0 ;  /* 0x2000006aff557230 */ /* 0x000fe20000004100 */
[----:B------:R-:W-:Y:S02]  /*0fb0*/  IADD3 R72, PT, PT, R72, 0x80, RZ ;  /* 0x0000008048487810 */ /* 0x000fe40007ffe0ff */
[----:B------:R-:W-:Y:S02]  /*0fc0*/  IADD3 R75, PT, PT, R75, 0x80, RZ ;  /* 0x000000804b4b7810 */ /* 0x000fe40007ffe0ff */
[----:B------:R-:W-:Y:S02]  /*0fd0*/  IADD3 R74, PT, PT, R74, 0x80, RZ ;  /* 0x000000804a4a7810 */ /* 0x000fe40007ffe0ff */
[----:B---3--:R-:W-:-:S02]  /*0fe0*/  MOV R79, R82 ;  /* 0x00000052004f7202 */ /* 0x008fc40000000f00 */
[--C-:B------:R-:W-:Y:S02]  /*0ff0*/  SHF.R.U64 R82, R82, 0x10, R83.reuse ;  /* 0x0000001052527819 */ /* 0x100fe40000001253 */
[----:B------:R-:W-:Y:S01]  /*1000*/  MOV R86, R83 ;  /* 0x0000005300567202 */ /* 0x000fe20000000f00 */
[----:B------:R-:W-:Y:S01]  /*1010*/  HADD2.F32 R93, -RZ, R79.H0_H0 ;  /* 0x2000004fff5d7230 */ /* 0x000fe20000004100 */
[----:B------:R-:W-:Y:S01]  /*1020*/  SHF.R.U32.HI R92, RZ, 0x10, R83 ;  /* 0x00000010ff5c7819 */ /* 0x000fe20000011653 */
[C---:B----4-:R-:W-:Y:S01]  /*1030*/  FADD.FTZ R68, -R73.reuse, R68 ;  /* 0x0000004449447221 */ /* 0x050fe20000010100 */
[----:B------:R-:W-:Y:S02]  /*1040*/  HADD2.F32 R83, -RZ, R108.H1_H1 ;  /* 0x3000006cff537230 */ /* 0x000fe40000004100 */
[C---:B------:R-:W-:Y:S01]  /*1050*/  FADD.FTZ R69, -R73.reuse, R69 ;  /* 0x0000004549457221 */ /* 0x040fe20000010100 */
[----:B------:R-:W-:Y:S01]  /*1060*/  FADD.FTZ R70, -R73, R70 ;  /* 0x0000004649467221 */ /* 0x000fe20000010100 */
[----:B------:R-:W-:Y:S01]  /*1070*/  FMUL.FTZ R79, R68, UR31 ;  /* 0x0000001f444f7c20 */ /* 0x000fe20008410000 */
[----:B------:R-:W-:-:S02]  /*1080*/  HADD2.F32 R68, -RZ, R82.H0_H0 ;  /* 0x20000052ff447230 */ /* 0x000fc40000004100 */
[----:B------:R-:W-:Y:S01]  /*1090*/  FMUL.FTZ R82, R69, UR31 ;  /* 0x0000001f45527c20 */ /* 0x000fe20008410000 */
[----:B------:R-:W-:Y:S01]  /*10a0*/  FMUL.FTZ R80, R83, R93 ;  /* 0x0000005d53507220 */ /* 0x000fe20000410000 */
[----:B------:R-:W-:Y:S02]  /*10b0*/  HADD2.F32 R69, -RZ, R86.H0_H0 ;  /* 0x20000056ff457230 */ /* 0x000fe40000004100 */
[----:B------:R-:W-:Y:S01]  /*10c0*/  FMUL.FTZ R83, R70, UR31 ;  /* 0x0000001f46537c20 */ /* 0x000fe20008410000 */
        /* <DEDUP_REMOVED lines=9> */
[----:B------:R-:W-:Y:S01]  /*1160*/  FMUL.FTZ R86, R71, UR31 ;  /* 0x0000001f47567c20 */ /* 0x000fe20008410000 */
[----:B------:R-:W-:-:S02]  /*1170*/  HADD2.F32 R92, -RZ, R92.H0_H0 ;  /* 0x2000005cff5c7230 */ /* 0x000fc40000004100 */
[----:B------:R-:W-:Y:S01]  /*1180*/  FADD.FTZ R71, R68, R81 ;  /* 0x0000005144477221 */ /* 0x000fe20000010000 */
[----:B------:R-:W-:Y:S02]  /*1190*/  FFMA.FTZ R68, R82, R81, R69 ;  /* 0x0000005152447223 */ /* 0x000fe40000010045 */
        /* <DEDUP_REMOVED lines=9> */
.L_x_4506:
[----:B------:R-:W-:Y:S05]  /*1230*/  BSYNC.RECONVERGENT B1 ;  /* 0x0000000000017941 */ /* 0x000fea0003800200 */
.L_x_4505:
        /* <DEDUP_REMOVED lines=15> */
[--C-:B------:R-:W-:Y:S02]  /*1330*/  HADD2.F32 R96, -RZ, R103.reuse.H1_H1 ;  /* 0x30000067ff607230 */ /* 0x100fe40000004100 */
[----:B------:R-:W-:Y:S01]  /*1340*/  HADD2.F32 R97, -RZ, R103.H0_H0 ;  /* 0x20000067ff617230 */ /* 0x000fe20000004100 */
[----:B---3--:R-:W-:Y:S02]  /*1350*/  MOV R87, R88 ;  /* 0x0000005800577202 */ /* 0x008fe40000000f00 */
[--C-:B------:R-:W-:Y:S01]  /*1360*/  SHF.R.U64 R75, R88, 0x10, R89.reuse ;  /* 0x00000010584b7819 */ /* 0x100fe20000001259 */
[----:B------:R-:W-:Y:S01]  /*1370*/  HADD2.F32 R88, -RZ, R104.H1_H1 ;  /* 0x30000068ff587230 */ /* 0x000fe20000004100 */
[----:B------:R-:W-:Y:S02]  /*1380*/  MOV R72, R89 ;  /* 0x0000005900487202 */ /* 0x000fe40000000f00 */
[----:B------:R-:W-:Y:S01]  /*1390*/  SHF.R.U32.HI R74, RZ, 0x10, R89 ;  /* 0x00000010ff4a7819 */ /* 0x000fe20000011659 */
[C---:B----4-:R-:W-:Y:S01]  /*13a0*/  FADD.FTZ R68, -R73.reuse, R68 ;  /* 0x0000004449447221 */ /* 0x050fe20000010100 */
[----:B------:R-:W-:Y:S01]  /*13b0*/  FADD.FTZ R69, -R73, R69 ;  /* 0x0000004549457221 */ /* 0x000fe20000010100 */
[----:B------:R-:W-:-:S02]  /*13c0*/  HADD2.F32 R89, -RZ, R87.H0_H0 ;  /* 0x20000057ff597230 */ /* 0x000fc40000004100 */
[C---:B------:R-:W-:Y:S01]  /*13d0*/  FADD.FTZ R70, -R73.reuse, R70 ;  /* 0x0000004649467221 */ /* 0x040fe20000010100 */
[----:B------:R-:W-:Y:S01]  /*13e0*/  FADD.FTZ R71, -R73, R71 ;  /* 0x0000004749477221 */ /* 0x000fe20000010100 */
[----:B------:R-:W-:Y:S01]  /*13f0*/  FMUL.FTZ R87, R68, UR31 ;  /* 0x0000001f44577c20 */ /* 0x000fe20008410000 */
[----:B------:R-:W-:Y:S02]  /*1400*/  HADD2.F32 R73, -RZ, R104.H0_H0 ;  /* 0x20000068ff497230 */ /* 0x000fe40000004100 */
[----:B0-----:R-:W-:Y:S01]  /*1410*/  FMUL.FTZ R90, R69, UR31 ;  /* 0x0000001f455a7c20 */ /* 0x001fe20008410000 */
        /* <DEDUP_REMOVED lines=26> */
.L_x_4502:
[----:B------:R-:W0:Y:S01]  /*15c0*/  S2R R7, SR_TID.X ;  /* 0x0000000000077919 */ /* 0x000e220000002100 */
        /* <DEDUP_REMOVED lines=14> */
[-C--:B0-----:R-:W-:Y:S02]  /*16b0*/  LEA.HI.SX32 R5, R68, R7.reuse, 0x1e ;  /* 0x0000000744057211 */ /* 0x081fe400078ff2ff */
        /* <DEDUP_REMOVED lines=21> */
.L_x_4508:
        /* <DEDUP_REMOVED lines=13> */
[----:B------:R0:W5:Y:S02]  /*18e0*/  @P1 LDG.E.128 R16, desc[UR10][R70.64] ;  /* 0x0000000a46101981 */ /* 0x000164000c1e1d00 */
[----:B------:R-:W1:Y:S01]  /*18f0*/  @P3 LDC.64 R74, c[0x0][0x438] ;  /* 0x00010e00ff4a3b82 */ /* 0x000e620000000a00 */
[C---:B--2---:R-:W-:Y:S01]  /*1900*/  @P2 IMAD.WIDE.U32 R94, R105.reuse, 0x4, R94 ;  /* 0x00000004695e2825 */ /* 0x044fe200078e005e */
[----:B------:R-:W-:-:S04]  /*1910*/  @P2 IADD3 R105, PT, PT, R105, 0x80, RZ ;  /* 0x0000008069692810 */ /* 0x000fc80007ffe0ff */
[----:B------:R0:W5:Y:S01]  /*1920*/  @P2 LDG.E R2, desc[UR10][R94.64] ;  /* 0x0000000a5e022981 */ /* 0x000162000c1e1900 */
[C---:B---3--:R-:W-:Y:S01]  /*1930*/  @P2 IMAD.WIDE.U32 R92, R107.reuse, 0x10, R92 ;  /* 0x000000106b5c2825 */ /* 0x048fe200078e005c */
[----:B------:R-:W-:-:S04]  /*1940*/  @P2 IADD3 R107, PT, PT, R107, 0x80, RZ ;  /* 0x000000806b6b2810 */ /* 0x000fc80007ffe0ff */
[----:B------:R0:W5:Y:S01]  /*1950*/  @P2 LDG.E.128 R56, desc[UR10][R92.64] ;  /* 0x0000000a5c382981 */ /* 0x000162000c1e1d00 */
[----:B----4-:R-:W-:-:S05]  /*1960*/  @P3 IMAD.WIDE.U32 R68, R105, 0x4, R68 ;  /* 0x0000000469443825 */ /* 0x010fca00078e0044 */
[----:B------:R0:W5:Y:S01]  /*1970*/  @P3 LDG.E R0, desc[UR10][R68.64] ;  /* 0x0000000a44003981 */ /* 0x000162000c1e1900 */
[----:B-1----:R-:W-:-:S05]  /*1980*/  @P3 IMAD.WIDE.U32 R74, R107, 0x10, R74 ;  /* 0x000000106b4a3825 */ /* 0x002fca00078e004a */
[----:B------:R0:W5:Y:S01]  /*1990*/  @P3 LDG.E.128 R60, desc[UR10][R74.64] ;  /* 0x0000000a4a3c3981 */ /* 0x000162000c1e1d00 */
[----:B------:R-:W-:Y:S02]  /*19a0*/  MOV R107, RZ ;  /* 0x000000ff006b7202 */ /* 0x000fe40000000f00 */
[----:B------:R-:W-:-:S07]  /*19b0*/  MOV R112, RZ ;  /* 0x000000ff00707202 */ /* 0x000fce0000000f00 */
.L_x_4507:
[----:B------:R-:W-:Y:S05]  /*19c0*/  BSYNC.RECONVERGENT B0 ;  /* 0x0000000000007941 */ /* 0x000fea0003800200 */
.L_x_4501:
        /* <DEDUP_REMOVED lines=31> */
.L_x_4510:
[----:B------:R-:W-:Y:S05]  /*1bc0*/  BSYNC.RECONVERGENT B0 ;  /* 0x0000000000007941 */ /* 0x000fea0003800200 */
.L_x_4509:
        /* <DEDUP_REMOVED lines=43> */
.L_x_4513:
        /* <DEDUP_REMOVED lines=20> */
.L_x_4518:
[----:B------:R-:W-:Y:S05]  /*1fc0*/  BSYNC.RECONVERGENT B1 ;  /* 0x0000000000017941 */ /* 0x000fea0003800200 */
.L_x_4517:
[----:B------:R-:W-:Y:S01]  /*1fd0*/  BSSY.RECONVERGENT B1, `(.L_x_4519) ;  /* 0x000000d000017945 */ /* 0x000fe20003800200 */
[----:B------:R-:W-:Y:S02]  /*1fe0*/  HFMA2 R68, -RZ, RZ, 0, 0 ;  /* 0x00000000ff447431 */ /* 0x000fe400000001ff */
[----:B------:R-:W-:Y:S01]  /*1ff0*/  FADD.FTZ R28, R28, R69 ;  /* 0x000000451c1c7221 */ /* 0x000fe20000010000 */
        /* <DEDUP_REMOVED lines=10> */
.L_x_4520:
[----:B------:R-:W-:Y:S05]  /*20a0*/  BSYNC.RECONVERGENT B1 ;  /* 0x0000000000017941 */ /* 0x000fea0003800200 */
.L_x_4519:
[----:B------:R-:W-:-:S04]  /*20b0*/  F2FP.F16.F32.PACK_AB R68, RZ, R68 ;  /* 0x00000044ff44723e */ /* 0x000fc800000000ff */
[----:B------:R-:W-:-:S07]  /*20c0*/  PRMT R8, R68, 0x7610, R8 ;  /* 0x0000761044087816 */ /* 0x000fce0000000008 */
.L_x_4516:
        /* <DEDUP_REMOVED lines=14> */
.L_x_4523:
[----:B------:R-:W-:Y:S05]  /*21b0*/  BSYNC.RECONVERGENT B1 ;  /* 0x0000000000017941 */ /* 0x000fea0003800200 */
.L_x_4522:
        /* <DEDUP_REMOVED lines=13> */
.L_x_4525:
[----:B------:R-:W-:Y:S05]  /*2290*/  BSYNC.RECONVERGENT B1 ;  /* 0x0000000000017941 */ /* 0x000fea0003800200 */
.L_x_4524:
[----:B------:R-:W-:-:S04]  /*22a0*/  F2FP.F16.F32.PACK_AB R68, RZ, R68 ;  /* 0x00000044ff44723e */ /* 0x000fc800000000ff */
[----:B------:R-:W-:-:S07]  /*22b0*/  PRMT R9, R68, 0x7610, R9 ;  /* 0x0000761044097816 */ /* 0x000fce0000000009 */
.L_x_4521:
        /* <DEDUP_REMOVED lines=14> */
.L_x_4528:
[----:B------:R-:W-:Y:S05]  /*23a0*/  BSYNC.RECONVERGENT B1 ;  /* 0x0000000000017941 */ /* 0x000fea0003800200 */
.L_x_4527:
        /* <DEDUP_REMOVED lines=13> */
.L_x_4530:
[----:B------:R-:W-:Y:S05]  /*2480*/  BSYNC.RECONVERGENT B1 ;  /* 0x0000000000017941 */ /* 0x000fea0003800200 */
.L_x_4529:
[----:B------:R-:W-:-:S04]  /*2490*/  F2FP.F16.F32.PACK_AB R68, RZ, R68 ;  /* 0x00000044ff44723e */ /* 0x000fc800000000ff */
[----:B------:R-:W-:-:S07]  /*24a0*/  PRMT R10, R68, 0x7610, R10 ;  /* 0x00007610440a7816 */ /* 0x000fce000000000a */
.L_x_4526:
[----:B------:R-:W-:Y:S05]  /*24b0*/  BRA.U !UP3, `(.L_x_4531) ;  /* 0x000000150b487547 */ /* 0x000fea000b800000 */
[----:B-----5:R-:W-:Y:S01]  /*24c0*/  ISETP.GE.U32.AND P0, PT, R4, 0x1000000, PT ;  /* 0x010000000400780c */ /* 0x020fe20003f06070 */
        /* <DEDUP_REMOVED lines=12> */
.L_x_4533:
[----:B------:R-:W-:Y:S05]  /*2590*/  BSYNC.RECONVERGENT B1 ;  /* 0x0000000000017941 */ /* 0x000fea0003800200 */
.L_x_4532:
        /* <DEDUP_REMOVED lines=13> */
.L_x_4535:
[----:B------:R-:W-:Y:S05]  /*2670*/  BSYNC.RECONVERGENT B1 ;  /* 0x0000000000017941 */ /* 0x000fea0003800200 */
.L_x_4534:
[----:B------:R-:W-:-:S04]  /*2680*/  F2FP.F16.F32.PACK_AB R68, RZ, R68 ;  /* 0x00000044ff44723e */ /* 0x000fc800000000ff */
[----:B------:R-:W-:Y:S01]  /*2690*/  PRMT R11, R68, 0x7610, R11 ;  /* 0x00007610440b7816 */ /* 0x000fe2000000000b */
[----:B------:R-:W-:Y:S06]  /*26a0*/  BRA `(.L_x_4531) ;  /* 0x0000001000cc7947 */ /* 0x000fec0003800000 */
.L_x_4515:
        /* <DEDUP_REMOVED lines=14> */
.L_x_4538:
[----:B------:R-:W-:Y:S05]  /*2790*/  BSYNC.RECONVERGENT B1 ;  /* 0x0000000000017941 */ /* 0x000fea0003800200 */
.L_x_4537:
[----:B------:R-:W-:Y:S01]  /*27a0*/  FADD.FTZ R65, R28, R65 ;  /* 0x000000411c417221 */ /* 0x000fe20000010000 */
[----:B------:R-:W-:Y:S01]  /*27b0*/  BSSY.RECONVERGENT B1, `(.L_x_4539) ;  /* 0x000000c000017945 */ /* 0x000fe20003800200 */
[----:B------:R-:W-:-:S03]  /*27c0*/  HFMA2 R28, -RZ, RZ, 0, 0 ;  /* 0x00000000ff1c7431 */ /* 0x000fc600000001ff */
[----:B------:R-:W-:Y:S05]  /*27d0*/  @!P0 BRA `(.L_x_4540) ;  /* 0x0000000000248947 */ /* 0x000fea0003800000 */
        /* <DEDUP_REMOVED lines=9> */
.L_x_4540:
[----:B------:R-:W-:Y:S05]  /*2870*/  BSYNC.RECONVERGENT B1 ;  /* 0x0000000000017941 */ /* 0x000fea0003800200 */
.L_x_4539:
[----:B------:R-:W-:Y:S02]  /*2880*/  F2FP.F16.F32.PACK_AB R64, RZ, R28 ;  /* 0x0000001cff40723e */ /* 0x000fe400000000ff */
[----:B------:R-:W-:Y:S02]  /*2890*/  MOV R28, R65 ;  /* 0x00000041001c7202 */ /* 0x000fe40000000f00 */
[----:B------:R-:W-:-:S07]  /*28a0*/  PRMT R8, R64, 0x7610, R8 ;  /* 0x0000761040087816 */ /* 0x000fce0000000008 */
.L_x_4536:
        /* <DEDUP_REMOVED lines=14> */
.L_x_4543:
[----:B------:R-:W-:Y:S05]  /*2990*/  BSYNC.RECONVERGENT B1 ;  /* 0x0000000000017941 */ /* 0x000fea0003800200 */
.L_x_4542:
[----:B------:R-:W-:Y:S01]  /*29a0*/  BSSY.RECONVERGENT B1, `(.L_x_4544) ;  /* 0x000000d000017945 */ /* 0x000fe20003800200 */
[----:B------:R-:W-:Y:S01]  /*29b0*/  FADD.FTZ R64, R29, R64 ;  /* 0x000000401d407221 */ /* 0x000fe20000010000 */
[----:B------:R-:W-:Y:S02]  /*29c0*/  MOV R29, RZ ;  /* 0x000000ff001d7202 */ /* 0x000fe40000000f00 */
[----:B------:R-:W-:Y:S05]  /*29d0*/  @!P0 BRA `(.L_x_4545) ;  /* 0x0000000000248947 */ /* 0x000fea0003800000 */
        /* <DEDUP_REMOVED lines=9> */
.L_x_4545:
[----:B------:R-:W-:Y:S05]  /*2a70*/  BSYNC.RECONVERGENT B1 ;  /* 0x0000000000017941 */ /* 0x000fea0003800200 */
.L_x_4544:
[----:B------:R-:W-:Y:S02]  /*2a80*/  F2FP.F16.F32.PACK_AB R65, RZ, R29 ;  /* 0x0000001dff41723e */ /* 0x000fe400000000ff */
[----:B------:R-:W-:Y:S02]  /*2a90*/  MOV R29, R64 ;  /* 0x00000040001d7202 */ /* 0x000fe40000000f00 */
[----:B------:R-:W-:-:S07]  /*2aa0*/  PRMT R9, R65, 0x7610, R9 ;  /* 0x0000761041097816 */ /* 0x000fce0000000009 */
.L_x_4541:
        /* <DEDUP_REMOVED lines=14> */
.L_x_4548:
[----:B------:R-:W-:Y:S05]  /*2b90*/  BSYNC.RECONVERGENT B1 ;  /* 0x0000000000017941 */ /* 0x000fea0003800200 */
.L_x_4547:
[----:B------:R-:W-:Y:S01]  /*2ba0*/  BSSY.RECONVERGENT B1, `(.L_x_4549) ;  /* 0x000000d000017945 */ /* 0x000fe20003800200 */
[----:B------:R-:W-:Y:S01]  /*2bb0*/  FADD.FTZ R65, R30, R65 ;  /* 0x000000411e417221 */ /* 0x000fe20000010000 */
[----:B------:R-:W-:Y:S02]  /*2bc0*/  MOV R30, RZ ;  /* 0x000000ff001e7202 */ /* 0x000fe40000000f00 */
        /* <DEDUP_REMOVED lines=10> */
.L_x_4550:
[----:B------:R-:W-:Y:S05]  /*2c70*/  BSYNC.RECONVERGENT B1 ;  /* 0x0000000000017941 */ /* 0x000fea0003800200 */
.L_x_4549:
[----:B------:R-:W-:Y:S02]  /*2c80*/  F2FP.F16.F32.PACK_AB R64, RZ, R30 ;  /* 0x0000001eff40723e */ /* 0x000fe400000000ff */
[----:B------:R-:W-:Y:S02]  /*2c90*/  MOV R30, R65 ;  /* 0x00000041001e7202 */ /* 0x000fe40000000f00 */
[----:B------:R-:W-:-:S07]  /*2ca0*/  PRMT R10, R64, 0x7610, R10 ;  /* 0x00007610400a7816 */ /* 0x000fce000000000a */
.L_x_4546:
        /* <DEDUP_REMOVED lines=23> */
[----:B------:R-:W-:Y:S01]  /*2e20*/  CS2R R68, SRZ ;  /* 0x0000000000447805 */ /* 0x000fe2000001ff00 */
[----:B-1----:R-:W-:Y:S01]  /*2e30*/  @P0 FMUL.FTZ R93, R67, R71 ;  /* 0x00000047435d0220 */ /* 0x002fe20000410000 */
[----:B------:R-:W-:-:S03]  /*2e40*/  @P0 HADD2.F32 R71, -RZ, R101.H0_H0 ;  /* 0x20000065ff470230 */ /* 0x000fc60000004100 */
[----:B------:R-:W-:Y:S01]  /*2e50*/  @P0 FMUL.FTZ R70, R93, R70 ;  /* 0x000000465d460220 */ /* 0x000fe20000410000 */
[----:B------:R-:W-:Y:S02]  /*2e60*/  @P0 HADD2.F32 R93, -RZ, R113.H1_H1 ;  /* 0x30000071ff5d0230 */ /* 0x000fe40000004100 */
[----:B------:R-:W-:-:S03]  /*2e70*/  @P0 FMUL.FTZ R69, R71, R92 ;  /* 0x0000005c47450220 */ /* 0x000fc60000410000 */
[----:B------:R-:W-:Y:S02]  /*2e80*/  @P0 FMUL.FTZ R68, R93, R70 ;  /* 0x000000465d440220 */ /* 0x000fe40000410000 */
[----:B------:R-:W-:Y:S02]  /*2e90*/  F2FP.F16.F32.PACK_AB R69, RZ, R69 ;  /* 0x00000045ff45723e */ /* 0x000fe400000000ff */
[----:B------:R-:W-:Y:S02]  /*2ea0*/  FADD.FTZ R31, R31, R68 ;  /* 0x000000441f1f7221 */ /* 0x000fe40000010000 */
[----:B------:R-:W-:Y:S01]  /*2eb0*/  PRMT R11, R69, 0x7610, R11 ;  /* 0x00007610450b7816 */ /* 0x000fe2000000000b */
[----:B------:R-:W-:Y:S06]  /*2ec0*/  BRA `(.L_x_4531) ;  /* 0x0000000800c47947 */ /* 0x000fec0003800000 */
.L_x_4514:
[----:B------:R-:W-:Y:S02]  /*2ed0*/  MOV R74, UR24 ;  /* 0x00000018004a7c02 */ /* 0x000fe40008000f00 */
[----:B------:R-:W-:Y:S02]  /*2ee0*/  MOV R75, UR25 ;  /* 0x00000019004b7c02 */ /* 0x000fe40008000f00 */
[----:B------:R-:W-:-:S04]  /*2ef0*/  ISETP.NE.U32.AND P0, PT, R74, RZ, PT ;  /* 0x000000ff4a00720c */ /* 0x000fc80003f05070 */
[----:B------:R-:W-:-:S13]  /*2f00*/  ISETP.NE.AND.EX P0, PT, R75, RZ, PT, P0 ;  /* 0x000000ff4b00720c */ /* 0x000fda0003f05300 */
[----:B------:R-:W-:Y:S05]  /*2f10*/  @P0 BRA `(.L_x_4551) ;  /* 0x00000004003c0947 */ /* 0x000fea0003800000 */
[----:B------:R-:W-:Y:S05]  /*2f20*/  BRA.U !UP3, `(.L_x_4552) ;  /* 0x000000010b4c7547 */ /* 0x000fea000b800000 */
[----:B------:R-:W-:Y:S01]  /*2f30*/  PLOP3.LUT P0, PT, PT, PT, UP2, 0x80, 0x8 ;  /* 0x000000000008781c */ /* 0x000fe20003f0f028 */
[----:B------:R-:W-:Y:S01]  /*2f40*/  HFMA2 R70, -RZ, RZ, 0, 0 ;  /* 0x00000000ff467431 */ /* 0x000fe200000001ff */
[----:B------:R-:W-:Y:S02]  /*2f50*/  PLOP3.LUT P4, PT, PT, PT, UP2, 0x80, 0x8 ;  /* 0x000000000008781c */ /* 0x000fe40003f8f028 */
[----:B------:R-:W-:Y:S02]  /*2f60*/  PLOP3.LUT P5, PT, PT, PT, UP2, 0x80, 0x8 ;  /* 0x000000000008781c */ /* 0x000fe40003faf028 */
[----:B-----5:R-:W-:-:S07]  /*2f70*/  MOV R68, R16 ;  /* 0x0000001000447202 */ /* 0x020fce0000000f00 */
[----:B------:R-:W-:Y:S01]  /*2f80*/  @P0 FFMA.FTZ R69, R3, UR5, R72 ;  /* 0x0000000503450c23 */ /* 0x000fe20008010048 */
[----:B------:R-:W-:-:S03]  /*2f90*/  LOP3.LUT P0, RZ, R4, 0xff, RZ, 0xc0, !PT ;  /* 0x000000ff04ff7812 */ /* 0x000fc6000780c0ff */
[----:B------:R-:W-:-:S04]  /*2fa0*/  @P4 FADD.FTZ R69, R12, -R69 ;  /* 0x800000450c454221 */ /* 0x000fc80000010000 */
[----:B------:R-:W-:Y:S01]  /*2fb0*/  @P5 FFMA.FTZ R68, R69, UR31, R16 ;  /* 0x0000001f45445c23 */ /* 0x000fe20008010010 */
[----:B------:R-:W-:-:S03]  /*2fc0*/  MOV R69, RZ ;  /* 0x000000ff00457202 */ /* 0x000fc60000000f00 */
[----:B------:R-:W-:Y:S02]  /*2fd0*/  FMUL.FTZ R68, R68, UR21 ;  /* 0x0000001544447c20 */ /* 0x000fe40008410000 */
[----:B------:R-:W-:Y:S02]  /*2fe0*/  @P0 HADD2.F32 R93, -RZ, R102.H1_H1 ;  /* 0x30000066ff5d0230 */ /* 0x000fe40000004100 */
[----:B------:R-:W-:Y:S01]  /*2ff0*/  FMUL.FTZ R68, R68, UR20 ;  /* 0x0000001444447c20 */ /* 0x000fe20008410000 */
[----:B------:R-:W-:-:S03]  /*3000*/  @P0 HADD2.F32 R71, -RZ, R111.H0_H0 ;  /* 0x2000006fff470230 */ /* 0x000fc60000004100 */
[-C--:B------:R-:W-:Y:S02]  /*3010*/  @P0 FMUL.FTZ R70, R93, R68.reuse ;  /* 0x000000445d460220 */ /* 0x080fe40000410000 */
[----:B------:R-:W-:-:S03]  /*3020*/  @P0 FMUL.FTZ R69, R71, R68 ;  /* 0x0000004447450220 */ /* 0x000fc60000410000 */
[----:B------:R-:W-:Y:S01]  /*3030*/  F2FP.F16.F32.PACK_AB R70, RZ, R70 ;  /* 0x00000046ff46723e */ /* 0x000fe200000000ff */
[----:B------:R-:W-:-:S03]  /*3040*/  FADD.FTZ R28, R28, R69 ;  /* 0x000000451c1c7221 */ /* 0x000fc60000010000 */
[----:B------:R-:W-:-:S07]  /*3050*/  PRMT R8, R70, 0x7610, R8 ;  /* 0x0000761046087816 */ /* 0x000fce0000000008 */
.L_x_4552:
        /* <DEDUP_REMOVED lines=8> */
[----:B------:R-:W-:-:S04]  /*30e0*/  @P5 FFMA.FTZ R68, R70, UR31, R17 ;  /* 0x0000001f46445c23 */ /* 0x000fc80008010011 */
[----:B------:R-:W-:Y:S02]  /*30f0*/  FMUL.FTZ R68, R68, UR21 ;  /* 0x0000001544447c20 */ /* 0x000fe40008410000 */
[----:B------:R-:W-:Y:S02]  /*3100*/  @P0 HADD2.F32 R93, -RZ, R102.H0_H0 ;  /* 0x20000066ff5d0230 */ /* 0x000fe40000004100 */
[----:B------:R-:W-:Y:S01]  /*3110*/  FMUL.FTZ R70, R68, UR20 ;  /* 0x0000001444467c20 */ /* 0x000fe20008410000 */
[----:B------:R-:W-:Y:S01]  /*3120*/  CS2R R68, SRZ ;  /* 0x0000000000447805 */ /* 0x000fe2000001ff00 */
[----:B------:R-:W-:Y:S02]  /*3130*/  @P0 HADD2.F32 R71, -RZ, R113.H0_H0 ;  /* 0x20000071ff470230 */ /* 0x000fe40000004100 */
[----:B------:R-:W-:-:S03]  /*3140*/  @P0 FMUL.FTZ R69, R93, R70 ;  /* 0x000000465d450220 */ /* 0x000fc60000410000 */
[----:B------:R-:W-:Y:S02]  /*3150*/  @P0 FMUL.FTZ R68, R71, R70 ;  /* 0x0000004647440220 */ /* 0x000fe40000410000 */
[----:B------:R-:W-:Y:S02]  /*3160*/  F2FP.F16.F32.PACK_AB R69, RZ, R69 ;  /* 0x00000045ff45723e */ /* 0x000fe400000000ff */
[----:B------:R-:W-:Y:S02]  /*3170*/  FADD.FTZ R29, R29, R68 ;  /* 0x000000441d1d7221 */ /* 0x000fe40000010000 */
[----:B------:R-:W-:-:S07]  /*3180*/  PRMT R9, R69, 0x7610, R9 ;  /* 0x0000761045097816 */ /* 0x000fce0000000009 */
.L_x_4553:
        /* <DEDUP_REMOVED lines=14> */
[----:B------:R-:W-:-:S03]  /*3270*/  @P0 HADD2.F32 R71, -RZ, R111.H1_H1 ;  /* 0x3000006fff470230 */ /* 0x000fc60000004100 */
[-C--:B------:R-:W-:Y:S02]  /*3280*/  @P0 FMUL.FTZ R70, R93, R68.reuse ;  /* 0x000000445d460220 */ /* 0x080fe40000410000 */
[----:B------:R-:W-:-:S03]  /*3290*/  @P0 FMUL.FTZ R69, R71, R68 ;  /* 0x0000004447450220 */ /* 0x000fc60000410000 */
[----:B------:R-:W-:Y:S01]  /*32a0*/  F2FP.F16.F32.PACK_AB R70, RZ, R70 ;  /* 0x00000046ff46723e */ /* 0x000fe200000000ff */
[----:B------:R-:W-:-:S03]  /*32b0*/  FADD.FTZ R30, R30, R69 ;  /* 0x000000451e1e7221 */ /* 0x000fc60000010000 */
[----:B------:R-:W-:-:S07]  /*32c0*/  PRMT R10, R70, 0x7610, R10 ;  /* 0x00007610460a7816 */ /* 0x000fce000000000a */
.L_x_4554:
        /* <DEDUP_REMOVED lines=8> */
[----:B------:R-:W-:-:S04]  /*3350*/  @P5 FFMA.FTZ R68, R70, UR31, R19 ;  /* 0x0000001f46445c23 */ /* 0x000fc80008010013 */
[----:B------:R-:W-:Y:S02]  /*3360*/  FMUL.FTZ R68, R68, UR21 ;  /* 0x0000001544447c20 */ /* 0x000fe40008410000 */
[----:B------:R-:W-:Y:S02]  /*3370*/  @P0 HADD2.F32 R93, -RZ, R101.H0_H0 ;  /* 0x20000065ff5d0230 */ /* 0x000fe40000004100 */
[----:B------:R-:W-:Y:S01]  /*3380*/  FMUL.FTZ R70, R68, UR20 ;  /* 0x0000001444467c20 */ /* 0x000fe20008410000 */
[----:B------:R-:W-:Y:S01]  /*3390*/  CS2R R68, SRZ ;  /* 0x0000000000447805 */ /* 0x000fe2000001ff00 */
[----:B------:R-:W-:Y:S02]  /*33a0*/  @P0 HADD2.F32 R71, -RZ, R113.H1_H1 ;  /* 0x30000071ff470230 */ /* 0x000fe40000004100 */
[----:B------:R-:W-:-:S03]  /*33b0*/  @P0 FMUL.FTZ R69, R93, R70 ;  /* 0x000000465d450220 */ /* 0x000fc60000410000 */
[----:B------:R-:W-:Y:S02]  /*33c0*/  @P0 FMUL.FTZ R68, R71, R70 ;  /* 0x0000004647440220 */ /* 0x000fe40000410000 */
[----:B------:R-:W-:Y:S02]  /*33d0*/  F2FP.F16.F32.PACK_AB R69, RZ, R69 ;  /* 0x00000045ff45723e */ /* 0x000fe400000000ff */
[----:B------:R-:W-:Y:S02]  /*33e0*/  FADD.FTZ R31, R31, R68 ;  /* 0x000000441f1f7221 */ /* 0x000fe40000010000 */
[----:B------:R-:W-:Y:S01]  /*33f0*/  PRMT R11, R69, 0x7610, R11 ;  /* 0x00007610450b7816 */ /* 0x000fe2000000000b */
[----:B------:R-:W-:Y:S06]  /*3400*/  BRA `(.L_x_4531) ;  /* 0x0000000400747947 */ /* 0x000fec0003800000 */
.L_x_4551:
[----:B------:R-:W-:Y:S02]  /*3410*/  PLOP3.LUT P5, PT, PT, PT, UP2, 0x80, 0x8 ;  /* 0x000000000008781c */ /* 0x000fe40003faf028 */
[----:B------:R-:W-:Y:S02]  /*3420*/  PLOP3.LUT P0, PT, PT, PT, UP2, 0x80, 0x8 ;  /* 0x000000000008781c */ /* 0x000fe40003f0f028 */
[----:B------:R-:W-:Y:S02]  /*3430*/  PLOP3.LUT P4, PT, PT, PT, UP2, 0x80, 0x8 ;  /* 0x000000000008781c */ /* 0x000fe40003f8f028 */
[----:B------:R-:W-:Y:S02]  /*3440*/  PLOP3.LUT P6, PT, PT, PT, UP2, 0x80, 0x8 ;  /* 0x000000000008781c */ /* 0x000fe40003fcf028 */
[----:B-----5:R-:W-:Y:S02]  /*3450*/  MOV R66, R18 ;  /* 0x0000001200427202 */ /* 0x020fe40000000f00 */
[----:B------:R-:W-:-:S02]  /*3460*/  MOV R92, R17 ;  /* 0x00000011005c7202 */ /* 0x000fc40000000f00 */
[----:B------:R-:W-:Y:S01]  /*3470*/  MOV R70, R16 ;  /* 0x0000001000467202 */ /* 0x000fe20000000f00 */
[----:B------:R-:W-:Y:S01]  /*3480*/  @P5 FFMA.FTZ R65, R3, UR5, R72 ;  /* 0x0000000503415c23 */ /* 0x000fe20008010048 */
[----:B------:R-:W-:-:S03]  /*3490*/  PLOP3.LUT P5, PT, PT, PT, UP2, 0x80, 0x8 ;  /* 0x000000000008781c */ /* 0x000fc60003faf028 */
[----:B------:R-:W-:Y:S01]  /*34a0*/  @P0 FADD.FTZ R65, R12, -R65 ;  /* 0x800000410c410221 */ /* 0x000fe20000010000 */
[--C-:B------:R-:W-:Y:S01]  /*34b0*/  @P4 FFMA.FTZ R64, R14, UR5, R72.reuse ;  /* 0x000000050e404c23 */ /* 0x100fe20008010048 */
[----:B------:R-:W-:Y:S01]  /*34c0*/  @P6 FFMA.FTZ R67, R15, UR5, R72 ;  /* 0x000000050f436c23 */ /* 0x000fe20008010048 */
[----:B------:R-:W-:Y:S02]  /*34d0*/  PLOP3.LUT P0, PT, PT, PT, UP2, 0x80, 0x8 ;  /* 0x000000000008781c */ /* 0x000fe40003f0f028 */
[----:B------:R-:W-:Y:S02]  /*34e0*/  PLOP3.LUT P4, PT, PT, PT, UP2, 0x80, 0x8 ;  /* 0x000000000008781c */ /* 0x000fe40003f8f028 */
[----:B------:R-:W-:-:S03]  /*34f0*/  PLOP3.LUT P6, PT, PT, PT, UP2, 0x80, 0x8 ;  /* 0x000000000008781c */ /* 0x000fc60003fcf028 */
[----:B------:R-:W-:Y:S01]  /*3500*/  @P5 FADD.FTZ R67, R76, -R67 ;  /* 0x800000434c435221 */ /* 0x000fe20000010000 */
[----:B------:R-:W-:-:S05]  /*3510*/  PLOP3.LUT P5, PT, PT, PT, UP2, 0x80, 0x8 ;  /* 0x000000000008781c */ /* 0x000fca0003faf028 */
[----:B------:R-:W-:Y:S01]  /*3520*/  @P0 FFMA.FTZ R66, R67, UR31, R18 ;  /* 0x0000001f43420c23 */ /* 0x000fe20008010012 */
[----:B------:R-:W-:Y:S01]  /*3530*/  PLOP3.LUT P0, PT, PT, PT, UP2, 0x80, 0x8 ;  /* 0x000000000008781c */ /* 0x000fe20003f0f028 */
[----:B------:R-:W-:Y:S01]  /*3540*/  @P4 FADD.FTZ R64, R13, -R64 ;  /* 0x800000400d404221 */ /* 0x000fe20000010000 */
[----:B------:R-:W-:Y:S01]  /*3550*/  PLOP3.LUT P4, PT, PT, PT, UP2, 0x80, 0x8 ;  /* 0x000000000008781c */ /* 0x000fe20003f8f028 */
[----:B------:R-:W-:Y:S01]  /*3560*/  @P6 FFMA.FTZ R68, R78, UR5, R72 ;  /* 0x000000054e446c23 */ /* 0x000fe20008010048 */
[----:B------:R-:W-:Y:S02]  /*3570*/  PLOP3.LUT P6, PT, PT, PT, UP2, 0x80, 0x8 ;  /* 0x000000000008781c */ /* 0x000fe40003fcf028 */
[----:B------:R-:W-:Y:S01]  /*3580*/  MOV R67, R19 ;  /* 0x0000001300437202 */ /* 0x000fe20000000f00 */
[----:B------:R-:W-:-:S06]  /*3590*/  @P5 FADD.FTZ R68, R77, -R68 ;  /* 0x800000444d445221 */ /* 0x000fcc0000010000 */
[----:B------:R-:W-:Y:S02]  /*35a0*/  @P0 FFMA.FTZ R67, R68, UR31, R19 ;  /* 0x0000001f44430c23 */ /* 0x000fe40008010013 */
[----:B------:R-:W-:Y:S02]  /*35b0*/  @P4 FFMA.FTZ R92, R64, UR31, R17 ;  /* 0x0000001f405c4c23 */ /* 0x000fe40008010011 */
[----:B------:R-:W-:Y:S01]  /*35c0*/  @P6 FFMA.FTZ R70, R65, UR31, R16 ;  /* 0x0000001f41466c23 */ /* 0x000fe20008010010 */
[----:B------:R-:W-:Y:S06]  /*35d0*/  BRA.U !UP3, `(.L_x_4555) ;  /* 0x000000010b407547 */ /* 0x000fec000b800000 */
[----:B------:R-:W-:-:S13]  /*35e0*/  LOP3.LUT P0, RZ, R4, 0xff, RZ, 0xc0, !PT ;  /* 0x000000ff04ff7812 */ /* 0x000fda000780c0ff */
[----:B------:R-:W0:Y:S08]  /*35f0*/  @P0 LDC.64 R64, c[0x0][0x408] ;  /* 0x00010200ff400b82 */ /* 0x000e300000000a00 */
[----:B------:R-:W1:Y:S01]  /*3600*/  @P0 LDC.64 R68, c[0x0][0x408] ;  /* 0x00010200ff440b82 */ /* 0x000e620000000a00 */
[----:B0-----:R-:W-:Y:S01]  /*3610*/  @P0 FMUL.FTZ R93, R70, R65 ;  /* 0x00000041465d0220 */ /* 0x001fe20000410000 */
[----:B------:R-:W-:-:S03]  /*3620*/  HFMA2 R65, -RZ, RZ, 0, 0 ;  /* 0x00000000ff417431 */ /* 0x000fc600000001ff */
[----:B------:R-:W-:Y:S01]  /*3630*/  @P0 FMUL.FTZ R64, R93, R64 ;  /* 0x000000405d400220 */ /* 0x000fe20000410000 */
[----:B------:R-:W-:Y:S02]  /*3640*/  @P0 HADD2.F32 R93, -RZ, R111.H0_H0 ;  /* 0x2000006fff5d0230 */ /* 0x000fe40000004100 */
[----:B-1----:R-:W-:Y:S01]  /*3650*/  @P0 FMUL.FTZ R71, R70, R69 ;  /* 0x0000004546470220 */ /* 0x002fe20000410000 */
[----:B------:R-:W-:-:S03]  /*3660*/  @P0 HADD2.F32 R69, -RZ, R102.H1_H1 ;  /* 0x30000066ff450230 */ /* 0x000fc60000004100 */
[----:B------:R-:W-:Y:S01]  /*3670*/  @P0 FMUL.FTZ R68, R71, R68 ;  /* 0x0000004447440220 */ /* 0x000fe20000410000 */
[----:B------:R-:W-:Y:S01]  /*3680*/  MOV R71, RZ ;  /* 0x000000ff00477202 */ /* 0x000fe20000000f00 */
[----:B------:R-:W-:Y:S02]  /*3690*/  @P0 FMUL.FTZ R65, R69, R64 ;  /* 0x0000004045410220 */ /* 0x000fe40000410000 */
[----:B------:R-:W-:-:S03]  /*36a0*/  @P0 FMUL.FTZ R71, R93, R68 ;  /* 0x000000445d470220 */ /* 0x000fc60000410000 */
[----:B------:R-:W-:Y:S01]  /*36b0*/  F2FP.F16.F32.PACK_AB R65, RZ, R65 ;  /* 0x00000041ff41723e */ /* 0x000fe200000000ff */
[----:B------:R-:W-:-:S03]  /*36c0*/  FADD.FTZ R28, R28, R71 ;  /* 0x000000471c1c7221 */ /* 0x000fc60000010000 */
[----:B------:R-:W-:-:S07]  /*36d0*/  PRMT R8, R65, 0x7610, R8 ;  /* 0x0000761041087816 */ /* 0x000fce0000000008 */
.L_x_4555:
[----:B------:R-:W-:Y:S05]  /*36e0*/  BRA.U !UP3, `(.L_x_4556) ;  /* 0x000000010b407547 */ /* 0x000fea000b800000 */
[----:B------:R-:W-:-:S13]  /*36f0*/  LOP3.LUT P0, RZ, R4, 0xff00, RZ, 0xc0, !PT ;  /* 0x0000ff0004ff7812 */ /* 0x000fda000780c0ff */
[----:B------:R-:W0:Y:S01]  /*3700*/  @P0 LDC.64 R64, c[0x0][0x408] ;  /* 0x00010200ff400b82 */ /* 0x000e220000000a00 */
[----:B------:R-:W-:-:S07]  /*3710*/  @P0 HADD2.F32 R94, -RZ, R113.H0_H0 ;  /* 0x20000071ff5e0230 */ /* 0x000fce0000004100 */
[----:B------:R-:W1:Y:S01]  /*3720*/  @P0 LDC.64 R68, c[0x0][0x408] ;  /* 0x00010200ff440b82 */ /* 0x000e620000000a00 */
[----:B0-----:R-:W-:Y:S01]  /*3730*/  @P0 FMUL.FTZ R93, R92, R65 ;  /* 0x000000415c5d0220 */ /* 0x001fe20000410000 */
[----:B------:R-:W-:-:S03]  /*3740*/  HFMA2 R65, -RZ, RZ, 0, 0 ;  /* 0x00000000ff417431 */ /* 0x000fc600000001ff */
[----:B------:R-:W-:Y:S01]  /*3750*/  @P0 FMUL.FTZ R64, R93, R64 ;  /* 0x000000405d400220 */ /* 0x000fe20000410000 */
[----:B-1----:R-:W-:Y:S01]  /*3760*/  @P0 FMUL.FTZ R71, R92, R69 ;  /* 0x000000455c470220 */ /* 0x002fe20000410000 */
[----:B------:R-:W-:-:S03]  /*3770*/  @P0 HADD2.F32 R69, -RZ, R102.H0_H0 ;  /* 0x20000066ff450230 */ /* 0x000fc60000004100 */
[----:B------:R-:W-:Y:S01]  /*3780*/  @P0 FMUL.FTZ R71, R71, R68 ;  /* 0x0000004447470220 */ /* 0x000fe20000410000 */
[----:B------:R-:W-:Y:S01]  /*3790*/  MOV R68, RZ ;  /* 0x000000ff00447202 */ /* 0x000fe20000000f00 */
[----:B------:R-:W-:Y:S02]  /*37a0*/  @P0 FMUL.FTZ R65, R69, R64 ;  /* 0x0000004045410220 */ /* 0x000fe40000410000 */
[----:B------:R-:W-:-:S03]  /*37b0*/  @P0 FMUL.FTZ R68, R94, R71 ;  /* 0x000000475e440220 */ /* 0x000fc60000410000 */
[----:B------:R-:W-:Y:S01]  /*37c0*/  F2FP.F16.F32.PACK_AB R65, RZ, R65 ;  /* 0x00000041ff41723e */ /* 0x000fe200000000ff */
[----:B------:R-:W-:-:S03]  /*37d0*/  FADD.FTZ R29, R29, R68 ;  /* 0x000000441d1d7221 */ /* 0x000fc60000010000 */
[----:B------:R-:W-:-:S07]  /*37e0*/  PRMT R9, R65, 0x7610, R9 ;  /* 0x0000761041097816 */ /* 0x000fce0000000009 */
.L_x_4556:
[----:B------:R-:W-:Y:S05]  /*37f0*/  BRA.U !UP3, `(.L_x_4557) ;  /* 0x000000010b407547 */ /* 0x000fea000b800000 */
[----:B------:R-:W-:-:S13]  /*3800*/  LOP3.LUT P0, RZ, R4, 0xff0000, RZ, 0xc0, !PT ;  /* 0x00ff000004ff7812 */ /* 0x000fda000780c0ff */
[----:B------:R-:W0:Y:S08]  /*3810*/  @P0 LDC.64 R64, c[0x0][0x408] ;  /* 0x00010200ff400b82 */ /* 0x000e300000000a00 */
[----:B------:R-:W1:Y:S01]  /*3820*/  @P0 LDC.64 R68, c[0x0][0x408] ;  /* 0x00010200ff440b82 */ /* 0x000e620000000a00 */
[----:B0-----:R-:W-:Y:S01]  /*3830*/  @P0 FMUL.FTZ R93, R66, R65 ;  /* 0x00000041425d0220 */ /* 0x001fe20000410000 */
[----:B------:R-:W-:-:S03]  /*3840*/  HFMA2 R65, -RZ, RZ, 0, 0 ;  /* 0x00000000ff417431 */ /* 0x000fc600000001ff */
[----:B------:R-:W-:Y:S01]  /*3850*/  @P0 FMUL.FTZ R64, R93, R64 ;  /* 0x000000405d400220 */ /* 0x000fe20000410000 */
[----:B------:R-:W-:Y:S02]  /*3860*/  @P0 HADD2.F32 R93, -RZ, R111.H1_H1 ;  /* 0x3000006fff5d0230 */ /* 0x000fe40000004100 */
        /* <DEDUP_REMOVED lines=9> */
.L_x_4557:
[----:B------:R-:W-:Y:S02]  /*3900*/  MOV R65, R92 ;  /* 0x0000005c00417202 */ /* 0x000fe40000000f00 */
[----:B------:R-:W-:Y:S01]  /*3910*/  MOV R64, R70 ;  /* 0x0000004600407202 */ /* 0x000fe20000000f00 */
[----:B------:R-:W-:Y:S06]  /*3920*/  BRA.U !UP3, `(.L_x_4531) ;  /* 0x000000010b2c7547 */ /* 0x000fec000b800000 */
[----:B------:R-:W-:Y:S01]  /*3930*/  ISETP.GE.U32.AND P0, PT, R4, 0x1000000, PT ;  /* 0x010000000400780c */ /* 0x000fe20003f06070 */
[----:B------:R-:W-:-:S04]  /*3940*/  FMUL.FTZ R68, R67, UR21 ;  /* 0x0000001543447c20 */ /* 0x000fc80008410000 */
[----:B------:R-:W-:Y:S01]  /*3950*/  FMUL.FTZ R70, R68, UR20 ;  /* 0x0000001444467c20 */ /* 0x000fe20008410000 */
[----:B------:R-:W-:-:S07]  /*3960*/  CS2R R68, SRZ ;  /* 0x0000000000447805 */ /* 0x000fce000001ff00 */
[----:B------:R-:W-:Y:S02]  /*3970*/  @P0 HADD2.F32 R93, -RZ, R101.H0_H0 ;  /* 0x20000065ff5d0230 */ /* 0x000fe40000004100 */
[----:B------:R-:W-:-:S03]  /*3980*/  @P0 HADD2.F32 R71, -RZ, R113.H1_H1 ;  /* 0x30000071ff470230 */ /* 0x000fc60000004100 */
[-C--:B------:R-:W-:Y:S02]  /*3990*/  @P0 FMUL.FTZ R69, R93, R70.reuse ;  /* 0x000000465d450220 */ /* 0x080fe40000410000 */
[----:B------:R-:W-:-:S03]  /*39a0*/  @P0 FMUL.FTZ R68, R71, R70 ;  /* 0x0000004647440220 */ /* 0x000fc60000410000 */
[----:B------:R-:W-:Y:S01]  /*39b0*/  F2FP.F16.F32.PACK_AB R69, RZ, R69 ;  /* 0x00000045ff45723e */ /* 0x000fe200000000ff */
[----:B------:R-:W-:-:S03]  /*39c0*/  FADD.FTZ R31, R31, R68 ;  /* 0x000000441f1f7221 */ /* 0x000fc60000010000 */
[----:B------:R-:W-:-:S07]  /*39d0*/  PRMT R11, R69, 0x7610, R11 ;  /* 0x00007610450b7816 */ /* 0x000fce000000000b */
.L_x_4531:
        /* <DEDUP_REMOVED lines=14> */
.L_x_4558:
[----:B------:R-:W-:Y:S02]  /*3ac0*/  IADD3 R5, PT, PT, R5, 0x80, RZ ;  /* 0x0000008005057810 */ /* 0x000fe40007ffe0ff */
[----:B------:R-:W-:-:S07]  /*3ad0*/  IADD3 R73, PT, PT, R73, 0x80, RZ ;  /* 0x0000008049497810 */ /* 0x000fce0007ffe0ff */
.L_x_4512:
[----:B------:R-:W-:Y:S05]  /*3ae0*/  BSYNC.RECONVERGENT B0 ;  /* 0x0000000000007941 */ /* 0x000fea0003800200 */
.L_x_4511:
        /* <DEDUP_REMOVED lines=12> */
.L_x_4561:
        /* <DEDUP_REMOVED lines=8> */
[----:B-----5:R-:W-:Y:S02]  /*3c30*/  MOV R74, R57 ;  /* 0x00000039004a7202 */ /* 0x020fe40000000f00 */
[----:B0-----:R-:W-:Y:S02]  /*3c40*/  MOV R66, R58 ;  /* 0x0000003a00427202 */ /* 0x001fe40000000f00 */
[----:B-1----:R-:W-:-:S03]  /*3c50*/  MOV R70, R56 ;  /* 0x0000003800467202 */ /* 0x002fc60000000f00 */
[----:B------:R-:W-:Y:S01]  /*3c60*/  @P4 FFMA.FTZ R65, R79, UR5, R72 ;  /* 0x000000054f414c23 */ /* 0x000fe20008010048 */
[----:B------:R-:W-:-:S03]  /*3c70*/  PLOP3.LUT P4, PT, PT, PT, UP2, 0x80, 0x8 ;  /* 0x000000000008781c */ /* 0x000fc60003f8f028 */
[----:B------:R-:W-:Y:S01]  /*3c80*/  @P6 FADD.FTZ R65, R80, -R65 ;  /* 0x8000004150416221 */ /* 0x000fe20000010000 */
[----:B------:R-:W-:Y:S01]  /*3c90*/  @P5 FFMA.FTZ R64, R82, UR5, R72 ;  /* 0x0000000552405c23 */ /* 0x000fe20008010048 */
[----:B------:R-:W-:Y:S02]  /*3ca0*/  PLOP3.LUT P6, PT, PT, PT, UP2, 0x80, 0x8 ;  /* 0x000000000008781c */ /* 0x000fe40003fcf028 */
[----:B------:R-:W-:-:S06]  /*3cb0*/  PLOP3.LUT P5, PT, PT, PT, UP2, 0x80, 0x8 ;  /* 0x000000000008781c */ /* 0x000fcc0003faf028 */
[----:B------:R-:W-:Y:S01]  /*3cc0*/  @P4 FADD.FTZ R64, R81, -R64 ;  /* 0x8000004051404221 */ /* 0x000fe20000010000 */
[----:B------:R-:W-:-:S04]  /*3cd0*/  PLOP3.LUT P4, PT, PT, PT, UP2, 0x80, 0x8 ;  /* 0x000000000008781c */ /* 0x000fc80003f8f028 */
[----:B------:R-:W-:Y:S01]  /*3ce0*/  @P6 FFMA.FTZ R74, R64, UR31, R57 ;  /* 0x0000001f404a6c23 */ /* 0x000fe20008010039 */
[----:B------:R-:W-:Y:S01]  /*3cf0*/  PLOP3.LUT P6, PT, PT, PT, UP2, 0x80, 0x8 ;  /* 0x000000000008781c */ /* 0x000fe20003fcf028 */
[----:B------:R-:W-:Y:S01]  /*3d00*/  @P5 FFMA.FTZ R67, R83, UR5, R72 ;  /* 0x0000000553435c23 */ /* 0x000fe20008010048 */
[----:B------:R-:W-:-:S06]  /*3d10*/  PLOP3.LUT P5, PT, PT, PT, UP2, 0x80, 0x8 ;  /* 0x000000000008781c */ /* 0x000fcc0003faf028 */
[----:B------:R-:W-:Y:S01]  /*3d20*/  @P4 FADD.FTZ R67, R84, -R67 ;  /* 0x8000004354434221 */ /* 0x000fe20000010000 */
[----:B------:R-:W-:-:S04]  /*3d30*/  PLOP3.LUT P4, PT, PT, PT, UP2, 0x80, 0x8 ;  /* 0x000000000008781c */ /* 0x000fc80003f8f028 */
[----:B------:R-:W-:Y:S01]  /*3d40*/  @P6 FFMA.FTZ R66, R67, UR31, R58 ;  /* 0x0000001f43426c23 */ /* 0x000fe2000801003a */
[----:B------:R-:W-:Y:S01]  /*3d50*/  PLOP3.LUT P6, PT, PT, PT, UP2, 0x80, 0x8 ;  /* 0x000000000008781c */ /* 0x000fe20003fcf028 */
[----:B------:R-:W-:Y:S01]  /*3d60*/  @P5 FFMA.FTZ R64, R86, UR5, R72 ;  /* 0x0000000556405c23 */ /* 0x000fe20008010048 */
[----:B------:R-:W-:Y:S02]  /*3d70*/  PLOP3.LUT P5, PT, PT, PT, UP2, 0x80, 0x8 ;  /* 0x000000000008781c */ /* 0x000fe40003faf028 */
[----:B------:R-:W-:-:S04]  /*3d80*/  MOV R67, R59 ;  /* 0x0000003b00437202 */ /* 0x000fc80000000f00 */
[----:B------:R-:W-:-:S05]  /*3d90*/  @P4 FADD.FTZ R64, R85, -R64 ;  /* 0x8000004055404221 */ /* 0x000fca0000010000 */
        /* <DEDUP_REMOVED lines=19> */
.L_x_4564:
[----:B------:R-:W-:Y:S05]  /*3ed0*/  BRA.U !UP3, `(.L_x_4565) ;  /* 0x000000010b3c7547 */ /* 0x000fea000b800000 */
[----:B------:R-:W-:-:S13]  /*3ee0*/  LOP3.LUT P4, RZ, R2, 0xff00, RZ, 0xc0, !PT ;  /* 0x0000ff0002ff7812 */ /* 0x000fda000788c0ff */
        /* <DEDUP_REMOVED lines=8> */
[----:B------:R-:W-:Y:S02]  /*3f70*/  @P4 HADD2.F32 R71, -RZ, R113.H0_H0 ;  /* 0x20000071ff474230 */ /* 0x000fe40000004100 */
[----:B------:R-:W-:-:S03]  /*3f80*/  @P4 FMUL.FTZ R65, R92, R69 ;  /* 0x000000455c414220 */ /* 0x000fc60000410000 */
[----:B------:R-:W-:Y:S02]  /*3f90*/  @P4 FMUL.FTZ R64, R71, R68 ;  /* 0x0000004447404220 */ /* 0x000fe40000410000 */
[----:B------:R-:W-:Y:S02]  /*3fa0*/  F2FP.F16.F32.PACK_AB R65, RZ, R65 ;  /* 0x00000041ff41723e */ /* 0x000fe400000000ff */
[----:B------:R-:W-:Y:S02]  /*3fb0*/  FADD.FTZ R25, R25, R64 ;  /* 0x0000004019197221 */ /* 0x000fe40000010000 */
[----:B------:R-:W-:-:S07]  /*3fc0*/  PRMT R9, R65, 0x7610, R9 ;  /* 0x0000761041097816 */ /* 0x000fce0000000009 */
.L_x_4565:
[----:B------:R-:W-:Y:S05]  /*3fd0*/  BRA.U !UP3, `(.L_x_4566) ;  /* 0x000000010b407547 */ /* 0x000fea000b800000 */
[----:B------:R-:W-:Y:S01]  /*3fe0*/  LOP3.LUT P4, RZ, R2, 0xff0000, RZ, 0xc0, !PT ;  /* 0x00ff000002ff7812 */ /* 0x000fe2000788c0ff */
[----:B------:R-:W-:-:S12]  /*3ff0*/  HFMA2 R71, -RZ, RZ, 0, 0 ;  /* 0x00000000ff477431 */ /* 0x000fd800000001ff */
[----:B------:R-:W0:Y:S01]  /*4000*/  @P4 LDC.64 R64, c[0x0][0x408] ;  /* 0x00010200ff404b82 */ /* 0x000e220000000a00 */
[----:B------:R-:W-:-:S07]  /*4010*/  @P4 HADD2.F32 R75, -RZ, R99.H1_H1 ;  /* 0x30000063ff4b4230 */ /* 0x000fce0000004100 */
[----:B------:R-:W1:Y:S01]  /*4020*/  @P4 LDC.64 R68, c[0x0][0x408] ;  /* 0x00010200ff444b82 */ /* 0x000e620000000a00 */
[----:B0-----:R-:W-:-:S04]  /*4030*/  @P4 FMUL.FTZ R65, R66, R65 ;  /* 0x0000004142414220 */ /* 0x001fc80000410000 */
[----:B------:R-:W-:Y:S01]  /*4040*/  @P4 FMUL.FTZ R64, R65, R64 ;  /* 0x0000004041404220 */ /* 0x000fe20000410000 */
[----:B------:R-:W-:Y:S01]  /*4050*/  MOV R65, RZ ;  /* 0x000000ff00417202 */ /* 0x000fe20000000f00 */
[----:B-1----:R-:W-:Y:S02]  /*4060*/  @P4 FMUL.FTZ R69, R66, R69 ;  /* 0x0000004542454220 */ /* 0x002fe40000410000 */
[----:B------:R-:W-:Y:S02]  /*4070*/  @P4 FMUL.FTZ R71, R64, R75 ;  /* 0x0000004b40474220 */ /* 0x000fe40000410000 */
[----:B------:R-:W-:Y:S01]  /*4080*/  @P4 FMUL.FTZ R68, R69, R68 ;  /* 0x0000004445444220 */ /* 0x000fe20000410000 */
[----:B------:R-:W-:Y:S02]  /*4090*/  @P4 HADD2.F32 R69, -RZ, R111.H1_H1 ;  /* 0x3000006fff454230 */ /* 0x000fe40000004100 */
[----:B------:R-:W-:-:S03]  /*40a0*/  F2FP.F16.F32.PACK_AB R71, RZ, R71 ;  /* 0x00000047ff47723e */ /* 0x000fc600000000ff */
[----:B------:R-:W-:Y:S01]  /*40b0*/  @P4 FMUL.FTZ R65, R69, R68 ;  /* 0x0000004445414220 */ /* 0x000fe20000410000 */
[----:B------:R-:W-:-:S03]  /*40c0*/  PRMT R10, R71, 0x7610, R10 ;  /* 0x00007610470a7816 */ /* 0x000fc6000000000a */
[----:B------:R-:W-:-:S07]  /*40d0*/  FADD.FTZ R26, R26, R65 ;  /* 0x000000411a1a7221 */ /* 0x000fce0000010000 */
.L_x_4566:
        /* <DEDUP_REMOVED lines=9> */
[----:B------:R-:W-:Y:S02]  /*4170*/  @P4 FMUL.FTZ R69, R71, R70 ;  /* 0x0000004647454220 */ /* 0x000fe40000410000 */
[----:B------:R-:W-:-:S03]  /*4180*/  @P4 FMUL.FTZ R68, R74, R71 ;  /* 0x000000474a444220 */ /* 0x000fc60000410000 */
[----:B------:R-:W-:Y:S01]  /*4190*/  F2FP.F16.F32.PACK_AB R69, RZ, R69 ;  /* 0x00000045ff45723e */ /* 0x000fe200000000ff */
[----:B------:R-:W-:-:S03]  /*41a0*/  FADD.FTZ R27, R27, R68 ;  /* 0x000000441b1b7221 */ /* 0x000fc60000010000 */
[----:B------:R-:W-:Y:S01]  /*41b0*/  PRMT R11, R69, 0x7610, R11 ;  /* 0x00007610450b7816 */ /* 0x000fe2000000000b */
[----:B------:R-:W-:Y:S06]  /*41c0*/  BRA `(.L_x_4567) ;  /* 0x0000001400547947 */ /* 0x000fec0003800000 */
.L_x_4563:
[----:B------:R-:W-:Y:S05]  /*41d0*/  BRA.U !UP3, `(.L_x_4568) ;  /* 0x000000010b4c7547 */ /* 0x000fea000b800000 */
[----:B------:R-:W-:Y:S01]  /*41e0*/  PLOP3.LUT P6, PT, PT, PT, UP2, 0x80, 0x8 ;  /* 0x000000000008781c */ /* 0x000fe20003fcf028 */
[----:B-1----:R-:W-:Y:S01]  /*41f0*/  HFMA2 R70, -RZ, RZ, 0, 0 ;  /* 0x00000000ff467431 */ /* 0x002fe200000001ff */
[----:B------:R-:W-:Y:S02]  /*4200*/  PLOP3.LUT P4, PT, PT, PT, UP2, 0x80, 0x8 ;  /* 0x000000000008781c */ /* 0x000fe40003f8f028 */
[----:B------:R-:W-:Y:S02]  /*4210*/  PLOP3.LUT P5, PT, PT, PT, UP2, 0x80, 0x8 ;  /* 0x000000000008781c */ /* 0x000fe40003faf028 */
[----:B0----5:R-:W-:-:S07]  /*4220*/  MOV R68, R56 ;  /* 0x0000003800447202 */ /* 0x021fce0000000f00 */
        /* <DEDUP_REMOVED lines=14> */
.L_x_4568:
        /* <DEDUP_REMOVED lines=19> */
.L_x_4569:
        /* <DEDUP_REMOVED lines=20> */
.L_x_4570:
        /* <DEDUP_REMOVED lines=20> */
.L_x_4562:
        /* <DEDUP_REMOVED lines=12> */
[----:B------:R-:W-:-:S03]  /*4780*/  HADD2.F32 R65, -RZ, R111.H0_H0 ;  /* 0x2000006fff417230 */ /* 0x000fc60000004100 */
[----:B------:R-:W-:-:S05]  /*4790*/  FMUL.FTZ R64, R64, UR31 ;  /* 0x0000001f40407c20 */ /* 0x000fca0008410000 */
[----:B------:R-:W-:-:S05]  /*47a0*/  FSEL R64, R64, RZ, P5 ;  /* 0x000000ff40407208 */ /* 0x000fca0002800000 */
[----:B------:R-:W-:-:S04]  /*47b0*/  FMUL.FTZ R64, R64, UR21 ;  /* 0x0000001540407c20 */ /* 0x000fc80008410000 */
[----:B------:R-:W-:-:S04]  /*47c0*/  FMUL.FTZ R64, R64, UR20 ;  /* 0x0000001440407c20 */ /* 0x000fc80008410000 */
[----:B------:R-:W-:-:S07]  /*47d0*/  FMUL.FTZ R65, R65, R64 ;  /* 0x0000004041417220 */ /* 0x000fce0000410000 */
.L_x_4574:
[----:B------:R-:W-:Y:S05]  /*47e0*/  BSYNC.RECONVERGENT B1 ;  /* 0x0000000000017941 */ /* 0x000fea0003800200 */
.L_x_4573:
        /* <DEDUP_REMOVED lines=13> */
.L_x_4576:
[----:B------:R-:W-:Y:S05]  /*48c0*/  BSYNC.RECONVERGENT B1 ;  /* 0x0000000000017941 */ /* 0x000fea0003800200 */
.L_x_4575:
[----:B------:R-:W-:Y:S02]  /*48d0*/  F2FP.F16.F32.PACK_AB R64, RZ, R24 ;  /* 0x00000018ff40723e */ /* 0x000fe400000000ff */
[----:B------:R-:W-:Y:S02]  /*48e0*/  MOV R24, R65 ;  /* 0x0000004100187202 */ /* 0x000fe40000000f00 */
[----:B------:R-:W-:-:S07]  /*48f0*/  PRMT R8, R64, 0x7610, R8 ;  /* 0x0000761040087816 */ /* 0x000fce0000000008 */
.L_x_4572:
[----:B------:R-:W-:Y:S05]  /*4900*/  BRA.U !UP3, `(.L_x_4577) ;  /* 0x000000010b7c7547 */ /* 0x000fea000b800000 */
[----:B-----5:R-:W-:Y:S01]  /*4910*/  LOP3.LUT P4, RZ, R2, 0xff00, RZ, 0xc0, !PT ;  /* 0x0000ff0002ff7812 */ /* 0x020fe2000788c0ff */
[----:B------:R-:W-:Y:S01]  /*4920*/  BSSY.RECONVERGENT B1, `(.L_x_4578) ;  /* 0x000000c000017945 */ /* 0x000fe20003800200 */
[----:B0-----:R-:W-:-:S11]  /*4930*/  HFMA2 R64, -RZ, RZ, 0, 0 ;  /* 0x00000000ff407431 */ /* 0x001fd600000001ff */
        /* <DEDUP_REMOVED lines=10> */
.L_x_4579:
[----:B------:R-:W-:Y:S05]  /*49e0*/  BSYNC.RECONVERGENT B1 ;  /* 0x0000000000017941 */ /* 0x000fea0003800200 */
.L_x_4578:
        /* <DEDUP_REMOVED lines=13> */
.L_x_4581:
[----:B------:R-:W-:Y:S05]  /*4ac0*/  BSYNC.RECONVERGENT B1 ;  /* 0x0000000000017941 */ /* 0x000fea0003800200 */
.L_x_4580:
[----:B------:R-:W-:Y:S02]  /*4ad0*/  F2FP.F16.F32.PACK_AB R65, RZ, R25 ;  /* 0x00000019ff41723e */ /* 0x000fe400000000ff */
[----:B------:R-:W-:Y:S02]  /*4ae0*/  MOV R25, R64 ;  /* 0x0000004000197202 */ /* 0x000fe40000000f00 */
[----:B------:R-:W-:-:S07]  /*4af0*/  PRMT R9, R65, 0x7610, R9 ;  /* 0x0000761041097816 */ /* 0x000fce0000000009 */
.L_x_4577:
        /* <DEDUP_REMOVED lines=8> */
[----:B------:R-:W-:-:S03]  /*4b80*/  HADD2.F32 R65, -RZ, R111.H1_H1 ;  /* 0x3000006fff417230 */ /* 0x000fc60000004100 */
[----:B------:R-:W-:-:S05]  /*4b90*/  FMUL.FTZ R64, R64, UR31 ;  /* 0x0000001f40407c20 */ /* 0x000fca0008410000 */
[----:B------:R-:W-:-:S05]  /*4ba0*/  FSEL R64, R64, RZ, P5 ;  /* 0x000000ff40407208 */ /* 0x000fca0002800000 */
[----:B------:R-:W-:-:S04]  /*4bb0*/  FMUL.FTZ R64, R64, UR21 ;  /* 0x0000001540407c20 */ /* 0x000fc80008410000 */
[----:B------:R-:W-:-:S04]  /*4bc0*/  FMUL.FTZ R64, R64, UR20 ;  /* 0x0000001440407c20 */ /* 0x000fc80008410000 */
[----:B------:R-:W-:-:S07]  /*4bd0*/  FMUL.FTZ R65, R65, R64 ;  /* 0x0000004041417220 */ /* 0x000fce0000410000 */
.L_x_4584:
[----:B------:R-:W-:Y:S05]  /*4be0*/  BSYNC.RECONVERGENT B1 ;  /* 0x0000000000017941 */ /* 0x000fea0003800200 */
.L_x_4583:
        /* <DEDUP_REMOVED lines=13> */
.L_x_4586:
[----:B------:R-:W-:Y:S05]  /*4cc0*/  BSYNC.RECONVERGENT B1 ;  /* 0x0000000000017941 */ /* 0x000fea0003800200 */
.L_x_4585:
[----:B------:R-:W-:Y:S02]  /*4cd0*/  F2FP.F16.F32.PACK_AB R64, RZ, R26 ;  /* 0x0000001aff40723e */ /* 0x000fe400000000ff */
[----:B------:R-:W-:Y:S02]  /*4ce0*/  MOV R26, R65 ;  /* 0x00000041001a7202 */ /* 0x000fe40000000f00 */
[----:B------:R-:W-:-:S07]  /*4cf0*/  PRMT R10, R64, 0x7610, R10 ;  /* 0x00007610400a7816 */ /* 0x000fce000000000a */
.L_x_4582:
        /* <DEDUP_REMOVED lines=19> */
[----:B------:R-:W0:Y:S01]  /*4e30*/  @P4 LDC.64 R68, c[0x0][0x408] ;  /* 0x00010200ff444b82 */ /* 0x000e220000000a00 */
[----:B------:R-:W-:-:S07]  /*4e40*/  @P4 HADD2.F32 R74, -RZ, R99.H0_H0 ;  /* 0x20000063ff4a4230 */ /* 0x000fce0000004100 */
[----:B------:R-:W1:Y:S01]  /*4e50*/  @P4 LDC.64 R70, c[0x0][0x408] ;  /* 0x00010200ff464b82 */ /* 0x000e620000000a00 */
[----:B0-----:R-:W-:-:S04]  /*4e60*/  @P4 FMUL.FTZ R75, R67, R69 ;  /* 0x00000045434b4220 */ /* 0x001fc80000410000 */
[----:B------:R-:W-:Y:S01]  /*4e70*/  @P4 FMUL.FTZ R75, R75, R68 ;  /* 0x000000444b4b4220 */ /* 0x000fe20000410000 */
[----:B------:R-:W-:Y:S01]  /*4e80*/  CS2R R68, SRZ ;  /* 0x0000000000447805 */ /* 0x000fe2000001ff00 */
[----:B-1----:R-:W-:Y:S02]  /*4e90*/  @P4 FMUL.FTZ R71, R67, R71 ;  /* 0x0000004743474220 */ /* 0x002fe40000410000 */
[----:B------:R-:W-:Y:S02]  /*4ea0*/  @P4 FMUL.FTZ R69, R74, R75 ;  /* 0x0000004b4a454220 */ /* 0x000fe40000410000 */
[----:B------:R-:W-:Y:S01]  /*4eb0*/  @P4 FMUL.FTZ R70, R71, R70 ;  /* 0x0000004647464220 */ /* 0x000fe20000410000 */
[----:B------:R-:W-:Y:S02]  /*4ec0*/  @P4 HADD2.F32 R71, -RZ, R113.H1_H1 ;  /* 0x30000071ff474230 */ /* 0x000fe40000004100 */
[----:B------:R-:W-:-:S03]  /*4ed0*/  F2FP.F16.F32.PACK_AB R69, RZ, R69 ;  /* 0x00000045ff45723e */ /* 0x000fc600000000ff */
[----:B------:R-:W-:Y:S01]  /*4ee0*/  @P4 FMUL.FTZ R68, R71, R70 ;  /* 0x0000004647444220 */ /* 0x000fe20000410000 */
[----:B------:R-:W-:-:S03]  /*4ef0*/  PRMT R11, R69, 0x7610, R11 ;  /* 0x00007610450b7816 */ /* 0x000fc6000000000b */
[----:B------:R-:W-:Y:S01]  /*4f00*/  FADD.FTZ R27, R27, R68 ;  /* 0x000000441b1b7221 */ /* 0x000fe20000010000 */
[----:B------:R-:W-:Y:S06]  /*4f10*/  BRA `(.L_x_4567) ;  /* 0x0000000800007947 */ /* 0x000fec0003800000 */
.L_x_4571:
        /* <DEDUP_REMOVED lines=14> */
.L_x_4589:
[----:B------:R-:W-:Y:S05]  /*5000*/  BSYNC.RECONVERGENT B1 ;  /* 0x0000000000017941 */ /* 0x000fea0003800200 */
.L_x_4588:
        /* <DEDUP_REMOVED lines=13> */
.L_x_4591:
[----:B------:R-:W-:Y:S05]  /*50e0*/  BSYNC.RECONVERGENT B1 ;  /* 0x0000000000017941 */ /* 0x000fea0003800200 */
.L_x_4590:
[----:B------:R-:W-:Y:S02]  /*50f0*/  F2FP.F16.F32.PACK_AB R68, RZ, R24 ;  /* 0x00000018ff44723e */ /* 0x000fe400000000ff */
[----:B------:R-:W-:Y:S02]  /*5100*/  MOV R24, R69 ;  /* 0x0000004500187202 */ /* 0x000fe40000000f00 */
[----:B------:R-:W-:-:S07]  /*5110*/  PRMT R8, R68, 0x7610, R8 ;  /* 0x0000761044087816 */ /* 0x000fce0000000008 */
.L_x_4587:
        /* <DEDUP_REMOVED lines=14> */
.L_x_4594:
[----:B------:R-:W-:Y:S05]  /*5200*/  BSYNC.RECONVERGENT B1 ;  /* 0x0000000000017941 */ /* 0x000fea0003800200 */
.L_x_4593:
        /* <DEDUP_REMOVED lines=13> */
.L_x_4596:
[----:B------:R-:W-:Y:S05]  /*52e0*/  BSYNC.RECONVERGENT B1 ;  /* 0x0000000000017941 */ /* 0x000fea0003800200 */
.L_x_4595:
[----:B------:R-:W-:Y:S02]  /*52f0*/  F2FP.F16.F32.PACK_AB R69, RZ, R25 ;  /* 0x00000019ff45723e */ /* 0x000fe400000000ff */
[----:B------:R-:W-:Y:S02]  /*5300*/  MOV R25, R68 ;  /* 0x0000004400197202 */ /* 0x000fe40000000f00 */
[----:B------:R-:W-:-:S07]  /*5310*/  PRMT R9, R69, 0x7610, R9 ;  /* 0x0000761045097816 */ /* 0x000fce0000000009 */
.L_x_4592:
        /* <DEDUP_REMOVED lines=14> */
.L_x_4599:
[----:B------:R-:W-:Y:S05]  /*5400*/  BSYNC.RECONVERGENT B1 ;  /* 0x0000000000017941 */ /* 0x000fea0003800200 */
.L_x_4598:
        /* <DEDUP_REMOVED lines=13> */
.L_x_4601:
[----:B------:R-:W-:Y:S05]  /*54e0*/  BSYNC.RECONVERGENT B1 ;  /* 0x0000000000017941 */ /* 0x000fea0003800200 */
.L_x_4600:
[----:B------:R-:W-:Y:S02]  /*54f0*/  F2FP.F16.F32.PACK_AB R68, RZ, R26 ;  /* 0x0000001aff44723e */ /* 0x000fe400000000ff */
[----:B------:R-:W-:Y:S02]  /*5500*/  MOV R26, R69 ;  /* 0x00000045001a7202 */ /* 0x000fe40000000f00 */
[----:B------:R-:W-:-:S07]  /*5510*/  PRMT R10, R68, 0x7610, R10 ;  /* 0x00007610440a7816 */ /* 0x000fce000000000a */
.L_x_4597:
[----:B------:R-:W-:Y:S05]  /*5520*/  BRA.U !UP3, `(.L_x_4567) ;  /* 0x000000010b7c7547 */ /* 0x000fea000b800000 */
[----:B-----5:R-:W-:Y:S01]  /*5530*/  ISETP.GE.U32.AND P4, PT, R2, 0x1000000, PT ;  /* 0x010000000200780c */ /* 0x020fe20003f86070 */
[----:B------:R-:W-:Y:S01]  /*5540*/  BSSY.RECONVERGENT B1, `(.L_x_4602) ;  /* 0x000000c000017945 */ /* 0x000fe20003800200 */
[----:B01----:R-:W-:-:S11]  /*5550*/  HFMA2 R68, -RZ, RZ, 0, 0 ;  /* 0x00000000ff447431 */ /* 0x003fd600000001ff */
        /* <DEDUP_REMOVED lines=10> */
.L_x_4603:
[----:B------:R-:W-:Y:S05]  /*5600*/  BSYNC.RECONVERGENT B1 ;  /* 0x0000000000017941 */ /* 0x000fea0003800200 */
.L_x_4602:
        /* <DEDUP_REMOVED lines=13> */
.L_x_4605:
[----:B------:R-:W-:Y:S05]  /*56e0*/  BSYNC.RECONVERGENT B1 ;  /* 0x0000000000017941 */ /* 0x000fea0003800200 */
.L_x_4604:
[----:B------:R-:W-:Y:S02]  /*56f0*/  F2FP.F16.F32.PACK_AB R69, RZ, R27 ;  /* 0x0000001bff45723e */ /* 0x000fe400000000ff */
[----:B------:R-:W-:Y:S02]  /*5700*/  MOV R27, R68 ;  /* 0x00000044001b7202 */ /* 0x000fe40000000f00 */
[----:B------:R-:W-:-:S07]  /*5710*/  PRMT R11, R69, 0x7610, R11 ;  /* 0x00007610450b7816 */ /* 0x000fce000000000b */
.L_x_4567:
        /* <DEDUP_REMOVED lines=12> */
.L_x_4606:
[----:B------:R-:W-:Y:S02]  /*57e0*/  IADD3 R5, PT, PT, R5, 0x80, RZ ;  /* 0x0000008005057810 */ /* 0x000fe40007ffe0ff */
[----:B------:R-:W-:-:S07]  /*57f0*/  IADD3 R73, PT, PT, R73, 0x80, RZ ;  /* 0x0000008049497810 */ /* 0x000fce0007ffe0ff */
.L_x_4560:
[----:B------:R-:W-:Y:S05]  /*5800*/  BSYNC.RECONVERGENT B0 ;  /* 0x0000000000007941 */ /* 0x000fea0003800200 */
.L_x_4559:
        /* <DEDUP_REMOVED lines=12> */
.L_x_4609:
        /* <DEDUP_REMOVED lines=9> */
[----:B0-----:R-:W-:-:S05]  /*5960*/  MOV R66, R62 ;  /* 0x0000003e00427202 */ /* 0x001fca0000000f00 */
        /* <DEDUP_REMOVED lines=19> */
[----:B------:R-:W-:Y:S01]  /*5aa0*/  @P4 FADD.FTZ R64, R97, -R72 ;  /* 0x8000004861404221 */ /* 0x000fe20000010000 */
[----:B------:R-:W-:-:S04]  /*5ab0*/  MOV R72, R60 ;  /* 0x0000003c00487202 */ /* 0x000fc80000000f00 */
[----:B------:R-:W-:Y:S02]  /*5ac0*/  @P6 FFMA.FTZ R67, R64, UR31, R63 ;  /* 0x0000001f40436c23 */ /* 0x000fe4000801003f */
[----:B------:R-:W-:Y:S01]  /*5ad0*/  @P5 FFMA.FTZ R72, R65, UR31, R60 ;  /* 0x0000001f41485c23 */ /* 0x000fe2000801003c */
[----:B------:R-:W-:Y:S06]  /*5ae0*/  BRA.U !UP3, `(.L_x_4612) ;  /* 0x000000010b407547 */ /* 0x000fec000b800000 */
        /* <DEDUP_REMOVED lines=11> */
[----:B------:R-:W-:Y:S02]  /*5ba0*/  @P4 HADD2.F32 R69, -RZ, R111.H0_H0 ;  /* 0x2000006fff454230 */ /* 0x000fe40000004100 */
[----:B------:R-:W-:-:S03]  /*5bb0*/  F2FP.F16.F32.PACK_AB R71, RZ, R71 ;  /* 0x00000047ff47723e */ /* 0x000fc600000000ff */
[----:B------:R-:W-:Y:S01]  /*5bc0*/  @P4 FMUL.FTZ R65, R69, R68 ;  /* 0x0000004445414220 */ /* 0x000fe20000410000 */
[----:B------:R-:W-:-:S03]  /*5bd0*/  PRMT R8, R71, 0x7610, R8 ;  /* 0x0000761047087816 */ /* 0x000fc60000000008 */
[----:B------:R-:W-:-:S07]  /*5be0*/  FADD.FTZ R20, R20, R65 ;  /* 0x0000004114147221 */ /* 0x000fce0000010000 */
.L_x_4612:
[----:B------:R-:W-:Y:S05]  /*5bf0*/  BRA.U !UP3, `(.L_x_4613) ;  /* 0x000000010b3c7547 */ /* 0x000fea000b800000 */
[----:B------:R-:W-:-:S13]  /*5c00*/  LOP3.LUT P4, RZ, R0, 0xff00, RZ, 0xc0, !PT ;  /* 0x0000ff0000ff7812 */ /* 0x000fda000788c0ff */
[----:B------:R-:W0:Y:S01]  /*5c10*/  @P4 LDC.64 R64, c[0x0][0x408] ;  /* 0x00010200ff404b82 */ /* 0x000e220000000a00 */
[----:B------:R-:W-:-:S07]  /*5c20*/  @P4 HADD2.F32 R71, -RZ, R10.H1_H1 ;  /* 0x3000000aff474230 */ /* 0x000fce0000004100 */
[----:B------:R-:W1:Y:S01]  /*5c30*/  @P4 LDC.64 R68, c[0x0][0x408] ;  /* 0x00010200ff444b82 */ /* 0x000e620000000a00 */
[----:B0-----:R-:W-:-:S04]  /*5c40*/  @P4 FMUL.FTZ R75, R70, R65 ;  /* 0x00000041464b4220 */ /* 0x001fc80000410000 */
[----:B------:R-:W-:Y:S01]  /*5c50*/  @P4 FMUL.FTZ R74, R75, R64 ;  /* 0x000000404b4a4220 */ /* 0x000fe20000410000 */
[----:B------:R-:W-:Y:S01]  /*5c60*/  CS2R R64, SRZ ;  /* 0x0000000000407805 */ /* 0x000fe2000001ff00 */
        /* <DEDUP_REMOVED lines=8> */
.L_x_4613:
        /* <DEDUP_REMOVED lines=17> */
.L_x_4614:
[----:B------:R-:W-:Y:S02]  /*5e00*/  MOV R65, R70 ;  /* 0x0000004600417202 */ /* 0x000fe40000000f00 */
[----:B------:R-:W-:Y:S01]  /*5e10*/  MOV R64, R72 ;  /* 0x0000004800407202 */ /* 0x000fe20000000f00 */
        /* <DEDUP_REMOVED lines=13> */
.L_x_4611:
        /* <DEDUP_REMOVED lines=20> */
.L_x_4616:
        /* <DEDUP_REMOVED lines=10> */
[----:B------:R-:W-:Y:S02]  /*60d0*/  @P6 HADD2.F32 R75, -RZ, R10.H1_H1 ;  /* 0x3000000aff4b6230 */ /* 0x000fe40000004100 */
        /* <DEDUP_REMOVED lines=8> */
.L_x_4617:
        /* <DEDUP_REMOVED lines=20> */
.L_x_4618:
        /* <DEDUP_REMOVED lines=10> */
[----:B------:R-:W-:Y:S02]  /*6340*/  @P6 HADD2.F32 R75, -RZ, R8.H1_H1 ;  /* 0x30000008ff4b6230 */ /* 0x000fe40000004100 */
        /* <DEDUP_REMOVED lines=9> */
.L_x_4610:
        /* <DEDUP_REMOVED lines=18> */
.L_x_4622:
[----:B------:R-:W-:Y:S05]  /*6500*/  BSYNC.RECONVERGENT B1 ;  /* 0x0000000000017941 */ /* 0x000fea0003800200 */
.L_x_4621:
        /* <DEDUP_REMOVED lines=13> */
.L_x_4624:
[----:B------:R-:W-:Y:S05]  /*65e0*/  BSYNC.RECONVERGENT B1 ;  /* 0x0000000000017941 */ /* 0x000fea0003800200 */
.L_x_4623:
[----:B------:R-:W-:Y:S02]  /*65f0*/  F2FP.F16.F32.PACK_AB R64, RZ, R20 ;  /* 0x00000014ff40723e */ /* 0x000fe400000000ff */
[----:B------:R-:W-:Y:S02]  /*6600*/  MOV R20, R65 ;  /* 0x0000004100147202 */ /* 0x000fe40000000f00 */
[----:B------:R-:W-:-:S07]  /*6610*/  PRMT R8, R64, 0x7610, R8 ;  /* 0x0000761040087816 */ /* 0x000fce0000000008 */
.L_x_4620:
        /* <DEDUP_REMOVED lines=14> */
.L_x_4627:
[----:B------:R-:W-:Y:S05]  /*6700*/  BSYNC.RECONVERGENT B1 ;  /* 0x0000000000017941 */ /* 0x000fea0003800200 */
.L_x_4626:
        /* <DEDUP_REMOVED lines=13> */
.L_x_4629:
[----:B------:R-:W-:Y:S05]  /*67e0*/  BSYNC.RECONVERGENT B1 ;  /* 0x0000000000017941 */ /* 0x000fea0003800200 */
.L_x_4628:
[----:B------:R-:W-:Y:S02]  /*67f0*/  F2FP.F16.F32.PACK_AB R65, RZ, R21 ;  /* 0x00000015ff41723e */ /* 0x000fe400000000ff */
[----:B------:R-:W-:Y:S02]  /*6800*/  MOV R21, R64 ;  /* 0x0000004000157202 */ /* 0x000fe40000000f00 */
[----:B------:R-:W-:-:S07]  /*6810*/  PRMT R9, R65, 0x7610, R9 ;  /* 0x0000761041097816 */ /* 0x000fce0000000009 */
.L_x_4625:
        /* <DEDUP_REMOVED lines=14> */
.L_x_4632:
[----:B------:R-:W-:Y:S05]  /*6900*/  BSYNC.RECONVERGENT B1 ;  /* 0x0000000000017941 */ /* 0x000fea0003800200 */
.L_x_4631:
        /* <DEDUP_REMOVED lines=13> */
.L_x_4634:
[----:B------:R-:W-:Y:S05]  /*69e0*/  BSYNC.RECONVERGENT B1 ;  /* 0x0000000000017941 */ /* 0x000fea0003800200 */
.L_x_4633:
[----:B------:R-:W-:Y:S02]  /*69f0*/  F2FP.F16.F32.PACK_AB R64, RZ, R22 ;  /* 0x00000016ff40723e */ /* 0x000fe400000000ff */
[----:B------:R-:W-:Y:S02]  /*6a00*/  MOV R22, R65 ;  /* 0x0000004100167202 */ /* 0x000fe40000000f00 */
[----:B------:R-:W-:-:S07]  /*6a10*/  PRMT R10, R64, 0x7610, R10 ;  /* 0x00007610400a7816 */ /* 0x000fce000000000a */
.L_x_4630:
        /* <DEDUP_REMOVED lines=30> */
.L_x_4619:
        /* <DEDUP_REMOVED lines=14> */
.L_x_4637:
[----:B------:R-:W-:Y:S05]  /*6ce0*/  BSYNC.RECONVERGENT B1 ;  /* 0x0000000000017941 */ /* 0x000fea0003800200 */
.L_x_4636:
        /* <DEDUP_REMOVED lines=13> */
.L_x_4639:
[----:B------:R-:W-:Y:S05]  /*6dc0*/  BSYNC.RECONVERGENT B1 ;  /* 0x0000000000017941 */ /* 0x000fea0003800200 */
.L_x_4638:
[----:B------:R-:W-:Y:S02]  /*6dd0*/  F2FP.F16.F32.PACK_AB R68, RZ, R20 ;  /* 0x00000014ff44723e */ /* 0x000fe400000000ff */
[----:B------:R-:W-:Y:S02]  /*6de0*/  MOV R20, R69 ;  /* 0x0000004500147202 */ /* 0x000fe40000000f00 */
[----:B------:R-:W-:-:S07]  /*6df0*/  PRMT R8, R68, 0x7610, R8 ;  /* 0x0000761044087816 */ /* 0x000fce0000000008 */
.L_x_4635:
        /* <DEDUP_REMOVED lines=14> */
.L_x_4642:
[----:B------:R-:W-:Y:S05]  /*6ee0*/  BSYNC.RECONVERGENT B1 ;  /* 0x0000000000017941 */ /* 0x000fea0003800200 */
.L_x_4641:
        /* <DEDUP_REMOVED lines=13> */
.L_x_4644:
[----:B------:R-:W-:Y:S05]  /*6fc0*/  BSYNC.RECONVERGENT B1 ;  /* 0x0000000000017941 */ /* 0x000fea0003800200 */
.L_x_4643:
[----:B------:R-:W-:Y:S02]  /*6fd0*/  F2FP.F16.F32.PACK_AB R69, RZ, R21 ;  /* 0x00000015ff45723e */ /* 0x000fe400000000ff */
[----:B------:R-:W-:Y:S02]  /*6fe0*/  MOV R21, R68 ;  /* 0x0000004400157202 */ /* 0x000fe40000000f00 */
[----:B------:R-:W-:-:S07]  /*6ff0*/  PRMT R9, R69, 0x7610, R9 ;  /* 0x0000761045097816 */ /* 0x000fce0000000009 */
.L_x_4640:
        /* <DEDUP_REMOVED lines=14> */
.L_x_4647:
[----:B------:R-:W-:Y:S05]  /*70e0*/  BSYNC.RECONVERGENT B1 ;  /* 0x0000000000017941 */ /* 0x000fea0003800200 */
.L_x_4646:
        /* <DEDUP_REMOVED lines=13> */
.L_x_4649:
[----:B------:R-:W-:Y:S05]  /*71c0*/  BSYNC.RECONVERGENT B1 ;  /* 0x0000000000017941 */ /* 0x000fea0003800200 */
.L_x_4648:
[----:B------:R-:W-:Y:S02]  /*71d0*/  F2FP.F16.F32.PACK_AB R68, RZ, R22 ;  /* 0x00000016ff44723e */ /* 0x000fe400000000ff */
[----:B------:R-:W-:Y:S02]  /*71e0*/  MOV R22, R69 ;  /* 0x0000004500167202 */ /* 0x000fe40000000f00 */
[----:B------:R-:W-:-:S07]  /*71f0*/  PRMT R10, R68, 0x7610, R10 ;  /* 0x00007610440a7816 */ /* 0x000fce000000000a */
.L_x_4645:
[----:B------:R-:W-:Y:S05]  /*7200*/  BRA.U !UP3, `(.L_x_4615) ;  /* 0x000000010b407547 */ /* 0x000fea000b800000 */
[----:B------:R-:W-:Y:S01]  /*7210*/  FFMA.FTZ R72, R98, UR5, R72 ;  /* 0x0000000562487c23 */ /* 0x000fe20008010048 */
[----:B-----5:R-:W-:Y:S02]  /*7220*/  ISETP.GE.U32.AND P5, PT, R0, 0x1000000, PT ;  /* 0x010000000000780c */ /* 0x020fe40003fa6070 */
[----:B------:R-:W-:Y:S01]  /*7230*/  ISETP.LT.AND P4, PT, RZ, UR32, PT ;  /* 0x00000020ff007c0c */ /* 0x000fe2000bf81270 */
[----:B------:R-:W-:-:S04]  /*7240*/  FADD.FTZ R72, R97, -R72 ;  /* 0x8000004861487221 */ /* 0x000fc80000010000 */
[----:B------:R-:W-:-:S05]  /*7250*/  FMUL.FTZ R72, R72, UR31 ;  /* 0x0000001f48487c20 */ /* 0x000fca0008410000 */
[----:B01----:R-:W-:Y:S01]  /*7260*/  FSEL R68, R72, RZ, P4 ;  /* 0x000000ff48447208 */ /* 0x003fe20002000000 */
        /* <DEDUP_REMOVED lines=10> */
.L_x_4615:
        /* <DEDUP_REMOVED lines=12> */
.L_x_4608:
[----:B------:R-:W-:Y:S05]  /*73d0*/  BSYNC.RECONVERGENT B0 ;  /* 0x0000000000007941 */ /* 0x000fea0003800200 */
.L_x_4607:
[----:B------:R-:W-:Y:S02]  /*73e0*/  UIADD3 UR28, UPT, UPT, UR28, UR26, URZ ;  /* 0x0000001a1c1c7290 */ /* 0x000fe4000fffe0ff */
[----:B------:R-:W-:Y:S02]  /*73f0*/  UPLOP3.LUT UP1, UPT, UPT, UPT, UP1, 0x40, 0x4 ;  /* 0x000000000004789c */ /* 0x000fe40003f2e810 */
[----:B------:R-:W-:-:S09]  /*7400*/  UISETP.GE.AND UP0, UPT, UR28, UR27, UPT ;  /* 0x0000001b1c00728c */ /* 0x000fd2000bf06270 */
[----:B------:R-:W-:Y:S05]  /*7410*/  BRA.U !UP0, `(.L_x_4650) ;  /* 0xffffff9108dc7547 */ /* 0x000fea000b83ffff */
.L_x_4500:
        /* <DEDUP_REMOVED lines=16> */
.L_x_4652:
[----:B------:R-:W-:Y:S05]  /*7520*/  BSYNC.RECONVERGENT B0 ;  /* 0x0000000000007941 */ /* 0x000fea0003800200 */
.L_x_4651:
        /* <DEDUP_REMOVED lines=12> */
.L_x_4654:
[----:B------:R-:W-:Y:S05]  /*75f0*/  BSYNC.RECONVERGENT B0 ;  /* 0x0000000000007941 */ /* 0x000fea0003800200 */
.L_x_4653:
        /* <DEDUP_REMOVED lines=11> */
.L_x_4655:
        /* <DEDUP_REMOVED lines=13> */
.L_x_6789:


//--------------------- .text._ZN10layer_norm22ln_bwd_finalize_kernelINS_22Kernel_traits_finalizeILj1536E6__halfS2_fS2_fjLb1ELj1024ELj4ENS_18Kernel_traits_baseILj1536ES2_S2_fS2_fjLj1024EEEEELb1ELb1EEEvNS_9BwdParamsE --------------------------
	.section	.text._ZN10layer_norm22ln_bwd_finalize_kernelINS_22Kernel_traits_finalizeILj1536E6__halfS2_fS2_fjLb1ELj1024ELj4ENS_18Kernel_traits_baseILj1536ES2_S2_fS2_fjLj1024EEEEELb1ELb1EEEvNS_9BwdParamsE,"ax",@progbits
	.align	128
        .global         _ZN10layer_norm22ln_bwd_finalize_kernelINS_22Kernel_traits_finalizeILj1536E6__halfS2_fS2_fjLb1ELj1024ELj4ENS_18Kernel_traits_baseILj1536ES2_S2_fS2_fjLj1024EEEEELb1ELb1EEEvNS_9BwdParamsE
        .type           _ZN10layer_norm22ln_bwd_finalize_kernelINS_22Kernel_traits_finalizeILj1536E6__halfS2_fS2_fjLb1ELj1024ELj4ENS_18Kernel_traits_baseILj1536ES2_S2_fS2_fjLj1024EEEEELb1ELb1EEEvNS_9BwdParamsE,@function
        .size           _ZN10layer_norm22ln_bwd_finalize_kernelINS_22Kernel_traits_finalizeILj1536E6__halfS2_fS2_fjLb1ELj1024ELj4ENS_18Kernel_traits_baseILj1536ES2_S2_fS2_fjLj1024EEEEELb1ELb1EEEvNS_9BwdParamsE,(.L_x_6790 - _ZN10layer_norm22ln_bwd_finalize_kernelINS_22Kernel_traits_finalizeILj1536E6__halfS2_fS2_fjLb1ELj1024ELj4ENS_18Kernel_traits_baseILj1536ES2_S2_fS2_fjLj1024EEEEELb1ELb1EEEvNS_9BwdParamsE)
        .other          _ZN10layer_norm22ln_bwd_finalize_kernelINS_22Kernel_traits_finalizeILj1536E6__halfS2_fS2_fjLb1ELj1024ELj4ENS_18Kernel_traits_baseILj1536ES2_S2_fS2_fjLj1024EEEEELb1ELb1EEEvNS_9BwdParamsE,@"STO_CUDA_ENTRY STV_DEFAULT"
_ZN10layer_norm22ln_bwd_finalize_kernelINS_22Kernel_traits_finalizeILj1536E6__halfS2_fS2_fjLb1ELj1024ELj4ENS_18Kernel_traits_baseILj1536ES2_S2_fS2_fjLj1024EEEEELb1ELb1EEEvNS_9BwdParamsE:
.text._ZN10layer_norm22ln_bwd_finalize_kernelINS_22Kernel_traits_finalizeILj1536E6__halfS2_fS2_fjLb1ELj1024ELj4ENS_18Kernel_traits_baseILj1536ES2_S2_fS2_fjLj1024EEEEELb1ELb1EEEvNS_9BwdParamsE:
        /* <DEDUP_REMOVED lines=56> */
.L_x_4660:
        /* <DEDUP_REMOVED lines=87> */
.L_x_4659:
[----:B------:R-:W-:Y:S05]  /*08f0*/  BSYNC.RECONVERGENT B1 ;  /* 0x0000000000017941 */ /* 0x000fea0003800200 */
.L_x_4658:
        /* <DEDUP_REMOVED lines=51> */
.L_x_4662:
[----:B------:R-:W-:Y:S05]  /*0c30*/  BSYNC.RECONVERGENT B1 ;  /* 0x0000000000017941 */ /* 0x000fea0003800200 */
.L_x_4661:
        /* <DEDUP_REMOVED lines=30> */
.L_x_4664:
[----:B------:R-:W-:Y:S05]  /*0e20*/  BSYNC.RECONVERGENT B1 ;  /* 0x0000000000017941 */ /* 0x000fea0003800200 */
.L_x_4663:
        /* <DEDUP_REMOVED lines=15> */
.L_x_4657:
[----:B------:R-:W-:Y:S05]  /*0f20*/  BSYNC.RECONVERGENT B0 ;  /* 0x0000000000007941 */ /* 0x000fea0003800200 */
.L_x_4656:
        /* <DEDUP_REMOVED lines=75> */
.L_x_4665:
        /* <DEDUP_REMOVED lines=10> */
.L_x_6790:


//--------------------- .text._ZN10layer_norm13ln_bwd_kernelINS_13Kernel_traitsI6__halfS2_fS2_fjLj1536ELj1ELj1ELj4ELj8ENS_18Kernel_traits_baseILj1536ES2_S2_fS2_fjLj128EEEEELb1ELb1ELb1ELb1EEEvNS_9BwdParamsE --------------------------
	.section	.text._ZN10layer_norm13ln_bwd_kernelINS_13Kernel_traitsI6__halfS2_fS2_fjLj1536ELj1ELj1ELj4ELj8ENS_18Kernel_traits_baseILj1536ES2_S2_fS2_fjLj128EEEEELb1ELb1ELb1ELb1EEEvNS_9BwdParamsE,"ax",@progbits
	.align	128
        .global         _ZN10layer_norm13ln_bwd_kernelINS_13Kernel_traitsI6__halfS2_fS2_fjLj1536ELj1ELj1ELj4ELj8ENS_18Kernel_traits_baseILj1536ES2_S2_fS2_fjLj128EEEEELb1ELb1ELb1ELb1EEEvNS_9BwdParamsE
        .type           _ZN10layer_norm13ln_bwd_kernelINS_13Kernel_traitsI6__halfS2_fS2_fjLj1536ELj1ELj1ELj4ELj8ENS_18Kernel_traits_baseILj1536ES2_S2_fS2_fjLj128EEEEELb1ELb1ELb1ELb1EEEvNS_9BwdParamsE,@function
        .size           _ZN10layer_norm13ln_bwd_kernelINS_13Kernel_traitsI6__halfS2_fS2_fjLj1536ELj1ELj1ELj4ELj8ENS_18Kernel_traits_baseILj1536ES2_S2_fS2_fjLj128EEEEELb1ELb1ELb1ELb1EEEvNS_9BwdParamsE,(.L_x_6791 - _ZN10layer_norm13ln_bwd_kernelINS_13Kernel_traitsI6__halfS2_fS2_fjLj1536ELj1ELj1ELj4ELj8ENS_18Kernel_traits_baseILj1536ES2_S2_fS2_fjLj128EEEEELb1ELb1ELb1ELb1EEEvNS_9BwdParamsE)
        .other          _ZN10layer_norm13ln_bwd_kernelINS_13Kernel_traitsI6__halfS2_fS2_fjLj1536ELj1ELj1ELj4ELj8ENS_18Kernel_traits_baseILj1536ES2_S2_fS2_fjLj128EEEEELb1ELb1ELb1ELb1EEEvNS_9BwdParamsE,@"STO_CUDA_ENTRY STV_DEFAULT"
_ZN10layer_norm13ln_bwd_kernelINS_13Kernel_traitsI6__halfS2_fS2_fjLj1536ELj1ELj1ELj4ELj8ENS_18Kernel_traits_baseILj1536ES2_S2_fS2_fjLj128EEEEELb1ELb1ELb1ELb1EEEvNS_9BwdParamsE:
.text._ZN10layer_norm13ln_bwd_kernelINS_13Kernel_traitsI6__halfS2_fS2_fjLj1536ELj1ELj1ELj4ELj8ENS_18Kernel_traits_baseILj1536ES2_S2_fS2_fjLj128EEEEELb1ELb1ELb1ELb1EEEvNS_9BwdParamsE:
        /* <DEDUP_REMOVED lines=38> */
[----:B----4-:R-:W-:Y:S01]  /*0260*/  IMAD.WIDE.U32 R2, R0, 0x8, R2 ;  /* 0x0000000800027825 */ /* 0x010fe200078e0002 */
[----:B------:R-:W4:Y:S02]  /*0270*/  LDCU.64 UR26, c[0x0][0x380] ;  /* 0x00007000ff1a77ac */ /* 0x000f240008000a00 */
[----:B------:R0:W5:Y:S04]  /*0280*/  LDG.E.64 R88, desc[UR22][R4.64+0x800] ;  /* 0x0008001604587981 */ /* 0x000168000c1e1b00 */
        /* <DEDUP_REMOVED lines=9> */
[----:B------:R-:W-:Y:S02]  /*0320*/  PRMT R87, R87, 0x5410, R87 ;  /* 0x0000541057577816 */ /* 0x000fe40000000057 */
[----:B------:R-:W-:Y:S02]  /*0330*/  PRMT R102, R102, 0x5410, R102 ;  /* 0x0000541066667816 */ /* 0x000fe40000000066 */
[----:B------:R-:W-:-:S02]  /*0340*/  PRMT R103, R103, 0x5410, R103 ;  /* 0x0000541067677816 */ /* 0x000fc40000000067 */
[----:B01--4-:R-:W-:-:S07]  /*0350*/  PRMT R104, R104, 0x5410, R104 ;  /* 0x0000541068687816 */ /* 0x013fce0000000068 */
.L_x_4805:
        /* <DEDUP_REMOVED lines=28> */
[----:B------:R-:W-:Y:S01]  /*0520*/  MOV R83, UR10 ;  /* 0x0000000a00537c02 */ /* 0x000fe20008000f00 */
[----:B------:R-:W-:Y:S01]  /*0530*/  UISETP.GE.AND UP3, UPT, UR20, 0x1, UPT ;  /* 0x000000011400788c */ /* 0x000fe2000bf66270 */
[----:B------:R-:W3:Y:S01]  /*0540*/  LDC.64 R76, c[0x0][0x3b0] ;  /* 0x0000ec00ff4c7b82 */ /* 0x000ee20000000a00 */
[----:B------:R-:W-:Y:S02]  /*0550*/  MOV R4, UR30 ;  /* 0x0000001e00047c02 */ /* 0x000fe40008000f00 */
[----:B------:R-:W-:Y:S02]  /*0560*/  MOV R7, UR9 ;  /* 0x0000000900077c02 */ /* 0x000fe40008000f00 */
[----:B------:R-:W-:-:S05]  /*0570*/  MOV R5, UR31 ;  /* 0x0000001f00057c02 */ /* 0x000fca0008000f00 */
[----:B------:R4:W3:Y:S01]  /*0580*/  LDG.E R0, desc[UR22][R4.64] ;  /* 0x0000001604007981 */ /* 0x0008e2000c1e1900 */
        /* <DEDUP_REMOVED lines=9> */
[----:B------:R-:W-:-:S02]  /*0620*/  IMAD.WIDE.U32 R70, R71, 0x8, R72 ;  /* 0x0000000847467825 */ /* 0x000fc400078e0048 */
[----:B------:R-:W2:Y:S02]  /*0630*/  LDG.E.128 R8, desc[UR22][R8.64] ;  /* 0x0000001608087981 */ /* 0x000ea4000c1e1d00 */
[----:B------:R-:W-:Y:S02]  /*0640*/  IMAD.WIDE.U32 R72, R7, 0x8, R72 ;  /* 0x0000000807487825 */ /* 0x000fe400078e0048 */
[----:B------:R-:W2:Y:S02]  /*0650*/  LDG.E.64 R70, desc[UR22][R70.64] ;  /* 0x0000001646467981 */ /* 0x000ea4000c1e1b00 */
[--C-:B------:R-:W-:Y:S02]  /*0660*/  IMAD.WIDE.U32 R12, R101, 0x10, R2.reuse ;  /* 0x00000010650c7825 */ /* 0x100fe400078e0002 */
[----:B------:R-:W2:Y:S02]  /*0670*/  LDG.E.64 R72, desc[UR22][R72.64] ;  /* 0x0000001648487981 */ /* 0x000ea4000c1e1b00 */
[----:B----4-:R-:W-:-:S02]  /*0680*/  IMAD.WIDE.U32 R4, R85, 0x10, R2 ;  /* 0x0000001055047825 */ /* 0x010fc400078e0002 */
[----:B------:R-:W4:Y:S04]  /*0690*/  LDG.E.128 R12, desc[UR22][R12.64] ;  /* 0x000000160c0c7981 */ /* 0x000f28000c1e1d00 */
[----:B------:R-:W4:Y:S01]  /*06a0*/  LDG.E.128 R4, desc[UR22][R4.64] ;  /* 0x0000001604047981 */ /* 0x000f22000c1e1d00 */
        /* <DEDUP_REMOVED lines=8> */
[----:B---3--:R-:W-:-:S05]  /*0730*/  IMAD.WIDE.U32 R110, R75, 0x4, R76 ;  /* 0x000000044b6e7825 */ /* 0x008fca00078e004c */
[----:B------:R-:W5:Y:S01]  /*0740*/  LDG.E R107, desc[UR22][R110.64] ;  /* 0x000000166e6b7981 */ /* 0x000f62000c1e1900 */
[----:B------:R-:W-:-:S04]  /*0750*/  ISETP.NE.U32.AND P0, PT, RZ, UR4, PT ;  /* 0x00000004ff007c0c */ /* 0x000fc8000bf05070 */
[----:B------:R-:W-:-:S13]  /*0760*/  ISETP.NE.AND.EX P0, PT, RZ, UR5, PT, P0 ;  /* 0x00000005ff007c0c */ /* 0x000fda000bf05300 */
[----:B------:R-:W0:Y:S08]  /*0770*/  @P0 LDC.64 R78, c[0x0][0x438] ;  /* 0x00010e00ff4e0b82 */ /* 0x000e300000000a00 */
[----:B------:R-:W1:Y:S08]  /*0780*/  @P0 LDC.64 R80, c[0x0][0x438] ;  /* 0x00010e00ff500b82 */ /* 0x000e700000000a00 */
[----:B------:R-:W3:Y:S01]  /*0790*/  @P0 LDC.64 R2, c[0x0][0x438] ;  /* 0x00010e00ff020b82 */ /* 0x000ee20000000a00 */
[----:B------:R-:W-:Y:S01]  /*07a0*/  IADD3 R105, PT, PT, R75, 0x80, RZ ;  /* 0x000000804b697810 */ /* 0x000fe20007ffe0ff */
[----:B0-----:R-:W-:Y:S01]  /*07b0*/  @P0 IMAD.WIDE.U32 R78, R83, 0x10, R78 ;  /* 0x00000010534e0825 */ /* 0x001fe200078e004e */
[----:B------:R-:W-:-:S04]  /*07c0*/  IADD3 R113, PT, PT, R75, 0x100, RZ ;  /* 0x000001004b717810 */ /* 0x000fc80007ffe0ff */
[----:B------:R-:W5:Y:S01]  /*07d0*/  @P0 LDG.E.128 R24, desc[UR22][R78.64] ;  /* 0x000000164e180981 */ /* 0x000f62000c1e1d00 */
[----:B-1----:R-:W-:-:S05]  /*07e0*/  @P0 IMAD.WIDE.U32 R80, R101, 0x10, R80 ;  /* 0x0000001065500825 */ /* 0x002fca00078e0050 */
[----:B------:R0:W5:Y:S01]  /*07f0*/  @P0 LDG.E.128 R20, desc[UR22][R80.64] ;  /* 0x0000001650140981 */ /* 0x000162000c1e1d00 */
[----:B---3--:R-:W-:-:S05]  /*0800*/  @P0 IMAD.WIDE.U32 R82, R85, 0x10, R2 ;  /* 0x0000001055520825 */ /* 0x008fca00078e0002 */
[----:B------:R-:W5:Y:S01]  /*0810*/  @P0 LDG.E.128 R16, desc[UR22][R82.64] ;  /* 0x0000001652100981 */ /* 0x000f62000c1e1d00 */
[----:B------:R-:W-:Y:S01]  /*0820*/  ISETP.NE.AND P0, PT, RZ, UR28, PT ;  /* 0x0000001cff007c0c */ /* 0x000fe2000bf05270 */
[----:B------:R-:W-:-:S04]  /*0830*/  IMAD.WIDE.U32 R74, R105, 0x4, R76 ;  /* 0x00000004694a7825 */ /* 0x000fc800078e004c */
[----:B------:R-:W-:Y:S01]  /*0840*/  IMAD.WIDE.U32 R76, R113, 0x4, R76 ;  /* 0x00000004714c7825 */ /* 0x000fe200078e004c */
[----:B------:R-:W5:Y:S04]  /*0850*/  LDG.E R106, desc[UR22][R74.64] ;  /* 0x000000164a6a7981 */ /* 0x000f68000c1e1900 */
[----:B------:R1:W5:Y:S02]  /*0860*/  LDG.E R2, desc[UR22][R76.64] ;  /* 0x000000164c027981 */ /* 0x000364000c1e1900 */
[----:B0----5:R-:W-:Y:S01]  /*0870*/  HADD2.F32 R80, -RZ, R94.H0_H0 ;  /* 0x2000005eff507230 */ /* 0x021fe20000004100 */
[----:B------:R-:W-:-:S05]  /*0880*/  SHF.R.U64 R81, R94, 0x10, R95 ;  /* 0x000000105e517819 */ /* 0x000fca000000125f */
[----:B------:R-:W-:Y:S01]  /*0890*/  HADD2.F32 R81, -RZ, R81.H0_H0 ;  /* 0x20000051ff517230 */ /* 0x000fe20000004100 */
[----:B------:R-:W-:Y:S02]  /*08a0*/  FSEL R86, R0, RZ, !P0 ;  /* 0x000000ff00567208 */ /* 0x000fe40004000000 */
[----:B--2---:R-:W-:-:S03]  /*08b0*/  MOV R85, R68 ;  /* 0x0000004400557202 */ /* 0x004fc60000000f00 */
[C---:B------:R-:W-:Y:S01]  /*08c0*/  FADD.FTZ R3, -R86.reuse, R8 ;  /* 0x0000000856037221 */ /* 0x040fe20000010100 */
[C---:B------:R-:W-:Y:S01]  /*08d0*/  FADD.FTZ R8, -R86.reuse, R10 ;  /* 0x0000000a56087221 */ /* 0x040fe20000010100 */
[C---:B------:R-:W-:Y:S01]  /*08e0*/  FADD.FTZ R84, -R86.reuse, R9 ;  /* 0x0000000956547221 */ /* 0x040fe20000010100 */
[----:B------:R-:W-:Y:S01]  /*08f0*/  FADD.FTZ R10, -R86, R11 ;  /* 0x0000000b560a7221 */ /* 0x000fe20000010100 */
[--C-:B------:R-:W-:Y:S02]  /*0900*/  SHF.R.U64 R100, R68, 0x10, R69.reuse ;  /* 0x0000001044647819 */ /* 0x100fe40000001245 */
[----:B-1----:R-:W-:Y:S02]  /*0910*/  MOV R77, R69 ;  /* 0x00000045004d7202 */ /* 0x002fe40000000f00 */
[----:B------:R-:W-:Y:S02]  /*0920*/  SHF.R.U32.HI R9, RZ, 0x10, R69 ;  /* 0x00000010ff097819 */ /* 0x000fe40000011645 */
[----:B------:R-:W-:-:S02]  /*0930*/  MOV R11, R70 ;  /* 0x00000046000b7202 */ /* 0x000fc40000000f00 */
[----:B------:R-:W-:Y:S02]  /*0940*/  SHF.R.U64 R75, R70, 0x10, R71 ;  /* 0x00000010464b7819 */ /* 0x000fe40000001247 */
[----:B------:R-:W-:Y:S02]  /*0950*/  MOV R70, R72 ;  /* 0x0000004800467202 */ /* 0x000fe40000000f00 */
[----:B------:R-:W-:Y:S01]  /*0960*/  SHF.R.U64 R69, R72, 0x10, R73 ;  /* 0x0000001048457819 */ /* 0x000fe20000001249 */
[C---:B----4-:R-:W-:Y:S01]  /*0970*/  FADD.FTZ R72, -R86.reuse, R14 ;  /* 0x0000000e56487221 */ /* 0x050fe20000010100 */
[----:B------:R-:W-:Y:S01]  /*0980*/  FADD.FTZ R76, -R86, R15 ;  /* 0x0000000f564c7221 */ /* 0x000fe20000010100 */
[----:B------:R-:W-:Y:S01]  /*0990*/  HADD2.F32 R14, -RZ, R90.H0_H0 ;  /* 0x2000005aff0e7230 */ /* 0x000fe20000004100 */
[----:B------:R-:W-:Y:S01]  /*09a0*/  SHF.R.U64 R15, R90, 0x10, R91 ;  /* 0x000000105a0f7819 */ /* 0x000fe2000000125b */
[----:B------:R-:W-:Y:S02]  /*09b0*/  HADD2.F32 R85, -RZ, R85.H0_H0 ;  /* 0x20000055ff557230 */ /* 0x000fe40000004100 */
[C---:B------:R-:W-:Y:S01]  /*09c0*/  FADD.FTZ R79, -R86.reuse, R4 ;  /* 0x00000004564f7221 */ /* 0x040fe20000010100 */
[C---:B------:R-:W-:Y:S01]  /*09d0*/  FADD.FTZ R82, -R86.reuse, R5 ;  /* 0x0000000556527221 */ /* 0x040fe20000010100 */
[----:B------:R-:W-:Y:S01]  /*09e0*/  MOV R0, R73 ;  /* 0x0000004900007202 */ /* 0x000fe20000000f00 */
[----:B------:R-:W-:Y:S01]  /*09f0*/  FADD.FTZ R83, -R86, R6 ;  /* 0x0000000656537221 */ /* 0x000fe20000010100 */
[----:B------:R-:W-:Y:S01]  /*0a00*/  FMUL.FTZ R4, R14, R85 ;  /* 0x000000550e047220 */ /* 0x000fe20000410000 */
[----:B------:R-:W-:Y:S01]  /*0a10*/  SHF.R.U32.HI R68, RZ, 0x10, R73 ;  /* 0x00000010ff447819 */ /* 0x000fe20000011649 */
[----:B------:R-:W-:-:S02]  /*0a20*/  HADD2.F32 R5, -RZ, R15.H0_H0 ;  /* 0x2000000fff057230 */ /* 0x000fc40000004100 */
[----:B------:R-:W-:Y:S01]  /*0a30*/  FMUL.FTZ R6, R84, UR32 ;  /* 0x0000002054067c20 */ /* 0x000fe20008410000 */
[----:B------:R-:W-:Y:S01]  /*0a40*/  HADD2.F32 R14, -RZ, R100.H0_H0 ;  /* 0x20000064ff0e7230 */ /* 0x000fe20000004100 */
[----:B------:R-:W-:Y:S01]  /*0a50*/  SHF.R.U32.HI R73, RZ, 0x10, R91 ;  /* 0x00000010ff497819 */ /* 0x000fe2000001165b */
[C---:B------:R-:W-:Y:S01]  /*0a60*/  FADD.FTZ R12, -R86.reuse, R12 ;  /* 0x0000000c560c7221 */ /* 0x040fe20000010100 */
[----:B------:R-:W-:Y:S02]  /*0a70*/  FADD.FTZ R13, -R86, R13 ;  /* 0x0000000d560d7221 */ /* 0x000fe40000010100 */
[-C--:B------:R-:W-:Y:S01]  /*0a80*/  FMUL.FTZ R5, R5, R14.reuse ;  /* 0x0000000e05057220 */ /* 0x080fe20000410000 */
[----:B------:R-:W-:Y:S01]  /*0a90*/  FFMA.FTZ R29, R6, R14, R29 ;  /* 0x0000000e061d7223 */ /* 0x000fe2000001001d */
[----:B------:R-:W-:Y:S01]  /*0aa0*/  FADD.FTZ R53, R53, R14 ;  /* 0x0000000e35357221 */ /* 0x000fe20000010000 */
[----:B------:R-:W-:Y:S02]  /*0ab0*/  HADD2.F32 R14, -RZ, R73.H0_H0 ;  /* 0x20000049ff0e7230 */ /* 0x000fe40000004100 */
[----:B------:R-:W-:Y:S01]  /*0ac0*/  FADD.FTZ R86, -R86, R7 ;  /* 0x0000000756567221 */ /* 0x000fe20000010100 */
[----:B------:R-:W-:-:S02]  /*0ad0*/  HADD2.F32 R15, -RZ, R91.H0_H0 ;  /* 0x2000005bff0f7230 */ /* 0x000fc40000004100 */
[----:B------:R-:W-:Y:S01]  /*0ae0*/  FMUL.FTZ R7, R8, UR32 ;  /* 0x0000002008077c20 */ /* 0x000fe20008410000 */
[----:B------:R-:W-:Y:S02]  /*0af0*/  HADD2.F32 R77, -RZ, R77.H0_H0 ;  /* 0x2000004dff4d7230 */ /* 0x000fe40000004100 */
[----:B------:R-:W-:Y:S02]  /*0b00*/  HADD2.F32 R73, -RZ, R9.H0_H0 ;  /* 0x20000009ff497230 */ /* 0x000fe40000004100 */
[----:B------:R-:W-:Y:S01]  /*0b10*/  FMUL.FTZ R10, R10, UR32 ;  /* 0x000000200a0a7c20 */ /* 0x000fe20008410000 */
[-C--:B------:R-:W-:Y:S01]  /*0b20*/  FMUL.FTZ R8, R15, R77.reuse ;  /* 0x0000004d0f087220 */ /* 0x080fe20000410000 */
[----:B------:R-:W-:Y:S01]  /*0b30*/  FFMA.FTZ R30, R7, R77, R30 ;  /* 0x0000004d071e7223 */ /* 0x000fe2000001001e */
[----:B------:R-:W-:Y:S01]  /*0b40*/  FADD.FTZ R54, R54, R77 ;  /* 0x0000004d36367221 */ /* 0x000fe20000010000 */
[----:B------:R-:W-:Y:S01]  /*0b50*/  FMUL.FTZ R9, R14, R73 ;  /* 0x000000490e097220 */ /* 0x000fe20000410000 */
[----:B------:R-:W-:Y:S01]  /*0b60*/  HADD2.F32 R15, -RZ, R92.H0_H0 ;  /* 0x2000005cff0f7230 */ /* 0x000fe20000004100 */
[----:B------:R-:W-:Y:S01]  /*0b70*/  SHF.R.U64 R77, R92, 0x10, R93 ;  /* 0x000000105c4d7819 */ /* 0x000fe2000000125d */
[----:B------:R-:W-:-:S02]  /*0b80*/  HADD2.F32 R14, -RZ, R11.H0_H0 ;  /* 0x2000000bff0e7230 */ /* 0x000fc40000004100 */
[----:B------:R-:W-:Y:S01]  /*0b90*/  FMUL.FTZ R11, R12, UR32 ;  /* 0x000000200c0b7c20 */ /* 0x000fe20008410000 */
[----:B------:R-:W-:Y:S01]  /*0ba0*/  FFMA.FTZ R31, R10, R73, R31 ;  /* 0x000000490a1f7223 */ /* 0x000fe2000001001f */
[----:B------:R-:W-:Y:S01]  /*0bb0*/  FADD.FTZ R55, R55, R73 ;  /* 0x0000004937377221 */ /* 0x000fe20000010000 */
[----:B------:R-:W-:Y:S01]  /*0bc0*/  MOV R74, R71 ;  /* 0x00000047004a7202 */ /* 0x000fe20000000f00 */
[----:B------:R-:W-:Y:S02]  /*0bd0*/  HADD2.F32 R73, -RZ, R77.H0_H0 ;  /* 0x2000004dff497230 */ /* 0x000fe40000004100 */
[-C--:B------:R-:W-:Y:S01]  /*0be0*/  FMUL.FTZ R12, R15, R14.reuse ;  /* 0x0000000e0f0c7220 */ /* 0x080fe20000410000 */
[----:B------:R-:W-:Y:S02]  /*0bf0*/  HADD2.F32 R78, -RZ, R75.H0_H0 ;  /* 0x2000004bff4e7230 */ /* 0x000fe40000004100 */
[----:B------:R-:W-:Y:S01]  /*0c00*/  FADD.FTZ R48, R48, R14 ;  /* 0x0000000e30307221 */ /* 0x000fe20000010000 */
[----:B------:R-:W-:Y:S01]  /*0c10*/  FFMA.FTZ R60, R11, R14, R60 ;  /* 0x0000000e0b3c7223 */ /* 0x000fe2000001003c */
[----:B------:R-:W-:Y:S01]  /*0c20*/  SHF.R.U32.HI R71, RZ, 0x10, R71 ;  /* 0x00000010ff477819 */ /* 0x000fe20000011647 */
[----:B------:R-:W-:Y:S01]  /*0c30*/  FMUL.FTZ R14, R13, UR32 ;  /* 0x000000200d0e7c20 */ /* 0x000fe20008410000 */
[----:B------:R-:W-:Y:S01]  /*0c40*/  SHF.R.U32.HI R77, RZ, 0x10, R93 ;  /* 0x00000010ff4d7819 */ /* 0x000fe2000001165d */
[----:B------:R-:W-:Y:S01]  /*0c50*/  FMUL.FTZ R3, R3, UR32 ;  /* 0x0000002003037c20 */ /* 0x000fe20008410000 */
[-C--:B------:R-:W-:Y:S01]  /*0c60*/  FMUL.FTZ R13, R73, R78.reuse ;  /* 0x0000004e490d7220 */ /* 0x080fe20000410000 */
[----:B------:R-:W-:Y:S01]  /*0c70*/  FADD.FTZ R49, R49, R78 ;  /* 0x0000004e31317221 */ /* 0x000fe20000010000 */
[----:B------:R-:W-:Y:S01]  /*0c80*/  FFMA.FTZ R61, R14, R78, R61 ;  /* 0x0000004e0e3d7223 */ /* 0x000fe2000001003d */
[----:B------:R-:W-:Y:S01]  /*0c90*/  FMUL.FTZ R15, R72, UR32 ;  /* 0x00000020480f7c20 */ /* 0x000fe20008410000 */
[----:B------:R-:W-:-:S02]  /*0ca0*/  HADD2.F32 R78, -RZ, R93.H0_H0 ;  /* 0x2000005dff4e7230 */ /* 0x000fc40000004100 */
[----:B------:R-:W-:Y:S02]  /*0cb0*/  HADD2.F32 R73, -RZ, R74.H0_H0 ;  /* 0x2000004aff497230 */ /* 0x000fe40000004100 */
[----:B------:R-:W-:Y:S02]  /*0cc0*/  HADD2.F32 R72, -RZ, R71.H0_H0 ;  /* 0x20000047ff487230 */ /* 0x000fe40000004100 */
[----:B------:R-:W-:Y:S01]  /*0cd0*/  FMUL.FTZ R76, R76, UR32 ;  /* 0x000000204c4c7c20 */ /* 0x000fe20008410000 */
[----:B------:R-:W-:Y:S02]  /*0ce0*/  HADD2.F32 R77, -RZ, R77.H0_H0 ;  /* 0x2000004dff4d7230 */ /* 0x000fe40000004100 */
[----:B------:R-:W-:Y:S02]  /*0cf0*/  HADD2.F32 R71, -RZ, R70.H0_H0 ;  /* 0x20000046ff477230 */ /* 0x000fe40000004100 */
[----:B------:R-:W-:Y:S01]  /*0d00*/  FADD.FTZ R70, RZ, R4 ;  /* 0x00000004ff467221 */ /* 0x000fe20000010000 */
[----:B------:R-:W-:Y:S01]  /*0d10*/  FFMA.FTZ R75, R3, R4, RZ ;  /* 0x00000004034b7223 */ /* 0x000fe200000100ff */
[-C--:B------:R-:W-:Y:S01]  /*0d20*/  FMUL.FTZ R78, R78, R73.reuse ;  /* 0x000000494e4e7220 */ /* 0x080fe20000410000 */
[----:B------:R-:W-:Y:S01]  /*0d30*/  FADD.FTZ R50, R50, R73 ;  /* 0x0000004932327221 */ /* 0x000fe20000010000 */
[----:B------:R-:W-:Y:S01]  /*0d40*/  FFMA.FTZ R62, R15, R73, R62 ;  /* 0x000000490f3e7223 */ /* 0x000fe2000001003e */
[-C--:B------:R-:W-:Y:S01]  /*0d50*/  FMUL.FTZ R77, R77, R72.reuse ;  /* 0x000000484d4d7220 */ /* 0x080fe20000410000 */
[----:B------:R-:W-:Y:S01]  /*0d60*/  FADD.FTZ R51, R51, R72 ;  /* 0x0000004833337221 */ /* 0x000fe20000010000 */
        /* <DEDUP_REMOVED lines=9> */
[----:B------:R-:W-:-:S02]  /*0e00*/  HADD2.F32 R74, -RZ, R69.H0_H0 ;  /* 0x20000045ff4a7230 */ /* 0x000fc40000004100 */
[----:B------:R-:W-:Y:S01]  /*0e10*/  FADD.FTZ R69, R9, R70 ;  /* 0x0000004609457221 */ /* 0x000fe20000010000 */
[----:B------:R-:W-:-:S03]  /*0e20*/  FFMA.FTZ R72, R10, R9, R71 ;  /* 0x000000090a487223 */ /* 0x000fc60000010047 */
        /* <DEDUP_REMOVED lines=10> */
[----:B------:R-:W-:Y:S01]  /*0ed0*/  SHF.R.U32.HI R85, RZ, 0x10, R95 ;  /* 0x00000010ff557819 */ /* 0x000fe2000001165f */
[----:B------:R-:W-:Y:S02]  /*0ee0*/  HADD2.F32 R73, -RZ, R0.H0_H0 ;  /* 0x20000000ff497230 */ /* 0x000fe40000004100 */
[----:B------:R-:W-:Y:S01]  /*0ef0*/  FMUL.FTZ R81, R81, R74 ;  /* 0x0000004a51517220 */ /* 0x000fe20000410000 */
[----:B------:R-:W-:-:S02]  /*0f00*/  HADD2.F32 R84, -RZ, R95.H0_H0 ;  /* 0x2000005fff547230 */ /* 0x000fc40000004100 */
[----:B------:R-:W-:Y:S01]  /*0f10*/  FADD.FTZ R0, R80, R69 ;  /* 0x0000004550007221 */ /* 0x000fe20000010000 */
[----:B------:R-:W-:Y:S01]  /*0f20*/  FMUL.FTZ R82, R82, UR32 ;  /* 0x0000002052527c20 */ /* 0x000fe20008410000 */
[----:B------:R-:W-:Y:S01]  /*0f30*/  FFMA.FTZ R69, R79, R80, R70 ;  /* 0x000000504f457223 */ /* 0x000fe20000010046 */
[----:B------:R-:W-:Y:S02]  /*0f40*/  HADD2.F32 R85, -RZ, R85.H0_H0 ;  /* 0x20000055ff557230 */ /* 0x000fe40000004100 */
[----:B------:R-:W-:Y:S01]  /*0f50*/  FADD.FTZ R71, R0, R81 ;  /* 0x0000005100477221 */ /* 0x000fe20000010000 */
[----:B------:R-:W-:Y:S02]  /*0f60*/  HADD2.F32 R72, -RZ, R68.H0_H0 ;  /* 0x20000044ff487230 */ /* 0x000fe40000004100 */
[----:B------:R-:W-:Y:S01]  /*0f70*/  FMUL.FTZ R83, R83, UR32 ;  /* 0x0000002053537c20 */ /* 0x000fe20008410000 */
[----:B------:R-:W-:Y:S01]  /*0f80*/  FMUL.FTZ R84, R84, R73 ;  /* 0x0000004954547220 */ /* 0x000fe20000410000 */
        /* <DEDUP_REMOVED lines=14> */
.L_x_4667:
        /* <DEDUP_REMOVED lines=13> */
.L_x_4669:
        /* <DEDUP_REMOVED lines=8> */
[----:B------:R-:W-:-:S02]  /*11c0*/  MOV R0, RZ ;  /* 0x000000ff00007202 */ /* 0x000fc40000000f00 */
[----:B------:R-:W-:Y:S01]  /*11d0*/  MOV R74, RZ ;  /* 0x000000ff004a7202 */ /* 0x000fe20000000f00 */
        /* <DEDUP_REMOVED lines=25> */
.L_x_4668:
[----:B01----:R-:W0:Y:S01]  /*1370*/  SHFL.DOWN PT, R69, R0, 0x10, 0x1f ;  /* 0x0a001f0000457f89 */ /* 0x003e2200000e0000 */
        /* <DEDUP_REMOVED lines=31> */
.L_x_4671:
[----:B------:R-:W-:Y:S05]  /*1570*/  BSYNC.RECONVERGENT B0 ;  /* 0x0000000000007941 */ /* 0x000fea0003800200 */
.L_x_4670:
        /* <DEDUP_REMOVED lines=66> */
.L_x_4676:
[----:B------:R-:W-:Y:S05]  /*19a0*/  BSYNC.RECONVERGENT B0 ;  /* 0x0000000000007941 */ /* 0x000fea0003800200 */
.L_x_4675:
[----:B------:R-:W-:Y:S01]  /*19b0*/  FADD.FTZ R69, R40, R69 ;  /* 0x0000004528457221 */ /* 0x000fe20000010000 */
[----:B------:R-:W-:Y:S01]  /*19c0*/  BSSY.RECONVERGENT B0, `(.L_x_4677) ;  /* 0x000000c000007945 */ /* 0x000fe20003800200 */
[----:B------:R-:W-:-:S03]  /*19d0*/  HFMA2 R40, -RZ, RZ, 0, 0 ;  /* 0x00000000ff287431 */ /* 0x000fc600000001ff */
        /* <DEDUP_REMOVED lines=10> */
.L_x_4678:
[----:B------:R-:W-:Y:S05]  /*1a80*/  BSYNC.RECONVERGENT B0 ;  /* 0x0000000000007941 */ /* 0x000fea0003800200 */
.L_x_4677:
[----:B------:R-:W-:Y:S02]  /*1a90*/  F2FP.F16.F32.PACK_AB R68, RZ, R40 ;  /* 0x00000028ff44723e */ /* 0x000fe400000000ff */
[----:B------:R-:W-:Y:S02]  /*1aa0*/  MOV R40, R69 ;  /* 0x0000004500287202 */ /* 0x000fe40000000f00 */
[----:B------:R-:W-:-:S07]  /*1ab0*/  PRMT R104, R68, 0x7610, R104 ;  /* 0x0000761044687816 */ /* 0x000fce0000000068 */
.L_x_4674:
        /* <DEDUP_REMOVED lines=14> */
.L_x_4681:
[----:B------:R-:W-:Y:S05]  /*1ba0*/  BSYNC.RECONVERGENT B0 ;  /* 0x0000000000007941 */ /* 0x000fea0003800200 */
.L_x_4680:
        /* <DEDUP_REMOVED lines=13> */
.L_x_4683:
[----:B------:R-:W-:Y:S05]  /*1c80*/  BSYNC.RECONVERGENT B0 ;  /* 0x0000000000007941 */ /* 0x000fea0003800200 */
.L_x_4682:
[----:B------:R-:W-:Y:S02]  /*1c90*/  F2FP.F16.F32.PACK_AB R69, RZ, R41 ;  /* 0x00000029ff45723e */ /* 0x000fe400000000ff */
[----:B------:R-:W-:Y:S02]  /*1ca0*/  MOV R41, R68 ;  /* 0x0000004400297202 */ /* 0x000fe40000000f00 */
[----:B------:R-:W-:-:S07]  /*1cb0*/  PRMT R87, R69, 0x7610, R87 ;  /* 0x0000761045577816 */ /* 0x000fce0000000057 */
.L_x_4679:
        /* <DEDUP_REMOVED lines=14> */
.L_x_4686:
[----:B------:R-:W-:Y:S05]  /*1da0*/  BSYNC.RECONVERGENT B0 ;  /* 0x0000000000007941 */ /* 0x000fea0003800200 */
.L_x_4685:
        /* <DEDUP_REMOVED lines=13> */
.L_x_4688:
[----:B------:R-:W-:Y:S05]  /*1e80*/  BSYNC.RECONVERGENT B0 ;  /* 0x0000000000007941 */ /* 0x000fea0003800200 */
.L_x_4687:
[----:B------:R-:W-:Y:S02]  /*1e90*/  F2FP.F16.F32.PACK_AB R68, RZ, R42 ;  /* 0x0000002aff44723e */ /* 0x000fe400000000ff */
[----:B------:R-:W-:Y:S02]  /*1ea0*/  MOV R42, R69 ;  /* 0x00000045002a7202 */ /* 0x000fe40000000f00 */
[----:B------:R-:W-:-:S07]  /*1eb0*/  PRMT R102, R68, 0x7610, R102 ;  /* 0x0000761044667816 */ /* 0x000fce0000000066 */
.L_x_4684:
        /* <DEDUP_REMOVED lines=14> */
.L_x_4691:
[----:B------:R-:W-:Y:S05]  /*1fa0*/  BSYNC.RECONVERGENT B0 ;  /* 0x0000000000007941 */ /* 0x000fea0003800200 */
.L_x_4690:
        /* <DEDUP_REMOVED lines=13> */
.L_x_4693:
[----:B------:R-:W-:Y:S05]  /*2080*/  BSYNC.RECONVERGENT B0 ;  /* 0x0000000000007941 */ /* 0x000fea0003800200 */
.L_x_4692:
[----:B------:R-:W-:Y:S02]  /*2090*/  F2FP.F16.F32.PACK_AB R69, RZ, R43 ;  /* 0x0000002bff45723e */ /* 0x000fe400000000ff */
[----:B------:R-:W-:Y:S02]  /*20a0*/  MOV R43, R68 ;  /* 0x00000044002b7202 */ /* 0x000fe40000000f00 */
[----:B------:R-:W-:Y:S01]  /*20b0*/  PRMT R103, R69, 0x7610, R103 ;  /* 0x0000761045677816 */ /* 0x000fe20000000067 */
[----:B------:R-:W-:Y:S06]  /*20c0*/  BRA `(.L_x_4689) ;  /* 0x0000001000787947 */ /* 0x000fec0003800000 */
.L_x_4673:
        /* <DEDUP_REMOVED lines=14> */
.L_x_4696:
[----:B------:R-:W-:Y:S05]  /*21b0*/  BSYNC.RECONVERGENT B0 ;  /* 0x0000000000007941 */ /* 0x000fea0003800200 */
.L_x_4695:
        /* <DEDUP_REMOVED lines=13> */
.L_x_4698:
[----:B------:R-:W-:Y:S05]  /*2290*/  BSYNC.RECONVERGENT B0 ;  /* 0x0000000000007941 */ /* 0x000fea0003800200 */
.L_x_4697:
[----:B------:R-:W-:Y:S02]  /*22a0*/  F2FP.F16.F32.PACK_AB R64, RZ, R40 ;  /* 0x00000028ff40723e */ /* 0x000fe400000000ff */
[----:B------:R-:W-:Y:S02]  /*22b0*/  MOV R40, R65 ;  /* 0x0000004100287202 */ /* 0x000fe40000000f00 */
[----:B------:R-:W-:-:S07]  /*22c0*/  PRMT R104, R64, 0x7610, R104 ;  /* 0x0000761040687816 */ /* 0x000fce0000000068 */
.L_x_4694:
        /* <DEDUP_REMOVED lines=14> */
.L_x_4701:
[----:B------:R-:W-:Y:S05]  /*23b0*/  BSYNC.RECONVERGENT B0 ;  /* 0x0000000000007941 */ /* 0x000fea0003800200 */
.L_x_4700:
        /* <DEDUP_REMOVED lines=13> */
.L_x_4703:
[----:B------:R-:W-:Y:S05]  /*2490*/  BSYNC.RECONVERGENT B0 ;  /* 0x0000000000007941 */ /* 0x000fea0003800200 */
.L_x_4702:
[----:B------:R-:W-:Y:S02]  /*24a0*/  F2FP.F16.F32.PACK_AB R65, RZ, R41 ;  /* 0x00000029ff41723e */ /* 0x000fe400000000ff */
[----:B------:R-:W-:Y:S02]  /*24b0*/  MOV R41, R64 ;  /* 0x0000004000297202 */ /* 0x000fe40000000f00 */
[----:B------:R-:W-:-:S07]  /*24c0*/  PRMT R87, R65, 0x7610, R87 ;  /* 0x0000761041577816 */ /* 0x000fce0000000057 */
.L_x_4699:
        /* <DEDUP_REMOVED lines=14> */
.L_x_4706:
[----:B------:R-:W-:Y:S05]  /*25b0*/  BSYNC.RECONVERGENT B0 ;  /* 0x0000000000007941 */ /* 0x000fea0003800200 */
.L_x_4705:
        /* <DEDUP_REMOVED lines=13> */
.L_x_4708:
[----:B------:R-:W-:Y:S05]  /*2690*/  BSYNC.RECONVERGENT B0 ;  /* 0x0000000000007941 */ /* 0x000fea0003800200 */
.L_x_4707:
[----:B------:R-:W-:Y:S02]  /*26a0*/  F2FP.F16.F32.PACK_AB R64, RZ, R42 ;  /* 0x0000002aff40723e */ /* 0x000fe400000000ff */
[----:B------:R-:W-:Y:S02]  /*26b0*/  MOV R42, R65 ;  /* 0x00000041002a7202 */ /* 0x000fe40000000f00 */
[----:B------:R-:W-:-:S07]  /*26c0*/  PRMT R102, R64, 0x7610, R102 ;  /* 0x0000761040667816 */ /* 0x000fce0000000066 */
.L_x_4704:
        /* <DEDUP_REMOVED lines=19> */
[----:B-----5:R-:W-:-:S13]  /*2800*/  ISETP.GE.U32.AND P0, PT, R107, 0x1000000, PT ;  /* 0x010000006b00780c */ /* 0x020fda0003f06070 */
[----:B------:R-:W0:Y:S01]  /*2810*/  @P0 LDC.64 R68, c[0x0][0x408] ;  /* 0x00010200ff440b82 */ /* 0x000e220000000a00 */
[----:B------:R-:W-:-:S07]  /*2820*/  @P0 HADD2.F32 R73, -RZ, R104.H1_H1 ;  /* 0x30000068ff490230 */ /* 0x000fce0000004100 */
[----:B------:R-:W1:Y:S01]  /*2830*/  @P0 LDC.64 R70, c[0x0][0x408] ;  /* 0x00010200ff460b82 */ /* 0x000e620000000a00 */
[C---:B0-----:R-:W-:Y:S01]  /*2840*/  @P0 FMUL.FTZ R75, R100.reuse, R69 ;  /* 0x00000045644b0220 */ /* 0x041fe20000410000 */
[----:B-1----:R-:W-:-:S03]  /*2850*/  @P0 FMUL.FTZ R71, R100, R71 ;  /* 0x0000004764470220 */ /* 0x002fc60000410000 */
[----:B------:R-:W-:Y:S01]  /*2860*/  @P0 FMUL.FTZ R100, R75, R68 ;  /* 0x000000444b640220 */ /* 0x000fe20000410000 */
[----:B------:R-:W-:Y:S01]  /*2870*/  CS2R R68, SRZ ;  /* 0x0000000000447805 */ /* 0x000fe2000001ff00 */
[----:B------:R-:W-:Y:S01]  /*2880*/  @P0 FMUL.FTZ R70, R71, R70 ;  /* 0x0000004647460220 */ /* 0x000fe20000410000 */
[----:B------:R-:W-:Y:S02]  /*2890*/  @P0 HADD2.F32 R71, -RZ, R109.H0_H0 ;  /* 0x2000006dff470230 */ /* 0x000fe40000004100 */
[----:B------:R-:W-:-:S03]  /*28a0*/  @P0 FMUL.FTZ R69, R73, R100 ;  /* 0x0000006449450220 */ /* 0x000fc60000410000 */
[----:B------:R-:W-:Y:S02]  /*28b0*/  @P0 FMUL.FTZ R68, R71, R70 ;  /* 0x0000004647440220 */ /* 0x000fe40000410000 */
[----:B------:R-:W-:Y:S02]  /*28c0*/  F2FP.F16.F32.PACK_AB R69, RZ, R69 ;  /* 0x00000045ff45723e */ /* 0x000fe400000000ff */
[----:B------:R-:W-:Y:S02]  /*28d0*/  FADD.FTZ R43, R43, R68 ;  /* 0x000000442b2b7221 */ /* 0x000fe40000010000 */
[----:B------:R-:W-:Y:S01]  /*28e0*/  PRMT R103, R69, 0x7610, R103 ;  /* 0x0000761045677816 */ /* 0x000fe20000000067 */
[----:B------:R-:W-:Y:S06]  /*28f0*/  BRA `(.L_x_4689) ;  /* 0x00000008006c7947 */ /* 0x000fec0003800000 */
.L_x_4672:
        /* <DEDUP_REMOVED lines=9> */
[----:B------:R-:W-:Y:S02]  /*2990*/  @P0 HADD2.F32 R73, -RZ, R96.H0_H0 ;  /* 0x20000060ff490230 */ /* 0x000fe40000004100 */
[----:B------:R-:W-:Y:S01]  /*29a0*/  @P1 FADD.FTZ R69, R4, -R69 ;  /* 0x8000004504451221 */ /* 0x000fe20000010000 */
[----:B------:R-:W-:-:S03]  /*29b0*/  @P0 HADD2.F32 R71, -RZ, R108.H0_H0 ;  /* 0x2000006cff470230 */ /* 0x000fc60000004100 */
[----:B------:R-:W-:Y:S01]  /*29c0*/  @P1 FFMA.FTZ R68, R69, UR32, R24 ;  /* 0x0000002045441c23 */ /* 0x000fe20008010018 */
[----:B------:R-:W-:-:S03]  /*29d0*/  MOV R69, RZ ;  /* 0x000000ff00457202 */ /* 0x000fc60000000f00 */
[----:B------:R-:W-:-:S04]  /*29e0*/  FMUL.FTZ R68, R68, UR25 ;  /* 0x0000001944447c20 */ /* 0x000fc80008410000 */
[----:B------:R-:W-:-:S04]  /*29f0*/  FMUL.FTZ R68, R68, UR24 ;  /* 0x0000001844447c20 */ /* 0x000fc80008410000 */
[-C--:B------:R-:W-:Y:S01]  /*2a00*/  @P0 FMUL.FTZ R70, R73, R68.reuse ;  /* 0x0000004449460220 */ /* 0x080fe20000410000 */
[----:B------:R-:W-:-:S04]  /*2a10*/  @P0 FMUL.FTZ R69, R71, R68 ;  /* 0x0000004447450220 */ /* 0x000fc80000410000 */
[----:B------:R-:W-:Y:S01]  /*2a20*/  F2FP.F16.F32.PACK_AB R70, RZ, R70 ;  /* 0x00000046ff46723e */ /* 0x000fe200000000ff */
[----:B------:R-:W-:-:S03]  /*2a30*/  FADD.FTZ R40, R40, R69 ;  /* 0x0000004528287221 */ /* 0x000fc60000010000 */
[----:B------:R-:W-:-:S07]  /*2a40*/  PRMT R104, R70, 0x7610, R104 ;  /* 0x0000761046687816 */ /* 0x000fce0000000068 */
.L_x_4710:
[----:B------:R-:W-:Y:S05]  /*2a50*/  BRA.U !UP3, `(.L_x_4711) ;  /* 0x000000010b407547 */ /* 0x000fea000b800000 */
[----:B------:R-:W-:Y:S02]  /*2a60*/  PLOP3.LUT P1, PT, PT, PT, UP2, 0x80, 0x8 ;  /* 0x000000000008781c */ /* 0x000fe40003f2f028 */
[----:B-----5:R-:W-:Y:S02]  /*2a70*/  LOP3.LUT P0, RZ, R107, 0xff00, RZ, 0xc0, !PT ;  /* 0x0000ff006bff7812 */ /* 0x020fe4000780c0ff */
[----:B------:R-:W-:-:S09]  /*2a80*/  MOV R68, R25 ;  /* 0x0000001900447202 */ /* 0x000fd20000000f00 */
[----:B------:R-:W-:Y:S02]  /*2a90*/  @P1 FFMA.FTZ R70, R6, UR11, R74 ;  /* 0x0000000b06461c23 */ /* 0x000fe4000801004a */
[----:B------:R-:W-:Y:S02]  /*2aa0*/  @P0 HADD2.F32 R73, -RZ, R103.H1_H1 ;  /* 0x30000067ff490230 */ /* 0x000fe40000004100 */
[----:B------:R-:W-:Y:S01]  /*2ab0*/  @P1 FADD.FTZ R70, R5, -R70 ;  /* 0x8000004605461221 */ /* 0x000fe20000010000 */
[----:B------:R-:W-:-:S03]  /*2ac0*/  @P0 HADD2.F32 R71, -RZ, R108.H1_H1 ;  /* 0x3000006cff470230 */ /* 0x000fc60000004100 */
[----:B------:R-:W-:-:S04]  /*2ad0*/  @P1 FFMA.FTZ R68, R70, UR32, R25 ;  /* 0x0000002046441c23 */ /* 0x000fc80008010019 */
        /* <DEDUP_REMOVED lines=8> */
.L_x_4711:
        /* <DEDUP_REMOVED lines=8> */
[----:B------:R-:W-:-:S03]  /*2be0*/  @P0 HADD2.F32 R71, -RZ, R109.H1_H1 ;  /* 0x3000006dff470230 */ /* 0x000fc60000004100 */
        /* <DEDUP_REMOVED lines=9> */
.L_x_4712:
[----:B------:R-:W-:Y:S05]  /*2c80*/  BRA.U !UP3, `(.L_x_4689) ;  /* 0x000000050b887547 */ /* 0x000fea000b800000 */
[----:B------:R-:W-:Y:S02]  /*2c90*/  PLOP3.LUT P1, PT, PT, PT, UP2, 0x80, 0x8 ;  /* 0x000000000008781c */ /* 0x000fe40003f2f028 */
[----:B-----5:R-:W-:Y:S02]  /*2ca0*/  ISETP.GE.U32.AND P0, PT, R107, 0x1000000, PT ;  /* 0x010000006b00780c */ /* 0x020fe40003f06070 */
[----:B------:R-:W-:-:S09]  /*2cb0*/  MOV R68, R27 ;  /* 0x0000001b00447202 */ /* 0x000fd20000000f00 */
[----:B------:R-:W-:Y:S02]  /*2cc0*/  @P1 FFMA.FTZ R70, R10, UR11, R74 ;  /* 0x0000000b0a461c23 */ /* 0x000fe4000801004a */
[----:B------:R-:W-:Y:S02]  /*2cd0*/  @P0 HADD2.F32 R73, -RZ, R104.H1_H1 ;  /* 0x30000068ff490230 */ /* 0x000fe40000004100 */
[----:B------:R-:W-:Y:S01]  /*2ce0*/  @P1 FADD.FTZ R70, R9, -R70 ;  /* 0x8000004609461221 */ /* 0x000fe20000010000 */
[----:B------:R-:W-:-:S03]  /*2cf0*/  @P0 HADD2.F32 R71, -RZ, R109.H0_H0 ;  /* 0x2000006dff470230 */ /* 0x000fc60000004100 */
        /* <DEDUP_REMOVED lines=10> */
.L_x_4709:
        /* <DEDUP_REMOVED lines=21> */
[----:B------:R-:W-:-:S07]  /*2ef0*/  @P0 HADD2.F32 R73, -RZ, R96.H0_H0 ;  /* 0x20000060ff490230 */ /* 0x000fce0000004100 */
        /* <DEDUP_REMOVED lines=12> */
.L_x_4713:
        /* <DEDUP_REMOVED lines=16> */
.L_x_4714:
[----:B------:R-:W-:Y:S05]  /*30c0*/  BRA.U !UP3, `(.L_x_4715) ;  /* 0x000000010b407547 */ /* 0x000fea000b800000 */
        /* <DEDUP_REMOVED lines=16> */
.L_x_4715:
        /* <DEDUP_REMOVED lines=8> */
[----:B------:R-:W-:-:S03]  /*3250*/  @P0 HADD2.F32 R71, -RZ, R109.H0_H0 ;  /* 0x2000006dff470230 */ /* 0x000fc60000004100 */
[-C--:B------:R-:W-:Y:S02]  /*3260*/  @P0 FMUL.FTZ R69, R73, R70.reuse ;  /* 0x0000004649450220 */ /* 0x080fe40000410000 */
[----:B------:R-:W-:-:S03]  /*3270*/  @P0 FMUL.FTZ R68, R71, R70 ;  /* 0x0000004647440220 */ /* 0x000fc60000410000 */
[----:B------:R-:W-:Y:S01]  /*3280*/  F2FP.F16.F32.PACK_AB R69, RZ, R69 ;  /* 0x00000045ff45723e */ /* 0x000fe200000000ff */
[----:B------:R-:W-:-:S03]  /*3290*/  FADD.FTZ R43, R43, R68 ;  /* 0x000000442b2b7221 */ /* 0x000fc60000010000 */
[----:B------:R-:W-:-:S07]  /*32a0*/  PRMT R103, R69, 0x7610, R103 ;  /* 0x0000761045677816 */ /* 0x000fce0000000067 */
.L_x_4689:
        /* <DEDUP_REMOVED lines=16> */
.L_x_4716:
        /* <DEDUP_REMOVED lines=9> */
.L_x_4717:
        /* <DEDUP_REMOVED lines=36> */
.L_x_4720:
        /* <DEDUP_REMOVED lines=16> */
.L_x_4721:
        /* <DEDUP_REMOVED lines=17> */
.L_x_4722:
        /* <DEDUP_REMOVED lines=9> */
[----:B------:R-:W-:Y:S02]  /*3920*/  @P1 FMUL.FTZ R69, R71, R70 ;  /* 0x0000004647451220 */ /* 0x000fe40000410000 */
[----:B------:R-:W-:-:S03]  /*3930*/  @P1 FMUL.FTZ R68, R100, R71 ;  /* 0x0000004764441220 */ /* 0x000fc60000410000 */
[----:B------:R-:W-:Y:S01]  /*3940*/  F2FP.F16.F32.PACK_AB R69, RZ, R69 ;  /* 0x00000045ff45723e */ /* 0x000fe200000000ff */
[----:B------:R-:W-:-:S03]  /*3950*/  FADD.FTZ R39, R39, R68 ;  /* 0x0000004427277221 */ /* 0x000fc60000010000 */
[----:B------:R-:W-:Y:S01]  /*3960*/  PRMT R103, R69, 0x7610, R103 ;  /* 0x0000761045677816 */ /* 0x000fe20000000067 */
[----:B------:R-:W-:Y:S06]  /*3970*/  BRA `(.L_x_4723) ;  /* 0x0000001400287947 */ /* 0x000fec0003800000 */
.L_x_4719:
[----:B------:R-:W-:Y:S05]  /*3980*/  BRA.U !UP3, `(.L_x_4724) ;  /* 0x000000010b447547 */ /* 0x000fea000b800000 */
[----:B------:R-:W-:Y:S01]  /*3990*/  PLOP3.LUT P2, PT, PT, PT, UP2, 0x80, 0x8 ;  /* 0x000000000008781c */ /* 0x000fe20003f4f028 */
[----:B-1----:R-:W-:Y:S01]  /*39a0*/  HFMA2 R70, -RZ, RZ, 0, 0 ;  /* 0x00000000ff467431 */ /* 0x002fe200000001ff */
[----:B-----5:R-:W-:Y:S02]  /*39b0*/  LOP3.LUT P1, RZ, R106, 0xff, RZ, 0xc0, !PT ;  /* 0x000000ff6aff7812 */ /* 0x020fe4000782c0ff */
[----:B0-----:R-:W-:-:S09]  /*39c0*/  MOV R68, R20 ;  /* 0x0000001400447202 */ /* 0x001fd20000000f00 */
        /* <DEDUP_REMOVED lines=13> */
.L_x_4724:
[----:B------:R-:W-:Y:S05]  /*3aa0*/  BRA.U !UP3, `(.L_x_4725) ;  /* 0x000000010b407547 */ /* 0x000fea000b800000 */
[----:B------:R-:W-:Y:S02]  /*3ab0*/  PLOP3.LUT P2, PT, PT, PT, UP2, 0x80, 0x8 ;  /* 0x000000000008781c */ /* 0x000fe40003f4f028 */
[----:B-----5:R-:W-:Y:S02]  /*3ac0*/  LOP3.LUT P1, RZ, R106, 0xff00, RZ, 0xc0, !PT ;  /* 0x0000ff006aff7812 */ /* 0x020fe4000782c0ff */
[----:B01----:R-:W-:-:S09]  /*3ad0*/  MOV R68, R21 ;  /* 0x0000001500447202 */ /* 0x003fd20000000f00 */
        /* <DEDUP_REMOVED lines=13> */
.L_x_4725:
        /* <DEDUP_REMOVED lines=18> */
.L_x_4726:
[----:B------:R-:W-:Y:S05]  /*3cd0*/  BRA.U !UP3, `(.L_x_4723) ;  /* 0x000000110b507547 */ /* 0x000fea000b800000 */
[----:B------:R-:W-:Y:S02]  /*3ce0*/  PLOP3.LUT P2, PT, PT, PT, UP2, 0x80, 0x8 ;  /* 0x000000000008781c */ /* 0x000fe40003f4f028 */
[----:B-----5:R-:W-:Y:S02]  /*3cf0*/  ISETP.GE.U32.AND P1, PT, R106, 0x1000000, PT ;  /* 0x010000006a00780c */ /* 0x020fe40003f26070 */
[----:B01----:R-:W-:-:S09]  /*3d00*/  MOV R68, R23 ;  /* 0x0000001700447202 */ /* 0x003fd20000000f00 */
        /* <DEDUP_REMOVED lines=14> */
.L_x_4718:
        /* <DEDUP_REMOVED lines=15> */
.L_x_4730:
[----:B------:R-:W-:Y:S05]  /*3ee0*/  BSYNC.RECONVERGENT B0 ;  /* 0x0000000000007941 */ /* 0x000fea0003800200 */
.L_x_4729:
        /* <DEDUP_REMOVED lines=13> */
.L_x_4732:
[----:B------:R-:W-:Y:S05]  /*3fc0*/  BSYNC.RECONVERGENT B0 ;  /* 0x0000000000007941 */ /* 0x000fea0003800200 */
.L_x_4731:
[----:B------:R-:W-:Y:S02]  /*3fd0*/  F2FP.F16.F32.PACK_AB R64, RZ, R36 ;  /* 0x00000024ff40723e */ /* 0x000fe400000000ff */
[----:B------:R-:W-:Y:S02]  /*3fe0*/  MOV R36, R65 ;  /* 0x0000004100247202 */ /* 0x000fe40000000f00 */
[----:B------:R-:W-:-:S07]  /*3ff0*/  PRMT R104, R64, 0x7610, R104 ;  /* 0x0000761040687816 */ /* 0x000fce0000000068 */
.L_x_4728:
[----:B------:R-:W-:Y:S05]  /*4000*/  BRA.U !UP3, `(.L_x_4733) ;  /* 0x000000010b7c7547 */ /* 0x000fea000b800000 */
[----:B-----5:R-:W-:Y:S01]  /*4010*/  LOP3.LUT P1, RZ, R106, 0xff00, RZ, 0xc0, !PT ;  /* 0x0000ff006aff7812 */ /* 0x020fe2000782c0ff */
[----:B------:R-:W-:Y:S01]  /*4020*/  BSSY.RECONVERGENT B0, `(.L_x_4734) ;  /* 0x000000c000007945 */ /* 0x000fe20003800200 */
[----:B0-----:R-:W-:-:S11]  /*4030*/  HFMA2 R64, -RZ, RZ, 0, 0 ;  /* 0x00000000ff407431 */ /* 0x001fd600000001ff */
        /* <DEDUP_REMOVED lines=10> */
.L_x_4735:
[----:B------:R-:W-:Y:S05]  /*40e0*/  BSYNC.RECONVERGENT B0 ;  /* 0x0000000000007941 */ /* 0x000fea0003800200 */
.L_x_4734:
        /* <DEDUP_REMOVED lines=13> */
.L_x_4737:
[----:B------:R-:W-:Y:S05]  /*41c0*/  BSYNC.RECONVERGENT B0 ;  /* 0x0000000000007941 */ /* 0x000fea0003800200 */
.L_x_4736:
[----:B------:R-:W-:Y:S02]  /*41d0*/  F2FP.F16.F32.PACK_AB R65, RZ, R37 ;  /* 0x00000025ff41723e */ /* 0x000fe400000000ff */
[----:B------:R-:W-:Y:S02]  /*41e0*/  MOV R37, R64 ;  /* 0x0000004000257202 */ /* 0x000fe40000000f00 */
[----:B------:R-:W-:-:S07]  /*41f0*/  PRMT R87, R65, 0x7610, R87 ;  /* 0x0000761041577816 */ /* 0x000fce0000000057 */
.L_x_4733:
        /* <DEDUP_REMOVED lines=14> */
.L_x_4740:
[----:B------:R-:W-:Y:S05]  /*42e0*/  BSYNC.RECONVERGENT B0 ;  /* 0x0000000000007941 */ /* 0x000fea0003800200 */
.L_x_4739:
        /* <DEDUP_REMOVED lines=13> */
.L_x_4742:
[----:B------:R-:W-:Y:S05]  /*43c0*/  BSYNC.RECONVERGENT B0 ;  /* 0x0000000000007941 */ /* 0x000fea0003800200 */
.L_x_4741:
[----:B------:R-:W-:Y:S02]  /*43d0*/  F2FP.F16.F32.PACK_AB R64, RZ, R38 ;  /* 0x00000026ff40723e */ /* 0x000fe400000000ff */
[----:B------:R-:W-:Y:S02]  /*43e0*/  MOV R38, R65 ;  /* 0x0000004100267202 */ /* 0x000fe40000000f00 */
[----:B------:R-:W-:-:S07]  /*43f0*/  PRMT R102, R64, 0x7610, R102 ;  /* 0x0000761040667816 */ /* 0x000fce0000000066 */
.L_x_4738:
        /* <DEDUP_REMOVED lines=32> */
[----:B------:R-:W-:Y:S01]  /*4600*/  FADD.FTZ R39, R39, R68 ;  /* 0x0000004427277221 */ /* 0x000fe20000010000 */
[----:B------:R-:W-:Y:S06]  /*4610*/  BRA `(.L_x_4723) ;  /* 0x0000000800007947 */ /* 0x000fec0003800000 */
.L_x_4727:
        /* <DEDUP_REMOVED lines=14> */
.L_x_4745:
[----:B------:R-:W-:Y:S05]  /*4700*/  BSYNC.RECONVERGENT B0 ;  /* 0x0000000000007941 */ /* 0x000fea0003800200 */
.L_x_4744:
        /* <DEDUP_REMOVED lines=13> */
.L_x_4747:
[----:B------:R-:W-:Y:S05]  /*47e0*/  BSYNC.RECONVERGENT B0 ;  /* 0x0000000000007941 */ /* 0x000fea0003800200 */
.L_x_4746:
[----:B------:R-:W-:Y:S02]  /*47f0*/  F2FP.F16.F32.PACK_AB R68, RZ, R36 ;  /* 0x00000024ff44723e */ /* 0x000fe400000000ff */
[----:B------:R-:W-:Y:S02]  /*4800*/  MOV R36, R69 ;  /* 0x0000004500247202 */ /* 0x000fe40000000f00 */
[----:B------:R-:W-:-:S07]  /*4810*/  PRMT R104, R68, 0x7610, R104 ;  /* 0x0000761044687816 */ /* 0x000fce0000000068 */
.L_x_4743:
        /* <DEDUP_REMOVED lines=14> */
.L_x_4750:
[----:B------:R-:W-:Y:S05]  /*4900*/  BSYNC.RECONVERGENT B0 ;  /* 0x0000000000007941 */ /* 0x000fea0003800200 */
.L_x_4749:
        /* <DEDUP_REMOVED lines=13> */
.L_x_4752:
[----:B------:R-:W-:Y:S05]  /*49e0*/  BSYNC.RECONVERGENT B0 ;  /* 0x0000000000007941 */ /* 0x000fea0003800200 */
.L_x_4751:
[----:B------:R-:W-:Y:S02]  /*49f0*/  F2FP.F16.F32.PACK_AB R69, RZ, R37 ;  /* 0x00000025ff45723e */ /* 0x000fe400000000ff */
[----:B------:R-:W-:Y:S02]  /*4a00*/  MOV R37, R68 ;  /* 0x0000004400257202 */ /* 0x000fe40000000f00 */
[----:B------:R-:W-:-:S07]  /*4a10*/  PRMT R87, R69, 0x7610, R87 ;  /* 0x0000761045577816 */ /* 0x000fce0000000057 */
.L_x_4748:
        /* <DEDUP_REMOVED lines=14> */
.L_x_4755:
[----:B------:R-:W-:Y:S05]  /*4b00*/  BSYNC.RECONVERGENT B0 ;  /* 0x0000000000007941 */ /* 0x000fea0003800200 */
.L_x_4754:
        /* <DEDUP_REMOVED lines=13> */
.L_x_4757:
[----:B------:R-:W-:Y:S05]  /*4be0*/  BSYNC.RECONVERGENT B0 ;  /* 0x0000000000007941 */ /* 0x000fea0003800200 */
.L_x_4756:
[----:B------:R-:W-:Y:S02]  /*4bf0*/  F2FP.F16.F32.PACK_AB R68, RZ, R38 ;  /* 0x00000026ff44723e */ /* 0x000fe400000000ff */
[----:B------:R-:W-:Y:S02]  /*4c00*/  MOV R38, R69 ;  /* 0x0000004500267202 */ /* 0x000fe40000000f00 */
[----:B------:R-:W-:-:S07]  /*4c10*/  PRMT R102, R68, 0x7610, R102 ;  /* 0x0000761044667816 */ /* 0x000fce0000000066 */
.L_x_4753:
[----:B------:R-:W-:Y:S05]  /*4c20*/  BRA.U !UP3, `(.L_x_4723) ;  /* 0x000000010b7c7547 */ /* 0x000fea000b800000 */
[----:B-----5:R-:W-:Y:S01]  /*4c30*/  ISETP.GE.U32.AND P1, PT, R106, 0x1000000, PT ;  /* 0x010000006a00780c */ /* 0x020fe20003f26070 */
[----:B------:R-:W-:Y:S01]  /*4c40*/  BSSY.RECONVERGENT B0, `(.L_x_4758) ;  /* 0x000000c000007945 */ /* 0x000fe20003800200 */
[----:B01----:R-:W-:-:S11]  /*4c50*/  HFMA2 R68, -RZ, RZ, 0, 0 ;  /* 0x00000000ff447431 */ /* 0x003fd600000001ff */
        /* <DEDUP_REMOVED lines=10> */
.L_x_4759:
[----:B------:R-:W-:Y:S05]  /*4d00*/  BSYNC.RECONVERGENT B0 ;  /* 0x0000000000007941 */ /* 0x000fea0003800200 */
.L_x_4758:
        /* <DEDUP_REMOVED lines=13> */
.L_x_4761:
[----:B------:R-:W-:Y:S05]  /*4de0*/  BSYNC.RECONVERGENT B0 ;  /* 0x0000000000007941 */ /* 0x000fea0003800200 */
.L_x_4760:
[----:B------:R-:W-:Y:S02]  /*4df0*/  F2FP.F16.F32.PACK_AB R69, RZ, R39 ;  /* 0x00000027ff45723e */ /* 0x000fe400000000ff */
[----:B------:R-:W-:Y:S02]  /*4e00*/  MOV R39, R68 ;  /* 0x0000004400277202 */ /* 0x000fe40000000f00 */
[----:B------:R-:W-:-:S07]  /*4e10*/  PRMT R103, R69, 0x7610, R103 ;  /* 0x0000761045677816 */ /* 0x000fce0000000067 */
.L_x_4723:
        /* <DEDUP_REMOVED lines=16> */
.L_x_4762:
[----:B------:R-:W-:Y:S01]  /*4f20*/  IADD3 R105, PT, PT, R105, 0x100, RZ ;  /* 0x0000010069697810 */ /* 0x000fe20007ffe0ff */
[----:B------:R-:W-:Y:S06]  /*4f30*/  BRA.U !UP3, `(.L_x_4763) ;  /* 0x000000010b1c7547 */ /* 0x000fec000b800000 */
[----:B01----:R-:W0:Y:S02]  /*4f40*/  LDC.64 R68, c[0x0][0x390] ;  /* 0x0000e400ff447b82 */ /* 0x003e240000000a00 */
[----:B0-----:R-:W-:-:S06]  /*4f50*/  IMAD.WIDE.U32 R68, R105, 0x8, R68 ;  /* 0x0000000869447825 */ /* 0x001fcc00078e0044 */
[----:B------:R-:W2:Y:S02]  /*4f60*/  LDG.E.64 R68, desc[UR22][R68.64] ;  /* 0x0000001644447981 */ /* 0x000ea4000c1e1b00 */
[C-C-:B--2---:R-:W-:Y:S02]  /*4f70*/  SHF.R.U64 R70, R68.reuse, 0x10, R69.reuse ;  /* 0x0000001044467819 */ /* 0x144fe40000001245 */
[--C-:B------:R-:W-:Y:S02]  /*4f80*/  SHF.R.U32.HI R109, RZ, 0x10, R69.reuse ;  /* 0x00000010ff6d7819 */ /* 0x100fe40000011645 */
[----:B------:R-:W-:Y:S02]  /*4f90*/  PRMT R108, R68, 0x5410, R70 ;  /* 0x00005410446c7816 */ /* 0x000fe40000000046 */
[----:B------:R-:W-:-:S07]  /*4fa0*/  PRMT R109, R109, 0x5410, R69 ;  /* 0x000054106d6d7816 */ /* 0x000fce0000000045 */
.L_x_4763:
[----:B-1----:R-:W-:Y:S01]  /*4fb0*/  PRMT R70, R75, 0x5410, R73 ;  /* 0x000054104b467816 */ /* 0x002fe20000000049 */
        /* <DEDUP_REMOVED lines=36> */
.L_x_4766:
        /* <DEDUP_REMOVED lines=16> */
.L_x_4767:
        /* <DEDUP_REMOVED lines=17> */
.L_x_4768:
        /* <DEDUP_REMOVED lines=14> */
[----:B------:R-:W-:Y:S01]  /*54f0*/  PRMT R103, R68, 0x7610, R103 ;  /* 0x0000761044677816 */ /* 0x000fe20000000067 */
[----:B------:R-:W-:Y:S06]  /*5500*/  BRA `(.L_x_4769) ;  /* 0x0000001000e87947 */ /* 0x000fec0003800000 */
.L_x_4765:
[----:B------:R-:W-:Y:S05]  /*5510*/  BRA.U !UP3, `(.L_x_4770) ;  /* 0x000000010b447547 */ /* 0x000fea000b800000 */
[----:B------:R-:W-:Y:S01]  /*5520*/  PLOP3.LUT P2, PT, PT, PT, UP2, 0x80, 0x8 ;  /* 0x000000000008781c */ /* 0x000fe20003f4f028 */
[----:B------:R-:W-:Y:S01]  /*5530*/  HFMA2 R71, -RZ, RZ, 0, 0 ;  /* 0x00000000ff477431 */ /* 0x000fe200000001ff */
[----:B------:R-:W-:Y:S02]  /*5540*/  LOP3.LUT P1, RZ, R2, 0xff, RZ, 0xc0, !PT ;  /* 0x000000ff02ff7812 */ /* 0x000fe4000782c0ff */
        /* <DEDUP_REMOVED lines=14> */
.L_x_4770:
[----:B------:R-:W-:Y:S05]  /*5630*/  BRA.U !UP3, `(.L_x_4771) ;  /* 0x000000010b407547 */ /* 0x000fea000b800000 */
[----:B------:R-:W-:Y:S02]  /*5640*/  PLOP3.LUT P2, PT, PT, PT, UP2, 0x80, 0x8 ;  /* 0x000000000008781c */ /* 0x000fe40003f4f028 */
[----:B------:R-:W-:Y:S02]  /*5650*/  LOP3.LUT P1, RZ, R2, 0xff00, RZ, 0xc0, !PT ;  /* 0x0000ff0002ff7812 */ /* 0x000fe4000782c0ff */
[----:B0-----:R-:W-:-:S09]  /*5660*/  MOV R68, R17 ;  /* 0x0000001100447202 */ /* 0x001fd20000000f00 */
[----:B------:R-:W-:Y:S02]  /*5670*/  @P2 FFMA.FTZ R100, R82, UR11, R74 ;  /* 0x0000000b52642c23 */ /* 0x000fe4000801004a */
[----:B------:R-:W-:Y:S02]  /*5680*/  @P1 HADD2.F32 R106, -RZ, R70.H1_H1 ;  /* 0x30000046ff6a1230 */ /* 0x000fe40000004100 */
[----:B------:R-:W-:-:S04]  /*5690*/  @P2 FADD.FTZ R100, R81, -R100 ;  /* 0x8000006451642221 */ /* 0x000fc80000010000 */
[----:B------:R-:W-:Y:S01]  /*56a0*/  @P2 FFMA.FTZ R68, R100, UR32, R17 ;  /* 0x0000002064442c23 */ /* 0x000fe20008010011 */
[----:B------:R-:W-:-:S03]  /*56b0*/  @P1 HADD2.F32 R100, -RZ, R108.H1_H1 ;  /* 0x3000006cff641230 */ /* 0x000fc60000004100 */
        /* <DEDUP_REMOVED lines=8> */
.L_x_4771:
        /* <DEDUP_REMOVED lines=18> */
.L_x_4772:
[----:B------:R-:W-:Y:S05]  /*5860*/  BRA.U !UP3, `(.L_x_4769) ;  /* 0x000000110b107547 */ /* 0x000fea000b800000 */
[----:B------:R-:W-:Y:S01]  /*5870*/  PLOP3.LUT P2, PT, PT, PT, UP2, 0x80, 0x8 ;  /* 0x000000000008781c */ /* 0x000fe20003f4f028 */
[----:B0-----:R-:W-:Y:S01]  /*5880*/  HFMA2 R68, -RZ, RZ, 0, 0 ;  /* 0x00000000ff447431 */ /* 0x001fe200000001ff */
[----:B------:R-:W-:Y:S02]  /*5890*/  ISETP.GE.U32.AND P1, PT, R2, 0x1000000, PT ;  /* 0x010000000200780c */ /* 0x000fe40003f26070 */
[----:B------:R-:W-:-:S09]  /*58a0*/  MOV R2, R19 ;  /* 0x0000001300027202 */ /* 0x000fd20000000f00 */
[----:B------:R-:W-:-:S04]  /*58b0*/  @P2 FFMA.FTZ R74, R86, UR11, R74 ;  /* 0x0000000b564a2c23 */ /* 0x000fc8000801004a */
[----:B------:R-:W-:-:S04]  /*58c0*/  @P2 FADD.FTZ R74, R85, -R74 ;  /* 0x8000004a554a2221 */ /* 0x000fc80000010000 */
[----:B------:R-:W-:Y:S01]  /*58d0*/  @P2 FFMA.FTZ R2, R74, UR32, R19 ;  /* 0x000000204a022c23 */ /* 0x000fe20008010013 */
[----:B------:R-:W-:Y:S02]  /*58e0*/  @P1 HADD2.F32 R74, -RZ, R70.H0_H0 ;  /* 0x20000046ff4a1230 */ /* 0x000fe40000004100 */
[----:B------:R-:W-:Y:S02]  /*58f0*/  @P1 HADD2.F32 R70, -RZ, R109.H0_H0 ;  /* 0x2000006dff461230 */ /* 0x000fe40000004100 */
[----:B------:R-:W-:-:S04]  /*5900*/  FMUL.FTZ R2, R2, UR25 ;  /* 0x0000001902027c20 */ /* 0x000fc80008410000 */
[----:B------:R-:W-:Y:S01]  /*5910*/  FMUL.FTZ R69, R2, UR24 ;  /* 0x0000001802457c20 */ /* 0x000fe20008410000 */
[----:B------:R-:W-:-:S03]  /*5920*/  MOV R2, RZ ;  /* 0x000000ff00027202 */ /* 0x000fc60000000f00 */
[-C--:B------:R-:W-:Y:S01]  /*5930*/  @P1 FMUL.FTZ R68, R74, R69.reuse ;  /* 0x000000454a441220 */ /* 0x080fe20000410000 */
[----:B------:R-:W-:-:S04]  /*5940*/  @P1 FMUL.FTZ R2, R70, R69 ;  /* 0x0000004546021220 */ /* 0x000fc80000410000 */
[----:B------:R-:W-:Y:S01]  /*5950*/  F2FP.F16.F32.PACK_AB R68, RZ, R68 ;  /* 0x00000044ff44723e */ /* 0x000fe200000000ff */
[----:B------:R-:W-:-:S03]  /*5960*/  FADD.FTZ R35, R35, R2 ;  /* 0x0000000223237221 */ /* 0x000fc60000010000 */
[----:B------:R-:W-:Y:S01]  /*5970*/  PRMT R103, R68, 0x7610, R103 ;  /* 0x0000761044677816 */ /* 0x000fe20000000067 */
[----:B------:R-:W-:Y:S06]  /*5980*/  BRA `(.L_x_4769) ;  /* 0x0000000c00c87947 */ /* 0x000fec0003800000 */
.L_x_4764:
        /* <DEDUP_REMOVED lines=15> */
.L_x_4776:
[----:B------:R-:W-:Y:S05]  /*5a80*/  BSYNC.RECONVERGENT B0 ;  /* 0x0000000000007941 */ /* 0x000fea0003800200 */
.L_x_4775:
        /* <DEDUP_REMOVED lines=13> */
.L_x_4778:
[----:B------:R-:W-:Y:S05]  /*5b60*/  BSYNC.RECONVERGENT B0 ;  /* 0x0000000000007941 */ /* 0x000fea0003800200 */
.L_x_4777:
[----:B------:R-:W-:Y:S02]  /*5b70*/  F2FP.F16.F32.PACK_AB R64, RZ, R32 ;  /* 0x00000020ff40723e */ /* 0x000fe400000000ff */
[----:B------:R-:W-:Y:S02]  /*5b80*/  MOV R32, R65 ;  /* 0x0000004100207202 */ /* 0x000fe40000000f00 */
[----:B------:R-:W-:-:S07]  /*5b90*/  PRMT R104, R64, 0x7610, R104 ;  /* 0x0000761040687816 */ /* 0x000fce0000000068 */
.L_x_4774:
[----:B------:R-:W-:Y:S05]  /*5ba0*/  BRA.U !UP3, `(.L_x_4779) ;  /* 0x000000010b7c7547 */ /* 0x000fea000b800000 */
[----:B------:R-:W-:Y:S01]  /*5bb0*/  LOP3.LUT P1, RZ, R2, 0xff00, RZ, 0xc0, !PT ;  /* 0x0000ff0002ff7812 */ /* 0x000fe2000782c0ff */
        /* <DEDUP_REMOVED lines=12> */
.L_x_4781:
[----:B------:R-:W-:Y:S05]  /*5c80*/  BSYNC.RECONVERGENT B0 ;  /* 0x0000000000007941 */ /* 0x000fea0003800200 */
.L_x_4780:
        /* <DEDUP_REMOVED lines=13> */
.L_x_4783:
[----:B------:R-:W-:Y:S05]  /*5d60*/  BSYNC.RECONVERGENT B0 ;  /* 0x0000000000007941 */ /* 0x000fea0003800200 */
.L_x_4782:
[----:B------:R-:W-:Y:S02]  /*5d70*/  F2FP.F16.F32.PACK_AB R65, RZ, R33 ;  /* 0x00000021ff41723e */ /* 0x000fe400000000ff */
[----:B------:R-:W-:Y:S02]  /*5d80*/  MOV R33, R64 ;  /* 0x0000004000217202 */ /* 0x000fe40000000f00 */
[----:B------:R-:W-:-:S07]  /*5d90*/  PRMT R87, R65, 0x7610, R87 ;  /* 0x0000761041577816 */ /* 0x000fce0000000057 */
.L_x_4779:
        /* <DEDUP_REMOVED lines=14> */
.L_x_4786:
[----:B------:R-:W-:Y:S05]  /*5e80*/  BSYNC.RECONVERGENT B0 ;  /* 0x0000000000007941 */ /* 0x000fea0003800200 */
.L_x_4785:
        /* <DEDUP_REMOVED lines=13> */
.L_x_4788:
[----:B------:R-:W-:Y:S05]  /*5f60*/  BSYNC.RECONVERGENT B0 ;  /* 0x0000000000007941 */ /* 0x000fea0003800200 */
.L_x_4787:
[----:B------:R-:W-:Y:S02]  /*5f70*/  F2FP.F16.F32.PACK_AB R64, RZ, R34 ;  /* 0x00000022ff40723e */ /* 0x000fe400000000ff */
[----:B------:R-:W-:Y:S02]  /*5f80*/  MOV R34, R65 ;  /* 0x0000004100227202 */ /* 0x000fe40000000f00 */
[----:B------:R-:W-:-:S07]  /*5f90*/  PRMT R102, R64, 0x7610, R102 ;  /* 0x0000761040667816 */ /* 0x000fce0000000066 */
.L_x_4784:
        /* <DEDUP_REMOVED lines=29> */
[----:B------:R-:W-:Y:S01]  /*6170*/  PRMT R103, R68, 0x7610, R103 ;  /* 0x0000761044677816 */ /* 0x000fe20000000067 */
[----:B------:R-:W-:Y:S06]  /*6180*/  BRA `(.L_x_4769) ;  /* 0x0000000400c87947 */ /* 0x000fec0003800000 */
.L_x_4773:
        /* <DEDUP_REMOVED lines=14> */
.L_x_4791:
[----:B------:R-:W-:Y:S05]  /*6270*/  BSYNC.RECONVERGENT B0 ;  /* 0x0000000000007941 */ /* 0x000fea0003800200 */
.L_x_4790:
        /* <DEDUP_REMOVED lines=13> */
.L_x_4793:
[----:B------:R-:W-:Y:S05]  /*6350*/  BSYNC.RECONVERGENT B0 ;  /* 0x0000000000007941 */ /* 0x000fea0003800200 */
.L_x_4792:
[----:B------:R-:W-:Y:S02]  /*6360*/  F2FP.F16.F32.PACK_AB R68, RZ, R32 ;  /* 0x00000020ff44723e */ /* 0x000fe400000000ff */
[----:B------:R-:W-:Y:S02]  /*6370*/  MOV R32, R69 ;  /* 0x0000004500207202 */ /* 0x000fe40000000f00 */
[----:B------:R-:W-:-:S07]  /*6380*/  PRMT R104, R68, 0x7610, R104 ;  /* 0x0000761044687816 */ /* 0x000fce0000000068 */
.L_x_4789:
        /* <DEDUP_REMOVED lines=14> */
.L_x_4796:
[----:B------:R-:W-:Y:S05]  /*6470*/  BSYNC.RECONVERGENT B0 ;  /* 0x0000000000007941 */ /* 0x000fea0003800200 */
.L_x_4795:
        /* <DEDUP_REMOVED lines=13> */
.L_x_4798:
[----:B------:R-:W-:Y:S05]  /*6550*/  BSYNC.RECONVERGENT B0 ;  /* 0x0000000000007941 */ /* 0x000fea0003800200 */
.L_x_4797:
[----:B------:R-:W-:Y:S02]  /*6560*/  F2FP.F16.F32.PACK_AB R69, RZ, R33 ;  /* 0x00000021ff45723e */ /* 0x000fe400000000ff */
[----:B------:R-:W-:Y:S02]  /*6570*/  MOV R33, R68 ;  /* 0x0000004400217202 */ /* 0x000fe40000000f00 */
[----:B------:R-:W-:-:S07]  /*6580*/  PRMT R87, R69, 0x7610, R87 ;  /* 0x0000761045577816 */ /* 0x000fce0000000057 */
.L_x_4794:
        /* <DEDUP_REMOVED lines=14> */
.L_x_4801:
[----:B------:R-:W-:Y:S05]  /*6670*/  BSYNC.RECONVERGENT B0 ;  /* 0x0000000000007941 */ /* 0x000fea0003800200 */
.L_x_4800:
        /* <DEDUP_REMOVED lines=13> */
.L_x_4803:
[----:B------:R-:W-:Y:S05]  /*6750*/  BSYNC.RECONVERGENT B0 ;  /* 0x0000000000007941 */ /* 0x000fea0003800200 */
.L_x_4802:
[----:B------:R-:W-:Y:S02]  /*6760*/  F2FP.F16.F32.PACK_AB R68, RZ, R34 ;  /* 0x00000022ff44723e */ /* 0x000fe400000000ff */
[----:B------:R-:W-:Y:S02]  /*6770*/  MOV R34, R69 ;  /* 0x0000004500227202 */ /* 0x000fe40000000f00 */
[----:B------:R-:W-:-:S07]  /*6780*/  PRMT R102, R68, 0x7610, R102 ;  /* 0x0000761044667816 */ /* 0x000fce0000000066 */
.L_x_4799:
[----:B------:R-:W-:Y:S05]  /*6790*/  BRA.U !UP3, `(.L_x_4769) ;  /* 0x000000010b447547 */ /* 0x000fea000b800000 */
[----:B------:R-:W-:Y:S01]  /*67a0*/  FFMA.FTZ R74, R86, UR11, R74 ;  /* 0x0000000b564a7c23 */ /* 0x000fe2000801004a */
[----:B------:R-:W-:Y:S01]  /*67b0*/  ISETP.GE.U32.AND P2, PT, R2, 0x1000000, PT ;  /* 0x010000000200780c */ /* 0x000fe20003f46070 */
[----:B0-----:R-:W-:Y:S01]  /*67c0*/  HFMA2 R68, -RZ, RZ, 0, 0 ;  /* 0x00000000ff447431 */ /* 0x001fe200000001ff */
        /* <DEDUP_REMOVED lines=13> */
[----:B------:R-:W-:-:S07]  /*68a0*/  PRMT R103, R68, 0x7610, R103 ;  /* 0x0000761044677816 */ /* 0x000fce0000000067 */
.L_x_4769:
        /* <DEDUP_REMOVED lines=13> */
.L_x_4804:
[----:B------:R-:W-:Y:S02]  /*6980*/  UIADD3 UR8, UPT, UPT, UR8, UR26, URZ ;  /* 0x0000001a08087290 */ /* 0x000fe4000fffe0ff */
[----:B------:R-:W-:Y:S02]  /*6990*/  UPLOP3.LUT UP1, UPT, UPT, UPT, UP1, 0x40, 0x4 ;  /* 0x000000000004789c */ /* 0x000fe40003f2e810 */
[----:B------:R-:W-:-:S09]  /*69a0*/  UISETP.GE.AND UP0, UPT, UR8, UR27, UPT ;  /* 0x0000001b0800728c */ /* 0x000fd2000bf06270 */
[----:B------:R-:W-:Y:S05]  /*69b0*/  BRA.U !UP0, `(.L_x_4805) ;  /* 0xffffff9908687547 */ /* 0x000fea000b83ffff */
.L_x_4666:
        /* <DEDUP_REMOVED lines=20> */
.L_x_4806:
        /* <DEDUP_REMOVED lines=16> */
.L_x_6791:


//--------------------- .text._ZN10layer_norm13ln_bwd_kernelINS_13Kernel_traitsIf6__halffS2_fjLj1536ELj1ELj1ELj4ELj8ENS_18Kernel_traits_baseILj1536EfS2_fS2_fjLj128EEEEELb0ELb0ELb0ELb0EEEvNS_9BwdParamsE --------------------------
	.section	.text._ZN10layer_norm13ln_bwd_kernelINS_13Kernel_traitsIf6__halffS2_fjLj1536ELj1ELj1ELj4ELj8ENS_18Kernel_traits_baseILj1536EfS2_fS2_fjLj128EEEEELb0ELb0ELb0ELb0EEEvNS_9BwdParamsE,"ax",@progbits
	.align	128
        .global         _ZN10layer_norm13ln_bwd_kernelINS_13Kernel_traitsIf6__halffS2_fjLj1536ELj1ELj1ELj4ELj8ENS_18Kernel_traits_baseILj1536EfS2_fS2_fjLj128EEEEELb0ELb0ELb0ELb0EEEvNS_9BwdParamsE
        .type           _ZN10layer_norm13ln_bwd_kernelINS_13Kernel_traitsIf6__halffS2_fjLj1536ELj1ELj1ELj4ELj8ENS_18Kernel_traits_baseILj1536EfS2_fS2_fjLj128EEEEELb0ELb0ELb0ELb0EEEvNS_9BwdParamsE,@function
        .size           _ZN10layer_norm13ln_bwd_kernelINS_13Kernel_traitsIf6__halffS2_fjLj1536ELj1ELj1ELj4ELj8ENS_18Kernel_traits_baseILj1536EfS2_fS2_fjLj128EEEEELb0ELb0ELb0ELb0EEEvNS_9BwdParamsE,(.L_x_6792 - _ZN10layer_norm13ln_bwd_kernelINS_13Kernel_traitsIf6__halffS2_fjLj1536ELj1ELj1ELj4ELj8ENS_18Kernel_traits_baseILj1536EfS2_fS2_fjLj128EEEEELb0ELb0ELb0ELb0EEEvNS_9BwdParamsE)
        .other          _ZN10layer_norm13ln_bwd_kernelINS_13Kernel_traitsIf6__halffS2_fjLj1536ELj1ELj1ELj4ELj8ENS_18Kernel_traits_baseILj1536EfS2_fS2_fjLj128EEEEELb0ELb0ELb0ELb0EEEvNS_9BwdParamsE,@"STO_CUDA_ENTRY STV_DEFAULT"
_ZN10layer_norm13ln_bwd_kernelINS_13Kernel_traitsIf6__halffS2_fjLj1536ELj1ELj1ELj4ELj8ENS_18Kernel_traits_baseILj1536EfS2_fS2_fjLj128EEEEELb0ELb0ELb0ELb0EEEvNS_9BwdParamsE:
.text._ZN10layer_norm13ln_bwd_kernelINS_13Kernel_traitsIf6__halffS2_fjLj1536ELj1ELj1ELj4ELj8ENS_18Kernel_traits_baseILj1536EfS2_fS2_fjLj128EEEEELb0ELb0ELb0ELb0EEEvNS_9BwdParamsE:
        /* <DEDUP_REMOVED lines=63> */
.L_x_4837:
[----:B-1----:R-:W1:Y:S01]  /*03f0*/  @UP0 LDCU.64 UR4, c[0x0][0x3e0] ;  /* 0x00007c00ff0407ac */ /* 0x002e620008000a00 */
[----:B------:R-:W-:Y:S01]  /*0400*/  PLOP3.LUT P0, PT, PT, PT, UP0, 0x80, 0x8 ;  /* 0x000000000008781c */ /* 0x000fe20003f0f008 */
[----:B0-----:R-:W-:Y:S02]  /*0410*/  UIMAD.WIDE UR12, UR7, 0x4, UR10 ;  /* 0x00000004070c78a5 */ /* 0x001fe4000f8e020a */
[----:B-1----:R-:W-:-:S06]  /*0420*/  @UP0 UIMAD.WIDE UR4, UR7, 0x2, UR4 ;  /* 0x00000002070408a5 */ /* 0x002fcc000f8e0204 */
[----:B--234-:R-:W-:Y:S02]  /*0430*/  MOV R60, UR4 ;  /* 0x00000004003c7c02 */ /* 0x01cfe40008000f00 */
[----:B------:R-:W-:-:S05]  /*0440*/  MOV R61, UR5 ;  /* 0x00000005003d7c02 */ /* 0x000fca0008000f00 */
[----:B------:R0:W2:Y:S01]  /*0450*/  @P0 LDG.E.U16 R60, desc[UR14][R60.64] ;  /* 0x0000000e3c3c0981 */ /* 0x0000a2000c1e1500 */
[----:B------:R-:W-:Y:S01]  /*0460*/  UIMAD.WIDE UR4, UR7, 0x4, UR8 ;  /* 0x00000004070478a5 */ /* 0x000fe2000f8e0208 */
[----:B------:R-:W-:Y:S02]  /*0470*/  MOV R62, UR12 ;  /* 0x0000000c003e7c02 */ /* 0x000fe40008000f00 */
[----:B------:R-:W-:-:S03]  /*0480*/  MOV R63, UR13 ;  /* 0x0000000d003f7c02 */ /* 0x000fc60008000f00 */
[----:B------:R-:W-:Y:S02]  /*0490*/  MOV R64, UR4 ;  /* 0x0000000400407c02 */ /* 0x000fe40008000f00 */
[----:B------:R-:W-:Y:S01]  /*04a0*/  MOV R65, UR5 ;  /* 0x0000000500417c02 */ /* 0x000fe20008000f00 */
[----:B------:R-:W3:Y:S04]  /*04b0*/  LDG.E R62, desc[UR14][R62.64] ;  /* 0x0000000e3e3e7981 */ /* 0x000ee8000c1e1900 */
[----:B------:R1:W4:Y:S01]  /*04c0*/  LDG.E R64, desc[UR14][R64.64] ;  /* 0x0000000e40407981 */ /* 0x000322000c1e1900 */
[----:B------:R-:W-:Y:S01]  /*04d0*/  UIMAD UR4, UR7, UR6, URZ ;  /* 0x00000006070472a4 */ /* 0x000fe2000f8e02ff */
[C---:B------:R-:W-:Y:S01]  /*04e0*/  ISETP.GE.U32.AND P1, PT, R11.reuse, 0x80, PT ;  /* 0x000000800b00780c */ /* 0x040fe20003f26070 */
[----:B------:R-:W-:Y:S01]  /*04f0*/  UMOV UR12, 0x3f800000 ;  /* 0x3f800000000c7882 */ /* 0x000fe20000000000 */
[----:B------:R-:W1:Y:S01]  /*0500*/  S2R R0, SR_TID.X ;  /* 0x0000000000007919 */ /* 0x000e620000002100 */
[----:B------:R-:W-:Y:S01]  /*0510*/  USHF.R.S32.HI UR5, URZ, 0x1f, UR4 ;  /* 0x0000001fff057899 */ /* 0x000fe20008011404 */
[----:B------:R-:W-:Y:S01]  /*0520*/  ISETP.NE.AND P4, PT, RZ, UR16, PT ;  /* 0x00000010ff007c0c */ /* 0x000fe2000bf85270 */
[----:B------:R-:W-:Y:S01]  /*0530*/  BSSY.RECONVERGENT B0, `(.L_x_4808) ;  /* 0x000003f000007945 */ /* 0x000fe20003800200 */
[----:B------:R-:W-:Y:S01]  /*0540*/  HFMA2 R84, -RZ, RZ, 0, 0 ;  /* 0x00000000ff547431 */ /* 0x000fe200000001ff */
[----:B------:R-:W-:Y:S01]  /*0550*/  ULEA.HI UR5, UR5, UR4, URZ, 0x2 ;  /* 0x0000000405057291 */ /* 0x000fe2000f8f10ff */
[----:B------:R-:W-:-:S02]  /*0560*/  ISETP.GE.U32.AND P2, PT, R11, 0x100, PT ;  /* 0x000001000b00780c */ /* 0x000fc40003f46070 */
[----:B------:R-:W-:Y:S02]  /*0570*/  ISETP.GE.U32.AND P3, PT, R11, 0x180, PT ;  /* 0x000001800b00780c */ /* 0x000fe40003f66070 */
[----:B------:R-:W-:Y:S02]  /*0580*/  MOV R86, RZ ;  /* 0x000000ff00567202 */ /* 0x000fe40000000f00 */
[----:B0-----:R-:W-:Y:S01]  /*0590*/  MOV R61, UR5 ;  /* 0x00000005003d7c02 */ /* 0x001fe20008000f00 */
[----:B--2---:R-:W-:-:S05]  /*05a0*/  @P0 HADD2.F32 R10, -RZ, R60.H0_H0 ;  /* 0x2000003cff0a0230 */ /* 0x004fca0000004100 */
[----:B------:R-:W-:Y:S02]  /*05b0*/  @P0 R2UR UR4, R10 ;  /* 0x000000000a0402ca */ /* 0x000fe400000e0000 */
[----:B-1----:R-:W-:Y:S02]  /*05c0*/  LEA.HI.SX32 R10, R61, R0, 0x1e ;  /* 0x000000003d0a7211 */ /* 0x002fe400078ff2ff */
[----:B---3--:R-:W-:Y:S02]  /*05d0*/  R2UR UR24, R62 ;  /* 0x000000003e1872ca */ /* 0x008fe400000e0000 */
[----:B------:R-:W-:Y:S02]  /*05e0*/  MOV R65, R10 ;  /* 0x0000000a00417202 */ /* 0x000fe40000000f00 */
[----:B----4-:R-:W-:-:S05]  /*05f0*/  FSEL R64, R64, RZ, !P4 ;  /* 0x000000ff40407208 */ /* 0x010fca0006000000 */
        /* <DEDUP_REMOVED lines=14> */
[----:B------:R-:W-:-:S03]  /*06e0*/  SHF.R.U64 R80, R66, 0x10, R67 ;  /* 0x0000001042507819 */ /* 0x000fc60000001243 */
[----:B------:R-:W-:Y:S01]  /*06f0*/  HADD2.F32 R65, -RZ, R65.H0_H0 ;  /* 0x20000041ff417230 */ /* 0x000fe20000004100 */
[----:B------:R-:W-:Y:S01]  /*0700*/  MOV R78, R67 ;  /* 0x00000043004e7202 */ /* 0x000fe20000000f00 */
[C---:B---3--:R-:W-:Y:S01]  /*0710*/  FADD.FTZ R82, -R64.reuse, R61 ;  /* 0x0000003d40527221 */ /* 0x048fe20000010100 */
[C---:B------:R-:W-:Y:S01]  /*0720*/  FADD.FTZ R83, -R64.reuse, R60 ;  /* 0x0000003c40537221 */ /* 0x040fe20000010100 */
[----:B------:R-:W-:Y:S01]  /*0730*/  SHF.R.U32.HI R79, RZ, 0x10, R67 ;  /* 0x00000010ff4f7819 */ /* 0x000fe20000011643 */
[----:B------:R-:W-:Y:S02]  /*0740*/  HADD2.F32 R80, -RZ, R80.H0_H0 ;  /* 0x20000050ff507230 */ /* 0x000fe40000004100 */
[C---:B------:R-:W-:Y:S01]  /*0750*/  FADD.FTZ R62, -R64.reuse, R62 ;  /* 0x0000003e403e7221 */ /* 0x040fe20000010100 */
[----:B------:R-:W-:Y:S01]  /*0760*/  FADD.FTZ R63, -R64, R63 ;  /* 0x0000003f403f7221 */ /* 0x000fe20000010100 */
[----:B------:R-:W-:Y:S01]  /*0770*/  FMUL.FTZ R82, R82, UR24 ;  /* 0x0000001852527c20 */ /* 0x000fe20008410000 */
[----:B------:R-:W-:Y:S01]  /*0780*/  FMUL.FTZ R83, R83, UR24 ;  /* 0x0000001853537c20 */ /* 0x000fe20008410000 */
[----:B-----5:R-:W-:Y:S01]  /*0790*/  FMUL.FTZ R81, R56, R65 ;  /* 0x0000004138517220 */ /* 0x020fe20000410000 */
[----:B0-----:R-:W-:-:S02]  /*07a0*/  HADD2.F32 R77, -RZ, R78.H0_H0 ;  /* 0x2000004eff4d7230 */ /* 0x001fc40000004100 */
[----:B------:R-:W-:Y:S01]  /*07b0*/  FMUL.FTZ R78, R63, UR24 ;  /* 0x000000183f4e7c20 */ /* 0x000fe20008410000 */
[----:B------:R-:W-:Y:S02]  /*07c0*/  HADD2.F32 R66, -RZ, R79.H0_H0 ;  /* 0x2000004fff427230 */ /* 0x000fe40000004100 */
        /* <DEDUP_REMOVED lines=21> */
.L_x_4809:
[----:B------:R-:W-:Y:S05]  /*0920*/  BSYNC.RECONVERGENT B0 ;  /* 0x0000000000007941 */ /* 0x000fea0003800200 */
.L_x_4808:
        /* <DEDUP_REMOVED lines=15> */
[----:B------:R-:W-:-:S03]  /*0a20*/  SHF.R.U64 R72, R68, 0x10, R69 ;  /* 0x0000001044487819 */ /* 0x000fc60000001245 */
[----:B------:R-:W-:Y:S02]  /*0a30*/  HADD2.F32 R73, -RZ, R70.H0_H0 ;  /* 0x20000046ff497230 */ /* 0x000fe40000004100 */
[C---:B---3--:R-:W-:Y:S01]  /*0a40*/  FADD.FTZ R75, -R64.reuse, R60 ;  /* 0x0000003c404b7221 */ /* 0x048fe20000010100 */
[C---:B------:R-:W-:Y:S01]  /*0a50*/  FADD.FTZ R74, -R64.reuse, R61 ;  /* 0x0000003d404a7221 */ /* 0x040fe20000010100 */
[----:B------:R-:W-:Y:S02]  /*0a60*/  MOV R71, R69 ;  /* 0x0000004500477202 */ /* 0x000fe40000000f00 */
[----:B------:R-:W-:Y:S01]  /*0a70*/  FMUL.FTZ R75, R75, UR24 ;  /* 0x000000184b4b7c20 */ /* 0x000fe20008410000 */
[----:B------:R-:W-:Y:S02]  /*0a80*/  HADD2.F32 R72, -RZ, R72.H0_H0 ;  /* 0x20000048ff487230 */ /* 0x000fe40000004100 */
[C---:B------:R-:W-:Y:S01]  /*0a90*/  FADD.FTZ R62, -R64.reuse, R62 ;  /* 0x0000003e403e7221 */ /* 0x040fe20000010100 */
[----:B------:R-:W-:Y:S01]  /*0aa0*/  FADD.FTZ R63, -R64, R63 ;  /* 0x0000003f403f7221 */ /* 0x000fe20000010100 */
[----:B------:R-:W-:Y:S01]  /*0ab0*/  FMUL.FTZ R74, R74, UR24 ;  /* 0x000000184a4a7c20 */ /* 0x000fe20008410000 */
[----:B------:R-:W-:Y:S01]  /*0ac0*/  FADD.FTZ R28, R28, R73 ;  /* 0x000000491c1c7221 */ /* 0x000fe20000010000 */
[-C--:B------:R-:W-:Y:S01]  /*0ad0*/  FFMA.FTZ R40, R75, R73.reuse, R40 ;  /* 0x000000494b287223 */ /* 0x080fe20000010028 */
[----:B-----5:R-:W-:Y:S01]  /*0ae0*/  FMUL.FTZ R73, R52, R73 ;  /* 0x0000004934497220 */ /* 0x020fe20000410000 */
[----:B------:R-:W-:Y:S01]  /*0af0*/  SHF.R.U32.HI R85, RZ, 0x10, R69 ;  /* 0x00000010ff557819 */ /* 0x000fe20000011645 */
[----:B------:R-:W-:-:S02]  /*0b00*/  HADD2.F32 R69, -RZ, R71.H0_H0 ;  /* 0x20000047ff457230 */ /* 0x000fc40000004100 */
[----:B------:R-:W-:Y:S01]  /*0b10*/  FMUL.FTZ R71, R62, UR24 ;  /* 0x000000183e477c20 */ /* 0x000fe20008410000 */
[----:B------:R-:W-:Y:S01]  /*0b20*/  FMUL.FTZ R70, R63, UR24 ;  /* 0x000000183f467c20 */ /* 0x000fe20008410000 */
[----:B------:R-:W-:Y:S01]  /*0b30*/  FADD.FTZ R29, R29, R72 ;  /* 0x000000481d1d7221 */ /* 0x000fe20000010000 */
[-C--:B------:R-:W-:Y:S01]  /*0b40*/  FFMA.FTZ R41, R74, R72.reuse, R41 ;  /* 0x000000484a297223 */ /* 0x080fe20000010029 */
[----:B------:R-:W-:Y:S01]  /*0b50*/  FMUL.FTZ R72, R53, R72 ;  /* 0x0000004835487220 */ /* 0x000fe20000410000 */
[----:B------:R-:W-:Y:S01]  /*0b60*/  FADD.FTZ R61, R84, R73 ;  /* 0x00000049543d7221 */ /* 0x000fe20000010000 */
[----:B------:R-:W-:Y:S01]  /*0b70*/  FFMA.FTZ R63, R75, R73, R86 ;  /* 0x000000494b3f7223 */ /* 0x000fe20000010056 */
[----:B0-----:R-:W-:Y:S02]  /*0b80*/  HADD2.F32 R66, -RZ, R85.H0_H0 ;  /* 0x20000055ff427230 */ /* 0x001fe40000004100 */
        /* <DEDUP_REMOVED lines=12> */
.L_x_4811:
[----:B------:R-:W-:Y:S05]  /*0c50*/  BSYNC.RECONVERGENT B0 ;  /* 0x0000000000007941 */ /* 0x000fea0003800200 */
.L_x_4810:
        /* <DEDUP_REMOVED lines=14> */
[----:B------:R-:W-:-:S03]  /*0d40*/  SHF.R.U64 R65, R8, 0x10, R9 ;  /* 0x0000001008417819 */ /* 0x000fc60000001209 */
[----:B------:R-:W-:Y:S01]  /*0d50*/  HADD2.F32 R61, -RZ, R61.H0_H0 ;  /* 0x2000003dff3d7230 */ /* 0x000fe20000004100 */
[----:B------:R-:W-:Y:S01]  /*0d60*/  MOV R63, R9 ;  /* 0x00000009003f7202 */ /* 0x000fe20000000f00 */
[C---:B----4-:R-:W-:Y:S01]  /*0d70*/  FADD.FTZ R60, -R64.reuse, R4 ;  /* 0x00000004403c7221 */ /* 0x050fe20000010100 */
[C---:B------:R-:W-:Y:S01]  /*0d80*/  FADD.FTZ R8, -R64.reuse, R6 ;  /* 0x0000000640087221 */ /* 0x040fe20000010100 */
[----:B------:R-:W-:Y:S01]  /*0d90*/  FADD.FTZ R62, -R64, R5 ;  /* 0x00000005403e7221 */ /* 0x000fe20000010100 */
[----:B------:R-:W-:Y:S02]  /*0da0*/  HADD2.F32 R6, -RZ, R65.H0_H0 ;  /* 0x20000041ff067230 */ /* 0x000fe40000004100 */
[----:B0-----:R-:W-:Y:S01]  /*0db0*/  FMUL.FTZ R3, R60, UR24 ;  /* 0x000000183c037c20 */ /* 0x001fe20008410000 */
[----:B-----5:R-:W-:Y:S01]  /*0dc0*/  FMUL.FTZ R4, R48, R61 ;  /* 0x0000003d30047220 */ /* 0x020fe20000410000 */
[----:B------:R-:W-:Y:S01]  /*0dd0*/  SHF.R.U32.HI R66, RZ, 0x10, R9 ;  /* 0x00000010ff427819 */ /* 0x000fe20000011609 */
[----:B------:R-:W-:Y:S01]  /*0de0*/  FADD.FTZ R64, -R64, R7 ;  /* 0x0000000740407221 */ /* 0x000fe20000010100 */
[----:B------:R-:W-:-:S02]  /*0df0*/  HADD2.F32 R63, -RZ, R63.H0_H0 ;  /* 0x2000003fff3f7230 */ /* 0x000fc40000004100 */
[----:B------:R-:W-:Y:S01]  /*0e00*/  FMUL.FTZ R2, R62, UR24 ;  /* 0x000000183e027c20 */ /* 0x000fe20008410000 */
[----:B------:R-:W-:Y:S01]  /*0e10*/  FMUL.FTZ R7, R49, R6 ;  /* 0x0000000631077220 */ /* 0x000fe20000410000 */
[----:B------:R-:W-:Y:S01]  /*0e20*/  FADD.FTZ R84, R84, R4 ;  /* 0x0000000454547221 */ /* 0x000fe20000010000 */
[C---:B------:R-:W-:Y:S01]  /*0e30*/  FFMA.FTZ R9, R3.reuse, R4, R86 ;  /* 0x0000000403097223 */ /* 0x040fe20000010056 */
[----:B------:R-:W-:Y:S02]  /*0e40*/  HADD2.F32 R66, -RZ, R66.H0_H0 ;  /* 0x20000042ff427230 */ /* 0x000fe40000004100 */
        /* <DEDUP_REMOVED lines=18> */
.L_x_4813:
[----:B------:R-:W-:Y:S05]  /*0f70*/  BSYNC.RECONVERGENT B0 ;  /* 0x0000000000007941 */ /* 0x000fea0003800200 */
.L_x_4812:
        /* <DEDUP_REMOVED lines=31> */
.L_x_4815:
[----:B------:R-:W-:Y:S05]  /*1170*/  BSYNC.RECONVERGENT B0 ;  /* 0x0000000000007941 */ /* 0x000fea0003800200 */
.L_x_4814:
        /* <DEDUP_REMOVED lines=46> */
[----:B------:R-:W-:Y:S01]  /*1460*/  F2F.F16.F32 R65, R65 ;  /* 0x0000004100417304 */ /* 0x000fe20000200800 */
[----:B------:R-:W0:Y:S01]  /*1470*/  LDC.64 R60, c[0x0][0x468] ;  /* 0x00011a00ff3c7b82 */ /* 0x000e220000000a00 */
[----:B------:R-:W-:-:S04]  /*1480*/  FMUL.FTZ R62, R62, UR24 ;  /* 0x000000183e3e7c20 */ /* 0x000fc80008410000 */
[----:B------:R-:W-:Y:S02]  /*1490*/  FMUL.FTZ R66, R62, UR12 ;  /* 0x0000000c3e427c20 */ /* 0x000fe40008410000 */
        /* <DEDUP_REMOVED lines=10> */
.L_x_4820:
[----:B------:R-:W-:Y:S05]  /*1540*/  BSYNC.RECONVERGENT B1 ;  /* 0x0000000000017941 */ /* 0x000fea0003800200 */
.L_x_4819:
        /* <DEDUP_REMOVED lines=30> */
.L_x_4822:
[----:B------:R-:W-:Y:S05]  /*1730*/  BSYNC.RECONVERGENT B1 ;  /* 0x0000000000017941 */ /* 0x000fea0003800200 */
.L_x_4821:
        /* <DEDUP_REMOVED lines=29> */
.L_x_4818:
        /* <DEDUP_REMOVED lines=20> */
[----:B------:R-:W1:Y:S01]  /*1a50*/  F2F.F16.F32 R86, R86 ;  /* 0x0000005600567304 */ /* 0x000e620000200800 */
[----:B------:R-:W2:Y:S07]  /*1a60*/  LDC.64 R84, c[0x0][0x468] ;  /* 0x00011a00ff547b82 */ /* 0x000eae0000000a00 */
[----:B------:R-:W-:Y:S01]  /*1a70*/  F2F.F16.F32 R88, R88 ;  /* 0x0000005800587304 */ /* 0x000fe20000200800 */
[----:B-1----:R-:W-:-:S07]  /*1a80*/  IMAD.WIDE.U32 R86, R86, 0x10000, RZ ;  /* 0x0001000056567825 */ /* 0x002fce00078e00ff */
[----:B------:R-:W1:Y:S01]  /*1a90*/  F2F.F16.F32 R89, R89 ;  /* 0x0000005900597304 */ /* 0x000e620000200800 */
[----:B0-----:R-:W-:-:S07]  /*1aa0*/  IMAD.WIDE.U32 R66, R10, 0x10, R66 ;  /* 0x000000100a427825 */ /* 0x001fce00078e0042 */
[----:B------:R-:W0:Y:S01]  /*1ab0*/  F2F.F16.F32 R65, R65 ;  /* 0x0000004100417304 */ /* 0x000e220000200800 */
[C---:B--2---:R-:W-:Y:S01]  /*1ac0*/  IMAD.WIDE.U32 R84, R10.reuse, 0x8, R84 ;  /* 0x000000080a547825 */ /* 0x044fe200078e0054 */
[----:B------:R2:W-:Y:S01]  /*1ad0*/  STG.E.128 desc[UR14][R66.64], R60 ;  /* 0x0000003c42007986 */ /* 0x0005e2000c101d0e */
[----:B------:R-:W-:Y:S02]  /*1ae0*/  IADD3 R10, PT, PT, R10, 0x80, RZ ;  /* 0x000000800a0a7810 */ /* 0x000fe40007ffe0ff */
[----:B-1----:R-:W-:-:S04]  /*1af0*/  PRMT R91, R88, 0x5410, R89 ;  /* 0x00005410585b7816 */ /* 0x002fc80000000059 */
[----:B------:R-:W-:Y:S02]  /*1b00*/  LOP3.LUT R87, R91, R87, RZ, 0xfc, !PT ;  /* 0x000000575b577212 */ /* 0x000fe400078efcff */
[----:B0-----:R-:W-:-:S05]  /*1b10*/  LOP3.LUT R86, R86, R65, RZ, 0xfc, !PT ;  /* 0x0000004156567212 */ /* 0x001fca00078efcff */
[----:B------:R2:W-:Y:S02]  /*1b20*/  STG.E.64 desc[UR14][R84.64], R86 ;  /* 0x0000005654007986 */ /* 0x0005e4000c101b0e */
.L_x_4825:
[----:B------:R-:W-:Y:S05]  /*1b30*/  BSYNC.RECONVERGENT B1 ;  /* 0x0000000000017941 */ /* 0x000fea0003800200 */
.L_x_4824:
        /* <DEDUP_REMOVED lines=33> */
.L_x_4827:
[----:B------:R-:W-:Y:S05]  /*1d50*/  BSYNC.RECONVERGENT B1 ;  /* 0x0000000000017941 */ /* 0x000fea0003800200 */
.L_x_4826:
        /* <DEDUP_REMOVED lines=15> */
[----:B------:R-:W1:Y:S01]  /*1e50*/  F2F.F16.F32 R65, R65 ;  /* 0x0000004100417304 */ /* 0x000e620000200800 */
[----:B------:R-:W2:Y:S01]  /*1e60*/  LDC.64 R66, c[0x0][0x468] ;  /* 0x00011a00ff427b82 */ /* 0x000ea20000000a00 */
[----:B------:R-:W-:Y:S01]  /*1e70*/  FMUL.FTZ R89, R63, UR12 ;  /* 0x0000000c3f597c20 */ /* 0x000fe20008410000 */
[----:B------:R-:W-:-:S04]  /*1e80*/  FMUL.FTZ R60, R60, UR24 ;  /* 0x000000183c3c7c20 */ /* 0x000fc80008410000 */
[----:B------:R-:W-:Y:S01]  /*1e90*/  FMUL.FTZ R86, R60, UR12 ;  /* 0x0000000c3c567c20 */ /* 0x000fe20008410000 */
[----:B------:R-:W-:Y:S01]  /*1ea0*/  F2F.F16.F32 R88, R88 ;  /* 0x0000005800587304 */ /* 0x000fe20000200800 */
[----:B0-----:R-:W-:-:S05]  /*1eb0*/  IMAD.WIDE.U32 R84, R10, 0x10, R84 ;  /* 0x000000100a547825 */ /* 0x001fca00078e0054 */
[----:B------:R0:W-:Y:S01]  /*1ec0*/  STG.E.128 desc[UR14][R84.64], R60 ;  /* 0x0000003c54007986 */ /* 0x0001e2000c101d0e */
[----:B-1----:R-:W-:Y:S01]  /*1ed0*/  IMAD.WIDE.U32 R64, R65, 0x10000, RZ ;  /* 0x0001000041407825 */ /* 0x002fe200078e00ff */
[----:B------:R-:W1:Y:S08]  /*1ee0*/  F2F.F16.F32 R89, R89 ;  /* 0x0000005900597304 */ /* 0x000e700000200800 */
[----:B------:R-:W3:Y:S01]  /*1ef0*/  F2F.F16.F32 R87, R86 ;  /* 0x0000005600577304 */ /* 0x000ee20000200800 */
[----:B--2---:R-:W-:Y:S01]  /*1f00*/  IMAD.WIDE.U32 R66, R10, 0x8, R66 ;  /* 0x000000080a427825 */ /* 0x004fe200078e0042 */
[----:B-1----:R-:W-:-:S04]  /*1f10*/  PRMT R91, R88, 0x5410, R89 ;  /* 0x00005410585b7816 */ /* 0x002fc80000000059 */
[----:B------:R-:W-:Y:S02]  /*1f20*/  LOP3.LUT R65, R91, R65, RZ, 0xfc, !PT ;  /* 0x000000415b417212 */ /* 0x000fe400078efcff */
[----:B---3--:R-:W-:-:S05]  /*1f30*/  LOP3.LUT R64, R64, R87, RZ, 0xfc, !PT ;  /* 0x0000005740407212 */ /* 0x008fca00078efcff */
[----:B------:R0:W-:Y:S01]  /*1f40*/  STG.E.64 desc[UR14][R66.64], R64 ;  /* 0x0000004042007986 */ /* 0x0001e2000c101b0e */
[----:B------:R-:W-:Y:S05]  /*1f50*/  BRA `(.L_x_4823) ;  /* 0x0000000c00087947 */ /* 0x000fea0003800000 */
.L_x_4817:
        /* <DEDUP_REMOVED lines=34> */
.L_x_4830:
[----:B------:R-:W-:Y:S05]  /*2180*/  BSYNC.RECONVERGENT B1 ;  /* 0x0000000000017941 */ /* 0x000fea0003800200 */
.L_x_4829:
        /* <DEDUP_REMOVED lines=30> */
.L_x_4832:
[----:B------:R-:W-:Y:S05]  /*2370*/  BSYNC.RECONVERGENT B1 ;  /* 0x0000000000017941 */ /* 0x000fea0003800200 */
.L_x_4831:
        /* <DEDUP_REMOVED lines=29> */
.L_x_4828:
        /* <DEDUP_REMOVED lines=17> */
[----:B------:R-:W1:Y:S01]  /*2660*/  F2F.F16.F32 R86, R86 ;  /* 0x0000005600567304 */ /* 0x000e620000200800 */
[----:B------:R-:W2:Y:S01]  /*2670*/  LDC.64 R84, c[0x0][0x468] ;  /* 0x00011a00ff547b82 */ /* 0x000ea20000000a00 */
[----:B------:R-:W-:Y:S01]  /*2680*/  FMUL.FTZ R65, R60, UR12 ;  /* 0x0000000c3c417c20 */ /* 0x000fe20008410000 */
[----:B------:R-:W-:-:S05]  /*2690*/  FMUL.FTZ R89, R63, UR12 ;  /* 0x0000000c3f597c20 */ /* 0x000fca0008410000 */
[----:B------:R-:W-:Y:S01]  /*26a0*/  F2F.F16.F32 R88, R88 ;  /* 0x0000005800587304 */ /* 0x000fe20000200800 */
[----:B0-----:R-:W-:-:S05]  /*26b0*/  IMAD.WIDE.U32 R66, R10, 0x10, R66 ;  /* 0x000000100a427825 */ /* 0x001fca00078e0042 */
[----:B------:R0:W-:Y:S01]  /*26c0*/  STG.E.128 desc[UR14][R66.64], R60 ;  /* 0x0000003c42007986 */ /* 0x0001e2000c101d0e */
[----:B-1----:R-:W-:Y:S01]  /*26d0*/  IMAD.WIDE.U32 R86, R86, 0x10000, RZ ;  /* 0x0001000056567825 */ /* 0x002fe200078e00ff */
[----:B------:R-:W1:Y:S08]  /*26e0*/  F2F.F16.F32 R89, R89 ;  /* 0x0000005900597304 */ /* 0x000e700000200800 */
[----:B------:R-:W3:Y:S01]  /*26f0*/  F2F.F16.F32 R65, R65 ;  /* 0x0000004100417304 */ /* 0x000ee20000200800 */
[C---:B--2---:R-:W-:Y:S01]  /*2700*/  IMAD.WIDE.U32 R84, R10.reuse, 0x8, R84 ;  /* 0x000000080a547825 */ /* 0x044fe200078e0054 */
[----:B------:R-:W-:-:S02]  /*2710*/  IADD3 R10, PT, PT, R10, 0x80, RZ ;  /* 0x000000800a0a7810 */ /* 0x000fc40007ffe0ff */
[----:B-1----:R-:W-:-:S04]  /*2720*/  PRMT R91, R88, 0x5410, R89 ;  /* 0x00005410585b7816 */ /* 0x002fc80000000059 */
[----:B------:R-:W-:Y:S02]  /*2730*/  LOP3.LUT R87, R91, R87, RZ, 0xfc, !PT ;  /* 0x000000575b577212 */ /* 0x000fe400078efcff */
[----:B---3--:R-:W-:-:S05]  /*2740*/  LOP3.LUT R86, R86, R65, RZ, 0xfc, !PT ;  /* 0x0000004156567212 */ /* 0x008fca00078efcff */
[----:B------:R0:W-:Y:S02]  /*2750*/  STG.E.64 desc[UR14][R84.64], R86 ;  /* 0x0000005654007986 */ /* 0x0001e4000c101b0e */
.L_x_4834:
[----:B------:R-:W-:Y:S05]  /*2760*/  BSYNC.RECONVERGENT B1 ;  /* 0x0000000000017941 */ /* 0x000fea0003800200 */
.L_x_4833:
        /* <DEDUP_REMOVED lines=25> */
[----:B------:R-:W0:Y:S08]  /*2900*/  F2F.F16.F32 R89, R89 ;  /* 0x0000005900597304 */ /* 0x000e300000200800 */
[----:B------:R-:W1:Y:S01]  /*2910*/  F2F.F16.F32 R65, R65 ;  /* 0x0000004100417304 */ /* 0x000e620000200800 */
[C---:B--2---:R-:W-:Y:S01]  /*2920*/  IMAD.WIDE.U32 R84, R10.reuse, 0x8, R84 ;  /* 0x000000080a547825 */ /* 0x044fe200078e0054 */
[----:B------:R-:W-:-:S02]  /*2930*/  IADD3 R10, PT, PT, R10, 0x80, RZ ;  /* 0x000000800a0a7810 */ /* 0x000fc40007ffe0ff */
[----:B0-----:R-:W-:-:S04]  /*2940*/  PRMT R91, R88, 0x5410, R89 ;  /* 0x00005410585b7816 */ /* 0x001fc80000000059 */
[----:B------:R-:W-:Y:S02]  /*2950*/  LOP3.LUT R87, R91, R87, RZ, 0xfc, !PT ;  /* 0x000000575b577212 */ /* 0x000fe400078efcff */
[----:B-1----:R-:W-:-:S05]  /*2960*/  LOP3.LUT R86, R86, R65, RZ, 0xfc, !PT ;  /* 0x0000004156567212 */ /* 0x002fca00078efcff */
[----:B------:R3:W-:Y:S02]  /*2970*/  STG.E.64 desc[UR14][R84.64], R86 ;  /* 0x0000005654007986 */ /* 0x0007e4000c101b0e */
.L_x_4836:
[----:B------:R-:W-:Y:S05]  /*2980*/  BSYNC.RECONVERGENT B1 ;  /* 0x0000000000017941 */ /* 0x000fea0003800200 */
.L_x_4835:
        /* <DEDUP_REMOVED lines=26> */
[----:B--2---:R-:W-:Y:S01]  /*2b30*/  IMAD.WIDE.U32 R66, R10, 0x8, R66 ;  /* 0x000000080a427825 */ /* 0x004fe200078e0042 */
[----:B0-----:R-:W-:-:S04]  /*2b40*/  PRMT R91, R88, 0x5410, R89 ;  /* 0x00005410585b7816 */ /* 0x001fc80000000059 */
[----:B------:R-:W-:Y:S02]  /*2b50*/  LOP3.LUT R65, R91, R65, RZ, 0xfc, !PT ;  /* 0x000000415b417212 */ /* 0x000fe400078efcff */
[----:B-1----:R-:W-:-:S05]  /*2b60*/  LOP3.LUT R64, R64, R87, RZ, 0xfc, !PT ;  /* 0x0000005740407212 */ /* 0x002fca00078efcff */
[----:B------:R4:W-:Y:S02]  /*2b70*/  STG.E.64 desc[UR14][R66.64], R64 ;  /* 0x0000004042007986 */ /* 0x0009e4000c101b0e */
.L_x_4823:
[----:B------:R-:W-:Y:S05]  /*2b80*/  BSYNC.RECONVERGENT B0 ;  /* 0x0000000000007941 */ /* 0x000fea0003800200 */
.L_x_4816:
[----:B------:R-:W-:Y:S02]  /*2b90*/  UIADD3 UR7, UPT, UPT, UR7, UR22, URZ ;  /* 0x0000001607077290 */ /* 0x000fe4000fffe0ff */
[----:B------:R-:W-:Y:S02]  /*2ba0*/  UPLOP3.LUT UP2, UPT, UPT, UPT, UP2, 0x40, 0x4 ;  /* 0x000000000004789c */ /* 0x000fe40003f4e820 */
[----:B------:R-:W-:-:S09]  /*2bb0*/  UISETP.GE.AND UP1, UPT, UR7, UR23, UPT ;  /* 0x000000170700728c */ /* 0x000fd2000bf26270 */
[----:B------:R-:W-:Y:S05]  /*2bc0*/  BRA.U !UP1, `(.L_x_4837) ;  /* 0xffffffd909087547 */ /* 0x000fea000b83ffff */
.L_x_4807:
        /* <DEDUP_REMOVED lines=26> */
.L_x_4838:
        /* <DEDUP_REMOVED lines=9> */
.L_x_6792:


//--------------------- .text._ZN10layer_norm13ln_bwd_kernelINS_13Kernel_traitsIf6__halffS2_fjLj1536ELj1ELj1ELj4ELj8ENS_18Kernel_traits_baseILj1536EfS2_fS2_fjLj128EEEEELb0ELb0ELb0ELb1EEEvNS_9BwdParamsE --------------------------
	.section	.text._ZN10layer_norm13ln_bwd_kernelINS_13Kernel_traitsIf6__halffS2_fjLj1536ELj1ELj1ELj4ELj8ENS_18Kernel_traits_baseILj1536EfS2_fS2_fjLj128EEEEELb0ELb0ELb0ELb1EEEvNS_9BwdParamsE,"ax",@progbits
	.align	128
        .global         _ZN10layer_norm13ln_bwd_kernelINS_13Kernel_traitsIf6__halffS2_fjLj1536ELj1ELj1ELj4ELj8ENS_18Kernel_traits_baseILj1536EfS2_fS2_fjLj128EEEEELb0ELb0ELb0ELb1EEEvNS_9BwdParamsE
        .type           _ZN10layer_norm13ln_bwd_kernelINS_13Kernel_traitsIf6__halffS2_fjLj1536ELj1ELj1ELj4ELj8ENS_18Kernel_traits_baseILj1536EfS2_fS2_fjLj128EEEEELb0ELb0ELb0ELb1EEEvNS_9BwdParamsE,@function
        .size           _ZN10layer_norm13ln_bwd_kernelINS_13Kernel_traitsIf6__halffS2_fjLj1536ELj1ELj1ELj4ELj8ENS_18Kernel_traits_baseILj1536EfS2_fS2_fjLj128EEEEELb0ELb0ELb0ELb1EEEvNS_9BwdParamsE,(.L_x_6793 - _ZN10layer_norm13ln_bwd_kernelINS_13Kernel_traitsIf6__halffS2_fjLj1536ELj1ELj1ELj4ELj8ENS_18Kernel_traits_baseILj1536EfS2_fS2_fjLj128EEEEELb0ELb0ELb0ELb1EEEvNS_9BwdParamsE)
        .other          _ZN10layer_norm13ln_bwd_kernelINS_13Kernel_traitsIf6__halffS2_fjLj1536ELj1ELj1ELj4ELj8ENS_18Kernel_traits_baseILj1536EfS2_fS2_fjLj128EEEEELb0ELb0ELb0ELb1EEEvNS_9BwdParamsE,@"STO_CUDA_ENTRY STV_DEFAULT"
_ZN10layer_norm13ln_bwd_kernelINS_13Kernel_traitsIf6__halffS2_fjLj1536ELj1ELj1ELj4ELj8ENS_18Kernel_traits_baseILj1536EfS2_fS2_fjLj128EEEEELb0ELb0ELb0ELb1EEEvNS_9BwdParamsE:
.text._ZN10layer_norm13ln_bwd_kernelINS_13Kernel_traitsIf6__halffS2_fjLj1536ELj1ELj1ELj4ELj8ENS_18Kernel_traits_baseILj1536EfS2_fS2_fjLj128EEEEELb0ELb0ELb0ELb1EEEvNS_9BwdParamsE:
        /* <DEDUP_REMOVED lines=52> */
.L_x_4846:
[----:B--2---:R-:W2:Y:S01]  /*0340*/  @UP0 LDCU.64 UR4, c[0x0][0x3e0] ;  /* 0x00007c00ff0407ac */ /* 0x004ea20008000a00 */
[----:B01-3--:R-:W3:Y:S01]  /*0350*/  LDC.64 R48, c[0x0][0x3a8] ;  /* 0x0000ea00ff307b82 */ /* 0x00bee20000000a00 */
[----:B------:R-:W-:Y:S01]  /*0360*/  PLOP3.LUT P1, PT, PT, PT, UP0, 0x80, 0x8 ;  /* 0x000000000008781c */ /* 0x000fe20003f2f008 */
[----:B------:R-:W-:Y:S02]  /*0370*/  UIMAD UR7, UR6, UR21, URZ ;  /* 0x00000015060772a4 */ /* 0x000fe4000f8e02ff */
[----:B0-----:R-:W-:Y:S02]  /*0380*/  UIMAD.WIDE UR10, UR6, 0x4, UR12 ;  /* 0x00000004060a78a5 */ /* 0x001fe4000f8e020c */
[----:B------:R-:W-:Y:S02]  /*0390*/  USHF.R.S32.HI UR8, URZ, 0x1f, UR7 ;  /* 0x0000001fff087899 */ /* 0x000fe40008011407 */
[----:B------:R-:W0:Y:S01]  /*03a0*/  LDC.64 R80, c[0x0][0x428] ;  /* 0x00010a00ff507b82 */ /* 0x000e220000000a00 */
[----:B------:R-:W-:-:S02]  /*03b0*/  UIMAD.WIDE UR16, UR6, 0x4, UR14 ;  /* 0x00000004061078a5 */ /* 0x000fc4000f8e020e */
[----:B------:R-:W-:Y:S01]  /*03c0*/  ULEA.HI UR8, UR8, UR7, URZ, 0x2 ;  /* 0x0000000708087291 */ /* 0x000fe2000f8f10ff */
[----:B------:R-:W-:Y:S02]  /*03d0*/  MOV R74, UR10 ;  /* 0x0000000a004a7c02 */ /* 0x000fe40008000f00 */
[----:B------:R-:W-:Y:S02]  /*03e0*/  MOV R75, UR11 ;  /* 0x0000000b004b7c02 */ /* 0x000fe40008000f00 */
[----:B------:R-:W-:Y:S01]  /*03f0*/  MOV R46, UR16 ;  /* 0x00000010002e7c02 */ /* 0x000fe20008000f00 */
[----:B--2---:R-:W-:Y:S01]  /*0400*/  @UP0 UIMAD.WIDE UR4, UR6, 0x2, UR4 ;  /* 0x00000002060408a5 */ /* 0x004fe2000f8e0204 */
[----:B------:R-:W-:Y:S01]  /*0410*/  MOV R41, UR8 ;  /* 0x0000000800297c02 */ /* 0x000fe20008000f00 */
[----:B------:R-:W2:Y:S01]  /*0420*/  LDG.E R74, desc[UR18][R74.64] ;  /* 0x000000124a4a7981 */ /* 0x000ea2000c1e1900 */
[----:B------:R-:W-:Y:S02]  /*0430*/  MOV R47, UR17 ;  /* 0x00000011002f7c02 */ /* 0x000fe40008000f00 */
[----:B------:R-:W-:-:S02]  /*0440*/  LEA.HI.SX32 R62, R41, R64, 0x1e ;  /* 0x00000040293e7211 */ /* 0x000fc400078ff2ff */
[----:B------:R-:W-:Y:S01]  /*0450*/  MOV R44, UR4 ;  /* 0x00000004002c7c02 */ /* 0x000fe20008000f00 */
[----:B------:R-:W4:Y:S01]  /*0460*/  LDG.E R71, desc[UR18][R46.64] ;  /* 0x000000122e477981 */ /* 0x000f22000c1e1900 */
[----:B------:R-:W-:Y:S01]  /*0470*/  MOV R45, UR5 ;  /* 0x00000005002d7c02 */ /* 0x000fe20008000f00 */
[----:B---3--:R-:W-:-:S04]  /*0480*/  IMAD.WIDE.U32 R40, R62, 0x10, R48 ;  /* 0x000000103e287825 */ /* 0x008fc800078e0030 */
[----:B------:R3:W2:Y:S01]  /*0490*/  @P1 LDG.E.U16 R70, desc[UR18][R44.64] ;  /* 0x000000122c461981 */ /* 0x0006a2000c1e1500 */
[----:B0-----:R-:W-:-:S03]  /*04a0*/  IMAD.WIDE.U32 R78, R62, 0x8, R80 ;  /* 0x000000083e4e7825 */ /* 0x001fc600078e0050 */
[----:B------:R-:W2:Y:S01]  /*04b0*/  LDG.E.128 R40, desc[UR18][R40.64] ;  /* 0x0000001228287981 */ /* 0x000ea2000c1e1d00 */
[----:B------:R-:W-:-:S03]  /*04c0*/  IADD3 R60, PT, PT, R62, 0x80, RZ ;  /* 0x000000803e3c7810 */ /* 0x000fc60007ffe0ff */
[----:B------:R-:W2:Y:S01]  /*04d0*/  LDG.E.64 R78, desc[UR18][R78.64] ;  /* 0x000000124e4e7981 */ /* 0x000ea2000c1e1b00 */
[----:B------:R-:W-:Y:S01]  /*04e0*/  IADD3 R61, PT, PT, R62, 0x100, RZ ;  /* 0x000001003e3d7810 */ /* 0x000fe20007ffe0ff */
[----:B------:R-:W-:-:S04]  /*04f0*/  IMAD.WIDE.U32 R84, R60, 0x8, R80 ;  /* 0x000000083c547825 */ /* 0x000fc800078e0050 */
[C---:B------:R-:W-:Y:S02]  /*0500*/  IMAD.WIDE.U32 R80, R61.reuse, 0x8, R80 ;  /* 0x000000083d507825 */ /* 0x040fe400078e0050 */
[----:B------:R-:W2:Y:S02]  /*0510*/  LDG.E.64 R84, desc[UR18][R84.64] ;  /* 0x0000001254547981 */ /* 0x000ea4000c1e1b00 */
[--C-:B---3--:R-:W-:Y:S02]  /*0520*/  IMAD.WIDE.U32 R44, R60, 0x10, R48.reuse ;  /* 0x000000103c2c7825 */ /* 0x108fe400078e0030 */
[----:B------:R-:W3:Y:S04]  /*0530*/  LDG.E.64 R80, desc[UR18][R80.64] ;  /* 0x0000001250507981 */ /* 0x000ee8000c1e1b00 */
[----:B------:R-:W3:Y:S01]  /*0540*/  LDG.E.128 R44, desc[UR18][R44.64] ;  /* 0x000000122c2c7981 */ /* 0x000ee2000c1e1d00 */
[----:B------:R-:W-:-:S06]  /*0550*/  IMAD.WIDE.U32 R48, R61, 0x10, R48 ;  /* 0x000000103d307825 */ /* 0x000fcc00078e0030 */
[----:B------:R-:W3:Y:S01]  /*0560*/  LDG.E.128 R48, desc[UR18][R48.64] ;  /* 0x0000001230307981 */ /* 0x000ee2000c1e1d00 */
        /* <DEDUP_REMOVED lines=8> */
[----:B----4-:R-:W-:Y:S01]  /*05f0*/  R2UR UR8, R71 ;  /* 0x00000000470872ca */ /* 0x010fe200000e0000 */
[----:B--2---:R-:W-:Y:S01]  /*0600*/  @P1 HADD2.F32 R75, -RZ, R70.H0_H0 ;  /* 0x20000046ff4b1230 */ /* 0x004fe20000004100 */
[----:B------:R-:W-:-:S04]  /*0610*/  FSEL R70, R74, RZ, !P2 ;  /* 0x000000ff4a467208 */ /* 0x000fc80005000000 */
[----:B------:R-:W-:Y:S01]  /*0620*/  @P1 R2UR UR4, R75 ;  /* 0x000000004b0412ca */ /* 0x000fe200000e0000 */
[C---:B------:R-:W-:Y:S01]  /*0630*/  FADD.FTZ R75, -R70.reuse, R40 ;  /* 0x00000028464b7221 */ /* 0x040fe20000010100 */
[----:B------:R-:W-:Y:S01]  /*0640*/  FADD.FTZ R88, -R70, R41 ;  /* 0x0000002946587221 */ /* 0x000fe20000010100 */
[----:B------:R-:W-:Y:S01]  /*0650*/  @P0 IMAD.WIDE.U32 R40, R62, 0x10, R72 ;  /* 0x000000103e280825 */ /* 0x000fe200078e0048 */
[----:B------:R-:W-:Y:S02]  /*0660*/  MOV R82, R78 ;  /* 0x0000004e00527202 */ /* 0x000fe40000000f00 */
[----:B------:R-:W-:Y:S02]  /*0670*/  SHF.R.U64 R76, R78, 0x10, R79 ;  /* 0x000000104e4c7819 */ /* 0x000fe4000000124f */
[----:B------:R1:W5:Y:S01]  /*0680*/  @P0 LDG.E.128 R28, desc[UR18][R40.64] ;  /* 0x00000012281c0981 */ /* 0x000362000c1e1d00 */
[----:B------:R-:W-:Y:S01]  /*0690*/  HADD2.F32 R83, -RZ, R82.H0_H0 ;  /* 0x20000052ff537230 */ /* 0x000fe20000004100 */
[----:B------:R-:W-:Y:S01]  /*06a0*/  MOV R77, R79 ;  /* 0x0000004f004d7202 */ /* 0x000fe20000000f00 */
[----:B------:R-:W-:-:S02]  /*06b0*/  HADD2.F32 R76, -RZ, R76.H0_H0 ;  /* 0x2000004cff4c7230 */ /* 0x000fc40000004100 */
[----:B-1----:R-:W-:-:S04]  /*06c0*/  @P0 IMAD.WIDE.U32 R40, R61, 0x10, R66 ;  /* 0x000000103d280825 */ /* 0x002fc800078e0042 */
[----:B------:R-:W-:Y:S01]  /*06d0*/  FMUL.FTZ R66, R75, UR8 ;  /* 0x000000084b427c20 */ /* 0x000fe20008410000 */
[----:B------:R-:W-:-:S03]  /*06e0*/  FADD.FTZ R59, R83, R59 ;  /* 0x0000003b533b7221 */ /* 0x000fc60000010000 */
[-C--:B------:R-:W-:Y:S01]  /*06f0*/  FFMA.FTZ R63, R66, R83.reuse, R63 ;  /* 0x00000053423f7223 */ /* 0x080fe2000001003f */
[----:B------:R-:W-:Y:S01]  /*0700*/  FMUL.FTZ R83, R16, R83 ;  /* 0x0000005310537220 */ /* 0x000fe20000410000 */
[----:B------:R-:W-:Y:S01]  /*0710*/  FADD.FTZ R42, -R70, R42 ;  /* 0x0000002a462a7221 */ /* 0x000fe20000010100 */
[----:B------:R-:W-:Y:S01]  /*0720*/  SHF.R.U32.HI R78, RZ, 0x10, R79 ;  /* 0x00000010ff4e7819 */ /* 0x000fe2000001164f */
[----:B------:R0:W5:Y:S01]  /*0730*/  @P0 LDG.E.128 R36, desc[UR18][R40.64] ;  /* 0x0000001228240981 */ /* 0x000162000c1e1d00 */
[--C-:B------:R-:W-:Y:S01]  /*0740*/  SHF.R.U64 R71, R84, 0x10, R85.reuse ;  /* 0x0000001054477819 */ /* 0x100fe20000001255 */
[----:B------:R-:W-:Y:S01]  /*0750*/  HADD2.F32 R77, -RZ, R77.H0_H0 ;  /* 0x2000004dff4d7230 */ /* 0x000fe20000004100 */
[----:B------:R-:W-:Y:S02]  /*0760*/  MOV R73, R85 ;  /* 0x0000005500497202 */ /* 0x000fe40000000f00 */
[----:B------:R-:W-:Y:S02]  /*0770*/  SHF.R.U32.HI R90, RZ, 0x10, R85 ;  /* 0x00000010ff5a7819 */ /* 0x000fe40000011655 */
[----:B---3--:R-:W-:-:S02]  /*0780*/  SHF.R.U64 R92, R80, 0x10, R81 ;  /* 0x00000010505c7819 */ /* 0x008fc40000001251 */
[----:B------:R-:W-:Y:S01]  /*0790*/  MOV R85, R81 ;  /* 0x0000005100557202 */ /* 0x000fe20000000f00 */
[----:B0-----:R-:W-:Y:S01]  /*07a0*/  FADD.FTZ R40, RZ, R83 ;  /* 0x00000053ff287221 */ /* 0x001fe20000010000 */
[----:B------:R-:W-:Y:S01]  /*07b0*/  SHF.R.U32.HI R87, RZ, 0x10, R81 ;  /* 0x00000010ff577819 */ /* 0x000fe20000011651 */
[----:B------:R-:W-:Y:S01]  /*07c0*/  FMUL.FTZ R81, R17, R76 ;  /* 0x0000004c11517220 */ /* 0x000fe20000410000 */
[----:B------:R-:W-:Y:S01]  /*07d0*/  MOV R72, R84 ;  /* 0x0000005400487202 */ /* 0x000fe20000000f00 */
[----:B------:R-:W-:Y:S01]  /*07e0*/  FMUL.FTZ R82, R42, UR8 ;  /* 0x000000082a527c20 */ /* 0x000fe20008410000 */
[----:B------:R-:W-:Y:S01]  /*07f0*/  FMUL.FTZ R88, R88, UR8 ;  /* 0x0000000858587c20 */ /* 0x000fe20008410000 */
[----:B------:R-:W-:Y:S02]  /*0800*/  HADD2.F32 R42, -RZ, R78.H0_H0 ;  /* 0x2000004eff2a7230 */ /* 0x000fe40000004100 */
[----:B------:R-:W-:Y:S01]  /*0810*/  FMUL.FTZ R78, R18, R77 ;  /* 0x0000004d124e7220 */ /* 0x000fe20000410000 */
[----:B------:R-:W-:Y:S01]  /*0820*/  FADD.FTZ R41, R81, R40 ;  /* 0x0000002851297221 */ /* 0x000fe20000010000 */
[----:B------:R-:W-:Y:S01]  /*0830*/  MOV R79, R80 ;  /* 0x00000050004f7202 */ /* 0x000fe20000000f00 */
[----:B------:R-:W-:Y:S01]  /*0840*/  FADD.FTZ R80, -R70, R45 ;  /* 0x0000002d46507221 */ /* 0x000fe20000010100 */
        /* <DEDUP_REMOVED lines=14> */
[----:B------:R-:W-:Y:S01]  /*0930*/  FADD.FTZ R43, -R70, R43 ;  /* 0x0000002b462b7221 */ /* 0x000fe20000010100 */
[----:B------:R-:W-:Y:S01]  /*0940*/  FMUL.FTZ R72, R22, R47 ;  /* 0x0000002f16487220 */ /* 0x000fe20000410000 */
[----:B------:R-:W-:Y:S01]  /*0950*/  FADD.FTZ R41, R73, R40 ;  /* 0x0000002849297221 */ /* 0x000fe20000010000 */
[----:B------:R-:W-:Y:S02]  /*0960*/  HADD2.F32 R79, -RZ, R79.H0_H0 ;  /* 0x2000004fff4f7230 */ /* 0x000fe40000004100 */
[----:B------:R-:W-:Y:S01]  /*0970*/  FMUL.FTZ R86, R43, UR8 ;  /* 0x000000082b567c20 */ /* 0x000fe20008410000 */
[----:B------:R-:W-:Y:S01]  /*0980*/  FMUL.FTZ R69, R23, R90 ;  /* 0x0000005a17457220 */ /* 0x000fe20000410000 */
[----:B------:R-:W-:Y:S01]  /*0990*/  FADD.FTZ R40, R72, R41 ;  /* 0x0000002948287221 */ /* 0x000fe20000010000 */
[----:B------:R-:W-:Y:S01]  /*09a0*/  FFMA.FTZ R43, R66, R83, RZ ;  /* 0x00000053422b7223 */ /* 0x000fe200000100ff */
[----:B------:R-:W-:Y:S01]  /*09b0*/  FADD.FTZ R67, -R70, R48 ;  /* 0x0000003046437221 */ /* 0x000fe20000010100 */
[----:B------:R-:W-:-:S02]  /*09c0*/  HADD2.F32 R92, -RZ, R92.H0_H0 ;  /* 0x2000005cff5c7230 */ /* 0x000fc40000004100 */
[----:B------:R-:W-:Y:S01]  /*09d0*/  FADD.FTZ R41, R69, R40 ;  /* 0x0000002845297221 */ /* 0x000fe20000010000 */
[----:B------:R-:W-:Y:S01]  /*09e0*/  FMUL.FTZ R48, R24, R79 ;  /* 0x0000004f18307220 */ /* 0x000fe20000410000 */
[----:B------:R-:W-:Y:S01]  /*09f0*/  FFMA.FTZ R43, R88, R81, R43 ;  /* 0x00000051582b7223 */ /* 0x000fe2000001002b */
[----:B------:R-:W-:Y:S01]  /*0a00*/  FADD.FTZ R68, -R70, R49 ;  /* 0x0000003146447221 */ /* 0x000fe20000010100 */
[----:B------:R-:W-:Y:S02]  /*0a10*/  HADD2.F32 R85, -RZ, R85.H0_H0 ;  /* 0x20000055ff557230 */ /* 0x000fe40000004100 */
[----:B------:R-:W-:Y:S01]  /*0a20*/  FADD.FTZ R40, R48, R41 ;  /* 0x0000002930287221 */ /* 0x000fe20000010000 */
[----:B------:R-:W-:Y:S01]  /*0a30*/  FMUL.FTZ R49, R25, R92 ;  /* 0x0000005c19317220 */ /* 0x000fe20000410000 */
[----:B------:R-:W-:Y:S01]  /*0a40*/  FFMA.FTZ R43, R82, R78, R43 ;  /* 0x0000004e522b7223 */ /* 0x000fe2000001002b */
[----:B------:R-:W-:Y:S01]  /*0a50*/  FADD.FTZ R71, -R70, R50 ;  /* 0x0000003246477221 */ /* 0x000fe20000010100 */
[----:B------:R-:W-:-:S02]  /*0a60*/  HADD2.F32 R87, -RZ, R87.H0_H0 ;  /* 0x20000057ff577230 */ /* 0x000fc40000004100 */
        /* <DEDUP_REMOVED lines=47> */
[----:B------:R-:W-:Y:S01]  /*0d60*/  @UP0 UMOV UR7, UR4 ;  /* 0x0000000400070c82 */ /* 0x000fe20008000000 */
[----:B------:R-:W-:Y:S01]  /*0d70*/  BSSY.RECONVERGENT B0, `(.L_x_4840) ;  /* 0x000000c000007945 */ /* 0x000fe20003800200 */
[----:B0-----:R-:W-:-:S03]  /*0d80*/  FADD.FTZ R41, R43, R41 ;  /* 0x000000292b297221 */ /* 0x001fc60000010000 */
        /* <DEDUP_REMOVED lines=10> */
.L_x_4841:
[----:B------:R-:W-:Y:S05]  /*0e30*/  BSYNC.RECONVERGENT B0 ;  /* 0x0000000000007941 */ /* 0x000fea0003800200 */
.L_x_4840:
        /* <DEDUP_REMOVED lines=84> */
[----:B------:R0:W-:Y:S01]  /*1380*/  F2F.F16.F32 R42, R41 ;  /* 0x00000029002a7304 */ /* 0x0001e20000200800 */
[----:B------:R-:W-:Y:S01]  /*1390*/  FMUL.FTZ R43, R43, UR7 ;  /* 0x000000072b2b7c20 */ /* 0x000fe20008410000 */
[----:B------:R-:W-:Y:S01]  /*13a0*/  FMUL.FTZ R84, R84, UR8 ;  /* 0x0000000854547c20 */ /* 0x000fe20008410000 */
[----:B------:R-:W-:Y:S01]  /*13b0*/  FMUL.FTZ R68, R68, UR7 ;  /* 0x0000000744447c20 */ /* 0x000fe20008410000 */
[----:B------:R-:W-:Y:S01]  /*13c0*/  FMUL.FTZ R66, R66, UR8 ;  /* 0x0000000842427c20 */ /* 0x000fe20008410000 */
[----:B------:R-:W-:Y:S01]  /*13d0*/  FMUL.FTZ R71, R71, UR7 ;  /* 0x0000000747477c20 */ /* 0x000fe20008410000 */
[----:B------:R-:W-:Y:S01]  /*13e0*/  FMUL.FTZ R70, R70, UR7 ;  /* 0x0000000746467c20 */ /* 0x000fe20008410000 */
[----:B------:R-:W-:Y:S01]  /*13f0*/  FMUL.FTZ R67, R67, UR8 ;  /* 0x0000000843437c20 */ /* 0x000fe20008410000 */
[----:B------:R-:W-:Y:S01]  /*1400*/  F2F.F16.F32 R47, R47 ;  /* 0x0000002f002f7304 */ /* 0x000fe20000200800 */
[----:B0-----:R-:W0:Y:S01]  /*1410*/  LDC.64 R40, c[0x0][0x468] ;  /* 0x00011a00ff287b82 */ /* 0x001e220000000a00 */
[----:B------:R-:W-:Y:S01]  /*1420*/  FMUL.FTZ R73, R84, UR7 ;  /* 0x0000000754497c20 */ /* 0x000fe20008410000 */
[----:B------:R-:W-:Y:S01]  /*1430*/  FMUL.FTZ R66, R66, UR7 ;  /* 0x0000000742427c20 */ /* 0x000fe20008410000 */
[----:B------:R-:W-:-:S04]  /*1440*/  FMUL.FTZ R67, R67, UR7 ;  /* 0x0000000743437c20 */ /* 0x000fc80008410000 */
[----:B------:R-:W1:Y:S08]  /*1450*/  F2F.F16.F32 R74, R74 ;  /* 0x0000004a004a7304 */ /* 0x000e700000200800 */
[----:B------:R-:W2:Y:S01]  /*1460*/  F2F.F16.F32 R46, R46 ;  /* 0x0000002e002e7304 */ /* 0x000ea20000200800 */
[----:B-1----:R-:W-:-:S07]  /*1470*/  PRMT R49, R47, 0x5410, R74 ;  /* 0x000054102f317816 */ /* 0x002fce000000004a */
[----:B------:R-:W1:Y:S01]  /*1480*/  F2F.F16.F32 R44, R44 ;  /* 0x0000002c002c7304 */ /* 0x000e620000200800 */
[----:B--2---:R-:W-:-:S07]  /*1490*/  IMAD.WIDE.U32 R46, R46, 0x10000, RZ ;  /* 0x000100002e2e7825 */ /* 0x004fce00078e00ff */
[----:B------:R-:W2:Y:S01]  /*14a0*/  F2F.F16.F32 R43, R43 ;  /* 0x0000002b002b7304 */ /* 0x000ea20000200800 */
[----:B------:R-:W-:Y:S01]  /*14b0*/  LOP3.LUT R47, R49, R47, RZ, 0xfc, !PT ;  /* 0x0000002f312f7212 */ /* 0x000fe200078efcff */
[----:B0-----:R-:W-:-:S06]  /*14c0*/  IMAD.WIDE.U32 R48, R62, 0x8, R40 ;  /* 0x000000083e307825 */ /* 0x001fcc00078e0028 */
[----:B------:R-:W0:Y:S01]  /*14d0*/  F2F.F16.F32 R68, R68 ;  /* 0x0000004400447304 */ /* 0x000e220000200800 */
[----:B-1----:R-:W-:Y:S01]  /*14e0*/  IMAD.WIDE.U32 R44, R44, 0x10000, RZ ;  /* 0x000100002c2c7825 */ /* 0x002fe200078e00ff */
[----:B--2---:R-:W-:-:S06]  /*14f0*/  PRMT R51, R42, 0x5410, R43 ;  /* 0x000054102a337816 */ /* 0x004fcc000000002b */
[----:B------:R-:W-:Y:S01]  /*1500*/  F2F.F16.F32 R71, R71 ;  /* 0x0000004700477304 */ /* 0x000fe20000200800 */
[----:B------:R-:W-:Y:S01]  /*1510*/  LOP3.LUT R45, R51, R45, RZ, 0xfc, !PT ;  /* 0x0000002d332d7212 */ /* 0x000fe200078efcff */
[----:B------:R-:W-:-:S06]  /*1520*/  IMAD.WIDE.U32 R50, R60, 0x8, R40 ;  /* 0x000000083c327825 */ /* 0x000fcc00078e0028 */
[----:B------:R-:W1:Y:S01]  /*1530*/  F2F.F16.F32 R70, R70 ;  /* 0x0000004600467304 */ /* 0x000e620000200800 */
[----:B0-----:R-:W-:-:S04]  /*1540*/  IMAD.WIDE.U32 R42, R68, 0x10000, RZ ;  /* 0x00010000442a7825 */ /* 0x001fc800078e00ff */
[----:B------:R-:W-:-:S03]  /*1550*/  IMAD.WIDE.U32 R40, R61, 0x8, R40 ;  /* 0x000000083d287825 */ /* 0x000fc600078e0028 */
[----:B------:R-:W0:Y:S01]  /*1560*/  F2F.F16.F32 R81, R66 ;  /* 0x0000004200517304 */ /* 0x000e220000200800 */
[----:B-1----:R-:W-:-:S07]  /*1570*/  PRMT R71, R71, 0x5410, R70 ;  /* 0x0000541047477816 */ /* 0x002fce0000000046 */
[----:B------:R-:W1:Y:S01]  /*1580*/  F2F.F16.F32 R73, R73 ;  /* 0x0000004900497304 */ /* 0x000e620000200800 */
[----:B------:R-:W-:Y:S02]  /*1590*/  LOP3.LUT R43, R71, R43, RZ, 0xfc, !PT ;  /* 0x0000002b472b7212 */ /* 0x000fe400078efcff */
[----:B0-----:R-:W-:-:S05]  /*15a0*/  LOP3.LUT R44, R44, R81, RZ, 0xfc, !PT ;  /* 0x000000512c2c7212 */ /* 0x001fca00078efcff */
[----:B------:R-:W0:Y:S01]  /*15b0*/  F2F.F16.F32 R67, R67 ;  /* 0x0000004300437304 */ /* 0x000e220000200800 */
[----:B------:R3:W-:Y:S01]  /*15c0*/  STG.E.64 desc[UR18][R48.64], R44 ;  /* 0x0000002c30007986 */ /* 0x0007e2000c101b12 */
[----:B-1----:R-:W-:-:S05]  /*15d0*/  LOP3.LUT R46, R46, R73, RZ, 0xfc, !PT ;  /* 0x000000492e2e7212 */ /* 0x002fca00078efcff */
[----:B------:R3:W-:Y:S01]  /*15e0*/  STG.E.64 desc[UR18][R50.64], R46 ;  /* 0x0000002e32007986 */ /* 0x0007e2000c101b12 */
[----:B0-----:R-:W-:-:S05]  /*15f0*/  LOP3.LUT R42, R42, R67, RZ, 0xfc, !PT ;  /* 0x000000432a2a7212 */ /* 0x001fca00078efcff */
[----:B------:R3:W-:Y:S01]  /*1600*/  STG.E.64 desc[UR18][R40.64], R42 ;  /* 0x0000002a28007986 */ /* 0x0007e2000c101b12 */
[----:B------:R-:W-:Y:S05]  /*1610*/  BRA `(.L_x_4844) ;  /* 0x0000001000007947 */ /* 0x000fea0003800000 */
.L_x_4843:
        /* <DEDUP_REMOVED lines=48> */
[----:B------:R-:W1:Y:S01]  /*1920*/  F2F.F16.F32 R78, R78 ;  /* 0x0000004e004e7304 */ /* 0x000e620000200800 */
[----:B------:R-:W-:Y:S01]  /*1930*/  FMUL.FTZ R79, R48, UR7 ;  /* 0x00000007304f7c20 */ /* 0x000fe20008410000 */
[----:B------:R-:W-:-:S04]  /*1940*/  FMUL.FTZ R83, R44, UR7 ;  /* 0x000000072c537c20 */ /* 0x000fc80008410000 */
[----:B------:R-:W2:Y:S02]  /*1950*/  LDC.64 R74, c[0x0][0x468] ;  /* 0x00011a00ff4a7b82 */ /* 0x000ea40000000a00 */
[----:B------:R-:W3:Y:S01]  /*1960*/  F2F.F16.F32 R69, R69 ;  /* 0x0000004500457304 */ /* 0x000ee20000200800 */
[----:B-1----:R-:W-:-:S07]  /*1970*/  IMAD.WIDE.U32 R72, R78, 0x10000, RZ ;  /* 0x000100004e487825 */ /* 0x002fce00078e00ff */
[----:B------:R-:W-:Y:S01]  /*1980*/  F2F.F16.F32 R68, R71 ;  /* 0x0000004700447304 */ /* 0x000fe20000200800 */
[----:B---3--:R-:W-:-:S07]  /*1990*/  PRMT R87, R69, 0x5410, R70 ;  /* 0x0000541045577816 */ /* 0x008fce0000000046 */
[----:B------:R-:W1:Y:S08]  /*19a0*/  F2F.F16.F32 R89, R82 ;  /* 0x0000005200597304 */ /* 0x000e700000200800 */
[----:B------:R-:W3:Y:S01]  /*19b0*/  F2F.F16.F32 R80, R80 ;  /* 0x0000005000507304 */ /* 0x000ee20000200800 */
[----:B-1----:R-:W-:-:S07]  /*19c0*/  PRMT R89, R68, 0x5410, R89 ;  /* 0x0000541044597816 */ /* 0x002fce0000000059 */
[----:B------:R-:W-:Y:S01]  /*19d0*/  F2F.F16.F32 R76, R76 ;  /* 0x0000004c004c7304 */ /* 0x000fe20000200800 */
[----:B---3--:R-:W-:-:S07]  /*19e0*/  IMAD.WIDE.U32 R68, R80, 0x10000, RZ ;  /* 0x0001000050447825 */ /* 0x008fce00078e00ff */
[----:B------:R-:W1:Y:S01]  /*19f0*/  F2F.F16.F32 R85, R85 ;  /* 0x0000005500557304 */ /* 0x000e620000200800 */
[----:B------:R-:W-:-:S07]  /*1a00*/  LOP3.LUT R69, R89, R69, RZ, 0xfc, !PT ;  /* 0x0000004559457212 */ /* 0x000fce00078efcff */
[----:B------:R-:W3:Y:S01]  /*1a10*/  F2F.F16.F32 R77, R77 ;  /* 0x0000004d004d7304 */ /* 0x000ee20000200800 */
[----:B-1----:R-:W-:-:S07]  /*1a20*/  PRMT R85, R76, 0x5410, R85 ;  /* 0x000054104c557816 */ /* 0x002fce0000000055 */
[----:B------:R-:W1:Y:S01]  /*1a30*/  F2F.F16.F32 R81, R81 ;  /* 0x0000005100517304 */ /* 0x000e620000200800 */
[----:B------:R-:W-:Y:S01]  /*1a40*/  LOP3.LUT R73, R85, R73, RZ, 0xfc, !PT ;  /* 0x0000004955497212 */ /* 0x000fe200078efcff */
[----:B---3--:R-:W-:-:S06]  /*1a50*/  IMAD.WIDE.U32 R70, R77, 0x10000, RZ ;  /* 0x000100004d467825 */ /* 0x008fcc00078e00ff */
[----:B------:R-:W3:Y:S01]  /*1a60*/  F2F.F16.F32 R79, R79 ;  /* 0x0000004f004f7304 */ /* 0x000ee20000200800 */
[----:B0-----:R-:W-:Y:S01]  /*1a70*/  IMAD.WIDE.U32 R76, R62, 0x10, R66 ;  /* 0x000000103e4c7825 */ /* 0x001fe200078e0042 */
[----:B------:R-:W-:Y:S02]  /*1a80*/  LOP3.LUT R71, R87, R71, RZ, 0xfc, !PT ;  /* 0x0000004757477212 */ /* 0x000fe400078efcff */
[----:B-1----:R-:W-:-:S04]  /*1a90*/  LOP3.LUT R72, R72, R81, RZ, 0xfc, !PT ;  /* 0x0000005148487212 */ /* 0x002fc800078efcff */
[----:B------:R-:W0:Y:S01]  /*1aa0*/  F2F.F16.F32 R83, R83 ;  /* 0x0000005300537304 */ /* 0x000e220000200800 */
        /* <DEDUP_REMOVED lines=14> */
.L_x_4842:
        /* <DEDUP_REMOVED lines=19> */
[----:B------:R0:W-:Y:S01]  /*1cc0*/  F2F.F16.F32 R81, R40 ;  /* 0x0000002800517304 */ /* 0x0001e20000200800 */
        /* <DEDUP_REMOVED lines=9> */
[----:B------:R0:W1:Y:S01]  /*1d60*/  F2F.F16.F32 R44, R41 ;  /* 0x00000029002c7304 */ /* 0x0000620000200800 */
[----:B------:R-:W-:Y:S01]  /*1d70*/  FADD.FTZ R66, R69, -R74 ;  /* 0x8000004a45427221 */ /* 0x000fe20000010000 */
[----:B------:R-:W-:Y:S01]  /*1d80*/  FADD.FTZ R70, R51, -R70 ;  /* 0x8000004633467221 */ /* 0x000fe20000010000 */
[----:B------:R-:W-:Y:S01]  /*1d90*/  FMUL.FTZ R40, R40, UR7 ;  /* 0x0000000728287c20 */ /* 0x000fe20008410000 */
[----:B------:R-:W-:Y:S01]  /*1da0*/  FFMA.FTZ R42, R43, UR8, R30 ;  /* 0x000000082b2a7c23 */ /* 0x000fe2000801001e */
[----:B------:R-:W-:Y:S01]  /*1db0*/  FMUL.FTZ R45, R45, UR7 ;  /* 0x000000072d2d7c20 */ /* 0x000fe20008410000 */
[----:B------:R-:W-:Y:S01]  /*1dc0*/  FFMA.FTZ R43, R76, UR8, R31 ;  /* 0x000000084c2b7c23 */ /* 0x000fe2000801001f */
[----:B------:R-:W-:Y:S01]  /*1dd0*/  FFMA.FTZ R67, R67, UR4, R79 ;  /* 0x0000000443437c23 */ /* 0x000fe2000801004f */
[----:B------:R2:W-:Y:S01]  /*1de0*/  F2F.F16.F32 R73, R40 ;  /* 0x0000002800497304 */ /* 0x0005e20000200800 */
[----:B0-----:R-:W-:Y:S01]  /*1df0*/  FFMA.FTZ R41, R80, UR8, R33 ;  /* 0x0000000850297c23 */ /* 0x001fe20008010021 */
[----:B------:R-:W-:Y:S01]  /*1e00*/  FFMA.FTZ R66, R66, UR8, R35 ;  /* 0x0000000842427c23 */ /* 0x000fe20008010023 */
[----:B------:R-:W-:Y:S01]  /*1e10*/  FMUL.FTZ R42, R42, UR7 ;  /* 0x000000072a2a7c20 */ /* 0x000fe20008410000 */
[----:B------:R-:W-:Y:S01]  /*1e20*/  FMUL.FTZ R43, R43, UR7 ;  /* 0x000000072b2b7c20 */ /* 0x000fe20008410000 */
[----:B------:R-:W-:Y:S01]  /*1e30*/  FMUL.FTZ R41, R41, UR7 ;  /* 0x0000000729297c20 */ /* 0x000fe20008410000 */
[----:B------:R-:W-:-:S02]  /*1e40*/  FMUL.FTZ R66, R66, UR7 ;  /* 0x0000000742427c20 */ /* 0x000fc40008410000 */
[----:B------:R0:W-:Y:S01]  /*1e50*/  F2F.F16.F32 R47, R45 ;  /* 0x0000002d002f7304 */ /* 0x0001e20000200800 */
[----:B--2---:R-:W-:-:S04]  /*1e60*/  FADD.FTZ R40, R49, -R68 ;  /* 0x8000004431287221 */ /* 0x004fc80000010000 */
[----:B------:R-:W-:-:S03]  /*1e70*/  FFMA.FTZ R40, R40, UR8, R37 ;  /* 0x0000000828287c23 */ /* 0x000fc60008010025 */
[----:B------:R2:W-:Y:S01]  /*1e80*/  F2F.F16.F32 R46, R41 ;  /* 0x00000029002e7304 */ /* 0x0005e20000200800 */
[----:B------:R-:W-:Y:S01]  /*1e90*/  FMUL.FTZ R49, R40, UR7 ;  /* 0x0000000728317c20 */ /* 0x000fe20008410000 */
[----:B------:R-:W-:Y:S01]  /*1ea0*/  FFMA.FTZ R40, R71, UR8, R38 ;  /* 0x0000000847287c23 */ /* 0x000fe20008010026 */
[----:B0-----:R-:W-:-:S03]  /*1eb0*/  FADD.FTZ R45, R48, -R67 ;  /* 0x80000043302d7221 */ /* 0x001fc60000010000 */
[----:B------:R-:W-:Y:S01]  /*1ec0*/  FMUL.FTZ R50, R40, UR7 ;  /* 0x0000000728327c20 */ /* 0x000fe20008410000 */
[----:B------:R-:W-:Y:S01]  /*1ed0*/  FFMA.FTZ R40, R70, UR8, R39 ;  /* 0x0000000846287c23 */ /* 0x000fe20008010027 */
[----:B------:R-:W-:Y:S01]  /*1ee0*/  FFMA.FTZ R45, R45, UR8, R36 ;  /* 0x000000082d2d7c23 */ /* 0x000fe20008010024 */
[----:B------:R-:W-:Y:S02]  /*1ef0*/  F2F.F16.F32 R42, R42 ;  /* 0x0000002a002a7304 */ /* 0x000fe40000200800 */
[----:B------:R-:W-:Y:S01]  /*1f00*/  FMUL.FTZ R67, R40, UR7 ;  /* 0x0000000728437c20 */ /* 0x000fe20008410000 */
[----:B------:R-:W-:Y:S01]  /*1f10*/  FMUL.FTZ R48, R45, UR7 ;  /* 0x000000072d307c20 */ /* 0x000fe20008410000 */
[----:B--2---:R-:W0:Y:S01]  /*1f20*/  LDC.64 R40, c[0x0][0x468] ;  /* 0x00011a00ff287b82 */ /* 0x004e220000000a00 */
[----:B-1----:R-:W-:-:S03]  /*1f30*/  IMAD.WIDE.U32 R44, R44, 0x10000, RZ ;  /* 0x000100002c2c7825 */ /* 0x002fc600078e00ff */
[----:B------:R-:W1:Y:S01]  /*1f40*/  F2F.F16.F32 R43, R43 ;  /* 0x0000002b002b7304 */ /* 0x000e620000200800 */
[----:B------:R-:W-:-:S07]  /*1f50*/  LOP3.LUT R44, R44, R81, RZ, 0xfc, !PT ;  /* 0x000000512c2c7212 */ /* 0x000fce00078efcff */
[----:B------:R-:W2:Y:S01]  /*1f60*/  F2F.F16.F32 R66, R66 ;  /* 0x0000004200427304 */ /* 0x000ea20000200800 */
[----:B-1----:R-:W-:-:S07]  /*1f70*/  PRMT R75, R42, 0x5410, R43 ;  /* 0x000054102a4b7816 */ /* 0x002fce000000002b */
[----:B------:R-:W1:Y:S01]  /*1f80*/  F2F.F16.F32 R49, R49 ;  /* 0x0000003100317304 */ /* 0x000e620000200800 */
[----:B------:R-:W-:Y:S02]  /*1f90*/  LOP3.LUT R45, R75, R45, RZ, 0xfc, !PT ;  /* 0x0000002d4b2d7212 */ /* 0x000fe400078efcff */
[----:B--2---:R-:W-:-:S05]  /*1fa0*/  PRMT R71, R47, 0x5410, R66 ;  /* 0x000054102f477816 */ /* 0x004fca0000000042 */
[----:B------:R-:W-:Y:S01]  /*1fb0*/  F2F.F16.F32 R50, R50 ;  /* 0x0000003200327304 */ /* 0x000fe20000200800 */
[----:B------:R-:W-:-:S05]  /*1fc0*/  IMAD.WIDE.U32 R46, R46, 0x10000, RZ ;  /* 0x000100002e2e7825 */ /* 0x000fca00078e00ff */
[----:B------:R-:W-:Y:S01]  /*1fd0*/  LOP3.LUT R47, R71, R47, RZ, 0xfc, !PT ;  /* 0x0000002f472f7212 */ /* 0x000fe200078efcff */
[----:B-1----:R-:W-:Y:S01]  /*1fe0*/  IMAD.WIDE.U32 R42, R49, 0x10000, RZ ;  /* 0x00010000312a7825 */ /* 0x002fe200078e00ff */
[----:B------:R-:W1:Y:S01]  /*1ff0*/  F2F.F16.F32 R67, R67 ;  /* 0x0000004300437304 */ /* 0x000e620000200800 */
[----:B------:R-:W-:-:S07]  /*2000*/  LOP3.LUT R46, R46, R73, RZ, 0xfc, !PT ;  /* 0x000000492e2e7212 */ /* 0x000fce00078efcff */
[----:B------:R0:W2:Y:S01]  /*2010*/  F2F.F16.F32 R51, R48 ;  /* 0x0000003000337304 */ /* 0x0000a20000200800 */
        /* <DEDUP_REMOVED lines=10> */
.L_x_4845:
        /* <DEDUP_REMOVED lines=37> */
[----:B------:R0:W-:Y:S01]  /*2310*/  F2F.F16.F32 R70, R66 ;  /* 0x0000004200467304 */ /* 0x0001e20000200800 */
        /* <DEDUP_REMOVED lines=48> */
.L_x_4844:
        /* <DEDUP_REMOVED lines=27> */
.L_x_4839:
        /* <DEDUP_REMOVED lines=15> */
.L_x_4847:
        /* <DEDUP_REMOVED lines=12> */
.L_x_6793:


//--------------------- .text._ZN10layer_norm13ln_bwd_kernelINS_13Kernel_traitsIf6__halffS2_fjLj1536ELj1ELj1ELj4ELj8ENS_18Kernel_traits_baseILj1536EfS2_fS2_fjLj128EEEEELb0ELb0ELb1ELb0EEEvNS_9BwdParamsE --------------------------
	.section	.text._ZN10layer_norm13ln_bwd_kernelINS_13Kernel_traitsIf6__halffS2_fjLj1536ELj1ELj1ELj4ELj8ENS_18Kernel_traits_baseILj1536EfS2_fS2_fjLj128EEEEELb0ELb0ELb1ELb0EEEvNS_9BwdParamsE,"ax",@progbits
	.align	128
        .global         _ZN10layer_norm13ln_bwd_kernelINS_13Kernel_traitsIf6__halffS2_fjLj1536ELj1ELj1ELj4ELj8ENS_18Kernel_traits_baseILj1536EfS2_fS2_fjLj128EEEEELb0ELb0ELb1ELb0EEEvNS_9BwdParamsE
        .type           _ZN10layer_norm13ln_bwd_kernelINS_13Kernel_traitsIf6__halffS2_fjLj1536ELj1ELj1ELj4ELj8ENS_18Kernel_traits_baseILj1536EfS2_fS2_fjLj128EEEEELb0ELb0ELb1ELb0EEEvNS_9BwdParamsE,@function
        .size           _ZN10layer_norm13ln_bwd_kernelINS_13Kernel_traitsIf6__halffS2_fjLj1536ELj1ELj1ELj4ELj8ENS_18Kernel_traits_baseILj1536EfS2_fS2_fjLj128EEEEELb0ELb0ELb1ELb0EEEvNS_9BwdParamsE,(.L_x_6794 - _ZN10layer_norm13ln_bwd_kernelINS_13Kernel_traitsIf6__halffS2_fjLj1536ELj1ELj1ELj4ELj8ENS_18Kernel_traits_baseILj1536EfS2_fS2_fjLj128EEEEELb0ELb0ELb1ELb0EEEvNS_9BwdParamsE)
        .other          _ZN10layer_norm13ln_bwd_kernelINS_13Kernel_traitsIf6__halffS2_fjLj1536ELj1ELj1ELj4ELj8ENS_18Kernel_traits_baseILj1536EfS2_fS2_fjLj128EEEEELb0ELb0ELb1ELb0EEEvNS_9BwdParamsE,@"STO_CUDA_ENTRY STV_DEFAULT"
_ZN10layer_norm13ln_bwd_kernelINS_13Kernel_traitsIf6__halffS2_fjLj1536ELj1ELj1ELj4ELj8ENS_18Kernel_traits_baseILj1536EfS2_fS2_fjLj128EEEEELb0ELb0ELb1ELb0EEEvNS_9BwdParamsE:
.text._ZN10layer_norm13ln_bwd_kernelINS_13Kernel_traitsIf6__halffS2_fjLj1536ELj1ELj1ELj4ELj8ENS_18Kernel_traits_baseILj1536EfS2_fS2_fjLj128EEEEELb0ELb0ELb1ELb0EEEvNS_9BwdParamsE:
        /* <DEDUP_REMOVED lines=64> */
.L_x_4887:
        /* <DEDUP_REMOVED lines=61> */
[----:B------:R-:W-:-:S03]  /*07d0*/  SHF.R.U64 R92, R80, 0x10, R81 ;  /* 0x00000010505c7819 */ /* 0x000fc60000001251 */
[----:B------:R-:W-:Y:S02]  /*07e0*/  HADD2.F32 R85, -RZ, R84.H0_H0 ;  /* 0x20000054ff557230 */ /* 0x000fe40000004100 */
[----:B--2---:R-:W-:Y:S01]  /*07f0*/  FADD.FTZ R87, -R88, R64 ;  /* 0x0000004058577221 */ /* 0x004fe20000010100 */
[----:B------:R-:W-:-:S03]  /*0800*/  MOV R79, R81 ;  /* 0x00000051004f7202 */ /* 0x000fc60000000f00 */
[----:B------:R-:W-:Y:S01]  /*0810*/  FMUL.FTZ R87, R87, UR32 ;  /* 0x0000002057577c20 */ /* 0x000fe20008410000 */
[----:B------:R-:W-:Y:S01]  /*0820*/  SHF.R.U32.HI R91, RZ, 0x10, R81 ;  /* 0x00000010ff5b7819 */ /* 0x000fe20000011651 */
[C---:B------:R-:W-:Y:S01]  /*0830*/  FADD.FTZ R80, -R88.reuse, R65 ;  /* 0x0000004158507221 */ /* 0x040fe20000010100 */
[C---:B------:R-:W-:Y:S01]  /*0840*/  FADD.FTZ R81, -R88.reuse, R66 ;  /* 0x0000004258517221 */ /* 0x040fe20000010100 */
[----:B------:R-:W-:Y:S01]  /*0850*/  FADD.FTZ R67, -R88, R67 ;  /* 0x0000004358437221 */ /* 0x000fe20000010100 */
[----:B------:R-:W-:Y:S02]  /*0860*/  HADD2.F32 R66, -RZ, R92.H0_H0 ;  /* 0x2000005cff427230 */ /* 0x000fe40000004100 */
[----:B------:R-:W-:Y:S01]  /*0870*/  FADD.FTZ R36, R36, R85 ;  /* 0x0000005524247221 */ /* 0x000fe20000010000 */
[-C--:B------:R-:W-:Y:S01]  /*0880*/  FFMA.FTZ R28, R87, R85.reuse, R28 ;  /* 0x00000055571c7223 */ /* 0x080fe2000001001c */
[----:B-----5:R-:W-:Y:S01]  /*0890*/  FMUL.FTZ R85, R20, R85 ;  /* 0x0000005514557220 */ /* 0x020fe20000410000 */
[----:B------:R-:W-:Y:S01]  /*08a0*/  FMUL.FTZ R84, R80, UR32 ;  /* 0x0000002050547c20 */ /* 0x000fe20008410000 */
[----:B------:R-:W-:-:S02]  /*08b0*/  HADD2.F32 R79, -RZ, R79.H0_H0 ;  /* 0x2000004fff4f7230 */ /* 0x000fc40000004100 */
[----:B------:R-:W-:Y:S01]  /*08c0*/  FMUL.FTZ R80, R67, UR32 ;  /* 0x0000002043507c20 */ /* 0x000fe20008410000 */
[-C--:B0-----:R-:W-:Y:S01]  /*08d0*/  FMUL.FTZ R82, R21, R66.reuse ;  /* 0x0000004215527220 */ /* 0x081fe20000410000 */
[----:B------:R-:W-:Y:S01]  /*08e0*/  FADD.FTZ R65, RZ, R85 ;  /* 0x00000055ff417221 */ /* 0x000fe20000010000 */
[----:B------:R-:W-:Y:S01]  /*08f0*/  FFMA.FTZ R67, R87, R85, RZ ;  /* 0x0000005557437223 */ /* 0x000fe200000100ff */
[----:B------:R-:W-:Y:S02]  /*0900*/  HADD2.F32 R64, -RZ, R91.H0_H0 ;  /* 0x2000005bff407230 */ /* 0x000fe40000004100 */
        /* <DEDUP_REMOVED lines=15> */
.L_x_4852:
[----:B-1----:R-:W-:Y:S05]  /*0a00*/  BSYNC.RECONVERGENT B1 ;  /* 0x0000000000017941 */ /* 0x002fea0003800200 */
.L_x_4851:
        /* <DEDUP_REMOVED lines=19> */
[----:B------:R-:W-:-:S02]  /*0b40*/  HADD2.F32 R65, -RZ, R78.H0_H0 ;  /* 0x2000004eff417230 */ /* 0x000fc40000004100 */
[C---:B---3--:R-:W-:Y:S01]  /*0b50*/  FADD.FTZ R7, -R88.reuse, R9 ;  /* 0x0000000958077221 */ /* 0x048fe20000010100 */
[C---:B------:R-:W-:Y:S01]  /*0b60*/  FADD.FTZ R8, -R88.reuse, R8 ;  /* 0x0000000858087221 */ /* 0x040fe20000010100 */
[----:B------:R-:W-:Y:S01]  /*0b70*/  FADD.FTZ R67, -R88, R10 ;  /* 0x0000000a58437221 */ /* 0x000fe20000010100 */
[----:B------:R-:W-:Y:S02]  /*0b80*/  HADD2.F32 R66, -RZ, R66.H0_H0 ;  /* 0x20000042ff427230 */ /* 0x000fe40000004100 */
[----:B------:R-:W-:Y:S01]  /*0b90*/  FMUL.FTZ R10, R7, UR32 ;  /* 0x00000020070a7c20 */ /* 0x000fe20008410000 */
[----:B------:R-:W-:Y:S01]  /*0ba0*/  FMUL.FTZ R9, R8, UR32 ;  /* 0x0000002008097c20 */ /* 0x000fe20008410000 */
[-C--:B-----5:R-:W-:Y:S01]  /*0bb0*/  FMUL.FTZ R78, R16, R65.reuse ;  /* 0x00000041104e7220 */ /* 0x0a0fe20000410000 */
[----:B------:R-:W-:Y:S01]  /*0bc0*/  FADD.FTZ R76, -R88, R11 ;  /* 0x0000000b584c7221 */ /* 0x000fe20000010100 */
[----:B------:R-:W-:Y:S02]  /*0bd0*/  HADD2.F32 R11, -RZ, R77.H0_H0 ;  /* 0x2000004dff0b7230 */ /* 0x000fe40000004100 */
        /* <DEDUP_REMOVED lines=22> */
.L_x_4854:
[----:B------:R-:W-:Y:S05]  /*0d40*/  BSYNC.RECONVERGENT B1 ;  /* 0x0000000000017941 */ /* 0x000fea0003800200 */
.L_x_4853:
        /* <DEDUP_REMOVED lines=20> */
[----:B------:R-:W-:-:S02]  /*0e90*/  HADD2.F32 R67, -RZ, R74.H0_H0 ;  /* 0x2000004aff437230 */ /* 0x000fc40000004100 */
[----:B0-----:R-:W-:Y:S01]  /*0ea0*/  FMUL.FTZ R68, R70, UR32 ;  /* 0x0000002046447c20 */ /* 0x001fe20008410000 */
[----:B------:R-:W-:Y:S02]  /*0eb0*/  HADD2.F32 R66, -RZ, R89.H0_H0 ;  /* 0x20000059ff427230 */ /* 0x000fe40000004100 */
[----:B------:R-:W-:Y:S01]  /*0ec0*/  FMUL.FTZ R69, R73, UR32 ;  /* 0x0000002049457c20 */ /* 0x000fe20008410000 */
[----:B------:R-:W-:Y:S02]  /*0ed0*/  HADD2.F32 R65, -RZ, R72.H0_H0 ;  /* 0x20000048ff417230 */ /* 0x000fe40000004100 */
        /* <DEDUP_REMOVED lines=24> */
.L_x_4850:
        /* <DEDUP_REMOVED lines=23> */
.L_x_4855:
[----:B-1----:R-:W-:Y:S05]  /*11d0*/  BSYNC.RECONVERGENT B0 ;  /* 0x0000000000007941 */ /* 0x002fea0003800200 */
.L_x_4849:
        /* <DEDUP_REMOVED lines=32> */
.L_x_4857:
[----:B------:R-:W-:Y:S05]  /*13e0*/  BSYNC.RECONVERGENT B0 ;  /* 0x0000000000007941 */ /* 0x000fea0003800200 */
.L_x_4856:
        /* <DEDUP_REMOVED lines=49> */
.L_x_4862:
        /* <DEDUP_REMOVED lines=8> */
.L_x_4863:
        /* <DEDUP_REMOVED lines=8> */
.L_x_4864:
        /* <DEDUP_REMOVED lines=9> */
.L_x_4861:
        /* <DEDUP_REMOVED lines=17> */
[----:B------:R-:W-:Y:S02]  /*19a0*/  @P2 F2FP.F16.F32.PACK_AB R61, RZ, R61 ;  /* 0x0000003dff3d223e */ /* 0x000fe400000000ff */
[----:B------:R-:W-:Y:S02]  /*19b0*/  @P2 F2FP.F16.F32.PACK_AB R64, RZ, R64 ;  /* 0x00000040ff40223e */ /* 0x000fe400000000ff */
[----:B------:R-:W-:Y:S01]  /*19c0*/  @P2 PRMT R3, R61, 0x7610, R3 ;  /* 0x000076103d032816 */ /* 0x000fe20000000003 */
[----:B------:R-:W-:Y:S01]  /*19d0*/  FFMA.FTZ R61, R84, UR11, R89 ;  /* 0x0000000b543d7c23 */ /* 0x000fe20008010059 */
[----:B------:R-:W-:-:S03]  /*19e0*/  @P2 PRMT R5, R64, 0x7610, R5 ;  /* 0x0000761040052816 */ /* 0x000fc60000000005 */
[----:B------:R-:W-:-:S04]  /*19f0*/  FADD.FTZ R61, R82, -R61 ;  /* 0x8000003d523d7221 */ /* 0x000fc80000010000 */
[----:B------:R-:W-:-:S05]  /*1a00*/  FMUL.FTZ R61, R61, UR32 ;  /* 0x000000203d3d7c20 */ /* 0x000fca0008410000 */
[----:B------:R-:W-:-:S05]  /*1a10*/  FSEL R61, R61, RZ, P0 ;  /* 0x000000ff3d3d7208 */ /* 0x000fca0000000000 */
[----:B0-----:R-:W-:-:S05]  /*1a20*/  @P2 FMUL.FTZ R63, R61, UR9 ;  /* 0x000000093d3f2c20 */ /* 0x001fca0008410000 */
[----:B------:R-:W-:Y:S02]  /*1a30*/  @P2 F2FP.F16.F32.PACK_AB R66, RZ, R63 ;  /* 0x0000003fff42223e */ /* 0x000fe400000000ff */
[----:B------:R-:W-:Y:S02]  /*1a40*/  FSEL R63, R65, RZ, P0 ;  /* 0x000000ff413f7208 */ /* 0x000fe40000000000 */
[----:B------:R-:W-:Y:S01]  /*1a50*/  @P2 PRMT R4, R66, 0x7610, R4 ;  /* 0x0000761042042816 */ /* 0x000fe20000000004 */
[----:B------:R-:W-:Y:S06]  /*1a60*/  BRA.U !UP3, `(.L_x_4865) ;  /* 0x000000050b207547 */ /* 0x000fec000b800000 */
[----:B------:R-:W-:-:S05]  /*1a70*/  FMUL.FTZ R6, R63, UR29 ;  /* 0x0000001d3f067c20 */ /* 0x000fca0008410000 */
[----:B------:R-:W-:Y:S01]  /*1a80*/  F2FP.F16.F32.PACK_AB R6, RZ, R6 ;  /* 0x00000006ff06723e */ /* 0x000fe200000000ff */
[----:B------:R-:W-:Y:S06]  /*1a90*/  BRA `(.L_x_4865) ;  /* 0x0000000400147947 */ /* 0x000fec0003800000 */
.L_x_4860:
        /* <DEDUP_REMOVED lines=17> */
[----:B------:R-:W-:Y:S02]  /*1bb0*/  @P2 F2FP.F16.F32.PACK_AB R64, RZ, R64 ;  /* 0x00000040ff40223e */ /* 0x000fe400000000ff */
[----:B-1----:R-:W-:Y:S01]  /*1bc0*/  @P2 FMUL.FTZ R65, R65, UR10 ;  /* 0x0000000a41412c20 */ /* 0x002fe20008410000 */
[----:B------:R-:W-:Y:S01]  /*1bd0*/  @P0 FADD.FTZ R67, R81, -R66 ;  /* 0x8000004251430221 */ /* 0x000fe20000010000 */
[----:B------:R-:W-:Y:S02]  /*1be0*/  MOV R66, R50 ;  /* 0x0000003200427202 */ /* 0x000fe40000000f00 */
[----:B------:R-:W-:Y:S01]  /*1bf0*/  @P2 PRMT R3, R64, 0x7610, R3 ;  /* 0x0000761040032816 */ /* 0x000fe20000000003 */
[----:B------:R-:W-:Y:S01]  /*1c00*/  @P0 FFMA.FTZ R66, R67, UR32, R50 ;  /* 0x0000002043420c23 */ /* 0x000fe20008010032 */
[----:B------:R-:W-:-:S03]  /*1c10*/  @P2 F2FP.F16.F32.PACK_AB R65, RZ, R65 ;  /* 0x00000041ff41223e */ /* 0x000fc600000000ff */
[----:B--2---:R-:W-:Y:S01]  /*1c20*/  @P2 FMUL.FTZ R66, R66, UR12 ;  /* 0x0000000c42422c20 */ /* 0x004fe20008410000 */
[----:B------:R-:W-:-:S04]  /*1c30*/  @P2 PRMT R4, R65, 0x7610, R4 ;  /* 0x0000761041042816 */ /* 0x000fc80000000004 */
[----:B------:R-:W-:-:S04]  /*1c40*/  @P2 F2FP.F16.F32.PACK_AB R66, RZ, R66 ;  /* 0x00000042ff42223e */ /* 0x000fc800000000ff */
[----:B------:R-:W-:Y:S01]  /*1c50*/  @P2 PRMT R5, R66, 0x7610, R5 ;  /* 0x0000761042052816 */ /* 0x000fe20000000005 */
[----:B------:R-:W-:Y:S06]  /*1c60*/  BRA.U !UP3, `(.L_x_4865) ;  /* 0x000000010ba07547 */ /* 0x000fec000b800000 */
[----:B------:R-:W-:-:S04]  /*1c70*/  @P0 FFMA.FTZ R6, R80, UR11, R89 ;  /* 0x0000000b50060c23 */ /* 0x000fc80008010059 */
[----:B------:R-:W-:Y:S01]  /*1c80*/  @P0 FADD.FTZ R64, R79, -R6 ;  /* 0x800000064f400221 */ /* 0x000fe20000010000 */
[----:B------:R-:W-:-:S03]  /*1c90*/  MOV R6, R51 ;  /* 0x0000003300067202 */ /* 0x000fc60000000f00 */
[----:B------:R-:W-:-:S04]  /*1ca0*/  @P0 FFMA.FTZ R6, R64, UR32, R51 ;  /* 0x0000002040060c23 */ /* 0x000fc80008010033 */
[----:B------:R-:W-:-:S05]  /*1cb0*/  FMUL.FTZ R6, R6, UR29 ;  /* 0x0000001d06067c20 */ /* 0x000fca0008410000 */
[----:B------:R-:W-:Y:S01]  /*1cc0*/  F2FP.F16.F32.PACK_AB R6, RZ, R6 ;  /* 0x00000006ff06723e */ /* 0x000fe200000000ff */
[----:B------:R-:W-:Y:S06]  /*1cd0*/  BRA `(.L_x_4865) ;  /* 0x0000000000847947 */ /* 0x000fec0003800000 */
.L_x_4866:
        /* <DEDUP_REMOVED lines=19> */
[----:B------:R-:W-:-:S03]  /*1e10*/  @P2 F2FP.F16.F32.PACK_AB R66, RZ, R64 ;  /* 0x00000040ff42223e */ /* 0x000fc600000000ff */
[----:B------:R-:W-:Y:S01]  /*1e20*/  @P0 FADD.FTZ R65, R81, -R62 ;  /* 0x8000003e51410221 */ /* 0x000fe20000010000 */
[----:B------:R-:W-:Y:S02]  /*1e30*/  MOV R62, R50 ;  /* 0x00000032003e7202 */ /* 0x000fe40000000f00 */
[----:B------:R-:W-:Y:S01]  /*1e40*/  @P2 PRMT R3, R66, 0x7610, R3 ;  /* 0x0000761042032816 */ /* 0x000fe20000000003 */
[----:B------:R-:W-:Y:S01]  /*1e50*/  @P0 FFMA.FTZ R62, R65, UR32, R50 ;  /* 0x00000020413e0c23 */ /* 0x000fe20008010032 */
[----:B-1----:R-:W-:-:S03]  /*1e60*/  @P2 FMUL.FTZ R65, R61, UR10 ;  /* 0x0000000a3d412c20 */ /* 0x002fc60008410000 */
[----:B--2---:R-:W-:Y:S02]  /*1e70*/  @P2 FMUL.FTZ R64, R62, UR12 ;  /* 0x0000000c3e402c20 */ /* 0x004fe40008410000 */
[----:B------:R-:W-:Y:S01]  /*1e80*/  @P2 F2FP.F16.F32.PACK_AB R67, RZ, R65 ;  /* 0x00000041ff43223e */ /* 0x000fe200000000ff */
[----:B---3--:R-:W-:Y:S02]  /*1e90*/  @P2 FMUL.FTZ R65, R63, UR13 ;  /* 0x0000000d3f412c20 */ /* 0x008fe40008410000 */
[----:B------:R-:W-:Y:S02]  /*1ea0*/  @P2 F2FP.F16.F32.PACK_AB R64, RZ, R64 ;  /* 0x00000040ff40223e */ /* 0x000fe400000000ff */
[----:B------:R-:W-:Y:S02]  /*1eb0*/  @P2 PRMT R4, R67, 0x7610, R4 ;  /* 0x0000761043042816 */ /* 0x000fe40000000004 */
[----:B------:R-:W-:Y:S02]  /*1ec0*/  @P2 F2FP.F16.F32.PACK_AB R65, RZ, R65 ;  /* 0x00000041ff41223e */ /* 0x000fe400000000ff */
[----:B------:R-:W-:-:S02]  /*1ed0*/  @P2 PRMT R5, R64, 0x7610, R5 ;  /* 0x0000761040052816 */ /* 0x000fc40000000005 */
[----:B------:R-:W-:-:S07]  /*1ee0*/  @P2 PRMT R6, R65, 0x7610, R6 ;  /* 0x0000761041062816 */ /* 0x000fce0000000006 */
.L_x_4865:
        /* <DEDUP_REMOVED lines=14> */
.L_x_4867:
[----:B------:R-:W-:Y:S02]  /*1fd0*/  IADD3 R86, PT, PT, R86, 0x80, RZ ;  /* 0x0000008056567810 */ /* 0x000fe40007ffe0ff */
[----:B------:R-:W-:-:S07]  /*1fe0*/  IADD3 R88, PT, PT, R88, 0x80, RZ ;  /* 0x0000008058587810 */ /* 0x000fce0007ffe0ff */
.L_x_4859:
[----:B------:R-:W-:Y:S05]  /*1ff0*/  BSYNC.RECONVERGENT B0 ;  /* 0x0000000000007941 */ /* 0x000fea0003800200 */
.L_x_4858:
        /* <DEDUP_REMOVED lines=42> */
[----:B------:R-:W-:Y:S01]  /*22a0*/  F2FP.F16.F32.PACK_AB R6, RZ, R6 ;  /* 0x00000006ff06723e */ /* 0x000fe200000000ff */
[----:B------:R-:W-:Y:S06]  /*22b0*/  BRA `(.L_x_4872) ;  /* 0x0000000400987947 */ /* 0x000fec0003800000 */
.L_x_4871:
        /* <DEDUP_REMOVED lines=19> */
[----:B------:R-:W-:Y:S02]  /*23f0*/  @P2 F2FP.F16.F32.PACK_AB R64, RZ, R64 ;  /* 0x00000040ff40223e */ /* 0x000fe400000000ff */
[----:B------:R-:W-:Y:S02]  /*2400*/  @P2 F2FP.F16.F32.PACK_AB R65, RZ, R65 ;  /* 0x00000041ff41223e */ /* 0x000fe400000000ff */
[----:B------:R-:W-:Y:S02]  /*2410*/  @P2 F2FP.F16.F32.PACK_AB R66, RZ, R66 ;  /* 0x00000042ff42223e */ /* 0x000fe400000000ff */
        /* <DEDUP_REMOVED lines=11> */
.L_x_4870:
        /* <DEDUP_REMOVED lines=18> */
[----:B------:R-:W-:-:S04]  /*25f0*/  @P2 F2FP.F16.F32.PACK_AB R61, RZ, R61 ;  /* 0x0000003dff3d223e */ /* 0x000fc800000000ff */
        /* <DEDUP_REMOVED lines=9> */
[----:B------:R-:W-:Y:S02]  /*2690*/  @P2 F2FP.F16.F32.PACK_AB R66, RZ, R63 ;  /* 0x0000003fff42223e */ /* 0x000fe400000000ff */
[----:B------:R-:W-:Y:S02]  /*26a0*/  @P2 F2FP.F16.F32.PACK_AB R64, RZ, R64 ;  /* 0x00000040ff40223e */ /* 0x000fe400000000ff */
[----:B------:R-:W-:Y:S02]  /*26b0*/  FSEL R63, R65, RZ, P4 ;  /* 0x000000ff413f7208 */ /* 0x000fe40002000000 */
[----:B------:R-:W-:Y:S02]  /*26c0*/  @P2 PRMT R4, R66, 0x7610, R4 ;  /* 0x0000761042042816 */ /* 0x000fe40000000004 */
[----:B------:R-:W-:Y:S01]  /*26d0*/  @P2 PRMT R5, R64, 0x7610, R5 ;  /* 0x0000761040052816 */ /* 0x000fe20000000005 */
[----:B------:R-:W-:Y:S06]  /*26e0*/  BRA.U !UP3, `(.L_x_4872) ;  /* 0x000000010b8c7547 */ /* 0x000fec000b800000 */
[----:B------:R-:W-:-:S05]  /*26f0*/  FMUL.FTZ R6, R63, UR29 ;  /* 0x0000001d3f067c20 */ /* 0x000fca0008410000 */
[----:B------:R-:W-:Y:S01]  /*2700*/  F2FP.F16.F32.PACK_AB R6, RZ, R6 ;  /* 0x00000006ff06723e */ /* 0x000fe200000000ff */
[----:B------:R-:W-:Y:S06]  /*2710*/  BRA `(.L_x_4872) ;  /* 0x0000000000807947 */ /* 0x000fec0003800000 */
.L_x_4873:
        /* <DEDUP_REMOVED lines=8> */
.L_x_4874:
        /* <DEDUP_REMOVED lines=8> */
.L_x_4875:
        /* <DEDUP_REMOVED lines=8> */
.L_x_4876:
        /* <DEDUP_REMOVED lines=8> */
.L_x_4872:
        /* <DEDUP_REMOVED lines=12> */
.L_x_4877:
[----:B------:R-:W-:Y:S02]  /*29e0*/  IADD3 R86, PT, PT, R86, 0x80, RZ ;  /* 0x0000008056567810 */ /* 0x000fe40007ffe0ff */
[----:B------:R-:W-:-:S07]  /*29f0*/  IADD3 R88, PT, PT, R88, 0x80, RZ ;  /* 0x0000008058587810 */ /* 0x000fce0007ffe0ff */
.L_x_4869:
[----:B------:R-:W-:Y:S05]  /*2a00*/  BSYNC.RECONVERGENT B0 ;  /* 0x0000000000007941 */ /* 0x000fea0003800200 */
.L_x_4868:
        /* <DEDUP_REMOVED lines=44> */
.L_x_4881:
        /* <DEDUP_REMOVED lines=33> */
.L_x_4880:
        /* <DEDUP_REMOVED lines=37> */
.L_x_4883:
        /* <DEDUP_REMOVED lines=16> */
.L_x_4884:
        /* <DEDUP_REMOVED lines=8> */
.L_x_4885:
        /* <DEDUP_REMOVED lines=8> */
.L_x_4886:
[----:B------:R-:W-:-:S07]  /*3330*/  @P2 PRMT R6, R64, 0x7610, R6 ;  /* 0x0000761040062816 */ /* 0x000fce0000000006 */
.L_x_4882:
        /* <DEDUP_REMOVED lines=12> */
.L_x_4879:
[----:B------:R-:W-:Y:S05]  /*3400*/  BSYNC.RECONVERGENT B0 ;  /* 0x0000000000007941 */ /* 0x000fea0003800200 */
.L_x_4878:
[----:B------:R-:W-:Y:S02]  /*3410*/  UIADD3 UR7, UPT, UPT, UR7, UR26, URZ ;  /* 0x0000001a07077290 */ /* 0x000fe4000fffe0ff */
[----:B------:R-:W-:Y:S02]  /*3420*/  UPLOP3.LUT UP1, UPT, UPT, UPT, UP1, 0x40, 0x4 ;  /* 0x000000000004789c */ /* 0x000fe40003f2e810 */
[----:B------:R-:W-:-:S09]  /*3430*/  UISETP.GE.AND UP0, UPT, UR7, UR27, UPT ;  /* 0x0000001b0700728c */ /* 0x000fd2000bf06270 */
[----:B------:R-:W-:Y:S05]  /*3440*/  BRA.U !UP0, `(.L_x_4887) ;  /* 0xffffffcd08ec7547 */ /* 0x000fea000b83ffff */
.L_x_4848:
        /* <DEDUP_REMOVED lines=25> */
.L_x_4888:
        /* <DEDUP_REMOVED lines=10> */
.L_x_6794:


//--------------------- .text._ZN10layer_norm13ln_bwd_kernelINS_13Kernel_traitsIf6__halffS2_fjLj1536ELj1ELj1ELj4ELj8ENS_18Kernel_traits_baseILj1536EfS2_fS2_fjLj128EEEEELb0ELb0ELb1ELb1EEEvNS_9BwdParamsE --------------------------
	.section	.text._ZN10layer_norm13ln_bwd_kernelINS_13Kernel_traitsIf6__halffS2_fjLj1536ELj1ELj1ELj4ELj8ENS_18Kernel_traits_baseILj1536EfS2_fS2_fjLj128EEEEELb0ELb0ELb1ELb1EEEvNS_9BwdParamsE,"ax",@progbits
	.align	128
        .global         _ZN10layer_norm13ln_bwd_kernelINS_13Kernel_traitsIf6__halffS2_fjLj1536ELj1ELj1ELj4ELj8ENS_18Kernel_traits_baseILj1536EfS2_fS2_fjLj128EEEEELb0ELb0ELb1ELb1EEEvNS_9BwdParamsE
        .type           _ZN10layer_norm13ln_bwd_kernelINS_13Kernel_traitsIf6__halffS2_fjLj1536ELj1ELj1ELj4ELj8ENS_18Kernel_traits_baseILj1536EfS2_fS2_fjLj128EEEEELb0ELb0ELb1ELb1EEEvNS_9BwdParamsE,@function
        .size           _ZN10layer_norm13ln_bwd_kernelINS_13Kernel_traitsIf6__halffS2_fjLj1536ELj1ELj1ELj4ELj8ENS_18Kernel_traits_baseILj1536EfS2_fS2_fjLj128EEEEELb0ELb0ELb1ELb1EEEvNS_9BwdParamsE,(.L_x_6795 - _ZN10layer_norm13ln_bwd_kernelINS_13Kernel_traitsIf6__halffS2_fjLj1536ELj1ELj1ELj4ELj8ENS_18Kernel_traits_baseILj1536EfS2_fS2_fjLj128EEEEELb0ELb0ELb1ELb1EEEvNS_9BwdParamsE)
        .other          _ZN10layer_norm13ln_bwd_kernelINS_13Kernel_traitsIf6__halffS2_fjLj1536ELj1ELj1ELj4ELj8ENS_18Kernel_traits_baseILj1536EfS2_fS2_fjLj128EEEEELb0ELb0ELb1ELb1EEEvNS_9BwdParamsE,@"STO_CUDA_ENTRY STV_DEFAULT"
_ZN10layer_norm13ln_bwd_kernelINS_13Kernel_traitsIf6__halffS2_fjLj1536ELj1ELj1ELj4ELj8ENS_18Kernel_traits_baseILj1536EfS2_fS2_fjLj128EEEEELb0ELb0ELb1ELb1EEEvNS_9BwdParamsE:
.text._ZN10layer_norm13ln_bwd_kernelINS_13Kernel_traitsIf6__halffS2_fjLj1536ELj1ELj1ELj4ELj8ENS_18Kernel_traits_baseILj1536EfS2_fS2_fjLj128EEEEELb0ELb0ELb1ELb1EEEvNS_9BwdParamsE:
        /* <DEDUP_REMOVED lines=38> */
.L_x_4916:
        /* <DEDUP_REMOVED lines=72> */
[----:B------:R-:W-:Y:S02]  /*06e0*/  MOV R85, R73 ;  /* 0x0000004900557202 */ /* 0x000fe40000000f00 */
[----:B------:R-:W-:Y:S01]  /*06f0*/  MOV R72, R76 ;  /* 0x0000004c00487202 */ /* 0x000fe20000000f00 */
[----:B------:R-:W-:Y:S01]  /*0700*/  FADD.FTZ R67, -R3, R67 ;  /* 0x0000004303437221 */ /* 0x000fe20000010100 */
[----:B------:R-:W-:Y:S01]  /*0710*/  FMUL.FTZ R92, R69, UR30 ;  /* 0x0000001e455c7c20 */ /* 0x000fe20008410000 */
[----:B------:R-:W-:Y:S01]  /*0720*/  HADD2.F32 R69, -RZ, R82.H0_H0 ;  /* 0x20000052ff457230 */ /* 0x000fe20000004100 */
[----:B------:R-:W-:Y:S01]  /*0730*/  SHF.R.U32.HI R84, RZ, 0x10, R73 ;  /* 0x00000010ff547819 */ /* 0x000fe20000011649 */
[C---:B------:R-:W-:Y:S01]  /*0740*/  FADD.FTZ R71, -R3.reuse, R71 ;  /* 0x0000004703477221 */ /* 0x040fe20000010100 */
[C---:B------:R-:W-:Y:S01]  /*0750*/  FADD.FTZ R60, -R3.reuse, R60 ;  /* 0x0000003c033c7221 */ /* 0x040fe20000010100 */
[--C-:B------:R-:W-:Y:S01]  /*0760*/  SHF.R.U64 R73, R76, 0x10, R77.reuse ;  /* 0x000000104c497819 */ /* 0x100fe2000000124d */
[C---:B------:R-:W-:Y:S01]  /*0770*/  FADD.FTZ R68, -R3.reuse, R68 ;  /* 0x0000004403447221 */ /* 0x040fe20000010100 */
[----:B------:R-:W-:Y:S01]  /*0780*/  FADD.FTZ R66, -R3, R66 ;  /* 0x0000004203427221 */ /* 0x000fe20000010100 */
[----:B-1----:R-:W-:Y:S01]  /*0790*/  FMUL.FTZ R87, R70, UR30 ;  /* 0x0000001e46577c20 */ /* 0x002fe20008410000 */
[----:B------:R-:W-:Y:S01]  /*07a0*/  MOV R75, R77 ;  /* 0x0000004d004b7202 */ /* 0x000fe20000000f00 */
[----:B------:R-:W-:Y:S01]  /*07b0*/  HADD2.F32 R70, -RZ, R83.H0_H0 ;  /* 0x20000053ff467230 */ /* 0x000fe20000004100 */
[----:B------:R-:W-:Y:S01]  /*07c0*/  SHF.R.U32.HI R74, RZ, 0x10, R77 ;  /* 0x00000010ff4a7819 */ /* 0x000fe2000001164d */
[----:B------:R-:W-:Y:S01]  /*07d0*/  FMUL.FTZ R82, R67, UR30 ;  /* 0x0000001e43527c20 */ /* 0x000fe20008410000 */
[----:B------:R-:W-:Y:S01]  /*07e0*/  MOV R76, R80 ;  /* 0x00000050004c7202 */ /* 0x000fe20000000f00 */
[C---:B------:R-:W-:Y:S01]  /*07f0*/  FADD.FTZ R61, -R3.reuse, R61 ;  /* 0x0000003d033d7221 */ /* 0x040fe20000010100 */
[----:B------:R-:W-:Y:S01]  /*0800*/  SHF.R.U64 R77, R80, 0x10, R81 ;  /* 0x00000010504d7819 */ /* 0x000fe20000001251 */
[----:B------:R-:W-:Y:S01]  /*0810*/  FADD.FTZ R65, -R3, R65 ;  /* 0x0000004103417221 */ /* 0x000fe20000010100 */
[----:B0-----:R-:W-:-:S02]  /*0820*/  HADD2.F32 R89, -RZ, R85.H0_H0 ;  /* 0x20000055ff597230 */ /* 0x001fc40000004100 */
[C---:B------:R-:W-:Y:S01]  /*0830*/  FADD.FTZ R62, -R3.reuse, R62 ;  /* 0x0000003e033e7221 */ /* 0x040fe20000010100 */
[----:B------:R-:W-:Y:S02]  /*0840*/  HADD2.F32 R67, -RZ, R72.H0_H0 ;  /* 0x20000048ff437230 */ /* 0x000fe40000004100 */
[C---:B------:R-:W-:Y:S01]  /*0850*/  FADD.FTZ R63, -R3.reuse, R63 ;  /* 0x0000003f033f7221 */ /* 0x040fe20000010100 */
[----:B------:R-:W-:Y:S01]  /*0860*/  FADD.FTZ R64, -R3, R64 ;  /* 0x0000004003407221 */ /* 0x000fe20000010100 */
[----:B------:R-:W-:Y:S01]  /*0870*/  FMUL.FTZ R90, R71, UR30 ;  /* 0x0000001e475a7c20 */ /* 0x000fe20008410000 */
[----:B------:R-:W-:Y:S01]  /*0880*/  FMUL.FTZ R85, R60, UR30 ;  /* 0x0000001e3c557c20 */ /* 0x000fe20008410000 */
[----:B-----5:R-:W-:Y:S01]  /*0890*/  FMUL.FTZ R80, R40, R69 ;  /* 0x0000004528507220 */ /* 0x020fe20000410000 */
[----:B------:R-:W-:Y:S01]  /*08a0*/  FMUL.FTZ R3, R68, UR30 ;  /* 0x0000001e44037c20 */ /* 0x000fe20008410000 */
[----:B------:R-:W-:Y:S01]  /*08b0*/  FMUL.FTZ R71, R66, UR30 ;  /* 0x0000001e42477c20 */ /* 0x000fe20008410000 */
[----:B------:R-:W-:-:S02]  /*08c0*/  HADD2.F32 R68, -RZ, R84.H0_H0 ;  /* 0x20000054ff447230 */ /* 0x000fc40000004100 */
[----:B------:R-:W-:Y:S01]  /*08d0*/  FMUL.FTZ R88, R61, UR30 ;  /* 0x0000001e3d587c20 */ /* 0x000fe20008410000 */
[----:B------:R-:W-:Y:S02]  /*08e0*/  HADD2.F32 R66, -RZ, R73.H0_H0 ;  /* 0x20000049ff427230 */ /* 0x000fe40000004100 */
[----:B------:R-:W-:Y:S01]  /*08f0*/  FMUL.FTZ R84, R65, UR30 ;  /* 0x0000001e41547c20 */ /* 0x000fe20008410000 */
[-C--:B------:R-:W-:Y:S01]  /*0900*/  FFMA.FTZ R53, R92, R70.reuse, R53 ;  /* 0x000000465c357223 */ /* 0x080fe20000010035 */
[----:B------:R-:W-:Y:S01]  /*0910*/  FADD.FTZ R37, R37, R70 ;  /* 0x0000004625257221 */ /* 0x000fe20000010000 */
[----:B------:R-:W-:Y:S02]  /*0920*/  HADD2.F32 R60, -RZ, R74.H0_H0 ;  /* 0x2000004aff3c7230 */ /* 0x000fe40000004100 */
[----:B------:R-:W-:Y:S01]  /*0930*/  FMUL.FTZ R70, R41, R70 ;  /* 0x0000004629467220 */ /* 0x000fe20000410000 */
[----:B------:R-:W-:Y:S01]  /*0940*/  FADD.FTZ R65, RZ, R80 ;  /* 0x00000050ff417221 */ /* 0x000fe20000010000 */
[----:B------:R-:W-:Y:S01]  /*0950*/  FADD.FTZ R56, R56, R67 ;  /* 0x0000004338387221 */ /* 0x000fe20000010000 */
[-C--:B------:R-:W-:Y:S01]  /*0960*/  FFMA.FTZ R20, R85, R67.reuse, R20 ;  /* 0x0000004355147223 */ /* 0x080fe20000010014 */
[----:B------:R-:W-:Y:S01]  /*0970*/  FMUL.FTZ R74, R44, R67 ;  /* 0x000000432c4a7220 */ /* 0x000fe20000410000 */
[----:B------:R-:W-:Y:S01]  /*0980*/  FFMA.FTZ R67, R3, R80, RZ ;  /* 0x0000005003437223 */ /* 0x000fe200000100ff */
[----:B------:R-:W-:-:S02]  /*0990*/  HADD2.F32 R61, -RZ, R75.H0_H0 ;  /* 0x2000004bff3d7230 */ /* 0x000fc40000004100 */
        /* <DEDUP_REMOVED lines=22> */
[----:B------:R-:W-:Y:S01]  /*0b00*/  FADD.FTZ R58, R58, R61 ;  /* 0x0000003d3a3a7221 */ /* 0x000fe20000010000 */
[-C--:B------:R-:W-:Y:S01]  /*0b10*/  FFMA.FTZ R22, R83, R61.reuse, R22 ;  /* 0x0000003d53167223 */ /* 0x080fe20000010016 */
[----:B------:R-:W-:Y:S01]  /*0b20*/  FMUL.FTZ R76, R46, R61 ;  /* 0x0000003d2e4c7220 */ /* 0x000fe20000410000 */
[----:B------:R-:W-:Y:S01]  /*0b30*/  FADD.FTZ R60, R65, R74 ;  /* 0x0000004a413c7221 */ /* 0x000fe20000010000 */
[----:B------:R-:W-:Y:S01]  /*0b40*/  FFMA.FTZ R61, R85, R74, R66 ;  /* 0x0000004a553d7223 */ /* 0x000fe20000010042 */
[----:B------:R-:W-:-:S02]  /*0b50*/  MOV R79, R81 ;  /* 0x00000051004f7202 */ /* 0x000fc40000000f00 */
[----:B------:R-:W-:Y:S01]  /*0b60*/  FADD.FTZ R65, R60, R75 ;  /* 0x0000004b3c417221 */ /* 0x000fe20000010000 */
[----:B------:R-:W-:Y:S01]  /*0b70*/  FFMA.FTZ R60, R88, R75, R61 ;  /* 0x0000004b583c7223 */ /* 0x000fe2000001003d */
[----:B------:R-:W-:Y:S01]  /*0b80*/  SHF.R.U32.HI R78, RZ, 0x10, R81 ;  /* 0x00000010ff4e7819 */ /* 0x000fe20000011651 */
[----:B------:R-:W-:Y:S01]  /*0b90*/  FMUL.FTZ R81, R64, UR30 ;  /* 0x0000001e40517c20 */ /* 0x000fe20008410000 */
[----:B------:R-:W-:Y:S01]  /*0ba0*/  FADD.FTZ R66, R65, R76 ;  /* 0x0000004c41427221 */ /* 0x000fe20000010000 */
[----:B------:R-:W-:Y:S01]  /*0bb0*/  FFMA.FTZ R61, R83, R76, R60 ;  /* 0x0000004c533d7223 */ /* 0x000fe2000001003c */
[----:B------:R-:W-:Y:S01]  /*0bc0*/  FFMA.FTZ R54, R87, R89, R54 ;  /* 0x0000005957367223 */ /* 0x000fe20000010036 */
[----:B------:R-:W-:Y:S01]  /*0bd0*/  FADD.FTZ R38, R38, R89 ;  /* 0x0000005926267221 */ /* 0x000fe20000010000 */
[----:B------:R-:W-:Y:S02]  /*0be0*/  HADD2.F32 R89, -RZ, R79.H0_H0 ;  /* 0x2000004fff597230 */ /* 0x000fe40000004100 */
[----:B------:R-:W-:Y:S01]  /*0bf0*/  FADD.FTZ R28, R28, R63 ;  /* 0x0000003f1c1c7221 */ /* 0x000fe20000010000 */
[----:B------:R-:W-:-:S02]  /*0c00*/  HADD2.F32 R64, -RZ, R78.H0_H0 ;  /* 0x2000004eff407230 */ /* 0x000fc40000004100 */
        /* <DEDUP_REMOVED lines=22> */
.L_x_4890:
        /* <DEDUP_REMOVED lines=17> */
.L_x_4891:
        /* <DEDUP_REMOVED lines=80> */
.L_x_4894:
        /* <DEDUP_REMOVED lines=8> */
.L_x_4895:
        /* <DEDUP_REMOVED lines=8> */
.L_x_4896:
        /* <DEDUP_REMOVED lines=9> */
.L_x_4893:
        /* <DEDUP_REMOVED lines=33> */
.L_x_4892:
        /* <DEDUP_REMOVED lines=36> */
.L_x_4898:
        /* <DEDUP_REMOVED lines=33> */
.L_x_4897:
        /* <DEDUP_REMOVED lines=14> */
.L_x_4899:
        /* <DEDUP_REMOVED lines=36> */
.L_x_4901:
        /* <DEDUP_REMOVED lines=31> */
[----:B------:R-:W-:Y:S01]  /*2080*/  F2FP.F16.F32.PACK_AB R7, RZ, R7 ;  /* 0x00000007ff07723e */ /* 0x000fe200000000ff */
[----:B------:R-:W-:Y:S06]  /*2090*/  BRA `(.L_x_4902) ;  /* 0x0000000400087947 */ /* 0x000fec0003800000 */
.L_x_4900:
        /* <DEDUP_REMOVED lines=34> */
.L_x_4903:
[----:B------:R-:W-:Y:S05]  /*22c0*/  BRA.U !UP3, `(.L_x_4904) ;  /* 0x000000010b1c7547 */ /* 0x000fea000b800000 */
[----:B01----:R-:W-:Y:S01]  /*22d0*/  FFMA.FTZ R61, R85, UR17, R66 ;  /* 0x00000011553d7c23 */ /* 0x003fe20008010042 */
[----:B------:R-:W-:-:S03]  /*22e0*/  ISETP.LT.AND P3, PT, RZ, UR31, PT ;  /* 0x0000001fff007c0c */ /* 0x000fc6000bf61270 */
[----:B------:R-:W-:-:S04]  /*22f0*/  FADD.FTZ R4, R74, -R61 ;  /* 0x8000003d4a047221 */ /* 0x000fc80000010000 */
[----:B------:R-:W-:-:S05]  /*2300*/  FMUL.FTZ R4, R4, UR30 ;  /* 0x0000001e04047c20 */ /* 0x000fca0008410000 */
[----:B------:R-:W-:-:S05]  /*2310*/  FSEL R4, R4, RZ, P3 ;  /* 0x000000ff04047208 */ /* 0x000fca0001800000 */
[----:B------:R-:W-:-:S05]  /*2320*/  FMUL.FTZ R4, R4, UR27 ;  /* 0x0000001b04047c20 */ /* 0x000fca0008410000 */
[----:B------:R-:W-:-:S07]  /*2330*/  F2FP.F16.F32.PACK_AB R4, RZ, R4 ;  /* 0x00000004ff04723e */ /* 0x000fce00000000ff */
.L_x_4904:
        /* <DEDUP_REMOVED lines=8> */
.L_x_4905:
        /* <DEDUP_REMOVED lines=8> */
.L_x_4906:
        /* <DEDUP_REMOVED lines=8> */
.L_x_4902:
        /* <DEDUP_REMOVED lines=14> */
.L_x_4907:
        /* <DEDUP_REMOVED lines=24> */
[----:B------:R-:W-:Y:S01]  /*2720*/  @P2 F2FP.F16.F32.PACK_AB R60, RZ, R60 ;  /* 0x0000003cff3c223e */ /* 0x000fe200000000ff */
[----:B-1----:R-:W-:-:S02]  /*2730*/  @P2 FMUL.FTZ R61, R34, UR16 ;  /* 0x00000010223d2c20 */ /* 0x002fc40008410000 */
[----:B------:R-:W-:Y:S02]  /*2740*/  @P2 F2FP.F16.F32.PACK_AB R35, RZ, R35 ;  /* 0x00000023ff23223e */ /* 0x000fe400000000ff */
[----:B------:R-:W-:Y:S02]  /*2750*/  @P2 PRMT R5, R60, 0x7610, R5 ;  /* 0x000076103c052816 */ /* 0x000fe40000000005 */
[----:B------:R-:W-:Y:S02]  /*2760*/  @P2 F2FP.F16.F32.PACK_AB R61, RZ, R61 ;  /* 0x0000003dff3d223e */ /* 0x000fe400000000ff */
[----:B------:R-:W-:Y:S02]  /*2770*/  @P2 PRMT R4, R35, 0x7610, R4 ;  /* 0x0000761023042816 */ /* 0x000fe40000000004 */
[----:B------:R-:W-:Y:S02]  /*2780*/  @P2 PRMT R6, R61, 0x7610, R6 ;  /* 0x000076103d062816 */ /* 0x000fe40000000006 */
[----:B------:R-:W-:Y:S01]  /*2790*/  MOV R35, R62 ;  /* 0x0000003e00237202 */ /* 0x000fe20000000f00 */
[----:B------:R-:W-:Y:S06]  /*27a0*/  BRA.U !UP3, `(.L_x_4910) ;  /* 0x000000050b9c7547 */ /* 0x000fec000b800000 */
[----:B------:R-:W-:-:S05]  /*27b0*/  FMUL.FTZ R7, R62, UR27 ;  /* 0x0000001b3e077c20 */ /* 0x000fca0008410000 */
[----:B------:R-:W-:Y:S01]  /*27c0*/  F2FP.F16.F32.PACK_AB R7, RZ, R7 ;  /* 0x00000007ff07723e */ /* 0x000fe200000000ff */
[----:B------:R-:W-:Y:S06]  /*27d0*/  BRA `(.L_x_4910) ;  /* 0x0000000400907947 */ /* 0x000fec0003800000 */
.L_x_4909:
        /* <DEDUP_REMOVED lines=17> */
[----:B------:R-:W-:Y:S01]  /*28f0*/  @P2 F2FP.F16.F32.PACK_AB R60, RZ, R60 ;  /* 0x0000003cff3c223e */ /* 0x000fe200000000ff */
[----:B------:R-:W-:Y:S01]  /*2900*/  @P1 FFMA.FTZ R62, R63, UR30, R10 ;  /* 0x0000001e3f3e1c23 */ /* 0x000fe2000801000a */
[----:B------:R-:W-:-:S02]  /*2910*/  @P2 F2FP.F16.F32.PACK_AB R61, RZ, R61 ;  /* 0x0000003dff3d223e */ /* 0x000fc400000000ff */
[----:B------:R-:W-:Y:S01]  /*2920*/  @P2 PRMT R4, R60, 0x7610, R4 ;  /* 0x000076103c042816 */ /* 0x000fe20000000004 */
[----:B-1----:R-:W-:Y:S01]  /*2930*/  @P2 FMUL.FTZ R62, R62, UR16 ;  /* 0x000000103e3e2c20 */ /* 0x002fe20008410000 */
[----:B------:R-:W-:-:S04]  /*2940*/  @P2 PRMT R5, R61, 0x7610, R5 ;  /* 0x000076103d052816 */ /* 0x000fc80000000005 */
[----:B------:R-:W-:-:S04]  /*2950*/  @P2 F2FP.F16.F32.PACK_AB R62, RZ, R62 ;  /* 0x0000003eff3e223e */ /* 0x000fc800000000ff */
        /* <DEDUP_REMOVED lines=9> */
.L_x_4908:
        /* <DEDUP_REMOVED lines=34> */
.L_x_4911:
        /* <DEDUP_REMOVED lines=16> */
.L_x_4912:
        /* <DEDUP_REMOVED lines=8> */
.L_x_4913:
        /* <DEDUP_REMOVED lines=8> */
.L_x_4914:
[----:B------:R-:W-:-:S07]  /*2e10*/  @P2 PRMT R7, R60, 0x7610, R7 ;  /* 0x000076103c072816 */ /* 0x000fce0000000007 */
.L_x_4910:
        /* <DEDUP_REMOVED lines=14> */
.L_x_4915:
[----:B------:R-:W-:Y:S02]  /*2f00*/  UIADD3 UR9, UPT, UPT, UR9, UR24, URZ ;  /* 0x0000001809097290 */ /* 0x000fe4000fffe0ff */
[----:B------:R-:W-:Y:S02]  /*2f10*/  UPLOP3.LUT UP1, UPT, UPT, UPT, UP1, 0x40, 0x4 ;  /* 0x000000000004789c */ /* 0x000fe40003f2e810 */
[----:B------:R-:W-:-:S09]  /*2f20*/  UISETP.GE.AND UP0, UPT, UR9, UR25, UPT ;  /* 0x000000190900728c */ /* 0x000fd2000bf06270 */
[----:B------:R-:W-:Y:S05]  /*2f30*/  BRA.U !UP0, `(.L_x_4916) ;  /* 0xffffffd108c87547 */ /* 0x000fea000b83ffff */
.L_x_4889:
        /* <DEDUP_REMOVED lines=14> */
.L_x_4917:
        /* <DEDUP_REMOVED lines=14> */
.L_x_6795:


//--------------------- .text._ZN10layer_norm13ln_bwd_kernelINS_13Kernel_traitsIf6__halffS2_fjLj1536ELj1ELj1ELj4ELj8ENS_18Kernel_traits_baseILj1536EfS2_fS2_fjLj128EEEEELb0ELb1ELb0ELb0EEEvNS_9BwdParamsE --------------------------
	.section	.text._ZN10layer_norm13ln_bwd_kernelINS_13Kernel_traitsIf6__halffS2_fjLj1536ELj1ELj1ELj4ELj8ENS_18Kernel_traits_baseILj1536EfS2_fS2_fjLj128EEEEELb0ELb1ELb0ELb0EEEvNS_9BwdParamsE,"ax",@progbits
	.align	128
        .global         _ZN10layer_norm13ln_bwd_kernelINS_13Kernel_traitsIf6__halffS2_fjLj1536ELj1ELj1ELj4ELj8ENS_18Kernel_traits_baseILj1536EfS2_fS2_fjLj128EEEEELb0ELb1ELb0ELb0EEEvNS_9BwdParamsE
        .type           _ZN10layer_norm13ln_bwd_kernelINS_13Kernel_traitsIf6__halffS2_fjLj1536ELj1ELj1ELj4ELj8ENS_18Kernel_traits_baseILj1536EfS2_fS2_fjLj128EEEEELb0ELb1ELb0ELb0EEEvNS_9BwdParamsE,@function
        .size           _ZN10layer_norm13ln_bwd_kernelINS_13Kernel_traitsIf6__halffS2_fjLj1536ELj1ELj1ELj4ELj8ENS_18Kernel_traits_baseILj1536EfS2_fS2_fjLj128EEEEELb0ELb1ELb0ELb0EEEvNS_9BwdParamsE,(.L_x_6796 - _ZN10layer_norm13ln_bwd_kernelINS_13Kernel_traitsIf6__halffS2_fjLj1536ELj1ELj1ELj4ELj8ENS_18Kernel_traits_baseILj1536EfS2_fS2_fjLj128EEEEELb0ELb1ELb0ELb0EEEvNS_9BwdParamsE)
        .other          _ZN10layer_norm13ln_bwd_kernelINS_13Kernel_traitsIf6__halffS2_fjLj1536ELj1ELj1ELj4ELj8ENS_18Kernel_traits_baseILj1536EfS2_fS2_fjLj128EEEEELb0ELb1ELb0ELb0EEEvNS_9BwdParamsE,@"STO_CUDA_ENTRY STV_DEFAULT"
_ZN10layer_norm13ln_bwd_kernelINS_13Kernel_traitsIf6__halffS2_fjLj1536ELj1ELj1ELj4ELj8ENS_18Kernel_traits_baseILj1536EfS2_fS2_fjLj128EEEEELb0ELb1ELb0ELb0EEEvNS_9BwdParamsE:
.text._ZN10layer_norm13ln_bwd_kernelINS_13Kernel_traitsIf6__halffS2_fjLj1536ELj1ELj1ELj4ELj8ENS_18Kernel_traits_baseILj1536EfS2_fS2_fjLj128EEEEELb0ELb1ELb0ELb0EEEvNS_9BwdParamsE:
        /* <DEDUP_REMOVED lines=84> */
.L_x_4949:
[----:B------:R-:W1:Y:S01]  /*0540*/  @UP0 LDCU.64 UR4, c[0x0][0x3e0] ;  /* 0x00007c00ff0407ac */ /* 0x000e620008000a00 */
[----:B------:R-:W-:Y:S01]  /*0550*/  PLOP3.LUT P0, PT, PT, PT, UP0, 0x80, 0x8 ;  /* 0x000000000008781c */ /* 0x000fe20003f0f008 */
[----:B-1----:R-:W-:-:S06]  /*0560*/  @UP0 UIMAD.WIDE UR4, UR7, 0x2, UR4 ;  /* 0x00000002070408a5 */ /* 0x002fcc000f8e0204 */
[----:B0-23--:R-:W-:Y:S02]  /*0570*/  MOV R88, UR4 ;  /* 0x0000000400587c02 */ /* 0x00dfe40008000f00 */
        /* <DEDUP_REMOVED lines=9> */
[----:B------:R0:W4:Y:S01]  /*0610*/  LDG.E R92, desc[UR14][R92.64] ;  /* 0x0000000e5c5c7981 */ /* 0x000122000c1e1900 */
        /* <DEDUP_REMOVED lines=8> */
[----:B0-----:R-:W-:Y:S01]  /*06a0*/  HFMA2 R93, -RZ, RZ, 0, 0 ;  /* 0x00000000ff5d7431 */ /* 0x001fe200000001ff */
[----:B------:R-:W-:-:S04]  /*06b0*/  ISETP.GE.U32.AND P2, PT, R2, 0x180, PT ;  /* 0x000001800200780c */ /* 0x000fc80003f46070 */
[----:B------:R-:W-:Y:S01]  /*06c0*/  MOV R89, UR5 ;  /* 0x0000000500597c02 */ /* 0x000fe20008000f00 */
[----:B--2---:R-:W-:-:S05]  /*06d0*/  @P0 HADD2.F32 R0, -RZ, R88.H0_H0 ;  /* 0x20000058ff000230 */ /* 0x004fca0000004100 */
[----:B------:R-:W-:Y:S02]  /*06e0*/  @P0 R2UR UR4, R0 ;  /* 0x00000000000402ca */ /* 0x000fe400000e0000 */
[----:B------:R-:W-:Y:S02]  /*06f0*/  LEA.HI.SX32 R0, R89, R110, 0x1e ;  /* 0x0000006e59007211 */ /* 0x000fe400078ff2ff */
[----:B---3--:R-:W-:Y:S02]  /*0700*/  R2UR UR24, R90 ;  /* 0x000000005a1872ca */ /* 0x008fe400000e0000 */
[----:B------:R-:W-:Y:S02]  /*0710*/  MOV R110, RZ ;  /* 0x000000ff006e7202 */ /* 0x000fe40000000f00 */
[----:B------:R-:W-:-:S05]  /*0720*/  MOV R113, R0 ;  /* 0x0000000000717202 */ /* 0x000fca0000000f00 */
[----:B------:R-:W-:Y:S01]  /*0730*/  @UP0 UMOV UR12, UR4 ;  /* 0x00000004000c0c82 */ /* 0x000fe20008000000 */
[----:B----4-:R-:W-:Y:S01]  /*0740*/  FSEL R92, R92, RZ, !P4 ;  /* 0x000000ff5c5c7208 */ /* 0x010fe20006000000 */
        /* <DEDUP_REMOVED lines=14> */
[----:B------:R-:W-:-:S03]  /*0830*/  SHF.R.U64 R95, R88, 0x10, R89 ;  /* 0x00000010585f7819 */ /* 0x000fc60000001259 */
[----:B------:R-:W-:Y:S02]  /*0840*/  HADD2.F32 R109, -RZ, R3.H0_H0 ;  /* 0x20000003ff6d7230 */ /* 0x000fe40000004100 */
[C---:B---3--:R-:W-:Y:S01]  /*0850*/  FADD.FTZ R111, -R92.reuse, R4 ;  /* 0x000000045c6f7221 */ /* 0x048fe20000010100 */
[----:B------:R-:W-:-:S03]  /*0860*/  FADD.FTZ R88, -R92, R6 ;  /* 0x000000065c587221 */ /* 0x000fc60000010100 */
[----:B------:R-:W-:Y:S01]  /*0870*/  FMUL.FTZ R111, R111, UR24 ;  /* 0x000000186f6f7c20 */ /* 0x000fe20008410000 */
[----:B------:R-:W-:Y:S01]  /*0880*/  MOV R93, R89 ;  /* 0x00000059005d7202 */ /* 0x000fe20000000f00 */
[----:B------:R-:W-:Y:S02]  /*0890*/  HADD2.F32 R6, -RZ, R95.H0_H0 ;  /* 0x2000005fff067230 */ /* 0x000fe40000004100 */
[----:B------:R-:W-:Y:S01]  /*08a0*/  FADD.FTZ R40, R40, R109 ;  /* 0x0000006d28287221 */ /* 0x000fe20000010000 */
[-C--:B------:R-:W-:Y:S01]  /*08b0*/  FFMA.FTZ R52, R111, R109.reuse, R52 ;  /* 0x0000006d6f347223 */ /* 0x080fe20000010034 */
[----:B------:R-:W-:Y:S01]  /*08c0*/  FADD.FTZ R108, -R92, R5 ;  /* 0x000000055c6c7221 */ /* 0x000fe20000010100 */
[----:B-----5:R-:W-:Y:S01]  /*08d0*/  FMUL.FTZ R109, R60, R109 ;  /* 0x0000006d3c6d7220 */ /* 0x020fe20000410000 */
[----:B------:R-:W-:Y:S01]  /*08e0*/  SHF.R.U32.HI R94, RZ, 0x10, R89 ;  /* 0x00000010ff5e7819 */ /* 0x000fe20000011659 */
[----:B------:R-:W-:Y:S01]  /*08f0*/  FMUL.FTZ R3, R88, UR24 ;  /* 0x0000001858037c20 */ /* 0x000fe20008410000 */
[----:B------:R-:W-:Y:S01]  /*0900*/  FADD.FTZ R4, -R92, R7 ;  /* 0x000000075c047221 */ /* 0x000fe20000010100 */
[----:B------:R-:W-:-:S02]  /*0910*/  HADD2.F32 R93, -RZ, R93.H0_H0 ;  /* 0x2000005dff5d7230 */ /* 0x000fc40000004100 */
[----:B------:R-:W-:Y:S01]  /*0920*/  FMUL.FTZ R108, R108, UR24 ;  /* 0x000000186c6c7c20 */ /* 0x000fe20008410000 */
[-C--:B------:R-:W-:Y:S01]  /*0930*/  FMUL.FTZ R5, R61, R6.reuse ;  /* 0x000000063d057220 */ /* 0x080fe20000410000 */
[----:B------:R-:W-:Y:S01]  /*0940*/  FADD.FTZ R88, RZ, R109 ;  /* 0x0000006dff587221 */ /* 0x000fe20000010000 */
[----:B------:R-:W-:Y:S01]  /*0950*/  FFMA.FTZ R7, R111, R109, RZ ;  /* 0x0000006d6f077223 */ /* 0x000fe200000100ff */
[----:B------:R-:W-:Y:S02]  /*0960*/  HADD2.F32 R94, -RZ, R94.H0_H0 ;  /* 0x2000005eff5e7230 */ /* 0x000fe40000004100 */
        /* <DEDUP_REMOVED lines=15> */
.L_x_4920:
[----:B------:R-:W-:Y:S05]  /*0a60*/  BSYNC.RECONVERGENT B0 ;  /* 0x0000000000007941 */ /* 0x000fea0003800200 */
.L_x_4919:
        /* <DEDUP_REMOVED lines=15> */
[--C-:B------:R-:W-:Y:S02]  /*0b60*/  SHF.R.U64 R98, R88, 0x10, R89.reuse ;  /* 0x0000001058627819 */ /* 0x100fe40000001259 */
[----:B------:R-:W-:Y:S01]  /*0b70*/  MOV R96, R89 ;  /* 0x0000005900607202 */ /* 0x000fe20000000f00 */
[----:B------:R-:W-:Y:S01]  /*0b80*/  HADD2.F32 R95, -RZ, R95.H0_H0 ;  /* 0x2000005fff5f7230 */ /* 0x000fe20000004100 */
[----:B------:R-:W-:Y:S01]  /*0b90*/  SHF.R.U32.HI R112, RZ, 0x10, R89 ;  /* 0x00000010ff707819 */ /* 0x000fe20000011659 */
[C---:B---3--:R-:W-:Y:S01]  /*0ba0*/  FADD.FTZ R94, -R92.reuse, R8 ;  /* 0x000000085c5e7221 */ /* 0x048fe20000010100 */
[C---:B------:R-:W-:Y:S01]  /*0bb0*/  FADD.FTZ R88, -R92.reuse, R9 ;  /* 0x000000095c587221 */ /* 0x040fe20000010100 */
[----:B------:R-:W-:Y:S01]  /*0bc0*/  FADD.FTZ R10, -R92, R10 ;  /* 0x0000000a5c0a7221 */ /* 0x000fe20000010100 */
[----:B------:R-:W-:-:S02]  /*0bd0*/  HADD2.F32 R98, -RZ, R98.H0_H0 ;  /* 0x20000062ff627230 */ /* 0x000fc40000004100 */
[----:B------:R-:W-:Y:S01]  /*0be0*/  FADD.FTZ R89, -R92, R11 ;  /* 0x0000000b5c597221 */ /* 0x000fe20000010100 */
[----:B0-----:R-:W-:Y:S02]  /*0bf0*/  HADD2.F32 R91, -RZ, R96.H0_H0 ;  /* 0x20000060ff5b7230 */ /* 0x001fe40000004100 */
        /* <DEDUP_REMOVED lines=25> */
.L_x_4922:
[----:B------:R-:W-:Y:S05]  /*0d90*/  BSYNC.RECONVERGENT B0 ;  /* 0x0000000000007941 */ /* 0x000fea0003800200 */
.L_x_4921:
        /* <DEDUP_REMOVED lines=18> */
[----:B------:R-:W-:Y:S02]  /*0ec0*/  HADD2.F32 R89, -RZ, R103.H0_H0 ;  /* 0x20000067ff597230 */ /* 0x000fe40000004100 */
[----:B------:R-:W-:Y:S01]  /*0ed0*/  FADD.FTZ R90, -R92, R90 ;  /* 0x0000005a5c5a7221 */ /* 0x000fe20000010100 */
[----:B------:R-:W-:-:S02]  /*0ee0*/  HADD2.F32 R88, -RZ, R112.H0_H0 ;  /* 0x20000070ff587230 */ /* 0x000fc40000004100 */
[----:B0-----:R-:W-:Y:S01]  /*0ef0*/  FMUL.FTZ R101, R102, UR24 ;  /* 0x0000001866657c20 */ /* 0x001fe20008410000 */
[----:B------:R-:W-:Y:S01]  /*0f00*/  FMUL.FTZ R100, R104, UR24 ;  /* 0x0000001868647c20 */ /* 0x000fe20008410000 */
[-C--:B-----5:R-:W-:Y:S01]  /*0f10*/  FMUL.FTZ R102, R68, R89.reuse ;  /* 0x0000005944667220 */ /* 0x0a0fe20000410000 */
[----:B------:R-:W-:Y:S01]  /*0f20*/  FADD.FTZ R106, -R92, R91 ;  /* 0x0000005b5c6a7221 */ /* 0x000fe20000010100 */
[----:B------:R-:W-:Y:S01]  /*0f30*/  HADD2.F32 R91, -RZ, R105.H0_H0 ;  /* 0x20000069ff5b7230 */ /* 0x000fe20000004100 */
[----:B------:R-:W-:Y:S01]  /*0f40*/  SHF.R.U32.HI R107, RZ, 0x10, R95 ;  /* 0x00000010ff6b7819 */ /* 0x000fe2000001165f */
        /* <DEDUP_REMOVED lines=22> */
.L_x_4924:
[----:B------:R-:W-:Y:S05]  /*10b0*/  BSYNC.RECONVERGENT B0 ;  /* 0x0000000000007941 */ /* 0x000fea0003800200 */
.L_x_4923:
        /* <DEDUP_REMOVED lines=32> */
.L_x_4926:
[----:B------:R-:W-:Y:S05]  /*12c0*/  BSYNC.RECONVERGENT B0 ;  /* 0x0000000000007941 */ /* 0x000fea0003800200 */
.L_x_4925:
        /* <DEDUP_REMOVED lines=48> */
[----:B------:R-:W-:-:S02]  /*15d0*/  HADD2.F32 R88, -RZ, R88.H0_H0 ;  /* 0x20000058ff587230 */ /* 0x000fc40000004100 */
[----:B------:R-:W-:Y:S01]  /*15e0*/  FMUL.FTZ R91, R94, UR12 ;  /* 0x0000000c5e5b7c20 */ /* 0x000fe20008410000 */
[----:B------:R-:W-:Y:S02]  /*15f0*/  HADD2.F32 R93, -RZ, R93.H0_H0 ;  /* 0x2000005dff5d7230 */ /* 0x000fe40000004100 */
        /* <DEDUP_REMOVED lines=9> */
[----:B------:R-:W-:-:S02]  /*1690*/  HADD2.F32 R89, -RZ, R89.H0_H0 ;  /* 0x20000059ff597230 */ /* 0x000fc40000004100 */
[----:B------:R-:W-:Y:S01]  /*16a0*/  HADD2.F32 R90, -RZ, R90.H0_H0 ;  /* 0x2000005aff5a7230 */ /* 0x000fe20000004100 */
[----:B------:R-:W-:Y:S02]  /*16b0*/  F2FP.F16.F32.PACK_AB R91, R94, R91 ;  /* 0x0000005b5e5b723e */ /* 0x000fe400000000ff */
[----:B------:R-:W-:Y:S01]  /*16c0*/  F2FP.F16.F32.PACK_AB R28, R29, R28 ;  /* 0x0000001c1d1c723e */ /* 0x000fe200000000ff */
[----:B------:R-:W-:Y:S01]  /*16d0*/  FFMA.FTZ R113, R95, R89, R30 ;  /* 0x000000595f717223 */ /* 0x000fe2000001001e */
[----:B------:R-:W-:Y:S01]  /*16e0*/  FFMA.FTZ R114, R114, R90, R31 ;  /* 0x0000005a72727223 */ /* 0x000fe2000001001f */
[C---:B------:R-:W-:Y:S02]  /*16f0*/  PRMT R88, R91.reuse, 0x7632, R88 ;  /* 0x000076325b587816 */ /* 0x040fe40000000058 */
[----:B------:R-:W-:Y:S02]  /*1700*/  PRMT R95, R91, 0x7610, R95 ;  /* 0x000076105b5f7816 */ /* 0x000fe4000000005f */
[----:B------:R-:W-:-:S02]  /*1710*/  PRMT R91, R28, 0x7632, R91 ;  /* 0x000076321c5b7816 */ /* 0x000fc4000000005b */
[----:B------:R-:W-:Y:S01]  /*1720*/  PRMT R90, R28, 0x7610, R90 ;  /* 0x000076101c5a7816 */ /* 0x000fe2000000005a */
[----:B------:R-:W-:Y:S06]  /*1730*/  BRA `(.L_x_4932) ;  /* 0x0000000000887947 */ /* 0x000fec0003800000 */
.L_x_4931:
        /* <DEDUP_REMOVED lines=29> */
[----:B------:R-:W-:Y:S01]  /*1910*/  PRMT R88, R91, 0x7632, R88 ;  /* 0x000076325b587816 */ /* 0x000fe20000000058 */
[----:B------:R-:W-:Y:S01]  /*1920*/  FFMA.FTZ R113, R113, R89, R30 ;  /* 0x0000005971717223 */ /* 0x000fe2000001001e */
[----:B------:R-:W-:Y:S02]  /*1930*/  PRMT R95, R91, 0x7610, R95 ;  /* 0x000076105b5f7816 */ /* 0x000fe4000000005f */
[C---:B------:R-:W-:Y:S02]  /*1940*/  PRMT R91, R28.reuse, 0x7632, R91 ;  /* 0x000076321c5b7816 */ /* 0x040fe4000000005b */
[----:B------:R-:W-:-:S07]  /*1950*/  PRMT R90, R28, 0x7610, R90 ;  /* 0x000076101c5a7816 */ /* 0x000fce000000005a */
.L_x_4932:
        /* <DEDUP_REMOVED lines=16> */
.L_x_4930:
[----:B------:R-:W-:Y:S05]  /*1a60*/  BSYNC.RECONVERGENT B1 ;  /* 0x0000000000017941 */ /* 0x000fea0003800200 */
.L_x_4929:
        /* <DEDUP_REMOVED lines=26> */
[----:B------:R-:W-:Y:S02]  /*1c10*/  HADD2.F32 R89, -RZ, R89.H0_H0 ;  /* 0x20000059ff597230 */ /* 0x000fe40000004100 */
        /* <DEDUP_REMOVED lines=8> */
[----:B------:R-:W-:-:S02]  /*1ca0*/  HADD2.F32 R90, -RZ, R90.H0_H0 ;  /* 0x2000005aff5a7230 */ /* 0x000fc40000004100 */
[----:B------:R-:W-:Y:S01]  /*1cb0*/  FFMA.FTZ R26, R25, R89, R26 ;  /* 0x00000059191a7223 */ /* 0x000fe2000001001a */
[----:B------:R-:W-:Y:S02]  /*1cc0*/  F2FP.F16.F32.PACK_AB R91, R94, R91 ;  /* 0x0000005b5e5b723e */ /* 0x000fe400000000ff */
[----:B------:R-:W-:Y:S01]  /*1cd0*/  F2FP.F16.F32.PACK_AB R94, R95, R24 ;  /* 0x000000185f5e723e */ /* 0x000fe200000000ff */
[----:B------:R-:W-:Y:S01]  /*1ce0*/  FFMA.FTZ R27, R88, R90, R27 ;  /* 0x0000005a581b7223 */ /* 0x000fe2000001001b */
[C---:B------:R-:W-:Y:S02]  /*1cf0*/  PRMT R24, R91.reuse, 0x7632, R24 ;  /* 0x000076325b187816 */ /* 0x040fe40000000018 */
[----:B------:R-:W-:Y:S02]  /*1d00*/  PRMT R113, R91, 0x7610, R113 ;  /* 0x000076105b717816 */ /* 0x000fe40000000071 */
[----:B------:R-:W-:Y:S01]  /*1d10*/  PRMT R95, R94, 0x7632, R95 ;  /* 0x000076325e5f7816 */ /* 0x000fe2000000005f */
[----:B------:R-:W-:Y:S06]  /*1d20*/  BRA `(.L_x_4936) ;  /* 0x0000000000887947 */ /* 0x000fec0003800000 */
.L_x_4935:
        /* <DEDUP_REMOVED lines=33> */
[----:B------:R-:W-:-:S07]  /*1f40*/  PRMT R94, R25, 0x7610, R94 ;  /* 0x00007610195e7816 */ /* 0x000fce000000005e */
.L_x_4936:
        /* <DEDUP_REMOVED lines=14> */
.L_x_4934:
[----:B------:R-:W-:Y:S05]  /*2030*/  BSYNC.RECONVERGENT B1 ;  /* 0x0000000000017941 */ /* 0x000fea0003800200 */
.L_x_4933:
        /* <DEDUP_REMOVED lines=11> */
[----:B------:R-:W-:Y:S02]  /*20f0*/  HADD2.F32 R88, -RZ, R88.H0_H0 ;  /* 0x20000058ff587230 */ /* 0x000fe40000004100 */
[----:B------:R-:W-:Y:S01]  /*2100*/  FFMA.FTZ R86, R100, UR4, R92 ;  /* 0x0000000464567c23 */ /* 0x000fe2000801005c */
[----:B------:R-:W-:Y:S02]  /*2110*/  HADD2.F32 R112, -RZ, R89.H0_H0 ;  /* 0x20000059ff707230 */ /* 0x000fe40000004100 */
[----:B------:R-:W-:Y:S01]  /*2120*/  FADD.FTZ R85, R102, -R85 ;  /* 0x8000005566557221 */ /* 0x000fe20000010000 */
[--C-:B------:R-:W-:Y:S02]  /*2130*/  HADD2.F32 R95, -RZ, R90.reuse.H1_H1 ;  /* 0x3000005aff5f7230 */ /* 0x100fe40000004100 */
[----:B------:R-:W-:Y:S01]  /*2140*/  FADD.FTZ R86, R105, -R86 ;  /* 0x8000005669567221 */ /* 0x000fe20000010000 */
[----:B------:R-:W-:-:S02]  /*2150*/  HADD2.F32 R90, -RZ, R90.H0_H0 ;  /* 0x2000005aff5a7230 */ /* 0x000fc40000004100 */
[----:B------:R-:W-:Y:S01]  /*2160*/  FMUL.FTZ R84, R85, UR24 ;  /* 0x0000001855547c20 */ /* 0x000fe20008410000 */
[--C-:B------:R-:W-:Y:S01]  /*2170*/  FFMA.FTZ R85, R103, UR4, R92.reuse ;  /* 0x0000000467557c23 */ /* 0x100fe2000801005c */
[----:B------:R-:W-:Y:S02]  /*2180*/  FFMA.FTZ R92, R106, UR4, R92 ;  /* 0x000000046a5c7c23 */ /* 0x000fe4000801005c */
        /* <DEDUP_REMOVED lines=16> */
[----:B------:R-:W-:Y:S01]  /*2290*/  F2FP.F16.F32.PACK_AB R91, R88, R91 ;  /* 0x0000005b585b723e */ /* 0x000fe200000000ff */
[----:B------:R-:W-:Y:S02]  /*22a0*/  FFMA.FTZ R112, R89, R112, R22 ;  /* 0x0000007059707223 */ /* 0x000fe40000010016 */
[----:B------:R-:W-:Y:S02]  /*22b0*/  F2FP.F16.F32.PACK_AB R92, R93, R92 ;  /* 0x0000005c5d5c723e */ /* 0x000fe400000000ff */
[----:B------:R-:W-:-:S02]  /*22c0*/  PRMT R88, R91, 0x7632, R88 ;  /* 0x000076325b587816 */ /* 0x000fc40000000058 */
[----:B------:R-:W-:Y:S02]  /*22d0*/  PRMT R93, R91, 0x7610, R93 ;  /* 0x000076105b5d7816 */ /* 0x000fe4000000005d */
[C---:B------:R-:W-:Y:S02]  /*22e0*/  PRMT R91, R92.reuse, 0x7632, R91 ;  /* 0x000076325c5b7816 */ /* 0x040fe4000000005b */
[----:B------:R-:W-:Y:S01]  /*22f0*/  PRMT R90, R92, 0x7610, R90 ;  /* 0x000076105c5a7816 */ /* 0x000fe2000000005a */
[----:B------:R-:W-:Y:S06]  /*2300*/  BRA `(.L_x_4939) ;  /* 0x0000000000887947 */ /* 0x000fec0003800000 */
.L_x_4938:
        /* <DEDUP_REMOVED lines=14> */
[----:B------:R-:W-:Y:S01]  /*23f0*/  FMUL.FTZ R112, R112, UR12 ;  /* 0x0000000c70707c20 */ /* 0x000fe20008410000 */
[----:B------:R-:W-:Y:S01]  /*2400*/  FMUL.FTZ R93, R93, UR12 ;  /* 0x0000000c5d5d7c20 */ /* 0x000fe20008410000 */
[----:B------:R-:W-:Y:S01]  /*2410*/  FMUL.FTZ R92, R92, UR12 ;  /* 0x0000000c5c5c7c20 */ /* 0x000fe20008410000 */
[----:B------:R-:W-:Y:S01]  /*2420*/  FFMA.FTZ R94, R91, R88, R20 ;  /* 0x000000585b5e7223 */ /* 0x000fe20000010014 */
[----:B------:R-:W-:Y:S02]  /*2430*/  HADD2.F32 R95, -RZ, R90.H1_H1 ;  /* 0x3000005aff5f7230 */ /* 0x000fe40000004100 */
[----:B-----5:R-:W-:Y:S01]  /*2440*/  FMUL.FTZ R91, R64, R91 ;  /* 0x0000005b405b7220 */ /* 0x020fe20000410000 */
[----:B------:R-:W-:Y:S01]  /*2450*/  FMUL.FTZ R20, R65, R112 ;  /* 0x0000007041147220 */ /* 0x000fe20000410000 */
[----:B------:R-:W-:Y:S01]  /*2460*/  FMUL.FTZ R88, R66, R93 ;  /* 0x0000005d42587220 */ /* 0x000fe20000410000 */
[----:B------:R-:W-:Y:S01]  /*2470*/  FMUL.FTZ R113, R67, R92 ;  /* 0x0000005c43717220 */ /* 0x000fe20000410000 */
[----:B------:R-:W-:-:S02]  /*2480*/  HADD2.F32 R89, -RZ, R89.H0_H0 ;  /* 0x20000059ff597230 */ /* 0x000fc40000004100 */
[----:B------:R-:W-:Y:S01]  /*2490*/  FFMA.FTZ R95, R112, R95, R21 ;  /* 0x0000005f705f7223 */ /* 0x000fe20000010015 */
        /* <DEDUP_REMOVED lines=9> */
.L_x_4939:
        /* <DEDUP_REMOVED lines=16> */
.L_x_4928:
        /* <DEDUP_REMOVED lines=27> */
[----:B------:R0:W-:Y:S03]  /*27e0*/  F2F.F16.F32 R95, R90 ;  /* 0x0000005a005f7304 */ /* 0x0001e60000200800 */
[----:B------:R-:W-:-:S05]  /*27f0*/  FMUL.FTZ R115, R56, R113 ;  /* 0x0000007138737220 */ /* 0x000fca0000410000 */
[----:B------:R-:W1:Y:S01]  /*2800*/  F2F.F16.F32 R118, R117 ;  /* 0x0000007500767304 */ /* 0x000e620000200800 */
[----:B0-----:R-:W0:Y:S07]  /*2810*/  LDC.64 R90, c[0x0][0x468] ;  /* 0x00011a00ff5a7b82 */ /* 0x001e2e0000000a00 */
[----:B------:R-:W3:Y:S01]  /*2820*/  F2F.F16.F32 R94, R116 ;  /* 0x00000074005e7304 */ /* 0x000ee20000200800 */
[----:B-1----:R-:W-:-:S07]  /*2830*/  PRMT R119, R95, 0x5410, R118 ;  /* 0x000054105f777816 */ /* 0x002fce0000000076 */
[----:B------:R-:W1:Y:S01]  /*2840*/  F2F.F16.F32 R115, R115 ;  /* 0x0000007300737304 */ /* 0x000e620000200800 */
[----:B---3--:R-:W-:-:S04]  /*2850*/  IMAD.WIDE.U32 R94, R94, 0x10000, RZ ;  /* 0x000100005e5e7825 */ /* 0x008fc800078e00ff */
[C---:B0-----:R-:W-:Y:S01]  /*2860*/  IMAD.WIDE.U32 R90, R0.reuse, 0x8, R90 ;  /* 0x00000008005a7825 */ /* 0x041fe200078e005a */
        /* <DEDUP_REMOVED lines=14> */
.L_x_4942:
[----:B------:R-:W-:Y:S05]  /*2950*/  BSYNC.RECONVERGENT B1 ;  /* 0x0000000000017941 */ /* 0x000fea0003800200 */
.L_x_4941:
        /* <DEDUP_REMOVED lines=23> */
[----:B------:R0:W-:Y:S01]  /*2ad0*/  F2F.F16.F32 R95, R90 ;  /* 0x0000005a005f7304 */ /* 0x0001e20000200800 */
[----:B------:R-:W-:-:S04]  /*2ae0*/  FMUL.FTZ R113, R113, UR12 ;  /* 0x0000000c71717c20 */ /* 0x000fc80008410000 */
[----:B------:R-:W-:-:S03]  /*2af0*/  FMUL.FTZ R115, R72, R113 ;  /* 0x0000007148737220 */ /* 0x000fc60000410000 */
        /* <DEDUP_REMOVED lines=21> */
.L_x_4944:
[----:B------:R-:W-:Y:S05]  /*2c50*/  BSYNC.RECONVERGENT B1 ;  /* 0x0000000000017941 */ /* 0x000fea0003800200 */
.L_x_4943:
        /* <DEDUP_REMOVED lines=22> */
[----:B------:R0:W1:Y:S02]  /*2dc0*/  F2F.F16.F32 R93, R90 ;  /* 0x0000005a005d7304 */ /* 0x0000640000200800 */
[----:B------:R-:W-:-:S04]  /*2dd0*/  FMUL.FTZ R113, R113, UR12 ;  /* 0x0000000c71717c20 */ /* 0x000fc80008410000 */
[----:B------:R-:W-:Y:S02]  /*2de0*/  FMUL.FTZ R114, R64, R113 ;  /* 0x0000007140727220 */ /* 0x000fe40000410000 */
[----:B------:R-:W-:Y:S01]  /*2df0*/  F2F.F16.F32 R116, R116 ;  /* 0x0000007400747304 */ /* 0x000fe20000200800 */
[----:B0-----:R-:W0:Y:S01]  /*2e00*/  LDC.64 R90, c[0x0][0x468] ;  /* 0x00011a00ff5a7b82 */ /* 0x001e220000000a00 */
[----:B-1----:R-:W-:-:S06]  /*2e10*/  IMAD.WIDE.U32 R92, R93, 0x10000, RZ ;  /* 0x000100005d5c7825 */ /* 0x002fcc00078e00ff */
[----:B------:R-:W1:Y:S08]  /*2e20*/  F2F.F16.F32 R117, R117 ;  /* 0x0000007500757304 */ /* 0x000e700000200800 */
[----:B------:R-:W3:Y:S01]  /*2e30*/  F2F.F16.F32 R115, R114 ;  /* 0x0000007200737304 */ /* 0x000ee20000200800 */
[----:B-1----:R-:W-:Y:S01]  /*2e40*/  PRMT R119, R116, 0x5410, R117 ;  /* 0x0000541074777816 */ /* 0x002fe20000000075 */
[----:B0-----:R-:W-:-:S03]  /*2e50*/  IMAD.WIDE.U32 R90, R0, 0x8, R90 ;  /* 0x00000008005a7825 */ /* 0x001fc600078e005a */
        /* <DEDUP_REMOVED lines=14> */
.L_x_4940:
        /* <DEDUP_REMOVED lines=24> */
[----:B------:R0:W-:Y:S01]  /*30c0*/  F2F.F16.F32 R119, R94 ;  /* 0x0000005e00777304 */ /* 0x0001e20000200800 */
[----:B------:R-:W-:Y:S01]  /*30d0*/  FMUL.FTZ R118, R57, R114 ;  /* 0x0000007239767220 */ /* 0x000fe20000410000 */
[----:B------:R-:W-:Y:S01]  /*30e0*/  FMUL.FTZ R93, R84, UR12 ;  /* 0x0000000c545d7c20 */ /* 0x000fe20008410000 */
[----:B------:R1:W-:Y:S03]  /*30f0*/  STG.E.128 desc[UR14][R112.64], R84 ;  /* 0x0000005470007986 */ /* 0x0003e6000c101d0e */
[----:B------:R-:W-:Y:S02]  /*3100*/  FMUL.FTZ R117, R56, R93 ;  /* 0x0000005d38757220 */ /* 0x000fe40000410000 */
[----:B------:R-:W3:Y:S01]  /*3110*/  F2F.F16.F32 R90, R118 ;  /* 0x00000076005a7304 */ /* 0x000ee20000200800 */
[----:B0-----:R-:W0:Y:S07]  /*3120*/  LDC.64 R94, c[0x0][0x468] ;  /* 0x00011a00ff5e7b82 */ /* 0x001e2e0000000a00 */
[----:B------:R-:W4:Y:S01]  /*3130*/  F2F.F16.F32 R120, R120 ;  /* 0x0000007800787304 */ /* 0x000f220000200800 */
[----:B---3--:R-:W-:-:S07]  /*3140*/  IMAD.WIDE.U32 R90, R90, 0x10000, RZ ;  /* 0x000100005a5a7825 */ /* 0x008fce00078e00ff */
[----:B------:R-:W3:Y:S01]  /*3150*/  F2F.F16.F32 R117, R117 ;  /* 0x0000007500757304 */ /* 0x000ee20000200800 */
[----:B----4-:R-:W-:Y:S01]  /*3160*/  PRMT R119, R119, 0x5410, R120 ;  /* 0x0000541077777816 */ /* 0x010fe20000000078 */
        /* <DEDUP_REMOVED lines=15> */
.L_x_4946:
[----:B------:R-:W-:Y:S05]  /*3260*/  BSYNC.RECONVERGENT B1 ;  /* 0x0000000000017941 */ /* 0x000fea0003800200 */
.L_x_4945:
        /* <DEDUP_REMOVED lines=25> */
[----:B------:R0:W-:Y:S01]  /*3400*/  F2F.F16.F32 R119, R94 ;  /* 0x0000005e00777304 */ /* 0x0001e20000200800 */
[----:B------:R1:W-:Y:S01]  /*3410*/  STG.E.128 desc[UR14][R112.64], R84 ;  /* 0x0000005470007986 */ /* 0x0003e2000c101d0e */
[----:B------:R-:W-:Y:S01]  /*3420*/  FMUL.FTZ R118, R73, R114 ;  /* 0x0000007249767220 */ /* 0x000fe20000410000 */
[----:B------:R-:W-:-:S05]  /*3430*/  FMUL.FTZ R117, R72, R93 ;  /* 0x0000005d48757220 */ /* 0x000fca0000410000 */
        /* <DEDUP_REMOVED lines=21> */
.L_x_4948:
[----:B------:R-:W-:Y:S05]  /*3590*/  BSYNC.RECONVERGENT B1 ;  /* 0x0000000000017941 */ /* 0x000fea0003800200 */
.L_x_4947:
        /* <DEDUP_REMOVED lines=23> */
[----:B------:R1:W-:Y:S02]  /*3710*/  F2F.F16.F32 R118, R93 ;  /* 0x0000005d00767304 */ /* 0x0003e40000200800 */
[----:B------:R-:W-:Y:S01]  /*3720*/  FMUL.FTZ R116, R65, R114 ;  /* 0x0000007241747220 */ /* 0x000fe20000410000 */
[----:B------:R-:W-:-:S05]  /*3730*/  FMUL.FTZ R117, R64, R115 ;  /* 0x0000007340757220 */ /* 0x000fca0000410000 */
[----:B------:R-:W3:Y:S01]  /*3740*/  F2F.F16.F32 R90, R116 ;  /* 0x00000074005a7304 */ /* 0x000ee20000200800 */
[----:B-1----:R-:W1:Y:S07]  /*3750*/  LDC.64 R92, c[0x0][0x468] ;  /* 0x00011a00ff5c7b82 */ /* 0x002e6e0000000a00 */
[----:B------:R-:W4:Y:S01]  /*3760*/  F2F.F16.F32 R119, R119 ;  /* 0x0000007700777304 */ /* 0x000f220000200800 */
[----:B0-----:R-:W-:-:S04]  /*3770*/  IMAD.WIDE.U32 R94, R0, 0x10, R94 ;  /* 0x00000010005e7825 */ /* 0x001fc800078e005e */
[----:B---3--:R-:W-:-:S03]  /*3780*/  IMAD.WIDE.U32 R90, R90, 0x10000, RZ ;  /* 0x000100005a5a7825 */ /* 0x008fc600078e00ff */
[----:B------:R-:W0:Y:S01]  /*3790*/  F2F.F16.F32 R117, R117 ;  /* 0x0000007500757304 */ /* 0x000e220000200800 */
[----:B------:R3:W-:Y:S01]  /*37a0*/  STG.E.128 desc[UR14][R94.64], R84 ;  /* 0x000000545e007986 */ /* 0x0007e2000c101d0e */
[----:B----4-:R-:W-:Y:S01]  /*37b0*/  PRMT R121, R118, 0x5410, R119 ;  /* 0x0000541076797816 */ /* 0x010fe20000000077 */
[----:B-1----:R-:W-:-:S03]  /*37c0*/  IMAD.WIDE.U32 R92, R0, 0x8, R92 ;  /* 0x00000008005c7825 */ /* 0x002fc600078e005c */
        /* <DEDUP_REMOVED lines=13> */
.L_x_4937:
[----:B------:R-:W-:Y:S05]  /*38a0*/  BSYNC.RECONVERGENT B0 ;  /* 0x0000000000007941 */ /* 0x000fea0003800200 */
.L_x_4927:
[----:B------:R-:W-:Y:S02]  /*38b0*/  UIADD3 UR7, UPT, UPT, UR7, UR22, URZ ;  /* 0x0000001607077290 */ /* 0x000fe4000fffe0ff */
[----:B------:R-:W-:Y:S02]  /*38c0*/  UPLOP3.LUT UP2, UPT, UPT, UPT, UP2, 0x40, 0x4 ;  /* 0x000000000004789c */ /* 0x000fe40003f4e820 */
[----:B------:R-:W-:-:S09]  /*38d0*/  UISETP.GE.AND UP1, UPT, UR7, UR23, UPT ;  /* 0x000000170700728c */ /* 0x000fd2000bf26270 */
[----:B------:R-:W-:Y:S05]  /*38e0*/  BRA.U !UP1, `(.L_x_4949) ;  /* 0xffffffcd09147547 */ /* 0x000fea000b83ffff */
.L_x_4918:
        /* <DEDUP_REMOVED lines=16> */
.L_x_4951:
[----:B------:R-:W-:Y:S05]  /*39f0*/  BSYNC.RECONVERGENT B0 ;  /* 0x0000000000007941 */ /* 0x000fea0003800200 */
.L_x_4950:
        /* <DEDUP_REMOVED lines=12> */
.L_x_4953:
[----:B------:R-:W-:Y:S05]  /*3ac0*/  BSYNC.RECONVERGENT B0 ;  /* 0x0000000000007941 */ /* 0x000fea0003800200 */
.L_x_4952:
        /* <DEDUP_REMOVED lines=11> */
.L_x_4954:
        /* <DEDUP_REMOVED lines=16> */
.L_x_6796:


//--------------------- .text._ZN10layer_norm13ln_bwd_kernelINS_13Kernel_traitsIf6__halffS2_fjLj1536ELj1ELj1ELj4ELj8ENS_18Kernel_traits_baseILj1536EfS2_fS2_fjLj128EEEEELb0ELb1ELb0ELb1EEEvNS_9BwdParamsE --------------------------
	.section	.text._ZN10layer_norm13ln_bwd_kernelINS_13Kernel_traitsIf6__halffS2_fjLj1536ELj1ELj1ELj4ELj8ENS_18Kernel_traits_baseILj1536EfS2_fS2_fjLj128EEEEELb0ELb1ELb0ELb1EEEvNS_9BwdParamsE,"ax",@progbits
	.align	128
        .global         _ZN10layer_norm13ln_bwd_kernelINS_13Kernel_traitsIf6__halffS2_fjLj1536ELj1ELj1ELj4ELj8ENS_18Kernel_traits_baseILj1536EfS2_fS2_fjLj128EEEEELb0ELb1ELb0ELb1EEEvNS_9BwdParamsE
        .type           _ZN10layer_norm13ln_bwd_kernelINS_13Kernel_traitsIf6__halffS2_fjLj1536ELj1ELj1ELj4ELj8ENS_18Kernel_traits_baseILj1536EfS2_fS2_fjLj128EEEEELb0ELb1ELb0ELb1EEEvNS_9BwdParamsE,@function
        .size           _ZN10layer_norm13ln_bwd_kernelINS_13Kernel_traitsIf6__halffS2_fjLj1536ELj1ELj1ELj4ELj8ENS_18Kernel_traits_baseILj1536EfS2_fS2_fjLj128EEEEELb0ELb1ELb0ELb1EEEvNS_9BwdParamsE,(.L_x_6797 - _ZN10layer_norm13ln_bwd_kernelINS_13Kernel_traitsIf6__halffS2_fjLj1536ELj1ELj1ELj4ELj8ENS_18Kernel_traits_baseILj1536EfS2_fS2_fjLj128EEEEELb0ELb1ELb0ELb1EEEvNS_9BwdParamsE)
        .other          _ZN10layer_norm13ln_bwd_kernelINS_13Kernel_traitsIf6__halffS2_fjLj1536ELj1ELj1ELj4ELj8ENS_18Kernel_traits_baseILj1536EfS2_fS2_fjLj128EEEEELb0ELb1ELb0ELb1EEEvNS_9BwdParamsE,@"STO_CUDA_ENTRY STV_DEFAULT"
_ZN10layer_norm13ln_bwd_kernelINS_13Kernel_traitsIf6__halffS2_fjLj1536ELj1ELj1ELj4ELj8ENS_18Kernel_traits_baseILj1536EfS2_fS2_fjLj128EEEEELb0ELb1ELb0ELb1EEEvNS_9BwdParamsE:
.text._ZN10layer_norm13ln_bwd_kernelINS_13Kernel_traitsIf6__halffS2_fjLj1536ELj1ELj1ELj4ELj8ENS_18Kernel_traits_baseILj1536EfS2_fS2_fjLj128EEEEELb0ELb1ELb0ELb1EEEvNS_9BwdParamsE:
        /* <DEDUP_REMOVED lines=69> */
.L_x_4962:
        /* <DEDUP_REMOVED lines=55> */
[----:B------:R-:W-:Y:S01]  /*07c0*/  SHF.R.U32.HI R124, RZ, 0x10, R101 ;  /* 0x00000010ff7c7819 */ /* 0x000fe20000011665 */
[----:B------:R-:W-:Y:S02]  /*07d0*/  HADD2.F32 R115, -RZ, R115.H0_H0 ;  /* 0x20000073ff737230 */ /* 0x000fe40000004100 */
[----:B------:R-:W-:Y:S01]  /*07e0*/  FADD.FTZ R57, -R107, R57 ;  /* 0x000000396b397221 */ /* 0x000fe20000010100 */
[----:B------:R-:W-:Y:S01]  /*07f0*/  FMUL.FTZ R101, R40, R117 ;  /* 0x0000007528657220 */ /* 0x000fe20000410000 */
[----:B------:R-:W-:Y:S01]  /*0800*/  FMUL.FTZ R100, R106, UR14 ;  /* 0x0000000e6a647c20 */ /* 0x000fe20008410000 */
[--C-:B----4-:R-:W-:Y:S01]  /*0810*/  SHF.R.U64 R122, R98, 0x10, R99.reuse ;  /* 0x00000010627a7819 */ /* 0x110fe20000001263 */
[----:B------:R-:W-:Y:S01]  /*0820*/  FMUL.FTZ R110, R58, UR14 ;  /* 0x0000000e3a6e7c20 */ /* 0x000fe20008410000 */
[----:B------:R-:W-:Y:S01]  /*0830*/  MOV R109, R99 ;  /* 0x00000063006d7202 */ /* 0x000fe20000000f00 */
[----:B------:R-:W-:Y:S01]  /*0840*/  HADD2.F32 R113, -RZ, R113.H0_H0 ;  /* 0x20000071ff717230 */ /* 0x000fe20000004100 */
[----:B------:R-:W-:Y:S01]  /*0850*/  SHF.R.U32.HI R120, RZ, 0x10, R99 ;  /* 0x00000010ff787819 */ /* 0x000fe20000011663 */
[----:B------:R-:W-:Y:S01]  /*0860*/  FMUL.FTZ R112, R57, UR14 ;  /* 0x0000000e39707c20 */ /* 0x000fe20008410000 */
[----:B------:R-:W-:Y:S01]  /*0870*/  FMUL.FTZ R99, R41, R115 ;  /* 0x0000007329637220 */ /* 0x000fe20000410000 */
        /* <DEDUP_REMOVED lines=12> */
[----:B------:R-:W-:-:S02]  /*0940*/  HADD2.F32 R124, -RZ, R124.H0_H0 ;  /* 0x2000007cff7c7230 */ /* 0x000fc40000004100 */
[----:B------:R-:W-:Y:S01]  /*0950*/  FMUL.FTZ R107, R42, R113 ;  /* 0x000000712a6b7220 */ /* 0x000fe20000410000 */
[----:B------:R-:W-:Y:S01]  /*0960*/  FADD.FTZ R58, R99, R58 ;  /* 0x0000003a633a7221 */ /* 0x000fe20000010000 */
[----:B------:R-:W-:Y:S01]  /*0970*/  FFMA.FTZ R57, R112, R99, R57 ;  /* 0x0000006370397223 */ /* 0x000fe20000010039 */
[----:B------:R-:W-:Y:S02]  /*0980*/  HADD2.F32 R111, -RZ, R111.H0_H0 ;  /* 0x2000006fff6f7230 */ /* 0x000fe40000004100 */
[----:B------:R-:W-:Y:S01]  /*0990*/  FMUL.FTZ R116, R59, UR14 ;  /* 0x0000000e3b747c20 */ /* 0x000fe20008410000 */
[----:B------:R-:W-:Y:S01]  /*09a0*/  FMUL.FTZ R103, R43, R124 ;  /* 0x0000007c2b677220 */ /* 0x000fe20000410000 */
[----:B------:R-:W-:Y:S01]  /*09b0*/  FADD.FTZ R58, R107, R58 ;  /* 0x0000003a6b3a7221 */ /* 0x000fe20000010000 */
[----:B------:R-:W-:Y:S01]  /*09c0*/  FFMA.FTZ R59, R110, R107, R57 ;  /* 0x0000006b6e3b7223 */ /* 0x000fe20000010039 */
[----:B------:R-:W-:Y:S01]  /*09d0*/  MOV R56, R97 ;  /* 0x0000006100387202 */ /* 0x000fe20000000f00 */
[----:B------:R-:W-:-:S02]  /*09e0*/  HADD2.F32 R122, -RZ, R122.H0_H0 ;  /* 0x2000007aff7a7230 */ /* 0x000fc40000004100 */
[----:B------:R-:W-:Y:S01]  /*09f0*/  FMUL.FTZ R66, R36, R111 ;  /* 0x0000006f24427220 */ /* 0x000fe20000410000 */
[----:B------:R-:W-:Y:S01]  /*0a00*/  FADD.FTZ R57, R103, R58 ;  /* 0x0000003a67397221 */ /* 0x000fe20000010000 */
[----:B------:R-:W-:Y:S01]  /*0a10*/  FMUL.FTZ R106, R60, UR14 ;  /* 0x0000000e3c6a7c20 */ /* 0x000fe20008410000 */
[----:B------:R-:W-:Y:S01]  /*0a20*/  FFMA.FTZ R59, R116, R103, R59 ;  /* 0x00000067743b7223 */ /* 0x000fe2000001003b */
[--C-:B------:R-:W-:Y:S01]  /*0a30*/  SHF.R.U64 R118, R96, 0x10, R97.reuse ;  /* 0x0000001060767819 */ /* 0x100fe20000001261 */
[----:B------:R-:W-:Y:S01]  /*0a40*/  HADD2.F32 R109, -RZ, R109.H0_H0 ;  /* 0x2000006dff6d7230 */ /* 0x000fe20000004100 */
[----:B------:R-:W-:Y:S01]  /*0a50*/  SHF.R.U32.HI R119, RZ, 0x10, R97 ;  /* 0x00000010ff777819 */ /* 0x000fe20000011661 */
        /* <DEDUP_REMOVED lines=25> */
[----:B------:R-:W-:Y:S02]  /*0bf0*/  HADD2.F32 R119, -RZ, R119.H0_H0 ;  /* 0x20000077ff777230 */ /* 0x000fe40000004100 */
        /* <DEDUP_REMOVED lines=46> */
.L_x_4957:
[----:B------:R-:W-:Y:S05]  /*0ee0*/  BSYNC.RECONVERGENT B0 ;  /* 0x0000000000007941 */ /* 0x000fea0003800200 */
.L_x_4956:
        /* <DEDUP_REMOVED lines=62> */
[----:B------:R-:W0:Y:S01]  /*12d0*/  LDC.64 R60, c[0x0][0x390] ;  /* 0x0000e400ff3c7b82 */ /* 0x000e220000000a00 */
[--C-:B------:R-:W-:Y:S01]  /*12e0*/  FFMA.FTZ R102, R102, UR4, R97.reuse ;  /* 0x0000000466667c23 */ /* 0x100fe20008010061 */
[----:B------:R-:W-:Y:S01]  /*12f0*/  FMUL.FTZ R104, R112, UR14 ;  /* 0x0000000e70687c20 */ /* 0x000fe20008410000 */
[----:B------:R-:W-:Y:S01]  /*1300*/  FADD.FTZ R100, R101, -R100 ;  /* 0x8000006465647221 */ /* 0x000fe20000010000 */
[----:B------:R-:W-:Y:S01]  /*1310*/  FMUL.FTZ R111, R110, UR12 ;  /* 0x0000000c6e6f7c20 */ /* 0x000fe20008410000 */
[--C-:B------:R-:W-:Y:S01]  /*1320*/  FFMA.FTZ R114, R114, UR4, R97.reuse ;  /* 0x0000000472727c23 */ /* 0x100fe20008010061 */
[----:B------:R-:W-:Y:S01]  /*1330*/  FMUL.FTZ R59, R59, UR14 ;  /* 0x0000000e3b3b7c20 */ /* 0x000fe20008410000 */
[----:B------:R-:W-:Y:S01]  /*1340*/  FMUL.FTZ R110, R116, UR14 ;  /* 0x0000000e746e7c20 */ /* 0x000fe20008410000 */
[----:B------:R-:W-:Y:S01]  /*1350*/  FADD.FTZ R102, R67, -R102 ;  /* 0x8000006643667221 */ /* 0x000fe20000010000 */
[----:B------:R-:W-:Y:S01]  /*1360*/  FMUL.FTZ R104, R104, UR12 ;  /* 0x0000000c68687c20 */ /* 0x000fe20008410000 */
[----:B------:R-:W-:Y:S01]  /*1370*/  FMUL.FTZ R100, R100, UR14 ;  /* 0x0000000e64647c20 */ /* 0x000fe20008410000 */
[----:B------:R-:W-:Y:S01]  /*1380*/  FADD.FTZ R114, R65, -R114 ;  /* 0x8000007241727221 */ /* 0x000fe20000010000 */
[----:B------:R-:W-:Y:S01]  /*1390*/  FMUL.FTZ R103, R59, UR12 ;  /* 0x0000000c3b677c20 */ /* 0x000fe20008410000 */
[----:B------:R-:W-:Y:S01]  /*13a0*/  FMUL.FTZ R110, R110, UR12 ;  /* 0x0000000c6e6e7c20 */ /* 0x000fe20008410000 */
[----:B------:R-:W-:Y:S01]  /*13b0*/  FFMA.FTZ R59, R106, UR4, R97 ;  /* 0x000000046a3b7c23 */ /* 0x000fe20008010061 */
[----:B------:R-:W-:Y:S01]  /*13c0*/  FMUL.FTZ R102, R102, UR14 ;  /* 0x0000000e66667c20 */ /* 0x000fe20008410000 */
[----:B------:R-:W-:Y:S01]  /*13d0*/  FMUL.FTZ R58, R21, R104 ;  /* 0x00000068153a7220 */ /* 0x000fe20000410000 */
[----:B------:R-:W-:Y:S01]  /*13e0*/  FMUL.FTZ R99, R100, UR12 ;  /* 0x0000000c64637c20 */ /* 0x000fe20008410000 */
[----:B------:R-:W-:Y:S01]  /*13f0*/  FMUL.FTZ R108, R114, UR14 ;  /* 0x0000000e726c7c20 */ /* 0x000fe20008410000 */
[----:B------:R-:W-:Y:S01]  /*1400*/  FMUL.FTZ R56, R22, R111 ;  /* 0x0000006f16387220 */ /* 0x000fe20000410000 */
[----:B------:R-:W-:Y:S01]  /*1410*/  FMUL.FTZ R57, R23, R110 ;  /* 0x0000006e17397220 */ /* 0x000fe20000410000 */
[----:B------:R-:W1:Y:S01]  /*1420*/  LDC.64 R62, c[0x0][0x468] ;  /* 0x00011a00ff3e7b82 */ /* 0x000e620000000a00 */
[----:B------:R-:W-:Y:S01]  /*1430*/  FADD.FTZ R59, R66, -R59 ;  /* 0x8000003b423b7221 */ /* 0x000fe20000010000 */
[----:B------:R-:W-:Y:S01]  /*1440*/  FMUL.FTZ R102, R102, UR12 ;  /* 0x0000000c66667c20 */ /* 0x000fe20008410000 */
[----:B------:R-:W-:Y:S01]  /*1450*/  FMUL.FTZ R101, R20, R99 ;  /* 0x0000006314657220 */ /* 0x000fe20000410000 */
[----:B------:R-:W2:Y:S01]  /*1460*/  F2F.F16.F32 R58, R58 ;  /* 0x0000003a003a7304 */ /* 0x000ea20000200800 */
[----:B------:R-:W-:Y:S01]  /*1470*/  FMUL.FTZ R108, R108, UR12 ;  /* 0x0000000c6c6c7c20 */ /* 0x000fe20008410000 */
[----:B------:R-:W-:Y:S01]  /*1480*/  FMUL.FTZ R109, R26, R103 ;  /* 0x000000671a6d7220 */ /* 0x000fe20000410000 */
[----:B------:R-:W-:Y:S01]  /*1490*/  FMUL.FTZ R59, R59, UR14 ;  /* 0x0000000e3b3b7c20 */ /* 0x000fe20008410000 */
[----:B------:R-:W-:Y:S01]  /*14a0*/  FMUL.FTZ R66, R27, R102 ;  /* 0x000000661b427220 */ /* 0x000fe20000410000 */
[----:B------:R-:W-:-:S02]  /*14b0*/  FMUL.FTZ R100, R25, R108 ;  /* 0x0000006c19647220 */ /* 0x000fc40000410000 */
[----:B------:R-:W-:Y:S01]  /*14c0*/  FMUL.FTZ R105, R59, UR12 ;  /* 0x0000000c3b697c20 */ /* 0x000fe20008410000 */
[----:B------:R-:W-:Y:S03]  /*14d0*/  F2F.F16.F32 R65, R56 ;  /* 0x0000003800417304 */ /* 0x000fe60000200800 */
[----:B------:R-:W-:-:S05]  /*14e0*/  FMUL.FTZ R106, R24, R105 ;  /* 0x00000069186a7220 */ /* 0x000fca0000410000 */
[----:B------:R0:W3:Y:S08]  /*14f0*/  F2F.F16.F32 R64, R57 ;  /* 0x0000003900407304 */ /* 0x0000f00000200800 */
[----:B------:R-:W4:Y:S01]  /*1500*/  F2F.F16.F32 R101, R101 ;  /* 0x0000006500657304 */ /* 0x000f220000200800 */
[----:B0-----:R-:W-:-:S07]  /*1510*/  IMAD.WIDE.U32 R56, R89, 0x8, R60 ;  /* 0x0000000859387825 */ /* 0x001fce00078e003c */
[----:B------:R-:W-:Y:S01]  /*1520*/  F2F.F16.F32 R109, R109 ;  /* 0x0000006d006d7304 */ /* 0x000fe20000200800 */
[----:B------:R-:W4:Y:S07]  /*1530*/  LDG.E.64 R56, desc[UR16][R56.64] ;  /* 0x0000001038387981 */ /* 0x000f2e000c1e1b00 */
[----:B------:R-:W0:Y:S01]  /*1540*/  F2F.F16.F32 R66, R66 ;  /* 0x0000004200427304 */ /* 0x000e220000200800 */
[----:B--2---:R-:W-:-:S07]  /*1550*/  IMAD.WIDE.U32 R58, R58, 0x10000, RZ ;  /* 0x000100003a3a7825 */ /* 0x004fce00078e00ff */
[----:B------:R1:W2:Y:S01]  /*1560*/  F2F.F16.F32 R67, R100 ;  /* 0x0000006400437304 */ /* 0x0002a20000200800 */
[----:B---3--:R-:W-:-:S07]  /*1570*/  PRMT R65, R65, 0x5410, R64 ;  /* 0x0000541041417816 */ /* 0x008fce0000000040 */
[----:B------:R-:W3:Y:S01]  /*1580*/  F2F.F16.F32 R107, R106 ;  /* 0x0000006a006b7304 */ /* 0x000ee20000200800 */
[----:B------:R-:W-:Y:S02]  /*1590*/  LOP3.LUT R65, R65, R59, RZ, 0xfc, !PT ;  /* 0x0000003b41417212 */ /* 0x000fe400078efcff */
[----:B----4-:R-:W-:Y:S01]  /*15a0*/  LOP3.LUT R64, R58, R101, RZ, 0xfc, !PT ;  /* 0x000000653a407212 */ /* 0x010fe200078efcff */
[----:B-1----:R-:W-:Y:S01]  /*15b0*/  IMAD.WIDE.U32 R100, R89, 0x8, R62 ;  /* 0x0000000859647825 */ /* 0x002fe200078e003e */
[----:B0-----:R-:W-:-:S03]  /*15c0*/  PRMT R109, R109, 0x5410, R66 ;  /* 0x000054106d6d7816 */ /* 0x001fc60000000042 */
[C---:B------:R-:W-:Y:S01]  /*15d0*/  IMAD.WIDE.U32 R58, R88.reuse, 0x8, R60 ;  /* 0x00000008583a7825 */ /* 0x040fe200078e003c */
[----:B------:R-:W-:Y:S03]  /*15e0*/  STG.E.64 desc[UR16][R100.64], R64 ;  /* 0x0000004064007986 */ /* 0x000fe6000c101b10 */
[----:B--2---:R-:W-:Y:S02]  /*15f0*/  IMAD.WIDE.U32 R66, R67, 0x10000, RZ ;  /* 0x0001000043427825 */ /* 0x004fe400078e00ff */
[----:B------:R-:W2:Y:S02]  /*1600*/  LDG.E.64 R58, desc[UR16][R58.64] ;  /* 0x000000103a3a7981 */ /* 0x000ea4000c1e1b00 */
[----:B------:R-:W-:Y:S01]  /*1610*/  IMAD.WIDE.U32 R88, R88, 0x8, R62 ;  /* 0x0000000858587825 */ /* 0x000fe200078e003e */
[----:B------:R-:W-:Y:S02]  /*1620*/  LOP3.LUT R67, R109, R67, RZ, 0xfc, !PT ;  /* 0x000000436d437212 */ /* 0x000fe400078efcff */
[----:B---3--:R-:W-:Y:S01]  /*1630*/  LOP3.LUT R66, R66, R107, RZ, 0xfc, !PT ;  /* 0x0000006b42427212 */ /* 0x008fe200078efcff */
[----:B------:R-:W-:-:S04]  /*1640*/  IMAD.WIDE.U32 R60, R86, 0x8, R60 ;  /* 0x00000008563c7825 */ /* 0x000fc800078e003c */
[----:B------:R0:W-:Y:S04]  /*1650*/  STG.E.64 desc[UR16][R88.64], R66 ;  /* 0x0000004258007986 */ /* 0x0001e8000c101b10 */
[----:B------:R-:W3:Y:S01]  /*1660*/  LDG.E.64 R60, desc[UR16][R60.64] ;  /* 0x000000103c3c7981 */ /* 0x000ee2000c1e1b00 */
[--C-:B------:R-:W-:Y:S01]  /*1670*/  FFMA.FTZ R95, R95, UR4, R97.reuse ;  /* 0x000000045f5f7c23 */ /* 0x100fe20008010061 */
[----:B------:R-:W-:-:S03]  /*1680*/  FFMA.FTZ R92, R92, UR4, R97 ;  /* 0x000000045c5c7c23 */ /* 0x000fc60008010061 */
[----:B------:R-:W-:Y:S01]  /*1690*/  FADD.FTZ R95, R94, -R95 ;  /* 0x8000005f5e5f7221 */ /* 0x000fe20000010000 */
[----:B------:R-:W-:Y:S01]  /*16a0*/  FADD.FTZ R92, R91, -R92 ;  /* 0x8000005c5b5c7221 */ /* 0x000fe20000010000 */
[----:B------:R-:W-:Y:S02]  /*16b0*/  FFMA.FTZ R107, R98, UR4, R97 ;  /* 0x00000004626b7c23 */ /* 0x000fe40008010061 */
[----:B------:R-:W-:Y:S01]  /*16c0*/  FMUL.FTZ R95, R95, UR14 ;  /* 0x0000000e5f5f7c20 */ /* 0x000fe20008410000 */
[----:B0-----:R-:W-:Y:S01]  /*16d0*/  FMUL.FTZ R88, R92, UR14 ;  /* 0x0000000e5c587c20 */ /* 0x001fe20008410000 */
[----:B------:R-:W-:Y:S02]  /*16e0*/  FADD.FTZ R107, R96, -R107 ;  /* 0x8000006b606b7221 */ /* 0x000fe40000010000 */
[----:B------:R-:W-:Y:S01]  /*16f0*/  FMUL.FTZ R67, R95, UR12 ;  /* 0x0000000c5f437c20 */ /* 0x000fe20008410000 */
[----:B------:R-:W-:Y:S01]  /*1700*/  FMUL.FTZ R88, R88, UR12 ;  /* 0x0000000c58587c20 */ /* 0x000fe20008410000 */
[----:B------:R-:W-:Y:S01]  /*1710*/  FFMA.FTZ R93, R93, UR4, R97 ;  /* 0x000000045d5d7c23 */ /* 0x000fe20008010061 */
[----:B------:R-:W-:Y:S01]  /*1720*/  FMUL.FTZ R107, R107, UR14 ;  /* 0x0000000e6b6b7c20 */ /* 0x000fe20008410000 */
[----:B------:R-:W-:Y:S01]  /*1730*/  FMUL.FTZ R66, R30, R67 ;  /* 0x000000431e427220 */ /* 0x000fe20000410000 */
[----:B------:R-:W-:Y:S01]  /*1740*/  FMUL.FTZ R92, R31, R88 ;  /* 0x000000581f5c7220 */ /* 0x000fe20000410000 */
[----:B------:R-:W-:Y:S01]  /*1750*/  FADD.FTZ R93, R90, -R93 ;  /* 0x8000005d5a5d7221 */ /* 0x000fe20000010000 */
[----:B------:R-:W-:-:S02]  /*1760*/  FMUL.FTZ R94, R107, UR12 ;  /* 0x0000000c6b5e7c20 */ /* 0x000fc40008410000 */
[----:B------:R-:W-:Y:S01]  /*1770*/  F2F.F16.F32 R91, R92 ;  /* 0x0000005c005b7304 */ /* 0x000fe20000200800 */
[----:B------:R-:W-:Y:S01]  /*1780*/  FMUL.FTZ R89, R93, UR14 ;  /* 0x0000000e5d597c20 */ /* 0x000fe20008410000 */
[----:B------:R-:W-:-:S06]  /*1790*/  FMUL.FTZ R64, R29, R94 ;  /* 0x0000005e1d407220 */ /* 0x000fcc0000410000 */
[----:B------:R-:W0:Y:S01]  /*17a0*/  F2F.F16.F32 R66, R66 ;  /* 0x0000004200427304 */ /* 0x000e220000200800 */
[----:B------:R-:W-:-:S04]  /*17b0*/  FMUL.FTZ R89, R89, UR12 ;  /* 0x0000000c59597c20 */ /* 0x000fc80008410000 */
[----:B------:R-:W-:-:S03]  /*17c0*/  FMUL.FTZ R90, R28, R89 ;  /* 0x000000591c5a7220 */ /* 0x000fc60000410000 */
[----:B------:R-:W1:Y:S01]  /*17d0*/  F2F.F16.F32 R64, R64 ;  /* 0x0000004000407304 */ /* 0x000e620000200800 */
[----:B0-----:R-:W-:-:S07]  /*17e0*/  PRMT R95, R66, 0x5410, R91 ;  /* 0x00005410425f7816 */ /* 0x001fce000000005b */
[----:B------:R-:W0:Y:S01]  /*17f0*/  F2F.F16.F32 R93, R90 ;  /* 0x0000005a005d7304 */ /* 0x000e220000200800 */
[----:B------:R-:W-:-:S04]  /*1800*/  IMAD.WIDE.U32 R62, R86, 0x8, R62 ;  /* 0x00000008563e7825 */ /* 0x000fc800078e003e */
[----:B-1----:R-:W-:-:S05]  /*1810*/  IMAD.WIDE.U32 R64, R64, 0x10000, RZ ;  /* 0x0001000040407825 */ /* 0x002fca00078e00ff */
[----:B------:R-:W-:Y:S02]  /*1820*/  LOP3.LUT R65, R95, R65, RZ, 0xfc, !PT ;  /* 0x000000415f417212 */ /* 0x000fe400078efcff */
[----:B0-----:R-:W-:-:S05]  /*1830*/  LOP3.LUT R64, R64, R93, RZ, 0xfc, !PT ;  /* 0x0000005d40407212 */ /* 0x001fca00078efcff */
[----:B------:R0:W-:Y:S01]  /*1840*/  STG.E.64 desc[UR16][R62.64], R64 ;  /* 0x000000403e007986 */ /* 0x0001e2000c101b10 */
[--C-:B------:R-:W-:Y:S01]  /*1850*/  SHF.R.U64 R96, R56, 0x10, R57.reuse ;  /* 0x0000001038607819 */ /* 0x100fe20000001239 */
[----:B------:R-:W-:Y:S01]  /*1860*/  HADD2.F32 R66, -RZ, R57.H0_H0 ;  /* 0x20000039ff427230 */ /* 0x000fe20000004100 */
[----:B------:R-:W-:-:S03]  /*1870*/  SHF.R.U32.HI R57, RZ, 0x10, R57 ;  /* 0x00000010ff397819 */ /* 0x000fc60000011639 */
[----:B------:R-:W-:-:S05]  /*1880*/  HADD2.F32 R91, -RZ, R96.H0_H0 ;  /* 0x20000060ff5b7230 */ /* 0x000fca0000004100 */
[----:B------:R-:W-:Y:S01]  /*1890*/  FMUL.FTZ R104, R104, R91 ;  /* 0x0000005b68687220 */ /* 0x000fe20000410000 */
[----:B------:R-:W-:Y:S02]  /*18a0*/  HADD2.F32 R91, -RZ, R57.H0_H0 ;  /* 0x20000039ff5b7230 */ /* 0x000fe40000004100 */
[----:B------:R-:W-:Y:S01]  /*18b0*/  FMUL.FTZ R111, R111, R66 ;  /* 0x000000426f6f7220 */ /* 0x000fe20000410000 */
[----:B------:R-:W-:-:S05]  /*18c0*/  HADD2.F32 R56, -RZ, R56.H0_H0 ;  /* 0x20000038ff387230 */ /* 0x000fca0000004100 */
[----:B------:R-:W-:Y:S01]  /*18d0*/  FMUL.FTZ R99, R99, R56 ;  /* 0x0000003863637220 */ /* 0x000fe20000410000 */
[----:B------:R-:W-:Y:S01]  /*18e0*/  FMUL.FTZ R91, R110, R91 ;  /* 0x0000005b6e5b7220 */ /* 0x000fe20000410000 */
[--C-:B--2---:R-:W-:Y:S01]  /*18f0*/  SHF.R.U64 R57, R58, 0x10, R59.reuse ;  /* 0x000000103a397819 */ /* 0x104fe2000000123b */
[----:B------:R-:W-:Y:S02]  /*1900*/  HADD2.F32 R58, -RZ, R58.H0_H0 ;  /* 0x2000003aff3a7230 */ /* 0x000fe40000004100 */
[----:B------:R-:W-:Y:S01]  /*1910*/  HADD2.F32 R86, -RZ, R59.H0_H0 ;  /* 0x2000003bff567230 */ /* 0x000fe20000004100 */
[----:B------:R-:W-:Y:S02]  /*1920*/  SHF.R.U32.HI R59, RZ, 0x10, R59 ;  /* 0x00000010ff3b7819 */ /* 0x000fe4000001163b */
[----:B------:R-:W-:Y:S01]  /*1930*/  FMUL.FTZ R66, R105, R58 ;  /* 0x0000003a69427220 */ /* 0x000fe20000410000 */
[----:B------:R-:W-:Y:S02]  /*1940*/  HADD2.F32 R57, -RZ, R57.H0_H0 ;  /* 0x20000039ff397230 */ /* 0x000fe40000004100 */
[----:B------:R-:W-:Y:S01]  /*1950*/  HADD2.F32 R59, -RZ, R59.H0_H0 ;  /* 0x2000003bff3b7230 */ /* 0x000fe20000004100 */
[----:B---3--:R-:W-:-:S02]  /*1960*/  SHF.R.U64 R90, R60, 0x10, R61 ;  /* 0x000000103c5a7819 */ /* 0x008fc4000000123d */
[----:B------:R-:W-:Y:S01]  /*1970*/  SHF.R.U32.HI R58, RZ, 0x10, R61 ;  /* 0x00000010ff3a7819 */ /* 0x000fe2000001163d */
        /* <DEDUP_REMOVED lines=12> */
.L_x_4959:
        /* <DEDUP_REMOVED lines=15> */
[--C-:B------:R-:W-:Y:S01]  /*1b30*/  FFMA.FTZ R63, R108, UR4, R97.reuse ;  /* 0x000000046c3f7c23 */ /* 0x100fe20008010061 */
[----:B------:R-:W-:Y:S01]  /*1b40*/  FMUL.FTZ R57, R57, UR14 ;  /* 0x0000000e39397c20 */ /* 0x000fe20008410000 */
[----:B------:R-:W-:Y:S01]  /*1b50*/  FMUL.FTZ R115, R22, R111 ;  /* 0x0000006f16737220 */ /* 0x000fe20000410000 */
[----:B------:R-:W-:Y:S01]  /*1b60*/  FMUL.FTZ R120, R23, R112 ;  /* 0x0000007017787220 */ /* 0x000fe20000410000 */
[----:B------:R-:W-:Y:S01]  /*1b70*/  FMUL.FTZ R99, R56, UR12 ;  /* 0x0000000c38637c20 */ /* 0x000fe20008410000 */
[--C-:B------:R-:W-:Y:S01]  /*1b80*/  FFMA.FTZ R114, R114, UR4, R97.reuse ;  /* 0x0000000472727c23 */ /* 0x100fe20008010061 */
[----:B------:R-:W-:Y:S01]  /*1b90*/  FFMA.FTZ R102, R102, UR4, R97 ;  /* 0x0000000466667c23 */ /* 0x000fe20008010061 */
[----:B------:R-:W-:Y:S01]  /*1ba0*/  FMUL.FTZ R110, R57, UR12 ;  /* 0x0000000c396e7c20 */ /* 0x000fe20008410000 */
[----:B------:R-:W-:Y:S01]  /*1bb0*/  F2F.F16.F32 R115, R115 ;  /* 0x0000007300737304 */ /* 0x000fe20000200800 */
[----:B------:R-:W-:Y:S01]  /*1bc0*/  FADD.FTZ R62, R64, -R63 ;  /* 0x8000003f403e7221 */ /* 0x000fe20000010000 */
[----:B------:R-:W-:Y:S01]  /*1bd0*/  FMUL.FTZ R60, R20, R99 ;  /* 0x00000063143c7220 */ /* 0x000fe20000410000 */
[----:B------:R-:W-:Y:S01]  /*1be0*/  FADD.FTZ R61, R65, -R114 ;  /* 0x80000072413d7221 */ /* 0x000fe20000010000 */
[----:B------:R-:W-:Y:S01]  /*1bf0*/  FADD.FTZ R63, R67, -R102 ;  /* 0x80000066433f7221 */ /* 0x000fe20000010000 */
[----:B------:R-:W-:-:S03]  /*1c00*/  FMUL.FTZ R116, R21, R110 ;  /* 0x0000006e15747220 */ /* 0x000fc60000410000 */
[----:B------:R-:W2:Y:S01]  /*1c10*/  F2F.F16.F32 R120, R120 ;  /* 0x0000007800787304 */ /* 0x000ea20000200800 */
[----:B------:R-:W-:Y:S01]  /*1c20*/  FFMA.FTZ R67, R106, UR4, R97 ;  /* 0x000000046a437c23 */ /* 0x000fe20008010061 */
[----:B------:R-:W3:Y:S01]  /*1c30*/  LDC.64 R102, c[0x0][0x468] ;  /* 0x00011a00ff667b82 */ /* 0x000ee20000000a00 */
[----:B------:R-:W-:Y:S01]  /*1c40*/  FMUL.FTZ R61, R61, UR14 ;  /* 0x0000000e3d3d7c20 */ /* 0x000fe20008410000 */
[----:B0-----:R-:W-:-:S04]  /*1c50*/  IMAD.WIDE.U32 R64, R89, 0x8, R104 ;  /* 0x0000000859407825 */ /* 0x001fc800078e0068 */
[----:B------:R-:W-:Y:S01]  /*1c60*/  FMUL.FTZ R62, R62, UR14 ;  /* 0x0000000e3e3e7c20 */ /* 0x000fe20008410000 */
[----:B------:R0:W-:Y:S01]  /*1c70*/  F2F.F16.F32 R107, R60 ;  /* 0x0000003c006b7304 */ /* 0x0001e20000200800 */
[----:B-1----:R-:W-:-:S04]  /*1c80*/  IMAD.WIDE.U32 R108, R89, 0x10, R100 ;  /* 0x00000010596c7825 */ /* 0x002fc800078e0064 */
[----:B------:R-:W-:Y:S01]  /*1c90*/  FMUL.FTZ R63, R63, UR14 ;  /* 0x0000000e3f3f7c20 */ /* 0x000fe20008410000 */
[----:B------:R-:W-:Y:S01]  /*1ca0*/  FMUL.FTZ R114, R61, UR12 ;  /* 0x0000000c3d727c20 */ /* 0x000fe20008410000 */
[----:B------:R-:W-:Y:S01]  /*1cb0*/  FMUL.FTZ R113, R62, UR12 ;  /* 0x0000000c3e717c20 */ /* 0x000fe20008410000 */
[----:B------:R-:W4:Y:S01]  /*1cc0*/  LDG.E.64 R64, desc[UR16][R64.64] ;  /* 0x0000001040407981 */ /* 0x000f22000c1e1b00 */
[----:B------:R-:W1:Y:S01]  /*1cd0*/  F2F.F16.F32 R116, R116 ;  /* 0x0000007400747304 */ /* 0x000e620000200800 */
[----:B0-----:R-:W-:Y:S02]  /*1ce0*/  FADD.FTZ R60, R66, -R67 ;  /* 0x80000043423c7221 */ /* 0x001fe40000010000 */
[----:B------:R2:W-:Y:S01]  /*1cf0*/  STG.E.128 desc[UR16][R108.64], R56 ;  /* 0x000000386c007986 */ /* 0x0005e2000c101d10 */
[----:B------:R-:W-:Y:S01]  /*1d00*/  FMUL.FTZ R118, R63, UR12 ;  /* 0x0000000c3f767c20 */ /* 0x000fe20008410000 */
[----:B------:R-:W-:Y:S01]  /*1d10*/  FMUL.FTZ R60, R60, UR14 ;  /* 0x0000000e3c3c7c20 */ /* 0x000fe20008410000 */
[----:B------:R-:W-:Y:S01]  /*1d20*/  FMUL.FTZ R117, R25, R114 ;  /* 0x0000007219757220 */ /* 0x000fe20000410000 */
[----:B------:R-:W-:-:S05]  /*1d30*/  FMUL.FTZ R106, R26, R113 ;  /* 0x000000711a6a7220 */ /* 0x000fca0000410000 */
[----:B------:R-:W0:Y:S01]  /*1d40*/  F2F.F16.F32 R117, R117 ;  /* 0x0000007500757304 */ /* 0x000e220000200800 */
[----:B--2---:R-:W-:Y:S01]  /*1d50*/  PRMT R59, R115, 0x5410, R120 ;  /* 0x00005410733b7816 */ /* 0x004fe20000000078 */
[----:B------:R-:W-:Y:S01]  /*1d60*/  FMUL.FTZ R115, R60, UR12 ;  /* 0x0000000c3c737c20 */ /* 0x000fe20008410000 */
[----:B------:R-:W-:-:S05]  /*1d70*/  FMUL.FTZ R108, R27, R118 ;  /* 0x000000761b6c7220 */ /* 0x000fca0000410000 */
[----:B------:R-:W-:Y:S01]  /*1d80*/  F2F.F16.F32 R106, R106 ;  /* 0x0000006a006a7304 */ /* 0x000fe20000200800 */
[----:B------:R-:W-:Y:S01]  /*1d90*/  FMUL.FTZ R119, R24, R115 ;  /* 0x0000007318777220 */ /* 0x000fe20000410000 */
[----:B-1----:R-:W-:-:S06]  /*1da0*/  IMAD.WIDE.U32 R56, R116, 0x10000, RZ ;  /* 0x0001000074387825 */ /* 0x002fcc00078e00ff */
[----:B------:R-:W1:Y:S01]  /*1db0*/  F2F.F16.F32 R109, R108 ;  /* 0x0000006c006d7304 */ /* 0x000e620000200800 */
[----:B------:R-:W-:Y:S01]  /*1dc0*/  LOP3.LUT R59, R59, R57, RZ, 0xfc, !PT ;  /* 0x000000393b3b7212 */ /* 0x000fe200078efcff */
[----:B---3--:R-:W-:Y:S01]  /*1dd0*/  IMAD.WIDE.U32 R120, R89, 0x8, R102 ;  /* 0x0000000859787825 */ /* 0x008fe200078e0066 */
[----:B------:R-:W-:-:S05]  /*1de0*/  LOP3.LUT R58, R56, R107, RZ, 0xfc, !PT ;  /* 0x0000006b383a7212 */ /* 0x000fca00078efcff */
[----:B------:R-:W2:Y:S01]  /*1df0*/  F2F.F16.F32 R119, R119 ;  /* 0x0000007700777304 */ /* 0x000ea20000200800 */
[----:B------:R-:W-:Y:S01]  /*1e00*/  IMAD.WIDE.U32 R66, R88, 0x8, R104 ;  /* 0x0000000858427825 */ /* 0x000fe200078e0068 */
[----:B------:R3:W-:Y:S03]  /*1e10*/  STG.E.64 desc[UR16][R120.64], R58 ;  /* 0x0000003a78007986 */ /* 0x0007e6000c101b10 */
[----:B0-----:R-:W-:Y:S02]  /*1e20*/  IMAD.WIDE.U32 R56, R117, 0x10000, RZ ;  /* 0x0001000075387825 */ /* 0x001fe400078e00ff */
[----:B------:R-:W4:Y:S01]  /*1e30*/  LDG.E.64 R66, desc[UR16][R66.64] ;  /* 0x0000001042427981 */ /* 0x000f22000c1e1b00 */
[----:B-1----:R-:W-:Y:S01]  /*1e40*/  PRMT R107, R106, 0x5410, R109 ;  /* 0x000054106a6b7816 */ /* 0x002fe2000000006d */
[----:B------:R-:W-:-:S03]  /*1e50*/  IMAD.WIDE.U32 R108, R88, 0x10, R100 ;  /* 0x00000010586c7825 */ /* 0x000fc600078e0064 */
[----:B------:R-:W-:Y:S01]  /*1e60*/  LOP3.LUT R107, R107, R57, RZ, 0xfc, !PT ;  /* 0x000000396b6b7212 */ /* 0x000fe200078efcff */
[----:B------:R-:W-:Y:S01]  /*1e70*/  IMAD.WIDE.U32 R116, R88, 0x8, R102 ;  /* 0x0000000858747825 */ /* 0x000fe200078e0066 */
[----:B--2---:R-:W-:-:S03]  /*1e80*/  LOP3.LUT R106, R56, R119, RZ, 0xfc, !PT ;  /* 0x00000077386a7212 */ /* 0x004fc600078efcff */
[----:B------:R-:W-:Y:S01]  /*1e90*/  IMAD.WIDE.U32 R88, R86, 0x8, R104 ;  /* 0x0000000856587825 */ /* 0x000fe200078e0068 */
[----:B------:R0:W-:Y:S04]  /*1ea0*/  STG.E.128 desc[UR16][R108.64], R60 ;  /* 0x0000003c6c007986 */ /* 0x0001e8000c101d10 */
[----:B------:R-:W-:Y:S04]  /*1eb0*/  STG.E.64 desc[UR16][R116.64], R106 ;  /* 0x0000006a74007986 */ /* 0x000fe8000c101b10 */
[----:B------:R-:W2:Y:S01]  /*1ec0*/  LDG.E.64 R88, desc[UR16][R88.64] ;  /* 0x0000001058587981 */ /* 0x000ea2000c1e1b00 */
[--C-:B------:R-:W-:Y:S01]  /*1ed0*/  FFMA.FTZ R57, R98, UR4, R97.reuse ;  /* 0x0000000462397c23 */ /* 0x100fe20008010061 */
[--C-:B------:R-:W-:Y:S01]  /*1ee0*/  FFMA.FTZ R95, R95, UR4, R97.reuse ;  /* 0x000000045f5f7c23 */ /* 0x100fe20008010061 */
[----:B------:R-:W-:-:S02]  /*1ef0*/  FFMA.FTZ R92, R92, UR4, R97 ;  /* 0x000000045c5c7c23 */ /* 0x000fc40008010061 */
[----:B------:R-:W-:Y:S01]  /*1f00*/  FADD.FTZ R57, R96, -R57 ;  /* 0x8000003960397221 */ /* 0x000fe20000010000 */
[----:B---3--:R-:W-:Y:S01]  /*1f10*/  FADD.FTZ R58, R94, -R95 ;  /* 0x8000005f5e3a7221 */ /* 0x008fe20000010000 */
        /* <DEDUP_REMOVED lines=14> */
[----:B------:R-:W0:Y:S01]  /*2000*/  F2F.F16.F32 R60, R60 ;  /* 0x0000003c003c7304 */ /* 0x000e220000200800 */
[----:B------:R-:W-:-:S07]  /*2010*/  FMUL.FTZ R92, R28, R93 ;  /* 0x0000005d1c5c7220 */ /* 0x000fce0000410000 */
[----:B------:R-:W-:Y:S08]  /*2020*/  F2F.F16.F32 R96, R96 ;  /* 0x0000006000607304 */ /* 0x000ff00000200800 */
[----:B------:R-:W1:Y:S08]  /*2030*/  F2F.F16.F32 R97, R97 ;  /* 0x0000006100617304 */ /* 0x000e700000200800 */
[----:B------:R-:W3:Y:S01]  /*2040*/  F2F.F16.F32 R95, R92 ;  /* 0x0000005c005f7304 */ /* 0x000ee20000200800 */
[----:B------:R-:W-:-:S04]  /*2050*/  IMAD.WIDE.U32 R100, R86, 0x10, R100 ;  /* 0x0000001056647825 */ /* 0x000fc800078e0064 */
[----:B0-----:R-:W-:Y:S01]  /*2060*/  IMAD.WIDE.U32 R60, R60, 0x10000, RZ ;  /* 0x000100003c3c7825 */ /* 0x001fe200078e00ff */
[----:B-1----:R-:W-:Y:S01]  /*2070*/  PRMT R105, R96, 0x5410, R97 ;  /* 0x0000541060697816 */ /* 0x002fe20000000061 */
[----:B------:R0:W-:Y:S02]  /*2080*/  STG.E.128 desc[UR16][R100.64], R56 ;  /* 0x0000003864007986 */ /* 0x0001e4000c101d10 */
[----:B------:R-:W-:Y:S01]  /*2090*/  IMAD.WIDE.U32 R102, R86, 0x8, R102 ;  /* 0x0000000856667825 */ /* 0x000fe200078e0066 */
[----:B------:R-:W-:Y:S02]  /*20a0*/  LOP3.LUT R61, R105, R61, RZ, 0xfc, !PT ;  /* 0x0000003d693d7212 */ /* 0x000fe400078efcff */
[----:B---3--:R-:W-:-:S05]  /*20b0*/  LOP3.LUT R60, R60, R95, RZ, 0xfc, !PT ;  /* 0x0000005f3c3c7212 */ /* 0x008fca00078efcff */
[----:B------:R1:W-:Y:S01]  /*20c0*/  STG.E.64 desc[UR16][R102.64], R60 ;  /* 0x0000003c66007986 */ /* 0x0003e2000c101b10 */
[--C-:B----4-:R-:W-:Y:S01]  /*20d0*/  SHF.R.U64 R91, R64, 0x10, R65.reuse ;  /* 0x00000010405b7819 */ /* 0x110fe20000001241 */
[----:B------:R-:W-:Y:S01]  /*20e0*/  HADD2.F32 R90, -RZ, R65.H0_H0 ;  /* 0x20000041ff5a7230 */ /* 0x000fe20000004100 */
[----:B------:R-:W-:-:S03]  /*20f0*/  SHF.R.U32.HI R65, RZ, 0x10, R65 ;  /* 0x00000010ff417819 */ /* 0x000fc60000011641 */
[----:B------:R-:W-:-:S05]  /*2100*/  HADD2.F32 R91, -RZ, R91.H0_H0 ;  /* 0x2000005bff5b7230 */ /* 0x000fca0000004100 */
[----:B------:R-:W-:Y:S01]  /*2110*/  FMUL.FTZ R104, R110, R91 ;  /* 0x0000005b6e687220 */ /* 0x000fe20000410000 */
[----:B------:R-:W-:Y:S02]  /*2120*/  HADD2.F32 R91, -RZ, R65.H0_H0 ;  /* 0x20000041ff5b7230 */ /* 0x000fe40000004100 */
[----:B------:R-:W-:Y:S02]  /*2130*/  HADD2.F32 R64, -RZ, R64.H0_H0 ;  /* 0x20000040ff407230 */ /* 0x000fe40000004100 */
[----:B------:R-:W-:Y:S01]  /*2140*/  FMUL.FTZ R111, R111, R90 ;  /* 0x0000005a6f6f7220 */ /* 0x000fe20000410000 */
[----:B------:R-:W-:Y:S02]  /*2150*/  FMUL.FTZ R91, R112, R91 ;  /* 0x0000005b705b7220 */ /* 0x000fe40000410000 */
[----:B------:R-:W-:Y:S01]  /*2160*/  FMUL.FTZ R99, R99, R64 ;  /* 0x0000004063637220 */ /* 0x000fe20000410000 */
[----:B------:R-:W-:-:S05]  /*2170*/  SHF.R.U64 R65, R66, 0x10, R67 ;  /* 0x0000001042417819 */ /* 0x000fca0000001243 */
[----:B------:R-:W-:Y:S02]  /*2180*/  HADD2.F32 R65, -RZ, R65.H0_H0 ;  /* 0x20000041ff417230 */ /* 0x000fe40000004100 */
[----:B------:R-:W-:Y:S01]  /*2190*/  HADD2.F32 R86, -RZ, R67.H0_H0 ;  /* 0x20000043ff567230 */ /* 0x000fe20000004100 */
[----:B------:R-:W-:Y:S02]  /*21a0*/  SHF.R.U32.HI R67, RZ, 0x10, R67 ;  /* 0x00000010ff437819 */ /* 0x000fe40000011643 */
[----:B0-----:R-:W-:Y:S01]  /*21b0*/  FMUL.FTZ R57, R114, R65 ;  /* 0x0000004172397220 */ /* 0x001fe20000410000 */
[----:B------:R-:W-:Y:S02]  /*21c0*/  HADD2.F32 R66, -RZ, R66.H0_H0 ;  /* 0x20000042ff427230 */ /* 0x000fe40000004100 */
[----:B------:R-:W-:Y:S01]  /*21d0*/  HADD2.F32 R59, -RZ, R67.H0_H0 ;  /* 0x20000043ff3b7230 */ /* 0x000fe20000004100 */
[--C-:B--2---:R-:W-:Y:S02]  /*21e0*/  SHF.R.U64 R58, R88, 0x10, R89.reuse ;  /* 0x00000010583a7819 */ /* 0x104fe40000001259 */
        /* <DEDUP_REMOVED lines=13> */
.L_x_4958:
        /* <DEDUP_REMOVED lines=14> */
[----:B------:R-:W0:Y:S01]  /*23a0*/  LDC.64 R60, c[0x0][0x390] ;  /* 0x0000e400ff3c7b82 */ /* 0x000e220000000a00 */
[--C-:B------:R-:W-:Y:S01]  /*23b0*/  FFMA.FTZ R59, R108, UR4, R97.reuse ;  /* 0x000000046c3b7c23 */ /* 0x100fe20008010061 */
[----:B------:R-:W-:Y:S01]  /*23c0*/  FFMA.FTZ R114, R114, UR4, R97 ;  /* 0x0000000472727c23 */ /* 0x000fe20008010061 */
[----:B------:R-:W-:Y:S01]  /*23d0*/  FMUL.FTZ R99, R56, UR12 ;  /* 0x0000000c38637c20 */ /* 0x000fe20008410000 */
[----:B------:R-:W-:Y:S01]  /*23e0*/  FADD.FTZ R102, R67, -R102 ;  /* 0x8000006643667221 */ /* 0x000fe20000010000 */
[----:B------:R-:W-:Y:S01]  /*23f0*/  FMUL.FTZ R104, R104, UR12 ;  /* 0x0000000c68687c20 */ /* 0x000fe20008410000 */
[----:B------:R-:W-:Y:S01]  /*2400*/  FFMA.FTZ R56, R107, UR14, R46 ;  /* 0x0000000e6b387c23 */ /* 0x000fe2000801002e */
[----:B------:R-:W-:Y:S01]  /*2410*/  FFMA.FTZ R110, R110, UR14, R47 ;  /* 0x0000000e6e6e7c23 */ /* 0x000fe2000801002f */
[----:B------:R-:W-:Y:S01]  /*2420*/  FADD.FTZ R59, R64, -R59 ;  /* 0x8000003b403b7221 */ /* 0x000fe20000010000 */
[----:B------:R-:W-:Y:S01]  /*2430*/  FADD.FTZ R114, R65, -R114 ;  /* 0x8000007241727221 */ /* 0x000fe20000010000 */
[----:B------:R-:W-:Y:S01]  /*2440*/  FFMA.FTZ R102, R102, UR14, R51 ;  /* 0x0000000e66667c23 */ /* 0x000fe20008010033 */
[----:B------:R-:W-:Y:S01]  /*2450*/  FMUL.FTZ R58, R21, R104 ;  /* 0x00000068153a7220 */ /* 0x000fe20000410000 */
[----:B------:R-:W-:Y:S01]  /*2460*/  FMUL.FTZ R103, R56, UR12 ;  /* 0x0000000c38677c20 */ /* 0x000fe20008410000 */
[----:B------:R-:W-:Y:S01]  /*2470*/  FMUL.FTZ R110, R110, UR12 ;  /* 0x0000000c6e6e7c20 */ /* 0x000fe20008410000 */
[----:B------:R-:W-:Y:S01]  /*2480*/  FFMA.FTZ R107, R106, UR4, R97 ;  /* 0x000000046a6b7c23 */ /* 0x000fe20008010061 */
[----:B------:R-:W-:Y:S01]  /*2490*/  FFMA.FTZ R105, R59, UR14, R50 ;  /* 0x0000000e3b697c23 */ /* 0x000fe20008010032 */
[----:B------:R-:W-:Y:S01]  /*24a0*/  FFMA.FTZ R108, R114, UR14, R49 ;  /* 0x0000000e726c7c23 */ /* 0x000fe20008010031 */
[----:B------:R-:W1:Y:S01]  /*24b0*/  LDC.64 R62, c[0x0][0x468] ;  /* 0x00011a00ff3e7b82 */ /* 0x000e620000000a00 */
[----:B------:R-:W-:Y:S01]  /*24c0*/  FMUL.FTZ R102, R102, UR12 ;  /* 0x0000000c66667c20 */ /* 0x000fe20008410000 */
[----:B------:R-:W-:Y:S01]  /*24d0*/  FMUL.FTZ R56, R22, R103 ;  /* 0x0000006716387220 */ /* 0x000fe20000410000 */
[----:B------:R-:W-:Y:S01]  /*24e0*/  FMUL.FTZ R57, R23, R110 ;  /* 0x0000006e17397220 */ /* 0x000fe20000410000 */
[----:B------:R-:W-:Y:S01]  /*24f0*/  FADD.FTZ R107, R66, -R107 ;  /* 0x8000006b426b7221 */ /* 0x000fe20000010000 */
[----:B------:R-:W-:Y:S01]  /*2500*/  FMUL.FTZ R101, R20, R99 ;  /* 0x0000006314657220 */ /* 0x000fe20000410000 */
[----:B------:R-:W-:Y:S01]  /*2510*/  FMUL.FTZ R105, R105, UR12 ;  /* 0x0000000c69697c20 */ /* 0x000fe20008410000 */
[----:B------:R-:W-:Y:S01]  /*2520*/  F2F.F16.F32 R58, R58 ;  /* 0x0000003a003a7304 */ /* 0x000fe20000200800 */
[----:B------:R-:W-:Y:S01]  /*2530*/  FMUL.FTZ R108, R108, UR12 ;  /* 0x0000000c6c6c7c20 */ /* 0x000fe20008410000 */
[----:B------:R-:W-:Y:S01]  /*2540*/  FMUL.FTZ R111, R27, R102 ;  /* 0x000000661b6f7220 */ /* 0x000fe20000410000 */
[----:B------:R-:W-:Y:S01]  /*2550*/  FFMA.FTZ R107, R107, UR14, R48 ;  /* 0x0000000e6b6b7c23 */ /* 0x000fe20008010030 */
[----:B------:R-:W-:Y:S01]  /*2560*/  FMUL.FTZ R100, R26, R105 ;  /* 0x000000691a647220 */ /* 0x000fe20000410000 */
[----:B------:R-:W-:-:S02]  /*2570*/  FMUL.FTZ R59, R25, R108 ;  /* 0x0000006c193b7220 */ /* 0x000fc40000410000 */
[----:B------:R-:W-:Y:S01]  /*2580*/  FMUL.FTZ R107, R107, UR12 ;  /* 0x0000000c6b6b7c20 */ /* 0x000fe20008410000 */
[----:B------:R-:W-:Y:S03]  /*2590*/  F2F.F16.F32 R65, R56 ;  /* 0x0000003800417304 */ /* 0x000fe60000200800 */
[----:B------:R-:W-:-:S05]  /*25a0*/  FMUL.FTZ R106, R24, R107 ;  /* 0x0000006b186a7220 */ /* 0x000fca0000410000 */
[----:B------:R0:W2:Y:S08]  /*25b0*/  F2F.F16.F32 R64, R57 ;  /* 0x0000003900407304 */ /* 0x0000b00000200800 */
[----:B------:R-:W3:Y:S01]  /*25c0*/  F2F.F16.F32 R101, R101 ;  /* 0x0000006500657304 */ /* 0x000ee20000200800 */
[----:B0-----:R-:W-:-:S06]  /*25d0*/  IMAD.WIDE.U32 R56, R89, 0x8, R60 ;  /* 0x0000000859387825 */ /* 0x001fcc00078e003c */
[----:B------:R-:W4:Y:S01]  /*25e0*/  LDG.E.64 R56, desc[UR16][R56.64] ;  /* 0x0000001038387981 */ /* 0x000f22000c1e1b00 */
[----:B------:R-:W-:Y:S08]  /*25f0*/  F2F.F16.F32 R66, R100 ;  /* 0x0000006400427304 */ /* 0x000ff00000200800 */
[----:B------:R-:W0:Y:S08]  /*2600*/  F2F.F16.F32 R111, R111 ;  /* 0x0000006f006f7304 */ /* 0x000e300000200800 */
[----:B------:R3:W0:Y:S01]  /*2610*/  F2F.F16.F32 R67, R59 ;  /* 0x0000003b00437304 */ /* 0x0006220000200800 */
[----:B--2---:R-:W-:-:S07]  /*2620*/  PRMT R65, R65, 0x5410, R64 ;  /* 0x0000541041417816 */ /* 0x004fce0000000040 */
[----:B------:R-:W2:Y:S01]  /*2630*/  F2F.F16.F32 R109, R106 ;  /* 0x0000006a006d7304 */ /* 0x000ea20000200800 */
        /* <DEDUP_REMOVED lines=17> */
[----:B0-----:R-:W-:Y:S01]  /*2750*/  FADD.FTZ R65, R94, -R95 ;  /* 0x8000005f5e417221 */ /* 0x001fe20000010000 */
[----:B------:R-:W-:Y:S01]  /*2760*/  FFMA.FTZ R109, R98, UR4, R97 ;  /* 0x00000004626d7c23 */ /* 0x000fe20008010061 */
[----:B-1----:R-:W-:Y:S02]  /*2770*/  FADD.FTZ R88, R91, -R92 ;  /* 0x8000005c5b587221 */ /* 0x002fe40000010000 */
[----:B------:R-:W-:Y:S02]  /*2780*/  FFMA.FTZ R65, R65, UR14, R54 ;  /* 0x0000000e41417c23 */ /* 0x000fe40008010036 */
[----:B------:R-:W-:Y:S02]  /*2790*/  FFMA.FTZ R88, R88, UR14, R55 ;  /* 0x0000000e58587c23 */ /* 0x000fe40008010037 */
[----:B------:R-:W-:Y:S01]  /*27a0*/  FMUL.FTZ R67, R65, UR12 ;  /* 0x0000000c41437c20 */ /* 0x000fe20008410000 */
[----:B------:R-:W-:Y:S01]  /*27b0*/  FADD.FTZ R96, R96, -R109 ;  /* 0x8000006d60607221 */ /* 0x000fe20000010000 */
[----:B------:R-:W-:Y:S01]  /*27c0*/  FMUL.FTZ R88, R88, UR12 ;  /* 0x0000000c58587c20 */ /* 0x000fe20008410000 */
[----:B------:R-:W-:Y:S01]  /*27d0*/  FFMA.FTZ R93, R93, UR4, R97 ;  /* 0x000000045d5d7c23 */ /* 0x000fe20008010061 */
[----:B------:R-:W-:Y:S01]  /*27e0*/  FMUL.FTZ R66, R30, R67 ;  /* 0x000000431e427220 */ /* 0x000fe20000410000 */
[----:B------:R-:W-:Y:S01]  /*27f0*/  FFMA.FTZ R64, R96, UR14, R53 ;  /* 0x0000000e60407c23 */ /* 0x000fe20008010035 */
[----:B------:R-:W-:Y:S01]  /*2800*/  FMUL.FTZ R92, R31, R88 ;  /* 0x000000581f5c7220 */ /* 0x000fe20000410000 */
[----:B------:R-:W-:-:S02]  /*2810*/  FADD.FTZ R89, R90, -R93 ;  /* 0x8000005d5a597221 */ /* 0x000fc40000010000 */
[----:B------:R-:W-:Y:S01]  /*2820*/  FMUL.FTZ R94, R64, UR12 ;  /* 0x0000000c405e7c20 */ /* 0x000fe20008410000 */
[----:B------:R-:W-:Y:S01]  /*2830*/  F2F.F16.F32 R66, R66 ;  /* 0x0000004200427304 */ /* 0x000fe20000200800 */
[----:B------:R-:W-:Y:S02]  /*2840*/  FFMA.FTZ R89, R89, UR14, R52 ;  /* 0x0000000e59597c23 */ /* 0x000fe40008010034 */
[----:B------:R-:W-:-:S05]  /*2850*/  FMUL.FTZ R64, R29, R94 ;  /* 0x0000005e1d407220 */ /* 0x000fca0000410000 */
        /* <DEDUP_REMOVED lines=11> */
[--C-:B----4-:R-:W-:Y:S01]  /*2910*/  SHF.R.U64 R96, R56, 0x10, R57.reuse ;  /* 0x0000001038607819 */ /* 0x110fe20000001239 */
        /* <DEDUP_REMOVED lines=9> */
[--C-:B---3--:R-:W-:Y:S01]  /*29b0*/  SHF.R.U64 R57, R58, 0x10, R59.reuse ;  /* 0x000000103a397819 */ /* 0x108fe2000000123b */
[----:B------:R-:W-:Y:S02]  /*29c0*/  HADD2.F32 R58, -RZ, R58.H0_H0 ;  /* 0x2000003aff3a7230 */ /* 0x000fe40000004100 */
[----:B------:R-:W-:Y:S01]  /*29d0*/  HADD2.F32 R86, -RZ, R59.H0_H0 ;  /* 0x2000003bff567230 */ /* 0x000fe20000004100 */
[----:B------:R-:W-:Y:S02]  /*29e0*/  SHF.R.U32.HI R59, RZ, 0x10, R59 ;  /* 0x00000010ff3b7819 */ /* 0x000fe4000001163b */
[----:B------:R-:W-:Y:S01]  /*29f0*/  FMUL.FTZ R66, R107, R58 ;  /* 0x0000003a6b427220 */ /* 0x000fe20000410000 */
[----:B------:R-:W-:Y:S01]  /*2a00*/  HADD2.F32 R57, -RZ, R57.H0_H0 ;  /* 0x20000039ff397230 */ /* 0x000fe20000004100 */
[----:B--2---:R-:W-:-:S02]  /*2a10*/  SHF.R.U64 R90, R60, 0x10, R61 ;  /* 0x000000103c5a7819 */ /* 0x004fc4000000123d */
        /* <DEDUP_REMOVED lines=14> */
.L_x_4961:
[--C-:B------:R-:W-:Y:S01]  /*2b00*/  FFMA.FTZ R100, R100, UR4, R97.reuse ;  /* 0x0000000464647c23 */ /* 0x100fe20008010061 */
[--C-:B------:R-:W-:Y:S01]  /*2b10*/  FFMA.FTZ R112, R112, UR4, R97.reuse ;  /* 0x0000000470707c23 */ /* 0x100fe20008010061 */
[--C-:B------:R-:W-:Y:S01]  /*2b20*/  FFMA.FTZ R110, R110, UR4, R97.reuse ;  /* 0x000000046e6e7c23 */ /* 0x100fe20008010061 */
[----:B------:R-:W0:Y:S01]  /*2b30*/  LDC.64 R104, c[0x0][0x390] ;  /* 0x0000e400ff687b82 */ /* 0x000e220000000a00 */
[----:B------:R-:W-:Y:S01]  /*2b40*/  FADD.FTZ R101, R101, -R100 ;  /* 0x8000006465657221 */ /* 0x000fe20000010000 */
[--C-:B------:R-:W-:Y:S01]  /*2b50*/  FFMA.FTZ R116, R116, UR4, R97.reuse ;  /* 0x0000000474747c23 */ /* 0x100fe20008010061 */
        /* <DEDUP_REMOVED lines=8> */
[----:B------:R-:W-:Y:S01]  /*2be0*/  FFMA.FTZ R59, R116, UR14, R47 ;  /* 0x0000000e743b7c23 */ /* 0x000fe2000801002f */
[----:B------:R-:W-:Y:S01]  /*2bf0*/  FFMA.FTZ R57, R112, UR14, R45 ;  /* 0x0000000e70397c23 */ /* 0x000fe2000801002d */
[----:B------:R-:W-:Y:S01]  /*2c00*/  FMUL.FTZ R60, R20, R99 ;  /* 0x00000063143c7220 */ /* 0x000fe20000410000 */
[----:B------:R-:W-:Y:S01]  /*2c10*/  FMUL.FTZ R113, R58, UR12 ;  /* 0x0000000c3a717c20 */ /* 0x000fe20008410000 */
[--C-:B------:R-:W-:Y:S01]  /*2c20*/  FFMA.FTZ R114, R114, UR4, R97.reuse ;  /* 0x0000000472727c23 */ /* 0x100fe20008010061 */
[----:B------:R-:W-:Y:S01]  /*2c30*/  FMUL.FTZ R116, R59, UR12 ;  /* 0x0000000c3b747c20 */ /* 0x000fe20008410000 */
[----:B------:R2:W-:Y:S01]  /*2c40*/  F2F.F16.F32 R107, R60 ;  /* 0x0000003c006b7304 */ /* 0x0005e20000200800 */
[----:B------:R-:W-:Y:S01]  /*2c50*/  FMUL.FTZ R112, R57, UR12 ;  /* 0x0000000c39707c20 */ /* 0x000fe20008410000 */
[----:B------:R-:W-:Y:S01]  /*2c60*/  FFMA.FTZ R61, R108, UR4, R97 ;  /* 0x000000046c3d7c23 */ /* 0x000fe20008010061 */
[----:B------:R-:W-:Y:S01]  /*2c70*/  FMUL.FTZ R111, R22, R113 ;  /* 0x00000071166f7220 */ /* 0x000fe20000410000 */
[----:B------:R-:W-:Y:S01]  /*2c80*/  FADD.FTZ R114, R65, -R114 ;  /* 0x8000007241727221 */ /* 0x000fe20000010000 */
[----:B------:R-:W-:Y:S01]  /*2c90*/  FMUL.FTZ R120, R23, R116 ;  /* 0x0000007417787220 */ /* 0x000fe20000410000 */
[----:B------:R-:W-:Y:S01]  /*2ca0*/  FMUL.FTZ R110, R21, R112 ;  /* 0x00000070156e7220 */ /* 0x000fe20000410000 */
[----:B------:R-:W-:Y:S01]  /*2cb0*/  FADD.FTZ R63, R64, -R61 ;  /* 0x8000003d403f7221 */ /* 0x000fe20000010000 */
[----:B------:R-:W-:Y:S01]  /*2cc0*/  FFMA.FTZ R61, R114, UR14, R49 ;  /* 0x0000000e723d7c23 */ /* 0x000fe20008010031 */
[----:B--2---:R-:W-:Y:S01]  /*2cd0*/  FADD.FTZ R60, R67, -R102 ;  /* 0x80000066433c7221 */ /* 0x004fe20000010000 */
[----:B------:R-:W-:Y:S01]  /*2ce0*/  F2F.F16.F32 R111, R111 ;  /* 0x0000006f006f7304 */ /* 0x000fe20000200800 */
[----:B------:R-:W2:Y:S01]  /*2cf0*/  LDC.64 R102, c[0x0][0x468] ;  /* 0x00011a00ff667b82 */ /* 0x000ea20000000a00 */
[----:B------:R-:W-:Y:S01]  /*2d00*/  FFMA.FTZ R67, R106, UR4, R97 ;  /* 0x000000046a437c23 */ /* 0x000fe20008010061 */
[----:B------:R-:W-:Y:S01]  /*2d10*/  FFMA.FTZ R62, R63, UR14, R50 ;  /* 0x0000000e3f3e7c23 */ /* 0x000fe20008010032 */
[----:B0-----:R-:W-:-:S04]  /*2d20*/  IMAD.WIDE.U32 R64, R89, 0x8, R104 ;  /* 0x0000000859407825 */ /* 0x001fc800078e0068 */
[----:B------:R-:W-:Y:S01]  /*2d30*/  FMUL.FTZ R114, R61, UR12 ;  /* 0x0000000c3d727c20 */ /* 0x000fe20008410000 */
[----:B------:R-:W-:Y:S01]  /*2d40*/  FADD.FTZ R67, R66, -R67 ;  /* 0x8000004342437221 */ /* 0x000fe20000010000 */
[----:B------:R-:W0:Y:S01]  /*2d50*/  F2F.F16.F32 R120, R120 ;  /* 0x0000007800787304 */ /* 0x000e220000200800 */
[----:B------:R-:W-:Y:S01]  /*2d60*/  FFMA.FTZ R63, R60, UR14, R51 ;  /* 0x0000000e3c3f7c23 */ /* 0x000fe20008010033 */
[----:B-1----:R-:W-:-:S04]  /*2d70*/  IMAD.WIDE.U32 R108, R89, 0x10, R100 ;  /* 0x00000010596c7825 */ /* 0x002fc800078e0064 */
[----:B------:R-:W-:Y:S01]  /*2d80*/  FMUL.FTZ R115, R62, UR12 ;  /* 0x0000000c3e737c20 */ /* 0x000fe20008410000 */
[----:B------:R-:W-:Y:S01]  /*2d90*/  FFMA.FTZ R60, R67, UR14, R48 ;  /* 0x0000000e433c7c23 */ /* 0x000fe20008010030 */
[----:B------:R-:W1:Y:S01]  /*2da0*/  F2F.F16.F32 R110, R110 ;  /* 0x0000006e006e7304 */ /* 0x000e620000200800 */
[----:B------:R-:W-:Y:S01]  /*2db0*/  FMUL.FTZ R119, R25, R114 ;  /* 0x0000007219777220 */ /* 0x000fe20000410000 */
[----:B------:R-:W-:Y:S01]  /*2dc0*/  FMUL.FTZ R118, R63, UR12 ;  /* 0x0000000c3f767c20 */ /* 0x000fe20008410000 */
[----:B------:R-:W3:Y:S01]  /*2dd0*/  LDG.E.64 R64, desc[UR16][R64.64] ;  /* 0x0000001040407981 */ /* 0x000ee2000c1e1b00 */
[----:B------:R-:W-:Y:S01]  /*2de0*/  FMUL.FTZ R106, R26, R115 ;  /* 0x000000731a6a7220 */ /* 0x000fe20000410000 */
[----:B------:R-:W-:Y:S01]  /*2df0*/  FMUL.FTZ R117, R60, UR12 ;  /* 0x0000000c3c757c20 */ /* 0x000fe20008410000 */
[----:B------:R-:W-:Y:S01]  /*2e00*/  IMAD.WIDE.U32 R66, R88, 0x8, R104 ;  /* 0x0000000858427825 */ /* 0x000fe200078e0068 */
[----:B------:R4:W-:Y:S01]  /*2e10*/  STG.E.128 desc[UR16][R108.64], R56 ;  /* 0x000000386c007986 */ /* 0x0009e2000c101d10 */
[----:B------:R-:W1:Y:S02]  /*2e20*/  F2F.F16.F32 R119, R119 ;  /* 0x0000007700777304 */ /* 0x000e640000200800 */
[----:B------:R-:W-:Y:S01]  /*2e30*/  FMUL.FTZ R122, R24, R117 ;  /* 0x00000075187a7220 */ /* 0x000fe20000410000 */
[----:B0-----:R-:W-:Y:S01]  /*2e40*/  PRMT R111, R111, 0x5410, R120 ;  /* 0x000054106f6f7816 */ /* 0x001fe20000000078 */
[----:B--2---:R-:W-:-:S04]  /*2e50*/  IMAD.WIDE.U32 R120, R89, 0x8, R102 ;  /* 0x0000000859787825 */ /* 0x004fc800078e0066 */
[----:B------:R-:W-:Y:S08]  /*2e60*/  F2F.F16.F32 R106, R106 ;  /* 0x0000006a006a7304 */ /* 0x000ff00000200800 */
[----:B------:R-:W-:Y:S01]  /*2e70*/  F2F.F16.F32 R89, R122 ;  /* 0x0000007a00597304 */ /* 0x000fe20000200800 */
[----:B----4-:R-:W-:Y:S01]  /*2e80*/  FMUL.FTZ R108, R27, R118 ;  /* 0x000000761b6c7220 */ /* 0x010fe20000410000 */
[----:B-1----:R-:W-:-:S05]  /*2e90*/  IMAD.WIDE.U32 R56, R110, 0x10000, RZ ;  /* 0x000100006e387825 */ /* 0x002fca00078e00ff */
[----:B------:R-:W-:Y:S01]  /*2ea0*/  LOP3.LUT R59, R111, R57, RZ, 0xfc, !PT ;  /* 0x000000396f3b7212 */ /* 0x000fe200078efcff */
[----:B------:R-:W0:Y:S01]  /*2eb0*/  F2F.F16.F32 R109, R108 ;  /* 0x0000006c006d7304 */ /* 0x000e220000200800 */
[----:B------:R-:W-:Y:S01]  /*2ec0*/  LOP3.LUT R58, R56, R107, RZ, 0xfc, !PT ;  /* 0x0000006b383a7212 */ /* 0x000fe200078efcff */
[----:B------:R-:W-:-:S04]  /*2ed0*/  IMAD.WIDE.U32 R56, R119, 0x10000, RZ ;  /* 0x0001000077387825 */ /* 0x000fc800078e00ff */
[----:B------:R1:W-:Y:S04]  /*2ee0*/  STG.E.64 desc[UR16][R120.64], R58 ;  /* 0x0000003a78007986 */ /* 0x0003e8000c101b10 */
[----:B------:R-:W2:Y:S01]  /*2ef0*/  LDG.E.64 R66, desc[UR16][R66.64] ;  /* 0x0000001042427981 */ /* 0x000ea2000c1e1b00 */
[----:B------:R-:W-:Y:S01]  /*2f00*/  IMAD.WIDE.U32 R110, R88, 0x8, R102 ;  /* 0x00000008586e7825 */ /* 0x000fe200078e0066 */
[----:B0-----:R-:W-:-:S03]  /*2f10*/  PRMT R107, R106, 0x5410, R109 ;  /* 0x000054106a6b7816 */ /* 0x001fc6000000006d */
[----:B------:R-:W-:Y:S01]  /*2f20*/  IMAD.WIDE.U32 R108, R88, 0x10, R100 ;  /* 0x00000010586c7825 */ /* 0x000fe200078e0064 */
[----:B------:R-:W-:Y:S02]  /*2f30*/  LOP3.LUT R106, R56, R89, RZ, 0xfc, !PT ;  /* 0x00000059386a7212 */ /* 0x000fe400078efcff */
[----:B------:R-:W-:Y:S01]  /*2f40*/  LOP3.LUT R107, R107, R57, RZ, 0xfc, !PT ;  /* 0x000000396b6b7212 */ /* 0x000fe200078efcff */
[----:B------:R-:W-:Y:S01]  /*2f50*/  IMAD.WIDE.U32 R88, R86, 0x8, R104 ;  /* 0x0000000856587825 */ /* 0x000fe200078e0068 */
[----:B------:R0:W-:Y:S04]  /*2f60*/  STG.E.128 desc[UR16][R108.64], R60 ;  /* 0x0000003c6c007986 */ /* 0x0001e8000c101d10 */
[----:B------:R4:W-:Y:S04]  /*2f70*/  STG.E.64 desc[UR16][R110.64], R106 ;  /* 0x0000006a6e007986 */ /* 0x0009e8000c101b10 */
[----:B------:R-:W2:Y:S01]  /*2f80*/  LDG.E.64 R88, desc[UR16][R88.64] ;  /* 0x0000001058587981 */ /* 0x000ea2000c1e1b00 */
        /* <DEDUP_REMOVED lines=8> */
[----:B-1----:R-:W-:Y:S01]  /*3010*/  FFMA.FTZ R58, R95, UR14, R54 ;  /* 0x0000000e5f3a7c23 */ /* 0x002fe20008010036 */
[----:B------:R-:W-:Y:S01]  /*3020*/  FFMA.FTZ R59, R92, UR14, R55 ;  /* 0x0000000e5c3b7c23 */ /* 0x000fe20008010037 */
[----:B------:R-:W-:Y:S01]  /*3030*/  FADD.FTZ R93, R90, -R93 ;  /* 0x8000005d5a5d7221 */ /* 0x000fe20000010000 */
[----:B------:R-:W-:Y:S01]  /*3040*/  FMUL.FTZ R94, R57, UR12 ;  /* 0x0000000c395e7c20 */ /* 0x000fe20008410000 */
[----:B0-----:R-:W-:Y:S01]  /*3050*/  FMUL.FTZ R63, R58, UR12 ;  /* 0x0000000c3a3f7c20 */ /* 0x001fe20008410000 */
[----:B------:R-:W-:Y:S01]  /*3060*/  FMUL.FTZ R62, R59, UR12 ;  /* 0x0000000c3b3e7c20 */ /* 0x000fe20008410000 */
[----:B------:R-:W-:Y:S01]  /*3070*/  FFMA.FTZ R56, R93, UR14, R52 ;  /* 0x0000000e5d387c23 */ /* 0x000fe20008010034 */
        /* <DEDUP_REMOVED lines=8> */
[----:B------:R-:W4:Y:S01]  /*3100*/  F2F.F16.F32 R95, R92 ;  /* 0x0000005c005f7304 */ /* 0x000f220000200800 */
[----:B------:R-:W-:-:S04]  /*3110*/  IMAD.WIDE.U32 R100, R86, 0x10, R100 ;  /* 0x0000001056647825 */ /* 0x000fc800078e0064 */
[----:B0-----:R-:W-:Y:S01]  /*3120*/  IMAD.WIDE.U32 R60, R60, 0x10000, RZ ;  /* 0x000100003c3c7825 */ /* 0x001fe200078e00ff */
[----:B-1----:R-:W-:Y:S01]  /*3130*/  PRMT R105, R96, 0x5410, R97 ;  /* 0x0000541060697816 */ /* 0x002fe20000000061 */
[----:B------:R0:W-:Y:S02]  /*3140*/  STG.E.128 desc[UR16][R100.64], R56 ;  /* 0x0000003864007986 */ /* 0x0001e4000c101d10 */
[----:B------:R-:W-:Y:S01]  /*3150*/  IMAD.WIDE.U32 R102, R86, 0x8, R102 ;  /* 0x0000000856667825 */ /* 0x000fe200078e0066 */
[----:B------:R-:W-:Y:S02]  /*3160*/  LOP3.LUT R61, R105, R61, RZ, 0xfc, !PT ;  /* 0x0000003d693d7212 */ /* 0x000fe400078efcff */
[----:B----4-:R-:W-:-:S05]  /*3170*/  LOP3.LUT R60, R60, R95, RZ, 0xfc, !PT ;  /* 0x0000005f3c3c7212 */ /* 0x010fca00078efcff */
[----:B------:R1:W-:Y:S01]  /*3180*/  STG.E.64 desc[UR16][R102.64], R60 ;  /* 0x0000003c66007986 */ /* 0x0003e2000c101b10 */
[--C-:B---3--:R-:W-:Y:S01]  /*3190*/  SHF.R.U64 R91, R64, 0x10, R65.reuse ;  /* 0x00000010405b7819 */ /* 0x108fe20000001241 */
        /* <DEDUP_REMOVED lines=9> */
[----:B--2---:R-:W-:-:S05]  /*3230*/  SHF.R.U64 R65, R66, 0x10, R67 ;  /* 0x0000001042417819 */ /* 0x004fca0000001243 */
[----:B------:R-:W-:Y:S02]  /*3240*/  HADD2.F32 R65, -RZ, R65.H0_H0 ;  /* 0x20000041ff417230 */ /* 0x000fe40000004100 */
[----:B------:R-:W-:Y:S01]  /*3250*/  HADD2.F32 R86, -RZ, R67.H0_H0 ;  /* 0x20000043ff567230 */ /* 0x000fe20000004100 */
[----:B------:R-:W-:Y:S02]  /*3260*/  SHF.R.U32.HI R67, RZ, 0x10, R67 ;  /* 0x00000010ff437819 */ /* 0x000fe40000011643 */
[----:B0-----:R-:W-:Y:S01]  /*3270*/  FMUL.FTZ R57, R114, R65 ;  /* 0x0000004172397220 */ /* 0x001fe20000410000 */
[----:B------:R-:W-:Y:S02]  /*3280*/  HADD2.F32 R66, -RZ, R66.H0_H0 ;  /* 0x20000042ff427230 */ /* 0x000fe40000004100 */
[----:B------:R-:W-:Y:S01]  /*3290*/  HADD2.F32 R59, -RZ, R67.H0_H0 ;  /* 0x20000043ff3b7230 */ /* 0x000fe20000004100 */
[--C-:B------:R-:W-:Y:S02]  /*32a0*/  SHF.R.U64 R58, R88, 0x10, R89.reuse ;  /* 0x00000010583a7819 */ /* 0x100fe40000001259 */
        /* <DEDUP_REMOVED lines=11> */
[----:B------:R-:W-:-:S07]  /*3360*/  FMUL.FTZ R63, R62, R65 ;  /* 0x000000413e3f7220 */ /* 0x000fce0000410000 */
.L_x_4960:
        /* <DEDUP_REMOVED lines=47> */
.L_x_4955:
        /* <DEDUP_REMOVED lines=20> */
.L_x_4963:
        /* <DEDUP_REMOVED lines=14> */
.L_x_6797:


//--------------------- .text._ZN10layer_norm13ln_bwd_kernelINS_13Kernel_traitsIf6__halffS2_fjLj1536ELj1ELj1ELj4ELj8ENS_18Kernel_traits_baseILj1536EfS2_fS2_fjLj128EEEEELb0ELb1ELb1ELb0EEEvNS_9BwdParamsE --------------------------
	.section	.text._ZN10layer_norm13ln_bwd_kernelINS_13Kernel_traitsIf6__halffS2_fjLj1536ELj1ELj1ELj4ELj8ENS_18Kernel_traits_baseILj1536EfS2_fS2_fjLj128EEEEELb0ELb1ELb1ELb0EEEvNS_9BwdParamsE,"ax",@progbits
	.align	128
        .global         _ZN10layer_norm13ln_bwd_kernelINS_13Kernel_traitsIf6__halffS2_fjLj1536ELj1ELj1ELj4ELj8ENS_18Kernel_traits_baseILj1536EfS2_fS2_fjLj128EEEEELb0ELb1ELb1ELb0EEEvNS_9BwdParamsE
        .type           _ZN10layer_norm13ln_bwd_kernelINS_13Kernel_traitsIf6__halffS2_fjLj1536ELj1ELj1ELj4ELj8ENS_18Kernel_traits_baseILj1536EfS2_fS2_fjLj128EEEEELb0ELb1ELb1ELb0EEEvNS_9BwdParamsE,@function
        .size           _ZN10layer_norm13ln_bwd_kernelINS_13Kernel_traitsIf6__halffS2_fjLj1536ELj1ELj1ELj4ELj8ENS_18Kernel_traits_baseILj1536EfS2_fS2_fjLj128EEEEELb0ELb1ELb1ELb0EEEvNS_9BwdParamsE,(.L_x_6798 - _ZN10layer_norm13ln_bwd_kernelINS_13Kernel_traitsIf6__halffS2_fjLj1536ELj1ELj1ELj4ELj8ENS_18Kernel_traits_baseILj1536EfS2_fS2_fjLj128EEEEELb0ELb1ELb1ELb0EEEvNS_9BwdParamsE)
        .other          _ZN10layer_norm13ln_bwd_kernelINS_13Kernel_traitsIf6__halffS2_fjLj1536ELj1ELj1ELj4ELj8ENS_18Kernel_traits_baseILj1536EfS2_fS2_fjLj128EEEEELb0ELb1ELb1ELb0EEEvNS_9BwdParamsE,@"STO_CUDA_ENTRY STV_DEFAULT"
_ZN10layer_norm13ln_bwd_kernelINS_13Kernel_traitsIf6__halffS2_fjLj1536ELj1ELj1ELj4ELj8ENS_18Kernel_traits_baseILj1536EfS2_fS2_fjLj128EEEEELb0ELb1ELb1ELb0EEEvNS_9BwdParamsE:
.text._ZN10layer_norm13ln_bwd_kernelINS_13Kernel_traitsIf6__halffS2_fjLj1536ELj1ELj1ELj4ELj8ENS_18Kernel_traits_baseILj1536EfS2_fS2_fjLj128EEEEELb0ELb1ELb1ELb0EEEvNS_9BwdParamsE:
        /* <DEDUP_REMOVED lines=84> */
.L_x_5015:
        /* <DEDUP_REMOVED lines=59> */
[----:B------:R-:W-:Y:S01]  /*08f0*/  SHF.R.U32.HI R113, RZ, 0x10, R95 ;  /* 0x00000010ff717819 */ /* 0x000fe2000001165f */
[----:B------:R-:W-:Y:S01]  /*0900*/  HADD2.F32 R99, -RZ, R99.H0_H0 ;  /* 0x20000063ff637230 */ /* 0x000fe20000004100 */
[----:B------:R-:W-:Y:S01]  /*0910*/  MOV R111, R95 ;  /* 0x0000005f006f7202 */ /* 0x000fe20000000f00 */
[C---:B---3--:R-:W-:Y:S01]  /*0920*/  FADD.FTZ R112, -R92.reuse, R89 ;  /* 0x000000595c707221 */ /* 0x048fe20000010100 */
[----:B------:R-:W-:Y:S01]  /*0930*/  FADD.FTZ R115, -R92, R88 ;  /* 0x000000585c737221 */ /* 0x000fe20000010100 */
[----:B------:R-:W-:-:S02]  /*0940*/  HADD2.F32 R110, -RZ, R110.H0_H0 ;  /* 0x2000006eff6e7230 */ /* 0x000fc40000004100 */
[C---:B------:R-:W-:Y:S01]  /*0950*/  FADD.FTZ R90, -R92.reuse, R90 ;  /* 0x0000005a5c5a7221 */ /* 0x040fe20000010100 */
[----:B------:R-:W-:Y:S01]  /*0960*/  FADD.FTZ R91, -R92, R91 ;  /* 0x0000005b5c5b7221 */ /* 0x000fe20000010100 */
[----:B------:R-:W-:Y:S02]  /*0970*/  HADD2.F32 R94, -RZ, R113.H0_H0 ;  /* 0x20000071ff5e7230 */ /* 0x000fe40000004100 */
[----:B------:R-:W-:Y:S01]  /*0980*/  FMUL.FTZ R112, R112, UR30 ;  /* 0x0000001e70707c20 */ /* 0x000fe20008410000 */
[----:B------:R-:W-:Y:S01]  /*0990*/  FMUL.FTZ R115, R115, UR30 ;  /* 0x0000001e73737c20 */ /* 0x000fe20008410000 */
[----:B-----5:R-:W-:Y:S01]  /*09a0*/  FMUL.FTZ R113, R76, R99 ;  /* 0x000000634c717220 */ /* 0x020fe20000410000 */
[----:B0-----:R-:W-:Y:S02]  /*09b0*/  HADD2.F32 R109, -RZ, R111.H0_H0 ;  /* 0x2000006fff6d7230 */ /* 0x001fe40000004100 */
[----:B------:R-:W-:Y:S01]  /*09c0*/  FMUL.FTZ R111, R90, UR30 ;  /* 0x0000001e5a6f7c20 */ /* 0x000fe20008410000 */
        /* <DEDUP_REMOVED lines=20> */
.L_x_4968:
[----:B------:R-:W-:Y:S05]  /*0b10*/  BSYNC.RECONVERGENT B1 ;  /* 0x0000000000017941 */ /* 0x000fea0003800200 */
.L_x_4967:
        /* <DEDUP_REMOVED lines=17> */
[----:B------:R-:W-:Y:S01]  /*0c30*/  MOV R96, R91 ;  /* 0x0000005b00607202 */ /* 0x000fe20000000f00 */
[C---:B---3--:R-:W-:Y:S01]  /*0c40*/  FADD.FTZ R119, -R92.reuse, R8 ;  /* 0x000000085c777221 */ /* 0x048fe20000010100 */
[C---:B------:R-:W-:Y:S01]  /*0c50*/  FADD.FTZ R121, -R92.reuse, R11 ;  /* 0x0000000b5c797221 */ /* 0x040fe20000010100 */
[----:B------:R-:W-:Y:S01]  /*0c60*/  FADD.FTZ R120, -R92, R9 ;  /* 0x000000095c787221 */ /* 0x000fe20000010100 */
[----:B------:R-:W-:Y:S01]  /*0c70*/  HADD2.F32 R11, -RZ, R7.H0_H0 ;  /* 0x20000007ff0b7230 */ /* 0x000fe20000004100 */
[----:B------:R-:W-:Y:S01]  /*0c80*/  SHF.R.U32.HI R97, RZ, 0x10, R91 ;  /* 0x00000010ff617819 */ /* 0x000fe2000001165b */
[----:B------:R-:W-:-:S02]  /*0c90*/  HADD2.F32 R90, -RZ, R98.H0_H0 ;  /* 0x20000062ff5a7230 */ /* 0x000fc40000004100 */
[----:B------:R-:W-:Y:S01]  /*0ca0*/  FMUL.FTZ R7, R119, UR30 ;  /* 0x0000001e77077c20 */ /* 0x000fe20008410000 */
[----:B------:R-:W-:Y:S01]  /*0cb0*/  FADD.FTZ R10, -R92, R10 ;  /* 0x0000000a5c0a7221 */ /* 0x000fe20000010100 */
[----:B------:R-:W-:Y:S02]  /*0cc0*/  HADD2.F32 R91, -RZ, R96.H0_H0 ;  /* 0x20000060ff5b7230 */ /* 0x000fe40000004100 */
[----:B------:R-:W-:Y:S01]  /*0cd0*/  FMUL.FTZ R8, R120, UR30 ;  /* 0x0000001e78087c20 */ /* 0x000fe20008410000 */
[-C--:B-----5:R-:W-:Y:S01]  /*0ce0*/  FMUL.FTZ R96, R68, R11.reuse ;  /* 0x0000000b44607220 */ /* 0x0a0fe20000410000 */
[----:B------:R-:W-:Y:S01]  /*0cf0*/  FADD.FTZ R36, R36, R11 ;  /* 0x0000000b24247221 */ /* 0x000fe20000010000 */
[----:B------:R-:W-:Y:S01]  /*0d00*/  FFMA.FTZ R48, R7, R11, R48 ;  /* 0x0000000b07307223 */ /* 0x000fe20000010030 */
[----:B------:R-:W-:Y:S01]  /*0d10*/  FMUL.FTZ R9, R10, UR30 ;  /* 0x0000001e0a097c20 */ /* 0x000fe20008410000 */
[----:B------:R-:W-:Y:S01]  /*0d20*/  FADD.FTZ R37, R37, R90 ;  /* 0x0000005a25257221 */ /* 0x000fe20000010000 */
[-C--:B------:R-:W-:Y:S01]  /*0d30*/  FFMA.FTZ R49, R8, R90.reuse, R49 ;  /* 0x0000005a08317223 */ /* 0x080fe20000010031 */
[----:B------:R-:W-:Y:S01]  /*0d40*/  FMUL.FTZ R11, R69, R90 ;  /* 0x0000005a450b7220 */ /* 0x000fe20000410000 */
[----:B------:R-:W-:Y:S01]  /*0d50*/  FADD.FTZ R90, R95, R96 ;  /* 0x000000605f5a7221 */ /* 0x000fe20000010000 */
[----:B0-----:R-:W-:Y:S01]  /*0d60*/  FFMA.FTZ R89, R7, R96, R94 ;  /* 0x0000006007597223 */ /* 0x001fe2000001005e */
[----:B------:R-:W-:-:S02]  /*0d70*/  HADD2.F32 R88, -RZ, R97.H0_H0 ;  /* 0x20000061ff587230 */ /* 0x000fc40000004100 */
        /* <DEDUP_REMOVED lines=13> */
.L_x_4970:
[----:B------:R-:W-:Y:S05]  /*0e50*/  BSYNC.RECONVERGENT B1 ;  /* 0x0000000000017941 */ /* 0x000fea0003800200 */
.L_x_4969:
        /* <DEDUP_REMOVED lines=13> */
[--C-:B------:R-:W-:Y:S02]  /*0f30*/  SHF.R.U64 R107, R102, 0x10, R103.reuse ;  /* 0x00000010666b7819 */ /* 0x100fe40000001267 */
[----:B------:R-:W-:Y:S02]  /*0f40*/  MOV R106, R103 ;  /* 0x00000067006a7202 */ /* 0x000fe40000000f00 */
[----:B------:R-:W-:Y:S01]  /*0f50*/  SHF.R.U32.HI R116, RZ, 0x10, R103 ;  /* 0x00000010ff747819 */ /* 0x000fe20000011667 */
[C---:B----4-:R-:W-:Y:S01]  /*0f60*/  FADD.FTZ R105, -R92.reuse, R89 ;  /* 0x000000595c697221 */ /* 0x050fe20000010100 */
[----:B------:R-:W-:Y:S02]  /*0f70*/  HADD2.F32 R89, -RZ, R104.H0_H0 ;  /* 0x20000068ff597230 */ /* 0x000fe40000004100 */
[C---:B------:R-:W-:Y:S01]  /*0f80*/  FADD.FTZ R93, -R92.reuse, R88 ;  /* 0x000000585c5d7221 */ /* 0x040fe20000010100 */
[----:B------:R-:W-:Y:S01]  /*0f90*/  FADD.FTZ R103, -R92, R90 ;  /* 0x0000005a5c677221 */ /* 0x000fe20000010100 */
[----:B------:R-:W-:-:S02]  /*0fa0*/  HADD2.F32 R90, -RZ, R107.H0_H0 ;  /* 0x2000006bff5a7230 */ /* 0x000fc40000004100 */
[----:B0-----:R-:W-:Y:S01]  /*0fb0*/  FMUL.FTZ R100, R105, UR30 ;  /* 0x0000001e69647c20 */ /* 0x001fe20008410000 */
[----:B------:R-:W-:Y:S01]  /*0fc0*/  FMUL.FTZ R101, R93, UR30 ;  /* 0x0000001e5d657c20 */ /* 0x000fe20008410000 */
[-C--:B-----5:R-:W-:Y:S01]  /*0fd0*/  FMUL.FTZ R102, R60, R89.reuse ;  /* 0x000000593c667220 */ /* 0x0a0fe20000410000 */
        /* <DEDUP_REMOVED lines=25> */
.L_x_4966:
        /* <DEDUP_REMOVED lines=24> */
.L_x_4971:
[----:B------:R-:W-:Y:S05]  /*12f0*/  BSYNC.RECONVERGENT B0 ;  /* 0x0000000000007941 */ /* 0x000fea0003800200 */
.L_x_4965:
        /* <DEDUP_REMOVED lines=31> */
.L_x_4973:
[----:B------:R-:W-:Y:S05]  /*14f0*/  BSYNC.RECONVERGENT B0 ;  /* 0x0000000000007941 */ /* 0x000fea0003800200 */
.L_x_4972:
        /* <DEDUP_REMOVED lines=45> */
.L_x_4976:
        /* <DEDUP_REMOVED lines=11> */
[----:B------:R-:W-:-:S03]  /*1880*/  HADD2.F32 R88, -RZ, R117.H0_H0 ;  /* 0x20000075ff587230 */ /* 0x000fc60000004100 */
[----:B-----5:R-:W-:Y:S02]  /*1890*/  FMUL.FTZ R89, R72, R3 ;  /* 0x0000000348597220 */ /* 0x020fe40000410000 */
[----:B------:R-:W-:-:S03]  /*18a0*/  FFMA.FTZ R28, R3, R88, R28 ;  /* 0x00000058031c7223 */ /* 0x000fc6000001001c */
[----:B------:R-:W-:-:S04]  /*18b0*/  F2FP.F16.F32.PACK_AB R89, RZ, R89 ;  /* 0x00000059ff59723e */ /* 0x000fc800000000ff */
[----:B------:R-:W-:-:S07]  /*18c0*/  PRMT R3, R89, 0x7610, R3 ;  /* 0x0000761059037816 */ /* 0x000fce0000000003 */
.L_x_4979:
        /* <DEDUP_REMOVED lines=12> */
.L_x_4980:
[----:B------:R-:W-:Y:S05]  /*1990*/  BRA.U !UP3, `(.L_x_4981) ;  /* 0x000000010b2c7547 */ /* 0x000fea000b800000 */
[----:B------:R-:W-:Y:S01]  /*19a0*/  FFMA.FTZ R88, R111, UR7, R92 ;  /* 0x000000076f587c23 */ /* 0x000fe2000801005c */
[----:B------:R-:W-:-:S03]  /*19b0*/  ISETP.LT.AND P0, PT, RZ, UR31, PT ;  /* 0x0000001fff007c0c */ /* 0x000fc6000bf01270 */
[----:B------:R-:W-:-:S04]  /*19c0*/  FADD.FTZ R88, R109, -R88 ;  /* 0x800000586d587221 */ /* 0x000fc80000010000 */
[----:B------:R-:W-:-:S05]  /*19d0*/  FMUL.FTZ R88, R88, UR30 ;  /* 0x0000001e58587c20 */ /* 0x000fca0008410000 */
[----:B------:R-:W-:-:S05]  /*19e0*/  FSEL R88, R88, RZ, P0 ;  /* 0x000000ff58587208 */ /* 0x000fca0000000000 */
[----:B------:R-:W-:Y:S01]  /*19f0*/  FMUL.FTZ R5, R88, UR27 ;  /* 0x0000001b58057c20 */ /* 0x000fe20008410000 */
[----:B------:R-:W-:-:S03]  /*1a00*/  HADD2.F32 R88, -RZ, R117.H1_H1 ;  /* 0x30000075ff587230 */ /* 0x000fc60000004100 */
[----:B-----5:R-:W-:Y:S02]  /*1a10*/  FMUL.FTZ R89, R74, R5 ;  /* 0x000000054a597220 */ /* 0x020fe40000410000 */
[----:B------:R-:W-:-:S03]  /*1a20*/  FFMA.FTZ R30, R5, R88, R30 ;  /* 0x00000058051e7223 */ /* 0x000fc6000001001e */
[----:B------:R-:W-:-:S04]  /*1a30*/  F2FP.F16.F32.PACK_AB R89, RZ, R89 ;  /* 0x00000059ff59723e */ /* 0x000fc800000000ff */
[----:B------:R-:W-:-:S07]  /*1a40*/  PRMT R5, R89, 0x7610, R5 ;  /* 0x0000761059057816 */ /* 0x000fce0000000005 */
.L_x_4981:
        /* <DEDUP_REMOVED lines=13> */
.L_x_4978:
        /* <DEDUP_REMOVED lines=28> */
.L_x_4983:
        /* <DEDUP_REMOVED lines=12> */
.L_x_4984:
        /* <DEDUP_REMOVED lines=12> */
.L_x_4985:
[----:B------:R-:W-:Y:S01]  /*1e60*/  FSEL R84, R84, RZ, P3 ;  /* 0x000000ff54547208 */ /* 0x000fe20001800000 */
[----:B------:R-:W-:Y:S06]  /*1e70*/  BRA.U !UP3, `(.L_x_4982) ;  /* 0x000000050b947547 */ /* 0x000fec000b800000 */
[----:B------:R-:W-:Y:S01]  /*1e80*/  FMUL.FTZ R6, R87, UR27 ;  /* 0x0000001b57067c20 */ /* 0x000fe20008410000 */
[----:B------:R-:W-:-:S03]  /*1e90*/  HADD2.F32 R90, -RZ, R118.H1_H1 ;  /* 0x30000076ff5a7230 */ /* 0x000fc60000004100 */
[-C--:B-----5:R-:W-:Y:S02]  /*1ea0*/  FMUL.FTZ R88, R75, R6.reuse ;  /* 0x000000064b587220 */ /* 0x0a0fe40000410000 */
[----:B------:R-:W-:-:S03]  /*1eb0*/  FFMA.FTZ R31, R90, R6, R31 ;  /* 0x000000065a1f7223 */ /* 0x000fc6000001001f */
[----:B------:R-:W-:-:S04]  /*1ec0*/  F2FP.F16.F32.PACK_AB R88, RZ, R88 ;  /* 0x00000058ff58723e */ /* 0x000fc800000000ff */
[----:B------:R-:W-:Y:S01]  /*1ed0*/  PRMT R6, R88, 0x7610, R6 ;  /* 0x0000761058067816 */ /* 0x000fe20000000006 */
[----:B------:R-:W-:Y:S06]  /*1ee0*/  BRA `(.L_x_4982) ;  /* 0x0000000400787947 */ /* 0x000fec0003800000 */
.L_x_4977:
[----:B------:R-:W-:-:S04]  /*1ef0*/  UISETP.NE.U32.AND UP0, UPT, UR4, URZ, UPT ;  /* 0x000000ff0400728c */ /* 0x000fc8000bf05070 */
[----:B------:R-:W-:-:S09]  /*1f00*/  UISETP.NE.AND.EX UP0, UPT, UR5, URZ, UPT, UP0 ;  /* 0x000000ff0500728c */ /* 0x000fd2000bf05300 */
[----:B------:R-:W-:Y:S05]  /*1f10*/  BRA.U UP0, `(.L_x_4986) ;  /* 0x0000000100b87547 */ /* 0x000fea000b800000 */
[----:B------:R-:W-:Y:S01]  /*1f20*/  PLOP3.LUT P0, PT, PT, PT, UP2, 0x80, 0x8 ;  /* 0x000000000008781c */ /* 0x000fe20003f0f028 */
[----:B------:R-:W0:Y:S01]  /*1f30*/  @UP3 LDCU UR8, c[0x0][0x40c] ;  /* 0x00008180ff0837ac */ /* 0x000e220008000800 */
[----:B-----5:R-:W-:Y:S01]  /*1f40*/  MOV R88, R16 ;  /* 0x0000001000587202 */ /* 0x020fe20000000f00 */
[----:B------:R-:W1:Y:S10]  /*1f50*/  @UP3 LDCU UR9, c[0x0][0x40c] ;  /* 0x00008180ff0937ac */ /* 0x000e740008000800 */
[--C-:B------:R-:W-:Y:S01]  /*1f60*/  @P0 FFMA.FTZ R90, R115, UR7, R92.reuse ;  /* 0x00000007735a0c23 */ /* 0x100fe2000801005c */
[----:B------:R-:W-:-:S03]  /*1f70*/  @P0 FFMA.FTZ R91, R112, UR7, R92 ;  /* 0x00000007705b0c23 */ /* 0x000fc6000801005c */
[----:B------:R-:W-:Y:S01]  /*1f80*/  @P0 FADD.FTZ R89, R113, -R90 ;  /* 0x8000005a71590221 */ /* 0x000fe20000010000 */
[----:B------:R-:W-:Y:S01]  /*1f90*/  @P0 FADD.FTZ R94, R110, -R91 ;  /* 0x8000005b6e5e0221 */ /* 0x000fe20000010000 */
[----:B------:R-:W-:Y:S01]  /*1fa0*/  @P2 HADD2.F32 R91, -RZ, R117.H0_H0 ;  /* 0x20000075ff5b2230 */ /* 0x000fe20000004100 */
[----:B------:R-:W-:Y:S01]  /*1fb0*/  MOV R90, R17 ;  /* 0x00000011005a7202 */ /* 0x000fe20000000f00 */
[----:B------:R-:W-:Y:S01]  /*1fc0*/  @P0 FFMA.FTZ R88, R89, UR30, R16 ;  /* 0x0000001e59580c23 */ /* 0x000fe20008010010 */
[----:B------:R-:W-:-:S03]  /*1fd0*/  @P0 FFMA.FTZ R90, R94, UR30, R17 ;  /* 0x0000001e5e5a0c23 */ /* 0x000fc60008010011 */
[----:B0-----:R-:W-:Y:S01]  /*1fe0*/  @P2 FMUL.FTZ R89, R88, UR8 ;  /* 0x0000000858592c20 */ /* 0x001fe20008410000 */
[----:B------:R-:W0:Y:S01]  /*1ff0*/  @UP3 LDCU UR8, c[0x0][0x40c] ;  /* 0x00008180ff0837ac */ /* 0x000e220008000800 */
[----:B------:R-:W-:Y:S02]  /*2000*/  @P0 FFMA.FTZ R88, R111, UR7, R92 ;  /* 0x000000076f580c23 */ /* 0x000fe4000801005c */
[-C--:B------:R-:W-:Y:S01]  /*2010*/  @P2 FFMA.FTZ R28, R91, R89.reuse, R28 ;  /* 0x000000595b1c2223 */ /* 0x080fe2000001001c */
[----:B------:R-:W-:Y:S01]  /*2020*/  @P2 FMUL.FTZ R89, R72, R89 ;  /* 0x0000005948592220 */ /* 0x000fe20000410000 */
[----:B------:R-:W-:-:S04]  /*2030*/  @P0 FADD.FTZ R91, R109, -R88 ;  /* 0x800000586d5b0221 */ /* 0x000fc80000010000 */
[----:B------:R-:W-:Y:S02]  /*2040*/  @P2 F2FP.F16.F32.PACK_AB R94, RZ, R89 ;  /* 0x00000059ff5e223e */ /* 0x000fe400000000ff */
[----:B------:R-:W-:Y:S01]  /*2050*/  MOV R89, R18 ;  /* 0x0000001200597202 */ /* 0x000fe20000000f00 */
[----:B------:R-:W-:Y:S01]  /*2060*/  @P0 FFMA.FTZ R89, R91, UR30, R18 ;  /* 0x0000001e5b590c23 */ /* 0x000fe20008010012 */
[----:B------:R-:W-:Y:S01]  /*2070*/  @P2 PRMT R3, R94, 0x7610, R3 ;  /* 0x000076105e032816 */ /* 0x000fe20000000003 */
[----:B------:R-:W-:Y:S02]  /*2080*/  @P2 HADD2.F32 R94, -RZ, R118.H0_H0 ;  /* 0x20000076ff5e2230 */ /* 0x000fe40000004100 */
[----:B-1----:R-:W-:Y:S01]  /*2090*/  @P2 FMUL.FTZ R89, R89, UR9 ;  /* 0x0000000959592c20 */ /* 0x002fe20008410000 */
[----:B------:R-:W-:Y:S02]  /*20a0*/  @P2 HADD2.F32 R91, -RZ, R117.H1_H1 ;  /* 0x30000075ff5b2230 */ /* 0x000fe40000004100 */
[----:B0-----:R-:W-:Y:S01]  /*20b0*/  @P2 FMUL.FTZ R88, R90, UR8 ;  /* 0x000000085a582c20 */ /* 0x001fe20008410000 */
[----:B------:R-:W-:-:S03]  /*20c0*/  @P2 FMUL.FTZ R90, R74, R89 ;  /* 0x000000594a5a2220 */ /* 0x000fc60000410000 */
[-C--:B------:R-:W-:Y:S01]  /*20d0*/  @P2 FFMA.FTZ R29, R94, R88.reuse, R29 ;  /* 0x000000585e1d2223 */ /* 0x080fe2000001001d */
[----:B------:R-:W-:Y:S01]  /*20e0*/  @P2 FMUL.FTZ R88, R73, R88 ;  /* 0x0000005849582220 */ /* 0x000fe20000410000 */
[----:B------:R-:W-:Y:S01]  /*20f0*/  @P2 FFMA.FTZ R30, R91, R89, R30 ;  /* 0x000000595b1e2223 */ /* 0x000fe2000001001e */
[----:B------:R-:W-:-:S03]  /*2100*/  @P2 F2FP.F16.F32.PACK_AB R90, RZ, R90 ;  /* 0x0000005aff5a223e */ /* 0x000fc600000000ff */
[----:B------:R-:W-:Y:S02]  /*2110*/  @P2 F2FP.F16.F32.PACK_AB R88, RZ, R88 ;  /* 0x00000058ff58223e */ /* 0x000fe400000000ff */
[----:B------:R-:W-:Y:S02]  /*2120*/  @P2 PRMT R5, R90, 0x7610, R5 ;  /* 0x000076105a052816 */ /* 0x000fe40000000005 */
[----:B------:R-:W-:Y:S01]  /*2130*/  @P2 PRMT R4, R88, 0x7610, R4 ;  /* 0x0000761058042816 */ /* 0x000fe20000000004 */
[----:B------:R-:W-:Y:S06]  /*2140*/  BRA.U !UP3, `(.L_x_4982) ;  /* 0x000000010be07547 */ /* 0x000fec000b800000 */
[----:B------:R-:W-:Y:S01]  /*2150*/  @P0 FFMA.FTZ R88, R108, UR7, R92 ;  /* 0x000000076c580c23 */ /* 0x000fe2000801005c */
[----:B------:R-:W-:Y:S01]  /*2160*/  MOV R6, R19 ;  /* 0x0000001300067202 */ /* 0x000fe20000000f00 */
[----:B------:R-:W-:Y:S02]  /*2170*/  HADD2.F32 R90, -RZ, R118.H1_H1 ;  /* 0x30000076ff5a7230 */ /* 0x000fe40000004100 */
        /* <DEDUP_REMOVED lines=8> */
.L_x_4986:
[----:B------:R-:W-:Y:S01]  /*2200*/  PLOP3.LUT P0, PT, PT, PT, UP2, 0x80, 0x8 ;  /* 0x000000000008781c */ /* 0x000fe20003f0f028 */
[----:B------:R-:W0:Y:S01]  /*2210*/  @UP3 LDCU UR8, c[0x0][0x40c] ;  /* 0x00008180ff0837ac */ /* 0x000e220008000800 */
[----:B-----5:R-:W-:Y:S02]  /*2220*/  MOV R87, R19 ;  /* 0x0000001300577202 */ /* 0x020fe40000000f00 */
[----:B------:R-:W-:Y:S01]  /*2230*/  MOV R85, R17 ;  /* 0x0000001100557202 */ /* 0x000fe20000000f00 */
[----:B------:R-:W1:Y:S01]  /*2240*/  @UP3 LDCU UR9, c[0x0][0x40c] ;  /* 0x00008180ff0937ac */ /* 0x000e620008000800 */
[----:B------:R-:W2:Y:S07]  /*2250*/  @UP3 LDCU UR10, c[0x0][0x40c] ;  /* 0x00008180ff0a37ac */ /* 0x000eae0008000800 */
        /* <DEDUP_REMOVED lines=12> */
[----:B------:R-:W-:Y:S01]  /*2320*/  MOV R86, R18 ;  /* 0x0000001200567202 */ /* 0x000fe20000000f00 */
[----:B------:R-:W-:Y:S01]  /*2330*/  @P0 FFMA.FTZ R86, R91, UR30, R18 ;  /* 0x0000001e5b560c23 */ /* 0x000fe20008010012 */
[----:B0-----:R-:W-:Y:S01]  /*2340*/  @P2 FMUL.FTZ R89, R84, UR8 ;  /* 0x0000000854592c20 */ /* 0x001fe20008410000 */
[----:B------:R-:W0:Y:S01]  /*2350*/  @UP3 LDCU UR8, c[0x0][0x40c] ;  /* 0x00008180ff0837ac */ /* 0x000e220008000800 */
[----:B-1----:R-:W-:Y:S01]  /*2360*/  @P2 FMUL.FTZ R88, R85, UR9 ;  /* 0x0000000955582c20 */ /* 0x002fe20008410000 */
[----:B------:R-:W-:-:S03]  /*2370*/  @P2 HADD2.F32 R91, -RZ, R117.H0_H0 ;  /* 0x20000075ff5b2230 */ /* 0x000fc60000004100 */
[----:B------:R-:W-:Y:S02]  /*2380*/  @P2 FMUL.FTZ R90, R73, R88 ;  /* 0x00000058495a2220 */ /* 0x000fe40000410000 */
[-C--:B------:R-:W-:Y:S01]  /*2390*/  @P2 FFMA.FTZ R28, R91, R89.reuse, R28 ;  /* 0x000000595b1c2223 */ /* 0x080fe2000001001c */
[----:B------:R-:W-:Y:S02]  /*23a0*/  @P2 FMUL.FTZ R89, R72, R89 ;  /* 0x0000005948592220 */ /* 0x000fe40000410000 */
[----:B------:R-:W-:Y:S01]  /*23b0*/  @P2 F2FP.F16.F32.PACK_AB R91, RZ, R90 ;  /* 0x0000005aff5b223e */ /* 0x000fe200000000ff */
[----:B------:R-:W-:Y:S02]  /*23c0*/  @P2 HADD2.F32 R90, -RZ, R118.H0_H0 ;  /* 0x20000076ff5a2230 */ /* 0x000fe40000004100 */
[----:B------:R-:W-:Y:S02]  /*23d0*/  @P2 F2FP.F16.F32.PACK_AB R89, RZ, R89 ;  /* 0x00000059ff59223e */ /* 0x000fe400000000ff */
[----:B------:R-:W-:Y:S01]  /*23e0*/  @P2 PRMT R4, R91, 0x7610, R4 ;  /* 0x000076105b042816 */ /* 0x000fe20000000004 */
[----:B------:R-:W-:Y:S01]  /*23f0*/  @P2 FFMA.FTZ R29, R90, R88, R29 ;  /* 0x000000585a1d2223 */ /* 0x000fe2000001001d */
[----:B------:R-:W-:Y:S01]  /*2400*/  @P2 PRMT R3, R89, 0x7610, R3 ;  /* 0x0000761059032816 */ /* 0x000fe20000000003 */
[----:B------:R-:W-:-:S02]  /*2410*/  @P2 HADD2.F32 R91, -RZ, R117.H1_H1 ;  /* 0x30000075ff5b2230 */ /* 0x000fc40000004100 */
[----:B0-----:R-:W-:Y:S01]  /*2420*/  @P2 FMUL.FTZ R88, R87, UR8 ;  /* 0x0000000857582c20 */ /* 0x001fe20008410000 */
[----:B--2---:R-:W-:-:S03]  /*2430*/  @P2 FMUL.FTZ R89, R86, UR10 ;  /* 0x0000000a56592c20 */ /* 0x004fc60008410000 */
[----:B------:R-:W-:Y:S01]  /*2440*/  @P2 FMUL.FTZ R90, R75, R88 ;  /* 0x000000584b5a2220 */ /* 0x000fe20000410000 */
[-C--:B------:R-:W-:Y:S01]  /*2450*/  @P2 FFMA.FTZ R30, R91, R89.reuse, R30 ;  /* 0x000000595b1e2223 */ /* 0x080fe2000001001e */
[----:B------:R-:W-:-:S03]  /*2460*/  @P2 FMUL.FTZ R89, R74, R89 ;  /* 0x000000594a592220 */ /* 0x000fc60000410000 */
[----:B------:R-:W-:Y:S01]  /*2470*/  @P2 F2FP.F16.F32.PACK_AB R91, RZ, R90 ;  /* 0x0000005aff5b223e */ /* 0x000fe200000000ff */
[----:B------:R-:W-:Y:S01]  /*2480*/  @P2 HADD2.F32 R90, -RZ, R118.H1_H1 ;  /* 0x30000076ff5a2230 */ /* 0x000fe20000004100 */
[----:B------:R-:W-:Y:S02]  /*2490*/  @P2 F2FP.F16.F32.PACK_AB R89, RZ, R89 ;  /* 0x00000059ff59223e */ /* 0x000fe400000000ff */
[----:B------:R-:W-:Y:S02]  /*24a0*/  @P2 PRMT R6, R91, 0x7610, R6 ;  /* 0x000076105b062816 */ /* 0x000fe40000000006 */
[----:B------:R-:W-:Y:S01]  /*24b0*/  @P2 PRMT R5, R89, 0x7610, R5 ;  /* 0x0000761059052816 */ /* 0x000fe20000000005 */
[----:B------:R-:W-:-:S07]  /*24c0*/  @P2 FFMA.FTZ R31, R90, R88, R31 ;  /* 0x000000585a1f2223 */ /* 0x000fce000001001f */
.L_x_4982:
        /* <DEDUP_REMOVED lines=14> */
.L_x_4987:
[----:B------:R-:W-:Y:S02]  /*25b0*/  IADD3 R114, PT, PT, R114, 0x80, RZ ;  /* 0x0000008072727810 */ /* 0x000fe40007ffe0ff */
[----:B------:R-:W-:-:S07]  /*25c0*/  IADD3 R93, PT, PT, R93, 0x80, RZ ;  /* 0x000000805d5d7810 */ /* 0x000fce0007ffe0ff */
.L_x_4975:
[----:B------:R-:W-:Y:S05]  /*25d0*/  BSYNC.RECONVERGENT B0 ;  /* 0x0000000000007941 */ /* 0x000fea0003800200 */
.L_x_4974:
        /* <DEDUP_REMOVED lines=13> */
.L_x_4990:
[----:B------:R-:W-:Y:S05]  /*26b0*/  BRA.U !UP0, `(.L_x_4991) ;  /* 0x0000000508807547 */ /* 0x000fea000b800000 */
[----:B------:R-:W-:-:S04]  /*26c0*/  UISETP.NE.U32.AND UP0, UPT, UR4, URZ, UPT ;  /* 0x000000ff0400728c */ /* 0x000fc8000bf05070 */
[----:B------:R-:W-:-:S06]  /*26d0*/  UISETP.NE.AND.EX UP0, UPT, UR5, URZ, UPT, UP0 ;  /* 0x000000ff0500728c */ /* 0x000fcc000bf05300 */
[----:B------:R-:W-:-:S13]  /*26e0*/  PLOP3.LUT P0, PT, PT, PT, UP0, 0x80, 0x8 ;  /* 0x000000000008781c */ /* 0x000fda0003f0f008 */
[----:B------:R-:W-:Y:S05]  /*26f0*/  @!P0 BRA `(.L_x_4992) ;  /* 0x0000000000b88947 */ /* 0x000fea0003800000 */
[----:B------:R-:W-:Y:S01]  /*2700*/  PLOP3.LUT P4, PT, PT, PT, UP2, 0x80, 0x8 ;  /* 0x000000000008781c */ /* 0x000fe20003f8f028 */
[----:B------:R-:W2:Y:S01]  /*2710*/  @UP3 LDCU UR8, c[0x0][0x40c] ;  /* 0x00008180ff0837ac */ /* 0x000ea20008000800 */
[----:B0----5:R-:W-:Y:S01]  /*2720*/  MOV R84, R12 ;  /* 0x0000000c00547202 */ /* 0x021fe20000000f00 */
[----:B------:R-:W-:Y:S01]  /*2730*/  @P2 HADD2.F32 R95, -RZ, R117.H0_H0 ;  /* 0x20000075ff5f2230 */ /* 0x000fe20000004100 */
[----:B------:R-:W-:Y:S01]  /*2740*/  MOV R87, R15 ;  /* 0x0000000f00577202 */ /* 0x000fe20000000f00 */
[----:B------:R-:W0:Y:S01]  /*2750*/  @UP3 LDCU UR9, c[0x0][0x40c] ;  /* 0x00008180ff0937ac */ /* 0x000e220008000800 */
[----:B-1----:R-:W-:-:S07]  /*2760*/  @P2 HADD2.F32 R90, -RZ, R118.H0_H0 ;  /* 0x20000076ff5a2230 */ /* 0x002fce0000004100 */
        /* <DEDUP_REMOVED lines=10> */
[----:B------:R-:W1:Y:S01]  /*2810*/  @UP3 LDCU UR8, c[0x0][0x40c] ;  /* 0x00008180ff0837ac */ /* 0x000e620008000800 */
[----:B------:R-:W-:Y:S02]  /*2820*/  @P4 FADD.FTZ R86, R11, -R86 ;  /* 0x800000560b564221 */ /* 0x000fe40000010000 */
[-C--:B------:R-:W-:Y:S01]  /*2830*/  @P2 FMUL.FTZ R85, R64, R89.reuse ;  /* 0x0000005940552220 */ /* 0x080fe20000410000 */
[----:B------:R-:W-:-:S04]  /*2840*/  @P2 FFMA.FTZ R24, R95, R89, R24 ;  /* 0x000000595f182223 */ /* 0x000fc80000010018 */
[----:B------:R-:W-:Y:S02]  /*2850*/  @P2 F2FP.F16.F32.PACK_AB R88, RZ, R85 ;  /* 0x00000055ff58223e */ /* 0x000fe400000000ff */
[----:B------:R-:W-:Y:S01]  /*2860*/  MOV R85, R13 ;  /* 0x0000000d00557202 */ /* 0x000fe20000000f00 */
[----:B------:R-:W-:Y:S01]  /*2870*/  @P4 FFMA.FTZ R85, R86, UR30, R13 ;  /* 0x0000001e56554c23 */ /* 0x000fe2000801000d */
[----:B------:R-:W-:Y:S01]  /*2880*/  MOV R86, R14 ;  /* 0x0000000e00567202 */ /* 0x000fe20000000f00 */
[----:B------:R-:W-:Y:S01]  /*2890*/  @P4 FFMA.FTZ R86, R91, UR30, R14 ;  /* 0x0000001e5b564c23 */ /* 0x000fe2000801000e */
[----:B------:R-:W-:Y:S01]  /*28a0*/  @P2 PRMT R3, R88, 0x7610, R3 ;  /* 0x0000761058032816 */ /* 0x000fe20000000003 */
[----:B------:R-:W-:Y:S02]  /*28b0*/  @P2 HADD2.F32 R91, -RZ, R117.H1_H1 ;  /* 0x30000075ff5b2230 */ /* 0x000fe40000004100 */
[----:B0-----:R-:W-:Y:S01]  /*28c0*/  @P2 FMUL.FTZ R89, R86, UR9 ;  /* 0x0000000956592c20 */ /* 0x001fe20008410000 */
[----:B-1----:R-:W-:-:S03]  /*28d0*/  @P2 FMUL.FTZ R88, R85, UR8 ;  /* 0x0000000855582c20 */ /* 0x002fc60008410000 */
[-C--:B------:R-:W-:Y:S01]  /*28e0*/  @P2 FFMA.FTZ R26, R91, R89.reuse, R26 ;  /* 0x000000595b1a2223 */ /* 0x080fe2000001001a */
[-C--:B------:R-:W-:Y:S01]  /*28f0*/  @P2 FFMA.FTZ R25, R90, R88.reuse, R25 ;  /* 0x000000585a192223 */ /* 0x080fe20000010019 */
[----:B------:R-:W-:Y:S01]  /*2900*/  @P2 FMUL.FTZ R88, R65, R88 ;  /* 0x0000005841582220 */ /* 0x000fe20000410000 */
[----:B------:R-:W-:-:S04]  /*2910*/  @P2 FMUL.FTZ R90, R66, R89 ;  /* 0x00000059425a2220 */ /* 0x000fc80000410000 */
[----:B------:R-:W-:Y:S02]  /*2920*/  @P2 F2FP.F16.F32.PACK_AB R88, RZ, R88 ;  /* 0x00000058ff58223e */ /* 0x000fe400000000ff */
[----:B------:R-:W-:Y:S02]  /*2930*/  @P2 F2FP.F16.F32.PACK_AB R90, RZ, R90 ;  /* 0x0000005aff5a223e */ /* 0x000fe400000000ff */
[----:B------:R-:W-:Y:S02]  /*2940*/  @P2 PRMT R4, R88, 0x7610, R4 ;  /* 0x0000761058042816 */ /* 0x000fe40000000004 */
[----:B------:R-:W-:Y:S01]  /*2950*/  @P2 PRMT R5, R90, 0x7610, R5 ;  /* 0x000076105a052816 */ /* 0x000fe20000000005 */
        /* <DEDUP_REMOVED lines=8> */
.L_x_4992:
[----:B------:R-:W-:Y:S01]  /*29e0*/  PLOP3.LUT P4, PT, PT, PT, UP2, 0x80, 0x8 ;  /* 0x000000000008781c */ /* 0x000fe20003f8f028 */
[----:B------:R-:W2:Y:S01]  /*29f0*/  @UP3 LDCU UR8, c[0x0][0x40c] ;  /* 0x00008180ff0837ac */ /* 0x000ea20008000800 */
[----:B01---5:R-:W-:Y:S01]  /*2a00*/  MOV R88, R12 ;  /* 0x0000000c00587202 */ /* 0x023fe20000000f00 */
[----:B------:R-:W-:Y:S01]  /*2a10*/  @P2 HADD2.F32 R91, -RZ, R117.H0_H0 ;  /* 0x20000075ff5b2230 */ /* 0x000fe20000004100 */
[----:B------:R-:W-:Y:S01]  /*2a20*/  MOV R90, R13 ;  /* 0x0000000d005a7202 */ /* 0x000fe20000000f00 */
[----:B------:R-:W0:Y:S08]  /*2a30*/  @UP3 LDCU UR9, c[0x0][0x40c] ;  /* 0x00008180ff0937ac */ /* 0x000e300008000800 */
[--C-:B------:R-:W-:Y:S01]  /*2a40*/  @P4 FFMA.FTZ R89, R7, UR7, R92.reuse ;  /* 0x0000000707594c23 */ /* 0x100fe2000801005c */
[----:B------:R-:W-:-:S03]  /*2a50*/  @P4 FFMA.FTZ R94, R8, UR7, R92 ;  /* 0x00000007085e4c23 */ /* 0x000fc6000801005c */
[----:B------:R-:W-:Y:S01]  /*2a60*/  @P4 FADD.FTZ R89, R96, -R89 ;  /* 0x8000005960594221 */ /* 0x000fe20000010000 */
[----:B------:R-:W-:-:S03]  /*2a70*/  @P4 FADD.FTZ R94, R11, -R94 ;  /* 0x8000005e0b5e4221 */ /* 0x000fc60000010000 */
[----:B------:R-:W-:Y:S01]  /*2a80*/  @P4 FFMA.FTZ R88, R89, UR30, R12 ;  /* 0x0000001e59584c23 */ /* 0x000fe2000801000c */
[----:B------:R-:W-:Y:S01]  /*2a90*/  @P4 FFMA.FTZ R90, R94, UR30, R13 ;  /* 0x0000001e5e5a4c23 */ /* 0x000fe2000801000d */
[----:B------:R-:W-:Y:S02]  /*2aa0*/  @P2 HADD2.F32 R94, -RZ, R118.H0_H0 ;  /* 0x20000076ff5e2230 */ /* 0x000fe40000004100 */
[----:B--2---:R-:W-:Y:S01]  /*2ab0*/  @P2 FMUL.FTZ R89, R88, UR8 ;  /* 0x0000000858592c20 */ /* 0x004fe20008410000 */
[----:B------:R-:W1:Y:S03]  /*2ac0*/  @UP3 LDCU UR8, c[0x0][0x40c] ;  /* 0x00008180ff0837ac */ /* 0x000e660008000800 */
[-C--:B------:R-:W-:Y:S01]  /*2ad0*/  @P2 FFMA.FTZ R24, R91, R89.reuse, R24 ;  /* 0x000000595b182223 */ /* 0x080fe20000010018 */
[----:B------:R-:W-:Y:S01]  /*2ae0*/  @P4 FFMA.FTZ R91, R9, UR7, R92 ;  /* 0x00000007095b4c23 */ /* 0x000fe2000801005c */
[----:B------:R-:W-:-:S03]  /*2af0*/  @P2 FMUL.FTZ R89, R64, R89 ;  /* 0x0000005940592220 */ /* 0x000fc60000410000 */
[----:B------:R-:W-:Y:S02]  /*2b00*/  @P4 FADD.FTZ R91, R98, -R91 ;  /* 0x8000005b625b4221 */ /* 0x000fe40000010000 */
[----:B------:R-:W-:Y:S02]  /*2b10*/  @P2 F2FP.F16.F32.PACK_AB R88, RZ, R89 ;  /* 0x00000059ff58223e */ /* 0x000fe400000000ff */
[----:B------:R-:W-:Y:S01]  /*2b20*/  MOV R89, R14 ;  /* 0x0000000e00597202 */ /* 0x000fe20000000f00 */
[----:B------:R-:W-:Y:S01]  /*2b30*/  @P4 FFMA.FTZ R89, R91, UR30, R14 ;  /* 0x0000001e5b594c23 */ /* 0x000fe2000801000e */
[----:B------:R-:W-:Y:S01]  /*2b40*/  @P2 PRMT R3, R88, 0x7610, R3 ;  /* 0x0000761058032816 */ /* 0x000fe20000000003 */
[----:B------:R-:W-:Y:S02]  /*2b50*/  @P2 HADD2.F32 R91, -RZ, R117.H1_H1 ;  /* 0x30000075ff5b2230 */ /* 0x000fe40000004100 */
[----:B0-----:R-:W-:Y:S01]  /*2b60*/  @P2 FMUL.FTZ R89, R89, UR9 ;  /* 0x0000000959592c20 */ /* 0x001fe20008410000 */
[----:B-1----:R-:W-:-:S03]  /*2b70*/  @P2 FMUL.FTZ R88, R90, UR8 ;  /* 0x000000085a582c20 */ /* 0x002fc60008410000 */
[-C--:B------:R-:W-:Y:S01]  /*2b80*/  @P2 FMUL.FTZ R90, R66, R89.reuse ;  /* 0x00000059425a2220 */ /* 0x080fe20000410000 */
[-C--:B------:R-:W-:Y:S01]  /*2b90*/  @P2 FFMA.FTZ R25, R94, R88.reuse, R25 ;  /* 0x000000585e192223 */ /* 0x080fe20000010019 */
[----:B------:R-:W-:Y:S01]  /*2ba0*/  @P2 FMUL.FTZ R88, R65, R88 ;  /* 0x0000005841582220 */ /* 0x000fe20000410000 */
[----:B------:R-:W-:Y:S02]  /*2bb0*/  @P2 FFMA.FTZ R26, R91, R89, R26 ;  /* 0x000000595b1a2223 */ /* 0x000fe4000001001a */
[----:B------:R-:W-:Y:S02]  /*2bc0*/  @P2 F2FP.F16.F32.PACK_AB R90, RZ, R90 ;  /* 0x0000005aff5a223e */ /* 0x000fe400000000ff */
        /* <DEDUP_REMOVED lines=15> */
.L_x_4991:
        /* <DEDUP_REMOVED lines=32> */
.L_x_4995:
        /* <DEDUP_REMOVED lines=12> */
.L_x_4996:
        /* <DEDUP_REMOVED lines=12> */
.L_x_4997:
        /* <DEDUP_REMOVED lines=9> */
.L_x_4994:
        /* <DEDUP_REMOVED lines=12> */
.L_x_4998:
        /* <DEDUP_REMOVED lines=12> */
.L_x_4999:
        /* <DEDUP_REMOVED lines=12> */
.L_x_5000:
        /* <DEDUP_REMOVED lines=12> */
.L_x_4993:
        /* <DEDUP_REMOVED lines=12> */
.L_x_5001:
[----:B------:R-:W-:Y:S02]  /*3490*/  IADD3 R114, PT, PT, R114, 0x80, RZ ;  /* 0x0000008072727810 */ /* 0x000fe40007ffe0ff */
[----:B------:R-:W-:-:S07]  /*34a0*/  IADD3 R93, PT, PT, R93, 0x80, RZ ;  /* 0x000000805d5d7810 */ /* 0x000fce0007ffe0ff */
.L_x_4989:
[----:B------:R-:W-:Y:S05]  /*34b0*/  BSYNC.RECONVERGENT B0 ;  /* 0x0000000000007941 */ /* 0x000fea0003800200 */
.L_x_4988:
        /* <DEDUP_REMOVED lines=13> */
.L_x_5004:
        /* <DEDUP_REMOVED lines=8> */
[----:B-1----:R-:W-:Y:S01]  /*3610*/  @P2 HADD2.F32 R90, -RZ, R118.H0_H0 ;  /* 0x20000076ff5a2230 */ /* 0x002fe20000004100 */
[----:B------:R-:W-:Y:S01]  /*3620*/  MOV R86, R82 ;  /* 0x0000005200567202 */ /* 0x000fe20000000f00 */
[----:B------:R-:W0:Y:S01]  /*3630*/  @UP3 LDCU UR9, c[0x0][0x40c] ;  /* 0x00008180ff0937ac */ /* 0x000e220008000800 */
[----:B------:R-:W-:Y:S01]  /*3640*/  MOV R85, R81 ;  /* 0x0000005100557202 */ /* 0x000fe20000000f00 */
        /* <DEDUP_REMOVED lines=13> */
[----:B------:R-:W-:-:S02]  /*3720*/  @P2 HADD2.F32 R91, -RZ, R117.H0_H0 ;  /* 0x20000075ff5b2230 */ /* 0x000fc40000004100 */
[----:B------:R-:W-:Y:S01]  /*3730*/  @P5 FFMA.FTZ R85, R88, UR30, R81 ;  /* 0x0000001e58555c23 */ /* 0x000fe20008010051 */
[----:B--2---:R-:W-:-:S03]  /*3740*/  @P2 FMUL.FTZ R89, R84, UR8 ;  /* 0x0000000854592c20 */ /* 0x004fc60008410000 */
[----:B0-----:R-:W-:Y:S01]  /*3750*/  @P2 FMUL.FTZ R88, R85, UR9 ;  /* 0x0000000955582c20 */ /* 0x001fe20008410000 */
[-C--:B------:R-:W-:Y:S01]  /*3760*/  @P2 FFMA.FTZ R20, R91, R89.reuse, R20 ;  /* 0x000000595b142223 */ /* 0x080fe20000010014 */
[----:B-1----:R-:W-:Y:S01]  /*3770*/  @P2 FMUL.FTZ R91, R86, UR10 ;  /* 0x0000000a565b2c20 */ /* 0x002fe20008410000 */
[----:B------:R-:W-:Y:S01]  /*3780*/  @P2 FMUL.FTZ R89, R56, R89 ;  /* 0x0000005938592220 */ /* 0x000fe20000410000 */
[-C--:B------:R-:W-:Y:S01]  /*3790*/  @P2 FFMA.FTZ R21, R90, R88.reuse, R21 ;  /* 0x000000585a152223 */ /* 0x080fe20000010015 */
[----:B------:R-:W-:Y:S01]  /*37a0*/  @P2 FMUL.FTZ R88, R57, R88 ;  /* 0x0000005839582220 */ /* 0x000fe20000410000 */
[----:B------:R-:W-:Y:S02]  /*37b0*/  @P2 FMUL.FTZ R90, R58, R91 ;  /* 0x0000005b3a5a2220 */ /* 0x000fe40000410000 */
[----:B------:R-:W-:Y:S01]  /*37c0*/  @P2 F2FP.F16.F32.PACK_AB R92, RZ, R89 ;  /* 0x00000059ff5c223e */ /* 0x000fe200000000ff */
[----:B------:R-:W-:Y:S01]  /*37d0*/  @P2 HADD2.F32 R89, -RZ, R117.H1_H1 ;  /* 0x30000075ff592230 */ /* 0x000fe20000004100 */
[----:B------:R-:W-:-:S02]  /*37e0*/  @P2 F2FP.F16.F32.PACK_AB R88, RZ, R88 ;  /* 0x00000058ff58223e */ /* 0x000fc400000000ff */
[----:B------:R-:W-:Y:S02]  /*37f0*/  @P2 F2FP.F16.F32.PACK_AB R90, RZ, R90 ;  /* 0x0000005aff5a223e */ /* 0x000fe400000000ff */
[----:B------:R-:W-:Y:S01]  /*3800*/  @P2 PRMT R3, R92, 0x7610, R3 ;  /* 0x000076105c032816 */ /* 0x000fe20000000003 */
[----:B------:R-:W-:Y:S01]  /*3810*/  @P2 FFMA.FTZ R22, R89, R91, R22 ;  /* 0x0000005b59162223 */ /* 0x000fe20000010016 */
        /* <DEDUP_REMOVED lines=10> */
.L_x_5006:
        /* <DEDUP_REMOVED lines=46> */
.L_x_5005:
        /* <DEDUP_REMOVED lines=29> */
.L_x_5009:
        /* <DEDUP_REMOVED lines=12> */
.L_x_5010:
        /* <DEDUP_REMOVED lines=12> */
.L_x_5011:
[----:B------:R-:W-:Y:S02]  /*3ef0*/  FSEL R87, R87, RZ, P2 ;  /* 0x000000ff57577208 */ /* 0x000fe40001000000 */
[----:B------:R-:W-:Y:S02]  /*3f00*/  FSEL R86, R86, RZ, P2 ;  /* 0x000000ff56567208 */ /* 0x000fe40001000000 */
[----:B------:R-:W-:Y:S02]  /*3f10*/  FSEL R85, R85, RZ, P2 ;  /* 0x000000ff55557208 */ /* 0x000fe40001000000 */
        /* <DEDUP_REMOVED lines=9> */
.L_x_5008:
[----:B------:R-:W0:Y:S01]  /*3fb0*/  @UP3 LDCU UR8, c[0x0][0x40c] ;  /* 0x00008180ff0837ac */ /* 0x000e220008000800 */
[----:B------:R-:W-:Y:S01]  /*3fc0*/  FFMA.FTZ R88, R106, UR7, R92 ;  /* 0x000000076a587c23 */ /* 0x000fe2000801005c */
[----:B------:R-:W-:Y:S01]  /*3fd0*/  ISETP.LT.AND P5, PT, RZ, UR31, PT ;  /* 0x0000001fff007c0c */ /* 0x000fe2000bfa1270 */
[----:B------:R-:W-:Y:S02]  /*3fe0*/  @P2 HADD2.F32 R90, -RZ, R118.H1_H1 ;  /* 0x30000076ff5a2230 */ /* 0x000fe40000004100 */
[----:B------:R-:W-:-:S04]  /*3ff0*/  FADD.FTZ R88, R107, -R88 ;  /* 0x800000586b587221 */ /* 0x000fc80000010000 */
[----:B------:R-:W-:-:S05]  /*4000*/  FMUL.FTZ R88, R88, UR30 ;  /* 0x0000001e58587c20 */ /* 0x000fca0008410000 */
[----:B------:R-:W-:-:S05]  /*4010*/  FSEL R88, R88, RZ, P5 ;  /* 0x000000ff58587208 */ /* 0x000fca0002800000 */
[----:B0-----:R-:W-:-:S04]  /*4020*/  @P2 FMUL.FTZ R88, R88, UR8 ;  /* 0x0000000858582c20 */ /* 0x001fc80008410000 */
[----:B-----5:R-:W-:-:S05]  /*4030*/  @P2 FMUL.FTZ R89, R59, R88 ;  /* 0x000000583b592220 */ /* 0x020fca0000410000 */
[----:B------:R-:W-:Y:S01]  /*4040*/  @P2 F2FP.F16.F32.PACK_AB R89, RZ, R89 ;  /* 0x00000059ff59223e */ /* 0x000fe200000000ff */
        /* <DEDUP_REMOVED lines=8> */
[----:B------:R-:W-:Y:S01]  /*40d0*/  F2FP.F16.F32.PACK_AB R94, RZ, R91 ;  /* 0x0000005bff5e723e */ /* 0x000fe200000000ff */
[----:B------:R-:W-:-:S05]  /*40e0*/  HADD2.F32 R91, -RZ, R117.H0_H0 ;  /* 0x20000075ff5b7230 */ /* 0x000fca0000004100 */
[----:B------:R-:W-:Y:S01]  /*40f0*/  FFMA.FTZ R20, R91, R3, R20 ;  /* 0x000000035b147223 */ /* 0x000fe20000010014 */
[----:B------:R-:W-:-:S07]  /*4100*/  PRMT R3, R94, 0x7610, R3 ;  /* 0x000076105e037816 */ /* 0x000fce0000000003 */
.L_x_5012:
        /* <DEDUP_REMOVED lines=12> */
.L_x_5013:
        /* <DEDUP_REMOVED lines=9> */
[----:B------:R-:W-:-:S05]  /*4260*/  HADD2.F32 R91, -RZ, R117.H1_H1 ;  /* 0x30000075ff5b7230 */ /* 0x000fca0000004100 */
[----:B------:R-:W-:Y:S01]  /*4270*/  FFMA.FTZ R22, R91, R5, R22 ;  /* 0x000000055b167223 */ /* 0x000fe20000010016 */
[----:B------:R-:W-:-:S07]  /*4280*/  PRMT R5, R92, 0x7610, R5 ;  /* 0x000076105c057816 */ /* 0x000fce0000000005 */
.L_x_5014:
[----:B------:R-:W-:Y:S01]  /*4290*/  @P2 FFMA.FTZ R23, R90, R88, R23 ;  /* 0x000000585a172223 */ /* 0x000fe20000010017 */
[----:B------:R-:W-:-:S07]  /*42a0*/  @P2 PRMT R6, R89, 0x7610, R6 ;  /* 0x0000761059062816 */ /* 0x000fce0000000006 */
.L_x_5007:
        /* <DEDUP_REMOVED lines=12> */
.L_x_5003:
[----:B------:R-:W-:Y:S05]  /*4370*/  BSYNC.RECONVERGENT B0 ;  /* 0x0000000000007941 */ /* 0x000fea0003800200 */
.L_x_5002:
[----:B------:R-:W-:Y:S02]  /*4380*/  UIADD3 UR26, UPT, UPT, UR26, UR24, URZ ;  /* 0x000000181a1a7290 */ /* 0x000fe4000fffe0ff */
[----:B------:R-:W-:Y:S02]  /*4390*/  UPLOP3.LUT UP1, UPT, UPT, UPT, UP1, 0x40, 0x4 ;  /* 0x000000000004789c */ /* 0x000fe40003f2e810 */
[----:B------:R-:W-:-:S09]  /*43a0*/  UISETP.GE.AND UP0, UPT, UR26, UR25, UPT ;  /* 0x000000191a00728c */ /* 0x000fd2000bf06270 */
[----:B------:R-:W-:Y:S05]  /*43b0*/  BRA.U !UP0, `(.L_x_5015) ;  /* 0xffffffc108607547 */ /* 0x000fea000b83ffff */
.L_x_4964:
        /* <DEDUP_REMOVED lines=16> */
.L_x_5017:
[----:B------:R-:W-:Y:S05]  /*44c0*/  BSYNC.RECONVERGENT B0 ;  /* 0x0000000000007941 */ /* 0x000fea0003800200 */
.L_x_5016:
        /* <DEDUP_REMOVED lines=12> */
.L_x_5019:
[----:B------:R-:W-:Y:S05]  /*4590*/  BSYNC.RECONVERGENT B0 ;  /* 0x0000000000007941 */ /* 0x000fea0003800200 */
.L_x_5018:
        /* <DEDUP_REMOVED lines=11> */
.L_x_5020:
        /* <DEDUP_REMOVED lines=11> */
.L_x_6798:


//--------------------- .text._ZN10layer_norm13ln_bwd_kernelINS_13Kernel_traitsIf6__halffS2_fjLj1536ELj1ELj1ELj4ELj8ENS_18Kernel_traits_baseILj1536EfS2_fS2_fjLj128EEEEELb0ELb1ELb1ELb1EEEvNS_9BwdParamsE --------------------------
	.section	.text._ZN10layer_norm13ln_bwd_kernelINS_13Kernel_traitsIf6__halffS2_fjLj1536ELj1ELj1ELj4ELj8ENS_18Kernel_traits_baseILj1536EfS2_fS2_fjLj128EEEEELb0ELb1ELb1ELb1EEEvNS_9BwdParamsE,"ax",@progbits
	.align	128
        .global         _ZN10layer_norm13ln_bwd_kernelINS_13Kernel_traitsIf6__halffS2_fjLj1536ELj1ELj1ELj4ELj8ENS_18Kernel_traits_baseILj1536EfS2_fS2_fjLj128EEEEELb0ELb1ELb1ELb1EEEvNS_9BwdParamsE
        .type           _ZN10layer_norm13ln_bwd_kernelINS_13Kernel_traitsIf6__halffS2_fjLj1536ELj1ELj1ELj4ELj8ENS_18Kernel_traits_baseILj1536EfS2_fS2_fjLj128EEEEELb0ELb1ELb1ELb1EEEvNS_9BwdParamsE,@function
        .size           _ZN10layer_norm13ln_bwd_kernelINS_13Kernel_traitsIf6__halffS2_fjLj1536ELj1ELj1ELj4ELj8ENS_18Kernel_traits_baseILj1536EfS2_fS2_fjLj128EEEEELb0ELb1ELb1ELb1EEEvNS_9BwdParamsE,(.L_x_6799 - _ZN10layer_norm13ln_bwd_kernelINS_13Kernel_traitsIf6__halffS2_fjLj1536ELj1ELj1ELj4ELj8ENS_18Kernel_traits_baseILj1536EfS2_fS2_fjLj128EEEEELb0ELb1ELb1ELb1EEEvNS_9BwdParamsE)
        .other          _ZN10layer_norm13ln_bwd_kernelINS_13Kernel_traitsIf6__halffS2_fjLj1536ELj1ELj1ELj4ELj8ENS_18Kernel_traits_baseILj1536EfS2_fS2_fjLj128EEEEELb0ELb1ELb1ELb1EEEvNS_9BwdParamsE,@"STO_CUDA_ENTRY STV_DEFAULT"
_ZN10layer_norm13ln_bwd_kernelINS_13Kernel_traitsIf6__halffS2_fjLj1536ELj1ELj1ELj4ELj8ENS_18Kernel_traits_baseILj1536EfS2_fS2_fjLj128EEEEELb0ELb1ELb1ELb1EEEvNS_9BwdParamsE:
.text._ZN10layer_norm13ln_bwd_kernelINS_13Kernel_traitsIf6__halffS2_fjLj1536ELj1ELj1ELj4ELj8ENS_18Kernel_traits_baseILj1536EfS2_fS2_fjLj128EEEEELb0ELb1ELb1ELb1EEEvNS_9BwdParamsE:
        /* <DEDUP_REMOVED lines=47> */
.L_x_5061:
        /* <DEDUP_REMOVED lines=12> */
[----:B------:R-:W-:Y:S02]  /*03b0*/  MOV R0, RZ ;  /* 0x000000ff00007202 */ /* 0x000fe40000000f00 */
[----:B------:R-:W-:Y:S02]  /*03c0*/  MOV R94, RZ ;  /* 0x000000ff005e7202 */ /* 0x000fe40000000f00 */
        /* <DEDUP_REMOVED lines=30> */
[----:B------:R-:W2:Y:S02]  /*05b0*/  LDG.E.128 R4, desc[UR18][R4.64] ;  /* 0x0000001204047981 */ /* 0x000ea4000c1e1d00 */
[--C-:B------:R-:W-:Y:S01]  /*05c0*/  IMAD.WIDE.U32 R92, R93, 0x8, R2.reuse ;  /* 0x000000085d5c7825 */ /* 0x100fe200078e0002 */
[----:B------:R-:W-:Y:S01]  /*05d0*/  IADD3 R97, PT, PT, R96, 0x80, RZ ;  /* 0x0000008060617810 */ /* 0x000fe20007ffe0ff */
[----:B------:R-:W4:Y:S02]  /*05e0*/  LDG.E.64 R94, desc[UR18][R94.64] ;  /* 0x000000125e5e7981 */ /* 0x000f24000c1e1b00 */
[----:B------:R-:W-:Y:S02]  /*05f0*/  IMAD.WIDE.U32 R2, R89, 0x8, R2 ;  /* 0x0000000859027825 */ /* 0x000fe400078e0002 */
[----:B------:R-:W2:Y:S02]  /*0600*/  LDG.E.64 R92, desc[UR18][R92.64] ;  /* 0x000000125c5c7981 */ /* 0x000ea4000c1e1b00 */
[----:B------:R-:W-:-:S02]  /*0610*/  IMAD.WIDE.U32 R88, R107, 0x10, R8 ;  /* 0x000000106b587825 */ /* 0x000fc400078e0008 */
[----:B------:R-:W2:Y:S02]  /*0620*/  LDG.E.64 R2, desc[UR18][R2.64] ;  /* 0x0000001202027981 */ /* 0x000ea4000c1e1b00 */
[----:B0-----:R-:W-:Y:S02]  /*0630*/  IMAD.WIDE.U32 R10, R97, 0x10, R8 ;  /* 0x00000010610a7825 */ /* 0x001fe400078e0008 */
        /* <DEDUP_REMOVED lines=14> */
[----:B------:R1:W5:Y:S01]  /*0720*/  @P0 LDG.E.128 R12, desc[UR18][R106.64] ;  /* 0x000000126a0c0981 */ /* 0x000362000c1e1d00 */
[----:B---3--:R-:W-:Y:S02]  /*0730*/  FSEL R101, R0, RZ, !P1 ;  /* 0x000000ff00657208 */ /* 0x008fe40004800000 */
[----:B----4-:R-:W-:-:S03]  /*0740*/  MOV R97, R94 ;  /* 0x0000005e00617202 */ /* 0x010fc60000000f00 */
[C---:B--2---:R-:W-:Y:S01]  /*0750*/  FADD.FTZ R4, -R101.reuse, R4 ;  /* 0x0000000465047221 */ /* 0x044fe20000010100 */
[----:B------:R-:W-:Y:S01]  /*0760*/  SHF.R.U64 R96, R94, 0x10, R95 ;  /* 0x000000105e607819 */ /* 0x000fe2000000125f */
[C---:B------:R-:W-:Y:S01]  /*0770*/  FADD.FTZ R98, -R101.reuse, R6 ;  /* 0x0000000665627221 */ /* 0x040fe20000010100 */
[C---:B------:R-:W-:Y:S01]  /*0780*/  FADD.FTZ R99, -R101.reuse, R7 ;  /* 0x0000000765637221 */ /* 0x040fe20000010100 */
[----:B------:R-:W-:Y:S01]  /*0790*/  MOV R0, R92 ;  /* 0x0000005c00007202 */ /* 0x000fe20000000f00 */
[C---:B------:R-:W-:Y:S01]  /*07a0*/  FADD.FTZ R5, -R101.reuse, R5 ;  /* 0x0000000565057221 */ /* 0x040fe20000010100 */
[----:B------:R-:W-:Y:S02]  /*07b0*/  MOV R6, R95 ;  /* 0x0000005f00067202 */ /* 0x000fe40000000f00 */
[----:B------:R-:W-:Y:S01]  /*07c0*/  SHF.R.U32.HI R7, RZ, 0x10, R95 ;  /* 0x00000010ff077819 */ /* 0x000fe2000001165f */
[C---:B0-----:R-:W-:Y:S01]  /*07d0*/  FADD.FTZ R105, -R101.reuse, R89 ;  /* 0x0000005965697221 */ /* 0x041fe20000010100 */
[----:B------:R-:W-:Y:S01]  /*07e0*/  HADD2.F32 R89, -RZ, R97.H0_H0 ;  /* 0x20000061ff597230 */ /* 0x000fe20000004100 */
[----:B------:R-:W-:Y:S01]  /*07f0*/  SHF.R.U64 R92, R92, 0x10, R93 ;  /* 0x000000105c5c7819 */ /* 0x000fe2000000125d */
[----:B------:R-:W-:Y:S01]  /*0800*/  FADD.FTZ R104, -R101, R88 ;  /* 0x0000005865687221 */ /* 0x000fe20000010100 */
[----:B------:R-:W-:-:S02]  /*0810*/  MOV R94, R93 ;  /* 0x0000005d005e7202 */ /* 0x000fc40000000f00 */
[----:B-1----:R-:W-:Y:S01]  /*0820*/  SHF.R.U32.HI R102, RZ, 0x10, R93 ;  /* 0x00000010ff667819 */ /* 0x002fe2000001165d */
[----:B------:R-:W-:Y:S01]  /*0830*/  HADD2.F32 R88, -RZ, R96.H0_H0 ;  /* 0x20000060ff587230 */ /* 0x000fe20000004100 */
[--C-:B------:R-:W-:Y:S02]  /*0840*/  SHF.R.U64 R95, R2, 0x10, R3.reuse ;  /* 0x00000010025f7819 */ /* 0x100fe40000001203 */
[----:B------:R-:W-:Y:S02]  /*0850*/  MOV R93, R3 ;  /* 0x00000003005d7202 */ /* 0x000fe40000000f00 */
[----:B------:R-:W-:Y:S01]  /*0860*/  SHF.R.U32.HI R100, RZ, 0x10, R3 ;  /* 0x00000010ff647819 */ /* 0x000fe20000011603 */
[----:B------:R-:W-:Y:S01]  /*0870*/  FMUL.FTZ R3, R4, UR30 ;  /* 0x0000001e04037c20 */ /* 0x000fe20008410000 */
[----:B------:R-:W-:Y:S01]  /*0880*/  MOV R103, R2 ;  /* 0x0000000200677202 */ /* 0x000fe20000000f00 */
[C---:B------:R-:W-:Y:S01]  /*0890*/  FADD.FTZ R9, -R101.reuse, R9 ;  /* 0x0000000965097221 */ /* 0x040fe20000010100 */
[----:B-----5:R-:W-:Y:S01]  /*08a0*/  FMUL.FTZ R96, R44, R89 ;  /* 0x000000592c607220 */ /* 0x020fe20000410000 */
[C---:B------:R-:W-:Y:S01]  /*08b0*/  FADD.FTZ R10, -R101.reuse, R10 ;  /* 0x0000000a650a7221 */ /* 0x040fe20000010100 */
[C---:B------:R-:W-:Y:S01]  /*08c0*/  FADD.FTZ R8, -R101.reuse, R8 ;  /* 0x0000000865087221 */ /* 0x040fe20000010100 */
[C---:B------:R-:W-:Y:S01]  /*08d0*/  FADD.FTZ R11, -R101.reuse, R11 ;  /* 0x0000000b650b7221 */ /* 0x040fe20000010100 */
[C---:B------:R-:W-:Y:S01]  /*08e0*/  FADD.FTZ R106, -R101.reuse, R90 ;  /* 0x0000005a656a7221 */ /* 0x040fe20000010100 */
[----:B------:R-:W-:Y:S01]  /*08f0*/  FADD.FTZ R91, -R101, R91 ;  /* 0x0000005b655b7221 */ /* 0x000fe20000010100 */
[----:B------:R-:W-:Y:S01]  /*0900*/  FMUL.FTZ R2, R5, UR30 ;  /* 0x0000001e05027c20 */ /* 0x000fe20008410000 */
[----:B------:R-:W-:Y:S01]  /*0910*/  FMUL.FTZ R4, R99, UR30 ;  /* 0x0000001e63047c20 */ /* 0x000fe20008410000 */
[----:B------:R-:W-:-:S02]  /*0920*/  HADD2.F32 R101, -RZ, R6.H0_H0 ;  /* 0x20000006ff657230 */ /* 0x000fc40000004100 */
[----:B------:R-:W-:Y:S01]  /*0930*/  FFMA.FTZ R48, R3, R89, R48 ;  /* 0x0000005903307223 */ /* 0x000fe20000010030 */
[----:B------:R-:W-:Y:S01]  /*0940*/  FADD.FTZ R60, R60, R89 ;  /* 0x000000593c3c7221 */ /* 0x000fe20000010000 */
[----:B------:R-:W-:Y:S02]  /*0950*/  HADD2.F32 R107, -RZ, R94.H0_H0 ;  /* 0x2000005eff6b7230 */ /* 0x000fe40000004100 */
[----:B------:R-:W-:Y:S01]  /*0960*/  FMUL.FTZ R6, R9, UR30 ;  /* 0x0000001e09067c20 */ /* 0x000fe20008410000 */
[----:B------:R-:W-:Y:S01]  /*0970*/  FMUL.FTZ R99, R45, R88 ;  /* 0x000000582d637220 */ /* 0x000fe20000410000 */
[----:B------:R-:W-:Y:S02]  /*0980*/  HADD2.F32 R89, -RZ, R103.H0_H0 ;  /* 0x20000067ff597230 */ /* 0x000fe40000004100 */
[----:B------:R-:W-:Y:S01]  /*0990*/  FADD.FTZ R94, RZ, R96 ;  /* 0x00000060ff5e7221 */ /* 0x000fe20000010000 */
[----:B------:R-:W-:Y:S01]  /*09a0*/  FMUL.FTZ R9, R10, UR30 ;  /* 0x0000001e0a097c20 */ /* 0x000fe20008410000 */
[----:B------:R-:W-:Y:S01]  /*09b0*/  FFMA.FTZ R103, R3, R96, RZ ;  /* 0x0000006003677223 */ /* 0x000fe200000100ff */
[----:B------:R-:W-:Y:S01]  /*09c0*/  FMUL.FTZ R10, R105, UR30 ;  /* 0x0000001e690a7c20 */ /* 0x000fe20008410000 */
[----:B------:R-:W-:Y:S01]  /*09d0*/  FFMA.FTZ R49, R2, R88, R49 ;  /* 0x0000005802317223 */ /* 0x000fe20000010031 */
[----:B------:R-:W-:Y:S01]  /*09e0*/  FADD.FTZ R61, R61, R88 ;  /* 0x000000583d3d7221 */ /* 0x000fe20000010000 */
[----:B------:R-:W-:-:S02]  /*09f0*/  HADD2.F32 R92, -RZ, R92.H0_H0 ;  /* 0x2000005cff5c7230 */ /* 0x000fc40000004100 */
[----:B------:R-:W-:Y:S01]  /*0a00*/  FMUL.FTZ R5, R98, UR30 ;  /* 0x0000001e62057c20 */ /* 0x000fe20008410000 */
[----:B------:R-:W-:Y:S02]  /*0a10*/  HADD2.F32 R90, -RZ, R7.H0_H0 ;  /* 0x20000007ff5a7230 */ /* 0x000fe40000004100 */
[----:B------:R-:W-:Y:S01]  /*0a20*/  FMUL.FTZ R7, R8, UR30 ;  /* 0x0000001e08077c20 */ /* 0x000fe20008410000 */
[----:B------:R-:W-:Y:S02]  /*0a30*/  HADD2.F32 R105, -RZ, R0.H0_H0 ;  /* 0x20000000ff697230 */ /* 0x000fe40000004100 */
[----:B------:R-:W-:Y:S01]  /*0a40*/  FMUL.FTZ R98, R46, R101 ;  /* 0x000000652e627220 */ /* 0x000fe20000410000 */
[----:B------:R-:W-:Y:S02]  /*0a50*/  HADD2.F32 R88, -RZ, R95.H0_H0 ;  /* 0x2000005fff587230 */ /* 0x000fe40000004100 */
[----:B------:R-:W-:Y:S01]  /*0a60*/  FADD.FTZ R95, R99, R94 ;  /* 0x0000005e635f7221 */ /* 0x000fe20000010000 */
[----:B------:R-:W-:Y:S01]  /*0a70*/  FFMA.FTZ R94, R2, R99, R103 ;  /* 0x00000063025e7223 */ /* 0x000fe20000010067 */
[----:B------:R-:W-:Y:S01]  /*0a80*/  FFMA.FTZ R50, R5, R101, R50 ;  /* 0x0000006505327223 */ /* 0x000fe20000010032 */
[----:B------:R-:W-:Y:S01]  /*0a90*/  FADD.FTZ R62, R62, R101 ;  /* 0x000000653e3e7221 */ /* 0x000fe20000010000 */
[----:B------:R-:W-:-:S02]  /*0aa0*/  HADD2.F32 R0, -RZ, R100.H0_H0 ;  /* 0x20000064ff007230 */ /* 0x000fc40000004100 */
[----:B------:R-:W-:Y:S01]  /*0ab0*/  FADD.FTZ R65, R65, R92 ;  /* 0x0000005c41417221 */ /* 0x000fe20000010000 */
[-C--:B------:R-:W-:Y:S01]  /*0ac0*/  FFMA.FTZ R53, R6, R92.reuse, R53 ;  /* 0x0000005c06357223 */ /* 0x080fe20000010035 */
[----:B------:R-:W-:Y:S01]  /*0ad0*/  FMUL.FTZ R103, R41, R92 ;  /* 0x0000005c29677220 */ /* 0x000fe20000410000 */
[----:B------:R-:W-:Y:S01]  /*0ae0*/  FMUL.FTZ R101, R47, R90 ;  /* 0x0000005a2f657220 */ /* 0x000fe20000410000 */
[----:B------:R-:W-:Y:S01]  /*0af0*/  FADD.FTZ R64, R64, R105 ;  /* 0x0000006940407221 */ /* 0x000fe20000010000 */
[-C--:B------:R-:W-:Y:S01]  /*0b00*/  FFMA.FTZ R52, R7, R105.reuse, R52 ;  /* 0x0000006907347223 */ /* 0x080fe20000010034 */
[----:B------:R-:W-:Y:S01]  /*0b10*/  FMUL.FTZ R100, R40, R105 ;  /* 0x0000006928647220 */ /* 0x000fe20000410000 */
[----:B------:R-:W-:Y:S01]  /*0b20*/  FADD.FTZ R92, R98, R95 ;  /* 0x0000005f625c7221 */ /* 0x000fe20000010000 */
[----:B------:R-:W-:-:S03]  /*0b30*/  FFMA.FTZ R105, R5, R98, R94 ;  /* 0x0000006205697223 */ /* 0x000fc6000001005e */
[----:B------:R-:W-:Y:S01]  /*0b40*/  FADD.FTZ R95, R101, R92 ;  /* 0x0000005c655f7221 */ /* 0x000fe20000010000 */
[C---:B------:R-:W-:Y:S01]  /*0b50*/  FFMA.FTZ R94, R4.reuse, R101, R105 ;  /* 0x00000065045e7223 */ /* 0x040fe20000010069 */
[----:B------:R-:W-:Y:S01]  /*0b60*/  FFMA.FTZ R51, R4, R90, R51 ;  /* 0x0000005a04337223 */ /* 0x000fe20000010033 */
[----:B------:R-:W-:Y:S01]  /*0b70*/  FADD.FTZ R63, R63, R90 ;  /* 0x0000005a3f3f7221 */ /* 0x000fe20000010000 */
        /* <DEDUP_REMOVED lines=41> */
.L_x_5022:
        /* <DEDUP_REMOVED lines=18> */
.L_x_5023:
        /* <DEDUP_REMOVED lines=32> */
.L_x_5025:
[----:B------:R-:W-:Y:S05]  /*1130*/  BSYNC.RECONVERGENT B0 ;  /* 0x0000000000007941 */ /* 0x000fea0003800200 */
.L_x_5024:
        /* <DEDUP_REMOVED lines=65> */
.L_x_5028:
        /* <DEDUP_REMOVED lines=12> */
.L_x_5029:
        /* <DEDUP_REMOVED lines=12> */
.L_x_5030:
        /* <DEDUP_REMOVED lines=13> */
.L_x_5027:
        /* <DEDUP_REMOVED lines=28> */
.L_x_5032:
        /* <DEDUP_REMOVED lines=12> */
.L_x_5033:
        /* <DEDUP_REMOVED lines=12> */
.L_x_5034:
        /* <DEDUP_REMOVED lines=9> */
.L_x_5026:
[----:B------:R-:W-:-:S04]  /*1b70*/  UISETP.NE.U32.AND UP0, UPT, UR6, URZ, UPT ;  /* 0x000000ff0600728c */ /* 0x000fc8000bf05070 */
[----:B------:R-:W-:-:S09]  /*1b80*/  UISETP.NE.AND.EX UP0, UPT, UR7, URZ, UPT, UP0 ;  /* 0x000000ff0700728c */ /* 0x000fd2000bf05300 */
[----:B------:R-:W-:Y:S05]  /*1b90*/  BRA.U UP0, `(.L_x_5035) ;  /* 0x0000000100b87547 */ /* 0x000fea000b800000 */
[----:B------:R-:W-:Y:S01]  /*1ba0*/  PLOP3.LUT P1, PT, PT, PT, UP2, 0x80, 0x8 ;  /* 0x000000000008781c */ /* 0x000fe20003f2f028 */
[----:B------:R-:W0:Y:S01]  /*1bb0*/  @UP3 LDCU UR9, c[0x0][0x40c] ;  /* 0x00008180ff0937ac */ /* 0x000e220008000800 */
[----:B-----5:R-:W-:Y:S01]  /*1bc0*/  MOV R88, R20 ;  /* 0x0000001400587202 */ /* 0x020fe20000000f00 */
[----:B------:R-:W-:Y:S01]  /*1bd0*/  @P2 HADD2.F32 R93, -RZ, R116.H0_H0 ;  /* 0x20000074ff5d2230 */ /* 0x000fe20000004100 */
[----:B------:R-:W-:Y:S01]  /*1be0*/  MOV R91, R22 ;  /* 0x00000016005b7202 */ /* 0x000fe20000000f00 */
[----:B------:R-:W1:Y:S01]  /*1bf0*/  @UP3 LDCU UR10, c[0x0][0x40c] ;  /* 0x00008180ff0a37ac */ /* 0x000e620008000800 */
[----:B------:R-:W2:Y:S07]  /*1c00*/  @UP3 LDCU UR16, c[0x0][0x40c] ;  /* 0x00008180ff1037ac */ /* 0x000eae0008000800 */
        /* <DEDUP_REMOVED lines=12> */
[----:B------:R-:W-:Y:S02]  /*1cd0*/  @P2 HADD2.F32 R90, -RZ, R118.H1_H1 ;  /* 0x30000076ff5a2230 */ /* 0x000fe40000004100 */
[----:B--2---:R-:W-:Y:S01]  /*1ce0*/  @P2 FMUL.FTZ R91, R91, UR16 ;  /* 0x000000105b5b2c20 */ /* 0x004fe20008410000 */
[-C--:B------:R-:W-:Y:S01]  /*1cf0*/  @P2 FFMA.FTZ R80, R93, R89.reuse, R80 ;  /* 0x000000595d502223 */ /* 0x080fe20000010050 */
[----:B------:R-:W-:Y:S01]  /*1d00*/  @P2 FMUL.FTZ R89, R24, R89 ;  /* 0x0000005918592220 */ /* 0x000fe20000410000 */
[-C--:B------:R-:W-:Y:S01]  /*1d10*/  @P2 FFMA.FTZ R81, R90, R88.reuse, R81 ;  /* 0x000000585a512223 */ /* 0x080fe20000010051 */
[----:B------:R-:W-:Y:S01]  /*1d20*/  @P2 FMUL.FTZ R88, R25, R88 ;  /* 0x0000005819582220 */ /* 0x000fe20000410000 */
[----:B------:R-:W-:-:S02]  /*1d30*/  @P2 FMUL.FTZ R90, R26, R91 ;  /* 0x0000005b1a5a2220 */ /* 0x000fc40000410000 */
[----:B------:R-:W-:Y:S01]  /*1d40*/  @P2 F2FP.F16.F32.PACK_AB R93, RZ, R89 ;  /* 0x00000059ff5d223e */ /* 0x000fe200000000ff */
[----:B------:R-:W-:Y:S01]  /*1d50*/  @P2 HADD2.F32 R89, -RZ, R118.H0_H0 ;  /* 0x20000076ff592230 */ /* 0x000fe20000004100 */
[----:B------:R-:W-:Y:S02]  /*1d60*/  @P2 F2FP.F16.F32.PACK_AB R88, RZ, R88 ;  /* 0x00000058ff58223e */ /* 0x000fe400000000ff */
[----:B------:R-:W-:Y:S02]  /*1d70*/  @P2 F2FP.F16.F32.PACK_AB R90, RZ, R90 ;  /* 0x0000005aff5a223e */ /* 0x000fe400000000ff */
[----:B------:R-:W-:Y:S01]  /*1d80*/  @P2 FFMA.FTZ R82, R89, R91, R82 ;  /* 0x0000005b59522223 */ /* 0x000fe20000010052 */
        /* <DEDUP_REMOVED lines=15> */
.L_x_5035:
[----:B------:R-:W-:Y:S01]  /*1e80*/  PLOP3.LUT P1, PT, PT, PT, UP2, 0x80, 0x8 ;  /* 0x000000000008781c */ /* 0x000fe20003f2f028 */
[----:B------:R-:W0:Y:S01]  /*1e90*/  @UP3 LDCU UR9, c[0x0][0x40c] ;  /* 0x00008180ff0937ac */ /* 0x000e220008000800 */
[----:B-----5:R-:W-:Y:S01]  /*1ea0*/  MOV R84, R20 ;  /* 0x0000001400547202 */ /* 0x020fe20000000f00 */
[----:B------:R-:W-:Y:S01]  /*1eb0*/  @P2 HADD2.F32 R90, -RZ, R118.H1_H1 ;  /* 0x30000076ff5a2230 */ /* 0x000fe20000004100 */
        /* <DEDUP_REMOVED lines=12> */
[----:B------:R-:W-:-:S02]  /*1f80*/  @P2 HADD2.F32 R91, -RZ, R116.H0_H0 ;  /* 0x20000074ff5b2230 */ /* 0x000fc40000004100 */
[----:B------:R-:W-:Y:S01]  /*1f90*/  @P1 FFMA.FTZ R87, R86, UR30, R23 ;  /* 0x0000001e56571c23 */ /* 0x000fe20008010017 */
[----:B------:R-:W-:Y:S01]  /*1fa0*/  MOV R86, R22 ;  /* 0x0000001600567202 */ /* 0x000fe20000000f00 */
[----:B0-----:R-:W-:Y:S01]  /*1fb0*/  @P2 FMUL.FTZ R89, R84, UR9 ;  /* 0x0000000954592c20 */ /* 0x001fe20008410000 */
[----:B------:R-:W0:Y:S01]  /*1fc0*/  @UP3 LDCU UR9, c[0x0][0x40c] ;  /* 0x00008180ff0937ac */ /* 0x000e220008000800 */
[----:B------:R-:W-:Y:S02]  /*1fd0*/  @P1 FFMA.FTZ R86, R93, UR30, R22 ;  /* 0x0000001e5d561c23 */ /* 0x000fe40008010016 */
[-C--:B------:R-:W-:Y:S01]  /*1fe0*/  @P2 FMUL.FTZ R85, R24, R89.reuse ;  /* 0x0000005918552220 */ /* 0x080fe20000410000 */
[----:B------:R-:W-:Y:S01]  /*1ff0*/  @P2 FFMA.FTZ R80, R91, R89, R80 ;  /* 0x000000595b502223 */ /* 0x000fe20000010050 */
[----:B------:R-:W-:Y:S02]  /*2000*/  @P2 HADD2.F32 R91, -RZ, R118.H0_H0 ;  /* 0x20000076ff5b2230 */ /* 0x000fe40000004100 */
[----:B-1----:R-:W-:Y:S01]  /*2010*/  @P2 FMUL.FTZ R89, R86, UR10 ;  /* 0x0000000a56592c20 */ /* 0x002fe20008410000 */
[----:B------:R-:W-:-:S03]  /*2020*/  @P2 F2FP.F16.F32.PACK_AB R85, RZ, R85 ;  /* 0x00000055ff55223e */ /* 0x000fc600000000ff */
[-C--:B------:R-:W-:Y:S01]  /*2030*/  @P2 FFMA.FTZ R82, R91, R89.reuse, R82 ;  /* 0x000000595b522223 */ /* 0x080fe20000010052 */
[----:B------:R-:W-:Y:S01]  /*2040*/  @P2 FMUL.FTZ R89, R26, R89 ;  /* 0x000000591a592220 */ /* 0x000fe20000410000 */
[----:B------:R-:W-:Y:S02]  /*2050*/  @P2 PRMT R112, R85, 0x7610, R112 ;  /* 0x0000761055702816 */ /* 0x000fe40000000070 */
[----:B------:R-:W-:Y:S01]  /*2060*/  MOV R85, R21 ;  /* 0x0000001500557202 */ /* 0x000fe20000000f00 */
[----:B------:R-:W-:Y:S01]  /*2070*/  @P1 FFMA.FTZ R85, R88, UR30, R21 ;  /* 0x0000001e58551c23 */ /* 0x000fe20008010015 */
[----:B------:R-:W-:-:S03]  /*2080*/  @P2 F2FP.F16.F32.PACK_AB R89, RZ, R89 ;  /* 0x00000059ff59223e */ /* 0x000fc600000000ff */
[----:B0-----:R-:W-:Y:S01]  /*2090*/  @P2 FMUL.FTZ R88, R85, UR9 ;  /* 0x0000000955582c20 */ /* 0x001fe20008410000 */
[----:B------:R-:W-:-:S03]  /*20a0*/  @P2 PRMT R114, R89, 0x7610, R114 ;  /* 0x0000761059722816 */ /* 0x000fc60000000072 */
[-C--:B------:R-:W-:Y:S01]  /*20b0*/  @P2 FFMA.FTZ R81, R90, R88.reuse, R81 ;  /* 0x000000585a512223 */ /* 0x080fe20000010051 */
[----:B--2---:R-:W-:Y:S01]  /*20c0*/  @P2 FMUL.FTZ R90, R87, UR16 ;  /* 0x00000010575a2c20 */ /* 0x004fe20008410000 */
[----:B------:R-:W-:-:S03]  /*20d0*/  @P2 FMUL.FTZ R88, R25, R88 ;  /* 0x0000005819582220 */ /* 0x000fc60000410000 */
[----:B------:R-:W-:Y:S02]  /*20e0*/  @P2 FMUL.FTZ R91, R27, R90 ;  /* 0x0000005a1b5b2220 */ /* 0x000fe40000410000 */
[----:B------:R-:W-:Y:S01]  /*20f0*/  @P2 F2FP.F16.F32.PACK_AB R93, RZ, R88 ;  /* 0x00000058ff5d223e */ /* 0x000fe200000000ff */
[----:B------:R-:W-:Y:S02]  /*2100*/  @P2 HADD2.F32 R88, -RZ, R116.H1_H1 ;  /* 0x30000074ff582230 */ /* 0x000fe40000004100 */
[----:B------:R-:W-:Y:S02]  /*2110*/  @P2 F2FP.F16.F32.PACK_AB R91, RZ, R91 ;  /* 0x0000005bff5b223e */ /* 0x000fe400000000ff */
[----:B------:R-:W-:Y:S01]  /*2120*/  @P2 PRMT R113, R93, 0x7610, R113 ;  /* 0x000076105d712816 */ /* 0x000fe20000000071 */
[----:B------:R-:W-:Y:S01]  /*2130*/  @P2 FFMA.FTZ R83, R88, R90, R83 ;  /* 0x0000005a58532223 */ /* 0x000fe20000010053 */
[----:B------:R-:W-:-:S07]  /*2140*/  @P2 PRMT R115, R91, 0x7610, R115 ;  /* 0x000076105b732816 */ /* 0x000fce0000000073 */
.L_x_5031:
        /* <DEDUP_REMOVED lines=14> */
.L_x_5036:
        /* <DEDUP_REMOVED lines=9> */
.L_x_5037:
[----:B------:R-:W-:Y:S05]  /*22c0*/  @!P0 BRA `(.L_x_5038) ;  /* 0x0000000400748947 */ /* 0x000fea0003800000 */
[----:B------:R-:W-:Y:S05]  /*22d0*/  @!P1 BRA `(.L_x_5039) ;  /* 0x0000000000b89947 */ /* 0x000fea0003800000 */
[----:B------:R-:W-:Y:S01]  /*22e0*/  PLOP3.LUT P3, PT, PT, PT, UP2, 0x80, 0x8 ;  /* 0x000000000008781c */ /* 0x000fe20003f6f028 */
[----:B------:R-:W2:Y:S01]  /*22f0*/  @UP3 LDCU UR9, c[0x0][0x40c] ;  /* 0x00008180ff0937ac */ /* 0x000ea20008000800 */
[----:B0----5:R-:W-:Y:S01]  /*2300*/  MOV R87, R19 ;  /* 0x0000001300577202 */ /* 0x021fe20000000f00 */
[----:B-1----:R-:W-:Y:S01]  /*2310*/  @P2 HADD2.F32 R90, -RZ, R118.H1_H1 ;  /* 0x30000076ff5a2230 */ /* 0x002fe20000004100 */
        /* <DEDUP_REMOVED lines=27> */
[----:B------:R-:W-:Y:S01]  /*24d0*/  @P2 HADD2.F32 R89, -RZ, R118.H0_H0 ;  /* 0x20000076ff592230 */ /* 0x000fe20000004100 */
        /* <DEDUP_REMOVED lines=14> */
.L_x_5039:
[----:B------:R-:W-:Y:S01]  /*25c0*/  PLOP3.LUT P3, PT, PT, PT, UP2, 0x80, 0x8 ;  /* 0x000000000008781c */ /* 0x000fe20003f6f028 */
[----:B------:R-:W2:Y:S01]  /*25d0*/  @UP3 LDCU UR9, c[0x0][0x40c] ;  /* 0x00008180ff0937ac */ /* 0x000ea20008000800 */
[----:B01---5:R-:W-:Y:S01]  /*25e0*/  MOV R88, R16 ;  /* 0x0000001000587202 */ /* 0x023fe20000000f00 */
[----:B------:R-:W-:Y:S01]  /*25f0*/  @P2 HADD2.F32 R93, -RZ, R116.H0_H0 ;  /* 0x20000074ff5d2230 */ /* 0x000fe20000004100 */
[----:B------:R-:W-:Y:S01]  /*2600*/  MOV R91, R18 ;  /* 0x00000012005b7202 */ /* 0x000fe20000000f00 */
[----:B------:R-:W0:Y:S01]  /*2610*/  @UP3 LDCU UR10, c[0x0][0x40c] ;  /* 0x00008180ff0a37ac */ /* 0x000e220008000800 */
[----:B------:R-:W1:Y:S07]  /*2620*/  @UP3 LDCU UR16, c[0x0][0x40c] ;  /* 0x00008180ff1037ac */ /* 0x000e6e0008000800 */
        /* <DEDUP_REMOVED lines=12> */
[----:B------:R-:W-:Y:S02]  /*26f0*/  @P2 HADD2.F32 R90, -RZ, R118.H1_H1 ;  /* 0x30000076ff5a2230 */ /* 0x000fe40000004100 */
[----:B-1----:R-:W-:Y:S01]  /*2700*/  @P2 FMUL.FTZ R91, R91, UR16 ;  /* 0x000000105b5b2c20 */ /* 0x002fe20008410000 */
        /* <DEDUP_REMOVED lines=25> */
.L_x_5038:
        /* <DEDUP_REMOVED lines=29> */
.L_x_5042:
        /* <DEDUP_REMOVED lines=12> */
.L_x_5043:
        /* <DEDUP_REMOVED lines=12> */
.L_x_5044:
        /* <DEDUP_REMOVED lines=9> */
.L_x_5041:
        /* <DEDUP_REMOVED lines=12> */
.L_x_5045:
        /* <DEDUP_REMOVED lines=12> */
.L_x_5046:
        /* <DEDUP_REMOVED lines=12> */
.L_x_5047:
        /* <DEDUP_REMOVED lines=12> */
.L_x_5040:
        /* <DEDUP_REMOVED lines=15> */
.L_x_5048:
        /* <DEDUP_REMOVED lines=8> */
.L_x_5049:
[----:B------:R-:W-:Y:S05]  /*30f0*/  @!P0 BRA `(.L_x_5050) ;  /* 0x0000000400788947 */ /* 0x000fea0003800000 */
[----:B------:R-:W-:Y:S05]  /*3100*/  @!P1 BRA `(.L_x_5051) ;  /* 0x0000000000bc9947 */ /* 0x000fea0003800000 */
[----:B------:R-:W-:Y:S01]  /*3110*/  PLOP3.LUT P0, PT, PT, PT, UP2, 0x80, 0x8 ;  /* 0x000000000008781c */ /* 0x000fe20003f0f028 */
[----:B------:R-:W2:Y:S01]  /*3120*/  @UP3 LDCU UR9, c[0x0][0x40c] ;  /* 0x00008180ff0937ac */ /* 0x000ea20008000800 */
[----:B0----5:R-:W-:Y:S01]  /*3130*/  MOV R84, R12 ;  /* 0x0000000c00547202 */ /* 0x021fe20000000f00 */
[----:B------:R-:W-:Y:S01]  /*3140*/  @P2 HADD2.F32 R95, -RZ, R116.H0_H0 ;  /* 0x20000074ff5f2230 */ /* 0x000fe20000004100 */
[----:B------:R-:W-:Y:S01]  /*3150*/  MOV R85, R13 ;  /* 0x0000000d00557202 */ /* 0x000fe20000000f00 */
[----:B------:R-:W0:Y:S01]  /*3160*/  @UP3 LDCU UR10, c[0x0][0x40c] ;  /* 0x00008180ff0a37ac */ /* 0x000e220008000800 */
[----:B-1----:R-:W-:Y:S01]  /*3170*/  MOV R91, R15 ;  /* 0x0000000f005b7202 */ /* 0x002fe20000000f00 */
        /* <DEDUP_REMOVED lines=11> */
[----:B------:R-:W-:Y:S01]  /*3230*/  MOV R86, R14 ;  /* 0x0000000e00567202 */ /* 0x000fe20000000f00 */
[----:B------:R-:W-:Y:S01]  /*3240*/  @P0 FFMA.FTZ R86, R89, UR30, R14 ;  /* 0x0000001e59560c23 */ /* 0x000fe2000801000e */
[----:B--2---:R-:W-:Y:S01]  /*3250*/  @P2 FMUL.FTZ R87, R84, UR9 ;  /* 0x0000000954572c20 */ /* 0x004fe20008410000 */
[----:B0-----:R-:W-:Y:S01]  /*3260*/  @P2 FMUL.FTZ R90, R85, UR10 ;  /* 0x0000000a555a2c20 */ /* 0x001fe20008410000 */
[----:B------:R-:W-:Y:S01]  /*3270*/  @P0 FFMA.FTZ R91, R94, UR30, R15 ;  /* 0x0000001e5e5b0c23 */ /* 0x000fe2000801000f */
[----:B-1----:R-:W-:Y:S01]  /*3280*/  @P2 FMUL.FTZ R89, R86, UR16 ;  /* 0x0000001056592c20 */ /* 0x002fe20008410000 */
[-C--:B------:R-:W-:Y:S01]  /*3290*/  @P2 FMUL.FTZ R88, R32, R87.reuse ;  /* 0x0000005720582220 */ /* 0x080fe20000410000 */
[----:B------:R-:W-:Y:S01]  /*32a0*/  @P2 FFMA.FTZ R72, R95, R87, R72 ;  /* 0x000000575f482223 */ /* 0x000fe20000010048 */
[----:B------:R-:W-:-:S03]  /*32b0*/  @P2 FMUL.FTZ R87, R33, R90 ;  /* 0x0000005a21572220 */ /* 0x000fc60000410000 */
[----:B------:R-:W-:Y:S01]  /*32c0*/  @P2 F2FP.F16.F32.PACK_AB R94, RZ, R88 ;  /* 0x00000058ff5e223e */ /* 0x000fe200000000ff */
[----:B------:R-:W-:-:S03]  /*32d0*/  @P2 FMUL.FTZ R88, R34, R89 ;  /* 0x0000005922582220 */ /* 0x000fc60000410000 */
[----:B------:R-:W-:Y:S02]  /*32e0*/  @P2 PRMT R112, R94, 0x7610, R112 ;  /* 0x000076105e702816 */ /* 0x000fe40000000070 */
[----:B------:R-:W-:Y:S01]  /*32f0*/  @P2 F2FP.F16.F32.PACK_AB R94, RZ, R87 ;  /* 0x00000057ff5e223e */ /* 0x000fe200000000ff */
[--C-:B------:R-:W-:Y:S01]  /*3300*/  @P2 HADD2.F32 R87, -RZ, R118.reuse.H0_H0 ;  /* 0x20000076ff572230 */ /* 0x100fe20000004100 */
[----:B------:R-:W-:Y:S01]  /*3310*/  @P2 F2FP.F16.F32.PACK_AB R95, RZ, R88 ;  /* 0x00000058ff5f223e */ /* 0x000fe200000000ff */
[----:B------:R-:W-:Y:S01]  /*3320*/  @P2 HADD2.F32 R88, -RZ, R118.H1_H1 ;  /* 0x30000076ff582230 */ /* 0x000fe20000004100 */
[----:B------:R-:W-:Y:S02]  /*3330*/  @P2 PRMT R113, R94, 0x7610, R113 ;  /* 0x000076105e712816 */ /* 0x000fe40000000071 */
[----:B------:R-:W-:Y:S01]  /*3340*/  @P2 FFMA.FTZ R74, R87, R89, R74 ;  /* 0x00000059574a2223 */ /* 0x000fe2000001004a */
[----:B------:R-:W-:Y:S01]  /*3350*/  @P2 PRMT R114, R95, 0x7610, R114 ;  /* 0x000076105f722816 */ /* 0x000fe20000000072 */
[----:B------:R-:W-:Y:S01]  /*3360*/  @P2 FFMA.FTZ R73, R88, R90, R73 ;  /* 0x0000005a58492223 */ /* 0x000fe20000010049 */
[----:B------:R-:W-:Y:S01]  /*3370*/  MOV R87, R91 ;  /* 0x0000005b00577202 */ /* 0x000fe20000000f00 */
        /* <DEDUP_REMOVED lines=8> */
.L_x_5051:
        /* <DEDUP_REMOVED lines=46> */
.L_x_5050:
        /* <DEDUP_REMOVED lines=26> */
.L_x_5054:
        /* <DEDUP_REMOVED lines=12> */
.L_x_5055:
        /* <DEDUP_REMOVED lines=12> */
.L_x_5056:
        /* <DEDUP_REMOVED lines=12> */
.L_x_5053:
[----:B------:R-:W2:Y:S01]  /*3ac0*/  @UP3 LDCU UR9, c[0x0][0x40c] ;  /* 0x00008180ff0937ac */ /* 0x000ea20008000800 */
[----:B01----:R-:W-:Y:S01]  /*3ad0*/  FFMA.FTZ R88, R110, UR11, R94 ;  /* 0x0000000b6e587c23 */ /* 0x003fe2000801005e */
[----:B------:R-:W-:Y:S01]  /*3ae0*/  ISETP.LT.AND P0, PT, RZ, UR32, PT ;  /* 0x00000020ff007c0c */ /* 0x000fe2000bf01270 */
[----:B------:R-:W-:Y:S02]  /*3af0*/  @P2 HADD2.F32 R90, -RZ, R116.H1_H1 ;  /* 0x30000074ff5a2230 */ /* 0x000fe40000004100 */
[----:B------:R-:W-:-:S04]  /*3b00*/  FADD.FTZ R88, R111, -R88 ;  /* 0x800000586f587221 */ /* 0x000fc80000010000 */
[----:B------:R-:W-:-:S05]  /*3b10*/  FMUL.FTZ R88, R88, UR30 ;  /* 0x0000001e58587c20 */ /* 0x000fca0008410000 */
[----:B------:R-:W-:-:S05]  /*3b20*/  FSEL R88, R88, RZ, P0 ;  /* 0x000000ff58587208 */ /* 0x000fca0000000000 */
[----:B--2---:R-:W-:-:S04]  /*3b30*/  @P2 FMUL.FTZ R88, R88, UR9 ;  /* 0x0000000958582c20 */ /* 0x004fc80008410000 */
        /* <DEDUP_REMOVED lines=12> */
[----:B------:R-:W-:-:S07]  /*3c00*/  FFMA.FTZ R72, R95, R91, R72 ;  /* 0x0000005b5f487223 */ /* 0x000fce0000010048 */
.L_x_5057:
        /* <DEDUP_REMOVED lines=12> */
.L_x_5058:
        /* <DEDUP_REMOVED lines=12> */
.L_x_5059:
[----:B------:R-:W-:Y:S01]  /*3d90*/  @P2 FFMA.FTZ R75, R90, R88, R75 ;  /* 0x000000585a4b2223 */ /* 0x000fe2000001004b */
[----:B------:R-:W-:-:S07]  /*3da0*/  @P2 PRMT R115, R89, 0x7610, R115 ;  /* 0x0000761059732816 */ /* 0x000fce0000000073 */
.L_x_5052:
        /* <DEDUP_REMOVED lines=13> */
.L_x_5060:
[----:B------:R-:W-:Y:S02]  /*3e80*/  UIADD3 UR8, UPT, UPT, UR8, UR24, URZ ;  /* 0x0000001808087290 */ /* 0x000fe4000fffe0ff */
[----:B------:R-:W-:Y:S02]  /*3e90*/  UPLOP3.LUT UP1, UPT, UPT, UPT, UP1, 0x40, 0x4 ;  /* 0x000000000004789c */ /* 0x000fe40003f2e810 */
[----:B------:R-:W-:-:S09]  /*3ea0*/  UISETP.GE.AND UP0, UPT, UR8, UR25, UPT ;  /* 0x000000190800728c */ /* 0x000fd2000bf06270 */
[----:B------:R-:W-:Y:S05]  /*3eb0*/  BRA.U !UP0, `(.L_x_5061) ;  /* 0xffffffc5080c7547 */ /* 0x000fea000b83ffff */
.L_x_5021:
        /* <DEDUP_REMOVED lines=20> */
.L_x_5062:
        /* <DEDUP_REMOVED lines=16> */
.L_x_6799:


//--------------------- .text._ZN10layer_norm13ln_bwd_kernelINS_13Kernel_traitsIf6__halffS2_fjLj1536ELj1ELj1ELj4ELj8ENS_18Kernel_traits_baseILj1536EfS2_fS2_fjLj128EEEEELb1ELb0ELb0ELb0EEEvNS_9BwdParamsE --------------------------
	.section	.text._ZN10layer_norm13ln_bwd_kernelINS_13Kernel_traitsIf6__halffS2_fjLj1536ELj1ELj1ELj4ELj8ENS_18Kernel_traits_baseILj1536EfS2_fS2_fjLj128EEEEELb1ELb0ELb0ELb0EEEvNS_9BwdParamsE,"ax",@progbits
	.align	128
        .global         _ZN10layer_norm13ln_bwd_kernelINS_13Kernel_traitsIf6__halffS2_fjLj1536ELj1ELj1ELj4ELj8ENS_18Kernel_traits_baseILj1536EfS2_fS2_fjLj128EEEEELb1ELb0ELb0ELb0EEEvNS_9BwdParamsE
        .type           _ZN10layer_norm13ln_bwd_kernelINS_13Kernel_traitsIf6__halffS2_fjLj1536ELj1ELj1ELj4ELj8ENS_18Kernel_traits_baseILj1536EfS2_fS2_fjLj128EEEEELb1ELb0ELb0ELb0EEEvNS_9BwdParamsE,@function
        .size           _ZN10layer_norm13ln_bwd_kernelINS_13Kernel_traitsIf6__halffS2_fjLj1536ELj1ELj1ELj4ELj8ENS_18Kernel_traits_baseILj1536EfS2_fS2_fjLj128EEEEELb1ELb0ELb0ELb0EEEvNS_9BwdParamsE,(.L_x_6800 - _ZN10layer_norm13ln_bwd_kernelINS_13Kernel_traitsIf6__halffS2_fjLj1536ELj1ELj1ELj4ELj8ENS_18Kernel_traits_baseILj1536EfS2_fS2_fjLj128EEEEELb1ELb0ELb0ELb0EEEvNS_9BwdParamsE)
        .other          _ZN10layer_norm13ln_bwd_kernelINS_13Kernel_traitsIf6__halffS2_fjLj1536ELj1ELj1ELj4ELj8ENS_18Kernel_traits_baseILj1536EfS2_fS2_fjLj128EEEEELb1ELb0ELb0ELb0EEEvNS_9BwdParamsE,@"STO_CUDA_ENTRY STV_DEFAULT"
_ZN10layer_norm13ln_bwd_kernelINS_13Kernel_traitsIf6__halffS2_fjLj1536ELj1ELj1ELj4ELj8ENS_18Kernel_traits_baseILj1536EfS2_fS2_fjLj128EEEEELb1ELb0ELb0ELb0EEEvNS_9BwdParamsE:
.text._ZN10layer_norm13ln_bwd_kernelINS_13Kernel_traitsIf6__halffS2_fjLj1536ELj1ELj1ELj4ELj8ENS_18Kernel_traits_baseILj1536EfS2_fS2_fjLj128EEEEELb1ELb0ELb0ELb0EEEvNS_9BwdParamsE:
        /* <DEDUP_REMOVED lines=66> */
.L_x_5091:
[----:B-1----:R-:W1:Y:S01]  /*0420*/  @UP0 LDCU.64 UR4, c[0x0][0x3e0] ;  /* 0x00007c00ff0407ac */ /* 0x002e620008000a00 */
[----:B------:R-:W-:Y:S01]  /*0430*/  PLOP3.LUT P0, PT, PT, PT, UP0, 0x80, 0x8 ;  /* 0x000000000008781c */ /* 0x000fe20003f0f008 */
[----:B0-----:R-:W-:Y:S02]  /*0440*/  UIMAD.WIDE UR10, UR6, 0x4, UR14 ;  /* 0x00000004060a78a5 */ /* 0x001fe4000f8e020e */
[----:B-1----:R-:W-:-:S04]  /*0450*/  @UP0 UIMAD.WIDE UR4, UR6, 0x2, UR4 ;  /* 0x00000002060408a5 */ /* 0x002fc8000f8e0204 */
[----:B--234-:R-:W-:Y:S02]  /*0460*/  MOV R60, UR10 ;  /* 0x0000000a003c7c02 */ /* 0x01cfe40008000f00 */
[----:B------:R-:W-:Y:S02]  /*0470*/  MOV R64, UR4 ;  /* 0x0000000400407c02 */ /* 0x000fe40008000f00 */
[----:B------:R-:W-:Y:S01]  /*0480*/  MOV R65, UR5 ;  /* 0x0000000500417c02 */ /* 0x000fe20008000f00 */
[----:B------:R-:W-:Y:S01]  /*0490*/  UIMAD.WIDE UR4, UR6, 0x4, UR12 ;  /* 0x00000004060478a5 */ /* 0x000fe2000f8e020c */
[----:B------:R-:W-:-:S03]  /*04a0*/  MOV R61, UR11 ;  /* 0x0000000b003d7c02 */ /* 0x000fc60008000f00 */
[----:B------:R0:W3:Y:S02]  /*04b0*/  @P0 LDG.E.U16 R64, desc[UR16][R64.64] ;  /* 0x0000001040400981 */ /* 0x0000e4000c1e1500 */
[----:B------:R-:W-:Y:S02]  /*04c0*/  MOV R62, UR4 ;  /* 0x00000004003e7c02 */ /* 0x000fe40008000f00 */
[----:B------:R-:W-:Y:S01]  /*04d0*/  MOV R63, UR5 ;  /* 0x00000005003f7c02 */ /* 0x000fe20008000f00 */
[----:B------:R-:W4:Y:S04]  /*04e0*/  LDG.E R60, desc[UR16][R60.64] ;  /* 0x000000103c3c7981 */ /* 0x000f28000c1e1900 */
[----:B------:R-:W4:Y:S01]  /*04f0*/  LDG.E R62, desc[UR16][R62.64] ;  /* 0x000000103e3e7981 */ /* 0x000f22000c1e1900 */
[----:B--2---:R-:W-:Y:S01]  /*0500*/  UIMAD UR4, UR6, UR8, URZ ;  /* 0x00000008060472a4 */ /* 0x004fe2000f8e02ff */
[----:B------:R-:W-:Y:S01]  /*0510*/  PLOP3.LUT P0, PT, PT, PT, UP0, 0x80, 0x8 ;  /* 0x000000000008781c */ /* 0x000fe20003f0f008 */
[----:B------:R-:W-:Y:S01]  /*0520*/  UMOV UR9, 0x3f800000 ;  /* 0x3f80000000097882 */ /* 0x000fe20000000000 */
[----:B------:R-:W-:Y:S01]  /*0530*/  PLOP3.LUT P1, PT, PT, PT, UP0, 0x80, 0x8 ;  /* 0x000000000008781c */ /* 0x000fe20003f2f008 */
[----:B------:R-:W-:Y:S01]  /*0540*/  USHF.R.S32.HI UR5, URZ, 0x1f, UR4 ;  /* 0x0000001fff057899 */ /* 0x000fe20008011404 */
[C---:B------:R-:W-:Y:S01]  /*0550*/  ISETP.GE.U32.AND P2, PT, R71.reuse, 0x80, PT ;  /* 0x000000804700780c */ /* 0x040fe20003f46070 */
[----:B------:R-:W-:Y:S01]  /*0560*/  BSSY.RECONVERGENT B0, `(.L_x_5064) ;  /* 0x0000042000007945 */ /* 0x000fe20003800200 */
[----:B------:R-:W-:Y:S01]  /*0570*/  ISETP.NE.AND P4, PT, RZ, UR18, PT ;  /* 0x00000012ff007c0c */ /* 0x000fe2000bf85270 */
[----:B------:R-:W-:Y:S01]  /*0580*/  ULEA.HI UR5, UR5, UR4, URZ, 0x2 ;  /* 0x0000000405057291 */ /* 0x000fe2000f8f10ff */
[----:B0-----:R-:W-:Y:S01]  /*0590*/  HFMA2 R65, -RZ, RZ, 0, 0 ;  /* 0x00000000ff417431 */ /* 0x001fe200000001ff */
[----:B------:R-:W-:-:S02]  /*05a0*/  ISETP.GE.U32.AND P3, PT, R71, 0x180, PT ;  /* 0x000001804700780c */ /* 0x000fc40003f66070 */
[----:B------:R-:W-:Y:S02]  /*05b0*/  MOV R66, RZ ;  /* 0x000000ff00427202 */ /* 0x000fe40000000f00 */
[----:B------:R-:W-:-:S04]  /*05c0*/  MOV R69, UR5 ;  /* 0x0000000500457c02 */ /* 0x000fc80008000f00 */
[----:B------:R-:W-:-:S04]  /*05d0*/  LEA.HI.SX32 R69, R69, R68, 0x1e ;  /* 0x0000004445457211 */ /* 0x000fc800078ff2ff */
[----:B------:R-:W-:Y:S01]  /*05e0*/  MOV R67, R69 ;  /* 0x0000004500437202 */ /* 0x000fe20000000f00 */
[----:B---3--:R-:W-:-:S05]  /*05f0*/  @P0 HADD2.F32 R64, -RZ, R64.H0_H0 ;  /* 0x20000040ff400230 */ /* 0x008fca0000004100 */
[----:B------:R-:W-:Y:S02]  /*0600*/  @P1 R2UR UR9, R64 ;  /* 0x00000000400912ca */ /* 0x000fe400000e0000 */
[----:B----4-:R-:W-:Y:S02]  /*0610*/  R2UR UR11, R60 ;  /* 0x000000003c0b72ca */ /* 0x010fe400000e0000 */
[----:B------:R-:W-:Y:S02]  /*0620*/  ISETP.GE.U32.AND P1, PT, R71, 0x100, PT ;  /* 0x000001004700780c */ /* 0x000fe40003f26070 */
[----:B------:R-:W-:Y:S01]  /*0630*/  FSEL R64, R62, RZ, !P4 ;  /* 0x000000ff3e407208 */ /* 0x000fe20006000000 */
[----:B------:R-:W-:Y:S10]  /*0640*/  @!P2 BRA `(.L_x_5065) ;  /* 0x0000000000cca947 */ /* 0x000ff40003800000 */
        /* <DEDUP_REMOVED lines=15> */
[----:B------:R-:W-:-:S03]  /*0740*/  SHF.R.U64 R86, R66, 0x10, R67 ;  /* 0x0000001042567819 */ /* 0x000fc60000001243 */
[----:B------:R-:W-:Y:S01]  /*0750*/  HADD2.F32 R65, -RZ, R65.H0_H0 ;  /* 0x20000041ff417230 */ /* 0x000fe20000004100 */
[----:B------:R-:W-:Y:S01]  /*0760*/  MOV R84, R67 ;  /* 0x0000004300547202 */ /* 0x000fe20000000f00 */
[C---:B----4-:R-:W-:Y:S01]  /*0770*/  FADD.FTZ R61, -R64.reuse, R61 ;  /* 0x0000003d403d7221 */ /* 0x050fe20000010100 */
[C---:B------:R-:W-:Y:S01]  /*0780*/  FADD.FTZ R89, -R64.reuse, R60 ;  /* 0x0000003c40597221 */ /* 0x040fe20000010100 */
[----:B------:R-:W-:Y:S02]  /*0790*/  HADD2.F32 R86, -RZ, R86.H0_H0 ;  /* 0x20000056ff567230 */ /* 0x000fe40000004100 */
[C---:B------:R-:W-:Y:S01]  /*07a0*/  FADD.FTZ R62, -R64.reuse, R62 ;  /* 0x0000003e403e7221 */ /* 0x040fe20000010100 */
[----:B------:R-:W-:Y:S01]  /*07b0*/  FADD.FTZ R63, -R64, R63 ;  /* 0x0000003f403f7221 */ /* 0x000fe20000010100 */
[----:B------:R-:W-:Y:S01]  /*07c0*/  FMUL.FTZ R88, R61, UR11 ;  /* 0x0000000b3d587c20 */ /* 0x000fe20008410000 */
[----:B------:R-:W-:Y:S01]  /*07d0*/  FMUL.FTZ R89, R89, UR11 ;  /* 0x0000000b59597c20 */ /* 0x000fe20008410000 */
[----:B-----5:R-:W-:Y:S01]  /*07e0*/  FMUL.FTZ R87, R52, R65 ;  /* 0x0000004134577220 */ /* 0x020fe20000410000 */
[----:B------:R-:W-:Y:S01]  /*07f0*/  SHF.R.U32.HI R66, RZ, 0x10, R67 ;  /* 0x00000010ff427819 */ /* 0x000fe20000011643 */
[----:B0-----:R-:W-:-:S02]  /*0800*/  HADD2.F32 R83, -RZ, R84.H0_H0 ;  /* 0x20000054ff537230 */ /* 0x001fc40000004100 */
[----:B------:R-:W-:Y:S01]  /*0810*/  FMUL.FTZ R85, R62, UR11 ;  /* 0x0000000b3e557c20 */ /* 0x000fe20008410000 */
[----:B------:R-:W-:Y:S01]  /*0820*/  FMUL.FTZ R84, R63, UR11 ;  /* 0x0000000b3f547c20 */ /* 0x000fe20008410000 */
[----:B------:R-:W-:Y:S01]  /*0830*/  FADD.FTZ R33, R33, R86 ;  /* 0x0000005621217221 */ /* 0x000fe20000010000 */
[-C--:B------:R-:W-:Y:S01]  /*0840*/  FFMA.FTZ R45, R88, R86.reuse, R45 ;  /* 0x00000056582d7223 */ /* 0x080fe2000001002d */
[----:B------:R-:W-:Y:S01]  /*0850*/  FMUL.FTZ R86, R53, R86 ;  /* 0x0000005635567220 */ /* 0x000fe20000410000 */
[----:B------:R-:W-:Y:S01]  /*0860*/  FADD.FTZ R61, RZ, R87 ;  /* 0x00000057ff3d7221 */ /* 0x000fe20000010000 */
[----:B------:R-:W-:Y:S01]  /*0870*/  FFMA.FTZ R63, R89, R87, RZ ;  /* 0x00000057593f7223 */ /* 0x000fe200000100ff */
        /* <DEDUP_REMOVED lines=16> */
.L_x_5065:
[----:B------:R-:W-:Y:S05]  /*0980*/  BSYNC.RECONVERGENT B0 ;  /* 0x0000000000007941 */ /* 0x000fea0003800200 */
.L_x_5064:
        /* <DEDUP_REMOVED lines=24> */
[----:B------:R-:W-:Y:S01]  /*0b10*/  FADD.FTZ R80, -R64, R63 ;  /* 0x0000003f40507221 */ /* 0x000fe20000010100 */
[----:B-1----:R-:W-:Y:S02]  /*0b20*/  HADD2.F32 R76, -RZ, R81.H0_H0 ;  /* 0x20000051ff4c7230 */ /* 0x002fe40000004100 */
[----:B------:R-:W-:Y:S01]  /*0b30*/  FMUL.FTZ R78, R73, UR11 ;  /* 0x0000000b494e7c20 */ /* 0x000fe20008410000 */
[----:B------:R-:W-:Y:S02]  /*0b40*/  HADD2.F32 R63, -RZ, R79.H0_H0 ;  /* 0x2000004fff3f7230 */ /* 0x000fe40000004100 */
        /* <DEDUP_REMOVED lines=10> */
[----:B------:R-:W-:-:S02]  /*0bf0*/  HADD2.F32 R72, -RZ, R72.H0_H0 ;  /* 0x20000048ff487230 */ /* 0x000fc40000004100 */
        /* <DEDUP_REMOVED lines=14> */
.L_x_5067:
[----:B------:R-:W-:Y:S05]  /*0ce0*/  BSYNC.RECONVERGENT B0 ;  /* 0x0000000000007941 */ /* 0x000fea0003800200 */
.L_x_5066:
        /* <DEDUP_REMOVED lines=24> */
[----:B------:R-:W-:-:S02]  /*0e70*/  HADD2.F32 R7, -RZ, R62.H0_H0 ;  /* 0x2000003eff077230 */ /* 0x000fc40000004100 */
[----:B------:R-:W-:Y:S01]  /*0e80*/  FMUL.FTZ R3, R3, UR11 ;  /* 0x0000000b03037c20 */ /* 0x000fe20008410000 */
[----:B------:R-:W-:Y:S02]  /*0e90*/  HADD2.F32 R6, -RZ, R80.H0_H0 ;  /* 0x20000050ff067230 */ /* 0x000fe40000004100 */
[-C--:B-----5:R-:W-:Y:S01]  /*0ea0*/  FMUL.FTZ R4, R48, R7.reuse ;  /* 0x0000000730047220 */ /* 0x0a0fe20000410000 */
[----:B------:R-:W-:Y:S02]  /*0eb0*/  HADD2.F32 R63, -RZ, R63.H0_H0 ;  /* 0x2000003fff3f7230 */ /* 0x000fe40000004100 */
[----:B------:R-:W-:Y:S01]  /*0ec0*/  FMUL.FTZ R2, R2, UR11 ;  /* 0x0000000b02027c20 */ /* 0x000fe20008410000 */
[----:B------:R-:W-:Y:S01]  /*0ed0*/  FADD.FTZ R24, R24, R7 ;  /* 0x0000000718187221 */ /* 0x000fe20000010000 */
[----:B------:R-:W-:Y:S01]  /*0ee0*/  FFMA.FTZ R36, R3, R7, R36 ;  /* 0x0000000703247223 */ /* 0x000fe20000010024 */
[----:B------:R-:W-:Y:S01]  /*0ef0*/  FMUL.FTZ R7, R49, R6 ;  /* 0x0000000631077220 */ /* 0x000fe20000410000 */
[----:B-1----:R-:W-:Y:S01]  /*0f00*/  FADD.FTZ R8, R65, R4 ;  /* 0x0000000441087221 */ /* 0x002fe20000010000 */
[----:B------:R-:W-:Y:S01]  /*0f10*/  FFMA.FTZ R9, R3, R4, R66 ;  /* 0x0000000403097223 */ /* 0x000fe20000010042 */
[----:B0-----:R-:W-:-:S02]  /*0f20*/  HADD2.F32 R60, -RZ, R67.H0_H0 ;  /* 0x20000043ff3c7230 */ /* 0x001fc40000004100 */
        /* <DEDUP_REMOVED lines=16> */
.L_x_5069:
[----:B------:R-:W-:Y:S05]  /*1030*/  BSYNC.RECONVERGENT B0 ;  /* 0x0000000000007941 */ /* 0x000fea0003800200 */
.L_x_5068:
        /* <DEDUP_REMOVED lines=87> */
[----:B------:R-:W-:Y:S02]  /*15b0*/  F2F.F16.F32 R62, R62 ;  /* 0x0000003e003e7304 */ /* 0x000fe40000200800 */
[----:B------:R-:W-:Y:S02]  /*15c0*/  FMUL.FTZ R63, R60, UR24 ;  /* 0x000000183c3f7c20 */ /* 0x000fe40008410000 */
[----:B------:R-:W0:Y:S03]  /*15d0*/  LDC.64 R60, c[0x0][0x468] ;  /* 0x00011a00ff3c7b82 */ /* 0x000e260000000a00 */
[----:B------:R-:W-:Y:S01]  /*15e0*/  FSEL R65, R63, RZ, P0 ;  /* 0x000000ff3f417208 */ /* 0x000fe20000000000 */
        /* <DEDUP_REMOVED lines=10> */
.L_x_5074:
[----:B------:R-:W-:Y:S05]  /*1690*/  BSYNC.RECONVERGENT B1 ;  /* 0x0000000000017941 */ /* 0x000fea0003800200 */
.L_x_5073:
        /* <DEDUP_REMOVED lines=42> */
.L_x_5076:
[----:B------:R-:W-:Y:S05]  /*1940*/  BSYNC.RECONVERGENT B1 ;  /* 0x0000000000017941 */ /* 0x000fea0003800200 */
.L_x_5075:
        /* <DEDUP_REMOVED lines=25> */
[----:B------:R0:W1:Y:S01]  /*1ae0*/  F2F.F16.F32 R62, R60 ;  /* 0x0000003c003e7304 */ /* 0x0000620000200800 */
[----:B------:R-:W-:Y:S01]  /*1af0*/  FSEL R67, R64, RZ, P0 ;  /* 0x000000ff40437208 */ /* 0x000fe20000000000 */
[----:B------:R-:W-:Y:S01]  /*1b00*/  FMUL.FTZ R63, R61, UR24 ;  /* 0x000000183d3f7c20 */ /* 0x000fe20008410000 */
[----:B------:R-:W-:-:S04]  /*1b10*/  LOP3.LUT P0, RZ, R0, 0xff, RZ, 0xc0, !PT ;  /* 0x000000ff00ff7812 */ /* 0x000fc8000780c0ff */
[----:B------:R-:W-:Y:S01]  /*1b20*/  FSEL R64, R63, RZ, P0 ;  /* 0x000000ff3f407208 */ /* 0x000fe20000000000 */
        /* <DEDUP_REMOVED lines=11> */
.L_x_5072:
        /* <DEDUP_REMOVED lines=26> */
[----:B------:R-:W0:Y:S01]  /*1d80*/  F2F.F16.F32 R65, R65 ;  /* 0x0000004100417304 */ /* 0x000e220000200800 */
[----:B------:R-:W-:Y:S01]  /*1d90*/  FSEL R80, R80, RZ, P0 ;  /* 0x000000ff50507208 */ /* 0x000fe20000000000 */
[----:B------:R1:W-:Y:S01]  /*1da0*/  STG.E.128 desc[UR16][R66.64], R60 ;  /* 0x0000003c42007986 */ /* 0x0003e2000c101d10 */
[----:B------:R-:W-:-:S04]  /*1db0*/  ISETP.GE.U32.AND P0, PT, R11, 0x1000000, PT ;  /* 0x010000000b00780c */ /* 0x000fc80003f06070 */
[----:B------:R-:W-:Y:S01]  /*1dc0*/  FSEL R81, R81, RZ, P0 ;  /* 0x000000ff51517208 */ /* 0x000fe20000000000 */
[----:B------:R-:W-:Y:S01]  /*1dd0*/  F2F.F16.F32 R80, R80 ;  /* 0x0000005000507304 */ /* 0x000fe20000200800 */
[----:B------:R-:W-:-:S07]  /*1de0*/  LOP3.LUT P0, RZ, R11, 0xff, RZ, 0xc0, !PT ;  /* 0x000000ff0bff7812 */ /* 0x000fce000780c0ff */
[----:B------:R-:W2:Y:S01]  /*1df0*/  F2F.F16.F32 R81, R81 ;  /* 0x0000005100517304 */ /* 0x000ea20000200800 */
[----:B-1----:R-:W-:Y:S01]  /*1e00*/  FMUL.FTZ R60, R60, UR9 ;  /* 0x000000093c3c7c20 */ /* 0x002fe20008410000 */
[----:B------:R-:W1:Y:S03]  /*1e10*/  LDC.64 R62, c[0x0][0x468] ;  /* 0x00011a00ff3e7b82 */ /* 0x000e660000000a00 */
[----:B------:R-:W-:-:S05]  /*1e20*/  FMUL.FTZ R60, R60, UR24 ;  /* 0x000000183c3c7c20 */ /* 0x000fca0008410000 */
[----:B------:R-:W-:Y:S01]  /*1e30*/  FSEL R66, R60, RZ, P0 ;  /* 0x000000ff3c427208 */ /* 0x000fe20000000000 */
[----:B0-----:R-:W-:Y:S01]  /*1e40*/  IMAD.WIDE.U32 R60, R65, 0x10000, RZ ;  /* 0x00010000413c7825 */ /* 0x001fe200078e00ff */
[----:B--2---:R-:W-:Y:S02]  /*1e50*/  PRMT R91, R80, 0x5410, R81 ;  /* 0x00005410505b7816 */ /* 0x004fe40000000051 */
[----:B------:R-:W0:Y:S02]  /*1e60*/  F2F.F16.F32 R67, R66 ;  /* 0x0000004200437304 */ /* 0x000e240000200800 */
[----:B------:R-:W-:Y:S01]  /*1e70*/  LOP3.LUT R61, R91, R61, RZ, 0xfc, !PT ;  /* 0x0000003d5b3d7212 */ /* 0x000fe200078efcff */
[C---:B-1----:R-:W-:Y:S01]  /*1e80*/  IMAD.WIDE.U32 R62, R69.reuse, 0x8, R62 ;  /* 0x00000008453e7825 */ /* 0x042fe200078e003e */
[----:B------:R-:W-:Y:S02]  /*1e90*/  IADD3 R69, PT, PT, R69, 0x80, RZ ;  /* 0x0000008045457810 */ /* 0x000fe40007ffe0ff */
[----:B0-----:R-:W-:-:S05]  /*1ea0*/  LOP3.LUT R60, R60, R67, RZ, 0xfc, !PT ;  /* 0x000000433c3c7212 */ /* 0x001fca00078efcff */
[----:B------:R0:W-:Y:S02]  /*1eb0*/  STG.E.64 desc[UR16][R62.64], R60 ;  /* 0x0000003c3e007986 */ /* 0x0001e4000c101b10 */
.L_x_5079:
[----:B------:R-:W-:Y:S05]  /*1ec0*/  BSYNC.RECONVERGENT B1 ;  /* 0x0000000000017941 */ /* 0x000fea0003800200 */
.L_x_5078:
        /* <DEDUP_REMOVED lines=45> */
.L_x_5081:
[----:B------:R-:W-:Y:S05]  /*21a0*/  BSYNC.RECONVERGENT B1 ;  /* 0x0000000000017941 */ /* 0x000fea0003800200 */
.L_x_5080:
        /* <DEDUP_REMOVED lines=26> */
[----:B------:R-:W1:Y:S01]  /*2350*/  F2F.F16.F32 R66, R66 ;  /* 0x0000004200427304 */ /* 0x000e620000200800 */
[----:B------:R-:W-:-:S04]  /*2360*/  ISETP.GE.U32.AND P0, PT, R0, 0x1000000, PT ;  /* 0x010000000000780c */ /* 0x000fc80003f06070 */
[----:B------:R-:W-:Y:S02]  /*2370*/  FSEL R80, R80, RZ, P0 ;  /* 0x000000ff50507208 */ /* 0x000fe40000000000 */
[----:B------:R-:W-:Y:S01]  /*2380*/  LOP3.LUT P0, RZ, R0, 0xff, RZ, 0xc0, !PT ;  /* 0x000000ff00ff7812 */ /* 0x000fe2000780c0ff */
[----:B0-----:R-:W-:Y:S01]  /*2390*/  FMUL.FTZ R60, R60, UR9 ;  /* 0x000000093c3c7c20 */ /* 0x001fe20008410000 */
[----:B------:R-:W0:Y:S01]  /*23a0*/  LDC.64 R62, c[0x0][0x468] ;  /* 0x00011a00ff3e7b82 */ /* 0x000e220000000a00 */
[----:B------:R-:W-:Y:S02]  /*23b0*/  F2F.F16.F32 R67, R67 ;  /* 0x0000004300437304 */ /* 0x000fe40000200800 */
[----:B------:R-:W-:-:S05]  /*23c0*/  FMUL.FTZ R60, R60, UR24 ;  /* 0x000000183c3c7c20 */ /* 0x000fca0008410000 */
[----:B------:R-:W-:Y:S01]  /*23d0*/  FSEL R64, R60, RZ, P0 ;  /* 0x000000ff3c407208 */ /* 0x000fe20000000000 */
[----:B------:R-:W2:Y:S01]  /*23e0*/  F2F.F16.F32 R80, R80 ;  /* 0x0000005000507304 */ /* 0x000ea20000200800 */
[----:B-1----:R-:W-:-:S07]  /*23f0*/  IMAD.WIDE.U32 R60, R66, 0x10000, RZ ;  /* 0x00010000423c7825 */ /* 0x002fce00078e00ff */
[----:B------:R-:W1:Y:S01]  /*2400*/  F2F.F16.F32 R65, R64 ;  /* 0x0000004000417304 */ /* 0x000e620000200800 */
[----:B--2---:R-:W-:Y:S01]  /*2410*/  PRMT R81, R67, 0x5410, R80 ;  /* 0x0000541043517816 */ /* 0x004fe20000000050 */
[----:B0-----:R-:W-:-:S03]  /*2420*/  IMAD.WIDE.U32 R62, R69, 0x8, R62 ;  /* 0x00000008453e7825 */ /* 0x001fc600078e003e */
[----:B------:R-:W-:Y:S02]  /*2430*/  LOP3.LUT R61, R81, R61, RZ, 0xfc, !PT ;  /* 0x0000003d513d7212 */ /* 0x000fe400078efcff */
[----:B-1----:R-:W-:-:S05]  /*2440*/  LOP3.LUT R60, R60, R65, RZ, 0xfc, !PT ;  /* 0x000000413c3c7212 */ /* 0x002fca00078efcff */
[----:B------:R2:W-:Y:S01]  /*2450*/  STG.E.64 desc[UR16][R62.64], R60 ;  /* 0x0000003c3e007986 */ /* 0x0005e2000c101b10 */
[----:B------:R-:W-:Y:S05]  /*2460*/  BRA `(.L_x_5077) ;  /* 0x0000001000287947 */ /* 0x000fea0003800000 */
.L_x_5071:
        /* <DEDUP_REMOVED lines=28> */
[----:B------:R-:W-:Y:S02]  /*2630*/  F2F.F16.F32 R62, R62 ;  /* 0x0000003e003e7304 */ /* 0x000fe40000200800 */
[----:B------:R-:W-:Y:S01]  /*2640*/  FMUL.FTZ R61, R61, UR24 ;  /* 0x000000183d3d7c20 */ /* 0x000fe20008410000 */
[----:B------:R-:W-:-:S04]  /*2650*/  FMUL.FTZ R60, R60, UR9 ;  /* 0x000000093c3c7c20 */ /* 0x000fc80008410000 */
[----:B------:R-:W-:Y:S01]  /*2660*/  FSEL R66, R61, RZ, P0 ;  /* 0x000000ff3d427208 */ /* 0x000fe20000000000 */
[----:B------:R-:W-:Y:S01]  /*2670*/  FMUL.FTZ R63, R60, UR24 ;  /* 0x000000183c3f7c20 */ /* 0x000fe20008410000 */
[----:B------:R-:W-:Y:S01]  /*2680*/  LOP3.LUT P0, RZ, R11, 0xff, RZ, 0xc0, !PT ;  /* 0x000000ff0bff7812 */ /* 0x000fe2000780c0ff */
[----:B------:R-:W0:Y:S01]  /*2690*/  LDC.64 R60, c[0x0][0x468] ;  /* 0x00011a00ff3c7b82 */ /* 0x000e220000000a00 */
[----:B------:R-:W1:Y:S02]  /*26a0*/  F2F.F16.F32 R67, R67 ;  /* 0x0000004300437304 */ /* 0x000e640000200800 */
[----:B------:R-:W-:-:S06]  /*26b0*/  FSEL R65, R63, RZ, P0 ;  /* 0x000000ff3f417208 */ /* 0x000fcc0000000000 */
        /* <DEDUP_REMOVED lines=9> */
.L_x_5084:
[----:B------:R-:W-:Y:S05]  /*2750*/  BSYNC.RECONVERGENT B1 ;  /* 0x0000000000017941 */ /* 0x000fea0003800200 */
.L_x_5083:
        /* <DEDUP_REMOVED lines=42> */
.L_x_5086:
[----:B------:R-:W-:Y:S05]  /*2a00*/  BSYNC.RECONVERGENT B1 ;  /* 0x0000000000017941 */ /* 0x000fea0003800200 */
.L_x_5085:
        /* <DEDUP_REMOVED lines=23> */
[----:B------:R-:W0:Y:S02]  /*2b80*/  F2F.F16.F32 R62, R62 ;  /* 0x0000003e003e7304 */ /* 0x000e240000200800 */
[----:B------:R-:W-:Y:S01]  /*2b90*/  FMUL.FTZ R63, R63, UR24 ;  /* 0x000000183f3f7c20 */ /* 0x000fe20008410000 */
[----:B------:R-:W-:-:S04]  /*2ba0*/  FMUL.FTZ R60, R60, UR9 ;  /* 0x000000093c3c7c20 */ /* 0x000fc80008410000 */
[----:B------:R-:W-:Y:S01]  /*2bb0*/  FSEL R67, R63, RZ, P0 ;  /* 0x000000ff3f437208 */ /* 0x000fe20000000000 */
[----:B------:R-:W-:Y:S01]  /*2bc0*/  FMUL.FTZ R63, R60, UR24 ;  /* 0x000000183c3f7c20 */ /* 0x000fe20008410000 */
[----:B------:R-:W-:Y:S01]  /*2bd0*/  LOP3.LUT P0, RZ, R0, 0xff, RZ, 0xc0, !PT ;  /* 0x000000ff00ff7812 */ /* 0x000fe2000780c0ff */
[----:B------:R-:W1:Y:S01]  /*2be0*/  LDC.64 R60, c[0x0][0x468] ;  /* 0x00011a00ff3c7b82 */ /* 0x000e620000000a00 */
[----:B------:R-:W-:Y:S02]  /*2bf0*/  F2F.F16.F32 R66, R66 ;  /* 0x0000004200427304 */ /* 0x000fe40000200800 */
[----:B------:R-:W-:Y:S01]  /*2c00*/  FSEL R64, R63, RZ, P0 ;  /* 0x000000ff3f407208 */ /* 0x000fe20000000000 */
[----:B0-----:R-:W-:-:S05]  /*2c10*/  IMAD.WIDE.U32 R62, R62, 0x10000, RZ ;  /* 0x000100003e3e7825 */ /* 0x001fca00078e00ff */
[----:B------:R-:W0:Y:S08]  /*2c20*/  F2F.F16.F32 R67, R67 ;  /* 0x0000004300437304 */ /* 0x000e300000200800 */
[----:B------:R-:W2:Y:S01]  /*2c30*/  F2F.F16.F32 R65, R64 ;  /* 0x0000004000417304 */ /* 0x000ea20000200800 */
[----:B0-----:R-:W-:Y:S01]  /*2c40*/  PRMT R81, R66, 0x5410, R67 ;  /* 0x0000541042517816 */ /* 0x001fe20000000043 */
[----:B-1----:R-:W-:-:S03]  /*2c50*/  IMAD.WIDE.U32 R60, R69, 0x8, R60 ;  /* 0x00000008453c7825 */ /* 0x002fc600078e003c */
[----:B------:R-:W-:Y:S02]  /*2c60*/  LOP3.LUT R63, R81, R63, RZ, 0xfc, !PT ;  /* 0x0000003f513f7212 */ /* 0x000fe400078efcff */
[----:B--2---:R-:W-:-:S05]  /*2c70*/  LOP3.LUT R62, R62, R65, RZ, 0xfc, !PT ;  /* 0x000000413e3e7212 */ /* 0x004fca00078efcff */
[----:B------:R0:W-:Y:S01]  /*2c80*/  STG.E.64 desc[UR16][R60.64], R62 ;  /* 0x0000003e3c007986 */ /* 0x0001e2000c101b10 */
[----:B------:R-:W-:Y:S05]  /*2c90*/  BRA `(.L_x_5077) ;  /* 0x00000008001c7947 */ /* 0x000fea0003800000 */
.L_x_5082:
        /* <DEDUP_REMOVED lines=28> */
[----:B------:R-:W1:Y:S03]  /*2e60*/  F2F.F16.F32 R65, R65 ;  /* 0x0000004100417304 */ /* 0x000e660000200800 */
[----:B------:R-:W-:Y:S02]  /*2e70*/  FSEL R81, R81, RZ, P0 ;  /* 0x000000ff51517208 */ /* 0x000fe40000000000 */
[----:B------:R-:W-:-:S03]  /*2e80*/  LOP3.LUT P0, RZ, R11, 0xff, RZ, 0xc0, !PT ;  /* 0x000000ff0bff7812 */ /* 0x000fc6000780c0ff */
[----:B------:R-:W-:Y:S01]  /*2e90*/  F2F.F16.F32 R80, R80 ;  /* 0x0000005000507304 */ /* 0x000fe20000200800 */
[----:B0-----:R-:W-:Y:S01]  /*2ea0*/  FMUL.FTZ R60, R60, UR9 ;  /* 0x000000093c3c7c20 */ /* 0x001fe20008410000 */
[----:B------:R-:W0:Y:S06]  /*2eb0*/  LDC.64 R62, c[0x0][0x468] ;  /* 0x00011a00ff3e7b82 */ /* 0x000e2c0000000a00 */
[----:B------:R-:W2:Y:S01]  /*2ec0*/  F2F.F16.F32 R81, R81 ;  /* 0x0000005100517304 */ /* 0x000ea20000200800 */
[----:B------:R-:W-:-:S05]  /*2ed0*/  FMUL.FTZ R60, R60, UR24 ;  /* 0x000000183c3c7c20 */ /* 0x000fca0008410000 */
[----:B------:R-:W-:Y:S01]  /*2ee0*/  FSEL R66, R60, RZ, P0 ;  /* 0x000000ff3c427208 */ /* 0x000fe20000000000 */
[----:B-1----:R-:W-:-:S03]  /*2ef0*/  IMAD.WIDE.U32 R60, R65, 0x10000, RZ ;  /* 0x00010000413c7825 */ /* 0x002fc600078e00ff */
[----:B------:R-:W1:Y:S01]  /*2f00*/  F2F.F16.F32 R67, R66 ;  /* 0x0000004200437304 */ /* 0x000e620000200800 */
[----:B--2---:R-:W-:-:S04]  /*2f10*/  PRMT R91, R80, 0x5410, R81 ;  /* 0x00005410505b7816 */ /* 0x004fc80000000051 */
[----:B------:R-:W-:Y:S01]  /*2f20*/  LOP3.LUT R61, R91, R61, RZ, 0xfc, !PT ;  /* 0x0000003d5b3d7212 */ /* 0x000fe200078efcff */
[C---:B0-----:R-:W-:Y:S01]  /*2f30*/  IMAD.WIDE.U32 R62, R69.reuse, 0x8, R62 ;  /* 0x00000008453e7825 */ /* 0x041fe200078e003e */
[----:B------:R-:W-:Y:S02]  /*2f40*/  IADD3 R69, PT, PT, R69, 0x80, RZ ;  /* 0x0000008045457810 */ /* 0x000fe40007ffe0ff */
[----:B-1----:R-:W-:-:S05]  /*2f50*/  LOP3.LUT R60, R60, R67, RZ, 0xfc, !PT ;  /* 0x000000433c3c7212 */ /* 0x002fca00078efcff */
[----:B------:R0:W-:Y:S02]  /*2f60*/  STG.E.64 desc[UR16][R62.64], R60 ;  /* 0x0000003c3e007986 */ /* 0x0001e4000c101b10 */
.L_x_5088:
[----:B------:R-:W-:Y:S05]  /*2f70*/  BSYNC.RECONVERGENT B1 ;  /* 0x0000000000017941 */ /* 0x000fea0003800200 */
.L_x_5087:
        /* <DEDUP_REMOVED lines=45> */
.L_x_5090:
[----:B------:R-:W-:Y:S05]  /*3250*/  BSYNC.RECONVERGENT B1 ;  /* 0x0000000000017941 */ /* 0x000fea0003800200 */
.L_x_5089:
        /* <DEDUP_REMOVED lines=26> */
[----:B------:R-:W1:Y:S01]  /*3400*/  F2F.F16.F32 R66, R66 ;  /* 0x0000004200427304 */ /* 0x000e620000200800 */
[----:B------:R-:W-:-:S04]  /*3410*/  ISETP.GE.U32.AND P0, PT, R0, 0x1000000, PT ;  /* 0x010000000000780c */ /* 0x000fc80003f06070 */
[----:B------:R-:W-:Y:S01]  /*3420*/  FSEL R80, R80, RZ, P0 ;  /* 0x000000ff50507208 */ /* 0x000fe20000000000 */
[----:B0-----:R-:W-:Y:S01]  /*3430*/  FMUL.FTZ R60, R60, UR9 ;  /* 0x000000093c3c7c20 */ /* 0x001fe20008410000 */
[----:B------:R-:W0:Y:S01]  /*3440*/  LDC.64 R62, c[0x0][0x468] ;  /* 0x00011a00ff3e7b82 */ /* 0x000e220000000a00 */
[----:B------:R-:W-:Y:S01]  /*3450*/  LOP3.LUT P0, RZ, R0, 0xff, RZ, 0xc0, !PT ;  /* 0x000000ff00ff7812 */ /* 0x000fe2000780c0ff */
[----:B------:R-:W-:Y:S01]  /*3460*/  F2F.F16.F32 R67, R67 ;  /* 0x0000004300437304 */ /* 0x000fe20000200800 */
[----:B------:R-:W-:-:S05]  /*3470*/  FMUL.FTZ R60, R60, UR24 ;  /* 0x000000183c3c7c20 */ /* 0x000fca0008410000 */
[----:B------:R-:W-:Y:S01]  /*3480*/  FSEL R64, R60, RZ, P0 ;  /* 0x000000ff3c407208 */ /* 0x000fe20000000000 */
[----:B-1----:R-:W-:Y:S01]  /*3490*/  IMAD.WIDE.U32 R60, R66, 0x10000, RZ ;  /* 0x00010000423c7825 */ /* 0x002fe200078e00ff */
[----:B------:R-:W1:Y:S08]  /*34a0*/  F2F.F16.F32 R80, R80 ;  /* 0x0000005000507304 */ /* 0x000e700000200800 */
[----:B------:R-:W2:Y:S01]  /*34b0*/  F2F.F16.F32 R65, R64 ;  /* 0x0000004000417304 */ /* 0x000ea20000200800 */
[----:B0-----:R-:W-:Y:S01]  /*34c0*/  IMAD.WIDE.U32 R62, R69, 0x8, R62 ;  /* 0x00000008453e7825 */ /* 0x001fe200078e003e */
[----:B-1----:R-:W-:-:S04]  /*34d0*/  PRMT R81, R67, 0x5410, R80 ;  /* 0x0000541043517816 */ /* 0x002fc80000000050 */
[----:B------:R-:W-:Y:S02]  /*34e0*/  LOP3.LUT R61, R81, R61, RZ, 0xfc, !PT ;  /* 0x0000003d513d7212 */ /* 0x000fe400078efcff */
[----:B--2---:R-:W-:-:S05]  /*34f0*/  LOP3.LUT R60, R60, R65, RZ, 0xfc, !PT ;  /* 0x000000413c3c7212 */ /* 0x004fca00078efcff */
[----:B------:R4:W-:Y:S02]  /*3500*/  STG.E.64 desc[UR16][R62.64], R60 ;  /* 0x0000003c3e007986 */ /* 0x0009e4000c101b10 */
.L_x_5077:
[----:B------:R-:W-:Y:S05]  /*3510*/  BSYNC.RECONVERGENT B0 ;  /* 0x0000000000007941 */ /* 0x000fea0003800200 */
.L_x_5070:
[----:B------:R-:W-:Y:S02]  /*3520*/  UIADD3 UR6, UPT, UPT, UR6, UR26, URZ ;  /* 0x0000001a06067290 */ /* 0x000fe4000fffe0ff */
[----:B------:R-:W-:Y:S02]  /*3530*/  UPLOP3.LUT UP2, UPT, UPT, UPT, UP2, 0x40, 0x4 ;  /* 0x000000000004789c */ /* 0x000fe40003f4e820 */
[----:B------:R-:W-:-:S09]  /*3540*/  UISETP.GE.AND UP1, UPT, UR6, UR27, UPT ;  /* 0x0000001b0600728c */ /* 0x000fd2000bf26270 */
[----:B------:R-:W-:Y:S05]  /*3550*/  BRA.U !UP1, `(.L_x_5091) ;  /* 0xffffffcd09b07547 */ /* 0x000fea000b83ffff */
.L_x_5063:
        /* <DEDUP_REMOVED lines=25> */
.L_x_5092:
        /* <DEDUP_REMOVED lines=9> */
.L_x_6800:


//--------------------- .text._ZN10layer_norm13ln_bwd_kernelINS_13Kernel_traitsIf6__halffS2_fjLj1536ELj1ELj1ELj4ELj8ENS_18Kernel_traits_baseILj1536EfS2_fS2_fjLj128EEEEELb1ELb0ELb0ELb1EEEvNS_9BwdParamsE --------------------------
	.section	.text._ZN10layer_norm13ln_bwd_kernelINS_13Kernel_traitsIf6__halffS2_fjLj1536ELj1ELj1ELj4ELj8ENS_18Kernel_traits_baseILj1536EfS2_fS2_fjLj128EEEEELb1ELb0ELb0ELb1EEEvNS_9BwdParamsE,"ax",@progbits
	.align	128
        .global         _ZN10layer_norm13ln_bwd_kernelINS_13Kernel_traitsIf6__halffS2_fjLj1536ELj1ELj1ELj4ELj8ENS_18Kernel_traits_baseILj1536EfS2_fS2_fjLj128EEEEELb1ELb0ELb0ELb1EEEvNS_9BwdParamsE
        .type           _ZN10layer_norm13ln_bwd_kernelINS_13Kernel_traitsIf6__halffS2_fjLj1536ELj1ELj1ELj4ELj8ENS_18Kernel_traits_baseILj1536EfS2_fS2_fjLj128EEEEELb1ELb0ELb0ELb1EEEvNS_9BwdParamsE,@function
        .size           _ZN10layer_norm13ln_bwd_kernelINS_13Kernel_traitsIf6__halffS2_fjLj1536ELj1ELj1ELj4ELj8ENS_18Kernel_traits_baseILj1536EfS2_fS2_fjLj128EEEEELb1ELb0ELb0ELb1EEEvNS_9BwdParamsE,(.L_x_6801 - _ZN10layer_norm13ln_bwd_kernelINS_13Kernel_traitsIf6__halffS2_fjLj1536ELj1ELj1ELj4ELj8ENS_18Kernel_traits_baseILj1536EfS2_fS2_fjLj128EEEEELb1ELb0ELb0ELb1EEEvNS_9BwdParamsE)
        .other          _ZN10layer_norm13ln_bwd_kernelINS_13Kernel_traitsIf6__halffS2_fjLj1536ELj1ELj1ELj4ELj8ENS_18Kernel_traits_baseILj1536EfS2_fS2_fjLj128EEEEELb1ELb0ELb0ELb1EEEvNS_9BwdParamsE,@"STO_CUDA_ENTRY STV_DEFAULT"
_ZN10layer_norm13ln_bwd_kernelINS_13Kernel_traitsIf6__halffS2_fjLj1536ELj1ELj1ELj4ELj8ENS_18Kernel_traits_baseILj1536EfS2_fS2_fjLj128EEEEELb1ELb0ELb0ELb1EEEvNS_9BwdParamsE:
.text._ZN10layer_norm13ln_bwd_kernelINS_13Kernel_traitsIf6__halffS2_fjLj1536ELj1ELj1ELj4ELj8ENS_18Kernel_traits_baseILj1536EfS2_fS2_fjLj128EEEEELb1ELb0ELb0ELb1EEEvNS_9BwdParamsE:
        /* <DEDUP_REMOVED lines=53> */
.L_x_5098:
[----:B--23--:R-:W2:Y:S01]  /*0350*/  LDC.64 R66, c[0x0][0x428] ;  /* 0x00010a00ff427b82 */ /* 0x00cea20000000a00 */
[----:B------:R-:W3:Y:S01]  /*0360*/  @UP0 LDCU.64 UR4, c[0x0][0x3e0] ;  /* 0x00007c00ff0407ac */ /* 0x000ee20008000a00 */
[----:B------:R-:W-:Y:S01]  /*0370*/  PLOP3.LUT P0, PT, PT, PT, UP0, 0x80, 0x8 ;  /* 0x000000000008781c */ /* 0x000fe20003f0f008 */
[----:B------:R-:W-:Y:S02]  /*0380*/  UIMAD UR7, UR6, UR21, URZ ;  /* 0x00000015060772a4 */ /* 0x000fe4000f8e02ff */
[----:B-1----:R-:W-:-:S03]  /*0390*/  UIMAD.WIDE UR16, UR6, 0x4, UR14 ;  /* 0x00000004061078a5 */ /* 0x002fc6000f8e020e */
[----:B0-----:R-:W1:Y:S01]  /*03a0*/  LDC.64 R48, c[0x0][0x3a8] ;  /* 0x0000ea00ff307b82 */ /* 0x001e620000000a00 */
[----:B------:R-:W-:Y:S02]  /*03b0*/  USHF.R.S32.HI UR8, URZ, 0x1f, UR7 ;  /* 0x0000001fff087899 */ /* 0x000fe40008011407 */
[----:B------:R-:W-:Y:S02]  /*03c0*/  UIMAD.WIDE UR10, UR6, 0x4, UR12 ;  /* 0x00000004060a78a5 */ /* 0x000fe4000f8e020c */
[----:B------:R-:W-:Y:S01]  /*03d0*/  ULEA.HI UR8, UR8, UR7, URZ, 0x2 ;  /* 0x0000000708087291 */ /* 0x000fe2000f8f10ff */
[----:B------:R-:W-:Y:S02]  /*03e0*/  MOV R50, UR16 ;  /* 0x0000001000327c02 */ /* 0x000fe40008000f00 */
[----:B------:R-:W-:Y:S02]  /*03f0*/  MOV R51, UR17 ;  /* 0x0000001100337c02 */ /* 0x000fe40008000f00 */
[----:B------:R-:W-:Y:S01]  /*0400*/  MOV R74, UR10 ;  /* 0x0000000a004a7c02 */ /* 0x000fe20008000f00 */
[----:B---3--:R-:W-:Y:S01]  /*0410*/  @UP0 UIMAD.WIDE UR4, UR6, 0x2, UR4 ;  /* 0x00000002060408a5 */ /* 0x008fe2000f8e0204 */
[----:B------:R-:W-:Y:S01]  /*0420*/  MOV R41, UR8 ;  /* 0x0000000800297c02 */ /* 0x000fe20008000f00 */
[----:B------:R-:W3:Y:S01]  /*0430*/  LDG.E R76, desc[UR18][R50.64] ;  /* 0x00000012324c7981 */ /* 0x000ee2000c1e1900 */
[----:B------:R-:W-:-:S02]  /*0440*/  MOV R75, UR11 ;  /* 0x0000000b004b7c02 */ /* 0x000fc40008000f00 */
[----:B------:R-:W-:Y:S02]  /*0450*/  LEA.HI.SX32 R62, R41, R64, 0x1e ;  /* 0x00000040293e7211 */ /* 0x000fe400078ff2ff */
[----:B------:R-:W-:Y:S01]  /*0460*/  MOV R72, UR4 ;  /* 0x0000000400487c02 */ /* 0x000fe20008000f00 */
[----:B------:R-:W4:Y:S01]  /*0470*/  LDG.E R74, desc[UR18][R74.64] ;  /* 0x000000124a4a7981 */ /* 0x000f22000c1e1900 */
[----:B------:R-:W-:Y:S01]  /*0480*/  MOV R73, UR5 ;  /* 0x0000000500497c02 */ /* 0x000fe20008000f00 */
[C---:B--2---:R-:W-:Y:S01]  /*0490*/  IMAD.WIDE.U32 R70, R62.reuse, 0x8, R66 ;  /* 0x000000083e467825 */ /* 0x044fe200078e0042 */
[C---:B------:R-:W-:Y:S02]  /*04a0*/  IADD3 R60, PT, PT, R62.reuse, 0x80, RZ ;  /* 0x000000803e3c7810 */ /* 0x040fe40007ffe0ff */
[C---:B------:R-:W-:Y:S01]  /*04b0*/  IADD3 R61, PT, PT, R62.reuse, 0x100, RZ ;  /* 0x000001003e3d7810 */ /* 0x040fe20007ffe0ff */
[--C-:B-1----:R-:W-:Y:S01]  /*04c0*/  IMAD.WIDE.U32 R40, R62, 0x10, R48.reuse ;  /* 0x000000103e287825 */ /* 0x102fe200078e0030 */
        /* <DEDUP_REMOVED lines=19> */
[----:B----4-:R-:W-:Y:S01]  /*0600*/  FSEL R75, R74, RZ, !P1 ;  /* 0x000000ff4a4b7208 */ /* 0x010fe20004800000 */
[----:B--2---:R-:W-:Y:S01]  /*0610*/  @P0 HADD2.F32 R72, -RZ, R72.H0_H0 ;  /* 0x20000048ff480230 */ /* 0x004fe20000004100 */
[----:B------:R-:W-:Y:S02]  /*0620*/  MOV R74, R70 ;  /* 0x00000046004a7202 */ /* 0x000fe40000000f00 */
[----:B------:R-:W-:Y:S01]  /*0630*/  SHF.R.U64 R87, R70, 0x10, R71 ;  /* 0x0000001046577819 */ /* 0x000fe20000001247 */
[C---:B------:R-:W-:Y:S02]  /*0640*/  FADD.FTZ R88, -R75.reuse, R41 ;  /* 0x000000294b587221 */ /* 0x040fe40000010100 */
[----:B------:R-:W-:Y:S01]  /*0650*/  HADD2.F32 R74, -RZ, R74.H0_H0 ;  /* 0x2000004aff4a7230 */ /* 0x000fe20000004100 */
[----:B------:R-:W-:Y:S01]  /*0660*/  @P0 R2UR UR7, R72 ;  /* 0x00000000480702ca */ /* 0x000fe200000e0000 */
[----:B------:R-:W-:Y:S01]  /*0670*/  FADD.FTZ R73, -R75, R40 ;  /* 0x000000284b497221 */ /* 0x000fe20000010100 */
[----:B------:R-:W-:Y:S01]  /*0680*/  MOV R72, R71 ;  /* 0x0000004700487202 */ /* 0x000fe20000000f00 */
[----:B------:R-:W-:-:S02]  /*0690*/  HADD2.F32 R87, -RZ, R87.H0_H0 ;  /* 0x20000057ff577230 */ /* 0x000fc40000004100 */
[C---:B------:R-:W-:Y:S01]  /*06a0*/  FADD.FTZ R86, -R75.reuse, R42 ;  /* 0x0000002a4b567221 */ /* 0x040fe20000010100 */
[C---:B------:R-:W-:Y:S01]  /*06b0*/  FADD.FTZ R44, -R75.reuse, R44 ;  /* 0x0000002c4b2c7221 */ /* 0x040fe20000010100 */
[----:B------:R-:W-:Y:S01]  /*06c0*/  FMUL.FTZ R88, R88, UR8 ;  /* 0x0000000858587c20 */ /* 0x000fe20008410000 */
[C---:B------:R-:W-:Y:S01]  /*06d0*/  FADD.FTZ R45, -R75.reuse, R45 ;  /* 0x0000002d4b2d7221 */ /* 0x040fe20000010100 */
[----:B------:R-:W-:Y:S01]  /*06e0*/  FADD.FTZ R41, -R75, R48 ;  /* 0x000000304b297221 */ /* 0x000fe20000010100 */
[----:B-----5:R-:W-:Y:S01]  /*06f0*/  FMUL.FTZ R89, R16, R74 ;  /* 0x0000004a10597220 */ /* 0x020fe20000410000 */
[----:B------:R-:W-:Y:S01]  /*0700*/  SHF.R.U32.HI R80, RZ, 0x10, R71 ;  /* 0x00000010ff507819 */ /* 0x000fe20000011647 */
[----:B------:R-:W-:Y:S01]  /*0710*/  FMUL.FTZ R48, R73, UR8 ;  /* 0x0000000849307c20 */ /* 0x000fe20008410000 */
[----:B------:R-:W-:Y:S02]  /*0720*/  HADD2.F32 R85, -RZ, R72.H0_H0 ;  /* 0x20000048ff557230 */ /* 0x000fe40000004100 */
        /* <DEDUP_REMOVED lines=9> */
[----:B------:R-:W-:Y:S01]  /*07c0*/  MOV R83, R68 ;  /* 0x0000004400537202 */ /* 0x000fe20000000f00 */
[----:B------:R-:W-:-:S02]  /*07d0*/  HADD2.F32 R80, -RZ, R80.H0_H0 ;  /* 0x20000050ff507230 */ /* 0x000fc40000004100 */
[----:B------:R-:W-:Y:S01]  /*07e0*/  FMUL.FTZ R84, R84, UR8 ;  /* 0x0000000854547c20 */ /* 0x000fe20008410000 */
        /* <DEDUP_REMOVED lines=8> */
[----:B------:R-:W-:Y:S01]  /*0870*/  FFMA.FTZ R54, R84, R80, R54 ;  /* 0x0000005054367223 */ /* 0x000fe20000010036 */
[----:B------:R-:W-:Y:S01]  /*0880*/  FADD.FTZ R53, R80, R53 ;  /* 0x0000003550357221 */ /* 0x000fe20000010000 */
        /* <DEDUP_REMOVED lines=10> */
[----:B------:R-:W-:Y:S01]  /*0930*/  FADD.FTZ R45, R79, R44 ;  /* 0x0000002c4f2d7221 */ /* 0x000fe20000010000 */
[C---:B------:R-:W-:Y:S01]  /*0940*/  FADD.FTZ R46, -R75.reuse, R46 ;  /* 0x0000002e4b2e7221 */ /* 0x040fe20000010100 */
[C---:B------:R-:W-:Y:S01]  /*0950*/  FADD.FTZ R40, -R75.reuse, R51 ;  /* 0x000000334b287221 */ /* 0x040fe20000010100 */
[----:B------:R-:W-:Y:S01]  /*0960*/  FFMA.FTZ R69, R82, R79, R69 ;  /* 0x0000004f52457223 */ /* 0x000fe20000010045 */
[C---:B------:R-:W-:Y:S01]  /*0970*/  FADD.FTZ R47, -R75.reuse, R47 ;  /* 0x0000002f4b2f7221 */ /* 0x040fe20000010100 */
[----:B------:R-:W-:Y:S01]  /*0980*/  MOV R51, R66 ;  /* 0x0000004200337202 */ /* 0x000fe20000000f00 */
[C---:B------:R-:W-:Y:S01]  /*0990*/  FADD.FTZ R70, -R75.reuse, R49 ;  /* 0x000000314b467221 */ /* 0x040fe20000010100 */
[----:B------:R-:W-:Y:S01]  /*09a0*/  FADD.FTZ R50, -R75, R50 ;  /* 0x000000324b327221 */ /* 0x000fe20000010100 */
[----:B------:R-:W-:-:S02]  /*09b0*/  HADD2.F32 R92, -RZ, R92.H0_H0 ;  /* 0x2000005cff5c7230 */ /* 0x000fc40000004100 */
[----:B------:R-:W-:Y:S01]  /*09c0*/  FMUL.FTZ R75, R22, R43 ;  /* 0x0000002b164b7220 */ /* 0x000fe20000410000 */
[----:B------:R-:W-:Y:S01]  /*09d0*/  FADD.FTZ R44, R76, R45 ;  /* 0x0000002d4c2c7221 */ /* 0x000fe20000010000 */
[----:B------:R-:W-:Y:S01]  /*09e0*/  SHF.R.U64 R49, R66, 0x10, R67 ;  /* 0x0000001042317819 */ /* 0x000fe20000001243 */
[----:B------:R-:W-:Y:S01]  /*09f0*/  FFMA.FTZ R63, R48, R74, R63 ;  /* 0x0000004a303f7223 */ /* 0x000fe2000001003f */
[----:B------:R-:W-:Y:S01]  /*0a00*/  FADD.FTZ R59, R74, R59 ;  /* 0x0000003b4a3b7221 */ /* 0x000fe20000010000 */
[----:B------:R-:W-:Y:S01]  /*0a10*/  FMUL.FTZ R77, R46, UR8 ;  /* 0x000000082e4d7c20 */ /* 0x000fe20008410000 */
[----:B------:R-:W-:Y:S01]  /*0a20*/  FFMA.FTZ R68, R78, R76, R69 ;  /* 0x0000004c4e447223 */ /* 0x000fe20000010045 */
[----:B------:R-:W-:Y:S01]  /*0a30*/  FMUL.FTZ R74, R47, UR8 ;  /* 0x000000082f4a7c20 */ /* 0x000fe20008410000 */
[----:B------:R-:W-:Y:S02]  /*0a40*/  HADD2.F32 R47, -RZ, R51.H0_H0 ;  /* 0x20000033ff2f7230 */ /* 0x000fe40000004100 */
[----:B------:R-:W-:Y:S01]  /*0a50*/  FMUL.FTZ R71, R23, R92 ;  /* 0x0000005c17477220 */ /* 0x000fe20000410000 */
        /* <DEDUP_REMOVED lines=14> */
[----:B------:R-:W-:-:S03]  /*0b40*/  SHF.R.U32.HI R90, RZ, 0x10, R67 ;  /* 0x00000010ff5a7819 */ /* 0x000fc60000011643 */
[----:B------:R-:W-:Y:S01]  /*0b50*/  HADD2.F32 R81, -RZ, R41.H0_H0 ;  /* 0x20000029ff517230 */ /* 0x000fe20000004100 */
[----:B------:R-:W-:Y:S01]  /*0b60*/  PLOP3.LUT P0, PT, PT, PT, PT, 0x80, 0x8 ;  /* 0x000000000008781c */ /* 0x000fe20003f0f070 */
[----:B------:R-:W-:Y:S01]  /*0b70*/  HADD2.F32 R90, -RZ, R90.H0_H0 ;  /* 0x2000005aff5a7230 */ /* 0x000fe20000004100 */
[----:B------:R-:W-:Y:S02]  /*0b80*/  @!P2 PLOP3.LUT P0, PT, P3, PT, PT, 0x80, 0x8 ;  /* 0x000000000008a81c */ /* 0x000fe40001f0f070 */
[----:B------:R-:W-:Y:S02]  /*0b90*/  FMUL.FTZ R69, R26, R81 ;  /* 0x000000511a457220 */ /* 0x000fe40000410000 */
[----:B------:R-:W-:Y:S02]  /*0ba0*/  FMUL.FTZ R51, R27, R90 ;  /* 0x0000005a1b337220 */ /* 0x000fe40000410000 */
[----:B------:R-:W-:-:S04]  /*0bb0*/  FADD.FTZ R68, R68, R69 ;  /* 0x0000004544447221 */ /* 0x000fc80000010000 */
[----:B------:R-:W-:Y:S01]  /*0bc0*/  FADD.FTZ R45, R68, R51 ;  /* 0x00000033442d7221 */ /* 0x000fe20000010000 */
[----:B------:R-:W-:Y:S02]  /*0bd0*/  MOV R68, UR4 ;  /* 0x0000000400447c02 */ /* 0x000fe40008000f00 */
[----:B------:R-:W-:Y:S02]  /*0be0*/  @!P2 MOV R41, UR5 ;  /* 0x000000050029ac02 */ /* 0x000fe40008000f00 */
        /* <DEDUP_REMOVED lines=13> */
[----:B-1----:R-:W-:-:S05]  /*0cc0*/  FADD.FTZ R93, R40, R93 ;  /* 0x0000005d285d7221 */ /* 0x002fca0000010000 */
[----:B------:R-:W1:Y:S01]  /*0cd0*/  SHFL.DOWN PT, R72, R93, 0x4, 0x1f ;  /* 0x08801f005d487f89 */ /* 0x000e6200000e0000 */
[----:B--2---:R-:W-:-:S05]  /*0ce0*/  FADD.FTZ R45, R44, R45 ;  /* 0x0000002d2c2d7221 */ /* 0x004fca0000010000 */
[----:B------:R-:W2:Y:S01]  /*0cf0*/  SHFL.DOWN PT, R40, R45, 0x2, 0x1f ;  /* 0x08401f002d287f89 */ /* 0x000ea200000e0000 */
[----:B-1----:R-:W-:-:S05]  /*0d00*/  FADD.FTZ R72, R93, R72 ;  /* 0x000000485d487221 */ /* 0x002fca0000010000 */
[----:B------:R-:W1:Y:S01]  /*0d10*/  SHFL.DOWN PT, R91, R72, 0x2, 0x1f ;  /* 0x08401f00485b7f89 */ /* 0x000e6200000e0000 */
[----:B--2---:R-:W-:Y:S01]  /*0d20*/  FADD.FTZ R45, R45, R40 ;  /* 0x000000282d2d7221 */ /* 0x004fe20000010000 */
[----:B-1----:R-:W-:-:S04]  /*0d30*/  FADD.FTZ R68, R72, R91 ;  /* 0x0000005b48447221 */ /* 0x002fc80000010000 */
[----:B------:R-:W1:Y:S02]  /*0d40*/  SHFL.DOWN PT, R91, R45, 0x1, 0x1f ;  /* 0x08201f002d5b7f89 */ /* 0x000e6400000e0000 */
[----:B-1----:R-:W-:Y:S02]  /*0d50*/  FADD.FTZ R40, R45, R91 ;  /* 0x0000005b2d287221 */ /* 0x002fe40000010000 */
[----:B------:R-:W1:Y:S01]  /*0d60*/  @!P2 S2R R91, SR_TID.X ;  /* 0x00000000005ba919 */ /* 0x000e620000002100 */
[----:B0-----:R-:W-:-:S04]  /*0d70*/  ISETP.NE.U32.AND P0, PT, RZ, UR22, PT ;  /* 0x00000016ff007c0c */ /* 0x001fc8000bf05070 */
[----:B------:R-:W-:Y:S02]  /*0d80*/  ISETP.NE.AND.EX P0, PT, RZ, UR23, PT, P0 ;  /* 0x00000017ff007c0c */ /* 0x000fe4000bf05300 */
[----:B-1----:R-:W-:-:S04]  /*0d90*/  @!P2 SHF.R.U32.HI R44, RZ, 0x2, R91 ;  /* 0x00000002ff2ca819 */ /* 0x002fc8000001165b */
[----:B------:R-:W-:-:S04]  /*0da0*/  @!P2 LOP3.LUT R44, R44, 0x18, RZ, 0xc0, !PT ;  /* 0x000000182c2ca812 */ /* 0x000fc800078ec0ff */
[----:B------:R-:W-:Y:S02]  /*0db0*/  @!P2 IADD3 R91, PT, PT, R44, R41, RZ ;  /* 0x000000292c5ba210 */ /* 0x000fe40007ffe0ff */
[----:B------:R-:W0:Y:S01]  /*0dc0*/  SHFL.DOWN PT, R41, R68, 0x1, 0x1f ;  /* 0x08201f0044297f89 */ /* 0x000e2200000e0000 */
[----:B------:R-:W1:Y:S01]  /*0dd0*/  @P0 LDC.64 R44, c[0x0][0x438] ;  /* 0x00010e00ff2c0b82 */ /* 0x000e620000000a00 */
[----:B0-----:R-:W-:-:S05]  /*0de0*/  FADD.FTZ R41, R68, R41 ;  /* 0x0000002944297221 */ /* 0x001fca0000010000 */
[----:B------:R0:W-:Y:S02]  /*0df0*/  @!P2 STS.64 [R91], R40 ;  /* 0x000000285b00a388 */ /* 0x0001e40000000a00 */
[----:B0-----:R-:W0:Y:S01]  /*0e00*/  @P0 LDC.64 R40, c[0x0][0x438] ;  /* 0x00010e00ff280b82 */ /* 0x001e220000000a00 */
[----:B-1----:R-:W-:-:S05]  /*0e10*/  @P0 IMAD.WIDE.U32 R44, R60, 0x10, R44 ;  /* 0x000000103c2c0825 */ /* 0x002fca00078e002c */
[----:B------:R1:W5:Y:S02]  /*0e20*/  @P0 LDG.E.128 R32, desc[UR18][R44.64] ;  /* 0x000000122c200981 */ /* 0x000364000c1e1d00 */
[----:B-1----:R-:W1:Y:S01]  /*0e30*/  LDC.64 R44, c[0x0][0x3b0] ;  /* 0x0000ec00ff2c7b82 */ /* 0x002e620000000a00 */
[----:B0-----:R-:W-:-:S05]  /*0e40*/  @P0 IMAD.WIDE.U32 R40, R62, 0x10, R40 ;  /* 0x000000103e280825 */ /* 0x001fca00078e0028 */
[----:B------:R0:W5:Y:S02]  /*0e50*/  @P0 LDG.E.128 R28, desc[UR18][R40.64] ;  /* 0x00000012281c0981 */ /* 0x000164000c1e1d00 */
[----:B0-----:R-:W0:Y:S01]  /*0e60*/  @P0 LDC.64 R40, c[0x0][0x438] ;  /* 0x00010e00ff280b82 */ /* 0x001e220000000a00 */
[----:B------:R-:W-:Y:S01]  /*0e70*/  FFMA.FTZ R52, R82, R83, R52 ;  /* 0x0000005352347223 */ /* 0x000fe20000010034 */
[----:B------:R-:W-:Y:S01]  /*0e80*/  FADD.FTZ R8, R83, R8 ;  /* 0x0000000853087221 */ /* 0x000fe20000010000 */
[----:B0-----:R-:W-:-:S05]  /*0e90*/  @P0 IMAD.WIDE.U32 R40, R61, 0x10, R40 ;  /* 0x000000103d280825 */ /* 0x001fca00078e0028 */
[----:B------:R1:W5:Y:S02]  /*0ea0*/  @P0 LDG.E.128 R36, desc[UR18][R40.64] ;  /* 0x0000001228240981 */ /* 0x000364000c1e1d00 */
[----:B-1----:R-:W-:-:S05]  /*0eb0*/  IMAD.WIDE.U32 R40, R62, 0x4, R44 ;  /* 0x000000043e287825 */ /* 0x002fca00078e002c */
        /* <DEDUP_REMOVED lines=26> */
[----:B------:R-:W-:Y:S01]  /*1060*/  MOV R40, R66 ;  /* 0x0000004200287202 */ /* 0x000fe20000000f00 */
[----:B------:R-:W-:Y:S01]  /*1070*/  UISETP.NE.AND.EX UP1, UPT, UR23, URZ, UPT, UP1 ;  /* 0x000000ff1700728c */ /* 0x000fe2000bf25310 */
[----:B------:R-:W-:Y:S01]  /*1080*/  SHF.R.U64 R41, R66, 0x10, R67 ;  /* 0x0000001042297819 */ /* 0x000fe20000001243 */
[----:B------:R-:W-:Y:S01]  /*1090*/  FADD.FTZ R2, R81, R2 ;  /* 0x0000000251027221 */ /* 0x000fe20000010000 */
[----:B------:R-:W-:Y:S01]  /*10a0*/  FFMA.FTZ R10, R73, R81, R10 ;  /* 0x00000051490a7223 */ /* 0x000fe2000001000a */
[----:B------:R-:W-:Y:S01]  /*10b0*/  FADD.FTZ R0, R90, R0 ;  /* 0x000000005a007221 */ /* 0x000fe20000010000 */
[----:B------:R-:W-:Y:S01]  /*10c0*/  FFMA.FTZ R9, R50, R90, R9 ;  /* 0x0000005a32097223 */ /* 0x000fe20000010009 */
[----:B------:R-:W-:Y:S01]  /*10d0*/  UMOV UR4, 0x3f800000 ;  /* 0x3f80000000047882 */ /* 0x000fe20000000000 */
[----:B------:R-:W-:Y:S01]  /*10e0*/  @UP0 UMOV UR4, UR7 ;  /* 0x0000000700040c82 */ /* 0x000fe20008000000 */
[----:B0-----:R-:W-:-:S04]  /*10f0*/  FADD.FTZ R92, R92, R45 ;  /* 0x0000002d5c5c7221 */ /* 0x001fc80000010000 */
[----:B------:R-:W-:Y:S01]  /*1100*/  FADD.FTZ R47, R47, R92 ;  /* 0x0000005c2f2f7221 */ /* 0x000fe20000010000 */
[----:B------:R-:W-:-:S03]  /*1110*/  FADD.FTZ R43, R43, R44 ;  /* 0x0000002c2b2b7221 */ /* 0x000fc60000010000 */
[----:B------:R-:W-:Y:S01]  /*1120*/  FMUL.FTZ R47, R47, UR24 ;  /* 0x000000182f2f7c20 */ /* 0x000fe20008410000 */
[----:B------:R-:W-:Y:S01]  /*1130*/  FADD.FTZ R43, R46, R43 ;  /* 0x0000002b2e2b7221 */ /* 0x000fe20000010000 */
[----:B------:R-:W-:-:S03]  /*1140*/  HADD2.F32 R45, -RZ, R40.H0_H0 ;  /* 0x20000028ff2d7230 */ /* 0x000fc60000004100 */
[----:B------:R-:W-:Y:S01]  /*1150*/  R2UR UR5, R47 ;  /* 0x000000002f0572ca */ /* 0x000fe200000e0000 */
[----:B------:R-:W-:Y:S02]  /*1160*/  HADD2.F32 R40, -RZ, R41.H0_H0 ;  /* 0x20000029ff287230 */ /* 0x000fe40000004100 */
[----:B------:R-:W-:Y:S01]  /*1170*/  FMUL.FTZ R43, R43, UR24 ;  /* 0x000000182b2b7c20 */ /* 0x000fe20008410000 */
[----:B------:R-:W-:Y:S02]  /*1180*/  FMUL.FTZ R66, R24, R45 ;  /* 0x0000002d18427220 */ /* 0x000fe40000410000 */
[----:B------:R-:W-:Y:S02]  /*1190*/  FMUL.FTZ R67, R25, R40 ;  /* 0x0000002819437220 */ /* 0x000fe40000410000 */
[----:B------:R-:W-:Y:S01]  /*11a0*/  FSEL R81, R43, RZ, !P1 ;  /* 0x000000ff2b517208 */ /* 0x000fe20004800000 */
[----:B------:R-:W-:Y:S06]  /*11b0*/  BRA.U UP1, `(.L_x_5094) ;  /* 0x0000000d01c87547 */ /* 0x000fec000b800000 */
        /* <DEDUP_REMOVED lines=28> */
[----:B------:R0:W-:Y:S01]  /*1380*/  F2F.F16.F32 R85, R48 ;  /* 0x0000003000557304 */ /* 0x0001e20000200800 */
        /* <DEDUP_REMOVED lines=53> */
[----:B------:R-:W-:Y:S01]  /*16e0*/  F2F.F16.F32 R43, R41 ;  /* 0x00000029002b7304 */ /* 0x000fe20000200800 */
[----:B------:R-:W-:Y:S01]  /*16f0*/  ISETP.GE.U32.AND P0, PT, R68, 0x1000000, PT ;  /* 0x010000004400780c */ /* 0x000fe20003f06070 */
[----:B------:R-:W-:Y:S01]  /*1700*/  FMUL.FTZ R49, R49, UR25 ;  /* 0x0000001931317c20 */ /* 0x000fe20008410000 */
[----:B------:R-:W-:-:S02]  /*1710*/  FSEL R74, R74, RZ, P2 ;  /* 0x000000ff4a4a7208 */ /* 0x000fc40001000000 */
[----:B------:R-:W-:Y:S02]  /*1720*/  FSEL R50, R50, RZ, P0 ;  /* 0x000000ff32327208 */ /* 0x000fe40000000000 */
[----:B------:R-:W-:Y:S01]  /*1730*/  LOP3.LUT P0, RZ, R68, 0xff, RZ, 0xc0, !PT ;  /* 0x000000ff44ff7812 */ /* 0x000fe2000780c0ff */
[----:B------:R0:W-:Y:S03]  /*1740*/  F2F.F16.F32 R46, R40 ;  /* 0x00000028002e7304 */ /* 0x0001e60000200800 */
[----:B------:R-:W-:-:S05]  /*1750*/  FSEL R49, R49, RZ, P0 ;  /* 0x000000ff31317208 */ /* 0x000fca0000000000 */
[----:B------:R-:W1:Y:S01]  /*1760*/  F2F.F16.F32 R42, R42 ;  /* 0x0000002a002a7304 */ /* 0x000e620000200800 */
[----:B0-----:R-:W0:Y:S07]  /*1770*/  LDC.64 R40, c[0x0][0x468] ;  /* 0x00011a00ff287b82 */ /* 0x001e2e0000000a00 */
[----:B------:R-:W2:Y:S01]  /*1780*/  F2F.F16.F32 R44, R44 ;  /* 0x0000002c002c7304 */ /* 0x000ea20000200800 */
[----:B-1----:R-:W-:-:S07]  /*1790*/  PRMT R71, R42, 0x5410, R43 ;  /* 0x000054102a477816 */ /* 0x002fce000000002b */
[----:B------:R2:W-:Y:S08]  /*17a0*/  F2F.F16.F32 R47, R45 ;  /* 0x0000002d002f7304 */ /* 0x0005f00000200800 */
[----:B------:R-:W1:Y:S01]  /*17b0*/  F2F.F16.F32 R74, R74 ;  /* 0x0000004a004a7304 */ /* 0x000e620000200800 */
[----:B--2---:R-:W-:-:S05]  /*17c0*/  IMAD.WIDE.U32 R44, R44, 0x10000, RZ ;  /* 0x000100002c2c7825 */ /* 0x004fca00078e00ff */
[----:B------:R-:W-:Y:S02]  /*17d0*/  LOP3.LUT R45, R71, R45, RZ, 0xfc, !PT ;  /* 0x0000002d472d7212 */ /* 0x000fe400078efcff */
[----:B------:R-:W2:Y:S01]  /*17e0*/  F2F.F16.F32 R70, R70 ;  /* 0x0000004600467304 */ /* 0x000ea20000200800 */
[----:B------:R-:W-:Y:S02]  /*17f0*/  LOP3.LUT R44, R44, R85, RZ, 0xfc, !PT ;  /* 0x000000552c2c7212 */ /* 0x000fe400078efcff */
[----:B-1----:R-:W-:-:S05]  /*1800*/  PRMT R69, R47, 0x5410, R74 ;  /* 0x000054102f457816 */ /* 0x002fca000000004a */
[----:B------:R-:W-:Y:S01]  /*1810*/  F2F.F16.F32 R48, R48 ;  /* 0x0000003000307304 */ /* 0x000fe20000200800 */
[----:B------:R-:W-:-:S05]  /*1820*/  IMAD.WIDE.U32 R46, R46, 0x10000, RZ ;  /* 0x000100002e2e7825 */ /* 0x000fca00078e00ff */
[----:B------:R-:W-:Y:S01]  /*1830*/  LOP3.LUT R47, R69, R47, RZ, 0xfc, !PT ;  /* 0x0000002f452f7212 */ /* 0x000fe200078efcff */
[----:B--2---:R-:W-:Y:S01]  /*1840*/  IMAD.WIDE.U32 R42, R70, 0x10000, RZ ;  /* 0x00010000462a7825 */ /* 0x004fe200078e00ff */
[----:B------:R-:W1:Y:S08]  /*1850*/  F2F.F16.F32 R67, R50 ;  /* 0x0000003200437304 */ /* 0x000e700000200800 */
[----:B------:R0:W2:Y:S01]  /*1860*/  F2F.F16.F32 R51, R49 ;  /* 0x0000003100337304 */ /* 0x0000a20000200800 */
[----:B-1----:R-:W-:-:S07]  /*1870*/  PRMT R67, R48, 0x5410, R67 ;  /* 0x0000541030437816 */ /* 0x002fce0000000043 */
[----:B------:R-:W1:Y:S01]  /*1880*/  F2F.F16.F32 R75, R75 ;  /* 0x0000004b004b7304 */ /* 0x000e620000200800 */
        /* <DEDUP_REMOVED lines=10> */
.L_x_5095:
        /* <DEDUP_REMOVED lines=36> */
[----:B------:R-:W-:Y:S01]  /*1b70*/  LOP3.LUT P1, RZ, R72, 0xff0000, RZ, 0xc0, !PT ;  /* 0x00ff000048ff7812 */ /* 0x000fe2000782c0ff */
[----:B------:R0:W-:Y:S01]  /*1b80*/  F2F.F16.F32 R78, R46 ;  /* 0x0000002e004e7304 */ /* 0x0001e20000200800 */
        /* <DEDUP_REMOVED lines=23> */
[----:B------:R0:W-:Y:S01]  /*1d00*/  F2F.F16.F32 R71, R48 ;  /* 0x0000003000477304 */ /* 0x0001e20000200800 */
        /* <DEDUP_REMOVED lines=13> */
[----:B------:R-:W1:Y:S04]  /*1de0*/  F2F.F16.F32 R80, R80 ;  /* 0x0000005000507304 */ /* 0x000e680000200800 */
[----:B------:R-:W-:Y:S01]  /*1df0*/  FSEL R76, R48, RZ, P0 ;  /* 0x000000ff304c7208 */ /* 0x000fe20000000000 */
[----:B------:R-:W-:Y:S01]  /*1e00*/  FADD.FTZ R48, R66, -R81 ;  /* 0x8000005142307221 */ /* 0x000fe20000010000 */
[----:B------:R-:W-:Y:S01]  /*1e10*/  ISETP.GE.U32.AND P0, PT, R68, 0x1000000, PT ;  /* 0x010000004400780c */ /* 0x000fe20003f06070 */
[----:B------:R-:W-:Y:S01]  /*1e20*/  FMUL.FTZ R66, R49, UR4 ;  /* 0x0000000431427c20 */ /* 0x000fe20008410000 */
[----:B------:R-:W-:Y:S01]  /*1e30*/  F2F.F16.F32 R69, R69 ;  /* 0x0000004500457304 */ /* 0x000fe20000200800 */
        /* <DEDUP_REMOVED lines=9> */
[----:B------:R-:W-:Y:S03]  /*1ed0*/  F2F.F16.F32 R70, R70 ;  /* 0x0000004600467304 */ /* 0x000fe60000200800 */
[----:B------:R-:W-:Y:S01]  /*1ee0*/  FSEL R81, R72, RZ, P0 ;  /* 0x000000ff48517208 */ /* 0x000fe20000000000 */
[----:B-1----:R-:W-:-:S04]  /*1ef0*/  IMAD.WIDE.U32 R72, R80, 0x10000, RZ ;  /* 0x0001000050487825 */ /* 0x002fc800078e00ff */
[----:B------:R-:W1:Y:S01]  /*1f00*/  F2F.F16.F32 R77, R77 ;  /* 0x0000004d004d7304 */ /* 0x000e620000200800 */
[----:B------:R-:W-:-:S07]  /*1f10*/  LOP3.LUT R72, R72, R84, RZ, 0xfc, !PT ;  /* 0x0000005448487212 */ /* 0x000fce00078efcff */
[----:B------:R-:W3:Y:S01]  /*1f20*/  F2F.F16.F32 R68, R82 ;  /* 0x0000005200447304 */ /* 0x000ee20000200800 */
[----:B-1----:R-:W-:-:S07]  /*1f30*/  PRMT R77, R78, 0x5410, R77 ;  /* 0x000054104e4d7816 */ /* 0x002fce000000004d */
[----:B------:R-:W-:Y:S01]  /*1f40*/  F2F.F16.F32 R76, R76 ;  /* 0x0000004c004c7304 */ /* 0x000fe20000200800 */
[----:B------:R-:W-:-:S07]  /*1f50*/  LOP3.LUT R73, R77, R73, RZ, 0xfc, !PT ;  /* 0x000000494d497212 */ /* 0x000fce00078efcff */
[----:B------:R1:W4:Y:S08]  /*1f60*/  F2F.F16.F32 R85, R83 ;  /* 0x0000005300557304 */ /* 0x0003300000200800 */
[----:B------:R-:W0:Y:S01]  /*1f70*/  F2F.F16.F32 R81, R81 ;  /* 0x0000005100517304 */ /* 0x000e220000200800 */
[----:B-1----:R-:W-:Y:S01]  /*1f80*/  PRMT R83, R69, 0x5410, R70 ;  /* 0x0000541045537816 */ /* 0x002fe20000000046 */
[----:B---3--:R-:W-:-:S04]  /*1f90*/  IMAD.WIDE.U32 R68, R68, 0x10000, RZ ;  /* 0x0001000044447825 */ /* 0x008fc800078e00ff */
[----:B------:R-:W-:Y:S01]  /*1fa0*/  IMAD.WIDE.U32 R70, R71, 0x10000, RZ ;  /* 0x0001000047467825 */ /* 0x000fe200078e00ff */
[----:B----4-:R-:W-:Y:S01]  /*1fb0*/  PRMT R85, R76, 0x5410, R85 ;  /* 0x000054104c557816 */ /* 0x010fe20000000055 */
[----:B------:R-:W1:Y:S02]  /*1fc0*/  F2F.F16.F32 R79, R79 ;  /* 0x0000004f004f7304 */ /* 0x000e640000200800 */
        /* <DEDUP_REMOVED lines=17> */
.L_x_5094:
        /* <DEDUP_REMOVED lines=28> */
[----:B------:R0:W-:Y:S01]  /*22a0*/  F2F.F16.F32 R85, R40 ;  /* 0x0000002800557304 */ /* 0x0001e20000200800 */
[--C-:B------:R-:W-:Y:S01]  /*22b0*/  FFMA.FTZ R70, R70, UR5, R81.reuse ;  /* 0x0000000546467c23 */ /* 0x100fe20008010051 */
[----:B------:R-:W-:Y:S01]  /*22c0*/  LOP3.LUT P0, RZ, R83, 0xff0000, RZ, 0xc0, !PT ;  /* 0x00ff000053ff7812 */ /* 0x000fe2000780c0ff */
[--C-:B------:R-:W-:Y:S01]  /*22d0*/  FFMA.FTZ R74, R74, UR5, R81.reuse ;  /* 0x000000054a4a7c23 */ /* 0x100fe20008010051 */
[----:B------:R-:W-:Y:S01]  /*22e0*/  FFMA.FTZ R45, R45, UR8, R34 ;  /* 0x000000082d2d7c23 */ /* 0x000fe20008010022 */
[----:B------:R-:W-:Y:S01]  /*22f0*/  FFMA.FTZ R43, R84, UR5, R81 ;  /* 0x00000005542b7c23 */ /* 0x000fe20008010051 */
[----:B------:R-:W-:Y:S01]  /*2300*/  FADD.FTZ R48, R67, -R70 ;  /* 0x8000004643307221 */ /* 0x000fe20000010000 */
[----:B------:R-:W-:Y:S01]  /*2310*/  FSEL R42, R42, RZ, P0 ;  /* 0x000000ff2a2a7208 */ /* 0x000fe20000000000 */
[----:B------:R1:W-:Y:S01]  /*2320*/  F2F.F16.F32 R44, R41 ;  /* 0x00000029002c7304 */ /* 0x0003e20000200800 */
        /* <DEDUP_REMOVED lines=59> */
[----:B--2---:R-:W-:Y:S01]  /*26e0*/  PRMT R71, R47, 0x5410, R48 ;  /* 0x000054102f477816 */ /* 0x004fe20000000030 */
[----:B------:R-:W-:Y:S01]  /*26f0*/  IMAD.WIDE.U32 R46, R46, 0x10000, RZ ;  /* 0x000100002e2e7825 */ /* 0x000fe200078e00ff */
[----:B0-----:R-:W-:-:S04]  /*2700*/  PRMT R73, R42, 0x5410, R43 ;  /* 0x000054102a497816 */ /* 0x001fc8000000002b */
[----:B------:R-:W-:Y:S01]  /*2710*/  LOP3.LUT R47, R71, R47, RZ, 0xfc, !PT ;  /* 0x0000002f472f7212 */ /* 0x000fe200078efcff */
[----:B------:R-:W-:Y:S01]  /*2720*/  F2F.F16.F32 R66, R66 ;  /* 0x0000004200427304 */ /* 0x000fe20000200800 */
[----:B---3--:R-:W-:Y:S01]  /*2730*/  FSEL R49, R45, RZ, P0 ;  /* 0x000000ff2d317208 */ /* 0x008fe20000000000 */
[----:B------:R-:W-:Y:S01]  /*2740*/  IMAD.WIDE.U32 R44, R44, 0x10000, RZ ;  /* 0x000100002c2c7825 */ /* 0x000fe200078e00ff */
[----:B------:R-:W-:-:S03]  /*2750*/  LOP3.LUT R46, R46, R75, RZ, 0xfc, !PT ;  /* 0x0000004b2e2e7212 */ /* 0x000fc600078efcff */
[----:B----4-:R-:W-:Y:S02]  /*2760*/  IMAD.WIDE.U32 R42, R50, 0x10000, RZ ;  /* 0x00010000322a7825 */ /* 0x010fe400078e00ff */
[----:B------:R-:W0:Y:S01]  /*2770*/  F2F.F16.F32 R67, R67 ;  /* 0x0000004300437304 */ /* 0x000e220000200800 */
[----:B------:R-:W-:Y:S02]  /*2780*/  LOP3.LUT R45, R73, R45, RZ, 0xfc, !PT ;  /* 0x0000002d492d7212 */ /* 0x000fe400078efcff */
[----:B------:R-:W-:-:S05]  /*2790*/  LOP3.LUT R44, R44, R85, RZ, 0xfc, !PT ;  /* 0x000000552c2c7212 */ /* 0x000fca00078efcff */
        /* <DEDUP_REMOVED lines=11> */
.L_x_5097:
        /* <DEDUP_REMOVED lines=33> */
[----:B------:R-:W0:Y:S02]  /*2a60*/  F2F.F16.F32 R80, R80 ;  /* 0x0000005000507304 */ /* 0x000e240000200800 */
        /* <DEDUP_REMOVED lines=27> */
[----:B------:R1:W-:Y:S01]  /*2c20*/  F2F.F16.F32 R71, R48 ;  /* 0x0000003000477304 */ /* 0x0003e20000200800 */
        /* <DEDUP_REMOVED lines=15> */
[----:B------:R-:W-:Y:S02]  /*2d20*/  F2F.F16.F32 R69, R69 ;  /* 0x0000004500457304 */ /* 0x000fe40000200800 */
[----:B------:R-:W-:Y:S01]  /*2d30*/  FSEL R76, R48, RZ, P0 ;  /* 0x000000ff304c7208 */ /* 0x000fe20000000000 */
[----:B------:R-:W-:Y:S01]  /*2d40*/  FFMA.FTZ R48, R81, UR8, R36 ;  /* 0x0000000851307c23 */ /* 0x000fe20008010024 */
[----:B------:R-:W-:Y:S01]  /*2d50*/  ISETP.GE.U32.AND P0, PT, R68, 0x1000000, PT ;  /* 0x010000004400780c */ /* 0x000fe20003f06070 */
[----:B------:R-:W-:-:S02]  /*2d60*/  FMUL.FTZ R73, R66, UR25 ;  /* 0x0000001942497c20 */ /* 0x000fc40008410000 */
[----:B------:R-:W-:Y:S01]  /*2d70*/  FMUL.FTZ R72, R48, UR4 ;  /* 0x0000000430487c20 */ /* 0x000fe20008410000 */
[----:B------:R-:W-:Y:S01]  /*2d80*/  FSEL R83, R67, RZ, P0 ;  /* 0x000000ff43537208 */ /* 0x000fe20000000000 */
[----:B------:R-:W-:Y:S01]  /*2d90*/  F2F.F16.F32 R70, R70 ;  /* 0x0000004600467304 */ /* 0x000fe20000200800 */
[----:B------:R-:W-:Y:S01]  /*2da0*/  LOP3.LUT P0, RZ, R68, 0xff00, RZ, 0xc0, !PT ;  /* 0x0000ff0044ff7812 */ /* 0x000fe2000780c0ff */
[----:B------:R-:W-:Y:S01]  /*2db0*/  FMUL.FTZ R72, R72, UR25 ;  /* 0x0000001948487c20 */ /* 0x000fe20008410000 */
[----:B------:R-:W2:Y:S02]  /*2dc0*/  LDC.64 R66, c[0x0][0x478] ;  /* 0x00011e00ff427b82 */ /* 0x000ea40000000a00 */
[----:B------:R-:W-:Y:S02]  /*2dd0*/  FSEL R82, R73, RZ, P0 ;  /* 0x000000ff49527208 */ /* 0x000fe40000000000 */
[----:B------:R-:W-:Y:S01]  /*2de0*/  LOP3.LUT P0, RZ, R68, 0xff, RZ, 0xc0, !PT ;  /* 0x000000ff44ff7812 */ /* 0x000fe2000780c0ff */
[----:B------:R-:W3:Y:S03]  /*2df0*/  F2F.F16.F32 R77, R77 ;  /* 0x0000004d004d7304 */ /* 0x000ee60000200800 */
[----:B------:R-:W-:Y:S01]  /*2e00*/  FSEL R81, R72, RZ, P0 ;  /* 0x000000ff48517208 */ /* 0x000fe20000000000 */
[----:B0-----:R-:W-:-:S04]  /*2e10*/  IMAD.WIDE.U32 R72, R80, 0x10000, RZ ;  /* 0x0001000050487825 */ /* 0x001fc800078e00ff */
[----:B------:R-:W0:Y:S01]  /*2e20*/  F2F.F16.F32 R68, R82 ;  /* 0x0000005200447304 */ /* 0x000e220000200800 */
[----:B---3--:R-:W-:-:S07]  /*2e30*/  PRMT R77, R78, 0x5410, R77 ;  /* 0x000054104e4d7816 */ /* 0x008fce000000004d */
[----:B------:R-:W-:Y:S01]  /*2e40*/  F2F.F16.F32 R76, R76 ;  /* 0x0000004c004c7304 */ /* 0x000fe20000200800 */
[----:B------:R-:W-:-:S07]  /*2e50*/  LOP3.LUT R73, R77, R73, RZ, 0xfc, !PT ;  /* 0x000000494d497212 */ /* 0x000fce00078efcff */
[----:B------:R3:W4:Y:S08]  /*2e60*/  F2F.F16.F32 R85, R83 ;  /* 0x0000005300557304 */ /* 0x0007300000200800 */
[----:B------:R-:W1:Y:S01]  /*2e70*/  F2F.F16.F32 R81, R81 ;  /* 0x0000005100517304 */ /* 0x000e620000200800 */
[----:B---3--:R-:W-:Y:S01]  /*2e80*/  PRMT R83, R69, 0x5410, R70 ;  /* 0x0000541045537816 */ /* 0x008fe20000000046 */
[----:B0-----:R-:W-:-:S04]  /*2e90*/  IMAD.WIDE.U32 R68, R68, 0x10000, RZ ;  /* 0x0001000044447825 */ /* 0x001fc800078e00ff */
[----:B------:R-:W-:Y:S01]  /*2ea0*/  IMAD.WIDE.U32 R70, R71, 0x10000, RZ ;  /* 0x0001000047467825 */ /* 0x000fe200078e00ff */
[----:B----4-:R-:W-:Y:S01]  /*2eb0*/  PRMT R85, R76, 0x5410, R85 ;  /* 0x000054104c557816 */ /* 0x010fe20000000055 */
[----:B------:R-:W0:Y:S02]  /*2ec0*/  F2F.F16.F32 R84, R84 ;  /* 0x0000005400547304 */ /* 0x000e240000200800 */
[----:B--2---:R-:W-:Y:S01]  /*2ed0*/  IMAD.WIDE.U32 R76, R62, 0x10, R66 ;  /* 0x000000103e4c7825 */ /* 0x004fe200078e0042 */
[----:B------:R-:W-:Y:S02]  /*2ee0*/  LOP3.LUT R71, R83, R71, RZ, 0xfc, !PT ;  /* 0x0000004753477212 */ /* 0x000fe400078efcff */
[----:B------:R-:W-:Y:S01]  /*2ef0*/  LOP3.LUT R69, R85, R69, RZ, 0xfc, !PT ;  /* 0x0000004555457212 */ /* 0x000fe200078efcff */
[--C-:B-1----:R-:W-:Y:S01]  /*2f00*/  IMAD.WIDE.U32 R82, R60, 0x8, R74.reuse ;  /* 0x000000083c527825 */ /* 0x102fe200078e004a */
[----:B------:R-:W-:Y:S01]  /*2f10*/  LOP3.LUT R68, R68, R81, RZ, 0xfc, !PT ;  /* 0x0000005144447212 */ /* 0x000fe200078efcff */
[----:B------:R-:W1:Y:S01]  /*2f20*/  F2F.F16.F32 R79, R79 ;  /* 0x0000004f004f7304 */ /* 0x000e620000200800 */
        /* <DEDUP_REMOVED lines=12> */
.L_x_5096:
        /* <DEDUP_REMOVED lines=27> */
.L_x_5093:
        /* <DEDUP_REMOVED lines=15> */
.L_x_5099:
        /* <DEDUP_REMOVED lines=15> */
.L_x_6801:


//--------------------- .text._ZN10layer_norm22ln_bwd_finalize_kernelINS_22Kernel_traits_finalizeILj1536Ef6__halffS2_fjLb0ELj1024ELj4ENS_18Kernel_traits_baseILj1536EfS2_fS2_fjLj1024EEEEELb0ELb0EEEvNS_9BwdParamsE --------------------------
	.section	.text._ZN10layer_norm22ln_bwd_finalize_kernelINS_22Kernel_traits_finalizeILj1536Ef6__halffS2_fjLb0ELj1024ELj4ENS_18Kernel_traits_baseILj1536EfS2_fS2_fjLj1024EEEEELb0ELb0EEEvNS_9BwdParamsE,"ax",@progbits
	.align	128
        .global         _ZN10layer_norm22ln_bwd_finalize_kernelINS_22Kernel_traits_finalizeILj1536Ef6__halffS2_fjLb0ELj1024ELj4ENS_18Kernel_traits_baseILj1536EfS2_fS2_fjLj1024EEEEELb0ELb0EEEvNS_9BwdParamsE
        .type           _ZN10layer_norm22ln_bwd_finalize_kernelINS_22Kernel_traits_finalizeILj1536Ef6__halffS2_fjLb0ELj1024ELj4ENS_18Kernel_traits_baseILj1536EfS2_fS2_fjLj1024EEEEELb0ELb0EEEvNS_9BwdParamsE,@function
        .size           _ZN10layer_norm22ln_bwd_finalize_kernelINS_22Kernel_traits_finalizeILj1536Ef6__halffS2_fjLb0ELj1024ELj4ENS_18Kernel_traits_baseILj1536EfS2_fS2_fjLj1024EEEEELb0ELb0EEEvNS_9BwdParamsE,(.L_x_6802 - _ZN10layer_norm22ln_bwd_finalize_kernelINS_22Kernel_traits_finalizeILj1536Ef6__halffS2_fjLb0ELj1024ELj4ENS_18Kernel_traits_baseILj1536EfS2_fS2_fjLj1024EEEEELb0ELb0EEEvNS_9BwdParamsE)
        .other          _ZN10layer_norm22ln_bwd_finalize_kernelINS_22Kernel_traits_finalizeILj1536Ef6__halffS2_fjLb0ELj1024ELj4ENS_18Kernel_traits_baseILj1536EfS2_fS2_fjLj1024EEEEELb0ELb0EEEvNS_9BwdParamsE,@"STO_CUDA_ENTRY STV_DEFAULT"
_ZN10layer_norm22ln_bwd_finalize_kernelINS_22Kernel_traits_finalizeILj1536Ef6__halffS2_fjLb0ELj1024ELj4ENS_18Kernel_traits_baseILj1536EfS2_fS2_fjLj1024EEEEELb0ELb0EEEvNS_9BwdParamsE:
.text._ZN10layer_norm22ln_bwd_finalize_kernelINS_22Kernel_traits_finalizeILj1536Ef6__halffS2_fjLb0ELj1024ELj4ENS_18Kernel_traits_baseILj1536EfS2_fS2_fjLj1024EEEEELb0ELb0EEEvNS_9BwdParamsE:
        /* <DEDUP_REMOVED lines=78> */
.L_x_5104:
        /* <DEDUP_REMOVED lines=118> */
.L_x_5103:
[----:B------:R-:W-:Y:S05]  /*0c40*/  BSYNC.RECONVERGENT B1 ;  /* 0x0000000000017941 */ /* 0x000fea0003800200 */
.L_x_5102:
        /* <DEDUP_REMOVED lines=68> */
.L_x_5106:
[----:B------:R-:W-:Y:S05]  /*1090*/  BSYNC.RECONVERGENT B1 ;  /* 0x0000000000017941 */ /* 0x000fea0003800200 */
.L_x_5105:
        /* <DEDUP_REMOVED lines=37> */
.L_x_5108:
[----:B------:R-:W-:Y:S05]  /*12f0*/  BSYNC.RECONVERGENT B1 ;  /* 0x0000000000017941 */ /* 0x000fea0003800200 */
.L_x_5107:
[----:B------:R-:W-:Y:S05]  /*1300*/  @!P1 BRA `(.L_x_5101) ;  /* 0x00000000003c9947 */ /* 0x000fea0003800000 */
[----:B------:R-:W0:Y:S01]  /*1310*/  LDC.64 R8, c[0x0][0x440] ;  /* 0x00011000ff087b82 */ /* 0x000e220000000a00 */
[----:B------:R-:W-:Y:S01]  /*1320*/  IMAD R0, R3, R54, R0 ;  /* 0x0000003603007224 */ /* 0x000fe200078e0200 */
[----:B------:R-:W-:-:S04]  /*1330*/  IADD3 R12, PT, PT, -R55, RZ, RZ ;  /* 0x000000ff370c7210 */ /* 0x000fc80007ffe1ff */
[----:B------:R-:W-:Y:S02]  /*1340*/  IADD3 R3, PT, PT, R57, R0, RZ ;  /* 0x0000000039037210 */ /* 0x000fe40007ffe0ff */
[----:B------:R-:W1:Y:S05]  /*1350*/  LDC.64 R10, c[0x0][0x448] ;  /* 0x00011200ff0a7b82 */ /* 0x000e6a0000000a00 */
.L_x_5109:
        /* <DEDUP_REMOVED lines=10> */
.L_x_5101:
[----:B------:R-:W-:Y:S05]  /*1400*/  BSYNC.RECONVERGENT B0 ;  /* 0x0000000000007941 */ /* 0x000fea0003800200 */
.L_x_5100:
        /* <DEDUP_REMOVED lines=60> */
.L_x_5110:
        /* <DEDUP_REMOVED lines=11> */
.L_x_6802:


//--------------------- .text._ZN10layer_norm13ln_bwd_kernelINS_13Kernel_traitsIf6__halffS2_fjLj1536ELj1ELj1ELj4ELj8ENS_18Kernel_traits_baseILj1536EfS2_fS2_fjLj128EEEEELb1ELb0ELb1ELb0EEEvNS_9BwdParamsE --------------------------
	.section	.text._ZN10layer_norm13ln_bwd_kernelINS_13Kernel_traitsIf6__halffS2_fjLj1536ELj1ELj1ELj4ELj8ENS_18Kernel_traits_baseILj1536EfS2_fS2_fjLj128EEEEELb1ELb0ELb1ELb0EEEvNS_9BwdParamsE,"ax",@progbits
	.align	128
        .global         _ZN10layer_norm13ln_bwd_kernelINS_13Kernel_traitsIf6__halffS2_fjLj1536ELj1ELj1ELj4ELj8ENS_18Kernel_traits_baseILj1536EfS2_fS2_fjLj128EEEEELb1ELb0ELb1ELb0EEEvNS_9BwdParamsE
        .type           _ZN10layer_norm13ln_bwd_kernelINS_13Kernel_traitsIf6__halffS2_fjLj1536ELj1ELj1ELj4ELj8ENS_18Kernel_traits_baseILj1536EfS2_fS2_fjLj128EEEEELb1ELb0ELb1ELb0EEEvNS_9BwdParamsE,@function
        .size           _ZN10layer_norm13ln_bwd_kernelINS_13Kernel_traitsIf6__halffS2_fjLj1536ELj1ELj1ELj4ELj8ENS_18Kernel_traits_baseILj1536EfS2_fS2_fjLj128EEEEELb1ELb0ELb1ELb0EEEvNS_9BwdParamsE,(.L_x_6803 - _ZN10layer_norm13ln_bwd_kernelINS_13Kernel_traitsIf6__halffS2_fjLj1536ELj1ELj1ELj4ELj8ENS_18Kernel_traits_baseILj1536EfS2_fS2_fjLj128EEEEELb1ELb0ELb1ELb0EEEvNS_9BwdParamsE)
        .other          _ZN10layer_norm13ln_bwd_kernelINS_13Kernel_traitsIf6__halffS2_fjLj1536ELj1ELj1ELj4ELj8ENS_18Kernel_traits_baseILj1536EfS2_fS2_fjLj128EEEEELb1ELb0ELb1ELb0EEEvNS_9BwdParamsE,@"STO_CUDA_ENTRY STV_DEFAULT"
_ZN10layer_norm13ln_bwd_kernelINS_13Kernel_traitsIf6__halffS2_fjLj1536ELj1ELj1ELj4ELj8ENS_18Kernel_traits_baseILj1536EfS2_fS2_fjLj128EEEEELb1ELb0ELb1ELb0EEEvNS_9BwdParamsE:
.text._ZN10layer_norm13ln_bwd_kernelINS_13Kernel_traitsIf6__halffS2_fjLj1536ELj1ELj1ELj4ELj8ENS_18Kernel_traits_baseILj1536EfS2_fS2_fjLj128EEEEELb1ELb0ELb1ELb0EEEvNS_9BwdParamsE:
        /* <DEDUP_REMOVED lines=63> */
.L_x_5151:
        /* <DEDUP_REMOVED lines=67> */
[----:B------:R-:W-:Y:S01]  /*0820*/  SHF.R.U64 R18, R72, 0x10, R73 ;  /* 0x0000001048127819 */ /* 0x000fe20000001249 */
[C---:B----4-:R-:W-:Y:S01]  /*0830*/  FADD.FTZ R3, -R96.reuse, R12 ;  /* 0x0000000c60037221 */ /* 0x050fe20000010100 */
[C---:B------:R-:W-:Y:S01]  /*0840*/  FADD.FTZ R12, -R96.reuse, R13 ;  /* 0x0000000d600c7221 */ /* 0x040fe20000010100 */
[----:B------:R-:W-:Y:S01]  /*0850*/  HADD2.F32 R13, -RZ, R11.H0_H0 ;  /* 0x2000000bff0d7230 */ /* 0x000fe20000004100 */
[----:B------:R-:W-:Y:S01]  /*0860*/  SHF.R.U32.HI R72, RZ, 0x10, R73 ;  /* 0x00000010ff487819 */ /* 0x000fe20000011649 */
[----:B------:R-:W-:Y:S01]  /*0870*/  FADD.FTZ R14, -R96, R14 ;  /* 0x0000000e600e7221 */ /* 0x000fe20000010100 */
[----:B------:R-:W-:-:S02]  /*0880*/  HADD2.F32 R18, -RZ, R18.H0_H0 ;  /* 0x20000012ff127230 */ /* 0x000fc40000004100 */
[----:B------:R-:W-:Y:S01]  /*0890*/  FMUL.FTZ R3, R3, UR32 ;  /* 0x0000002003037c20 */ /* 0x000fe20008410000 */
[----:B------:R-:W-:Y:S02]  /*08a0*/  HADD2.F32 R73, -RZ, R16.H0_H0 ;  /* 0x20000010ff497230 */ /* 0x000fe40000004100 */
[----:B------:R-:W-:Y:S01]  /*08b0*/  FADD.FTZ R15, -R96, R15 ;  /* 0x0000000f600f7221 */ /* 0x000fe20000010100 */
[-C--:B------:R-:W-:Y:S01]  /*08c0*/  FMUL.FTZ R16, R52, R13.reuse ;  /* 0x0000000d34107220 */ /* 0x080fe20000410000 */
[----:B------:R-:W-:Y:S01]  /*08d0*/  FMUL.FTZ R12, R12, UR32 ;  /* 0x000000200c0c7c20 */ /* 0x000fe20008410000 */
[----:B0-----:R-:W-:Y:S02]  /*08e0*/  HADD2.F32 R74, -RZ, R72.H0_H0 ;  /* 0x20000048ff4a7230 */ /* 0x001fe40000004100 */
        /* <DEDUP_REMOVED lines=21> */
.L_x_5115:
[----:B----4-:R-:W-:Y:S05]  /*0a40*/  BSYNC.RECONVERGENT B1 ;  /* 0x0000000000017941 */ /* 0x010fea0003800200 */
.L_x_5114:
        /* <DEDUP_REMOVED lines=24> */
[----:B------:R-:W-:Y:S01]  /*0bd0*/  FADD.FTZ R84, -R96, R74 ;  /* 0x0000004a60547221 */ /* 0x000fe20000010100 */
[----:B------:R-:W-:-:S02]  /*0be0*/  HADD2.F32 R73, -RZ, R17.H0_H0 ;  /* 0x20000011ff497230 */ /* 0x000fc40000004100 */
[C---:B------:R-:W-:Y:S01]  /*0bf0*/  FADD.FTZ R77, -R96.reuse, R72 ;  /* 0x00000048604d7221 */ /* 0x040fe20000010100 */
[----:B------:R-:W-:Y:S01]  /*0c00*/  FADD.FTZ R86, -R96, R75 ;  /* 0x0000004b60567221 */ /* 0x000fe20000010100 */
[----:B------:R-:W-:Y:S02]  /*0c10*/  HADD2.F32 R72, -RZ, R82.H0_H0 ;  /* 0x20000052ff487230 */ /* 0x000fe40000004100 */
[----:B0-----:R-:W-:Y:S01]  /*0c20*/  FMUL.FTZ R80, R83, UR32 ;  /* 0x0000002053507c20 */ /* 0x001fe20008410000 */
[----:B------:R-:W-:Y:S02]  /*0c30*/  HADD2.F32 R75, -RZ, R19.H0_H0 ;  /* 0x20000013ff4b7230 */ /* 0x000fe40000004100 */
        /* <DEDUP_REMOVED lines=24> */
.L_x_5117:
[----:B------:R-:W-:Y:S05]  /*0dc0*/  BSYNC.RECONVERGENT B1 ;  /* 0x0000000000017941 */ /* 0x000fea0003800200 */
.L_x_5116:
        /* <DEDUP_REMOVED lines=18> */
[C---:B----4-:R-:W-:Y:S02]  /*0ef0*/  FADD.FTZ R76, -R96.reuse, R73 ;  /* 0x00000049604c7221 */ /* 0x050fe40000010100 */
[----:B------:R-:W-:Y:S02]  /*0f00*/  HADD2.F32 R73, -RZ, R85.H0_H0 ;  /* 0x20000055ff497230 */ /* 0x000fe40000004100 */
[C---:B------:R-:W-:Y:S01]  /*0f10*/  FADD.FTZ R72, -R96.reuse, R72 ;  /* 0x0000004860487221 */ /* 0x040fe20000010100 */
[C---:B------:R-:W-:Y:S01]  /*0f20*/  FADD.FTZ R87, -R96.reuse, R74 ;  /* 0x0000004a60577221 */ /* 0x040fe20000010100 */
[----:B------:R-:W-:Y:S01]  /*0f30*/  FADD.FTZ R94, -R96, R75 ;  /* 0x0000004b605e7221 */ /* 0x000fe20000010100 */
[----:B------:R-:W-:-:S02]  /*0f40*/  HADD2.F32 R74, -RZ, R91.H0_H0 ;  /* 0x2000005bff4a7230 */ /* 0x000fc40000004100 */
[----:B------:R-:W-:Y:S01]  /*0f50*/  FMUL.FTZ R85, R72, UR32 ;  /* 0x0000002048557c20 */ /* 0x000fe20008410000 */
[----:B------:R-:W-:Y:S02]  /*0f60*/  HADD2.F32 R75, -RZ, R90.H0_H0 ;  /* 0x2000005aff4b7230 */ /* 0x000fe40000004100 */
[-C--:B------:R-:W-:Y:S01]  /*0f70*/  FMUL.FTZ R90, R48, R73.reuse ;  /* 0x00000049305a7220 */ /* 0x080fe20000410000 */
[----:B------:R-:W-:Y:S01]  /*0f80*/  SHF.R.U32.HI R77, RZ, 0x10, R77 ;  /* 0x00000010ff4d7819 */ /* 0x000fe2000001164d */
[----:B------:R-:W-:Y:S01]  /*0f90*/  FMUL.FTZ R87, R87, UR32 ;  /* 0x0000002057577c20 */ /* 0x000fe20008410000 */
        /* <DEDUP_REMOVED lines=9> */
[----:B0-----:R-:W-:-:S02]  /*1030*/  HADD2.F32 R78, -RZ, R77.H0_H0 ;  /* 0x2000004dff4e7230 */ /* 0x001fc40000004100 */
        /* <DEDUP_REMOVED lines=13> */
.L_x_5113:
        /* <DEDUP_REMOVED lines=33> */
.L_x_5119:
        /* <DEDUP_REMOVED lines=11> */
[C---:B-1----:R-:W-:Y:S01]  /*13d0*/  @P2 IMAD.WIDE.U32 R96, R103.reuse, 0x4, R96 ;  /* 0x0000000467602825 */ /* 0x042fe200078e0060 */
[----:B------:R-:W-:-:S04]  /*13e0*/  @P2 IADD3 R103, PT, PT, R103, 0x80, RZ ;  /* 0x0000008067672810 */ /* 0x000fc80007ffe0ff */
        /* <DEDUP_REMOVED lines=13> */
.L_x_5118:
[----:B------:R-:W-:Y:S05]  /*14c0*/  BSYNC.RECONVERGENT B0 ;  /* 0x0000000000007941 */ /* 0x000fea0003800200 */
.L_x_5112:
        /* <DEDUP_REMOVED lines=32> */
.L_x_5121:
[----:B------:R-:W-:Y:S05]  /*16d0*/  BSYNC.RECONVERGENT B0 ;  /* 0x0000000000007941 */ /* 0x000fea0003800200 */
.L_x_5120:
        /* <DEDUP_REMOVED lines=49> */
.L_x_5126:
        /* <DEDUP_REMOVED lines=11> */
.L_x_5127:
        /* <DEDUP_REMOVED lines=11> */
.L_x_5128:
        /* <DEDUP_REMOVED lines=12> */
.L_x_5125:
        /* <DEDUP_REMOVED lines=28> */
[----:B------:R-:W-:Y:S01]  /*1dd0*/  @P4 F2FP.F16.F32.PACK_AB R72, RZ, R72 ;  /* 0x00000048ff48423e */ /* 0x000fe200000000ff */
[----:B--2---:R-:W-:-:S03]  /*1de0*/  @P4 FMUL.FTZ R77, R70, R77 ;  /* 0x0000004d464d4220 */ /* 0x004fc60000410000 */
[----:B------:R-:W-:Y:S02]  /*1df0*/  @P4 FSEL R74, R74, RZ, P5 ;  /* 0x000000ff4a4a4208 */ /* 0x000fe40002800000 */
[----:B------:R-:W-:Y:S01]  /*1e00*/  @P4 PRMT R7, R72, 0x7610, R7 ;  /* 0x0000761048074816 */ /* 0x000fe20000000007 */
[----:B------:R-:W-:Y:S01]  /*1e10*/  @P4 FMUL.FTZ R76, R77, R76 ;  /* 0x0000004c4d4c4220 */ /* 0x000fe20000410000 */
[----:B------:R-:W-:-:S04]  /*1e20*/  @P4 F2FP.F16.F32.PACK_AB R74, RZ, R74 ;  /* 0x0000004aff4a423e */ /* 0x000fc800000000ff */
[----:B------:R-:W-:Y:S02]  /*1e30*/  @P4 FSEL R76, R76, RZ, P6 ;  /* 0x000000ff4c4c4208 */ /* 0x000fe40003000000 */
[----:B------:R-:W-:Y:S02]  /*1e40*/  @P4 PRMT R8, R74, 0x7610, R8 ;  /* 0x000076104a084816 */ /* 0x000fe40000000008 */
[----:B------:R-:W-:-:S04]  /*1e50*/  @P4 F2FP.F16.F32.PACK_AB R76, RZ, R76 ;  /* 0x0000004cff4c423e */ /* 0x000fc800000000ff */
[----:B------:R-:W-:Y:S01]  /*1e60*/  @P4 PRMT R9, R76, 0x7610, R9 ;  /* 0x000076104c094816 */ /* 0x000fe20000000009 */
[----:B------:R-:W-:Y:S06]  /*1e70*/  @!P4 BRA `(.L_x_5129) ;  /* 0x0000000400e4c947 */ /* 0x000fec0003800000 */
[----:B------:R-:W-:Y:S01]  /*1e80*/  FMUL.FTZ R10, R71, UR23 ;  /* 0x00000017470a7c20 */ /* 0x000fe20008410000 */
[----:B------:R-:W-:-:S03]  /*1e90*/  ISETP.GE.U32.AND P0, PT, R4, 0x1000000, PT ;  /* 0x010000000400780c */ /* 0x000fc60003f06070 */
[----:B------:R-:W-:-:S05]  /*1ea0*/  FMUL.FTZ R10, R10, UR22 ;  /* 0x000000160a0a7c20 */ /* 0x000fca0008410000 */
[----:B------:R-:W-:-:S04]  /*1eb0*/  FSEL R10, R10, RZ, P0 ;  /* 0x000000ff0a0a7208 */ /* 0x000fc80000000000 */
[----:B------:R-:W-:Y:S01]  /*1ec0*/  F2FP.F16.F32.PACK_AB R10, RZ, R10 ;  /* 0x0000000aff0a723e */ /* 0x000fe200000000ff */
[----:B------:R-:W-:Y:S06]  /*1ed0*/  BRA `(.L_x_5129) ;  /* 0x0000000400cc7947 */ /* 0x000fec0003800000 */
.L_x_5124:
        /* <DEDUP_REMOVED lines=57> */
[----:B------:R-:W-:Y:S01]  /*2270*/  F2FP.F16.F32.PACK_AB R10, RZ, R10 ;  /* 0x0000000aff0a723e */ /* 0x000fe200000000ff */
[----:B------:R-:W-:Y:S06]  /*2280*/  BRA `(.L_x_5129) ;  /* 0x0000000000e07947 */ /* 0x000fec0003800000 */
.L_x_5130:
        /* <DEDUP_REMOVED lines=25> */
[--C-:B------:R-:W-:Y:S01]  /*2420*/  @P5 FFMA.FTZ R68, R14, UR7, R93.reuse ;  /* 0x000000070e445c23 */ /* 0x100fe2000801005d */
        /* <DEDUP_REMOVED lines=22> */
[----:B------:R-:W-:Y:S02]  /*2590*/  @P4 F2FP.F16.F32.PACK_AB R72, RZ, R72 ;  /* 0x00000048ff48423e */ /* 0x000fe400000000ff */
[----:B------:R-:W-:Y:S02]  /*25a0*/  @P4 F2FP.F16.F32.PACK_AB R74, RZ, R74 ;  /* 0x0000004aff4a423e */ /* 0x000fe400000000ff */
[----:B------:R-:W-:Y:S02]  /*25b0*/  @P4 F2FP.F16.F32.PACK_AB R76, RZ, R76 ;  /* 0x0000004cff4c423e */ /* 0x000fe400000000ff */
[----:B------:R-:W-:-:S02]  /*25c0*/  @P4 F2FP.F16.F32.PACK_AB R78, RZ, R78 ;  /* 0x0000004eff4e423e */ /* 0x000fc400000000ff */
[----:B------:R-:W-:Y:S02]  /*25d0*/  @P4 PRMT R8, R72, 0x7610, R8 ;  /* 0x0000761048084816 */ /* 0x000fe40000000008 */
[----:B------:R-:W-:Y:S02]  /*25e0*/  @P4 PRMT R9, R74, 0x7610, R9 ;  /* 0x000076104a094816 */ /* 0x000fe40000000009 */
[----:B------:R-:W-:Y:S02]  /*25f0*/  @P4 PRMT R10, R76, 0x7610, R10 ;  /* 0x000076104c0a4816 */ /* 0x000fe4000000000a */
[----:B------:R-:W-:-:S07]  /*2600*/  @P4 PRMT R7, R78, 0x7610, R7 ;  /* 0x000076104e074816 */ /* 0x000fce0000000007 */
.L_x_5129:
        /* <DEDUP_REMOVED lines=14> */
.L_x_5131:
[----:B------:R-:W-:Y:S02]  /*26f0*/  IADD3 R96, PT, PT, R96, 0x80, RZ ;  /* 0x0000008060607810 */ /* 0x000fe40007ffe0ff */
[----:B------:R-:W-:-:S07]  /*2700*/  IADD3 R95, PT, PT, R95, 0x80, RZ ;  /* 0x000000805f5f7810 */ /* 0x000fce0007ffe0ff */
.L_x_5123:
[----:B------:R-:W-:Y:S05]  /*2710*/  BSYNC.RECONVERGENT B0 ;  /* 0x0000000000007941 */ /* 0x000fea0003800200 */
.L_x_5122:
        /* <DEDUP_REMOVED lines=37> */
[----:B------:R-:W-:Y:S02]  /*2970*/  @P4 F2FP.F16.F32.PACK_AB R74, RZ, R74 ;  /* 0x0000004aff4a423e */ /* 0x000fe400000000ff */
[----:B------:R-:W-:-:S02]  /*2980*/  @P4 F2FP.F16.F32.PACK_AB R75, RZ, R75 ;  /* 0x0000004bff4b423e */ /* 0x000fc400000000ff */
        /* <DEDUP_REMOVED lines=26> */
.L_x_5135:
        /* <DEDUP_REMOVED lines=35> */
[----:B------:R-:W-:-:S02]  /*2d60*/  @P4 F2FP.F16.F32.PACK_AB R72, RZ, R72 ;  /* 0x00000048ff48423e */ /* 0x000fc400000000ff */
[----:B------:R-:W-:Y:S02]  /*2d70*/  @P4 FSEL R76, R76, RZ, P6 ;  /* 0x000000ff4c4c4208 */ /* 0x000fe40003000000 */
[----:B------:R-:W-:Y:S02]  /*2d80*/  @P4 F2FP.F16.F32.PACK_AB R74, RZ, R74 ;  /* 0x0000004aff4a423e */ /* 0x000fe400000000ff */
[----:B------:R-:W-:Y:S02]  /*2d90*/  @P4 F2FP.F16.F32.PACK_AB R76, RZ, R76 ;  /* 0x0000004cff4c423e */ /* 0x000fe400000000ff */
        /* <DEDUP_REMOVED lines=15> */
[----:B------:R-:W-:Y:S01]  /*2e90*/  F2FP.F16.F32.PACK_AB R10, RZ, R10 ;  /* 0x0000000aff0a723e */ /* 0x000fe200000000ff */
[----:B------:R-:W-:Y:S06]  /*2ea0*/  BRA `(.L_x_5136) ;  /* 0x0000000400747947 */ /* 0x000fec0003800000 */
.L_x_5134:
        /* <DEDUP_REMOVED lines=34> */
[----:B------:R-:W-:Y:S01]  /*30d0*/  @P4 LOP3.LUT P6, RZ, R5, 0xff0000, RZ, 0xc0, !PT ;  /* 0x00ff000005ff4812 */ /* 0x000fe200078cc0ff */
[----:B------:R-:W-:Y:S01]  /*30e0*/  @P4 FMUL.FTZ R76, R77, R76 ;  /* 0x0000004c4d4c4220 */ /* 0x000fe20000410000 */
[----:B------:R-:W-:Y:S02]  /*30f0*/  @P4 F2FP.F16.F32.PACK_AB R74, RZ, R74 ;  /* 0x0000004aff4a423e */ /* 0x000fe400000000ff */
[----:B------:R-:W-:Y:S02]  /*3100*/  @P4 PRMT R7, R72, 0x7610, R7 ;  /* 0x0000761048074816 */ /* 0x000fe40000000007 */
[----:B------:R-:W-:Y:S02]  /*3110*/  @P4 FSEL R76, R76, RZ, P6 ;  /* 0x000000ff4c4c4208 */ /* 0x000fe40003000000 */
[----:B------:R-:W-:-:S02]  /*3120*/  @P4 PRMT R8, R74, 0x7610, R8 ;  /* 0x000076104a084816 */ /* 0x000fc40000000008 */
        /* <DEDUP_REMOVED lines=9> */
.L_x_5137:
        /* <DEDUP_REMOVED lines=11> */
.L_x_5138:
        /* <DEDUP_REMOVED lines=11> */
.L_x_5139:
        /* <DEDUP_REMOVED lines=11> */
.L_x_5140:
        /* <DEDUP_REMOVED lines=11> */
.L_x_5136:
        /* <DEDUP_REMOVED lines=12> */
.L_x_5141:
[----:B------:R-:W-:Y:S01]  /*3540*/  IADD3 R96, PT, PT, R96, 0x80, RZ ;  /* 0x0000008060607810 */ /* 0x000fe20007ffe0ff */
[----:B------:R-:W-:-:S07]  /*3550*/  VIADD R95, R95, 0x80 ;  /* 0x000000805f5f7836 */ /* 0x000fce0000000000 */
.L_x_5133:
[----:B------:R-:W-:Y:S05]  /*3560*/  BSYNC.RECONVERGENT B0 ;  /* 0x0000000000007941 */ /* 0x000fea0003800200 */
.L_x_5132:
        /* <DEDUP_REMOVED lines=11> */
[----:B------:R-:W-:Y:S02]  /*3620*/  PLOP3.LUT P6, PT, PT, PT, UP2, 0x80, 0x8 ;  /* 0x000000000008781c */ /* 0x000fe40003fcf028 */
[----:B-----5:R-:W-:Y:S02]  /*3630*/  MOV R69, R65 ;  /* 0x0000004100457202 */ /* 0x020fe40000000f00 */
[----:B------:R-:W-:-:S03]  /*3640*/  MOV R70, R66 ;  /* 0x0000004200467202 */ /* 0x000fc60000000f00 */
        /* <DEDUP_REMOVED lines=51> */
.L_x_5145:
        /* <DEDUP_REMOVED lines=56> */
.L_x_5144:
        /* <DEDUP_REMOVED lines=49> */
.L_x_5147:
        /* <DEDUP_REMOVED lines=22> */
.L_x_5148:
        /* <DEDUP_REMOVED lines=11> */
.L_x_5149:
        /* <DEDUP_REMOVED lines=11> */
.L_x_5150:
[----:B------:R-:W-:-:S07]  /*42d0*/  @P4 PRMT R10, R72, 0x7610, R10 ;  /* 0x00007610480a4816 */ /* 0x000fce000000000a */
.L_x_5146:
        /* <DEDUP_REMOVED lines=12> */
.L_x_5143:
[----:B------:R-:W-:Y:S05]  /*43a0*/  BSYNC.RECONVERGENT B0 ;  /* 0x0000000000007941 */ /* 0x000fea0003800200 */
.L_x_5142:
[----:B------:R-:W-:Y:S02]  /*43b0*/  UIADD3 UR6, UPT, UPT, UR6, UR26, URZ ;  /* 0x0000001a06067290 */ /* 0x000fe4000fffe0ff */
[----:B------:R-:W-:Y:S02]  /*43c0*/  UPLOP3.LUT UP1, UPT, UPT, UPT, UP1, 0x40, 0x4 ;  /* 0x000000000004789c */ /* 0x000fe40003f2e810 */
[----:B------:R-:W-:-:S09]  /*43d0*/  UISETP.GE.AND UP0, UPT, UR6, UR27, UPT ;  /* 0x0000001b0600728c */ /* 0x000fd2000bf06270 */
[----:B------:R-:W-:Y:S05]  /*43e0*/  BRA.U !UP0, `(.L_x_5151) ;  /* 0xffffffc108007547 */ /* 0x000fea000b83ffff */
.L_x_5111:
        /* <DEDUP_REMOVED lines=25> */
.L_x_5152:
        /* <DEDUP_REMOVED lines=16> */
.L_x_6803:


//--------------------- .text._ZN10layer_norm22ln_bwd_finalize_kernelINS_22Kernel_traits_finalizeILj1536Ef6__halffS2_fjLb0ELj1024ELj4ENS_18Kernel_traits_baseILj1536EfS2_fS2_fjLj1024EEEEELb0ELb1EEEvNS_9BwdParamsE --------------------------
	.section	.text._ZN10layer_norm22ln_bwd_finalize_kernelINS_22Kernel_traits_finalizeILj1536Ef6__halffS2_fjLb0ELj1024ELj4ENS_18Kernel_traits_baseILj1536EfS2_fS2_fjLj1024EEEEELb0ELb1EEEvNS_9BwdParamsE,"ax",@progbits
	.align	128
        .global         _ZN10layer_norm22ln_bwd_finalize_kernelINS_22Kernel_traits_finalizeILj1536Ef6__halffS2_fjLb0ELj1024ELj4ENS_18Kernel_traits_baseILj1536EfS2_fS2_fjLj1024EEEEELb0ELb1EEEvNS_9BwdParamsE
        .type           _ZN10layer_norm22ln_bwd_finalize_kernelINS_22Kernel_traits_finalizeILj1536Ef6__halffS2_fjLb0ELj1024ELj4ENS_18Kernel_traits_baseILj1536EfS2_fS2_fjLj1024EEEEELb0ELb1EEEvNS_9BwdParamsE,@function
        .size           _ZN10layer_norm22ln_bwd_finalize_kernelINS_22Kernel_traits_finalizeILj1536Ef6__halffS2_fjLb0ELj1024ELj4ENS_18Kernel_traits_baseILj1536EfS2_fS2_fjLj1024EEEEELb0ELb1EEEvNS_9BwdParamsE,(.L_x_6804 - _ZN10layer_norm22ln_bwd_finalize_kernelINS_22Kernel_traits_finalizeILj1536Ef6__halffS2_fjLb0ELj1024ELj4ENS_18Kernel_traits_baseILj1536EfS2_fS2_fjLj1024EEEEELb0ELb1EEEvNS_9BwdParamsE)
        .other          _ZN10layer_norm22ln_bwd_finalize_kernelINS_22Kernel_traits_finalizeILj1536Ef6__halffS2_fjLb0ELj1024ELj4ENS_18Kernel_traits_baseILj1536EfS2_fS2_fjLj1024EEEEELb0ELb1EEEvNS_9BwdParamsE,@"STO_CUDA_ENTRY STV_DEFAULT"
_ZN10layer_norm22ln_bwd_finalize_kernelINS_22Kernel_traits_finalizeILj1536Ef6__halffS2_fjLb0ELj1024ELj4ENS_18Kernel_traits_baseILj1536EfS2_fS2_fjLj1024EEEEELb0ELb1EEEvNS_9BwdParamsE:
.text._ZN10layer_norm22ln_bwd_finalize_kernelINS_22Kernel_traits_finalizeILj1536Ef6__halffS2_fjLb0ELj1024ELj4ENS_18Kernel_traits_baseILj1536EfS2_fS2_fjLj1024EEEEELb0ELb1EEEvNS_9BwdParamsE:
        /* <DEDUP_REMOVED lines=77> */
.L_x_5157:
        /* <DEDUP_REMOVED lines=118> */
.L_x_5156:
[----:B------:R-:W-:Y:S05]  /*0c30*/  BSYNC.RECONVERGENT B1 ;  /* 0x0000000000017941 */ /* 0x000fea0003800200 */
.L_x_5155:
        /* <DEDUP_REMOVED lines=69> */
.L_x_5159:
[----:B------:R-:W-:Y:S05]  /*1090*/  BSYNC.RECONVERGENT B1 ;  /* 0x0000000000017941 */ /* 0x000fea0003800200 */
.L_x_5158:
        /* <DEDUP_REMOVED lines=38> */
.L_x_5161:
[----:B------:R-:W-:Y:S05]  /*1300*/  BSYNC.RECONVERGENT B1 ;  /* 0x0000000000017941 */ /* 0x000fea0003800200 */
.L_x_5160:
[----:B------:R-:W-:Y:S05]  /*1310*/  @!P1 BRA `(.L_x_5154) ;  /* 0x0000000000409947 */ /* 0x000fea0003800000 */
[----:B------:R-:W0:Y:S01]  /*1320*/  LDC R14, c[0x0][0x388] ;  /* 0x0000e200ff0e7b82 */ /* 0x000e220000000800 */
[----:B------:R-:W-:-:S07]  /*1330*/  IADD3 R12, PT, PT, -R54, RZ, RZ ;  /* 0x000000ff360c7210 */ /* 0x000fce0007ffe1ff */
[----:B------:R-:W1:Y:S08]  /*1340*/  LDC.64 R8, c[0x0][0x440] ;  /* 0x00011000ff087b82 */ /* 0x000e700000000a00 */
[----:B------:R-:W2:Y:S01]  /*1350*/  LDC.64 R10, c[0x0][0x448] ;  /* 0x00011200ff0a7b82 */ /* 0x000ea20000000a00 */
[----:B0-----:R-:W-:-:S05]  /*1360*/  IMAD R0, R3, R14, R0 ;  /* 0x0000000e03007224 */ /* 0x001fca00078e0200 */
[----:B------:R-:W-:-:S07]  /*1370*/  IADD3 R3, PT, PT, R57, R0, RZ ;  /* 0x0000000039037210 */ /* 0x000fce0007ffe0ff */
.L_x_5162:
        /* <DEDUP_REMOVED lines=10> */
.L_x_5154:
[----:B------:R-:W-:Y:S05]  /*1420*/  BSYNC.RECONVERGENT B0 ;  /* 0x0000000000007941 */ /* 0x000fea0003800200 */
.L_x_5153:
        /* <DEDUP_REMOVED lines=57> */
.L_x_5163:
        /* <DEDUP_REMOVED lines=12> */
.L_x_6804:


//--------------------- .text._ZN10layer_norm13ln_bwd_kernelINS_13Kernel_traitsIf6__halffS2_fjLj1536ELj1ELj1ELj4ELj8ENS_18Kernel_traits_baseILj1536EfS2_fS2_fjLj128EEEEELb1ELb0ELb1ELb1EEEvNS_9BwdParamsE --------------------------
	.section	.text._ZN10layer_norm13ln_bwd_kernelINS_13Kernel_traitsIf6__halffS2_fjLj1536ELj1ELj1ELj4ELj8ENS_18Kernel_traits_baseILj1536EfS2_fS2_fjLj128EEEEELb1ELb0ELb1ELb1EEEvNS_9BwdParamsE,"ax",@progbits
	.align	128
        .global         _ZN10layer_norm13ln_bwd_kernelINS_13Kernel_traitsIf6__halffS2_fjLj1536ELj1ELj1ELj4ELj8ENS_18Kernel_traits_baseILj1536EfS2_fS2_fjLj128EEEEELb1ELb0ELb1ELb1EEEvNS_9BwdParamsE
        .type           _ZN10layer_norm13ln_bwd_kernelINS_13Kernel_traitsIf6__halffS2_fjLj1536ELj1ELj1ELj4ELj8ENS_18Kernel_traits_baseILj1536EfS2_fS2_fjLj128EEEEELb1ELb0ELb1ELb1EEEvNS_9BwdParamsE,@function
        .size           _ZN10layer_norm13ln_bwd_kernelINS_13Kernel_traitsIf6__halffS2_fjLj1536ELj1ELj1ELj4ELj8ENS_18Kernel_traits_baseILj1536EfS2_fS2_fjLj128EEEEELb1ELb0ELb1ELb1EEEvNS_9BwdParamsE,(.L_x_6805 - _ZN10layer_norm13ln_bwd_kernelINS_13Kernel_traitsIf6__halffS2_fjLj1536ELj1ELj1ELj4ELj8ENS_18Kernel_traits_baseILj1536EfS2_fS2_fjLj128EEEEELb1ELb0ELb1ELb1EEEvNS_9BwdParamsE)
        .other          _ZN10layer_norm13ln_bwd_kernelINS_13Kernel_traitsIf6__halffS2_fjLj1536ELj1ELj1ELj4ELj8ENS_18Kernel_traits_baseILj1536EfS2_fS2_fjLj128EEEEELb1ELb0ELb1ELb1EEEvNS_9BwdParamsE,@"STO_CUDA_ENTRY STV_DEFAULT"
_ZN10layer_norm13ln_bwd_kernelINS_13Kernel_traitsIf6__halffS2_fjLj1536ELj1ELj1ELj4ELj8ENS_18Kernel_traits_baseILj1536EfS2_fS2_fjLj128EEEEELb1ELb0ELb1ELb1EEEvNS_9BwdParamsE:
.text._ZN10layer_norm13ln_bwd_kernelINS_13Kernel_traitsIf6__halffS2_fjLj1536ELj1ELj1ELj4ELj8ENS_18Kernel_traits_baseILj1536EfS2_fS2_fjLj128EEEEELb1ELb0ELb1ELb1EEEvNS_9BwdParamsE:
        /* <DEDUP_REMOVED lines=36> */
.L_x_5193:
        /* <DEDUP_REMOVED lines=44> */
[C-C-:B-1----:R-:W-:Y:S01]  /*0500*/  IMAD.WIDE.U32 R60, R79.reuse, 0x10, R64.reuse ;  /* 0x000000104f3c7825 */ /* 0x142fe200078e0040 */
[----:B------:R-:W-:Y:S01]  /*0510*/  IADD3 R5, PT, PT, R79, 0x100, RZ ;  /* 0x000001004f057810 */ /* 0x000fe20007ffe0ff */
[----:B------:R-:W3:Y:S02]  /*0520*/  LDG.E.64 R86, desc[UR22][R86.64] ;  /* 0x0000001656567981 */ /* 0x000ee4000c1e1b00 */
[----:B------:R-:W-:-:S02]  /*0530*/  IMAD.WIDE.U32 R66, R85, 0x10, R64 ;  /* 0x0000001055427825 */ /* 0x000fc400078e0040 */
[----:B------:R-:W3:Y:S02]  /*0540*/  LDG.E.128 R60, desc[UR22][R60.64] ;  /* 0x000000163c3c7981 */ /* 0x000ee4000c1e1d00 */
[----:B------:R-:W-:Y:S02]  /*0550*/  IMAD.WIDE.U32 R68, R5, 0x10, R64 ;  /* 0x0000001005447825 */ /* 0x000fe400078e0040 */
[----:B------:R-:W3:Y:S04]  /*0560*/  LDG.E.128 R64, desc[UR22][R66.64] ;  /* 0x0000001642407981 */ /* 0x000ee8000c1e1d00 */
[----:B------:R-:W3:Y:S04]  /*0570*/  LDG.E.64 R80, desc[UR22][R80.64] ;  /* 0x0000001650507981 */ /* 0x000ee8000c1e1b00 */
[----:B------:R-:W3:Y:S01]  /*0580*/  LDG.E.128 R68, desc[UR22][R68.64] ;  /* 0x0000001644447981 */ /* 0x000ee2000c1e1d00 */
        /* <DEDUP_REMOVED lines=34> */
[----:B------:R-:W-:Y:S01]  /*07b0*/  FADD.FTZ R86, -R3, R66 ;  /* 0x0000004203567221 */ /* 0x000fe20000010100 */
[----:B------:R-:W-:Y:S01]  /*07c0*/  FMUL.FTZ R66, R61, UR31 ;  /* 0x0000001f3d427c20 */ /* 0x000fe20008410000 */
[----:B------:R-:W-:Y:S01]  /*07d0*/  MOV R75, R77 ;  /* 0x0000004d004b7202 */ /* 0x000fe20000000f00 */
[C---:B------:R-:W-:Y:S01]  /*07e0*/  FADD.FTZ R62, -R3.reuse, R62 ;  /* 0x0000003e033e7221 */ /* 0x040fe20000010100 */
[----:B------:R-:W-:Y:S01]  /*07f0*/  SHF.R.U32.HI R76, RZ, 0x10, R77 ;  /* 0x00000010ff4c7819 */ /* 0x000fe2000001164d */
[----:B------:R-:W-:Y:S01]  /*0800*/  HADD2.F32 R61, -RZ, R82.H0_H0 ;  /* 0x20000052ff3d7230 */ /* 0x000fe20000004100 */
[----:B------:R-:W-:Y:S01]  /*0810*/  MOV R77, R87 ;  /* 0x00000057004d7202 */ /* 0x000fe20000000f00 */
[C---:B------:R-:W-:Y:S01]  /*0820*/  FADD.FTZ R63, -R3.reuse, R63 ;  /* 0x0000003f033f7221 */ /* 0x040fe20000010100 */
[----:B------:R-:W-:Y:S01]  /*0830*/  SHF.R.U32.HI R85, RZ, 0x10, R87 ;  /* 0x00000010ff557819 */ /* 0x000fe20000011657 */
[C---:B------:R-:W-:Y:S01]  /*0840*/  FADD.FTZ R64, -R3.reuse, R64 ;  /* 0x0000004003407221 */ /* 0x040fe20000010100 */
[----:B------:R-:W-:Y:S01]  /*0850*/  MOV R84, R80 ;  /* 0x0000005000547202 */ /* 0x000fe20000000f00 */
[C---:B------:R-:W-:Y:S01]  /*0860*/  FADD.FTZ R65, -R3.reuse, R65 ;  /* 0x0000004103417221 */ /* 0x040fe20000010100 */
[C---:B------:R-:W-:Y:S01]  /*0870*/  FADD.FTZ R87, -R3.reuse, R67 ;  /* 0x0000004303577221 */ /* 0x040fe20000010100 */
[C---:B------:R-:W-:Y:S01]  /*0880*/  FADD.FTZ R88, -R3.reuse, R68 ;  /* 0x0000004403587221 */ /* 0x040fe20000010100 */
[C---:B------:R-:W-:Y:S01]  /*0890*/  FADD.FTZ R69, -R3.reuse, R69 ;  /* 0x0000004503457221 */ /* 0x040fe20000010100 */
[C---:B------:R-:W-:Y:S01]  /*08a0*/  FADD.FTZ R70, -R3.reuse, R70 ;  /* 0x0000004603467221 */ /* 0x040fe20000010100 */
[----:B------:R-:W-:Y:S01]  /*08b0*/  FADD.FTZ R71, -R3, R71 ;  /* 0x0000004703477221 */ /* 0x000fe20000010100 */
[--C-:B------:R-:W-:Y:S01]  /*08c0*/  SHF.R.U64 R80, R80, 0x10, R81.reuse ;  /* 0x0000001050507819 */ /* 0x100fe20000001251 */
[----:B------:R-:W-:Y:S01]  /*08d0*/  FMUL.FTZ R3, R60, UR31 ;  /* 0x0000001f3c037c20 */ /* 0x000fe20008410000 */
[----:B------:R-:W-:Y:S01]  /*08e0*/  MOV R79, R81 ;  /* 0x00000051004f7202 */ /* 0x000fe20000000f00 */
[----:B------:R-:W-:Y:S01]  /*08f0*/  FMUL.FTZ R67, R62, UR31 ;  /* 0x0000001f3e437c20 */ /* 0x000fe20008410000 */
[----:B------:R-:W-:Y:S01]  /*0900*/  SHF.R.U32.HI R81, RZ, 0x10, R81 ;  /* 0x00000010ff517819 */ /* 0x000fe20000011651 */
[----:B------:R-:W-:-:S02]  /*0910*/  HADD2.F32 R60, -RZ, R74.H0_H0 ;  /* 0x2000004aff3c7230 */ /* 0x000fc40000004100 */
[-C--:B-----5:R-:W-:Y:S01]  /*0920*/  FMUL.FTZ R82, R44, R61.reuse ;  /* 0x0000003d2c527220 */ /* 0x0a0fe20000410000 */
[----:B------:R-:W-:Y:S02]  /*0930*/  HADD2.F32 R62, -RZ, R76.H0_H0 ;  /* 0x2000004cff3e7230 */ /* 0x000fe40000004100 */
[----:B------:R-:W-:Y:S01]  /*0940*/  FMUL.FTZ R76, R69, UR31 ;  /* 0x0000001f454c7c20 */ /* 0x000fe20008410000 */
[----:B------:R-:W-:Y:S01]  /*0950*/  FMUL.FTZ R68, R63, UR31 ;  /* 0x0000001f3f447c20 */ /* 0x000fe20008410000 */
[----:B------:R-:W-:Y:S01]  /*0960*/  FMUL.FTZ R69, R70, UR31 ;  /* 0x0000001f46457c20 */ /* 0x000fe20008410000 */
[----:B------:R-:W-:Y:S01]  /*0970*/  FFMA.FTZ R56, R3, R61, R56 ;  /* 0x0000003d03387223 */ /* 0x000fe20000010038 */
[----:B------:R-:W-:Y:S01]  /*0980*/  FADD.FTZ R40, R40, R61 ;  /* 0x0000003d28287221 */ /* 0x000fe20000010000 */
[----:B------:R-:W-:Y:S02]  /*0990*/  HADD2.F32 R91, -RZ, R84.H0_H0 ;  /* 0x20000054ff5b7230 */ /* 0x000fe40000004100 */
[----:B------:R-:W-:Y:S01]  /*09a0*/  FMUL.FTZ R70, R71, UR31 ;  /* 0x0000001f47467c20 */ /* 0x000fe20008410000 */
[----:B------:R-:W-:-:S02]  /*09b0*/  HADD2.F32 R63, -RZ, R75.H0_H0 ;  /* 0x2000004bff3f7230 */ /* 0x000fc40000004100 */
[----:B------:R-:W-:Y:S01]  /*09c0*/  FMUL.FTZ R71, R45, R60 ;  /* 0x0000003c2d477220 */ /* 0x000fe20000410000 */
[----:B------:R-:W-:Y:S02]  /*09d0*/  HADD2.F32 R84, -RZ, R80.H0_H0 ;  /* 0x20000050ff547230 */ /* 0x000fe40000004100 */
[----:B------:R-:W-:Y:S02]  /*09e0*/  HADD2.F32 R61, -RZ, R78.H0_H0 ;  /* 0x2000004eff3d7230 */ /* 0x000fe40000004100 */
[----:B------:R-:W-:Y:S01]  /*09f0*/  FADD.FTZ R78, RZ, R82 ;  /* 0x00000052ff4e7221 */ /* 0x000fe20000010000 */
[----:B------:R-:W-:Y:S02]  /*0a00*/  HADD2.F32 R80, -RZ, R81.H0_H0 ;  /* 0x20000051ff507230 */ /* 0x000fe40000004100 */
[----:B------:R-:W-:Y:S01]  /*0a10*/  FMUL.FTZ R75, R64, UR31 ;  /* 0x0000001f404b7c20 */ /* 0x000fe20008410000 */
[----:B------:R-:W-:Y:S01]  /*0a20*/  FFMA.FTZ R81, R3, R82, RZ ;  /* 0x0000005203517223 */ /* 0x000fe200000100ff */
[----:B------:R-:W-:Y:S01]  /*0a30*/  FMUL.FTZ R64, R65, UR31 ;  /* 0x0000001f41407c20 */ /* 0x000fe20008410000 */
[-C--:B------:R-:W-:Y:S01]  /*0a40*/  FFMA.FTZ R59, R68, R62.reuse, R59 ;  /* 0x0000003e443b7223 */ /* 0x080fe2000001003b */
[----:B------:R-:W-:Y:S01]  /*0a50*/  FADD.FTZ R43, R43, R62 ;  /* 0x0000003e2b2b7221 */ /* 0x000fe20000010000 */
[----:B------:R-:W-:Y:S01]  /*0a60*/  FMUL.FTZ R89, R47, R62 ;  /* 0x0000003e2f597220 */ /* 0x000fe20000410000 */
[----:B------:R-:W-:Y:S01]  /*0a70*/  FMUL.FTZ R65, R86, UR31 ;  /* 0x0000001f56417c20 */ /* 0x000fe20008410000 */
[----:B------:R-:W-:-:S02]  /*0a80*/  HADD2.F32 R62, -RZ, R83.H0_H0 ;  /* 0x20000053ff3e7230 */ /* 0x000fc40000004100 */
[-C--:B------:R-:W-:Y:S01]  /*0a90*/  FMUL.FTZ R86, R46, R63.reuse ;  /* 0x0000003f2e567220 */ /* 0x080fe20000410000 */
[----:B------:R-:W-:Y:S01]  /*0aa0*/  FADD.FTZ R83, R78, R71 ;  /* 0x000000474e537221 */ /* 0x000fe20000010000 */
[----:B------:R-:W-:Y:S01]  /*0ab0*/  FFMA.FTZ R58, R67, R63, R58 ;  /* 0x0000003f433a7223 */ /* 0x000fe2000001003a */
[----:B------:R-:W-:Y:S01]  /*0ac0*/  FADD.FTZ R42, R42, R63 ;  /* 0x0000003f2a2a7221 */ /* 0x000fe20000010000 */
[----:B------:R-:W-:Y:S01]  /*0ad0*/  FFMA.FTZ R78, R66, R71, R81 ;  /* 0x00000047424e7223 */ /* 0x000fe20000010051 */
[----:B------:R-:W-:Y:S02]  /*0ae0*/  HADD2.F32 R63, -RZ, R77.H0_H0 ;  /* 0x2000004dff3f7230 */ /* 0x000fe40000004100 */
[----:B------:R-:W-:Y:S01]  /*0af0*/  FADD.FTZ R33, R33, R84 ;  /* 0x0000005421217221 */ /* 0x000fe20000010000 */
[-C--:B------:R-:W-:Y:S01]  /*0b00*/  FFMA.FTZ R21, R64, R84.reuse, R21 ;  /* 0x0000005440157223 */ /* 0x080fe20000010015 */
[----:B------:R-:W-:Y:S01]  /*0b10*/  FMUL.FTZ R77, R49, R84 ;  /* 0x00000054314d7220 */ /* 0x000fe20000410000 */
[----:B------:R-:W-:Y:S01]  /*0b20*/  FADD.FTZ R84, R83, R86 ;  /* 0x0000005653547221 */ /* 0x000fe20000010000 */
[----:B------:R-:W-:-:S02]  /*0b30*/  HADD2.F32 R79, -RZ, R79.H0_H0 ;  /* 0x2000004fff4f7230 */ /* 0x000fc40000004100 */
        /* <DEDUP_REMOVED lines=30> */
[----:B------:R-:W-:Y:S02]  /*0d20*/  HADD2.F32 R60, -RZ, R85.H0_H0 ;  /* 0x20000055ff3c7230 */ /* 0x000fe40000004100 */
        /* <DEDUP_REMOVED lines=15> */
.L_x_5165:
        /* <DEDUP_REMOVED lines=46> */
.L_x_5166:
        /* <DEDUP_REMOVED lines=32> */
.L_x_5168:
[----:B------:R-:W-:Y:S05]  /*1300*/  BSYNC.RECONVERGENT B0 ;  /* 0x0000000000007941 */ /* 0x000fea0003800200 */
.L_x_5167:
        /* <DEDUP_REMOVED lines=54> */
.L_x_5171:
        /* <DEDUP_REMOVED lines=12> */
.L_x_5172:
        /* <DEDUP_REMOVED lines=12> */
.L_x_5173:
        /* <DEDUP_REMOVED lines=13> */
.L_x_5170:
        /* <DEDUP_REMOVED lines=47> */
.L_x_5169:
        /* <DEDUP_REMOVED lines=18> */
[----:B------:R-:W-:-:S04]  /*1cd0*/  @P2 F2FP.F16.F32.PACK_AB R60, RZ, R60 ;  /* 0x0000003cff3c223e */ /* 0x000fc800000000ff */
        /* <DEDUP_REMOVED lines=10> */
[----:B------:R-:W-:-:S04]  /*1d80*/  @P2 F2FP.F16.F32.PACK_AB R60, RZ, R60 ;  /* 0x0000003cff3c223e */ /* 0x000fc800000000ff */
[----:B------:R-:W-:Y:S02]  /*1d90*/  @P2 PRMT R7, R60, 0x7610, R7 ;  /* 0x000076103c072816 */ /* 0x000fe40000000007 */
[----:B------:R-:W-:Y:S01]  /*1da0*/  MOV R60, R18 ;  /* 0x00000012003c7202 */ /* 0x000fe20000000f00 */
[----:B------:R-:W-:-:S04]  /*1db0*/  @P1 FFMA.FTZ R60, R61, UR31, R18 ;  /* 0x0000001f3d3c1c23 */ /* 0x000fc80008010012 */
[----:B0-----:R-:W-:-:S04]  /*1dc0*/  @P2 FMUL.FTZ R60, R60, UR11 ;  /* 0x0000000b3c3c2c20 */ /* 0x001fc80008410000 */
[----:B------:R-:W-:-:S05]  /*1dd0*/  @P2 FMUL.FTZ R60, R60, UR10 ;  /* 0x0000000a3c3c2c20 */ /* 0x000fca0008410000 */
[----:B------:R-:W-:-:S04]  /*1de0*/  @P2 FSEL R60, R60, RZ, P0 ;  /* 0x000000ff3c3c2208 */ /* 0x000fc80000000000 */
[----:B------:R-:W-:-:S04]  /*1df0*/  @P2 F2FP.F16.F32.PACK_AB R60, RZ, R60 ;  /* 0x0000003cff3c223e */ /* 0x000fc800000000ff */
        /* <DEDUP_REMOVED lines=13> */
.L_x_5175:
        /* <DEDUP_REMOVED lines=42> */
[----:B------:R-:W-:Y:S02]  /*2170*/  @P5 PRMT R6, R2, 0x7610, R6 ;  /* 0x0000761002065816 */ /* 0x000fe40000000006 */
[----:B------:R-:W-:Y:S02]  /*2180*/  @P5 PRMT R7, R60, 0x7610, R7 ;  /* 0x000076103c075816 */ /* 0x000fe40000000007 */
[----:B------:R-:W-:Y:S02]  /*2190*/  @P5 PRMT R72, R61, 0x7610, R72 ;  /* 0x000076103d485816 */ /* 0x000fe40000000048 */
[----:B------:R-:W-:-:S07]  /*21a0*/  @P5 PRMT R73, R62, 0x7610, R73 ;  /* 0x000076103e495816 */ /* 0x000fce0000000049 */
.L_x_5174:
        /* <DEDUP_REMOVED lines=16> */
.L_x_5176:
        /* <DEDUP_REMOVED lines=50> */
.L_x_5178:
        /* <DEDUP_REMOVED lines=26> */
[----:B------:R-:W-:Y:S02]  /*2770*/  @P4 F2FP.F16.F32.PACK_AB R2, RZ, R2 ;  /* 0x00000002ff02423e */ /* 0x000fe400000000ff */
[----:B------:R-:W-:Y:S02]  /*2780*/  @P4 F2FP.F16.F32.PACK_AB R60, RZ, R60 ;  /* 0x0000003cff3c423e */ /* 0x000fe400000000ff */
[----:B------:R-:W-:-:S02]  /*2790*/  @P4 PRMT R6, R2, 0x7610, R6 ;  /* 0x0000761002064816 */ /* 0x000fc40000000006 */
[----:B------:R-:W-:Y:S01]  /*27a0*/  @P4 PRMT R7, R60, 0x7610, R7 ;  /* 0x000076103c074816 */ /* 0x000fe20000000007 */
        /* <DEDUP_REMOVED lines=17> */
.L_x_5177:
        /* <DEDUP_REMOVED lines=31> */
[----:B--2---:R-:W-:Y:S01]  /*2ab0*/  @P4 FMUL.FTZ R2, R37, UR35 ;  /* 0x0000002325024c20 */ /* 0x004fe20008410000 */
        /* <DEDUP_REMOVED lines=16> */
.L_x_5180:
        /* <DEDUP_REMOVED lines=12> */
.L_x_5181:
        /* <DEDUP_REMOVED lines=12> */
.L_x_5182:
        /* <DEDUP_REMOVED lines=12> */
.L_x_5183:
        /* <DEDUP_REMOVED lines=12> */
.L_x_5179:
        /* <DEDUP_REMOVED lines=14> */
.L_x_5184:
        /* <DEDUP_REMOVED lines=49> */
.L_x_5186:
        /* <DEDUP_REMOVED lines=28> */
[----:B------:R-:W-:Y:S02]  /*3470*/  @P5 F2FP.F16.F32.PACK_AB R2, RZ, R2 ;  /* 0x00000002ff02523e */ /* 0x000fe400000000ff */
[----:B------:R-:W-:Y:S02]  /*3480*/  @P5 FSEL R60, R60, RZ, P3 ;  /* 0x000000ff3c3c5208 */ /* 0x000fe40001800000 */
        /* <DEDUP_REMOVED lines=17> */
.L_x_5185:
        /* <DEDUP_REMOVED lines=29> */
[----:B------:R-:W-:Y:S01]  /*3770*/  @P4 FMUL.FTZ R4, R4, UR36 ;  /* 0x0000002404044c20 */ /* 0x000fe20008410000 */
[----:B------:R-:W-:Y:S02]  /*3780*/  FSEL R39, R39, RZ, P1 ;  /* 0x000000ff27277208 */ /* 0x000fe40000800000 */
[----:B------:R-:W-:Y:S01]  /*3790*/  @P4 PRMT R6, R2, 0x7610, R6 ;  /* 0x0000761002064816 */ /* 0x000fe20000000006 */
[----:B--2---:R-:W-:Y:S01]  /*37a0*/  @P4 FMUL.FTZ R2, R37, UR35 ;  /* 0x0000002325024c20 */ /* 0x004fe20008410000 */
[----:B------:R-:W-:-:S03]  /*37b0*/  @P4 FSEL R4, R4, RZ, P3 ;  /* 0x000000ff04044208 */ /* 0x000fc60001800000 */
[----:B------:R-:W-:Y:S01]  /*37c0*/  @P4 FMUL.FTZ R2, R2, UR34 ;  /* 0x0000002202024c20 */ /* 0x000fe20008410000 */
[----:B------:R-:W-:-:S04]  /*37d0*/  @P4 F2FP.F16.F32.PACK_AB R4, RZ, R4 ;  /* 0x00000004ff04423e */ /* 0x000fc800000000ff */
        /* <DEDUP_REMOVED lines=12> */
.L_x_5188:
        /* <DEDUP_REMOVED lines=19> */
.L_x_5189:
        /* <DEDUP_REMOVED lines=12> */
.L_x_5190:
        /* <DEDUP_REMOVED lines=12> */
.L_x_5191:
[----:B--2---:R-:W-:Y:S01]  /*3b50*/  @P1 FMUL.FTZ R2, R2, UR11 ;  /* 0x0000000b02021c20 */ /* 0x004fe20008410000 */
[----:B------:R-:W-:-:S03]  /*3b60*/  @P1 ISETP.GE.U32.AND P2, PT, R5, 0x1000000, PT ;  /* 0x010000000500180c */ /* 0x000fc60003f46070 */
[----:B------:R-:W-:-:S05]  /*3b70*/  @P1 FMUL.FTZ R2, R2, UR10 ;  /* 0x0000000a02021c20 */ /* 0x000fca0008410000 */
[----:B------:R-:W-:-:S04]  /*3b80*/  @P1 FSEL R2, R2, RZ, P2 ;  /* 0x000000ff02021208 */ /* 0x000fc80001000000 */
[----:B------:R-:W-:-:S04]  /*3b90*/  @P1 F2FP.F16.F32.PACK_AB R2, RZ, R2 ;  /* 0x00000002ff02123e */ /* 0x000fc800000000ff */
[----:B------:R-:W-:-:S07]  /*3ba0*/  @P1 PRMT R73, R2, 0x7610, R73 ;  /* 0x0000761002491816 */ /* 0x000fce0000000049 */
.L_x_5187:
        /* <DEDUP_REMOVED lines=14> */
.L_x_5192:
[----:B------:R-:W-:Y:S02]  /*3c90*/  UIADD3 UR9, UPT, UPT, UR9, UR26, URZ ;  /* 0x0000001a09097290 */ /* 0x000fe4000fffe0ff */
[----:B------:R-:W-:Y:S02]  /*3ca0*/  UPLOP3.LUT UP1, UPT, UPT, UPT, UP1, 0x40, 0x4 ;  /* 0x000000000004789c */ /* 0x000fe40003f2e810 */
[----:B------:R-:W-:-:S09]  /*3cb0*/  UISETP.GE.AND UP0, UPT, UR9, UR27, UPT ;  /* 0x0000001b0900728c */ /* 0x000fd2000bf06270 */
[----:B------:R-:W-:Y:S05]  /*3cc0*/  BRA.U !UP0, `(.L_x_5193) ;  /* 0xffffffc5085c7547 */ /* 0x000fea000b83ffff */
.L_x_5164:
        /* <DEDUP_REMOVED lines=14> */
.L_x_5194:
        /* <DEDUP_REMOVED lines=13> */
.L_x_6805:


//--------------------- .text._ZN10layer_norm13ln_bwd_kernelINS_13Kernel_traitsIf6__halffS2_fjLj1536ELj1ELj1ELj4ELj8ENS_18Kernel_traits_baseILj1536EfS2_fS2_fjLj128EEEEELb1ELb1ELb0ELb0EEEvNS_9BwdParamsE --------------------------
	.section	.text._ZN10layer_norm13ln_bwd_kernelINS_13Kernel_traitsIf6__halffS2_fjLj1536ELj1ELj1ELj4ELj8ENS_18Kernel_traits_baseILj1536EfS2_fS2_fjLj128EEEEELb1ELb1ELb0ELb0EEEvNS_9BwdParamsE,"ax",@progbits
	.align	128
        .global         _ZN10layer_norm13ln_bwd_kernelINS_13Kernel_traitsIf6__halffS2_fjLj1536ELj1ELj1ELj4ELj8ENS_18Kernel_traits_baseILj1536EfS2_fS2_fjLj128EEEEELb1ELb1ELb0ELb0EEEvNS_9BwdParamsE
        .type           _ZN10layer_norm13ln_bwd_kernelINS_13Kernel_traitsIf6__halffS2_fjLj1536ELj1ELj1ELj4ELj8ENS_18Kernel_traits_baseILj1536EfS2_fS2_fjLj128EEEEELb1ELb1ELb0ELb0EEEvNS_9BwdParamsE,@function
        .size           _ZN10layer_norm13ln_bwd_kernelINS_13Kernel_traitsIf6__halffS2_fjLj1536ELj1ELj1ELj4ELj8ENS_18Kernel_traits_baseILj1536EfS2_fS2_fjLj128EEEEELb1ELb1ELb0ELb0EEEvNS_9BwdParamsE,(.L_x_6806 - _ZN10layer_norm13ln_bwd_kernelINS_13Kernel_traitsIf6__halffS2_fjLj1536ELj1ELj1ELj4ELj8ENS_18Kernel_traits_baseILj1536EfS2_fS2_fjLj128EEEEELb1ELb1ELb0ELb0EEEvNS_9BwdParamsE)
        .other          _ZN10layer_norm13ln_bwd_kernelINS_13Kernel_traitsIf6__halffS2_fjLj1536ELj1ELj1ELj4ELj8ENS_18Kernel_traits_baseILj1536EfS2_fS2_fjLj128EEEEELb1ELb1ELb0ELb0EEEvNS_9BwdParamsE,@"STO_CUDA_ENTRY STV_DEFAULT"
_ZN10layer_norm13ln_bwd_kernelINS_13Kernel_traitsIf6__halffS2_fjLj1536ELj1ELj1ELj4ELj8ENS_18Kernel_traits_baseILj1536EfS2_fS2_fjLj128EEEEELb1ELb1ELb0ELb0EEEvNS_9BwdParamsE:
.text._ZN10layer_norm13ln_bwd_kernelINS_13Kernel_traitsIf6__halffS2_fjLj1536ELj1ELj1ELj4ELj8ENS_18Kernel_traits_baseILj1536EfS2_fS2_fjLj128EEEEELb1ELb1ELb0ELb0EEEvNS_9BwdParamsE:
        /* <DEDUP_REMOVED lines=85> */
.L_x_5226:
[----:B------:R-:W1:Y:S01]  /*0550*/  @UP0 LDCU.64 UR4, c[0x0][0x3e0] ;  /* 0x00007c00ff0407ac */ /* 0x000e620008000a00 */
[----:B------:R-:W-:Y:S01]  /*0560*/  PLOP3.LUT P0, PT, PT, PT, UP0, 0x80, 0x8 ;  /* 0x000000000008781c */ /* 0x000fe20003f0f008 */
[----:B0-----:R-:W-:Y:S02]  /*0570*/  UIMAD.WIDE UR12, UR7, 0x4, UR10 ;  /* 0x00000004070c78a5 */ /* 0x001fe4000f8e020a */
[----:B-1----:R-:W-:-:S06]  /*0580*/  @UP0 UIMAD.WIDE UR4, UR7, 0x2, UR4 ;  /* 0x00000002070408a5 */ /* 0x002fcc000f8e0204 */
[----:B--23--:R-:W-:Y:S02]  /*0590*/  MOV R88, UR4 ;  /* 0x0000000400587c02 */ /* 0x00cfe40008000f00 */
[----:B------:R-:W-:-:S05]  /*05a0*/  MOV R89, UR5 ;  /* 0x0000000500597c02 */ /* 0x000fca0008000f00 */
[----:B------:R0:W3:Y:S01]  /*05b0*/  @P0 LDG.E.U16 R88, desc[UR14][R88.64] ;  /* 0x0000000e58580981 */ /* 0x0000e2000c1e1500 */
        /* <DEDUP_REMOVED lines=10> */
[----:B------:R-:W1:Y:S01]  /*0660*/  S2R R6, SR_TID.X ;  /* 0x0000000000067919 */ /* 0x000e620000002100 */
[----:B------:R-:W-:Y:S01]  /*0670*/  USHF.R.S32.HI UR5, URZ, 0x1f, UR4 ;  /* 0x0000001fff057899 */ /* 0x000fe20008011404 */
[----:B--2---:R-:W-:Y:S01]  /*0680*/  ISETP.NE.AND P4, PT, RZ, UR16, PT ;  /* 0x00000010ff007c0c */ /* 0x004fe2000bf85270 */
[----:B------:R-:W-:Y:S01]  /*0690*/  BSSY.RECONVERGENT B0, `(.L_x_5196) ;  /* 0x0000042000007945 */ /* 0x000fe20003800200 */
[----:B------:R-:W-:Y:S01]  /*06a0*/  HFMA2 R119, -RZ, RZ, 0, 0 ;  /* 0x00000000ff777431 */ /* 0x000fe200000001ff */
[----:B------:R-:W-:Y:S01]  /*06b0*/  ULEA.HI UR5, UR5, UR4, URZ, 0x2 ;  /* 0x0000000405057291 */ /* 0x000fe2000f8f10ff */
[----:B------:R-:W-:-:S02]  /*06c0*/  ISETP.GE.U32.AND P2, PT, R5, 0x100, PT ;  /* 0x000001000500780c */ /* 0x000fc40003f46070 */
[----:B------:R-:W-:Y:S02]  /*06d0*/  ISETP.GE.U32.AND P3, PT, R5, 0x180, PT ;  /* 0x000001800500780c */ /* 0x000fe40003f66070 */
[----:B------:R-:W-:Y:S02]  /*06e0*/  MOV R116, RZ ;  /* 0x000000ff00747202 */ /* 0x000fe40000000f00 */
[----:B0-----:R-:W-:Y:S01]  /*06f0*/  MOV R89, UR5 ;  /* 0x0000000500597c02 */ /* 0x001fe20008000f00 */
[----:B---3--:R-:W-:-:S05]  /*0700*/  @P0 HADD2.F32 R4, -RZ, R88.H0_H0 ;  /* 0x20000058ff040230 */ /* 0x008fca0000004100 */
[----:B------:R-:W-:Y:S02]  /*0710*/  @P0 R2UR UR4, R4 ;  /* 0x00000000040402ca */ /* 0x000fe400000e0000 */
[----:B-1----:R-:W-:Y:S02]  /*0720*/  LEA.HI.SX32 R4, R89, R6, 0x1e ;  /* 0x0000000659047211 */ /* 0x002fe400078ff2ff */
[----:B----4-:R-:W-:Y:S02]  /*0730*/  R2UR UR23, R90 ;  /* 0x000000005a1772ca */ /* 0x010fe400000e0000 */
[----:B------:R-:W-:Y:S02]  /*0740*/  MOV R117, R4 ;  /* 0x0000000400757202 */ /* 0x000fe40000000f00 */
[----:B------:R-:W-:-:S05]  /*0750*/  FSEL R114, R92, RZ, !P4 ;  /* 0x000000ff5c727208 */ /* 0x000fca0006000000 */
[----:B------:R-:W-:Y:S01]  /*0760*/  @UP0 UMOV UR12, UR4 ;  /* 0x00000004000c0c82 */ /* 0x000fe20008000000 */
        /* <DEDUP_REMOVED lines=17> */
[----:B------:R-:W-:-:S03]  /*0880*/  SHF.R.U64 R110, R92, 0x10, R93 ;  /* 0x000000105c6e7819 */ /* 0x000fc6000000125d */
[----:B------:R-:W-:Y:S02]  /*0890*/  HADD2.F32 R99, -RZ, R99.H0_H0 ;  /* 0x20000063ff637230 */ /* 0x000fe40000004100 */
[C---:B----4-:R-:W-:Y:S01]  /*08a0*/  FADD.FTZ R89, -R114.reuse, R89 ;  /* 0x0000005972597221 */ /* 0x050fe20000010100 */
[C---:B------:R-:W-:Y:S01]  /*08b0*/  FADD.FTZ R88, -R114.reuse, R88 ;  /* 0x0000005872587221 */ /* 0x040fe20000010100 */
[----:B------:R-:W-:Y:S01]  /*08c0*/  MOV R111, R93 ;  /* 0x0000005d006f7202 */ /* 0x000fe20000000f00 */
[----:B------:R-:W-:Y:S02]  /*08d0*/  HADD2.F32 R110, -RZ, R110.H0_H0 ;  /* 0x2000006eff6e7230 */ /* 0x000fe40000004100 */
[----:B------:R-:W-:Y:S01]  /*08e0*/  FADD.FTZ R91, -R114, R91 ;  /* 0x0000005b725b7221 */ /* 0x000fe20000010100 */
[----:B------:R-:W-:Y:S01]  /*08f0*/  FMUL.FTZ R112, R89, UR23 ;  /* 0x0000001759707c20 */ /* 0x000fe20008410000 */
[----:B------:R-:W-:Y:S01]  /*0900*/  FMUL.FTZ R115, R88, UR23 ;  /* 0x0000001758737c20 */ /* 0x000fe20008410000 */
[----:B-----5:R-:W-:Y:S01]  /*0910*/  FMUL.FTZ R113, R76, R99 ;  /* 0x000000634c717220 */ /* 0x020fe20000410000 */
[----:B------:R-:W-:Y:S01]  /*0920*/  SHF.R.U32.HI R92, RZ, 0x10, R93 ;  /* 0x00000010ff5c7819 */ /* 0x000fe2000001165d */
[----:B------:R-:W-:Y:S01]  /*0930*/  FADD.FTZ R90, -R114, R90 ;  /* 0x0000005a725a7221 */ /* 0x000fe20000010100 */
[----:B------:R-:W-:-:S02]  /*0940*/  HADD2.F32 R93, -RZ, R111.H0_H0 ;  /* 0x2000006fff5d7230 */ /* 0x000fc40000004100 */
[----:B0-----:R-:W-:Y:S01]  /*0950*/  FMUL.FTZ R100, R91, UR23 ;  /* 0x000000175b647c20 */ /* 0x001fe20008410000 */
[----:B------:R-:W-:Y:S01]  /*0960*/  FADD.FTZ R41, R41, R110 ;  /* 0x0000006e29297221 */ /* 0x000fe20000010000 */
[-C--:B------:R-:W-:Y:S01]  /*0970*/  FFMA.FTZ R53, R112, R110.reuse, R53 ;  /* 0x0000006e70357223 */ /* 0x080fe20000010035 */
[----:B------:R-:W-:Y:S01]  /*0980*/  FMUL.FTZ R110, R77, R110 ;  /* 0x0000006e4d6e7220 */ /* 0x000fe20000410000 */
[----:B------:R-:W-:Y:S01]  /*0990*/  FADD.FTZ R89, RZ, R113 ;  /* 0x00000071ff597221 */ /* 0x000fe20000010000 */
[C---:B------:R-:W-:Y:S01]  /*09a0*/  FFMA.FTZ R91, R115.reuse, R113, RZ ;  /* 0x00000071735b7223 */ /* 0x040fe200000100ff */
[----:B------:R-:W-:Y:S02]  /*09b0*/  HADD2.F32 R92, -RZ, R92.H0_H0 ;  /* 0x2000005cff5c7230 */ /* 0x000fe40000004100 */
        /* <DEDUP_REMOVED lines=15> */
.L_x_5197:
[----:B------:R-:W-:Y:S05]  /*0ab0*/  BSYNC.RECONVERGENT B0 ;  /* 0x0000000000007941 */ /* 0x000fea0003800200 */
.L_x_5196:
        /* <DEDUP_REMOVED lines=23> */
[----:B------:R-:W-:Y:S01]  /*0c30*/  HADD2.F32 R11, -RZ, R94.H0_H0 ;  /* 0x2000005eff0b7230 */ /* 0x000fe20000004100 */
[----:B------:R-:W-:Y:S01]  /*0c40*/  MOV R95, R89 ;  /* 0x00000059005f7202 */ /* 0x000fe20000000f00 */
[----:B------:R-:W-:-:S02]  /*0c50*/  HADD2.F32 R88, -RZ, R96.H0_H0 ;  /* 0x20000060ff587230 */ /* 0x000fc40000004100 */
[----:B------:R-:W-:Y:S01]  /*0c60*/  FMUL.FTZ R7, R7, UR23 ;  /* 0x0000001707077c20 */ /* 0x000fe20008410000 */
[----:B------:R-:W-:Y:S01]  /*0c70*/  SHF.R.U32.HI R89, RZ, 0x10, R89 ;  /* 0x00000010ff597819 */ /* 0x000fe20000011659 */
[----:B------:R-:W-:Y:S01]  /*0c80*/  FMUL.FTZ R8, R8, UR23 ;  /* 0x0000001708087c20 */ /* 0x000fe20008410000 */
[-C--:B-----5:R-:W-:Y:S01]  /*0c90*/  FMUL.FTZ R96, R68, R11.reuse ;  /* 0x0000000b44607220 */ /* 0x0a0fe20000410000 */
[----:B------:R-:W-:Y:S01]  /*0ca0*/  FADD.FTZ R36, R36, R11 ;  /* 0x0000000b24247221 */ /* 0x000fe20000010000 */
[----:B------:R-:W-:Y:S01]  /*0cb0*/  FFMA.FTZ R48, R7, R11, R48 ;  /* 0x0000000b07307223 */ /* 0x000fe20000010030 */
[----:B------:R-:W-:Y:S01]  /*0cc0*/  FADD.FTZ R37, R37, R88 ;  /* 0x0000005825257221 */ /* 0x000fe20000010000 */
[-C--:B------:R-:W-:Y:S01]  /*0cd0*/  FFMA.FTZ R49, R8, R88.reuse, R49 ;  /* 0x0000005808317223 */ /* 0x080fe20000010031 */
[----:B------:R-:W-:Y:S01]  /*0ce0*/  FMUL.FTZ R11, R69, R88 ;  /* 0x00000058450b7220 */ /* 0x000fe20000410000 */
[----:B------:R-:W-:Y:S02]  /*0cf0*/  HADD2.F32 R95, -RZ, R95.H0_H0 ;  /* 0x2000005fff5f7230 */ /* 0x000fe40000004100 */
[----:B------:R-:W-:Y:S01]  /*0d00*/  FADD.FTZ R88, R119, R96 ;  /* 0x0000006077587221 */ /* 0x000fe20000010000 */
[----:B-1----:R-:W-:-:S02]  /*0d10*/  HADD2.F32 R92, -RZ, R89.H0_H0 ;  /* 0x20000059ff5c7230 */ /* 0x002fc40000004100 */
        /* <DEDUP_REMOVED lines=15> */
.L_x_5199:
[----:B------:R-:W-:Y:S05]  /*0e10*/  BSYNC.RECONVERGENT B0 ;  /* 0x0000000000007941 */ /* 0x000fea0003800200 */
.L_x_5198:
        /* <DEDUP_REMOVED lines=19> */
[C---:B----4-:R-:W-:Y:S01]  /*0f50*/  FADD.FTZ R92, -R114.reuse, R89 ;  /* 0x00000059725c7221 */ /* 0x050fe20000010100 */
[----:B------:R-:W-:Y:S02]  /*0f60*/  HADD2.F32 R89, -RZ, R104.H0_H0 ;  /* 0x20000068ff597230 */ /* 0x000fe40000004100 */
[C---:B------:R-:W-:Y:S01]  /*0f70*/  FADD.FTZ R88, -R114.reuse, R88 ;  /* 0x0000005872587221 */ /* 0x040fe20000010100 */
[----:B------:R-:W-:Y:S01]  /*0f80*/  FADD.FTZ R105, -R114, R90 ;  /* 0x0000005a72697221 */ /* 0x000fe20000010100 */
[----:B------:R-:W-:-:S02]  /*0f90*/  HADD2.F32 R90, -RZ, R107.H0_H0 ;  /* 0x2000006bff5a7230 */ /* 0x000fc40000004100 */
[----:B------:R-:W-:Y:S01]  /*0fa0*/  FADD.FTZ R108, -R114, R91 ;  /* 0x0000005b726c7221 */ /* 0x000fe20000010100 */
[----:B0-----:R-:W-:Y:S01]  /*0fb0*/  FMUL.FTZ R103, R88, UR23 ;  /* 0x0000001758677c20 */ /* 0x001fe20008410000 */
[-C--:B-----5:R-:W-:Y:S01]  /*0fc0*/  FMUL.FTZ R104, R60, R89.reuse ;  /* 0x000000593c687220 */ /* 0x0a0fe20000410000 */
[----:B------:R-:W-:Y:S01]  /*0fd0*/  HADD2.F32 R91, -RZ, R106.H0_H0 ;  /* 0x2000006aff5b7230 */ /* 0x000fe20000004100 */
[----:B------:R-:W-:Y:S01]  /*0fe0*/  SHF.R.U32.HI R93, RZ, 0x10, R93 ;  /* 0x00000010ff5d7819 */ /* 0x000fe2000001165d */
[----:B------:R-:W-:Y:S01]  /*0ff0*/  FMUL.FTZ R105, R105, UR23 ;  /* 0x0000001769697c20 */ /* 0x000fe20008410000 */
        /* <DEDUP_REMOVED lines=9> */
[----:B------:R-:W-:-:S02]  /*1090*/  HADD2.F32 R94, -RZ, R93.H0_H0 ;  /* 0x2000005dff5e7230 */ /* 0x000fc40000004100 */
        /* <DEDUP_REMOVED lines=12> */
.L_x_5201:
[----:B------:R-:W-:Y:S05]  /*1160*/  BSYNC.RECONVERGENT B0 ;  /* 0x0000000000007941 */ /* 0x000fea0003800200 */
.L_x_5200:
        /* <DEDUP_REMOVED lines=31> */
.L_x_5203:
[----:B------:R-:W-:Y:S05]  /*1360*/  BSYNC.RECONVERGENT B0 ;  /* 0x0000000000007941 */ /* 0x000fea0003800200 */
.L_x_5202:
        /* <DEDUP_REMOVED lines=38> */
[----:B------:R-:W-:Y:S01]  /*15d0*/  LOP3.LUT P6, RZ, R3, 0xff, RZ, 0xc0, !PT ;  /* 0x000000ff03ff7812 */ /* 0x000fe200078cc0ff */
[----:B------:R-:W-:Y:S01]  /*15e0*/  FFMA.FTZ R93, R112, UR4, R114 ;  /* 0x00000004705d7c23 */ /* 0x000fe20008010072 */
[----:B------:R-:W-:Y:S02]  /*15f0*/  HFMA2 R91, -RZ, RZ, 0, 0 ;  /* 0x00000000ff5b7431 */ /* 0x000fe400000001ff */
[----:B------:R-:W-:Y:S01]  /*1600*/  FADD.FTZ R92, R113, -R92 ;  /* 0x8000005c715c7221 */ /* 0x000fe20000010000 */
[C---:B------:R-:W-:Y:S01]  /*1610*/  LOP3.LUT P4, RZ, R3.reuse, 0xff0000, RZ, 0xc0, !PT ;  /* 0x00ff000003ff7812 */ /* 0x040fe2000788c0ff */
[----:B------:R-:W-:Y:S01]  /*1620*/  FADD.FTZ R94, R110, -R93 ;  /* 0x8000005d6e5e7221 */ /* 0x000fe20000010000 */
[----:B------:R-:W-:Y:S01]  /*1630*/  FFMA.FTZ R118, R100, UR4, R114 ;  /* 0x0000000464767c23 */ /* 0x000fe20008010072 */
[----:B------:R-:W-:Y:S01]  /*1640*/  FMUL.FTZ R92, R92, UR23 ;  /* 0x000000175c5c7c20 */ /* 0x000fe20008410000 */
[----:B------:R-:W-:Y:S01]  /*1650*/  LOP3.LUT P5, RZ, R3, 0xff00, RZ, 0xc0, !PT ;  /* 0x0000ff0003ff7812 */ /* 0x000fe200078ac0ff */
[----:B------:R-:W-:Y:S01]  /*1660*/  FMUL.FTZ R94, R94, UR23 ;  /* 0x000000175e5e7c20 */ /* 0x000fe20008410000 */
[----:B------:R-:W-:Y:S01]  /*1670*/  FADD.FTZ R118, R101, -R118 ;  /* 0x8000007665767221 */ /* 0x000fe20000010000 */
[----:B------:R-:W-:Y:S01]  /*1680*/  FMUL.FTZ R92, R92, UR12 ;  /* 0x0000000c5c5c7c20 */ /* 0x000fe20008410000 */
[----:B------:R-:W-:Y:S01]  /*1690*/  CS2R R116, SRZ ;  /* 0x0000000000747805 */ /* 0x000fe2000001ff00 */
[----:B------:R-:W-:-:S02]  /*16a0*/  @P6 HADD2.F32 R88, -RZ, R88.H0_H0 ;  /* 0x20000058ff586230 */ /* 0x000fc40000004100 */
[----:B------:R-:W-:Y:S01]  /*16b0*/  FMUL.FTZ R118, R118, UR23 ;  /* 0x0000001776767c20 */ /* 0x000fe20008410000 */
[----:B------:R-:W-:Y:S01]  /*16c0*/  FMUL.FTZ R93, R92, UR22 ;  /* 0x000000165c5d7c20 */ /* 0x000fe20008410000 */
[----:B------:R-:W-:Y:S01]  /*16d0*/  FFMA.FTZ R92, R111, UR4, R114 ;  /* 0x000000046f5c7c23 */ /* 0x000fe20008010072 */
[----:B------:R-:W-:Y:S02]  /*16e0*/  @P4 HADD2.F32 R89, -RZ, R89.H0_H0 ;  /* 0x20000059ff594230 */ /* 0x000fe40000004100 */
[----:B------:R-:W-:Y:S01]  /*16f0*/  FMUL.FTZ R118, R118, UR12 ;  /* 0x0000000c76767c20 */ /* 0x000fe20008410000 */
[-C--:B------:R-:W-:Y:S01]  /*1700*/  @P6 FMUL.FTZ R91, R88, R93.reuse ;  /* 0x0000005d585b6220 */ /* 0x080fe20000410000 */
[----:B------:R-:W-:Y:S01]  /*1710*/  FADD.FTZ R88, R99, -R92 ;  /* 0x8000005c63587221 */ /* 0x000fe20000010000 */
[----:B------:R-:W-:Y:S01]  /*1720*/  FMUL.FTZ R92, R94, UR12 ;  /* 0x0000000c5e5c7c20 */ /* 0x000fe20008410000 */
[----:B------:R-:W-:Y:S02]  /*1730*/  @P5 HADD2.F32 R95, -RZ, R90.H1_H1 ;  /* 0x3000005aff5f5230 */ /* 0x000fe40000004100 */
[----:B------:R-:W-:Y:S01]  /*1740*/  FMUL.FTZ R118, R118, UR22 ;  /* 0x0000001676767c20 */ /* 0x000fe20008410000 */
[----:B------:R-:W-:Y:S01]  /*1750*/  FMUL.FTZ R94, R88, UR23 ;  /* 0x00000017585e7c20 */ /* 0x000fe20008410000 */
[----:B-----5:R-:W-:Y:S01]  /*1760*/  FMUL.FTZ R88, R72, R93 ;  /* 0x0000005d48587220 */ /* 0x020fe20000410000 */
[----:B------:R-:W-:-:S02]  /*1770*/  FMUL.FTZ R92, R92, UR22 ;  /* 0x000000165c5c7c20 */ /* 0x000fc40008410000 */
[----:B------:R-:W-:Y:S02]  /*1780*/  FMUL.FTZ R94, R94, UR12 ;  /* 0x0000000c5e5e7c20 */ /* 0x000fe40008410000 */
[----:B------:R-:W-:Y:S01]  /*1790*/  FSEL R88, R88, RZ, P6 ;  /* 0x000000ff58587208 */ /* 0x000fe20003000000 */
[-C--:B------:R-:W-:Y:S01]  /*17a0*/  @P5 FMUL.FTZ R116, R95, R92.reuse ;  /* 0x0000005c5f745220 */ /* 0x080fe20000410000 */
[----:B------:R-:W-:Y:S01]  /*17b0*/  ISETP.GE.U32.AND P6, PT, R3, 0x1000000, PT ;  /* 0x010000000300780c */ /* 0x000fe20003fc6070 */
[----:B------:R-:W-:Y:S01]  /*17c0*/  FMUL.FTZ R93, R94, UR22 ;  /* 0x000000165e5d7c20 */ /* 0x000fe20008410000 */
[----:B------:R-:W-:Y:S01]  /*17d0*/  FMUL.FTZ R92, R73, R92 ;  /* 0x0000005c495c7220 */ /* 0x000fe20000410000 */
[----:B------:R-:W-:Y:S01]  /*17e0*/  F2FP.F16.F32.PACK_AB R88, RZ, R88 ;  /* 0x00000058ff58723e */ /* 0x000fe200000000ff */
[--C-:B------:R-:W-:Y:S01]  /*17f0*/  FADD.FTZ R94, R28, R91.reuse ;  /* 0x0000005b1c5e7221 */ /* 0x100fe20000010000 */
[-C--:B------:R-:W-:Y:S01]  /*1800*/  @P4 FMUL.FTZ R117, R89, R93.reuse ;  /* 0x0000005d59754220 */ /* 0x080fe20000410000 */
[----:B------:R-:W-:Y:S01]  /*1810*/  FMUL.FTZ R93, R74, R93 ;  /* 0x0000005d4a5d7220 */ /* 0x000fe20000410000 */
[----:B------:R-:W-:Y:S01]  /*1820*/  FSEL R92, R92, RZ, P5 ;  /* 0x000000ff5c5c7208 */ /* 0x000fe20002800000 */
[----:B------:R-:W-:Y:S01]  /*1830*/  FADD.FTZ R95, R29, R116 ;  /* 0x000000741d5f7221 */ /* 0x000fe20000010000 */
[----:B------:R-:W-:Y:S01]  /*1840*/  PRMT R91, R88, 0x7610, R91 ;  /* 0x00007610585b7816 */ /* 0x000fe2000000005b */
[----:B------:R-:W-:Y:S01]  /*1850*/  FADD.FTZ R117, R30, R117 ;  /* 0x000000751e757221 */ /* 0x000fe20000010000 */
[----:B------:R-:W-:-:S02]  /*1860*/  FSEL R93, R93, RZ, P4 ;  /* 0x000000ff5d5d7208 */ /* 0x000fc40002000000 */
[----:B------:R-:W-:Y:S01]  /*1870*/  @P6 HADD2.F32 R89, -RZ, R90.H0_H0 ;  /* 0x2000005aff596230 */ /* 0x000fe20000004100 */
[----:B------:R-:W-:Y:S02]  /*1880*/  MOV R90, RZ ;  /* 0x000000ff005a7202 */ /* 0x000fe40000000f00 */
[----:B------:R-:W-:Y:S02]  /*1890*/  F2FP.F16.F32.PACK_AB R92, RZ, R92 ;  /* 0x0000005cff5c723e */ /* 0x000fe400000000ff */
[-C--:B------:R-:W-:Y:S01]  /*18a0*/  @P6 FMUL.FTZ R90, R89, R118.reuse ;  /* 0x00000076595a6220 */ /* 0x080fe20000410000 */
[----:B------:R-:W-:Y:S01]  /*18b0*/  FMUL.FTZ R118, R75, R118 ;  /* 0x000000764b767220 */ /* 0x000fe20000410000 */
[----:B------:R-:W-:Y:S02]  /*18c0*/  F2FP.F16.F32.PACK_AB R93, RZ, R93 ;  /* 0x0000005dff5d723e */ /* 0x000fe400000000ff */
[----:B------:R-:W-:Y:S01]  /*18d0*/  FADD.FTZ R116, R31, R90 ;  /* 0x0000005a1f747221 */ /* 0x000fe20000010000 */
[----:B------:R-:W-:-:S02]  /*18e0*/  PRMT R88, R92, 0x7610, R88 ;  /* 0x000076105c587816 */ /* 0x000fc40000000058 */
[----:B------:R-:W-:Y:S02]  /*18f0*/  FSEL R118, R118, RZ, P6 ;  /* 0x000000ff76767208 */ /* 0x000fe40003000000 */
[----:B------:R-:W-:Y:S02]  /*1900*/  PRMT R89, R93, 0x7610, R89 ;  /* 0x000076105d597816 */ /* 0x000fe40000000059 */
[----:B------:R-:W-:-:S04]  /*1910*/  F2FP.F16.F32.PACK_AB R118, RZ, R118 ;  /* 0x00000076ff76723e */ /* 0x000fc800000000ff */
[----:B------:R-:W-:Y:S01]  /*1920*/  PRMT R90, R118, 0x7610, R90 ;  /* 0x00007610765a7816 */ /* 0x000fe2000000005a */
[----:B------:R-:W-:Y:S06]  /*1930*/  BRA `(.L_x_5209) ;  /* 0x0000000000dc7947 */ /* 0x000fec0003800000 */
.L_x_5208:
[--C-:B------:R-:W-:Y:S01]  /*1940*/  FFMA.FTZ R84, R115, UR4, R114.reuse ;  /* 0x0000000473547c23 */ /* 0x100fe20008010072 */
[----:B------:R-:W-:Y:S01]  /*1950*/  LOP3.LUT P6, RZ, R3, 0xff, RZ, 0xc0, !PT ;  /* 0x000000ff03ff7812 */ /* 0x000fe200078cc0ff */
[----:B------:R-:W-:Y:S01]  /*1960*/  FFMA.FTZ R87, R112, UR4, R114 ;  /* 0x0000000470577c23 */ /* 0x000fe20008010072 */
[----:B------:R-:W-:Y:S02]  /*1970*/  HFMA2 R91, -RZ, RZ, 0, 0 ;  /* 0x00000000ff5b7431 */ /* 0x000fe400000001ff */
[----:B------:R-:W-:Y:S01]  /*1980*/  FADD.FTZ R84, R113, -R84 ;  /* 0x8000005471547221 */ /* 0x000fe20000010000 */
[C---:B------:R-:W-:Y:S01]  /*1990*/  LOP3.LUT P5, RZ, R3.reuse, 0xff00, RZ, 0xc0, !PT ;  /* 0x0000ff0003ff7812 */ /* 0x040fe200078ac0ff */
[----:B------:R-:W-:Y:S01]  /*19a0*/  FADD.FTZ R86, R110, -R87 ;  /* 0x800000576e567221 */ /* 0x000fe20000010000 */
[----:B------:R-:W-:Y:S01]  /*19b0*/  LOP3.LUT P4, RZ, R3, 0xff0000, RZ, 0xc0, !PT ;  /* 0x00ff000003ff7812 */ /* 0x000fe2000788c0ff */
[----:B------:R-:W-:Y:S01]  /*19c0*/  FMUL.FTZ R84, R84, UR23 ;  /* 0x0000001754547c20 */ /* 0x000fe20008410000 */
[----:B------:R-:W-:Y:S01]  /*19d0*/  FFMA.FTZ R118, R100, UR4, R114 ;  /* 0x0000000464767c23 */ /* 0x000fe20008010072 */
[----:B------:R-:W-:Y:S01]  /*19e0*/  MOV R92, RZ ;  /* 0x000000ff005c7202 */ /* 0x000fe20000000f00 */
[----:B------:R-:W-:-:S02]  /*19f0*/  HFMA2 R117, -RZ, RZ, 0, 0 ;  /* 0x00000000ff757431 */ /* 0x000fc400000001ff */
[----:B------:R-:W-:Y:S01]  /*1a00*/  FMUL.FTZ R85, R84, UR12 ;  /* 0x0000000c54557c20 */ /* 0x000fe20008410000 */
[----:B------:R-:W-:Y:S01]  /*1a10*/  FADD.FTZ R118, R101, -R118 ;  /* 0x8000007665767221 */ /* 0x000fe20000010000 */
[----:B------:R-:W-:Y:S02]  /*1a20*/  @P6 HADD2.F32 R88, -RZ, R88.H0_H0 ;  /* 0x20000058ff586230 */ /* 0x000fe40000004100 */
[----:B------:R-:W-:Y:S01]  /*1a30*/  FMUL.FTZ R87, R85, UR22 ;  /* 0x0000001655577c20 */ /* 0x000fe20008410000 */
[----:B------:R-:W-:Y:S01]  /*1a40*/  FMUL.FTZ R85, R86, UR23 ;  /* 0x0000001756557c20 */ /* 0x000fe20008410000 */
[----:B------:R-:W-:Y:S01]  /*1a50*/  FFMA.FTZ R86, R111, UR4, R114 ;  /* 0x000000046f567c23 */ /* 0x000fe20008010072 */
[----:B------:R-:W-:Y:S02]  /*1a60*/  @P5 HADD2.F32 R93, -RZ, R90.H1_H1 ;  /* 0x3000005aff5d5230 */ /* 0x000fe40000004100 */
[----:B------:R-:W-:Y:S01]  /*1a70*/  @P6 FMUL.FTZ R91, R87, R88 ;  /* 0x00000058575b6220 */ /* 0x000fe20000410000 */
[----:B-----5:R-:W-:Y:S01]  /*1a80*/  FMUL.FTZ R88, R72, R87 ;  /* 0x0000005748587220 */ /* 0x020fe20000410000 */
[----:B------:R-:W-:Y:S01]  /*1a90*/  FADD.FTZ R86, R99, -R86 ;  /* 0x8000005663567221 */ /* 0x000fe20000010000 */
[----:B------:R-:W-:Y:S01]  /*1aa0*/  FMUL.FTZ R116, R85, UR12 ;  /* 0x0000000c55747c20 */ /* 0x000fe20008410000 */
[----:B------:R-:W-:-:S02]  /*1ab0*/  @P4 HADD2.F32 R94, -RZ, R89.H0_H0 ;  /* 0x20000059ff5e4230 */ /* 0x000fc40000004100 */
[----:B------:R-:W-:Y:S01]  /*1ac0*/  FMUL.FTZ R86, R86, UR23 ;  /* 0x0000001756567c20 */ /* 0x000fe20008410000 */
[----:B------:R-:W-:Y:S01]  /*1ad0*/  FSEL R88, R88, RZ, P6 ;  /* 0x000000ff58587208 */ /* 0x000fe20003000000 */
[----:B------:R-:W-:Y:S01]  /*1ae0*/  FMUL.FTZ R116, R116, UR22 ;  /* 0x0000001674747c20 */ /* 0x000fe20008410000 */
[----:B------:R-:W-:Y:S01]  /*1af0*/  ISETP.GE.U32.AND P6, PT, R3, 0x1000000, PT ;  /* 0x010000000300780c */ /* 0x000fe20003fc6070 */
[----:B------:R-:W-:Y:S01]  /*1b00*/  FMUL.FTZ R87, R86, UR12 ;  /* 0x0000000c56577c20 */ /* 0x000fe20008410000 */
[----:B------:R-:W-:Y:S01]  /*1b10*/  F2FP.F16.F32.PACK_AB R88, RZ, R88 ;  /* 0x00000058ff58723e */ /* 0x000fe200000000ff */
[----:B------:R-:W-:Y:S02]  /*1b20*/  @P5 FMUL.FTZ R92, R116, R93 ;  /* 0x0000005d745c5220 */ /* 0x000fe40000410000 */
[----:B------:R-:W-:Y:S01]  /*1b30*/  FMUL.FTZ R89, R87, UR22 ;  /* 0x0000001657597c20 */ /* 0x000fe20008410000 */
[----:B------:R-:W-:-:S03]  /*1b40*/  FMUL.FTZ R87, R118, UR23 ;  /* 0x0000001776577c20 */ /* 0x000fc60008410000 */
[----:B------:R-:W-:Y:S01]  /*1b50*/  @P4 FMUL.FTZ R117, R89, R94 ;  /* 0x0000005e59754220 */ /* 0x000fe20000410000 */
[----:B------:R-:W-:Y:S01]  /*1b60*/  FMUL.FTZ R93, R87, UR12 ;  /* 0x0000000c575d7c20 */ /* 0x000fe20008410000 */
[--C-:B------:R-:W-:Y:S01]  /*1b70*/  FADD.FTZ R94, R28, R91.reuse ;  /* 0x0000005b1c5e7221 */ /* 0x100fe20000010000 */
[----:B------:R-:W-:Y:S01]  /*1b80*/  FMUL.FTZ R28, R73, R116 ;  /* 0x00000074491c7220 */ /* 0x000fe20000410000 */
[----:B------:R-:W-:Y:S02]  /*1b90*/  @P6 HADD2.F32 R95, -RZ, R90.H0_H0 ;  /* 0x2000005aff5f6230 */ /* 0x000fe40000004100 */
        /* <DEDUP_REMOVED lines=12> */
[----:B------:R-:W-:-:S02]  /*1c60*/  F2FP.F16.F32.PACK_AB R28, RZ, R28 ;  /* 0x0000001cff1c723e */ /* 0x000fc400000000ff */
[----:B------:R-:W-:Y:S02]  /*1c70*/  F2FP.F16.F32.PACK_AB R118, RZ, R118 ;  /* 0x00000076ff76723e */ /* 0x000fe400000000ff */
[----:B------:R-:W-:Y:S02]  /*1c80*/  F2FP.F16.F32.PACK_AB R89, RZ, R89 ;  /* 0x00000059ff59723e */ /* 0x000fe400000000ff */
[----:B------:R-:W-:Y:S02]  /*1c90*/  PRMT R88, R28, 0x7610, R88 ;  /* 0x000076101c587816 */ /* 0x000fe40000000058 */
[----:B------:R-:W-:-:S07]  /*1ca0*/  PRMT R90, R118, 0x7610, R90 ;  /* 0x00007610765a7816 */ /* 0x000fce000000005a */
.L_x_5209:
        /* <DEDUP_REMOVED lines=16> */
.L_x_5207:
[----:B------:R-:W-:Y:S05]  /*1db0*/  BSYNC.RECONVERGENT B1 ;  /* 0x0000000000017941 */ /* 0x000fea0003800200 */
.L_x_5206:
        /* <DEDUP_REMOVED lines=21> */
[----:B------:R-:W-:Y:S01]  /*1f10*/  FFMA.FTZ R94, R10, UR4, R114 ;  /* 0x000000040a5e7c23 */ /* 0x000fe20008010072 */
[----:B------:R-:W-:-:S02]  /*1f20*/  FMUL.FTZ R85, R84, UR12 ;  /* 0x0000000c54557c20 */ /* 0x000fc40008410000 */
[----:B------:R-:W-:Y:S02]  /*1f30*/  @P6 HADD2.F32 R88, -RZ, R88.H0_H0 ;  /* 0x20000058ff586230 */ /* 0x000fe40000004100 */
[----:B------:R-:W-:Y:S01]  /*1f40*/  FADD.FTZ R94, R97, -R94 ;  /* 0x8000005e615e7221 */ /* 0x000fe20000010000 */
[----:B------:R-:W-:Y:S01]  /*1f50*/  FMUL.FTZ R87, R85, UR22 ;  /* 0x0000001655577c20 */ /* 0x000fe20008410000 */
[----:B------:R-:W-:Y:S01]  /*1f60*/  FMUL.FTZ R85, R86, UR23 ;  /* 0x0000001756557c20 */ /* 0x000fe20008410000 */
[----:B------:R-:W-:Y:S01]  /*1f70*/  FADD.FTZ R86, R98, -R93 ;  /* 0x8000005d62567221 */ /* 0x000fe20000010000 */
[----:B------:R-:W-:Y:S02]  /*1f80*/  @P5 HADD2.F32 R93, -RZ, R90.H1_H1 ;  /* 0x3000005aff5d5230 */ /* 0x000fe40000004100 */
[-C--:B-----5:R-:W-:Y:S01]  /*1f90*/  FMUL.FTZ R92, R64, R87.reuse ;  /* 0x00000057405c7220 */ /* 0x0a0fe20000410000 */
[----:B------:R-:W-:Y:S01]  /*1fa0*/  FMUL.FTZ R116, R85, UR12 ;  /* 0x0000000c55747c20 */ /* 0x000fe20008410000 */
[----:B------:R-:W-:Y:S01]  /*1fb0*/  FMUL.FTZ R86, R86, UR23 ;  /* 0x0000001756567c20 */ /* 0x000fe20008410000 */
[----:B------:R-:W-:Y:S01]  /*1fc0*/  @P6 FMUL.FTZ R91, R88, R87 ;  /* 0x00000057585b6220 */ /* 0x000fe20000410000 */
[----:B------:R-:W-:Y:S01]  /*1fd0*/  MOV R88, RZ ;  /* 0x000000ff00587202 */ /* 0x000fe20000000f00 */
[----:B------:R-:W-:Y:S01]  /*1fe0*/  FMUL.FTZ R116, R116, UR22 ;  /* 0x0000001674747c20 */ /* 0x000fe20008410000 */
[----:B------:R-:W-:Y:S01]  /*1ff0*/  FSEL R92, R92, RZ, P6 ;  /* 0x000000ff5c5c7208 */ /* 0x000fe20003000000 */
[----:B------:R-:W-:Y:S01]  /*2000*/  FMUL.FTZ R87, R86, UR12 ;  /* 0x0000000c56577c20 */ /* 0x000fe20008410000 */
[----:B------:R-:W-:Y:S01]  /*2010*/  ISETP.GE.U32.AND P6, PT, R2, 0x1000000, PT ;  /* 0x010000000200780c */ /* 0x000fe20003fc6070 */
[----:B------:R-:W-:Y:S01]  /*2020*/  @P5 FMUL.FTZ R88, R93, R116 ;  /* 0x000000745d585220 */ /* 0x000fe20000410000 */
[----:B------:R-:W-:-:S02]  /*2030*/  @P4 HADD2.F32 R93, -RZ, R89.H0_H0 ;  /* 0x20000059ff5d4230 */ /* 0x000fc40000004100 */
[----:B------:R-:W-:Y:S01]  /*2040*/  FMUL.FTZ R117, R87, UR22 ;  /* 0x0000001657757c20 */ /* 0x000fe20008410000 */
[----:B------:R-:W-:Y:S02]  /*2050*/  HFMA2 R89, -RZ, RZ, 0, 0 ;  /* 0x00000000ff597431 */ /* 0x000fe400000001ff */
[----:B------:R-:W-:Y:S01]  /*2060*/  FMUL.FTZ R87, R94, UR23 ;  /* 0x000000175e577c20 */ /* 0x000fe20008410000 */
[----:B------:R-:W-:Y:S01]  /*2070*/  FMUL.FTZ R116, R65, R116 ;  /* 0x0000007441747220 */ /* 0x000fe20000410000 */
[----:B------:R-:W-:Y:S01]  /*2080*/  F2FP.F16.F32.PACK_AB R92, RZ, R92 ;  /* 0x0000005cff5c723e */ /* 0x000fe200000000ff */
[----:B------:R-:W-:Y:S01]  /*2090*/  FADD.FTZ R95, R25, R88 ;  /* 0x00000058195f7221 */ /* 0x000fe20000010000 */
[----:B------:R-:W-:Y:S01]  /*20a0*/  FMUL.FTZ R94, R87, UR12 ;  /* 0x0000000c575e7c20 */ /* 0x000fe20008410000 */
[-C--:B------:R-:W-:Y:S01]  /*20b0*/  @P4 FMUL.FTZ R89, R93, R117.reuse ;  /* 0x000000755d594220 */ /* 0x080fe20000410000 */
[----:B------:R-:W-:Y:S01]  /*20c0*/  FMUL.FTZ R117, R66, R117 ;  /* 0x0000007542757220 */ /* 0x000fe20000410000 */
[----:B------:R-:W-:Y:S01]  /*20d0*/  FSEL R116, R116, RZ, P5 ;  /* 0x000000ff74747208 */ /* 0x000fe20002800000 */
[----:B------:R-:W-:-:S02]  /*20e0*/  @P6 HADD2.F32 R93, -RZ, R90.H0_H0 ;  /* 0x2000005aff5d6230 */ /* 0x000fc40000004100 */
[----:B------:R-:W-:Y:S01]  /*20f0*/  FMUL.FTZ R118, R94, UR22 ;  /* 0x000000165e767c20 */ /* 0x000fe20008410000 */
[----:B------:R-:W-:Y:S01]  /*2100*/  MOV R90, RZ ;  /* 0x000000ff005a7202 */ /* 0x000fe20000000f00 */
[----:B------:R-:W-:Y:S01]  /*2110*/  FADD.FTZ R94, R24, R91 ;  /* 0x0000005b185e7221 */ /* 0x000fe20000010000 */
[----:B------:R-:W-:Y:S01]  /*2120*/  FSEL R117, R117, RZ, P4 ;  /* 0x000000ff75757208 */ /* 0x000fe20002000000 */
[-C--:B------:R-:W-:Y:S01]  /*2130*/  @P6 FMUL.FTZ R90, R93, R118.reuse ;  /* 0x000000765d5a6220 */ /* 0x080fe20000410000 */
[----:B------:R-:W-:Y:S01]  /*2140*/  FMUL.FTZ R118, R67, R118 ;  /* 0x0000007643767220 */ /* 0x000fe20000410000 */
[----:B------:R-:W-:Y:S01]  /*2150*/  F2FP.F16.F32.PACK_AB R116, RZ, R116 ;  /* 0x00000074ff74723e */ /* 0x000fe200000000ff */
[----:B------:R-:W-:Y:S01]  /*2160*/  FADD.FTZ R26, R26, R89 ;  /* 0x000000591a1a7221 */ /* 0x000fe20000010000 */
[----:B------:R-:W-:Y:S01]  /*2170*/  F2FP.F16.F32.PACK_AB R25, RZ, R117 ;  /* 0x00000075ff19723e */ /* 0x000fe200000000ff */
[----:B------:R-:W-:Y:S01]  /*2180*/  FADD.FTZ R27, R27, R90 ;  /* 0x0000005a1b1b7221 */ /* 0x000fe20000010000 */
[----:B------:R-:W-:-:S02]  /*2190*/  FSEL R118, R118, RZ, P6 ;  /* 0x000000ff76767208 */ /* 0x000fc40003000000 */
[----:B------:R-:W-:Y:S02]  /*21a0*/  PRMT R117, R92, 0x7610, R117 ;  /* 0x000076105c757816 */ /* 0x000fe40000000075 */
[----:B------:R-:W-:Y:S02]  /*21b0*/  F2FP.F16.F32.PACK_AB R118, RZ, R118 ;  /* 0x00000076ff76723e */ /* 0x000fe400000000ff */
[----:B------:R-:W-:Y:S02]  /*21c0*/  PRMT R24, R116, 0x7610, R24 ;  /* 0x0000761074187816 */ /* 0x000fe40000000018 */
[----:B------:R-:W-:Y:S01]  /*21d0*/  PRMT R92, R118, 0x7610, R92 ;  /* 0x00007610765c7816 */ /* 0x000fe2000000005c */
[----:B------:R-:W-:Y:S06]  /*21e0*/  BRA `(.L_x_5213) ;  /* 0x0000000000e07947 */ /* 0x000fec0003800000 */
.L_x_5212:
[--C-:B------:R-:W-:Y:S01]  /*21f0*/  FFMA.FTZ R91, R7, UR4, R114.reuse ;  /* 0x00000004075b7c23 */ /* 0x100fe20008010072 */
[----:B------:R-:W-:Y:S01]  /*2200*/  LOP3.LUT P6, RZ, R2, 0xff, RZ, 0xc0, !PT ;  /* 0x000000ff02ff7812 */ /* 0x000fe200078cc0ff */
[--C-:B------:R-:W-:Y:S01]  /*2210*/  FFMA.FTZ R94, R8, UR4, R114.reuse ;  /* 0x00000004085e7c23 */ /* 0x100fe20008010072 */
[----:B------:R-:W-:Y:S01]  /*2220*/  FFMA.FTZ R95, R9, UR4, R114 ;  /* 0x00000004095f7c23 */ /* 0x000fe20008010072 */
[----:B------:R-:W-:Y:S01]  /*2230*/  FADD.FTZ R91, R96, -R91 ;  /* 0x8000005b605b7221 */ /* 0x000fe20000010000 */
[----:B------:R-:W-:Y:S01]  /*2240*/  LOP3.LUT P4, RZ, R2, 0xff0000, RZ, 0xc0, !PT ;  /* 0x00ff000002ff7812 */ /* 0x000fe2000788c0ff */
[----:B------:R-:W-:Y:S01]  /*2250*/  FADD.FTZ R94, R11, -R94 ;  /* 0x8000005e0b5e7221 */ /* 0x000fe20000010000 */
[----:B------:R-:W-:Y:S01]  /*2260*/  FADD.FTZ R95, R98, -R95 ;  /* 0x8000005f625f7221 */ /* 0x000fe20000010000 */
[----:B------:R-:W-:Y:S01]  /*2270*/  FMUL.FTZ R91, R91, UR23 ;  /* 0x000000175b5b7c20 */ /* 0x000fe20008410000 */
[----:B------:R-:W-:Y:S01]  /*2280*/  LOP3.LUT P5, RZ, R2, 0xff00, RZ, 0xc0, !PT ;  /* 0x0000ff0002ff7812 */ /* 0x000fe200078ac0ff */
[----:B------:R-:W-:Y:S01]  /*2290*/  FFMA.FTZ R118, R10, UR4, R114 ;  /* 0x000000040a767c23 */ /* 0x000fe20008010072 */
[----:B------:R-:W-:Y:S01]  /*22a0*/  MOV R116, RZ ;  /* 0x000000ff00747202 */ /* 0x000fe20000000f00 */
[----:B------:R-:W-:Y:S01]  /*22b0*/  FMUL.FTZ R92, R91, UR12 ;  /* 0x0000000c5b5c7c20 */ /* 0x000fe20008410000 */
[----:B------:R-:W-:-:S02]  /*22c0*/  HFMA2 R91, -RZ, RZ, 0, 0 ;  /* 0x00000000ff5b7431 */ /* 0x000fc400000001ff */
[----:B------:R-:W-:Y:S02]  /*22d0*/  @P6 HADD2.F32 R88, -RZ, R88.H0_H0 ;  /* 0x20000058ff586230 */ /* 0x000fe40000004100 */
[----:B------:R-:W-:Y:S01]  /*22e0*/  FADD.FTZ R118, R97, -R118 ;  /* 0x8000007661767221 */ /* 0x000fe20000010000 */
[----:B------:R-:W-:Y:S01]  /*22f0*/  FMUL.FTZ R93, R92, UR22 ;  /* 0x000000165c5d7c20 */ /* 0x000fe20008410000 */
[----:B------:R-:W-:Y:S01]  /*2300*/  FMUL.FTZ R92, R94, UR23 ;  /* 0x000000175e5c7c20 */ /* 0x000fe20008410000 */
[----:B------:R-:W-:Y:S01]  /*2310*/  FMUL.FTZ R94, R95, UR23 ;  /* 0x000000175f5e7c20 */ /* 0x000fe20008410000 */
[----:B------:R-:W-:Y:S01]  /*2320*/  FMUL.FTZ R118, R118, UR23 ;  /* 0x0000001776767c20 */ /* 0x000fe20008410000 */
[-C--:B------:R-:W-:Y:S01]  /*2330*/  @P6 FMUL.FTZ R91, R88, R93.reuse ;  /* 0x0000005d585b6220 */ /* 0x080fe20000410000 */
[----:B-----5:R-:W-:Y:S01]  /*2340*/  FMUL.FTZ R88, R64, R93 ;  /* 0x0000005d40587220 */ /* 0x020fe20000410000 */
[----:B------:R-:W-:Y:S01]  /*2350*/  FMUL.FTZ R93, R94, UR12 ;  /* 0x0000000c5e5d7c20 */ /* 0x000fe20008410000 */
[----:B------:R-:W-:-:S02]  /*2360*/  @P4 HADD2.F32 R94, -RZ, R89.H0_H0 ;  /* 0x20000059ff5e4230 */ /* 0x000fc40000004100 */
[----:B------:R-:W-:Y:S02]  /*2370*/  HFMA2 R89, -RZ, RZ, 0, 0 ;  /* 0x00000000ff597431 */ /* 0x000fe400000001ff */
[----:B------:R-:W-:Y:S01]  /*2380*/  FMUL.FTZ R92, R92, UR12 ;  /* 0x0000000c5c5c7c20 */ /* 0x000fe20008410000 */
[----:B------:R-:W-:Y:S01]  /*2390*/  FSEL R88, R88, RZ, P6 ;  /* 0x000000ff58587208 */ /* 0x000fe20003000000 */
[----:B------:R-:W-:Y:S01]  /*23a0*/  FMUL.FTZ R93, R93, UR22 ;  /* 0x000000165d5d7c20 */ /* 0x000fe20008410000 */
[----:B------:R-:W-:Y:S01]  /*23b0*/  ISETP.GE.U32.AND P6, PT, R2, 0x1000000, PT ;  /* 0x010000000200780c */ /* 0x000fe20003fc6070 */
[--C-:B------:R-:W-:Y:S02]  /*23c0*/  @P5 HADD2.F32 R95, -RZ, R90.reuse.H1_H1 ;  /* 0x3000005aff5f5230 */ /* 0x100fe40000004100 */
[----:B------:R-:W-:Y:S01]  /*23d0*/  FMUL.FTZ R92, R92, UR22 ;  /* 0x000000165c5c7c20 */ /* 0x000fe20008410000 */
[-C--:B------:R-:W-:Y:S01]  /*23e0*/  @P4 FMUL.FTZ R89, R94, R93.reuse ;  /* 0x0000005d5e594220 */ /* 0x080fe20000410000 */
[----:B------:R-:W-:Y:S01]  /*23f0*/  FMUL.FTZ R94, R118, UR12 ;  /* 0x0000000c765e7c20 */ /* 0x000fe20008410000 */
[----:B------:R-:W-:Y:S01]  /*2400*/  FMUL.FTZ R93, R66, R93 ;  /* 0x0000005d425d7220 */ /* 0x000fe20000410000 */
[-C--:B------:R-:W-:Y:S01]  /*2410*/  @P5 FMUL.FTZ R116, R95, R92.reuse ;  /* 0x0000005c5f745220 */ /* 0x080fe20000410000 */
[----:B------:R-:W-:Y:S01]  /*2420*/  FMUL.FTZ R92, R65, R92 ;  /* 0x0000005c415c7220 */ /* 0x000fe20000410000 */
[----:B------:R-:W-:Y:S01]  /*2430*/  FMUL.FTZ R118, R94, UR22 ;  /* 0x000000165e767c20 */ /* 0x000fe20008410000 */
[----:B------:R-:W-:Y:S01]  /*2440*/  F2FP.F16.F32.PACK_AB R88, RZ, R88 ;  /* 0x00000058ff58723e */ /* 0x000fe200000000ff */
[----:B------:R-:W-:Y:S01]  /*2450*/  FADD.FTZ R94, R24, R91 ;  /* 0x0000005b185e7221 */ /* 0x000fe20000010000 */
[----:B------:R-:W-:Y:S01]  /*2460*/  FSEL R93, R93, RZ, P4 ;  /* 0x000000ff5d5d7208 */ /* 0x000fe20002000000 */
[----:B------:R-:W-:Y:S01]  /*2470*/  FADD.FTZ R26, R26, R89 ;  /* 0x000000591a1a7221 */ /* 0x000fe20000010000 */
[----:B------:R-:W-:Y:S01]  /*2480*/  @P6 HADD2.F32 R95, -RZ, R90.H0_H0 ;  /* 0x2000005aff5f6230 */ /* 0x000fe20000004100 */
[----:B------:R-:W-:-:S02]  /*2490*/  MOV R90, RZ ;  /* 0x000000ff005a7202 */ /* 0x000fc40000000f00 */
[----:B------:R-:W-:Y:S02]  /*24a0*/  FSEL R92, R92, RZ, P5 ;  /* 0x000000ff5c5c7208 */ /* 0x000fe40002800000 */
[-C--:B------:R-:W-:Y:S01]  /*24b0*/  @P6 FMUL.FTZ R90, R95, R118.reuse ;  /* 0x000000765f5a6220 */ /* 0x080fe20000410000 */
[----:B------:R-:W-:Y:S01]  /*24c0*/  FMUL.FTZ R118, R67, R118 ;  /* 0x0000007643767220 */ /* 0x000fe20000410000 */
[----:B------:R-:W-:Y:S01]  /*24d0*/  F2FP.F16.F32.PACK_AB R92, RZ, R92 ;  /* 0x0000005cff5c723e */ /* 0x000fe200000000ff */
[----:B------:R-:W-:Y:S01]  /*24e0*/  FADD.FTZ R95, R25, R116 ;  /* 0x00000074195f7221 */ /* 0x000fe20000010000 */
[----:B------:R-:W-:Y:S01]  /*24f0*/  F2FP.F16.F32.PACK_AB R93, RZ, R93 ;  /* 0x0000005dff5d723e */ /* 0x000fe200000000ff */
[----:B------:R-:W-:Y:S01]  /*2500*/  FADD.FTZ R27, R27, R90 ;  /* 0x0000005a1b1b7221 */ /* 0x000fe20000010000 */
[----:B------:R-:W-:Y:S02]  /*2510*/  FSEL R118, R118, RZ, P6 ;  /* 0x000000ff76767208 */ /* 0x000fe40003000000 */
[----:B------:R-:W-:-:S02]  /*2520*/  PRMT R24, R92, 0x7610, R24 ;  /* 0x000076105c187816 */ /* 0x000fc40000000018 */
[----:B------:R-:W-:Y:S02]  /*2530*/  F2FP.F16.F32.PACK_AB R118, RZ, R118 ;  /* 0x00000076ff76723e */ /* 0x000fe400000000ff */
[----:B------:R-:W-:Y:S02]  /*2540*/  PRMT R117, R88, 0x7610, R117 ;  /* 0x0000761058757816 */ /* 0x000fe40000000075 */
[----:B------:R-:W-:Y:S02]  /*2550*/  PRMT R25, R93, 0x7610, R25 ;  /* 0x000076105d197816 */ /* 0x000fe40000000019 */
[----:B------:R-:W-:-:S07]  /*2560*/  PRMT R92, R118, 0x7610, R92 ;  /* 0x00007610765c7816 */ /* 0x000fce000000005c */
.L_x_5213:
        /* <DEDUP_REMOVED lines=14> */
.L_x_5211:
[----:B------:R-:W-:Y:S05]  /*2650*/  BSYNC.RECONVERGENT B1 ;  /* 0x0000000000017941 */ /* 0x000fea0003800200 */
.L_x_5210:
        /* <DEDUP_REMOVED lines=17> */
[----:B------:R-:W-:Y:S02]  /*2770*/  HFMA2 R91, -RZ, RZ, 0, 0 ;  /* 0x00000000ff5b7431 */ /* 0x000fe400000001ff */
[----:B------:R-:W-:Y:S01]  /*2780*/  FMUL.FTZ R84, R85, UR23 ;  /* 0x0000001755547c20 */ /* 0x000fe20008410000 */
[----:B------:R-:W-:Y:S01]  /*2790*/  FFMA.FTZ R114, R108, UR4, R114 ;  /* 0x000000046c727c23 */ /* 0x000fe20008010072 */
[----:B------:R-:W-:-:S02]  /*27a0*/  LOP3.LUT P5, RZ, R0, 0xff00, RZ, 0xc0, !PT ;  /* 0x0000ff0000ff7812 */ /* 0x000fc400078ac0ff */
[----:B------:R-:W-:Y:S01]  /*27b0*/  FMUL.FTZ R85, R84, UR12 ;  /* 0x0000000c54557c20 */ /* 0x000fe20008410000 */
[----:B------:R-:W-:Y:S01]  /*27c0*/  FADD.FTZ R114, R109, -R114 ;  /* 0x800000726d727221 */ /* 0x000fe20000010000 */
[----:B------:R-:W-:Y:S01]  /*27d0*/  @P6 HADD2.F32 R88, -RZ, R88.H0_H0 ;  /* 0x20000058ff586230 */ /* 0x000fe20000004100 */
[----:B------:R-:W-:Y:S01]  /*27e0*/  MOV R116, RZ ;  /* 0x000000ff00747202 */ /* 0x000fe20000000f00 */
[----:B------:R-:W-:Y:S01]  /*27f0*/  FMUL.FTZ R87, R85, UR22 ;  /* 0x0000001655577c20 */ /* 0x000fe20008410000 */
[----:B------:R-:W-:Y:S01]  /*2800*/  FMUL.FTZ R85, R86, UR23 ;  /* 0x0000001756557c20 */ /* 0x000fe20008410000 */
[----:B------:R-:W-:Y:S01]  /*2810*/  FADD.FTZ R86, R106, -R93 ;  /* 0x8000005d6a567221 */ /* 0x000fe20000010000 */
[----:B------:R-:W-:Y:S02]  /*2820*/  @P4 HADD2.F32 R94, -RZ, R89.H0_H0 ;  /* 0x20000059ff5e4230 */ /* 0x000fe40000004100 */
[-C--:B------:R-:W-:Y:S01]  /*2830*/  @P6 FMUL.FTZ R91, R88, R87.reuse ;  /* 0x00000057585b6220 */ /* 0x080fe20000410000 */
[----:B-----5:R-:W-:Y:S01]  /*2840*/  FMUL.FTZ R93, R56, R87 ;  /* 0x00000057385d7220 */ /* 0x020fe20000410000 */
[----:B------:R-:W-:Y:S01]  /*2850*/  FMUL.FTZ R86, R86, UR23 ;  /* 0x0000001756567c20 */ /* 0x000fe20008410000 */
[----:B------:R-:W-:-:S02]  /*2860*/  HFMA2 R89, -RZ, RZ, 0, 0 ;  /* 0x00000000ff597431 */ /* 0x000fc400000001ff */
[----:B------:R-:W-:Y:S01]  /*2870*/  FMUL.FTZ R92, R85, UR12 ;  /* 0x0000000c555c7c20 */ /* 0x000fe20008410000 */
[--C-:B------:R-:W-:Y:S02]  /*2880*/  @P5 HADD2.F32 R95, -RZ, R90.reuse.H1_H1 ;  /* 0x3000005aff5f5230 */ /* 0x100fe40000004100 */
[----:B------:R-:W-:Y:S01]  /*2890*/  FMUL.FTZ R87, R86, UR12 ;  /* 0x0000000c56577c20 */ /* 0x000fe20008410000 */
[----:B------:R-:W-:Y:S01]  /*28a0*/  FSEL R93, R93, RZ, P6 ;  /* 0x000000ff5d5d7208 */ /* 0x000fe20003000000 */
[----:B------:R-:W-:Y:S01]  /*28b0*/  FMUL.FTZ R92, R92, UR22 ;  /* 0x000000165c5c7c20 */ /* 0x000fe20008410000 */
[----:B------:R-:W-:Y:S01]  /*28c0*/  ISETP.GE.U32.AND P6, PT, R0, 0x1000000, PT ;  /* 0x010000000000780c */ /* 0x000fe20003fc6070 */
[----:B------:R-:W-:Y:S01]  /*28d0*/  FMUL.FTZ R117, R87, UR22 ;  /* 0x0000001657757c20 */ /* 0x000fe20008410000 */
[----:B------:R-:W-:Y:S01]  /*28e0*/  FMUL.FTZ R87, R114, UR23 ;  /* 0x0000001772577c20 */ /* 0x000fe20008410000 */
[----:B------:R-:W-:Y:S01]  /*28f0*/  MOV R88, RZ ;  /* 0x000000ff00587202 */ /* 0x000fe20000000f00 */
[-C--:B------:R-:W-:Y:S01]  /*2900*/  @P5 FMUL.FTZ R88, R95, R92.reuse ;  /* 0x0000005c5f585220 */ /* 0x080fe20000410000 */
[-C--:B------:R-:W-:Y:S01]  /*2910*/  @P4 FMUL.FTZ R89, R94, R117.reuse ;  /* 0x000000755e594220 */ /* 0x080fe20000410000 */
[----:B------:R-:W-:Y:S01]  /*2920*/  FMUL.FTZ R94, R87, UR12 ;  /* 0x0000000c575e7c20 */ /* 0x000fe20008410000 */
[----:B------:R-:W-:Y:S01]  /*2930*/  FMUL.FTZ R92, R57, R92 ;  /* 0x0000005c395c7220 */ /* 0x000fe20000410000 */
[----:B------:R-:W-:Y:S01]  /*2940*/  FMUL.FTZ R117, R58, R117 ;  /* 0x000000753a757220 */ /* 0x000fe20000410000 */
[----:B------:R-:W-:Y:S01]  /*2950*/  F2FP.F16.F32.PACK_AB R93, RZ, R93 ;  /* 0x0000005dff5d723e */ /* 0x000fe200000000ff */
[----:B------:R-:W-:Y:S01]  /*2960*/  FMUL.FTZ R114, R94, UR22 ;  /* 0x000000165e727c20 */ /* 0x000fe20008410000 */
[----:B------:R-:W-:Y:S01]  /*2970*/  FADD.FTZ R94, R20, R91 ;  /* 0x0000005b145e7221 */ /* 0x000fe20000010000 */
[----:B------:R-:W-:Y:S01]  /*2980*/  FSEL R92, R92, RZ, P5 ;  /* 0x000000ff5c5c7208 */ /* 0x000fe20002800000 */
[----:B------:R-:W-:-:S02]  /*2990*/  @P6 HADD2.F32 R90, -RZ, R90.H0_H0 ;  /* 0x2000005aff5a6230 */ /* 0x000fc40000004100 */
[----:B------:R-:W-:Y:S01]  /*29a0*/  FMUL.FTZ R20, R59, R114 ;  /* 0x000000723b147220 */ /* 0x000fe20000410000 */
[----:B------:R-:W-:Y:S01]  /*29b0*/  FSEL R117, R117, RZ, P4 ;  /* 0x000000ff75757208 */ /* 0x000fe20002000000 */
[----:B------:R-:W-:Y:S01]  /*29c0*/  FADD.FTZ R95, R21, R88 ;  /* 0x00000058155f7221 */ /* 0x000fe20000010000 */
[----:B------:R-:W-:Y:S01]  /*29d0*/  F2FP.F16.F32.PACK_AB R92, RZ, R92 ;  /* 0x0000005cff5c723e */ /* 0x000fe200000000ff */
[----:B------:R-:W-:Y:S01]  /*29e0*/  @P6 FMUL.FTZ R116, R114, R90 ;  /* 0x0000005a72746220 */ /* 0x000fe20000410000 */
[----:B------:R-:W-:Y:S01]  /*29f0*/  FSEL R20, R20, RZ, P6 ;  /* 0x000000ff14147208 */ /* 0x000fe20003000000 */
[----:B------:R-:W-:Y:S01]  /*2a00*/  FADD.FTZ R114, R22, R89 ;  /* 0x0000005916727221 */ /* 0x000fe20000010000 */
[----:B------:R-:W-:Y:S01]  /*2a10*/  F2FP.F16.F32.PACK_AB R117, RZ, R117 ;  /* 0x00000075ff75723e */ /* 0x000fe200000000ff */
[----:B------:R-:W-:Y:S01]  /*2a20*/  FADD.FTZ R116, R23, R116 ;  /* 0x0000007417747221 */ /* 0x000fe20000010000 */
[----:B------:R-:W-:Y:S02]  /*2a30*/  F2FP.F16.F32.PACK_AB R20, RZ, R20 ;  /* 0x00000014ff14723e */ /* 0x000fe400000000ff */
[----:B------:R-:W-:-:S02]  /*2a40*/  PRMT R91, R93, 0x7610, R91 ;  /* 0x000076105d5b7816 */ /* 0x000fc4000000005b */
[----:B------:R-:W-:Y:S02]  /*2a50*/  PRMT R88, R92, 0x7610, R88 ;  /* 0x000076105c587816 */ /* 0x000fe40000000058 */
[----:B------:R-:W-:Y:S02]  /*2a60*/  PRMT R89, R117, 0x7610, R89 ;  /* 0x0000761075597816 */ /* 0x000fe40000000059 */
[----:B------:R-:W-:Y:S01]  /*2a70*/  PRMT R90, R20, 0x7610, R90 ;  /* 0x00007610145a7816 */ /* 0x000fe2000000005a */
[----:B------:R-:W-:Y:S06]  /*2a80*/  BRA `(.L_x_5216) ;  /* 0x0000000000e07947 */ /* 0x000fec0003800000 */
.L_x_5215:
[--C-:B------:R-:W-:Y:S01]  /*2a90*/  FFMA.FTZ R91, R103, UR4, R114.reuse ;  /* 0x00000004675b7c23 */ /* 0x100fe20008010072 */
[----:B------:R-:W-:Y:S01]  /*2aa0*/  LOP3.LUT P6, RZ, R0, 0xff, RZ, 0xc0, !PT ;  /* 0x000000ff00ff7812 */ /* 0x000fe200078cc0ff */
[--C-:B------:R-:W-:Y:S01]  /*2ab0*/  FFMA.FTZ R92, R102, UR4, R114.reuse ;  /* 0x00000004665c7c23 */ /* 0x100fe20008010072 */
[----:B------:R-:W-:Y:S01]  /*2ac0*/  LOP3.LUT P4, RZ, R0, 0xff0000, RZ, 0xc0, !PT ;  /* 0x00ff000000ff7812 */ /* 0x000fe2000788c0ff */
[----:B------:R-:W-:Y:S01]  /*2ad0*/  FADD.FTZ R91, R104, -R91 ;  /* 0x8000005b685b7221 */ /* 0x000fe20000010000 */
[----:B------:R-:W-:Y:S01]  /*2ae0*/  FFMA.FTZ R117, R105, UR4, R114 ;  /* 0x0000000469757c23 */ /* 0x000fe20008010072 */
[----:B------:R-:W-:Y:S01]  /*2af0*/  FADD.FTZ R93, R107, -R92 ;  /* 0x8000005c6b5d7221 */ /* 0x000fe20000010000 */
[----:B------:R-:W-:Y:S01]  /*2b00*/  FFMA.FTZ R114, R108, UR4, R114 ;  /* 0x000000046c727c23 */ /* 0x000fe20008010072 */
[----:B------:R-:W-:Y:S01]  /*2b10*/  FMUL.FTZ R91, R91, UR23 ;  /* 0x000000175b5b7c20 */ /* 0x000fe20008410000 */
[----:B------:R-:W-:Y:S01]  /*2b20*/  FADD.FTZ R117, R106, -R117 ;  /* 0x800000756a757221 */ /* 0x000fe20000010000 */
[----:B------:R-:W-:Y:S01]  /*2b30*/  FMUL.FTZ R94, R93, UR23 ;  /* 0x000000175d5e7c20 */ /* 0x000fe20008410000 */
[----:B------:R-:W-:Y:S01]  /*2b40*/  LOP3.LUT P5, RZ, R0, 0xff00, RZ, 0xc0, !PT ;  /* 0x0000ff0000ff7812 */ /* 0x000fe200078ac0ff */
[----:B------:R-:W-:Y:S01]  /*2b50*/  FMUL.FTZ R92, R91, UR12 ;  /* 0x0000000c5b5c7c20 */ /* 0x000fe20008410000 */
[----:B------:R-:W-:-:S02]  /*2b60*/  HFMA2 R91, -RZ, RZ, 0, 0 ;  /* 0x00000000ff5b7431 */ /* 0x000fc400000001ff */
[----:B------:R-:W-:Y:S02]  /*2b70*/  @P6 HADD2.F32 R88, -RZ, R88.H0_H0 ;  /* 0x20000058ff586230 */ /* 0x000fe40000004100 */
[----:B------:R-:W-:Y:S01]  /*2b80*/  FMUL.FTZ R117, R117, UR23 ;  /* 0x0000001775757c20 */ /* 0x000fe20008410000 */
[----:B------:R-:W-:Y:S01]  /*2b90*/  FMUL.FTZ R93, R92, UR22 ;  /* 0x000000165c5d7c20 */ /* 0x000fe20008410000 */
[----:B------:R-:W-:Y:S01]  /*2ba0*/  FMUL.FTZ R92, R94, UR12 ;  /* 0x0000000c5e5c7c20 */ /* 0x000fe20008410000 */
[----:B------:R-:W-:Y:S02]  /*2bb0*/  @P4 HADD2.F32 R94, -RZ, R89.H0_H0 ;  /* 0x20000059ff5e4230 */ /* 0x000fe40000004100 */
[----:B------:R-:W-:Y:S01]  /*2bc0*/  FADD.FTZ R114, R109, -R114 ;  /* 0x800000726d727221 */ /* 0x000fe20000010000 */
[-C--:B------:R-:W-:Y:S01]  /*2bd0*/  @P6 FMUL.FTZ R91, R88, R93.reuse ;  /* 0x0000005d585b6220 */ /* 0x080fe20000410000 */
[----:B-----5:R-:W-:Y:S01]  /*2be0*/  FMUL.FTZ R88, R56, R93 ;  /* 0x0000005d38587220 */ /* 0x020fe20000410000 */
[----:B------:R-:W-:Y:S01]  /*2bf0*/  FMUL.FTZ R93, R117, UR12 ;  /* 0x0000000c755d7c20 */ /* 0x000fe20008410000 */
[----:B------:R-:W-:-:S02]  /*2c00*/  HFMA2 R89, -RZ, RZ, 0, 0 ;  /* 0x00000000ff597431 */ /* 0x000fc400000001ff */
[----:B------:R-:W-:Y:S01]  /*2c10*/  FMUL.FTZ R114, R114, UR23 ;  /* 0x0000001772727c20 */ /* 0x000fe20008410000 */
[----:B------:R-:W-:Y:S02]  /*2c20*/  @P5 HADD2.F32 R95, -RZ, R90.H1_H1 ;  /* 0x3000005aff5f5230 */ /* 0x000fe40000004100 */
[----:B------:R-:W-:Y:S01]  /*2c30*/  FMUL.FTZ R93, R93, UR22 ;  /* 0x000000165d5d7c20 */ /* 0x000fe20008410000 */
[----:B------:R-:W-:Y:S01]  /*2c40*/  FSEL R88, R88, RZ, P6 ;  /* 0x000000ff58587208 */ /* 0x000fe20003000000 */
[----:B------:R-:W-:Y:S01]  /*2c50*/  FMUL.FTZ R92, R92, UR22 ;  /* 0x000000165c5c7c20 */ /* 0x000fe20008410000 */
[----:B------:R-:W-:Y:S01]  /*2c60*/  ISETP.GE.U32.AND P6, PT, R0, 0x1000000, PT ;  /* 0x010000000000780c */ /* 0x000fe20003fc6070 */
[-C--:B------:R-:W-:Y:S01]  /*2c70*/  @P4 FMUL.FTZ R89, R94, R93.reuse ;  /* 0x0000005d5e594220 */ /* 0x080fe20000410000 */
[----:B------:R-:W-:Y:S01]  /*2c80*/  FMUL.FTZ R94, R114, UR12 ;  /* 0x0000000c725e7c20 */ /* 0x000fe20008410000 */
[----:B------:R-:W-:Y:S01]  /*2c90*/  MOV R116, RZ ;  /* 0x000000ff00747202 */ /* 0x000fe20000000f00 */
[-C--:B------:R-:W-:Y:S01]  /*2ca0*/  @P5 FMUL.FTZ R116, R95, R92.reuse ;  /* 0x0000005c5f745220 */ /* 0x080fe20000410000 */
[----:B------:R-:W-:Y:S01]  /*2cb0*/  FMUL.FTZ R92, R57, R92 ;  /* 0x0000005c395c7220 */ /* 0x000fe20000410000 */
[----:B------:R-:W-:Y:S01]  /*2cc0*/  FMUL.FTZ R114, R94, UR22 ;  /* 0x000000165e727c20 */ /* 0x000fe20008410000 */
[----:B------:R-:W-:Y:S01]  /*2cd0*/  FADD.FTZ R94, R20, R91 ;  /* 0x0000005b145e7221 */ /* 0x000fe20000010000 */
[----:B------:R-:W-:Y:S01]  /*2ce0*/  FMUL.FTZ R93, R58, R93 ;  /* 0x0000005d3a5d7220 */ /* 0x000fe20000410000 */
[----:B------:R-:W-:Y:S01]  /*2cf0*/  F2FP.F16.F32.PACK_AB R88, RZ, R88 ;  /* 0x00000058ff58723e */ /* 0x000fe200000000ff */
[----:B------:R-:W-:Y:S01]  /*2d00*/  FMUL.FTZ R20, R59, R114 ;  /* 0x000000723b147220 */ /* 0x000fe20000410000 */
[----:B------:R-:W-:-:S02]  /*2d10*/  FSEL R92, R92, RZ, P5 ;  /* 0x000000ff5c5c7208 */ /* 0x000fc40002800000 */
[----:B------:R-:W-:Y:S01]  /*2d20*/  @P6 HADD2.F32 R95, -RZ, R90.H0_H0 ;  /* 0x2000005aff5f6230 */ /* 0x000fe20000004100 */
[----:B------:R-:W-:Y:S02]  /*2d30*/  FSEL R93, R93, RZ, P4 ;  /* 0x000000ff5d5d7208 */ /* 0x000fe40002000000 */
[----:B------:R-:W-:Y:S02]  /*2d40*/  FSEL R20, R20, RZ, P6 ;  /* 0x000000ff14147208 */ /* 0x000fe40003000000 */
[----:B------:R-:W-:Y:S01]  /*2d50*/  MOV R90, RZ ;  /* 0x000000ff005a7202 */ /* 0x000fe20000000f00 */
[----:B------:R-:W-:Y:S01]  /*2d60*/  @P6 FMUL.FTZ R90, R95, R114 ;  /* 0x000000725f5a6220 */ /* 0x000fe20000410000 */
[----:B------:R-:W-:Y:S01]  /*2d70*/  F2FP.F16.F32.PACK_AB R92, RZ, R92 ;  /* 0x0000005cff5c723e */ /* 0x000fe200000000ff */
[----:B------:R-:W-:Y:S01]  /*2d80*/  FADD.FTZ R95, R21, R116 ;  /* 0x00000074155f7221 */ /* 0x000fe20000010000 */
[----:B------:R-:W-:Y:S01]  /*2d90*/  F2FP.F16.F32.PACK_AB R93, RZ, R93 ;  /* 0x0000005dff5d723e */ /* 0x000fe200000000ff */
[----:B------:R-:W-:Y:S01]  /*2da0*/  FADD.FTZ R114, R22, R89 ;  /* 0x0000005916727221 */ /* 0x000fe20000010000 */
[----:B------:R-:W-:Y:S01]  /*2db0*/  F2FP.F16.F32.PACK_AB R20, RZ, R20 ;  /* 0x00000014ff14723e */ /* 0x000fe200000000ff */
[----:B------:R-:W-:Y:S01]  /*2dc0*/  FADD.FTZ R116, R23, R90 ;  /* 0x0000005a17747221 */ /* 0x000fe20000010000 */
[----:B------:R-:W-:-:S02]  /*2dd0*/  PRMT R91, R88, 0x7610, R91 ;  /* 0x00007610585b7816 */ /* 0x000fc4000000005b */
[----:B------:R-:W-:Y:S02]  /*2de0*/  PRMT R88, R92, 0x7610, R88 ;  /* 0x000076105c587816 */ /* 0x000fe40000000058 */
[----:B------:R-:W-:Y:S02]  /*2df0*/  PRMT R89, R93, 0x7610, R89 ;  /* 0x000076105d597816 */ /* 0x000fe40000000059 */
[----:B------:R-:W-:-:S07]  /*2e00*/  PRMT R90, R20, 0x7610, R90 ;  /* 0x00007610145a7816 */ /* 0x000fce000000005a */
.L_x_5216:
        /* <DEDUP_REMOVED lines=16> */
.L_x_5205:
        /* <DEDUP_REMOVED lines=33> */
[----:B------:R-:W0:Y:S01]  /*3120*/  F2F.F16.F32 R92, R92 ;  /* 0x0000005c005c7304 */ /* 0x000e220000200800 */
[----:B------:R-:W-:Y:S01]  /*3130*/  FSEL R119, R88, RZ, P5 ;  /* 0x000000ff58777208 */ /* 0x000fe20002800000 */
[----:B------:R-:W-:Y:S02]  /*3140*/  FFMA.FTZ R88, R93, UR23, R16 ;  /* 0x000000175d587c23 */ /* 0x000fe40008010010 */
[----:B------:R-:W-:Y:S02]  /*3150*/  FSEL R118, R89, RZ, P6 ;  /* 0x000000ff59767208 */ /* 0x000fe40003000000 */
[----:B------:R-:W-:Y:S02]  /*3160*/  FMUL.FTZ R88, R88, UR12 ;  /* 0x0000000c58587c20 */ /* 0x000fe40008410000 */
[----:B------:R-:W-:Y:S02]  /*3170*/  F2F.F16.F32 R119, R119 ;  /* 0x0000007700777304 */ /* 0x000fe40000200800 */
[----:B------:R-:W-:-:S02]  /*3180*/  FMUL.FTZ R117, R88, UR22 ;  /* 0x0000001658757c20 */ /* 0x000fc40008410000 */
[----:B------:R-:W1:Y:S02]  /*3190*/  LDC.64 R88, c[0x0][0x468] ;  /* 0x00011a00ff587b82 */ /* 0x000e640000000a00 */
[----:B------:R-:W-:Y:S02]  /*31a0*/  FMUL.FTZ R93, R72, R117 ;  /* 0x00000075485d7220 */ /* 0x000fe40000410000 */
[----:B------:R-:W3:Y:S03]  /*31b0*/  F2F.F16.F32 R118, R118 ;  /* 0x0000007600767304 */ /* 0x000ee60000200800 */
[----:B------:R-:W-:Y:S01]  /*31c0*/  FSEL R120, R93, RZ, P0 ;  /* 0x000000ff5d787208 */ /* 0x000fe20000000000 */
[----:B0-----:R-:W-:-:S04]  /*31d0*/  IMAD.WIDE.U32 R92, R92, 0x10000, RZ ;  /* 0x000100005c5c7825 */ /* 0x001fc800078e00ff */
[----:B------:R-:W0:Y:S01]  /*31e0*/  F2F.F16.F32 R123, R120 ;  /* 0x00000078007b7304 */ /* 0x000e220000200800 */
        /* <DEDUP_REMOVED lines=10> */
[----:B------:R-:W-:-:S03]  /*3290*/  @P4 SHF.R.U64 R90, R90, 0x10, R91 ;  /* 0x000000105a5a4819 */ /* 0x000fc6000000125b */
[----:B------:R-:W-:-:S05]  /*32a0*/  @P0 HADD2.F32 R118, -RZ, R118.H0_H0 ;  /* 0x20000076ff760230 */ /* 0x000fca0000004100 */
[----:B------:R-:W-:Y:S01]  /*32b0*/  @P0 FMUL.FTZ R119, R118, R117 ;  /* 0x0000007576770220 */ /* 0x000fe20000410000 */
[----:B------:R-:W-:Y:S02]  /*32c0*/  @P5 MOV R117, R91 ;  /* 0x0000005b00755202 */ /* 0x000fe40000000f00 */
[----:B------:R-:W-:Y:S01]  /*32d0*/  @P6 SHF.R.U32.HI R118, RZ, 0x10, R91 ;  /* 0x00000010ff766819 */ /* 0x000fe2000001165b */
[----:B------:R-:W-:Y:S02]  /*32e0*/  @P4 HADD2.F32 R91, -RZ, R90.H0_H0 ;  /* 0x2000005aff5b4230 */ /* 0x000fe40000004100 */
[----:B------:R-:W-:Y:S02]  /*32f0*/  HFMA2 R90, -RZ, RZ, 0, 0 ;  /* 0x00000000ff5a7431 */ /* 0x000fe400000001ff */
[----:B------:R-:W-:Y:S02]  /*3300*/  @P5 HADD2.F32 R88, -RZ, R117.H0_H0 ;  /* 0x20000075ff585230 */ /* 0x000fe40000004100 */
[----:B------:R-:W-:Y:S01]  /*3310*/  FADD.FTZ R28, R28, R119 ;  /* 0x000000771c1c7221 */ /* 0x000fe20000010000 */
[----:B------:R-:W-:Y:S01]  /*3320*/  @P4 FMUL.FTZ R90, R91, R94 ;  /* 0x0000005e5b5a4220 */ /* 0x000fe20000410000 */
[----:B------:R-:W-:-:S02]  /*3330*/  @P6 HADD2.F32 R91, -RZ, R118.H0_H0 ;  /* 0x20000076ff5b6230 */ /* 0x000fc40000004100 */
[----:B------:R-:W-:Y:S01]  /*3340*/  @P5 FMUL.FTZ R89, R88, R95 ;  /* 0x0000005f58595220 */ /* 0x000fe20000410000 */
[----:B------:R-:W-:Y:S02]  /*3350*/  FADD.FTZ R29, R29, R90 ;  /* 0x0000005a1d1d7221 */ /* 0x000fe40000010000 */
[----:B------:R-:W-:Y:S01]  /*3360*/  @P6 FMUL.FTZ R92, R91, R116 ;  /* 0x000000745b5c6220 */ /* 0x000fe20000410000 */
[----:B------:R-:W-:-:S03]  /*3370*/  FADD.FTZ R30, R30, R89 ;  /* 0x000000591e1e7221 */ /* 0x000fc60000010000 */
[----:B------:R-:W-:-:S07]  /*3380*/  FADD.FTZ R31, R31, R92 ;  /* 0x0000005c1f1f7221 */ /* 0x000fce0000010000 */
.L_x_5219:
[----:B------:R-:W-:Y:S05]  /*3390*/  BSYNC.RECONVERGENT B1 ;  /* 0x0000000000017941 */ /* 0x000fea0003800200 */
.L_x_5218:
        /* <DEDUP_REMOVED lines=33> */
[----:B------:R-:W0:Y:S02]  /*35b0*/  F2F.F16.F32 R92, R92 ;  /* 0x0000005c005c7304 */ /* 0x000e240000200800 */
[----:B------:R-:W-:-:S04]  /*35c0*/  FMUL.FTZ R88, R88, UR12 ;  /* 0x0000000c58587c20 */ /* 0x000fc80008410000 */
[----:B------:R-:W-:Y:S02]  /*35d0*/  FMUL.FTZ R117, R88, UR22 ;  /* 0x0000001658757c20 */ /* 0x000fe40008410000 */
[----:B------:R-:W1:Y:S01]  /*35e0*/  F2F.F16.F32 R118, R118 ;  /* 0x0000007600767304 */ /* 0x000e620000200800 */
[----:B------:R-:W3:Y:S01]  /*35f0*/  LDC.64 R88, c[0x0][0x468] ;  /* 0x00011a00ff587b82 */ /* 0x000ee20000000a00 */
[----:B------:R-:W-:-:S05]  /*3600*/  FMUL.FTZ R93, R64, R117 ;  /* 0x00000075405d7220 */ /* 0x000fca0000410000 */
[----:B------:R-:W-:Y:S01]  /*3610*/  FSEL R120, R93, RZ, P0 ;  /* 0x000000ff5d787208 */ /* 0x000fe20000000000 */
[----:B------:R-:W4:Y:S01]  /*3620*/  F2F.F16.F32 R119, R119 ;  /* 0x0000007700777304 */ /* 0x000f220000200800 */
[----:B0-----:R-:W-:Y:S01]  /*3630*/  IMAD.WIDE.U32 R92, R92, 0x10000, RZ ;  /* 0x000100005c5c7825 */ /* 0x001fe200078e00ff */
[----:B-1----:R-:W-:-:S06]  /*3640*/  SHF.L.U32 R121, R118, 0x10, RZ ;  /* 0x0000001076797819 */ /* 0x002fcc00000006ff */
[----:B------:R-:W0:Y:S01]  /*3650*/  F2F.F16.F32 R123, R120 ;  /* 0x00000078007b7304 */ /* 0x000e220000200800 */
        /* <DEDUP_REMOVED lines=25> */
.L_x_5221:
[----:B------:R-:W-:Y:S05]  /*37f0*/  BSYNC.RECONVERGENT B1 ;  /* 0x0000000000017941 */ /* 0x000fea0003800200 */
.L_x_5220:
        /* <DEDUP_REMOVED lines=31> */
[----:B------:R-:W0:Y:S02]  /*39f0*/  F2F.F16.F32 R92, R92 ;  /* 0x0000005c005c7304 */ /* 0x000e240000200800 */
[----:B------:R-:W-:Y:S02]  /*3a00*/  FMUL.FTZ R90, R90, UR12 ;  /* 0x0000000c5a5a7c20 */ /* 0x000fe40008410000 */
[----:B------:R-:W-:Y:S02]  /*3a10*/  FSEL R118, R91, RZ, P6 ;  /* 0x000000ff5b767208 */ /* 0x000fe40003000000 */
[----:B------:R-:W-:Y:S02]  /*3a20*/  FMUL.FTZ R117, R90, UR22 ;  /* 0x000000165a757c20 */ /* 0x000fe40008410000 */
[----:B------:R-:W1:Y:S01]  /*3a30*/  LDC.64 R90, c[0x0][0x468] ;  /* 0x00011a00ff5a7b82 */ /* 0x000e620000000a00 */
[----:B------:R-:W-:Y:S01]  /*3a40*/  F2F.F16.F32 R119, R119 ;  /* 0x0000007700777304 */ /* 0x000fe20000200800 */
[----:B------:R-:W-:-:S05]  /*3a50*/  FMUL.FTZ R93, R56, R117 ;  /* 0x00000075385d7220 */ /* 0x000fca0000410000 */
[----:B------:R-:W-:Y:S01]  /*3a60*/  FSEL R116, R93, RZ, P0 ;  /* 0x000000ff5d747208 */ /* 0x000fe20000000000 */
[----:B0-----:R-:W-:Y:S01]  /*3a70*/  IMAD.WIDE.U32 R92, R92, 0x10000, RZ ;  /* 0x000100005c5c7825 */ /* 0x001fe200078e00ff */
[----:B------:R-:W0:Y:S08]  /*3a80*/  F2F.F16.F32 R118, R118 ;  /* 0x0000007600767304 */ /* 0x000e300000200800 */
[----:B------:R-:W3:Y:S01]  /*3a90*/  F2F.F16.F32 R121, R116 ;  /* 0x0000007400797304 */ /* 0x000ee20000200800 */
        /* <DEDUP_REMOVED lines=8> */
[----:B------:R-:W-:Y:S01]  /*3b20*/  @P5 MOV R116, R89 ;  /* 0x0000005900745202 */ /* 0x000fe20000000f00 */
[----:B------:R-:W-:Y:S01]  /*3b30*/  @P0 HADD2.F32 R4, -RZ, R4.H0_H0 ;  /* 0x20000004ff040230 */ /* 0x000fe20000004100 */
[----:B------:R-:W-:-:S03]  /*3b40*/  @P6 SHF.R.U32.HI R118, RZ, 0x10, R89 ;  /* 0x00000010ff766819 */ /* 0x000fc60000011659 */
[----:B------:R-:W-:Y:S02]  /*3b50*/  @P5 HADD2.F32 R116, -RZ, R116.H0_H0 ;  /* 0x20000074ff745230 */ /* 0x000fe40000004100 */
[----:B------:R-:W-:Y:S01]  /*3b60*/  @P0 FMUL.FTZ R119, R4, R117 ;  /* 0x0000007504770220 */ /* 0x000fe20000410000 */
[----:B------:R-:W-:Y:S01]  /*3b70*/  @P4 HADD2.F32 R117, -RZ, R88.H0_H0 ;  /* 0x20000058ff754230 */ /* 0x000fe20000004100 */
[----:B------:R-:W-:Y:S01]  /*3b80*/  CS2R R88, SRZ ;  /* 0x0000000000587805 */ /* 0x000fe2000001ff00 */
[----:B0-----:R-:W-:Y:S01]  /*3b90*/  @P6 HADD2.F32 R91, -RZ, R118.H0_H0 ;  /* 0x20000076ff5b6230 */ /* 0x001fe20000004100 */
[----:B------:R-:W-:Y:S01]  /*3ba0*/  MOV R4, RZ ;  /* 0x000000ff00047202 */ /* 0x000fe20000000f00 */
[----:B------:R-:W-:Y:S01]  /*3bb0*/  @P5 FMUL.FTZ R89, R116, R95 ;  /* 0x0000005f74595220 */ /* 0x000fe20000410000 */
[----:B------:R-:W-:Y:S01]  /*3bc0*/  @P4 FMUL.FTZ R4, R117, R94 ;  /* 0x0000005e75044220 */ /* 0x000fe20000410000 */
[----:B------:R-:W-:Y:S01]  /*3bd0*/  FADD.FTZ R20, R20, R119 ;  /* 0x0000007714147221 */ /* 0x000fe20000010000 */
[----:B------:R-:W-:Y:S01]  /*3be0*/  @P6 FMUL.FTZ R88, R114, R91 ;  /* 0x0000005b72586220 */ /* 0x000fe20000410000 */
[----:B------:R-:W-:Y:S01]  /*3bf0*/  FADD.FTZ R22, R22, R89 ;  /* 0x0000005916167221 */ /* 0x000fe20000010000 */
[----:B------:R-:W-:-:S02]  /*3c00*/  FADD.FTZ R21, R21, R4 ;  /* 0x0000000415157221 */ /* 0x000fc40000010000 */
[----:B------:R-:W-:Y:S01]  /*3c10*/  FADD.FTZ R23, R23, R88 ;  /* 0x0000005817177221 */ /* 0x000fe20000010000 */
[----:B------:R-:W-:Y:S06]  /*3c20*/  BRA `(.L_x_5214) ;  /* 0x0000000c005c7947 */ /* 0x000fec0003800000 */
.L_x_5217:
        /* <DEDUP_REMOVED lines=31> */
[----:B------:R-:W0:Y:S04]  /*3e20*/  F2F.F16.F32 R88, R88 ;  /* 0x0000005800587304 */ /* 0x000e280000200800 */
[----:B------:R-:W-:Y:S01]  /*3e30*/  FSEL R89, R84, RZ, P5 ;  /* 0x000000ff54597208 */ /* 0x000fe20002800000 */
[----:B------:R-:W-:-:S03]  /*3e40*/  FFMA.FTZ R84, R91, UR23, R16 ;  /* 0x000000175b547c23 */ /* 0x000fc60008010010 */
[----:B------:R-:W1:Y:S01]  /*3e50*/  F2F.F16.F32 R90, R90 ;  /* 0x0000005a005a7304 */ /* 0x000e620000200800 */
[----:B------:R-:W-:-:S04]  /*3e60*/  FMUL.FTZ R119, R84, UR12 ;  /* 0x0000000c54777c20 */ /* 0x000fc80008410000 */
[----:B------:R-:W-:Y:S01]  /*3e70*/  FMUL.FTZ R119, R119, UR22 ;  /* 0x0000001677777c20 */ /* 0x000fe20008410000 */
[----:B0-----:R-:W-:Y:S02]  /*3e80*/  IMAD.WIDE.U32 R94, R88, 0x10000, RZ ;  /* 0x00010000585e7825 */ /* 0x001fe400078e00ff */
[----:B------:R-:W0:Y:S02]  /*3e90*/  F2F.F16.F32 R89, R89 ;  /* 0x0000005900597304 */ /* 0x000e240000200800 */
[----:B------:R-:W-:-:S05]  /*3ea0*/  FMUL.FTZ R88, R72, R119 ;  /* 0x0000007748587220 */ /* 0x000fca0000410000 */
[----:B------:R-:W-:Y:S02]  /*3eb0*/  FSEL R122, R88, RZ, P0 ;  /* 0x000000ff587a7208 */ /* 0x000fe40000000000 */
[----:B-1----:R-:W-:Y:S02]  /*3ec0*/  SHF.L.U32 R91, R90, 0x10, RZ ;  /* 0x000000105a5b7819 */ /* 0x002fe400000006ff */
[----:B------:R-:W1:Y:S02]  /*3ed0*/  F2F.F16.F32 R121, R122 ;  /* 0x0000007a00797304 */ /* 0x000e640000200800 */
        /* <DEDUP_REMOVED lines=12> */
[----:B--2---:R-:W-:-:S05]  /*3fa0*/  @P0 MOV R120, R92 ;  /* 0x0000005c00780202 */ /* 0x004fca0000000f00 */
[----:B------:R-:W-:-:S05]  /*3fb0*/  @P0 HADD2.F32 R120, -RZ, R120.H0_H0 ;  /* 0x20000078ff780230 */ /* 0x000fca0000004100 */
[----:B------:R-:W-:Y:S01]  /*3fc0*/  @P0 FMUL.FTZ R121, R120, R119 ;  /* 0x0000007778790220 */ /* 0x000fe20000410000 */
[--C-:B------:R-:W-:Y:S02]  /*3fd0*/  @P4 SHF.R.U64 R120, R92, 0x10, R93.reuse ;  /* 0x000000105c784819 */ /* 0x100fe4000000125d */
[----:B------:R-:W-:Y:S01]  /*3fe0*/  @P6 SHF.R.U32.HI R92, RZ, 0x10, R93 ;  /* 0x00000010ff5c6819 */ /* 0x000fe2000001165d */
[----:B------:R-:W-:Y:S01]  /*3ff0*/  FADD.FTZ R28, R28, R121 ;  /* 0x000000791c1c7221 */ /* 0x000fe20000010000 */
[----:B------:R-:W-:Y:S01]  /*4000*/  @P5 MOV R119, R93 ;  /* 0x0000005d00775202 */ /* 0x000fe20000000f00 */
[----:B------:R-:W-:Y:S02]  /*4010*/  @P4 HADD2.F32 R93, -RZ, R120.H0_H0 ;  /* 0x20000078ff5d4230 */ /* 0x000fe40000004100 */
[----:B------:R-:W-:Y:S02]  /*4020*/  @P6 HADD2.F32 R91, -RZ, R92.H0_H0 ;  /* 0x2000005cff5b6230 */ /* 0x000fe40000004100 */
[----:B------:R-:W-:-:S02]  /*4030*/  HFMA2 R92, -RZ, RZ, 0, 0 ;  /* 0x00000000ff5c7431 */ /* 0x000fc400000001ff */
[----:B------:R-:W-:Y:S02]  /*4040*/  @P5 HADD2.F32 R88, -RZ, R119.H0_H0 ;  /* 0x20000077ff585230 */ /* 0x000fe40000004100 */
[----:B------:R-:W-:-:S03]  /*4050*/  @P4 FMUL.FTZ R90, R93, R116 ;  /* 0x000000745d5a4220 */ /* 0x000fc60000410000 */
[----:B------:R-:W-:Y:S01]  /*4060*/  @P5 FMUL.FTZ R89, R88, R117 ;  /* 0x0000007558595220 */ /* 0x000fe20000410000 */
[----:B------:R-:W-:Y:S01]  /*4070*/  @P6 FMUL.FTZ R92, R91, R118 ;  /* 0x000000765b5c6220 */ /* 0x000fe20000410000 */
[----:B------:R-:W-:Y:S02]  /*4080*/  FADD.FTZ R29, R29, R90 ;  /* 0x0000005a1d1d7221 */ /* 0x000fe40000010000 */
[----:B------:R-:W-:Y:S01]  /*4090*/  FADD.FTZ R30, R30, R89 ;  /* 0x000000591e1e7221 */ /* 0x000fe20000010000 */
[----:B------:R-:W-:-:S07]  /*40a0*/  FADD.FTZ R31, R31, R92 ;  /* 0x0000005c1f1f7221 */ /* 0x000fce0000010000 */
.L_x_5223:
[----:B------:R-:W-:Y:S05]  /*40b0*/  BSYNC.RECONVERGENT B1 ;  /* 0x0000000000017941 */ /* 0x000fea0003800200 */
.L_x_5222:
        /* <DEDUP_REMOVED lines=72> */
.L_x_5225:
[----:B------:R-:W-:Y:S05]  /*4540*/  BSYNC.RECONVERGENT B1 ;  /* 0x0000000000017941 */ /* 0x000fea0003800200 */
.L_x_5224:
        /* <DEDUP_REMOVED lines=33> */
[----:B------:R-:W-:Y:S02]  /*4760*/  F2F.F16.F32 R121, R121 ;  /* 0x0000007900797304 */ /* 0x000fe40000200800 */
[----:B------:R-:W-:Y:S01]  /*4770*/  FMUL.FTZ R117, R84, UR12 ;  /* 0x0000000c54757c20 */ /* 0x000fe20008410000 */
[----:B------:R-:W-:Y:S01]  /*4780*/  STG.E.128 desc[UR14][R92.64], R84 ;  /* 0x000000545c007986 */ /* 0x000fe2000c101d0e */
[----:B------:R-:W-:-:S02]  /*4790*/  FSEL R120, R91, RZ, P6 ;  /* 0x000000ff5b787208 */ /* 0x000fc40003000000 */
[----:B------:R-:W-:Y:S02]  /*47a0*/  FMUL.FTZ R117, R117, UR22 ;  /* 0x0000001675757c20 */ /* 0x000fe40008410000 */
[----:B------:R-:W0:Y:S02]  /*47b0*/  F2F.F16.F32 R94, R94 ;  /* 0x0000005e005e7304 */ /* 0x000e240000200800 */
[----:B------:R-:W-:-:S05]  /*47c0*/  FMUL.FTZ R90, R56, R117 ;  /* 0x00000075385a7220 */ /* 0x000fca0000410000 */
[----:B------:R-:W-:Y:S01]  /*47d0*/  FSEL R118, R90, RZ, P0 ;  /* 0x000000ff5a767208 */ /* 0x000fe20000000000 */
[----:B------:R-:W1:Y:S01]  /*47e0*/  F2F.F16.F32 R120, R120 ;  /* 0x0000007800787304 */ /* 0x000e620000200800 */
[----:B------:R-:W3:Y:S01]  /*47f0*/  LDC.64 R90, c[0x0][0x468] ;  /* 0x00011a00ff5a7b82 */ /* 0x000ee20000000a00 */
[----:B0-----:R-:W-:-:S06]  /*4800*/  IMAD.WIDE.U32 R94, R94, 0x10000, RZ ;  /* 0x000100005e5e7825 */ /* 0x001fcc00078e00ff */
[----:B------:R-:W0:Y:S01]  /*4810*/  F2F.F16.F32 R123, R118 ;  /* 0x00000076007b7304 */ /* 0x000e220000200800 */
        /* <DEDUP_REMOVED lines=23> */
[----:B------:R-:W-:-:S07]  /*4990*/  FADD.FTZ R23, R23, R88 ;  /* 0x0000005817177221 */ /* 0x000fce0000010000 */
.L_x_5214:
[----:B------:R-:W-:Y:S05]  /*49a0*/  BSYNC.RECONVERGENT B0 ;  /* 0x0000000000007941 */ /* 0x000fea0003800200 */
.L_x_5204:
[----:B------:R-:W-:Y:S02]  /*49b0*/  UIADD3 UR7, UPT, UPT, UR7, UR24, URZ ;  /* 0x0000001807077290 */ /* 0x000fe4000fffe0ff */
[----:B------:R-:W-:Y:S02]  /*49c0*/  UPLOP3.LUT UP2, UPT, UPT, UPT, UP2, 0x40, 0x4 ;  /* 0x000000000004789c */ /* 0x000fe40003f4e820 */
[----:B------:R-:W-:-:S09]  /*49d0*/  UISETP.GE.AND UP1, UPT, UR7, UR25, UPT ;  /* 0x000000190700728c */ /* 0x000fd2000bf26270 */
[----:B------:R-:W-:Y:S05]  /*49e0*/  BRA.U !UP1, `(.L_x_5226) ;  /* 0xffffffb909d87547 */ /* 0x000fea000b83ffff */
.L_x_5195:
        /* <DEDUP_REMOVED lines=16> */
.L_x_5228:
[----:B------:R-:W-:Y:S05]  /*4af0*/  BSYNC.RECONVERGENT B0 ;  /* 0x0000000000007941 */ /* 0x000fea0003800200 */
.L_x_5227:
        /* <DEDUP_REMOVED lines=12> */
.L_x_5230:
[----:B------:R-:W-:Y:S05]  /*4bc0*/  BSYNC.RECONVERGENT B0 ;  /* 0x0000000000007941 */ /* 0x000fea0003800200 */
.L_x_5229:
        /* <DEDUP_REMOVED lines=11> */
.L_x_5231:
        /* <DEDUP_REMOVED lines=16> */
.L_x_6806:


//--------------------- .text._ZN10layer_norm13ln_bwd_kernelINS_13Kernel_traitsIf6__halffS2_fjLj1536ELj1ELj1ELj4ELj8ENS_18Kernel_traits_baseILj1536EfS2_fS2_fjLj128EEEEELb1ELb1ELb0ELb1EEEvNS_9BwdParamsE --------------------------
	.section	.text._ZN10layer_norm13ln_bwd_kernelINS_13Kernel_traitsIf6__halffS2_fjLj1536ELj1ELj1ELj4ELj8ENS_18Kernel_traits_baseILj1536EfS2_fS2_fjLj128EEEEELb1ELb1ELb0ELb1EEEvNS_9BwdParamsE,"ax",@progbits
	.align	128
        .global         _ZN10layer_norm13ln_bwd_kernelINS_13Kernel_traitsIf6__halffS2_fjLj1536ELj1ELj1ELj4ELj8ENS_18Kernel_traits_baseILj1536EfS2_fS2_fjLj128EEEEELb1ELb1ELb0ELb1EEEvNS_9BwdParamsE
        .type           _ZN10layer_norm13ln_bwd_kernelINS_13Kernel_traitsIf6__halffS2_fjLj1536ELj1ELj1ELj4ELj8ENS_18Kernel_traits_baseILj1536EfS2_fS2_fjLj128EEEEELb1ELb1ELb0ELb1EEEvNS_9BwdParamsE,@function
        .size           _ZN10layer_norm13ln_bwd_kernelINS_13Kernel_traitsIf6__halffS2_fjLj1536ELj1ELj1ELj4ELj8ENS_18Kernel_traits_baseILj1536EfS2_fS2_fjLj128EEEEELb1ELb1ELb0ELb1EEEvNS_9BwdParamsE,(.L_x_6807 - _ZN10layer_norm13ln_bwd_kernelINS_13Kernel_traitsIf6__halffS2_fjLj1536ELj1ELj1ELj4ELj8ENS_18Kernel_traits_baseILj1536EfS2_fS2_fjLj128EEEEELb1ELb1ELb0ELb1EEEvNS_9BwdParamsE)
        .other          _ZN10layer_norm13ln_bwd_kernelINS_13Kernel_traitsIf6__halffS2_fjLj1536ELj1ELj1ELj4ELj8ENS_18Kernel_traits_baseILj1536EfS2_fS2_fjLj128EEEEELb1ELb1ELb0ELb1EEEvNS_9BwdParamsE,@"STO_CUDA_ENTRY STV_DEFAULT"
_ZN10layer_norm13ln_bwd_kernelINS_13Kernel_traitsIf6__halffS2_fjLj1536ELj1ELj1ELj4ELj8ENS_18Kernel_traits_baseILj1536EfS2_fS2_fjLj128EEEEELb1ELb1ELb0ELb1EEEvNS_9BwdParamsE:
.text._ZN10layer_norm13ln_bwd_kernelINS_13Kernel_traitsIf6__halffS2_fjLj1536ELj1ELj1ELj4ELj8ENS_18Kernel_traits_baseILj1536EfS2_fS2_fjLj128EEEEELb1ELb1ELb0ELb1EEEvNS_9BwdParamsE:
        /* <DEDUP_REMOVED lines=66> */
.L_x_5237:
        /* <DEDUP_REMOVED lines=40> */
[C---:B------:R-:W-:Y:S02]  /*06a0*/  FADD.FTZ R97, -R96.reuse, R63 ;  /* 0x0000003f60617221 */ /* 0x040fe40000010100 */
[----:B------:R-:W-:Y:S02]  /*06b0*/  HADD2.F32 R63, -RZ, R56.H0_H0 ;  /* 0x20000038ff3f7230 */ /* 0x000fe40000004100 */
[C---:B------:R-:W-:Y:S01]  /*06c0*/  FADD.FTZ R107, -R96.reuse, R59 ;  /* 0x0000003b606b7221 */ /* 0x040fe20000010100 */
[----:B------:R-:W-:Y:S01]  /*06d0*/  MOV R59, R95 ;  /* 0x0000005f003b7202 */ /* 0x000fe20000000f00 */
[C---:B------:R-:W-:Y:S01]  /*06e0*/  FADD.FTZ R100, -R96.reuse, R62 ;  /* 0x0000003e60647221 */ /* 0x040fe20000010100 */
[----:B------:R-:W-:Y:S01]  /*06f0*/  FADD.FTZ R57, -R96, R57 ;  /* 0x0000003960397221 */ /* 0x000fe20000010100 */
[----:B------:R-:W-:-:S02]  /*0700*/  HADD2.F32 R62, -RZ, R89.H0_H0 ;  /* 0x20000059ff3e7230 */ /* 0x000fc40000004100 */
[----:B-----5:R-:W-:Y:S01]  /*0710*/  FMUL.FTZ R109, R24, R63 ;  /* 0x0000003f186d7220 */ /* 0x020fe20000410000 */
[----:B------:R-:W-:Y:S01]  /*0720*/  FMUL.FTZ R0, R0, UR12 ;  /* 0x0000000c00007c20 */ /* 0x000fe20008410000 */
[----:B------:R-:W-:Y:S01]  /*0730*/  SHF.R.U32.HI R108, RZ, 0x10, R95 ;  /* 0x00000010ff6c7819 */ /* 0x000fe2000001165f */
[C---:B------:R-:W-:Y:S01]  /*0740*/  FADD.FTZ R101, -R96.reuse, R61 ;  /* 0x0000003d60657221 */ /* 0x040fe20000010100 */
[----:B------:R-:W-:Y:S01]  /*0750*/  FMUL.FTZ R111, R57, UR12 ;  /* 0x0000000c396f7c20 */ /* 0x000fe20008410000 */
[----:B------:R-:W-:Y:S02]  /*0760*/  HADD2.F32 R61, -RZ, R59.H0_H0 ;  /* 0x2000003bff3d7230 */ /* 0x000fe40000004100 */
[----:B------:R-:W-:Y:S01]  /*0770*/  FMUL.FTZ R114, R25, R62 ;  /* 0x0000003e19727220 */ /* 0x000fe20000410000 */
[----:B------:R-:W-:Y:S01]  /*0780*/  FADD.FTZ R57, RZ, R109 ;  /* 0x0000006dff397221 */ /* 0x000fe20000010000 */
[----:B------:R-:W-:Y:S01]  /*0790*/  FADD.FTZ R58, -R96, R58 ;  /* 0x0000003a603a7221 */ /* 0x000fe20000010100 */
[----:B------:R-:W-:Y:S01]  /*07a0*/  FFMA.FTZ R56, R0, R109, RZ ;  /* 0x0000006d00387223 */ /* 0x000fe200000100ff */
[----:B------:R-:W-:Y:S01]  /*07b0*/  MOV R116, R92 ;  /* 0x0000005c00747202 */ /* 0x000fe20000000f00 */
[----:B------:R-:W-:-:S02]  /*07c0*/  HADD2.F32 R108, -RZ, R108.H0_H0 ;  /* 0x2000006cff6c7230 */ /* 0x000fc40000004100 */
[----:B------:R-:W-:Y:S01]  /*07d0*/  FMUL.FTZ R106, R26, R61 ;  /* 0x0000003d1a6a7220 */ /* 0x000fe20000410000 */
[----:B------:R-:W-:Y:S01]  /*07e0*/  FADD.FTZ R59, R114, R57 ;  /* 0x00000039723b7221 */ /* 0x000fe20000010000 */
[----:B------:R-:W-:Y:S01]  /*07f0*/  FMUL.FTZ R112, R58, UR12 ;  /* 0x0000000c3a707c20 */ /* 0x000fe20008410000 */
[----:B------:R-:W-:Y:S01]  /*0800*/  FFMA.FTZ R57, R111, R114, R56 ;  /* 0x000000726f397223 */ /* 0x000fe20000010038 */
[----:B------:R-:W-:Y:S01]  /*0810*/  SHF.R.U64 R110, R92, 0x10, R93 ;  /* 0x000000105c6e7819 */ /* 0x000fe2000000125d */
[----:B------:R-:W-:Y:S02]  /*0820*/  HADD2.F32 R116, -RZ, R116.H0_H0 ;  /* 0x20000074ff747230 */ /* 0x000fe40000004100 */
[----:B------:R-:W-:Y:S01]  /*0830*/  FMUL.FTZ R105, R27, R108 ;  /* 0x0000006c1b697220 */ /* 0x000fe20000410000 */
[----:B------:R-:W-:Y:S01]  /*0840*/  FADD.FTZ R58, R106, R59 ;  /* 0x0000003b6a3a7221 */ /* 0x000fe20000010000 */
[----:B------:R-:W-:Y:S01]  /*0850*/  FADD.FTZ R60, -R96, R60 ;  /* 0x0000003c603c7221 */ /* 0x000fe20000010100 */
[----:B------:R-:W-:Y:S01]  /*0860*/  FMUL.FTZ R107, R107, UR12 ;  /* 0x0000000c6b6b7c20 */ /* 0x000fe20008410000 */
[----:B------:R-:W-:Y:S01]  /*0870*/  FFMA.FTZ R56, R112, R106, R57 ;  /* 0x0000006a70387223 */ /* 0x000fe20000010039 */
[----:B------:R-:W-:Y:S01]  /*0880*/  MOV R119, R93 ;  /* 0x0000005d00777202 */ /* 0x000fe20000000f00 */
[----:B------:R-:W-:Y:S01]  /*0890*/  HADD2.F32 R110, -RZ, R110.H0_H0 ;  /* 0x2000006eff6e7230 */ /* 0x000fe20000004100 */
[----:B------:R-:W-:Y:S01]  /*08a0*/  SHF.R.U32.HI R120, RZ, 0x10, R93 ;  /* 0x00000010ff787819 */ /* 0x000fe2000001165d */
[C---:B------:R-:W-:Y:S01]  /*08b0*/  FADD.FTZ R64, -R96.reuse, R64 ;  /* 0x0000004060407221 */ /* 0x040fe20000010100 */
[C---:B------:R-:W-:Y:S01]  /*08c0*/  FADD.FTZ R65, -R96.reuse, R65 ;  /* 0x0000004160417221 */ /* 0x040fe20000010100 */
[C---:B------:R-:W-:Y:S01]  /*08d0*/  FADD.FTZ R92, -R96.reuse, R66 ;  /* 0x00000042605c7221 */ /* 0x040fe20000010100 */
[----:B------:R-:W-:Y:S01]  /*08e0*/  FADD.FTZ R93, -R96, R67 ;  /* 0x00000043605d7221 */ /* 0x000fe20000010100 */
        /* <DEDUP_REMOVED lines=9> */
[----:B------:R-:W-:Y:S01]  /*0980*/  MOV R118, R90 ;  /* 0x0000005a00767202 */ /* 0x000fe20000000f00 */
[----:B------:R-:W-:Y:S02]  /*0990*/  HADD2.F32 R120, -RZ, R120.H0_H0 ;  /* 0x20000078ff787230 */ /* 0x000fe40000004100 */
[----:B------:R-:W-:Y:S01]  /*09a0*/  FMUL.FTZ R103, R30, R119 ;  /* 0x000000771e677220 */ /* 0x000fe20000410000 */
[----:B------:R-:W-:Y:S01]  /*09b0*/  FADD.FTZ R58, R102, R59 ;  /* 0x0000003b663a7221 */ /* 0x000fe20000010000 */
[----:B------:R-:W-:Y:S01]  /*09c0*/  FMUL.FTZ R100, R100, UR12 ;  /* 0x0000000c64647c20 */ /* 0x000fe20008410000 */
[----:B------:R-:W-:Y:S01]  /*09d0*/  FFMA.FTZ R57, R101, R102, R56 ;  /* 0x0000006665397223 */ /* 0x000fe20000010038 */
[----:B------:R-:W-:Y:S01]  /*09e0*/  SHF.R.U64 R117, R90, 0x10, R91 ;  /* 0x000000105a757819 */ /* 0x000fe2000000125b */
        /* <DEDUP_REMOVED lines=11> */
[----:B------:R-:W-:Y:S01]  /*0aa0*/  SHF.R.U32.HI R113, RZ, 0x10, R91 ;  /* 0x00000010ff717819 */ /* 0x000fe2000001165b */
[----:B------:R-:W-:-:S02]  /*0ab0*/  HADD2.F32 R115, -RZ, R115.H0_H0 ;  /* 0x20000073ff737230 */ /* 0x000fc40000004100 */
[----:B------:R-:W-:Y:S01]  /*0ac0*/  FMUL.FTZ R90, R33, R117 ;  /* 0x00000075215a7220 */ /* 0x000fe20000410000 */
[----:B------:R-:W-:Y:S01]  /*0ad0*/  FADD.FTZ R57, R67, R58 ;  /* 0x0000003a43397221 */ /* 0x000fe20000010000 */
[----:B------:R-:W-:Y:S01]  /*0ae0*/  FMUL.FTZ R89, R65, UR12 ;  /* 0x0000000c41597c20 */ /* 0x000fe20008410000 */
[----:B------:R-:W-:Y:S01]  /*0af0*/  FFMA.FTZ R56, R66, R67, R59 ;  /* 0x0000004342387223 */ /* 0x000fe2000001003b */
[----:B------:R-:W-:Y:S02]  /*0b00*/  HADD2.F32 R113, -RZ, R113.H0_H0 ;  /* 0x20000071ff717230 */ /* 0x000fe40000004100 */
[----:B------:R-:W-:Y:S01]  /*0b10*/  FADD.FTZ R58, R57, R90 ;  /* 0x0000005a393a7221 */ /* 0x000fe20000010000 */
[----:B------:R-:W-:Y:S01]  /*0b20*/  FMUL.FTZ R92, R92, UR12 ;  /* 0x0000000c5c5c7c20 */ /* 0x000fe20008410000 */
[----:B------:R-:W-:Y:S01]  /*0b30*/  FMUL.FTZ R91, R34, R115 ;  /* 0x00000073225b7220 */ /* 0x000fe20000410000 */
[----:B------:R-:W-:Y:S01]  /*0b40*/  FFMA.FTZ R57, R89, R90, R56 ;  /* 0x0000005a59397223 */ /* 0x000fe20000010038 */
[----:B------:R-:W-:Y:S01]  /*0b50*/  FMUL.FTZ R93, R93, UR12 ;  /* 0x0000000c5d5d7c20 */ /* 0x000fe20008410000 */
[----:B------:R-:W-:-:S02]  /*0b60*/  FMUL.FTZ R94, R35, R113 ;  /* 0x00000071235e7220 */ /* 0x000fc40000410000 */
[----:B------:R-:W-:-:S04]  /*0b70*/  FFMA.FTZ R56, R92, R91, R57 ;  /* 0x0000005b5c387223 */ /* 0x000fc80000010039 */
[----:B------:R-:W-:-:S05]  /*0b80*/  FFMA.FTZ R56, R93, R94, R56 ;  /* 0x0000005e5d387223 */ /* 0x000fca0000010038 */
[----:B------:R-:W0:Y:S01]  /*0b90*/  SHFL.DOWN PT, R57, R56, 0x10, 0x1f ;  /* 0x0a001f0038397f89 */ /* 0x000e2200000e0000 */
[----:B------:R-:W-:-:S04]  /*0ba0*/  FADD.FTZ R59, R58, R91 ;  /* 0x0000005b3a3b7221 */ /* 0x000fc80000010000 */
[----:B------:R-:W-:-:S05]  /*0bb0*/  FADD.FTZ R59, R59, R94 ;  /* 0x0000005e3b3b7221 */ /* 0x000fca0000010000 */
[----:B------:R-:W1:Y:S01]  /*0bc0*/  SHFL.DOWN PT, R58, R59, 0x10, 0x1f ;  /* 0x0a001f003b3a7f89 */ /* 0x000e6200000e0000 */
[----:B0-----:R-:W-:-:S05]  /*0bd0*/  FADD.FTZ R57, R56, R57 ;  /* 0x0000003938397221 */ /* 0x001fca0000010000 */
[----:B------:R-:W0:Y:S01]  /*0be0*/  SHFL.DOWN PT, R60, R57, 0x8, 0x1f ;  /* 0x09001f00393c7f89 */ /* 0x000e2200000e0000 */
[----:B-1----:R-:W-:-:S05]  /*0bf0*/  FADD.FTZ R58, R59, R58 ;  /* 0x0000003a3b3a7221 */ /* 0x002fca0000010000 */
[----:B------:R-:W1:Y:S01]  /*0c00*/  SHFL.DOWN PT, R65, R58, 0x8, 0x1f ;  /* 0x09001f003a417f89 */ /* 0x000e6200000e0000 */
[----:B0-----:R-:W-:-:S05]  /*0c10*/  FADD.FTZ R60, R57, R60 ;  /* 0x0000003c393c7221 */ /* 0x001fca0000010000 */
[----:B------:R-:W0:Y:S01]  /*0c20*/  SHFL.DOWN PT, R95, R60, 0x4, 0x1f ;  /* 0x08801f003c5f7f89 */ /* 0x000e2200000e0000 */
[----:B------:R-:W2:Y:S01]  /*0c30*/  S2R R64, SR_TID.X ;  /* 0x0000000000407919 */ /* 0x000ea20000002100 */
[----:B-1----:R-:W-:Y:S01]  /*0c40*/  FADD.FTZ R65, R58, R65 ;  /* 0x000000413a417221 */ /* 0x002fe20000010000 */
[----:B0-----:R-:W-:-:S05]  /*0c50*/  FADD.FTZ R95, R60, R95 ;  /* 0x0000005f3c5f7221 */ /* 0x001fca0000010000 */
[----:B------:R-:W0:Y:S04]  /*0c60*/  SHFL.DOWN PT, R58, R95, 0x2, 0x1f ;  /* 0x08401f005f3a7f89 */ /* 0x000e2800000e0000 */
[----:B------:R-:W1:Y:S01]  /*0c70*/  SHFL.DOWN PT, R104, R65, 0x4, 0x1f ;  /* 0x08801f0041687f89 */ /* 0x000e6200000e0000 */
[----:B--2---:R-:W-:-:S13]  /*0c80*/  LOP3.LUT P3, RZ, R64, 0x1f, RZ, 0xc0, !PT ;  /* 0x0000001f40ff7812 */ /* 0x004fda000786c0ff */
        /* <DEDUP_REMOVED lines=18> */
[----:B0-----:R-:W-:-:S05]  /*0db0*/  FADD.FTZ R56, R104, R59 ;  /* 0x0000003b68387221 */ /* 0x001fca0000010000 */
[----:B------:R-:W0:Y:S01]  /*0dc0*/  SHFL.DOWN PT, R59, R56, 0x1, 0x1f ;  /* 0x08201f00383b7f89 */ /* 0x000e2200000e0000 */
[----:B------:R-:W-:-:S04]  /*0dd0*/  @!P3 SHF.R.U32.HI R95, RZ, 0x2, R64 ;  /* 0x00000002ff5fb819 */ /* 0x000fc80000011640 */
[----:B------:R-:W-:Y:S01]  /*0de0*/  @!P3 LOP3.LUT R95, R95, 0x18, RZ, 0xc0, !PT ;  /* 0x000000185f5fb812 */ /* 0x000fe200078ec0ff */
[----:B-1----:R-:W-:-:S03]  /*0df0*/  FADD.FTZ R57, R57, R58 ;  /* 0x0000003a39397221 */ /* 0x002fc60000010000 */
[----:B------:R-:W-:Y:S01]  /*0e00*/  @!P3 IADD3 R95, PT, PT, R95, R65, RZ ;  /* 0x000000415f5fb210 */ /* 0x000fe20007ffe0ff */
[----:B0-----:R-:W-:Y:S02]  /*0e10*/  FADD.FTZ R56, R56, R59 ;  /* 0x0000003b38387221 */ /* 0x001fe40000010000 */
        /* <DEDUP_REMOVED lines=59> */
[----:B--2---:R-:W-:-:S05]  /*11d0*/  @P1 HADD2.F32 R121, -RZ, R121.H0_H0 ;  /* 0x20000079ff791230 */ /* 0x004fca0000004100 */
[----:B------:R-:W-:-:S13]  /*11e0*/  @P1 R2UR UR5, R121 ;  /* 0x00000000790512ca */ /* 0x000fda00000e0000 */
        /* <DEDUP_REMOVED lines=22> */
[----:B------:R-:W-:Y:S01]  /*1350*/  FMUL.FTZ R114, R59, UR4 ;  /* 0x000000043b727c20 */ /* 0x000fe20008410000 */
[----:B------:R-:W-:Y:S01]  /*1360*/  ISETP.GE.U32.AND P6, PT, R104, 0x1000000, PT ;  /* 0x010000006800780c */ /* 0x000fe20003fc6070 */
[----:B------:R-:W-:Y:S01]  /*1370*/  FMUL.FTZ R116, R116, UR23 ;  /* 0x0000001774747c20 */ /* 0x000fe20008410000 */
[----:B------:R-:W-:Y:S01]  /*1380*/  FMUL.FTZ R109, R109, UR23 ;  /* 0x000000176d6d7c20 */ /* 0x000fe20008410000 */
[----:B------:R-:W-:Y:S01]  /*1390*/  FMUL.FTZ R114, R114, UR23 ;  /* 0x0000001772727c20 */ /* 0x000fe20008410000 */
[C---:B------:R-:W-:Y:S01]  /*13a0*/  LOP3.LUT P4, RZ, R104.reuse, 0xff0000, RZ, 0xc0, !PT ;  /* 0x00ff000068ff7812 */ /* 0x040fe2000788c0ff */
[----:B------:R-:W-:Y:S01]  /*13b0*/  FMUL.FTZ R56, R45, R116 ;  /* 0x000000742d387220 */ /* 0x000fe20000410000 */
[----:B------:R-:W0:Y:S01]  /*13c0*/  LDC.64 R106, c[0x0][0x478] ;  /* 0x00011e00ff6a7b82 */ /* 0x000e220000000a00 */
[----:B------:R-:W-:Y:S01]  /*13d0*/  FMUL.FTZ R105, R47, R114 ;  /* 0x000000722f697220 */ /* 0x000fe20000410000 */
[----:B------:R-:W-:-:S02]  /*13e0*/  LOP3.LUT P0, RZ, R104, 0xff, RZ, 0xc0, !PT ;  /* 0x000000ff68ff7812 */ /* 0x000fc4000780c0ff */
[----:B------:R-:W-:Y:S01]  /*13f0*/  FSEL R112, R56, RZ, P5 ;  /* 0x000000ff38707208 */ /* 0x000fe20002800000 */
[----:B------:R-:W-:Y:S01]  /*1400*/  FMUL.FTZ R56, R0, UR12 ;  /* 0x0000000c00387c20 */ /* 0x000fe20008410000 */
[----:B------:R-:W-:Y:S01]  /*1410*/  FMUL.FTZ R0, R46, R109 ;  /* 0x0000006d2e007220 */ /* 0x000fe20000410000 */
[----:B------:R-:W-:Y:S02]  /*1420*/  FSEL R118, R105, RZ, P6 ;  /* 0x000000ff69767208 */ /* 0x000fe40003000000 */
[----:B------:R-:W-:Y:S01]  /*1430*/  FMUL.FTZ R115, R56, UR4 ;  /* 0x0000000438737c20 */ /* 0x000fe20008410000 */
[----:B------:R-:W1:Y:S01]  /*1440*/  LDC.64 R104, c[0x0][0x468] ;  /* 0x00011a00ff687b82 */ /* 0x000e620000000a00 */
[----:B------:R-:W-:Y:S01]  /*1450*/  FSEL R117, R0, RZ, P4 ;  /* 0x000000ff00757208 */ /* 0x000fe20002000000 */
[----:B------:R-:W3:Y:S01]  /*1460*/  F2F.F16.F32 R112, R112 ;  /* 0x0000007000707304 */ /* 0x000ee20000200800 */
[----:B------:R-:W-:-:S04]  /*1470*/  FMUL.FTZ R115, R115, UR23 ;  /* 0x0000001773737c20 */ /* 0x000fc80008410000 */
[----:B------:R-:W-:-:S03]  /*1480*/  FMUL.FTZ R0, R44, R115 ;  /* 0x000000732c007220 */ /* 0x000fc60000410000 */
[----:B------:R-:W4:Y:S02]  /*1490*/  F2F.F16.F32 R118, R118 ;  /* 0x0000007600767304 */ /* 0x000f240000200800 */
[----:B------:R-:W-:Y:S01]  /*14a0*/  FSEL R120, R0, RZ, P0 ;  /* 0x000000ff00787208 */ /* 0x000fe20000000000 */
[----:B------:R-:W-:Y:S01]  /*14b0*/  FFMA.FTZ R0, R100, UR13, R108 ;  /* 0x0000000d64007c23 */ /* 0x000fe2000801006c */
[----:B0-----:R-:W-:-:S04]  /*14c0*/  IMAD.WIDE.U32 R110, R88, 0x10, R106 ;  /* 0x00000010586e7825 */ /* 0x001fc800078e006a */
[----:B------:R-:W-:Y:S01]  /*14d0*/  FADD.FTZ R103, R103, -R0 ;  /* 0x8000000067677221 */ /* 0x000fe20000010000 */
[----:B------:R4:W0:Y:S01]  /*14e0*/  F2F.F16.F32 R121, R117 ;  /* 0x0000007500797304 */ /* 0x0008220000200800 */
[----:B---3--:R-:W-:Y:S01]  /*14f0*/  IMAD.WIDE.U32 R112, R112, 0x10000, RZ ;  /* 0x0001000070707825 */ /* 0x008fe200078e00ff */
[----:B------:R3:W-:Y:S06]  /*1500*/  STG.E.128 desc[UR16][R110.64], R56 ;  /* 0x000000386e007986 */ /* 0x0007ec000c101d10 */
[----:B------:R-:W1:Y:S01]  /*1510*/  F2F.F16.F32 R119, R120 ;  /* 0x0000007800777304 */ /* 0x000e620000200800 */
[----:B----4-:R-:W-:-:S04]  /*1520*/  SHF.L.U32 R117, R118, 0x10, RZ ;  /* 0x0000001076757819 */ /* 0x010fc800000006ff */
[----:B0-----:R-:W-:Y:S01]  /*1530*/  LOP3.LUT R113, R113, R117, R121, 0xfe, !PT ;  /* 0x0000007571717212 */ /* 0x001fe200078efe79 */
[----:B------:R-:W-:Y:S01]  /*1540*/  FFMA.FTZ R117, R101, UR13, R108 ;  /* 0x0000000d65757c23 */ /* 0x000fe2000801006c */
[----:B------:R-:W-:-:S04]  /*1550*/  IMAD.WIDE.U32 R100, R87, 0x8, R62 ;  /* 0x0000000857647825 */ /* 0x000fc800078e003e */
[----:B------:R-:W-:Y:S01]  /*1560*/  FADD.FTZ R117, R102, -R117 ;  /* 0x8000007566757221 */ /* 0x000fe20000010000 */
[----:B-1----:R-:W-:Y:S01]  /*1570*/  LOP3.LUT R112, R112, R119, RZ, 0xfc, !PT ;  /* 0x0000007770707212 */ /* 0x002fe200078efcff */
[----:B------:R-:W-:-:S05]  /*1580*/  IMAD.WIDE.U32 R118, R88, 0x8, R104 ;  /* 0x0000000858767825 */ /* 0x000fca00078e0068 */
[----:B------:R0:W-:Y:S04]  /*1590*/  STG.E.64 desc[UR16][R118.64], R112 ;  /* 0x0000007076007986 */ /* 0x0001e8000c101b10 */
[----:B------:R-:W4:Y:S01]  /*15a0*/  LDG.E.64 R100, desc[UR16][R100.64] ;  /* 0x0000001064647981 */ /* 0x000f22000c1e1b00 */
[----:B---3--:R-:W-:Y:S01]  /*15b0*/  FMUL.FTZ R57, R117, UR12 ;  /* 0x0000000c75397c20 */ /* 0x008fe20008410000 */
[----:B------:R-:W-:Y:S02]  /*15c0*/  HFMA2 R0, -RZ, RZ, 0, 0 ;  /* 0x00000000ff007431 */ /* 0x000fe400000001ff */
[--C-:B------:R-:W-:Y:S01]  /*15d0*/  FFMA.FTZ R97, R97, UR13, R108.reuse ;  /* 0x0000000d61617c23 */ /* 0x100fe2000801006c */
[----:B------:R-:W-:Y:S01]  /*15e0*/  FMUL.FTZ R58, R103, UR12 ;  /* 0x0000000c673a7c20 */ /* 0x000fe20008410000 */
[----:B------:R-:W-:Y:S01]  /*15f0*/  FMUL.FTZ R88, R57, UR4 ;  /* 0x0000000439587c20 */ /* 0x000fe20008410000 */
[----:B------:R-:W-:Y:S01]  /*1600*/  FFMA.FTZ R96, R96, UR13, R108 ;  /* 0x0000000d60607c23 */ /* 0x000fe2000801006c */
[----:B------:R-:W-:Y:S01]  /*1610*/  FADD.FTZ R59, R98, -R97 ;  /* 0x80000061623b7221 */ /* 0x000fe20000010000 */
[----:B------:R-:W-:Y:S01]  /*1620*/  LOP3.LUT P3, RZ, R95, 0xff00, RZ, 0xc0, !PT ;  /* 0x0000ff005fff7812 */ /* 0x000fe2000786c0ff */
[----:B------:R-:W-:Y:S01]  /*1630*/  FMUL.FTZ R88, R88, UR23 ;  /* 0x0000001758587c20 */ /* 0x000fe20008410000 */
[----:B0-----:R-:W-:Y:S01]  /*1640*/  FMUL.FTZ R113, R58, UR4 ;  /* 0x000000043a717c20 */ /* 0x001fe20008410000 */
[----:B------:R-:W-:Y:S01]  /*1650*/  FADD.FTZ R99, R99, -R96 ;  /* 0x8000006063637221 */ /* 0x000fe20000010000 */
[----:B------:R-:W-:Y:S01]  /*1660*/  FMUL.FTZ R59, R59, UR12 ;  /* 0x0000000c3b3b7c20 */ /* 0x000fe20008410000 */
[----:B------:R-:W-:Y:S01]  /*1670*/  ISETP.GE.U32.AND P1, PT, R95, 0x1000000, PT ;  /* 0x010000005f00780c */ /* 0x000fe20003f26070 */
[----:B------:R-:W-:Y:S01]  /*1680*/  FMUL.FTZ R113, R113, UR23 ;  /* 0x0000001771717c20 */ /* 0x000fe20008410000 */
[----:B------:R-:W-:Y:S01]  /*1690*/  MOV R97, RZ ;  /* 0x000000ff00617202 */ /* 0x000fe20000000f00 */
[----:B------:R-:W-:-:S04]  /*16a0*/  IMAD.WIDE.U32 R62, R86, 0x8, R62 ;  /* 0x00000008563e7825 */ /* 0x000fc800078e003e */
[----:B------:R-:W-:Y:S01]  /*16b0*/  FMUL.FTZ R98, R42, R113 ;  /* 0x000000712a627220 */ /* 0x000fe20000410000 */
[----:B--2---:R-:W-:Y:S02]  /*16c0*/  @P0 MOV R56, R60 ;  /* 0x0000003c00380202 */ /* 0x004fe40000000f00 */
[----:B------:R-:W-:-:S03]  /*16d0*/  @P5 SHF.R.U64 R103, R60, 0x10, R61 ;  /* 0x000000103c675819 */ /* 0x000fc6000000123d */
[----:B------:R-:W-:-:S05]  /*16e0*/  @P0 HADD2.F32 R56, -RZ, R56.H0_H0 ;  /* 0x20000038ff380230 */ /* 0x000fca0000004100 */
[----:B------:R-:W-:Y:S01]  /*16f0*/  @P0 FMUL.FTZ R0, R56, R115 ;  /* 0x0000007338000220 */ /* 0x000fe20000410000 */
[----:B------:R-:W-:Y:S01]  /*1700*/  FMUL.FTZ R56, R41, R88 ;  /* 0x0000005829387220 */ /* 0x000fe20000410000 */
[----:B------:R-:W-:-:S04]  /*1710*/  LOP3.LUT P0, RZ, R95, 0xff0000, RZ, 0xc0, !PT ;  /* 0x00ff00005fff7812 */ /* 0x000fc8000780c0ff */
[----:B------:R-:W-:Y:S01]  /*1720*/  FSEL R96, R56, RZ, P3 ;  /* 0x000000ff38607208 */ /* 0x000fe20001800000 */
[----:B------:R-:W-:Y:S01]  /*1730*/  FMUL.FTZ R56, R99, UR12 ;  /* 0x0000000c63387c20 */ /* 0x000fe20008410000 */
[----:B------:R-:W-:Y:S01]  /*1740*/  FMUL.FTZ R99, R59, UR4 ;  /* 0x000000043b637c20 */ /* 0x000fe20008410000 */
[----:B------:R-:W-:Y:S01]  /*1750*/  FSEL R102, R98, RZ, P0 ;  /* 0x000000ff62667208 */ /* 0x000fe20000000000 */
[----:B------:R0:W1:Y:S01]  /*1760*/  F2F.F16.F32 R110, R96 ;  /* 0x00000060006e7304 */ /* 0x0000620000200800 */
[----:B------:R-:W-:Y:S01]  /*1770*/  FMUL.FTZ R115, R56, UR4 ;  /* 0x0000000438737c20 */ /* 0x000fe20008410000 */
[----:B------:R-:W-:Y:S01]  /*1780*/  FMUL.FTZ R60, R99, UR23 ;  /* 0x00000017633c7c20 */ /* 0x000fe20008410000 */
[----:B------:R-:W-:Y:S02]  /*1790*/  @P5 HADD2.F32 R99, -RZ, R103.H0_H0 ;  /* 0x20000067ff635230 */ /* 0x000fe40000004100 */
[----:B------:R-:W-:Y:S01]  /*17a0*/  FMUL.FTZ R115, R115, UR23 ;  /* 0x0000001773737c20 */ /* 0x000fe20008410000 */
[----:B------:R-:W-:-:S02]  /*17b0*/  FMUL.FTZ R98, R43, R60 ;  /* 0x0000003c2b627220 */ /* 0x000fc40000410000 */
[----:B------:R-:W-:Y:S01]  /*17c0*/  @P5 FMUL.FTZ R97, R99, R116 ;  /* 0x0000007463615220 */ /* 0x000fe20000410000 */
[----:B0-----:R-:W-:Y:S01]  /*17d0*/  FMUL.FTZ R96, R40, R115 ;  /* 0x0000007328607220 */ /* 0x001fe20000410000 */
[----:B------:R-:W-:Y:S01]  /*17e0*/  LOP3.LUT P5, RZ, R95, 0xff, RZ, 0xc0, !PT ;  /* 0x000000ff5fff7812 */ /* 0x000fe200078ac0ff */
[----:B------:R-:W-:Y:S01]  /*17f0*/  F2F.F16.F32 R102, R102 ;  /* 0x0000006600667304 */ /* 0x000fe20000200800 */
[----:B------:R-:W-:Y:S02]  /*1800*/  FSEL R112, R98, RZ, P1 ;  /* 0x000000ff62707208 */ /* 0x000fe40000800000 */
[----:B------:R-:W-:Y:S01]  /*1810*/  FSEL R96, R96, RZ, P5 ;  /* 0x000000ff60607208 */ /* 0x000fe20002800000 */
[----:B-1----:R-:W-:-:S04]  /*1820*/  IMAD.WIDE.U32 R98, R110, 0x10000, RZ ;  /* 0x000100006e627825 */ /* 0x002fc800078e00ff */
[----:B------:R-:W0:Y:S08]  /*1830*/  F2F.F16.F32 R112, R112 ;  /* 0x0000007000707304 */ /* 0x000e300000200800 */
[----:B------:R-:W1:Y:S01]  /*1840*/  F2F.F16.F32 R111, R96 ;  /* 0x00000060006f7304 */ /* 0x000e620000200800 */
        /* <DEDUP_REMOVED lines=19> */
[----:B----4-:R-:W-:Y:S01]  /*1980*/  @P5 MOV R56, R100 ;  /* 0x0000006400385202 */ /* 0x010fe20000000f00 */
[----:B------:R-:W-:Y:S01]  /*1990*/  FADD.FTZ R93, R94, -R93 ;  /* 0x8000005d5e5d7221 */ /* 0x000fe20000010000 */
[----:B------:R-:W-:Y:S01]  /*19a0*/  @P6 SHF.R.U32.HI R59, RZ, 0x10, R61 ;  /* 0x00000010ff3b6819 */ /* 0x000fe2000001163d */
[----:B------:R-:W-:Y:S02]  /*19b0*/  @P4 HADD2.F32 R58, -RZ, R58.H0_H0 ;  /* 0x2000003aff3a4230 */ /* 0x000fe40000004100 */
[----:B------:R-:W-:Y:S01]  /*19c0*/  FMUL.FTZ R92, R57, UR4 ;  /* 0x00000004395c7c20 */ /* 0x000fe20008410000 */
[----:B------:R-:W-:-:S02]  /*19d0*/  @P5 HADD2.F32 R56, -RZ, R56.H0_H0 ;  /* 0x20000038ff385230 */ /* 0x000fc40000004100 */
[----:B------:R-:W-:Y:S02]  /*19e0*/  @P6 HADD2.F32 R59, -RZ, R59.H0_H0 ;  /* 0x2000003bff3b6230 */ /* 0x000fe40000004100 */
[----:B------:R-:W-:Y:S01]  /*19f0*/  @P4 FMUL.FTZ R87, R58, R109 ;  /* 0x0000006d3a574220 */ /* 0x000fe20000410000 */
[----:B------:R-:W-:Y:S01]  /*1a00*/  FMUL.FTZ R58, R91, UR12 ;  /* 0x0000000c5b3a7c20 */ /* 0x000fe20008410000 */
[----:B------:R-:W-:Y:S01]  /*1a10*/  FMUL.FTZ R92, R92, UR23 ;  /* 0x000000175c5c7c20 */ /* 0x000fe20008410000 */
[----:B------:R-:W-:Y:S01]  /*1a20*/  @P5 FMUL.FTZ R67, R56, R115 ;  /* 0x0000007338435220 */ /* 0x000fe20000410000 */
[----:B------:R-:W-:Y:S01]  /*1a30*/  @P6 FMUL.FTZ R66, R59, R114 ;  /* 0x000000723b426220 */ /* 0x000fe20000410000 */
[----:B------:R-:W-:Y:S01]  /*1a40*/  FMUL.FTZ R61, R58, UR4 ;  /* 0x000000043a3d7c20 */ /* 0x000fe20008410000 */
[----:B------:R-:W-:Y:S01]  /*1a50*/  FMUL.FTZ R56, R37, R92 ;  /* 0x0000005c25387220 */ /* 0x000fe20000410000 */
[----:B------:R-:W-:Y:S01]  /*1a60*/  LOP3.LUT P6, RZ, R65, 0xff00, RZ, 0xc0, !PT ;  /* 0x0000ff0041ff7812 */ /* 0x000fe200078cc0ff */
[----:B------:R-:W-:Y:S01]  /*1a70*/  FMUL.FTZ R59, R93, UR12 ;  /* 0x0000000c5d3b7c20 */ /* 0x000fe20008410000 */
[----:B------:R-:W-:Y:S01]  /*1a80*/  FMUL.FTZ R61, R61, UR23 ;  /* 0x000000173d3d7c20 */ /* 0x000fe20008410000 */
[----:B------:R-:W-:Y:S01]  /*1a90*/  LOP3.LUT P5, RZ, R65, 0xff0000, RZ, 0xc0, !PT ;  /* 0x00ff000041ff7812 */ /* 0x000fe200078ac0ff */
[----:B------:R-:W-:Y:S01]  /*1aa0*/  IMAD.WIDE.U32 R106, R86, 0x10, R106 ;  /* 0x00000010566a7825 */ /* 0x000fe200078e006a */
[----:B------:R-:W-:-:S03]  /*1ab0*/  FSEL R93, R56, RZ, P6 ;  /* 0x000000ff385d7208 */ /* 0x000fc60003000000 */
[----:B------:R-:W-:Y:S01]  /*1ac0*/  FMUL.FTZ R90, R38, R61 ;  /* 0x0000003d265a7220 */ /* 0x000fe20000410000 */
[----:B------:R-:W-:Y:S01]  /*1ad0*/  FMUL.FTZ R56, R89, UR12 ;  /* 0x0000000c59387c20 */ /* 0x000fe20008410000 */
[----:B------:R-:W-:Y:S01]  /*1ae0*/  FMUL.FTZ R94, R59, UR4 ;  /* 0x000000043b5e7c20 */ /* 0x000fe20008410000 */
[----:B------:R-:W-:Y:S01]  /*1af0*/  @P3 SHF.R.U64 R89, R100, 0x10, R101 ;  /* 0x0000001064593819 */ /* 0x000fe20000001265 */
[----:B------:R-:W-:Y:S01]  /*1b00*/  IMAD.WIDE.U32 R104, R86, 0x8, R104 ;  /* 0x0000000856687825 */ /* 0x000fe200078e0068 */
[----:B------:R-:W-:-:S03]  /*1b10*/  FSEL R96, R90, RZ, P5 ;  /* 0x000000ff5a607208 */ /* 0x000fc60002800000 */
[----:B------:R-:W-:Y:S01]  /*1b20*/  FMUL.FTZ R94, R94, UR23 ;  /* 0x000000175e5e7c20 */ /* 0x000fe20008410000 */
[----:B------:R-:W-:Y:S02]  /*1b30*/  HFMA2 R90, -RZ, RZ, 0, 0 ;  /* 0x00000000ff5a7431 */ /* 0x000fe400000001ff */
[----:B------:R-:W-:Y:S01]  /*1b40*/  FMUL.FTZ R91, R56, UR4 ;  /* 0x00000004385b7c20 */ /* 0x000fe20008410000 */
[----:B------:R-:W-:Y:S02]  /*1b50*/  @P3 HADD2.F32 R89, -RZ, R89.H0_H0 ;  /* 0x20000059ff593230 */ /* 0x000fe40000004100 */
[----:B------:R-:W-:Y:S01]  /*1b60*/  FMUL.FTZ R95, R39, R94 ;  /* 0x0000005e275f7220 */ /* 0x000fe20000410000 */
[----:B------:R-:W-:Y:S01]  /*1b70*/  ISETP.GE.U32.AND P4, PT, R65, 0x1000000, PT ;  /* 0x010000004100780c */ /* 0x000fe20003f86070 */
[----:B------:R-:W-:Y:S01]  /*1b80*/  FMUL.FTZ R91, R91, UR23 ;  /* 0x000000175b5b7c20 */ /* 0x000fe20008410000 */
[----:B------:R-:W0:Y:S01]  /*1b90*/  F2F.F16.F32 R93, R93 ;  /* 0x0000005d005d7304 */ /* 0x000e220000200800 */
[----:B------:R-:W-:Y:S01]  /*1ba0*/  @P3 FMUL.FTZ R90, R89, R88 ;  /* 0x00000058595a3220 */ /* 0x000fe20000410000 */
[----:B------:R-:W-:Y:S01]  /*1bb0*/  LOP3.LUT P3, RZ, R65, 0xff, RZ, 0xc0, !PT ;  /* 0x000000ff41ff7812 */ /* 0x000fe2000786c0ff */
[----:B------:R-:W-:Y:S01]  /*1bc0*/  FMUL.FTZ R65, R36, R91 ;  /* 0x0000005b24417220 */ /* 0x000fe20000410000 */
[----:B-1----:R-:W-:Y:S01]  /*1bd0*/  FSEL R98, R95, RZ, P4 ;  /* 0x000000ff5f627208 */ /* 0x002fe20002000000 */
[----:B------:R1:W-:Y:S01]  /*1be0*/  STG.E.128 desc[UR16][R106.64], R56 ;  /* 0x000000386a007986 */ /* 0x0003e2000c101d10 */
[----:B------:R-:W-:-:S02]  /*1bf0*/  HFMA2 R86, -RZ, RZ, 0, 0 ;  /* 0x00000000ff567431 */ /* 0x000fc400000001ff */
[----:B------:R-:W-:Y:S01]  /*1c00*/  FSEL R95, R65, RZ, P3 ;  /* 0x000000ff415f7208 */ /* 0x000fe20001800000 */
[----:B------:R-:W-:Y:S01]  /*1c10*/  F2F.F16.F32 R96, R96 ;  /* 0x0000006000607304 */ /* 0x000fe20000200800 */
[----:B0-----:R-:W-:Y:S01]  /*1c20*/  IMAD.WIDE.U32 R88, R93, 0x10000, RZ ;  /* 0x000100005d587825 */ /* 0x001fe200078e00ff */
[----:B------:R-:W-:-:S06]  /*1c30*/  @P0 MOV R93, R101 ;  /* 0x00000065005d0202 */ /* 0x000fcc0000000f00 */
[----:B------:R-:W0:Y:S01]  /*1c40*/  F2F.F16.F32 R98, R98 ;  /* 0x0000006200627304 */ /* 0x000e220000200800 */
[----:B------:R-:W-:-:S05]  /*1c50*/  @P1 SHF.R.U32.HI R101, RZ, 0x10, R101 ;  /* 0x00000010ff651819 */ /* 0x000fca0000011665 */
[----:B-1----:R-:W-:Y:S02]  /*1c60*/  @P1 HADD2.F32 R57, -RZ, R101.H0_H0 ;  /* 0x20000065ff391230 */ /* 0x002fe40000004100 */
[----:B------:R-:W1:Y:S01]  /*1c70*/  F2F.F16.F32 R95, R95 ;  /* 0x0000005f005f7304 */ /* 0x000e620000200800 */
[----:B0-----:R-:W-:Y:S01]  /*1c80*/  SHF.L.U32 R65, R98, 0x10, RZ ;  /* 0x0000001062417819 */ /* 0x001fe200000006ff */
[----:B------:R-:W-:-:S03]  /*1c90*/  HFMA2 R98, -RZ, RZ, 0, 0 ;  /* 0x00000000ff627431 */ /* 0x000fc600000001ff */
[----:B------:R-:W-:Y:S01]  /*1ca0*/  LOP3.LUT R89, R89, R65, R96, 0xfe, !PT ;  /* 0x0000004159597212 */ /* 0x000fe200078efe60 */
[----:B------:R-:W-:Y:S02]  /*1cb0*/  HFMA2 R65, -RZ, RZ, 0, 0 ;  /* 0x00000000ff417431 */ /* 0x000fe400000001ff */
[----:B------:R-:W-:Y:S01]  /*1cc0*/  @P0 HADD2.F32 R96, -RZ, R93.H0_H0 ;  /* 0x2000005dff600230 */ /* 0x000fe20000004100 */
[----:B------:R-:W-:Y:S02]  /*1cd0*/  MOV R93, RZ ;  /* 0x000000ff005d7202 */ /* 0x000fe40000000f00 */
[----:B-1----:R-:W-:Y:S02]  /*1ce0*/  LOP3.LUT R88, R88, R95, RZ, 0xfc, !PT ;  /* 0x0000005f58587212 */ /* 0x002fe400078efcff */
[----:B------:R-:W-:Y:S01]  /*1cf0*/  @P0 FMUL.FTZ R65, R96, R113 ;  /* 0x0000007160410220 */ /* 0x000fe20000410000 */
[----:B------:R-:W-:Y:S01]  /*1d00*/  HFMA2 R96, -RZ, RZ, 0, 0 ;  /* 0x00000000ff607431 */ /* 0x000fe200000001ff */
[----:B------:R-:W-:Y:S01]  /*1d10*/  MOV R95, RZ ;  /* 0x000000ff005f7202 */ /* 0x000fe20000000f00 */
[----:B------:R0:W-:Y:S01]  /*1d20*/  STG.E.64 desc[UR16][R104.64], R88 ;  /* 0x0000005868007986 */ /* 0x0001e2000c101b10 */
[----:B------:R-:W-:Y:S01]  /*1d30*/  @P1 FMUL.FTZ R96, R57, R60 ;  /* 0x0000003c39601220 */ /* 0x000fe20000410000 */
[----:B--2---:R-:W-:-:S02]  /*1d40*/  @P3 MOV R99, R62 ;  /* 0x0000003e00633202 */ /* 0x004fc40000000f00 */
[--C-:B------:R-:W-:Y:S02]  /*1d50*/  @P6 SHF.R.U64 R62, R62, 0x10, R63.reuse ;  /* 0x000000103e3e6819 */ /* 0x100fe4000000123f */
[----:B------:R-:W-:Y:S01]  /*1d60*/  @P5 MOV R100, R63 ;  /* 0x0000003f00645202 */ /* 0x000fe20000000f00 */
[----:B------:R-:W-:Y:S01]  /*1d70*/  @P3 HADD2.F32 R56, -RZ, R99.H0_H0 ;  /* 0x20000063ff383230 */ /* 0x000fe20000004100 */
[----:B------:R-:W-:Y:S01]  /*1d80*/  @P4 SHF.R.U32.HI R63, RZ, 0x10, R63 ;  /* 0x00000010ff3f4819 */ /* 0x000fe2000001163f */
[----:B------:R-:W-:Y:S02]  /*1d90*/  @P6 HADD2.F32 R59, -RZ, R62.H0_H0 ;  /* 0x2000003eff3b6230 */ /* 0x000fe40000004100 */
[----:B------:R-:W-:Y:S02]  /*1da0*/  @P5 HADD2.F32 R100, -RZ, R100.H0_H0 ;  /* 0x20000064ff645230 */ /* 0x000fe40000004100 */
[----:B------:R-:W-:Y:S01]  /*1db0*/  @P3 FMUL.FTZ R95, R56, R91 ;  /* 0x0000005b385f3220 */ /* 0x000fe20000410000 */
[----:B------:R-:W-:-:S02]  /*1dc0*/  @P4 HADD2.F32 R63, -RZ, R63.H0_H0 ;  /* 0x2000003fff3f4230 */ /* 0x000fc40000004100 */
[----:B------:R-:W-:Y:S01]  /*1dd0*/  @P6 FMUL.FTZ R86, R59, R92 ;  /* 0x0000005c3b566220 */ /* 0x000fe20000410000 */
[----:B------:R-:W-:Y:S02]  /*1de0*/  @P5 FMUL.FTZ R93, R100, R61 ;  /* 0x0000003d645d5220 */ /* 0x000fe40000410000 */
[----:B------:R-:W-:Y:S01]  /*1df0*/  @P4 FMUL.FTZ R98, R94, R63 ;  /* 0x0000003f5e624220 */ /* 0x000fe20000410000 */
[----:B0-----:R-:W-:Y:S06]  /*1e00*/  BRA `(.L_x_5235) ;  /* 0x0000002000ac7947 */ /* 0x001fec0003800000 */
.L_x_5234:
        /* <DEDUP_REMOVED lines=33> */
[--C-:B------:R-:W-:Y:S01]  /*2020*/  FFMA.FTZ R100, R100, UR13, R108.reuse ;  /* 0x0000000d64647c23 */ /* 0x100fe2000801006c */
[----:B------:R-:W-:Y:S01]  /*2030*/  FSEL R113, R60, RZ, P6 ;  /* 0x000000ff3c717208 */ /* 0x000fe20003000000 */
[----:B------:R0:W1:Y:S01]  /*2040*/  F2F.F16.F32 R62, R0 ;  /* 0x00000000003e7304 */ /* 0x0000620000200800 */
[----:B------:R-:W3:Y:S01]  /*2050*/  LDC.64 R60, c[0x0][0x468] ;  /* 0x00011a00ff3c7b82 */ /* 0x000ee20000000a00 */
[--C-:B------:R-:W-:Y:S01]  /*2060*/  FFMA.FTZ R97, R97, UR13, R108.reuse ;  /* 0x0000000d61617c23 */ /* 0x100fe2000801006c */
[----:B------:R-:W-:Y:S01]  /*2070*/  FADD.FTZ R101, R102, -R101 ;  /* 0x8000006566657221 */ /* 0x000fe20000010000 */
[----:B------:R-:W-:-:S04]  /*2080*/  FFMA.FTZ R96, R96, UR13, R108 ;  /* 0x0000000d60607c23 */ /* 0x000fc8000801006c */
[----:B------:R-:W4:Y:S01]  /*2090*/  F2F.F16.F32 R113, R113 ;  /* 0x0000007100717304 */ /* 0x000f220000200800 */
[----:B0-----:R-:W-:-:S05]  /*20a0*/  FMUL.FTZ R0, R44, R111 ;  /* 0x0000006f2c007220 */ /* 0x001fca0000410000 */
[----:B------:R-:W-:Y:S01]  /*20b0*/  FSEL R0, R0, RZ, P0 ;  /* 0x000000ff00007208 */ /* 0x000fe20000000000 */
[----:B-1----:R-:W-:Y:S01]  /*20c0*/  IMAD.WIDE.U32 R62, R62, 0x10000, RZ ;  /* 0x000100003e3e7825 */ /* 0x002fe200078e00ff */
[----:B------:R-:W0:Y:S01]  /*20d0*/  F2F.F16.F32 R105, R105 ;  /* 0x0000006900697304 */ /* 0x000e220000200800 */
[----:B----4-:R-:W-:-:S07]  /*20e0*/  SHF.L.U32 R107, R113, 0x10, RZ ;  /* 0x00000010716b7819 */ /* 0x010fce00000006ff */
[----:B------:R-:W1:Y:S01]  /*20f0*/  F2F.F16.F32 R115, R0 ;  /* 0x0000000000737304 */ /* 0x000e620000200800 */
[----:B0-----:R-:W-:Y:S01]  /*2100*/  LOP3.LUT R63, R63, R107, R105, 0xfe, !PT ;  /* 0x0000006b3f3f7212 */ /* 0x001fe200078efe69 */
[----:B---3--:R-:W-:-:S04]  /*2110*/  IMAD.WIDE.U32 R104, R88, 0x8, R60 ;  /* 0x0000000858687825 */ /* 0x008fc800078e003c */
[----:B------:R-:W-:Y:S01]  /*2120*/  IMAD.WIDE.U32 R106, R87, 0x8, R56 ;  /* 0x00000008576a7825 */ /* 0x000fe200078e0038 */
[----:B-1----:R-:W-:-:S03]  /*2130*/  LOP3.LUT R62, R62, R115, RZ, 0xfc, !PT ;  /* 0x000000733e3e7212 */ /* 0x002fc600078efcff */
[----:B------:R-:W-:Y:S02]  /*2140*/  HFMA2 R0, -RZ, RZ, 0, 0 ;  /* 0x00000000ff007431 */ /* 0x000fe400000001ff */
[----:B------:R0:W-:Y:S04]  /*2150*/  STG.E.64 desc[UR16][R104.64], R62 ;  /* 0x0000003e68007986 */ /* 0x0001e8000c101b10 */
[----:B------:R-:W3:Y:S01]  /*2160*/  LDG.E.64 R106, desc[UR16][R106.64] ;  /* 0x000000106a6a7981 */ /* 0x000ee2000c1e1b00 */
[----:B------:R-:W-:Y:S01]  /*2170*/  FADD.FTZ R100, R103, -R100 ;  /* 0x8000006467647221 */ /* 0x000fe20000010000 */
[----:B------:R-:W-:Y:S01]  /*2180*/  FADD.FTZ R98, R98, -R97 ;  /* 0x8000006162627221 */ /* 0x000fe20000010000 */
[----:B------:R-:W-:Y:S02]  /*2190*/  FMUL.FTZ R101, R101, UR12 ;  /* 0x0000000c65657c20 */ /* 0x000fe40008410000 */
[----:B------:R-:W-:Y:S01]  /*21a0*/  FMUL.FTZ R100, R100, UR12 ;  /* 0x0000000c64647c20 */ /* 0x000fe20008410000 */
[----:B------:R-:W-:Y:S01]  /*21b0*/  FADD.FTZ R99, R99, -R96 ;  /* 0x8000006063637221 */ /* 0x000fe20000010000 */
[----:B------:R-:W-:-:S02]  /*21c0*/  FMUL.FTZ R96, R101, UR4 ;  /* 0x0000000465607c20 */ /* 0x000fc40008410000 */
[----:B------:R-:W-:Y:S01]  /*21d0*/  FMUL.FTZ R101, R100, UR4 ;  /* 0x0000000464657c20 */ /* 0x000fe20008410000 */
[----:B------:R-:W-:Y:S01]  /*21e0*/  FMUL.FTZ R99, R99, UR12 ;  /* 0x0000000c63637c20 */ /* 0x000fe20008410000 */
[----:B------:R-:W-:Y:S02]  /*21f0*/  FMUL.FTZ R96, R96, UR23 ;  /* 0x0000001760607c20 */ /* 0x000fe40008410000 */
[----:B------:R-:W-:Y:S01]  /*2200*/  FMUL.FTZ R101, R101, UR23 ;  /* 0x0000001765657c20 */ /* 0x000fe20008410000 */
[----:B------:R-:W-:Y:S01]  /*2210*/  FMUL.FTZ R103, R99, UR4 ;  /* 0x0000000463677c20 */ /* 0x000fe20008410000 */
[----:B0-----:R-:W-:Y:S01]  /*2220*/  FMUL.FTZ R62, R41, R96 ;  /* 0x00000060293e7220 */ /* 0x001fe20000410000 */
[C---:B------:R-:W-:Y:S02]  /*2230*/  LOP3.LUT P3, RZ, R95.reuse, 0xff00, RZ, 0xc0, !PT ;  /* 0x0000ff005fff7812 */ /* 0x040fe4000786c0ff */
[----:B------:R-:W-:Y:S01]  /*2240*/  ISETP.GE.U32.AND P1, PT, R95, 0x1000000, PT ;  /* 0x010000005f00780c */ /* 0x000fe20003f26070 */
[----:B------:R-:W-:Y:S01]  /*2250*/  FMUL.FTZ R103, R103, UR23 ;  /* 0x0000001767677c20 */ /* 0x000fe20008410000 */
[----:B------:R-:W-:-:S02]  /*2260*/  FSEL R62, R62, RZ, P3 ;  /* 0x000000ff3e3e7208 */ /* 0x000fc40001800000 */
[----:B------:R-:W-:-:S04]  /*2270*/  MOV R97, RZ ;  /* 0x000000ff00617202 */ /* 0x000fc80000000f00 */
[----:B------:R-:W0:Y:S01]  /*2280*/  F2F.F16.F32 R62, R62 ;  /* 0x0000003e003e7304 */ /* 0x000e220000200800 */
[----:B------:R-:W-:Y:S01]  /*2290*/  IMAD.WIDE.U32 R56, R86, 0x8, R56 ;  /* 0x0000000856387825 */ /* 0x000fe200078e0038 */
[----:B--2---:R-:W-:-:S05]  /*22a0*/  @P0 MOV R88, R58 ;  /* 0x0000003a00580202 */ /* 0x004fca0000000f00 */
[----:B------:R-:W-:-:S05]  /*22b0*/  @P0 HADD2.F32 R88, -RZ, R88.H0_H0 ;  /* 0x20000058ff580230 */ /* 0x000fca0000004100 */
[----:B------:R-:W-:Y:S01]  /*22c0*/  @P0 FMUL.FTZ R0, R111, R88 ;  /* 0x000000586f000220 */ /* 0x000fe20000410000 */
[----:B------:R-:W-:-:S04]  /*22d0*/  FMUL.FTZ R88, R98, UR12 ;  /* 0x0000000c62587c20 */ /* 0x000fc80008410000 */
[----:B------:R-:W-:Y:S01]  /*22e0*/  FMUL.FTZ R88, R88, UR4 ;  /* 0x0000000458587c20 */ /* 0x000fe20008410000 */
[----:B------:R-:W-:-:S03]  /*22f0*/  @P5 SHF.R.U64 R63, R58, 0x10, R59 ;  /* 0x000000103a3f5819 */ /* 0x000fc6000000123b */
[----:B------:R-:W-:Y:S01]  /*2300*/  FMUL.FTZ R88, R88, UR23 ;  /* 0x0000001758587c20 */ /* 0x000fe20008410000 */
[----:B------:R-:W-:Y:S01]  /*2310*/  FMUL.FTZ R58, R42, R101 ;  /* 0x000000652a3a7220 */ /* 0x000fe20000410000 */
[----:B------:R-:W-:Y:S01]  /*2320*/  LOP3.LUT P0, RZ, R95, 0xff0000, RZ, 0xc0, !PT ;  /* 0x00ff00005fff7812 */ /* 0x000fe2000780c0ff */
[----:B------:R-:W-:Y:S02]  /*2330*/  @P5 HADD2.F32 R63, -RZ, R63.H0_H0 ;  /* 0x2000003fff3f5230 */ /* 0x000fe40000004100 */
[----:B------:R-:W-:Y:S01]  /*2340*/  FMUL.FTZ R99, R43, R88 ;  /* 0x000000582b637220 */ /* 0x000fe20000410000 */
[----:B------:R-:W-:Y:S01]  /*2350*/  FSEL R98, R58, RZ, P0 ;  /* 0x000000ff3a627208 */ /* 0x000fe20000000000 */
[----:B------:R-:W-:Y:S01]  /*2360*/  FMUL.FTZ R58, R40, R103 ;  /* 0x00000067283a7220 */ /* 0x000fe20000410000 */
[----:B------:R-:W-:Y:S02]  /*2370*/  @P5 FMUL.FTZ R97, R112, R63 ;  /* 0x0000003f70615220 */ /* 0x000fe40000410000 */
[----:B------:R-:W-:-:S02]  /*2380*/  FSEL R100, R99, RZ, P1 ;  /* 0x000000ff63647208 */ /* 0x000fc40000800000 */
[----:B------:R-:W-:-:S04]  /*2390*/  LOP3.LUT P5, RZ, R95, 0xff, RZ, 0xc0, !PT ;  /* 0x000000ff5fff7812 */ /* 0x000fc800078ac0ff */
[----:B------:R-:W1:Y:S01]  /*23a0*/  F2F.F16.F32 R100, R100 ;  /* 0x0000006400647304 */ /* 0x000e620000200800 */
[----:B------:R-:W-:-:S07]  /*23b0*/  FSEL R58, R58, RZ, P5 ;  /* 0x000000ff3a3a7208 */ /* 0x000fce0002800000 */
[----:B------:R-:W2:Y:S08]  /*23c0*/  F2F.F16.F32 R98, R98 ;  /* 0x0000006200627304 */ /* 0x000eb00000200800 */
[----:B------:R-:W4:Y:S01]  /*23d0*/  F2F.F16.F32 R99, R58 ;  /* 0x0000003a00637304 */ /* 0x000f220000200800 */
        /* <DEDUP_REMOVED lines=16> */
[----:B------:R-:W-:Y:S01]  /*24e0*/  @P4 MOV R67, R59 ;  /* 0x0000003b00434202 */ /* 0x000fe20000000f00 */
[----:B------:R-:W-:Y:S01]  /*24f0*/  FMUL.FTZ R63, R63, UR4 ;  /* 0x000000043f3f7c20 */ /* 0x000fe20008410000 */
[----:B------:R-:W-:Y:S01]  /*2500*/  FMUL.FTZ R92, R92, UR12 ;  /* 0x0000000c5c5c7c20 */ /* 0x000fe20008410000 */
[----:B------:R-:W-:Y:S01]  /*2510*/  FADD.FTZ R93, R94, -R93 ;  /* 0x8000005d5e5d7221 */ /* 0x000fe20000010000 */
[----:B------:R-:W-:Y:S01]  /*2520*/  @P6 SHF.R.U32.HI R59, RZ, 0x10, R59 ;  /* 0x00000010ff3b6819 */ /* 0x000fe2000001163b */
[----:B------:R-:W-:-:S02]  /*2530*/  @P5 HADD2.F32 R90, -RZ, R62.H0_H0 ;  /* 0x2000003eff5a5230 */ /* 0x000fc40000004100 */
[----:B------:R-:W-:Y:S01]  /*2540*/  FMUL.FTZ R62, R63, UR23 ;  /* 0x000000173f3e7c20 */ /* 0x000fe20008410000 */
[----:B------:R-:W-:Y:S01]  /*2550*/  FMUL.FTZ R63, R92, UR4 ;  /* 0x000000045c3f7c20 */ /* 0x000fe20008410000 */
[----:B------:R-:W-:Y:S01]  /*2560*/  FMUL.FTZ R92, R93, UR12 ;  /* 0x0000000c5d5c7c20 */ /* 0x000fe20008410000 */
[----:B------:R-:W-:Y:S02]  /*2570*/  @P6 HADD2.F32 R59, -RZ, R59.H0_H0 ;  /* 0x2000003bff3b6230 */ /* 0x000fe40000004100 */
[----:B------:R-:W-:Y:S02]  /*2580*/  @P4 HADD2.F32 R58, -RZ, R67.H0_H0 ;  /* 0x20000043ff3a4230 */ /* 0x000fe40000004100 */
        /* <DEDUP_REMOVED lines=11> */
[----:B------:R-:W-:Y:S01]  /*2640*/  FSEL R91, R59, RZ, P5 ;  /* 0x000000ff3b5b7208 */ /* 0x000fe20002800000 */
[----:B------:R-:W-:Y:S01]  /*2650*/  FMUL.FTZ R93, R39, R92 ;  /* 0x0000005c275d7220 */ /* 0x000fe20000410000 */
[----:B------:R-:W-:Y:S01]  /*2660*/  FMUL.FTZ R58, R37, R62 ;  /* 0x0000003e253a7220 */ /* 0x000fe20000410000 */
[----:B------:R-:W-:-:S02]  /*2670*/  ISETP.GE.U32.AND P4, PT, R65, 0x1000000, PT ;  /* 0x010000004100780c */ /* 0x000fc40003f86070 */
[----:B------:R-:W-:Y:S01]  /*2680*/  @P3 SHF.R.U64 R59, R106, 0x10, R107 ;  /* 0x000000106a3b3819 */ /* 0x000fe2000000126b */
[----:B------:R-:W-:Y:S01]  /*2690*/  FMUL.FTZ R89, R89, UR4 ;  /* 0x0000000459597c20 */ /* 0x000fe20008410000 */
[----:B------:R-:W-:Y:S01]  /*26a0*/  LOP3.LUT P6, RZ, R65, 0xff00, RZ, 0xc0, !PT ;  /* 0x0000ff0041ff7812 */ /* 0x000fe200078cc0ff */
[----:B------:R-:W-:Y:S01]  /*26b0*/  HFMA2 R90, -RZ, RZ, 0, 0 ;  /* 0x00000000ff5a7431 */ /* 0x000fe200000001ff */
[----:B------:R-:W-:Y:S01]  /*26c0*/  FSEL R95, R93, RZ, P4 ;  /* 0x000000ff5d5f7208 */ /* 0x000fe20002000000 */
[----:B------:R-:W-:Y:S01]  /*26d0*/  @P3 HADD2.F32 R59, -RZ, R59.H0_H0 ;  /* 0x2000003bff3b3230 */ /* 0x000fe20000004100 */
[----:B------:R-:W-:Y:S01]  /*26e0*/  FSEL R58, R58, RZ, P6 ;  /* 0x000000ff3a3a7208 */ /* 0x000fe20003000000 */
[----:B------:R-:W-:-:S03]  /*26f0*/  FMUL.FTZ R89, R89, UR23 ;  /* 0x0000001759597c20 */ /* 0x000fc60008410000 */
[----:B------:R0:W1:Y:S01]  /*2700*/  F2F.F16.F32 R94, R58 ;  /* 0x0000003a005e7304 */ /* 0x0000620000200800 */
[----:B------:R-:W-:Y:S01]  /*2710*/  @P3 FMUL.FTZ R90, R96, R59 ;  /* 0x0000003b605a3220 */ /* 0x000fe20000410000 */
[----:B------:R-:W-:-:S06]  /*2720*/  LOP3.LUT P3, RZ, R65, 0xff, RZ, 0xc0, !PT ;  /* 0x000000ff41ff7812 */ /* 0x000fcc000786c0ff */
[----:B------:R-:W3:Y:S01]  /*2730*/  F2F.F16.F32 R95, R95 ;  /* 0x0000005f005f7304 */ /* 0x000ee20000200800 */
[----:B0-----:R-:W-:-:S05]  /*2740*/  FMUL.FTZ R58, R36, R89 ;  /* 0x00000059243a7220 */ /* 0x001fca0000410000 */
[----:B------:R-:W-:Y:S02]  /*2750*/  FSEL R93, R58, RZ, P3 ;  /* 0x000000ff3a5d7208 */ /* 0x000fe40001800000 */
[----:B------:R0:W4:Y:S01]  /*2760*/  F2F.F16.F32 R98, R91 ;  /* 0x0000005b00627304 */ /* 0x0001220000200800 */
[----:B-1----:R-:W-:-:S07]  /*2770*/  IMAD.WIDE.U32 R58, R94, 0x10000, RZ ;  /* 0x000100005e3a7825 */ /* 0x002fce00078e00ff */
[----:B------:R-:W1:Y:S01]  /*2780*/  F2F.F16.F32 R93, R93 ;  /* 0x0000005d005d7304 */ /* 0x000e620000200800 */
[----:B---3--:R-:W-:Y:S02]  /*2790*/  SHF.L.U32 R65, R95, 0x10, RZ ;  /* 0x000000105f417819 */ /* 0x008fe400000006ff */
[----:B0-----:R-:W-:Y:S02]  /*27a0*/  @P0 MOV R91, R107 ;  /* 0x0000006b005b0202 */ /* 0x001fe40000000f00 */
[----:B----4-:R-:W-:Y:S01]  /*27b0*/  LOP3.LUT R59, R59, R65, R98, 0xfe, !PT ;  /* 0x000000413b3b7212 */ /* 0x010fe200078efe62 */
[----:B------:R-:W-:Y:S02]  /*27c0*/  HFMA2 R65, -RZ, RZ, 0, 0 ;  /* 0x00000000ff417431 */ /* 0x000fe400000001ff */
[----:B------:R-:W-:Y:S01]  /*27d0*/  @P0 HADD2.F32 R94, -RZ, R91.H0_H0 ;  /* 0x2000005bff5e0230 */ /* 0x000fe20000004100 */
[----:B------:R-:W-:Y:S01]  /*27e0*/  @P1 SHF.R.U32.HI R106, RZ, 0x10, R107 ;  /* 0x00000010ff6a1819 */ /* 0x000fe2000001166b */
[----:B------:R-:W-:-:S04]  /*27f0*/  IMAD.WIDE.U32 R60, R86, 0x8, R60 ;  /* 0x00000008563c7825 */ /* 0x000fc800078e003c */
        /* <DEDUP_REMOVED lines=14> */
[----:B0-----:R-:W-:-:S02]  /*28e0*/  @P6 HADD2.F32 R59, -RZ, R100.H0_H0 ;  /* 0x20000064ff3b6230 */ /* 0x001fc40000004100 */
        /* <DEDUP_REMOVED lines=8> */
.L_x_5233:
        /* <DEDUP_REMOVED lines=33> */
[----:B------:R-:W-:-:S02]  /*2b80*/  FFMA.FTZ R0, R105, UR12, R52 ;  /* 0x0000000c69007c23 */ /* 0x000fc40008010034 */
[----:B------:R0:W1:Y:S02]  /*2b90*/  F2F.F16.F32 R63, R60 ;  /* 0x0000003c003f7304 */ /* 0x0000640000200800 */
[----:B------:R-:W-:Y:S01]  /*2ba0*/  FSEL R105, R61, RZ, P4 ;  /* 0x000000ff3d697208 */ /* 0x000fe20002000000 */
[----:B------:R-:W-:Y:S01]  /*2bb0*/  FMUL.FTZ R0, R0, UR4 ;  /* 0x0000000400007c20 */ /* 0x000fe20008410000 */
[----:B------:R-:W-:-:S03]  /*2bc0*/  FMUL.FTZ R61, R47, R110 ;  /* 0x0000006e2f3d7220 */ /* 0x000fc60000410000 */
[----:B------:R-:W-:Y:S01]  /*2bd0*/  FMUL.FTZ R111, R0, UR23 ;  /* 0x00000017006f7c20 */ /* 0x000fe20008410000 */
[----:B------:R-:W-:Y:S01]  /*2be0*/  F2F.F16.F32 R105, R105 ;  /* 0x0000006900697304 */ /* 0x000fe20000200800 */
[----:B------:R-:W-:Y:S02]  /*2bf0*/  FSEL R113, R61, RZ, P6 ;  /* 0x000000ff3d717208 */ /* 0x000fe40003000000 */
[----:B------:R-:W-:Y:S01]  /*2c00*/  FMUL.FTZ R0, R44, R111 ;  /* 0x0000006f2c007220 */ /* 0x000fe20000410000 */
[----:B0-----:R-:W0:Y:S01]  /*2c10*/  LDC.64 R60, c[0x0][0x468] ;  /* 0x00011a00ff3c7b82 */ /* 0x001e220000000a00 */
[----:B-1----:R-:W-:-:S03]  /*2c20*/  IMAD.WIDE.U32 R62, R63, 0x10000, RZ ;  /* 0x000100003f3e7825 */ /* 0x002fc600078e00ff */
[----:B------:R-:W1:Y:S01]  /*2c30*/  F2F.F16.F32 R113, R113 ;  /* 0x0000007100717304 */ /* 0x000e620000200800 */
[----:B------:R-:W-:-:S07]  /*2c40*/  FSEL R0, R0, RZ, P0 ;  /* 0x000000ff00007208 */ /* 0x000fce0000000000 */
[----:B------:R-:W3:Y:S01]  /*2c50*/  F2F.F16.F32 R115, R0 ;  /* 0x0000000000737304 */ /* 0x000ee20000200800 */
[----:B-1----:R-:W-:-:S04]  /*2c60*/  SHF.L.U32 R107, R113, 0x10, RZ ;  /* 0x00000010716b7819 */ /* 0x002fc800000006ff */
[----:B------:R-:W-:Y:S01]  /*2c70*/  LOP3.LUT R63, R63, R107, R105, 0xfe, !PT ;  /* 0x0000006b3f3f7212 */ /* 0x000fe200078efe69 */
[----:B0-----:R-:W-:Y:S01]  /*2c80*/  IMAD.WIDE.U32 R104, R88, 0x8, R60 ;  /* 0x0000000858687825 */ /* 0x001fe200078e003c */
[----:B---3--:R-:W-:-:S03]  /*2c90*/  LOP3.LUT R62, R62, R115, RZ, 0xfc, !PT ;  /* 0x000000733e3e7212 */ /* 0x008fc600078efcff */
[----:B------:R-:W-:-:S04]  /*2ca0*/  IMAD.WIDE.U32 R106, R87, 0x8, R56 ;  /* 0x00000008576a7825 */ /* 0x000fc800078e0038 */
[--C-:B------:R-:W-:Y:S01]  /*2cb0*/  FFMA.FTZ R100, R100, UR13, R108.reuse ;  /* 0x0000000d64647c23 */ /* 0x100fe2000801006c */
[----:B------:R-:W-:Y:S01]  /*2cc0*/  FFMA.FTZ R96, R114, UR12, R21 ;  /* 0x0000000c72607c23 */ /* 0x000fe20008010015 */
[----:B------:R0:W-:Y:S01]  /*2cd0*/  STG.E.64 desc[UR16][R104.64], R62 ;  /* 0x0000003e68007986 */ /* 0x0001e2000c101b10 */
[----:B------:R-:W-:Y:S01]  /*2ce0*/  FFMA.FTZ R97, R97, UR13, R108 ;  /* 0x0000000d61617c23 */ /* 0x000fe2000801006c */
[----:B------:R-:W-:Y:S02]  /*2cf0*/  HFMA2 R0, -RZ, RZ, 0, 0 ;  /* 0x00000000ff007431 */ /* 0x000fe400000001ff */
[----:B------:R-:W3:Y:S01]  /*2d00*/  LDG.E.64 R106, desc[UR16][R106.64] ;  /* 0x000000106a6a7981 */ /* 0x000ee2000c1e1b00 */
[----:B------:R-:W-:Y:S01]  /*2d10*/  FADD.FTZ R103, R103, -R100 ;  /* 0x8000006467677221 */ /* 0x000fe20000010000 */
[----:B------:R-:W-:Y:S01]  /*2d20*/  FMUL.FTZ R96, R96, UR4 ;  /* 0x0000000460607c20 */ /* 0x000fe20008410000 */
[----:B------:R-:W-:Y:S01]  /*2d30*/  FADD.FTZ R98, R98, -R97 ;  /* 0x8000006162627221 */ /* 0x000fe20000010000 */
[----:B------:R-:W-:-:S02]  /*2d40*/  FADD.FTZ R99, R99, -R102 ;  /* 0x8000006663637221 */ /* 0x000fc40000010000 */
[----:B------:R-:W-:Y:S01]  /*2d50*/  FMUL.FTZ R96, R96, UR23 ;  /* 0x0000001760607c20 */ /* 0x000fe20008410000 */
[----:B0-----:R-:W-:-:S03]  /*2d60*/  FFMA.FTZ R62, R103, UR12, R22 ;  /* 0x0000000c673e7c23 */ /* 0x001fc60008010016 */
[----:B------:R-:W-:Y:S01]  /*2d70*/  FMUL.FTZ R63, R41, R96 ;  /* 0x00000060293f7220 */ /* 0x000fe20000410000 */
[----:B------:R-:W-:Y:S01]  /*2d80*/  LOP3.LUT P3, RZ, R95, 0xff00, RZ, 0xc0, !PT ;  /* 0x0000ff005fff7812 */ /* 0x000fe2000786c0ff */
[----:B------:R-:W-:Y:S01]  /*2d90*/  FMUL.FTZ R101, R62, UR4 ;  /* 0x000000043e657c20 */ /* 0x000fe20008410000 */
[----:B------:R-:W-:-:S04]  /*2da0*/  FFMA.FTZ R62, R99, UR12, R20 ;  /* 0x0000000c633e7c23 */ /* 0x000fc80008010014 */
[----:B------:R-:W-:Y:S01]  /*2db0*/  FMUL.FTZ R62, R62, UR4 ;  /* 0x000000043e3e7c20 */ /* 0x000fe20008410000 */
[----:B------:R-:W-:Y:S01]  /*2dc0*/  FMUL.FTZ R101, R101, UR23 ;  /* 0x0000001765657c20 */ /* 0x000fe20008410000 */
[----:B------:R-:W-:Y:S02]  /*2dd0*/  ISETP.GE.U32.AND P1, PT, R95, 0x1000000, PT ;  /* 0x010000005f00780c */ /* 0x000fe40003f26070 */
[----:B------:R-:W-:Y:S01]  /*2de0*/  FMUL.FTZ R103, R62, UR23 ;  /* 0x000000173e677c20 */ /* 0x000fe20008410000 */
[----:B------:R-:W-:Y:S01]  /*2df0*/  MOV R97, RZ ;  /* 0x000000ff00617202 */ /* 0x000fe20000000f00 */
[----:B------:R-:W-:Y:S01]  /*2e00*/  IMAD.WIDE.U32 R56, R86, 0x8, R56 ;  /* 0x0000000856387825 */ /* 0x000fe200078e0038 */
[----:B--2---:R-:W-:-:S05]  /*2e10*/  @P0 MOV R88, R58 ;  /* 0x0000003a00580202 */ /* 0x004fca0000000f00 */
[----:B------:R-:W-:-:S05]  /*2e20*/  @P0 HADD2.F32 R88, -RZ, R88.H0_H0 ;  /* 0x20000058ff580230 */ /* 0x000fca0000004100 */
[----:B------:R-:W-:Y:S01]  /*2e30*/  @P0 FMUL.FTZ R0, R111, R88 ;  /* 0x000000586f000220 */ /* 0x000fe20000410000 */
[----:B------:R-:W-:-:S04]  /*2e40*/  FFMA.FTZ R88, R98, UR12, R23 ;  /* 0x0000000c62587c23 */ /* 0x000fc80008010017 */
[----:B------:R-:W-:Y:S01]  /*2e50*/  FMUL.FTZ R88, R88, UR4 ;  /* 0x0000000458587c20 */ /* 0x000fe20008410000 */
[----:B------:R-:W-:Y:S02]  /*2e60*/  FSEL R98, R63, RZ, P3 ;  /* 0x000000ff3f627208 */ /* 0x000fe40001800000 */
[----:B------:R-:W-:Y:S01]  /*2e70*/  @P5 SHF.R.U64 R63, R58, 0x10, R59 ;  /* 0x000000103a3f5819 */ /* 0x000fe2000000123b */
[----:B------:R-:W-:Y:S01]  /*2e80*/  FMUL.FTZ R88, R88, UR23 ;  /* 0x0000001758587c20 */ /* 0x000fe20008410000 */
[----:B------:R-:W-:Y:S01]  /*2e90*/  FMUL.FTZ R58, R42, R101 ;  /* 0x000000652a3a7220 */ /* 0x000fe20000410000 */
[----:B------:R-:W-:Y:S02]  /*2ea0*/  LOP3.LUT P0, RZ, R95, 0xff0000, RZ, 0xc0, !PT ;  /* 0x00ff00005fff7812 */ /* 0x000fe4000780c0ff */
[----:B------:R-:W-:Y:S01]  /*2eb0*/  FMUL.FTZ R62, R43, R88 ;  /* 0x000000582b3e7220 */ /* 0x000fe20000410000 */
[----:B------:R-:W-:Y:S01]  /*2ec0*/  @P5 HADD2.F32 R63, -RZ, R63.H0_H0 ;  /* 0x2000003fff3f5230 */ /* 0x000fe20000004100 */
[----:B------:R-:W-:Y:S01]  /*2ed0*/  FSEL R99, R58, RZ, P0 ;  /* 0x000000ff3a637208 */ /* 0x000fe20000000000 */
[----:B------:R-:W-:-:S02]  /*2ee0*/  FMUL.FTZ R58, R40, R103 ;  /* 0x00000067283a7220 */ /* 0x000fc40000410000 */
[----:B------:R-:W-:Y:S01]  /*2ef0*/  FSEL R100, R62, RZ, P1 ;  /* 0x000000ff3e647208 */ /* 0x000fe20000800000 */
[----:B------:R-:W-:Y:S01]  /*2f00*/  @P5 FMUL.FTZ R97, R112, R63 ;  /* 0x0000003f70615220 */ /* 0x000fe20000410000 */
[----:B------:R-:W-:Y:S01]  /*2f10*/  LOP3.LUT P5, RZ, R95, 0xff, RZ, 0xc0, !PT ;  /* 0x000000ff5fff7812 */ /* 0x000fe200078ac0ff */
[----:B------:R-:W0:Y:S03]  /*2f20*/  F2F.F16.F32 R98, R98 ;  /* 0x0000006200627304 */ /* 0x000e260000200800 */
        /* <DEDUP_REMOVED lines=15> */
[----:B------:R-:W-:Y:S01]  /*3020*/  @P4 MOV R67, R59 ;  /* 0x0000003b00434202 */ /* 0x000fe20000000f00 */
[----:B------:R-:W-:Y:S01]  /*3030*/  FADD.FTZ R90, R90, -R89 ;  /* 0x800000595a5a7221 */ /* 0x000fe20000010000 */
[----:B------:R-:W-:Y:S01]  /*3040*/  FFMA.FTZ R92, R92, UR13, R108 ;  /* 0x0000000d5c5c7c23 */ /* 0x000fe2000801006c */
[----:B------:R-:W-:Y:S01]  /*3050*/  FADD.FTZ R94, R94, -R87 ;  /* 0x800000575e5e7221 */ /* 0x000fe20000010000 */
[----:B------:R-:W-:Y:S01]  /*3060*/  @P6 SHF.R.U32.HI R89, RZ, 0x10, R59 ;  /* 0x00000010ff596819 */ /* 0x000fe2000001163b */
[----:B------:R-:W-:-:S02]  /*3070*/  HFMA2 R87, -RZ, RZ, 0, 0 ;  /* 0x00000000ff577431 */ /* 0x000fc400000001ff */
[----:B------:R-:W-:Y:S01]  /*3080*/  FFMA.FTZ R59, R90, UR12, R49 ;  /* 0x0000000c5a3b7c23 */ /* 0x000fe20008010031 */
[----:B------:R-:W-:Y:S02]  /*3090*/  @P4 HADD2.F32 R58, -RZ, R67.H0_H0 ;  /* 0x20000043ff3a4230 */ /* 0x000fe40000004100 */
[----:B------:R-:W-:Y:S01]  /*30a0*/  FADD.FTZ R91, R91, -R92 ;  /* 0x8000005c5b5b7221 */ /* 0x000fe20000010000 */
[----:B---3--:R-:W-:Y:S01]  /*30b0*/  @P5 MOV R62, R106 ;  /* 0x0000006a003e5202 */ /* 0x008fe20000000f00 */
[----:B------:R-:W-:Y:S01]  /*30c0*/  FMUL.FTZ R63, R59, UR4 ;  /* 0x000000043b3f7c20 */ /* 0x000fe20008410000 */
[----:B------:R-:W-:Y:S02]  /*30d0*/  @P6 HADD2.F32 R59, -RZ, R89.H0_H0 ;  /* 0x20000059ff3b6230 */ /* 0x000fe40000004100 */
[----:B------:R-:W-:Y:S01]  /*30e0*/  @P4 FMUL.FTZ R87, R109, R58 ;  /* 0x0000003a6d574220 */ /* 0x000fe20000410000 */
[----:B------:R-:W-:Y:S01]  /*30f0*/  FFMA.FTZ R58, R91, UR12, R50 ;  /* 0x0000000c5b3a7c23 */ /* 0x000fe20008010032 */
[----:B------:R-:W-:Y:S01]  /*3100*/  CS2R R66, SRZ ;  /* 0x0000000000427805 */ /* 0x000fe2000001ff00 */
[----:B------:R-:W-:-:S02]  /*3110*/  @P5 HADD2.F32 R90, -RZ, R62.H0_H0 ;  /* 0x2000003eff5a5230 */ /* 0x000fc40000004100 */
[----:B------:R-:W-:Y:S01]  /*3120*/  FMUL.FTZ R62, R63, UR23 ;  /* 0x000000173f3e7c20 */ /* 0x000fe20008410000 */
[----:B------:R-:W-:Y:S01]  /*3130*/  @P6 FMUL.FTZ R66, R110, R59 ;  /* 0x0000003b6e426220 */ /* 0x000fe20000410000 */
[----:B------:R-:W-:Y:S01]  /*3140*/  FMUL.FTZ R63, R58, UR4 ;  /* 0x000000043a3f7c20 */ /* 0x000fe20008410000 */
[----:B------:R-:W-:Y:S01]  /*3150*/  FFMA.FTZ R59, R94, UR12, R51 ;  /* 0x0000000c5e3b7c23 */ /* 0x000fe20008010033 */
[----:B------:R-:W-:Y:S02]  /*3160*/  FMUL.FTZ R58, R37, R62 ;  /* 0x0000003e253a7220 */ /* 0x000fe40000410000 */
        /* <DEDUP_REMOVED lines=11> */
[----:B------:R-:W-:-:S02]  /*3220*/  ISETP.GE.U32.AND P4, PT, R65, 0x1000000, PT ;  /* 0x010000004100780c */ /* 0x000fc40003f86070 */
[----:B------:R-:W-:Y:S01]  /*3230*/  @P3 SHF.R.U64 R59, R106, 0x10, R107 ;  /* 0x000000106a3b3819 */ /* 0x000fe2000000126b */
[----:B------:R-:W-:Y:S01]  /*3240*/  FMUL.FTZ R58, R58, UR4 ;  /* 0x000000043a3a7c20 */ /* 0x000fe20008410000 */
[----:B------:R-:W-:Y:S01]  /*3250*/  HFMA2 R90, -RZ, RZ, 0, 0 ;  /* 0x00000000ff5a7431 */ /* 0x000fe200000001ff */
[----:B------:R-:W-:Y:S02]  /*3260*/  FSEL R95, R93, RZ, P4 ;  /* 0x000000ff5d5f7208 */ /* 0x000fe40002000000 */
[----:B------:R-:W-:Y:S02]  /*3270*/  @P3 HADD2.F32 R59, -RZ, R59.H0_H0 ;  /* 0x2000003bff3b3230 */ /* 0x000fe40000004100 */
[----:B------:R-:W-:Y:S01]  /*3280*/  FMUL.FTZ R89, R58, UR23 ;  /* 0x000000173a597c20 */ /* 0x000fe20008410000 */
[----:B------:R-:W0:Y:S02]  /*3290*/  F2F.F16.F32 R91, R91 ;  /* 0x0000005b005b7304 */ /* 0x000e240000200800 */
[----:B------:R-:W-:Y:S01]  /*32a0*/  @P3 FMUL.FTZ R90, R96, R59 ;  /* 0x0000003b605a3220 */ /* 0x000fe20000410000 */
[----:B------:R-:W-:Y:S01]  /*32b0*/  FMUL.FTZ R58, R36, R89 ;  /* 0x00000059243a7220 */ /* 0x000fe20000410000 */
[----:B------:R-:W-:-:S04]  /*32c0*/  LOP3.LUT P3, RZ, R65, 0xff, RZ, 0xc0, !PT ;  /* 0x000000ff41ff7812 */ /* 0x000fc8000786c0ff */
[----:B------:R-:W1:Y:S01]  /*32d0*/  F2F.F16.F32 R95, R95 ;  /* 0x0000005f005f7304 */ /* 0x000e620000200800 */
[----:B------:R-:W-:-:S07]  /*32e0*/  FSEL R93, R58, RZ, P3 ;  /* 0x000000ff3a5d7208 */ /* 0x000fce0001800000 */
[----:B------:R-:W3:Y:S01]  /*32f0*/  F2F.F16.F32 R94, R94 ;  /* 0x0000005e005e7304 */ /* 0x000ee20000200800 */
[----:B0-----:R-:W-:Y:S01]  /*3300*/  IMAD.WIDE.U32 R58, R91, 0x10000, RZ ;  /* 0x000100005b3a7825 */ /* 0x001fe200078e00ff */
[----:B------:R-:W-:-:S06]  /*3310*/  @P0 MOV R91, R107 ;  /* 0x0000006b005b0202 */ /* 0x000fcc0000000f00 */
[----:B------:R-:W0:Y:S01]  /*3320*/  F2F.F16.F32 R93, R93 ;  /* 0x0000005d005d7304 */ /* 0x000e220000200800 */
[----:B-1----:R-:W-:-:S04]  /*3330*/  SHF.L.U32 R65, R95, 0x10, RZ ;  /* 0x000000105f417819 */ /* 0x002fc800000006ff */
[----:B---3--:R-:W-:Y:S01]  /*3340*/  LOP3.LUT R59, R59, R65, R94, 0xfe, !PT ;  /* 0x000000413b3b7212 */ /* 0x008fe200078efe5e */
        /* <DEDUP_REMOVED lines=27> */
.L_x_5236:
        /* <DEDUP_REMOVED lines=24> */
[C---:B------:R-:W-:Y:S01]  /*3680*/  ISETP.GE.U32.AND P6, PT, R104.reuse, 0x1000000, PT ;  /* 0x010000006800780c */ /* 0x040fe20003fc6070 */
[----:B------:R-:W-:Y:S01]  /*3690*/  FMUL.FTZ R105, R47, R114 ;  /* 0x000000722f697220 */ /* 0x000fe20000410000 */
[----:B------:R-:W-:Y:S01]  /*36a0*/  LOP3.LUT P4, RZ, R104, 0xff0000, RZ, 0xc0, !PT ;  /* 0x00ff000068ff7812 */ /* 0x000fe2000788c0ff */
[----:B------:R-:W-:Y:S01]  /*36b0*/  FMUL.FTZ R115, R115, UR23 ;  /* 0x0000001773737c20 */ /* 0x000fe20008410000 */
[----:B------:R-:W-:Y:S01]  /*36c0*/  FSEL R112, R0, RZ, P5 ;  /* 0x000000ff00707208 */ /* 0x000fe20002800000 */
[----:B------:R-:W-:Y:S01]  /*36d0*/  FMUL.FTZ R0, R46, R109 ;  /* 0x0000006d2e007220 */ /* 0x000fe20000410000 */
[----:B------:R-:W-:Y:S01]  /*36e0*/  FSEL R118, R105, RZ, P6 ;  /* 0x000000ff69767208 */ /* 0x000fe20003000000 */
[----:B------:R-:W0:Y:S01]  /*36f0*/  LDC.64 R106, c[0x0][0x478] ;  /* 0x00011e00ff6a7b82 */ /* 0x000e220000000a00 */
[----:B------:R-:W-:-:S02]  /*3700*/  LOP3.LUT P0, RZ, R104, 0xff, RZ, 0xc0, !PT ;  /* 0x000000ff68ff7812 */ /* 0x000fc4000780c0ff */
[----:B------:R-:W-:Y:S01]  /*3710*/  FSEL R117, R0, RZ, P4 ;  /* 0x000000ff00757208 */ /* 0x000fe20002000000 */
[----:B------:R-:W-:Y:S01]  /*3720*/  FMUL.FTZ R0, R44, R115 ;  /* 0x000000732c007220 */ /* 0x000fe20000410000 */
[----:B------:R-:W1:Y:S03]  /*3730*/  F2F.F16.F32 R112, R112 ;  /* 0x0000007000707304 */ /* 0x000e660000200800 */
[----:B------:R-:W3:Y:S01]  /*3740*/  LDC.64 R104, c[0x0][0x468] ;  /* 0x00011a00ff687b82 */ /* 0x000ee20000000a00 */
[----:B------:R-:W-:-:S04]  /*3750*/  FSEL R0, R0, RZ, P0 ;  /* 0x000000ff00007208 */ /* 0x000fc80000000000 */
[----:B------:R-:W4:Y:S01]  /*3760*/  F2F.F16.F32 R118, R118 ;  /* 0x0000007600767304 */ /* 0x000f220000200800 */
[----:B-1----:R-:W-:-:S07]  /*3770*/  IMAD.WIDE.U32 R112, R112, 0x10000, RZ ;  /* 0x0001000070707825 */ /* 0x002fce00078e00ff */
[----:B------:R4:W1:Y:S01]  /*3780*/  F2F.F16.F32 R120, R117 ;  /* 0x0000007500787304 */ /* 0x0008620000200800 */
[----:B0-----:R-:W-:-:S07]  /*3790*/  IMAD.WIDE.U32 R110, R88, 0x10, R106 ;  /* 0x00000010586e7825 */ /* 0x001fce00078e006a */
[----:B------:R0:W3:Y:S01]  /*37a0*/  F2F.F16.F32 R119, R0 ;  /* 0x0000000000777304 */ /* 0x0000e20000200800 */
[----:B----4-:R-:W-:Y:S01]  /*37b0*/  SHF.L.U32 R117, R118, 0x10, RZ ;  /* 0x0000001076757819 */ /* 0x010fe200000006ff */
[----:B------:R4:W-:Y:S03]  /*37c0*/  STG.E.128 desc[UR16][R110.64], R56 ;  /* 0x000000386e007986 */ /* 0x0009e6000c101d10 */
[----:B-1----:R-:W-:Y:S01]  /*37d0*/  LOP3.LUT R113, R113, R117, R120, 0xfe, !PT ;  /* 0x0000007571717212 */ /* 0x002fe200078efe78 */
[--C-:B------:R-:W-:Y:S01]  /*37e0*/  FFMA.FTZ R117, R101, UR13, R108.reuse ;  /* 0x0000000d65757c23 */ /* 0x100fe2000801006c */
[----:B------:R-:W-:Y:S01]  /*37f0*/  FFMA.FTZ R120, R100, UR13, R108 ;  /* 0x0000000d64787c23 */ /* 0x000fe2000801006c */
[----:B------:R-:W-:-:S04]  /*3800*/  IMAD.WIDE.U32 R100, R87, 0x8, R60 ;  /* 0x0000000857647825 */ /* 0x000fc800078e003c */
[----:B------:R-:W-:Y:S01]  /*3810*/  FADD.FTZ R102, R102, -R117 ;  /* 0x8000007566667221 */ /* 0x000fe20000010000 */
[----:B0-----:R-:W-:Y:S02]  /*3820*/  HFMA2 R0, -RZ, RZ, 0, 0 ;  /* 0x00000000ff007431 */ /* 0x001fe400000001ff */
[----:B------:R-:W-:Y:S01]  /*3830*/  FFMA.FTZ R97, R97, UR13, R108 ;  /* 0x0000000d61617c23 */ /* 0x000fe2000801006c */
[----:B---3--:R-:W-:Y:S01]  /*3840*/  LOP3.LUT R112, R112, R119, RZ, 0xfc, !PT ;  /* 0x0000007770707212 */ /* 0x008fe200078efcff */
[----:B------:R-:W-:-:S04]  /*3850*/  IMAD.WIDE.U32 R118, R88, 0x8, R104 ;  /* 0x0000000858767825 */ /* 0x000fc800078e0068 */
[----:B------:R-:W-:Y:S01]  /*3860*/  FFMA.FTZ R96, R96, UR13, R108 ;  /* 0x0000000d60607c23 */ /* 0x000fe2000801006c */
[----:B------:R-:W-:Y:S01]  /*3870*/  LOP3.LUT P3, RZ, R95, 0xff00, RZ, 0xc0, !PT ;  /* 0x0000ff005fff7812 */ /* 0x000fe2000786c0ff */
[----:B------:R-:W-:Y:S01]  /*3880*/  FADD.FTZ R103, R103, -R120 ;  /* 0x8000007867677221 */ /* 0x000fe20000010000 */
[----:B------:R0:W-:Y:S04]  /*3890*/  STG.E.64 desc[UR16][R118.64], R112 ;  /* 0x0000007076007986 */ /* 0x0001e8000c101b10 */
[----:B------:R-:W3:Y:S01]  /*38a0*/  LDG.E.64 R100, desc[UR16][R100.64] ;  /* 0x0000001064647981 */ /* 0x000ee2000c1e1b00 */
[----:B----4-:R-:W-:Y:S01]  /*38b0*/  FFMA.FTZ R57, R102, UR12, R21 ;  /* 0x0000000c66397c23 */ /* 0x010fe20008010015 */
[----:B------:R-:W-:Y:S01]  /*38c0*/  FADD.FTZ R98, R98, -R97 ;  /* 0x8000006162627221 */ /* 0x000fe20000010000 */
[----:B------:R-:W-:Y:S01]  /*38d0*/  FADD.FTZ R99, R99, -R96 ;  /* 0x8000006063637221 */ /* 0x000fe20000010000 */
[----:B------:R-:W-:Y:S01]  /*38e0*/  FFMA.FTZ R58, R103, UR12, R22 ;  /* 0x0000000c673a7c23 */ /* 0x000fe20008010016 */
[----:B------:R-:W-:Y:S01]  /*38f0*/  FMUL.FTZ R88, R57, UR4 ;  /* 0x0000000439587c20 */ /* 0x000fe20008410000 */
[----:B------:R-:W-:Y:S01]  /*3900*/  FFMA.FTZ R59, R98, UR12, R23 ;  /* 0x0000000c623b7c23 */ /* 0x000fe20008010017 */
[----:B------:R-:W-:Y:S01]  /*3910*/  ISETP.GE.U32.AND P1, PT, R95, 0x1000000, PT ;  /* 0x010000005f00780c */ /* 0x000fe20003f26070 */
[----:B------:R-:W-:-:S04]  /*3920*/  IMAD.WIDE.U32 R60, R86, 0x8, R60 ;  /* 0x00000008563c7825 */ /* 0x000fc800078e003c */
[----:B------:R-:W-:Y:S01]  /*3930*/  FMUL.FTZ R88, R88, UR23 ;  /* 0x0000001758587c20 */ /* 0x000fe20008410000 */
[----:B0-----:R-:W-:Y:S01]  /*3940*/  FMUL.FTZ R113, R58, UR4 ;  /* 0x000000043a717c20 */ /* 0x001fe20008410000 */
[----:B------:R-:W-:-:S03]  /*3950*/  MOV R97, RZ ;  /* 0x000000ff00617202 */ /* 0x000fc60000000f00 */
[----:B------:R-:W-:-:S04]  /*3960*/  FMUL.FTZ R113, R113, UR23 ;  /* 0x0000001771717c20 */ /* 0x000fc80008410000 */
        /* <DEDUP_REMOVED lines=8> */
[----:B------:R-:W-:Y:S01]  /*39f0*/  FFMA.FTZ R56, R99, UR12, R20 ;  /* 0x0000000c63387c23 */ /* 0x000fe20008010014 */
        /* <DEDUP_REMOVED lines=39> */
[----:B------:R-:W-:Y:S01]  /*3c70*/  @P6 SHF.R.U32.HI R59, RZ, 0x10, R63 ;  /* 0x00000010ff3b6819 */ /* 0x000fe2000001163f */
[----:B------:R-:W-:-:S02]  /*3c80*/  @P5 HADD2.F32 R90, -RZ, R58.H0_H0 ;  /* 0x2000003aff5a5230 */ /* 0x000fc40000004100 */
[----:B------:R-:W-:Y:S01]  /*3c90*/  FFMA.FTZ R58, R91, UR12, R50 ;  /* 0x0000000c5b3a7c23 */ /* 0x000fe20008010032 */
[----:B------:R-:W-:Y:S02]  /*3ca0*/  @P4 HADD2.F32 R56, -RZ, R56.H0_H0 ;  /* 0x20000038ff384230 */ /* 0x000fe40000004100 */
[----:B------:R-:W-:Y:S01]  /*3cb0*/  FMUL.FTZ R92, R92, UR23 ;  /* 0x000000175c5c7c20 */ /* 0x000fe20008410000 */
[----:B------:R-:W-:Y:S02]  /*3cc0*/  @P6 HADD2.F32 R59, -RZ, R59.H0_H0 ;  /* 0x2000003bff3b6230 */ /* 0x000fe40000004100 */
[----:B------:R-:W-:Y:S01]  /*3cd0*/  FMUL.FTZ R63, R58, UR4 ;  /* 0x000000043a3f7c20 */ /* 0x000fe20008410000 */
[----:B------:R-:W-:Y:S01]  /*3ce0*/  @P5 FMUL.FTZ R67, R90, R115 ;  /* 0x000000735a435220 */ /* 0x000fe20000410000 */
[----:B------:R-:W-:Y:S01]  /*3cf0*/  @P4 FMUL.FTZ R87, R56, R109 ;  /* 0x0000006d38574220 */ /* 0x000fe20000410000 */
[----:B------:R-:W-:Y:S01]  /*3d00*/  FMUL.FTZ R56, R37, R92 ;  /* 0x0000005c25387220 */ /* 0x000fe20000410000 */
[----:B------:R-:W-:Y:S01]  /*3d10*/  FMUL.FTZ R63, R63, UR23 ;  /* 0x000000173f3f7c20 */ /* 0x000fe20008410000 */
[----:B------:R-:W-:Y:S01]  /*3d20*/  @P6 FMUL.FTZ R66, R59, R114 ;  /* 0x000000723b426220 */ /* 0x000fe20000410000 */
[C---:B------:R-:W-:Y:S01]  /*3d30*/  LOP3.LUT P6, RZ, R65.reuse, 0xff00, RZ, 0xc0, !PT ;  /* 0x0000ff0041ff7812 */ /* 0x040fe200078cc0ff */
[----:B------:R-:W-:Y:S01]  /*3d40*/  FFMA.FTZ R59, R94, UR12, R51 ;  /* 0x0000000c5e3b7c23 */ /* 0x000fe20008010033 */
[----:B------:R-:W-:Y:S01]  /*3d50*/  FMUL.FTZ R89, R38, R63 ;  /* 0x0000003f26597220 */ /* 0x000fe20000410000 */
[----:B------:R-:W-:Y:S01]  /*3d60*/  LOP3.LUT P5, RZ, R65, 0xff0000, RZ, 0xc0, !PT ;  /* 0x00ff000041ff7812 */ /* 0x000fe200078ac0ff */
[----:B------:R-:W-:Y:S01]  /*3d70*/  HFMA2 R90, -RZ, RZ, 0, 0 ;  /* 0x00000000ff5a7431 */ /* 0x000fe200000001ff */
[----:B------:R-:W-:Y:S01]  /*3d80*/  FSEL R93, R56, RZ, P6 ;  /* 0x000000ff385d7208 */ /* 0x000fe20003000000 */
[----:B------:R-:W-:Y:S01]  /*3d90*/  FMUL.FTZ R94, R59, UR4 ;  /* 0x000000043b5e7c20 */ /* 0x000fe20008410000 */
[----:B------:R-:W-:Y:S01]  /*3da0*/  FSEL R96, R89, RZ, P5 ;  /* 0x000000ff59607208 */ /* 0x000fe20002800000 */
[----:B------:R-:W-:Y:S01]  /*3db0*/  FFMA.FTZ R56, R95, UR12, R48 ;  /* 0x0000000c5f387c23 */ /* 0x000fe20008010030 */
[----:B------:R-:W-:Y:S01]  /*3dc0*/  @P3 SHF.R.U64 R89, R100, 0x10, R101 ;  /* 0x0000001064593819 */ /* 0x000fe20000001265 */
[----:B------:R-:W-:Y:S01]  /*3dd0*/  FMUL.FTZ R94, R94, UR23 ;  /* 0x000000175e5e7c20 */ /* 0x000fe20008410000 */
[----:B------:R-:W-:Y:S01]  /*3de0*/  ISETP.GE.U32.AND P4, PT, R65, 0x1000000, PT ;  /* 0x010000004100780c */ /* 0x000fe20003f86070 */
[----:B------:R-:W-:Y:S01]  /*3df0*/  FMUL.FTZ R91, R56, UR4 ;  /* 0x00000004385b7c20 */ /* 0x000fe20008410000 */
[----:B------:R-:W0:Y:S01]  /*3e00*/  F2F.F16.F32 R93, R93 ;  /* 0x0000005d005d7304 */ /* 0x000e220000200800 */
[----:B------:R-:W-:-:S02]  /*3e10*/  @P3 HADD2.F32 R89, -RZ, R89.H0_H0 ;  /* 0x20000059ff593230 */ /* 0x000fc40000004100 */
[----:B------:R-:W-:Y:S01]  /*3e20*/  FMUL.FTZ R95, R39, R94 ;  /* 0x0000005e275f7220 */ /* 0x000fe20000410000 */
[----:B------:R-:W-:Y:S01]  /*3e30*/  FMUL.FTZ R91, R91, UR23 ;  /* 0x000000175b5b7c20 */ /* 0x000fe20008410000 */
[----:B------:R-:W-:-:S04]  /*3e40*/  IMAD.WIDE.U32 R106, R86, 0x10, R106 ;  /* 0x00000010566a7825 */ /* 0x000fc800078e006a */
[----:B------:R-:W-:Y:S01]  /*3e50*/  @P3 FMUL.FTZ R90, R89, R88 ;  /* 0x00000058595a3220 */ /* 0x000fe20000410000 */
[----:B------:R-:W-:Y:S01]  /*3e60*/  LOP3.LUT P3, RZ, R65, 0xff, RZ, 0xc0, !PT ;  /* 0x000000ff41ff7812 */ /* 0x000fe2000786c0ff */
[----:B------:R-:W-:Y:S01]  /*3e70*/  FMUL.FTZ R65, R36, R91 ;  /* 0x0000005b24417220 */ /* 0x000fe20000410000 */
[----:B------:R-:W-:Y:S01]  /*3e80*/  FSEL R98, R95, RZ, P4 ;  /* 0x000000ff5f627208 */ /* 0x000fe20002000000 */
[----:B------:R-:W-:Y:S01]  /*3e90*/  F2F.F16.F32 R96, R96 ;  /* 0x0000006000607304 */ /* 0x000fe20000200800 */
[----:B------:R-:W-:Y:S01]  /*3ea0*/  IMAD.WIDE.U32 R104, R86, 0x8, R104 ;  /* 0x0000000856687825 */ /* 0x000fe200078e0068 */
[----:B------:R1:W-:Y:S01]  /*3eb0*/  STG.E.128 desc[UR16][R106.64], R56 ;  /* 0x000000386a007986 */ /* 0x0003e2000c101d10 */
[----:B------:R-:W-:Y:S02]  /*3ec0*/  FSEL R95, R65, RZ, P3 ;  /* 0x000000ff415f7208 */ /* 0x000fe40001800000 */
[----:B------:R-:W-:Y:S02]  /*3ed0*/  HFMA2 R86, -RZ, RZ, 0, 0 ;  /* 0x00000000ff567431 */ /* 0x000fe400000001ff */
[----:B0-----:R-:W-:Y:S01]  /*3ee0*/  IMAD.WIDE.U32 R88, R93, 0x10000, RZ ;  /* 0x000100005d587825 */ /* 0x001fe200078e00ff */
[----:B------:R-:W-:Y:S01]  /*3ef0*/  @P0 MOV R93, R101 ;  /* 0x00000065005d0202 */ /* 0x000fe20000000f00 */
[----:B------:R-:W0:Y:S01]  /*3f00*/  F2F.F16.F32 R98, R98 ;  /* 0x0000006200627304 */ /* 0x000e220000200800 */
[----:B------:R-:W-:-:S07]  /*3f10*/  @P1 SHF.R.U32.HI R101, RZ, 0x10, R101 ;  /* 0x00000010ff651819 */ /* 0x000fce0000011665 */
[----:B------:R-:W3:Y:S01]  /*3f20*/  F2F.F16.F32 R95, R95 ;  /* 0x0000005f005f7304 */ /* 0x000ee20000200800 */
[----:B-1----:R-:W-:Y:S01]  /*3f30*/  @P1 HADD2.F32 R57, -RZ, R101.H0_H0 ;  /* 0x20000065ff391230 */ /* 0x002fe20000004100 */
[----:B0-----:R-:W-:Y:S01]  /*3f40*/  SHF.L.U32 R65, R98, 0x10, RZ ;  /* 0x0000001062417819 */ /* 0x001fe200000006ff */
[----:B------:R-:W-:-:S03]  /*3f50*/  HFMA2 R98, -RZ, RZ, 0, 0 ;  /* 0x00000000ff627431 */ /* 0x000fc600000001ff */
[----:B------:R-:W-:Y:S01]  /*3f60*/  LOP3.LUT R89, R89, R65, R96, 0xfe, !PT ;  /* 0x0000004159597212 */ /* 0x000fe200078efe60 */
[----:B------:R-:W-:Y:S02]  /*3f70*/  HFMA2 R65, -RZ, RZ, 0, 0 ;  /* 0x00000000ff417431 */ /* 0x000fe400000001ff */
[----:B------:R-:W-:Y:S01]  /*3f80*/  @P0 HADD2.F32 R96, -RZ, R93.H0_H0 ;  /* 0x2000005dff600230 */ /* 0x000fe20000004100 */
[----:B------:R-:W-:Y:S02]  /*3f90*/  MOV R93, RZ ;  /* 0x000000ff005d7202 */ /* 0x000fe40000000f00 */
[----:B---3--:R-:W-:Y:S02]  /*3fa0*/  LOP3.LUT R88, R88, R95, RZ, 0xfc, !PT ;  /* 0x0000005f58587212 */ /* 0x008fe400078efcff */
        /* <DEDUP_REMOVED lines=16> */
[----:B0-----:R-:W-:-:S07]  /*40b0*/  @P4 FMUL.FTZ R98, R94, R61 ;  /* 0x0000003d5e624220 */ /* 0x001fce0000410000 */
.L_x_5235:
        /* <DEDUP_REMOVED lines=52> */
.L_x_5232:
        /* <DEDUP_REMOVED lines=19> */
.L_x_5238:
        /* <DEDUP_REMOVED lines=13> */
.L_x_6807:


//--------------------- .text._ZN10layer_norm22ln_bwd_finalize_kernelINS_22Kernel_traits_finalizeILj1536Ef6__halffS2_fjLb1ELj1024ELj4ENS_18Kernel_traits_baseILj1536EfS2_fS2_fjLj1024EEEEELb1ELb0EEEvNS_9BwdParamsE --------------------------
	.section	.text._ZN10layer_norm22ln_bwd_finalize_kernelINS_22Kernel_traits_finalizeILj1536Ef6__halffS2_fjLb1ELj1024ELj4ENS_18Kernel_traits_baseILj1536EfS2_fS2_fjLj1024EEEEELb1ELb0EEEvNS_9BwdParamsE,"ax",@progbits
	.align	128
        .global         _ZN10layer_norm22ln_bwd_finalize_kernelINS_22Kernel_traits_finalizeILj1536Ef6__halffS2_fjLb1ELj1024ELj4ENS_18Kernel_traits_baseILj1536EfS2_fS2_fjLj1024EEEEELb1ELb0EEEvNS_9BwdParamsE
        .type           _ZN10layer_norm22ln_bwd_finalize_kernelINS_22Kernel_traits_finalizeILj1536Ef6__halffS2_fjLb1ELj1024ELj4ENS_18Kernel_traits_baseILj1536EfS2_fS2_fjLj1024EEEEELb1ELb0EEEvNS_9BwdParamsE,@function
        .size           _ZN10layer_norm22ln_bwd_finalize_kernelINS_22Kernel_traits_finalizeILj1536Ef6__halffS2_fjLb1ELj1024ELj4ENS_18Kernel_traits_baseILj1536EfS2_fS2_fjLj1024EEEEELb1ELb0EEEvNS_9BwdParamsE,(.L_x_6808 - _ZN10layer_norm22ln_bwd_finalize_kernelINS_22Kernel_traits_finalizeILj1536Ef6__halffS2_fjLb1ELj1024ELj4ENS_18Kernel_traits_baseILj1536EfS2_fS2_fjLj1024EEEEELb1ELb0EEEvNS_9BwdParamsE)
        .other          _ZN10layer_norm22ln_bwd_finalize_kernelINS_22Kernel_traits_finalizeILj1536Ef6__halffS2_fjLb1ELj1024ELj4ENS_18Kernel_traits_baseILj1536EfS2_fS2_fjLj1024EEEEELb1ELb0EEEvNS_9BwdParamsE,@"STO_CUDA_ENTRY STV_DEFAULT"
_ZN10layer_norm22ln_bwd_finalize_kernelINS_22Kernel_traits_finalizeILj1536Ef6__halffS2_fjLb1ELj1024ELj4ENS_18Kernel_traits_baseILj1536EfS2_fS2_fjLj1024EEEEELb1ELb0EEEvNS_9BwdParamsE:
.text._ZN10layer_norm22ln_bwd_finalize_kernelINS_22Kernel_traits_finalizeILj1536Ef6__halffS2_fjLb1ELj1024ELj4ENS_18Kernel_traits_baseILj1536EfS2_fS2_fjLj1024EEEEELb1ELb0EEEvNS_9BwdParamsE:
        /* <DEDUP_REMOVED lines=57> */
.L_x_5243:
        /* <DEDUP_REMOVED lines=87> */
.L_x_5242:
[----:B------:R-:W-:Y:S05]  /*0900*/  BSYNC.RECONVERGENT B1 ;  /* 0x0000000000017941 */ /* 0x000fea0003800200 */
.L_x_5241:
        /* <DEDUP_REMOVED lines=50> */
.L_x_5245:
[----:B------:R-:W-:Y:S05]  /*0c30*/  BSYNC.RECONVERGENT B1 ;  /* 0x0000000000017941 */ /* 0x000fea0003800200 */
.L_x_5244:
        /* <DEDUP_REMOVED lines=29> */
.L_x_5247:
[----:B------:R-:W-:Y:S05]  /*0e10*/  BSYNC.RECONVERGENT B1 ;  /* 0x0000000000017941 */ /* 0x000fea0003800200 */
.L_x_5246:
        /* <DEDUP_REMOVED lines=14> */
.L_x_5240:
[----:B------:R-:W-:Y:S05]  /*0f00*/  BSYNC.RECONVERGENT B0 ;  /* 0x0000000000007941 */ /* 0x000fea0003800200 */
.L_x_5239:
        /* <DEDUP_REMOVED lines=75> */
.L_x_5248:
        /* <DEDUP_REMOVED lines=12> */
.L_x_6808:


//--------------------- .text._ZN10layer_norm13ln_bwd_kernelINS_13Kernel_traitsIf6__halffS2_fjLj1536ELj1ELj1ELj4ELj8ENS_18Kernel_traits_baseILj1536EfS2_fS2_fjLj128EEEEELb1ELb1ELb1ELb0EEEvNS_9BwdParamsE --------------------------
	.section	.text._ZN10layer_norm13ln_bwd_kernelINS_13Kernel_traitsIf6__halffS2_fjLj1536ELj1ELj1ELj4ELj8ENS_18Kernel_traits_baseILj1536EfS2_fS2_fjLj128EEEEELb1ELb1ELb1ELb0EEEvNS_9BwdParamsE,"ax",@progbits
	.align	128
        .global         _ZN10layer_norm13ln_bwd_kernelINS_13Kernel_traitsIf6__halffS2_fjLj1536ELj1ELj1ELj4ELj8ENS_18Kernel_traits_baseILj1536EfS2_fS2_fjLj128EEEEELb1ELb1ELb1ELb0EEEvNS_9BwdParamsE
        .type           _ZN10layer_norm13ln_bwd_kernelINS_13Kernel_traitsIf6__halffS2_fjLj1536ELj1ELj1ELj4ELj8ENS_18Kernel_traits_baseILj1536EfS2_fS2_fjLj128EEEEELb1ELb1ELb1ELb0EEEvNS_9BwdParamsE,@function
        .size           _ZN10layer_norm13ln_bwd_kernelINS_13Kernel_traitsIf6__halffS2_fjLj1536ELj1ELj1ELj4ELj8ENS_18Kernel_traits_baseILj1536EfS2_fS2_fjLj128EEEEELb1ELb1ELb1ELb0EEEvNS_9BwdParamsE,(.L_x_6809 - _ZN10layer_norm13ln_bwd_kernelINS_13Kernel_traitsIf6__halffS2_fjLj1536ELj1ELj1ELj4ELj8ENS_18Kernel_traits_baseILj1536EfS2_fS2_fjLj128EEEEELb1ELb1ELb1ELb0EEEvNS_9BwdParamsE)
        .other          _ZN10layer_norm13ln_bwd_kernelINS_13Kernel_traitsIf6__halffS2_fjLj1536ELj1ELj1ELj4ELj8ENS_18Kernel_traits_baseILj1536EfS2_fS2_fjLj128EEEEELb1ELb1ELb1ELb0EEEvNS_9BwdParamsE,@"STO_CUDA_ENTRY STV_DEFAULT"
_ZN10layer_norm13ln_bwd_kernelINS_13Kernel_traitsIf6__halffS2_fjLj1536ELj1ELj1ELj4ELj8ENS_18Kernel_traits_baseILj1536EfS2_fS2_fjLj128EEEEELb1ELb1ELb1ELb0EEEvNS_9BwdParamsE:
.text._ZN10layer_norm13ln_bwd_kernelINS_13Kernel_traitsIf6__halffS2_fjLj1536ELj1ELj1ELj4ELj8ENS_18Kernel_traits_baseILj1536EfS2_fS2_fjLj128EEEEELb1ELb1ELb1ELb0EEEvNS_9BwdParamsE:
        /* <DEDUP_REMOVED lines=83> */
.L_x_5359:
        /* <DEDUP_REMOVED lines=26> */
[----:B------:R-:W-:Y:S01]  /*06d0*/  ISETP.GE.U32.AND P1, PT, R2, 0x80, PT ;  /* 0x000000800200780c */ /* 0x000fe20003f26070 */
[----:B------:R-:W-:Y:S01]  /*06e0*/  BSSY.RECONVERGENT B1, `(.L_x_5252) ;  /* 0x000004e000017945 */ /* 0x000fe20003800200 */
[----:B------:R-:W-:Y:S02]  /*06f0*/  PLOP3.LUT P0, PT, PT, PT, UP3, 0x80, 0x8 ;  /* 0x000000000008781c */ /* 0x000fe40003f0f038 */
[----:B------:R-:W-:Y:S02]  /*0700*/  CS2R R122, SRZ ;  /* 0x00000000007a7805 */ /* 0x000fe4000001ff00 */
[----:B------:R-:W-:-:S02]  /*0710*/  MOV R90, UR5 ;  /* 0x00000005005a7c02 */ /* 0x000fc40008000f00 */
[C---:B------:R-:W-:Y:S01]  /*0720*/  ISETP.GE.U32.AND P2, PT, R2.reuse, 0x100, PT ;  /* 0x000001000200780c */ /* 0x040fe20003f46070 */
[----:B------:R-:W-:Y:S01]  /*0730*/  @UP3 UIADD3 UR4, UPT, UPT, UR8, -0x1, URZ ;  /* 0xffffffff08043890 */ /* 0x000fe2000fffe0ff */
[----:B------:R-:W-:Y:S01]  /*0740*/  ISETP.GE.U32.AND P3, PT, R2, 0x180, PT ;  /* 0x000001800200780c */ /* 0x000fe20003f66070 */
[----:B------:R-:W-:Y:S02]  /*0750*/  IMAD R90, R90, UR7, RZ ;  /* 0x000000075a5a7c24 */ /* 0x000fe4000f8e02ff */
[----:B------:R-:W-:Y:S02]  /*0760*/  @UP3 UIMAD UR5, UR4, UR7, URZ ;  /* 0x00000007040532a4 */ /* 0x000fe4000f8e02ff */
        /* <DEDUP_REMOVED lines=34> */
[----:B------:R-:W-:Y:S02]  /*0990*/  SHF.R.U64 R119, R110, 0x10, R111 ;  /* 0x000000106e777819 */ /* 0x000fe4000000126f */
[----:B------:R-:W-:Y:S01]  /*09a0*/  MOV R116, R111 ;  /* 0x0000006f00747202 */ /* 0x000fe20000000f00 */
[----:B0-----:R-:W-:-:S02]  /*09b0*/  HADD2.F32 R115, -RZ, R117.H0_H0 ;  /* 0x20000075ff737230 */ /* 0x001fc40000004100 */
[C---:B----4-:R-:W-:Y:S01]  /*09c0*/  FADD.FTZ R88, -R92.reuse, R88 ;  /* 0x000000585c587221 */ /* 0x050fe20000010100 */
[----:B------:R-:W-:Y:S01]  /*09d0*/  FADD.FTZ R89, -R92, R89 ;  /* 0x000000595c597221 */ /* 0x000fe20000010100 */
[----:B------:R-:W-:Y:S02]  /*09e0*/  SHF.R.U32.HI R110, RZ, 0x10, R111 ;  /* 0x00000010ff6e7819 */ /* 0x000fe4000001166f */
[----:B------:R-:W-:Y:S01]  /*09f0*/  FMUL.FTZ R117, R88, UR31 ;  /* 0x0000001f58757c20 */ /* 0x000fe20008410000 */
[----:B------:R-:W-:Y:S02]  /*0a00*/  HADD2.F32 R114, -RZ, R119.H0_H0 ;  /* 0x20000077ff727230 */ /* 0x000fe40000004100 */
[C---:B------:R-:W-:Y:S01]  /*0a10*/  FADD.FTZ R90, -R92.reuse, R90 ;  /* 0x0000005a5c5a7221 */ /* 0x040fe20000010100 */
[----:B------:R-:W-:Y:S02]  /*0a20*/  HADD2.F32 R111, -RZ, R116.H0_H0 ;  /* 0x20000074ff6f7230 */ /* 0x000fe40000004100 */
[----:B------:R-:W-:Y:S01]  /*0a30*/  FADD.FTZ R91, -R92, R91 ;  /* 0x0000005b5c5b7221 */ /* 0x000fe20000010100 */
[----:B------:R-:W-:Y:S01]  /*0a40*/  FMUL.FTZ R116, R89, UR31 ;  /* 0x0000001f59747c20 */ /* 0x000fe20008410000 */
[----:B------:R-:W-:Y:S01]  /*0a50*/  FADD.FTZ R40, R40, R115 ;  /* 0x0000007328287221 */ /* 0x000fe20000010000 */
[-C--:B------:R-:W-:Y:S01]  /*0a60*/  FFMA.FTZ R52, R117, R115.reuse, R52 ;  /* 0x0000007375347223 */ /* 0x080fe20000010034 */
[----:B-----5:R-:W-:Y:S01]  /*0a70*/  FMUL.FTZ R115, R76, R115 ;  /* 0x000000734c737220 */ /* 0x020fe20000410000 */
[----:B------:R-:W-:Y:S01]  /*0a80*/  FMUL.FTZ R113, R90, UR31 ;  /* 0x0000001f5a717c20 */ /* 0x000fe20008410000 */
[----:B------:R-:W-:Y:S01]  /*0a90*/  FMUL.FTZ R112, R91, UR31 ;  /* 0x0000001f5b707c20 */ /* 0x000fe20008410000 */
[----:B------:R-:W-:Y:S01]  /*0aa0*/  FADD.FTZ R41, R41, R114 ;  /* 0x0000007229297221 */ /* 0x000fe20000010000 */
[-C--:B------:R-:W-:Y:S01]  /*0ab0*/  FFMA.FTZ R53, R116, R114.reuse, R53 ;  /* 0x0000007274357223 */ /* 0x080fe20000010035 */
[----:B------:R-:W-:Y:S01]  /*0ac0*/  FMUL.FTZ R114, R77, R114 ;  /* 0x000000724d727220 */ /* 0x000fe20000410000 */
[----:B------:R-:W-:Y:S01]  /*0ad0*/  FADD.FTZ R89, RZ, R115 ;  /* 0x00000073ff597221 */ /* 0x000fe20000010000 */
[----:B------:R-:W-:Y:S01]  /*0ae0*/  FFMA.FTZ R91, R117, R115, RZ ;  /* 0x00000073755b7223 */ /* 0x000fe200000100ff */
        /* <DEDUP_REMOVED lines=13> */
.L_x_5253:
[----:B------:R-:W-:Y:S05]  /*0bc0*/  BSYNC.RECONVERGENT B1 ;  /* 0x0000000000017941 */ /* 0x000fea0003800200 */
.L_x_5252:
        /* <DEDUP_REMOVED lines=21> */
[----:B------:R-:W-:-:S02]  /*0d20*/  MOV R100, R11 ;  /* 0x0000000b00647202 */ /* 0x000fc40000000f00 */
[----:B------:R-:W-:Y:S01]  /*0d30*/  SHF.R.U32.HI R11, RZ, 0x10, R11 ;  /* 0x00000010ff0b7819 */ /* 0x000fe2000001160b */
[C---:B----4-:R-:W-:Y:S01]  /*0d40*/  FADD.FTZ R119, -R92.reuse, R89 ;  /* 0x000000595c777221 */ /* 0x050fe20000010100 */
[----:B------:R-:W-:Y:S02]  /*0d50*/  HADD2.F32 R89, -RZ, R96.H0_H0 ;  /* 0x20000060ff597230 */ /* 0x000fe40000004100 */
[C---:B------:R-:W-:Y:S01]  /*0d60*/  FADD.FTZ R101, -R92.reuse, R88 ;  /* 0x000000585c657221 */ /* 0x040fe20000010100 */
[----:B------:R-:W-:Y:S01]  /*0d70*/  FADD.FTZ R120, -R92, R90 ;  /* 0x0000005a5c787221 */ /* 0x000fe20000010100 */
[----:B------:R-:W-:Y:S02]  /*0d80*/  HADD2.F32 R88, -RZ, R10.H0_H0 ;  /* 0x2000000aff587230 */ /* 0x000fe40000004100 */
[----:B------:R-:W-:Y:S01]  /*0d90*/  FMUL.FTZ R10, R119, UR31 ;  /* 0x0000001f770a7c20 */ /* 0x000fe20008410000 */
[----:B------:R-:W-:Y:S02]  /*0da0*/  HADD2.F32 R90, -RZ, R11.H0_H0 ;  /* 0x2000000bff5a7230 */ /* 0x000fe40000004100 */
[----:B------:R-:W-:Y:S01]  /*0db0*/  FMUL.FTZ R11, R101, UR31 ;  /* 0x0000001f650b7c20 */ /* 0x000fe20008410000 */
[----:B0----5:R-:W-:Y:S01]  /*0dc0*/  FMUL.FTZ R98, R68, R89 ;  /* 0x0000005944627220 */ /* 0x021fe20000410000 */
[----:B------:R-:W-:Y:S01]  /*0dd0*/  FADD.FTZ R121, -R92, R91 ;  /* 0x0000005b5c797221 */ /* 0x000fe20000010100 */
        /* <DEDUP_REMOVED lines=22> */
.L_x_5255:
[----:B------:R-:W-:Y:S05]  /*0f40*/  BSYNC.RECONVERGENT B1 ;  /* 0x0000000000017941 */ /* 0x000fea0003800200 */
.L_x_5254:
        /* <DEDUP_REMOVED lines=17> */
[----:B------:R-:W-:Y:S01]  /*1060*/  SHF.R.U32.HI R102, RZ, 0x10, R103 ;  /* 0x00000010ff667819 */ /* 0x000fe20000011667 */
[----:B------:R-:W-:Y:S01]  /*1070*/  HADD2.F32 R93, -RZ, R93.H0_H0 ;  /* 0x2000005dff5d7230 */ /* 0x000fe20000004100 */
[----:B------:R-:W-:Y:S01]  /*1080*/  MOV R95, R103 ;  /* 0x00000067005f7202 */ /* 0x000fe20000000f00 */
[C---:B----4-:R-:W-:Y:S01]  /*1090*/  FADD.FTZ R89, -R92.reuse, R89 ;  /* 0x000000595c597221 */ /* 0x050fe20000010100 */
[C---:B------:R-:W-:Y:S01]  /*10a0*/  FADD.FTZ R103, -R92.reuse, R88 ;  /* 0x000000585c677221 */ /* 0x040fe20000010100 */
[----:B------:R-:W-:Y:S01]  /*10b0*/  FADD.FTZ R94, -R92, R90 ;  /* 0x0000005a5c5e7221 */ /* 0x000fe20000010100 */
[----:B------:R-:W-:-:S02]  /*10c0*/  HADD2.F32 R90, -RZ, R108.H0_H0 ;  /* 0x2000006cff5a7230 */ /* 0x000fc40000004100 */
[----:B------:R-:W-:Y:S02]  /*10d0*/  HADD2.F32 R88, -RZ, R102.H0_H0 ;  /* 0x20000066ff587230 */ /* 0x000fe40000004100 */
[----:B------:R-:W-:Y:S01]  /*10e0*/  FMUL.FTZ R102, R89, UR31 ;  /* 0x0000001f59667c20 */ /* 0x000fe20008410000 */
[----:B0----5:R-:W-:Y:S01]  /*10f0*/  FMUL.FTZ R106, R60, R93 ;  /* 0x0000005d3c6a7220 */ /* 0x021fe20000410000 */
[----:B------:R-:W-:Y:S01]  /*1100*/  FMUL.FTZ R103, R103, UR31 ;  /* 0x0000001f67677c20 */ /* 0x000fe20008410000 */
        /* <DEDUP_REMOVED lines=24> */
.L_x_5251:
        /* <DEDUP_REMOVED lines=36> */
.L_x_5257:
        /* <DEDUP_REMOVED lines=9> */
[----:B------:R-:W5:Y:S01]  /*1560*/  @P1 LDG.E.128 R16, desc[UR10][R94.64] ;  /* 0x0000000a5e101981 */ /* 0x000f62000c1e1d00 */
[C---:B--2---:R-:W-:Y:S01]  /*1570*/  @P2 IMAD.WIDE.U32 R90, R89.reuse, 0x10, R90 ;  /* 0x00000010595a2825 */ /* 0x044fe200078e005a */
[----:B------:R-:W-:-:S05]  /*1580*/  @P2 IADD3 R89, PT, PT, R89, 0x80, RZ ;  /* 0x0000008059592810 */ /* 0x000fca0007ffe0ff */
[----:B------:R-:W2:Y:S01]  /*1590*/  @P2 LDC.64 R120, c[0x0][0x3b0] ;  /* 0x0000ec00ff782b82 */ /* 0x000ea20000000a00 */
[----:B------:R-:W5:Y:S01]  /*15a0*/  @P2 LDG.E.128 R12, desc[UR10][R90.64] ;  /* 0x0000000a5a0c2981 */ /* 0x000f62000c1e1d00 */
[----:B---3--:R-:W-:-:S06]  /*15b0*/  @P3 IMAD.WIDE.U32 R92, R89, 0x10, R92 ;  /* 0x00000010595c3825 */ /* 0x008fcc00078e005c */
[----:B------:R-:W3:Y:S01]  /*15c0*/  @P3 LDC.64 R88, c[0x0][0x3b0] ;  /* 0x0000ec00ff583b82 */ /* 0x000ee20000000a00 */
[----:B------:R-:W5:Y:S01]  /*15d0*/  @P3 LDG.E.128 R80, desc[UR10][R92.64] ;  /* 0x0000000a5c503981 */ /* 0x000f62000c1e1d00 */
[C---:B0-----:R-:W-:Y:S01]  /*15e0*/  @P1 IMAD.WIDE.U32 R122, R119.reuse, 0x4, R122 ;  /* 0x00000004777a1825 */ /* 0x041fe200078e007a */
[----:B------:R-:W-:-:S04]  /*15f0*/  @P1 IADD3 R119, PT, PT, R119, 0x80, RZ ;  /* 0x0000008077771810 */ /* 0x000fc80007ffe0ff */
[----:B------:R0:W5:Y:S01]  /*1600*/  @P1 LDG.E R3, desc[UR10][R122.64] ;  /* 0x0000000a7a031981 */ /* 0x000162000c1e1900 */
[C---:B--2---:R-:W-:Y:S01]  /*1610*/  @P2 IMAD.WIDE.U32 R120, R119.reuse, 0x4, R120 ;  /* 0x0000000477782825 */ /* 0x044fe200078e0078 */
[----:B------:R-:W-:-:S04]  /*1620*/  @P2 IADD3 R119, PT, PT, R119, 0x80, RZ ;  /* 0x0000008077772810 */ /* 0x000fc80007ffe0ff */
[----:B------:R2:W5:Y:S01]  /*1630*/  @P2 LDG.E R4, desc[UR10][R120.64] ;  /* 0x0000000a78042981 */ /* 0x000562000c1e1900 */
[----:B---3--:R-:W-:-:S05]  /*1640*/  @P3 IMAD.WIDE.U32 R88, R119, 0x4, R88 ;  /* 0x0000000477583825 */ /* 0x008fca00078e0058 */
[----:B------:R2:W5:Y:S01]  /*1650*/  @P3 LDG.E R5, desc[UR10][R88.64] ;  /* 0x0000000a58053981 */ /* 0x000562000c1e1900 */
[----:B0-----:R-:W-:-:S07]  /*1660*/  CS2R R122, SRZ ;  /* 0x00000000007a7805 */ /* 0x001fce000001ff00 */
.L_x_5256:
[----:B-1----:R-:W-:Y:S05]  /*1670*/  BSYNC.RECONVERGENT B0 ;  /* 0x0000000000007941 */ /* 0x002fea0003800200 */
.L_x_5250:
        /* <DEDUP_REMOVED lines=31> */
.L_x_5259:
[----:B------:R-:W-:Y:S05]  /*1870*/  BSYNC.RECONVERGENT B0 ;  /* 0x0000000000007941 */ /* 0x000fea0003800200 */
.L_x_5258:
        /* <DEDUP_REMOVED lines=43> */
.L_x_5262:
        /* <DEDUP_REMOVED lines=19> */
[----:B------:R-:W-:Y:S01]  /*1c60*/  F2FP.F16.F32.PACK_AB R6, RZ, R6 ;  /* 0x00000006ff06723e */ /* 0x000fe200000000ff */
        /* <DEDUP_REMOVED lines=10> */
.L_x_5267:
[----:B------:R-:W-:Y:S05]  /*1d10*/  BSYNC.RECONVERGENT B1 ;  /* 0x0000000000017941 */ /* 0x000fea0003800200 */
.L_x_5266:
[----:B------:R-:W-:-:S07]  /*1d20*/  FADD.FTZ R28, R28, R91 ;  /* 0x0000005b1c1c7221 */ /* 0x000fce0000010000 */
.L_x_5265:
        /* <DEDUP_REMOVED lines=24> */
.L_x_5270:
[----:B------:R-:W-:Y:S05]  /*1eb0*/  BSYNC.RECONVERGENT B1 ;  /* 0x0000000000017941 */ /* 0x000fea0003800200 */
.L_x_5269:
[----:B------:R-:W-:-:S07]  /*1ec0*/  FADD.FTZ R29, R29, R90 ;  /* 0x0000005a1d1d7221 */ /* 0x000fce0000010000 */
.L_x_5268:
        /* <DEDUP_REMOVED lines=24> */
.L_x_5273:
[----:B------:R-:W-:Y:S05]  /*2050*/  BSYNC.RECONVERGENT B1 ;  /* 0x0000000000017941 */ /* 0x000fea0003800200 */
.L_x_5272:
[----:B------:R-:W-:-:S07]  /*2060*/  FADD.FTZ R30, R30, R91 ;  /* 0x0000005b1e1e7221 */ /* 0x000fce0000010000 */
.L_x_5271:
        /* <DEDUP_REMOVED lines=24> */
.L_x_5276:
[----:B------:R-:W-:Y:S05]  /*21f0*/  BSYNC.RECONVERGENT B1 ;  /* 0x0000000000017941 */ /* 0x000fea0003800200 */
.L_x_5275:
[----:B------:R-:W-:Y:S01]  /*2200*/  FADD.FTZ R31, R31, R90 ;  /* 0x0000005a1f1f7221 */ /* 0x000fe20000010000 */
[----:B------:R-:W-:Y:S06]  /*2210*/  BRA `(.L_x_5274) ;  /* 0x0000001000287947 */ /* 0x000fec0003800000 */
.L_x_5264:
        /* <DEDUP_REMOVED lines=24> */
.L_x_5279:
[----:B------:R-:W-:Y:S05]  /*23a0*/  BSYNC.RECONVERGENT B1 ;  /* 0x0000000000017941 */ /* 0x000fea0003800200 */
.L_x_5278:
[----:B------:R-:W-:Y:S01]  /*23b0*/  FADD.FTZ R28, R28, R85 ;  /* 0x000000551c1c7221 */ /* 0x000fe20000010000 */
[----:B------:R-:W-:-:S07]  /*23c0*/  PRMT R6, R84, 0x7610, R6 ;  /* 0x0000761054067816 */ /* 0x000fce0000000006 */
.L_x_5277:
        /* <DEDUP_REMOVED lines=24> */
.L_x_5282:
[----:B------:R-:W-:Y:S05]  /*2550*/  BSYNC.RECONVERGENT B1 ;  /* 0x0000000000017941 */ /* 0x000fea0003800200 */
.L_x_5281:
[----:B------:R-:W-:Y:S01]  /*2560*/  FADD.FTZ R29, R29, R84 ;  /* 0x000000541d1d7221 */ /* 0x000fe20000010000 */
[----:B------:R-:W-:-:S07]  /*2570*/  PRMT R7, R85, 0x7610, R7 ;  /* 0x0000761055077816 */ /* 0x000fce0000000007 */
.L_x_5280:
        /* <DEDUP_REMOVED lines=24> */
.L_x_5285:
[----:B------:R-:W-:Y:S05]  /*2700*/  BSYNC.RECONVERGENT B1 ;  /* 0x0000000000017941 */ /* 0x000fea0003800200 */
.L_x_5284:
[----:B------:R-:W-:Y:S01]  /*2710*/  FADD.FTZ R30, R30, R85 ;  /* 0x000000551e1e7221 */ /* 0x000fe20000010000 */
[----:B------:R-:W-:-:S07]  /*2720*/  PRMT R8, R84, 0x7610, R8 ;  /* 0x0000761054087816 */ /* 0x000fce0000000008 */
.L_x_5283:
        /* <DEDUP_REMOVED lines=21> */
[----:B------:R-:W-:-:S03]  /*2880*/  @P0 HADD2.F32 R94, -RZ, R125.H0_H0 ;  /* 0x2000007dff5e0230 */ /* 0x000fc60000004100 */
[----:B------:R-:W-:-:S04]  /*2890*/  @P0 FMUL.FTZ R9, R9, UR20 ;  /* 0x0000001409090c20 */ /* 0x000fc80008410000 */
[----:B------:R-:W-:Y:S01]  /*28a0*/  @P0 FMUL.FTZ R90, R94, R9 ;  /* 0x000000095e5a0220 */ /* 0x000fe20000410000 */
[----:B------:R-:W-:-:S03]  /*28b0*/  FMUL.FTZ R9, R87, UR21 ;  /* 0x0000001557097c20 */ /* 0x000fc60008410000 */
[----:B------:R-:W-:Y:S01]  /*28c0*/  FADD.FTZ R31, R31, R90 ;  /* 0x0000005a1f1f7221 */ /* 0x000fe20000010000 */
[----:B------:R-:W-:-:S04]  /*28d0*/  FMUL.FTZ R94, R9, UR20 ;  /* 0x00000014095e7c20 */ /* 0x000fc80008410000 */
[----:B------:R-:W-:-:S05]  /*28e0*/  FMUL.FTZ R94, R75, R94 ;  /* 0x0000005e4b5e7220 */ /* 0x000fca0000410000 */
[----:B------:R-:W-:-:S04]  /*28f0*/  FSEL R94, R94, RZ, P0 ;  /* 0x000000ff5e5e7208 */ /* 0x000fc80000000000 */
[----:B------:R-:W-:-:S04]  /*2900*/  F2FP.F16.F32.PACK_AB R94, RZ, R94 ;  /* 0x0000005eff5e723e */ /* 0x000fc800000000ff */
[----:B------:R-:W-:Y:S01]  /*2910*/  PRMT R9, R94, 0x7610, R9 ;  /* 0x000076105e097816 */ /* 0x000fe20000000009 */
[----:B------:R-:W-:Y:S06]  /*2920*/  BRA `(.L_x_5274) ;  /* 0x0000000800647947 */ /* 0x000fec0003800000 */
.L_x_5263:
        /* <DEDUP_REMOVED lines=17> */
[----:B------:R-:W-:-:S05]  /*2a40*/  @P0 HADD2.F32 R6, -RZ, R124.H0_H0 ;  /* 0x2000007cff060230 */ /* 0x000fca0000004100 */
[-C--:B------:R-:W-:Y:S01]  /*2a50*/  @P0 FMUL.FTZ R91, R6, R95.reuse ;  /* 0x0000005f065b0220 */ /* 0x080fe20000410000 */
[----:B------:R-:W-:-:S03]  /*2a60*/  FMUL.FTZ R6, R72, R95 ;  /* 0x0000005f48067220 */ /* 0x000fc60000410000 */
[----:B------:R-:W-:Y:S02]  /*2a70*/  FADD.FTZ R28, R28, R91 ;  /* 0x0000005b1c1c7221 */ /* 0x000fe40000010000 */
[----:B------:R-:W-:-:S04]  /*2a80*/  FSEL R6, R6, RZ, P0 ;  /* 0x000000ff06067208 */ /* 0x000fc80000000000 */
[----:B------:R-:W-:-:S07]  /*2a90*/  F2FP.F16.F32.PACK_AB R6, RZ, R6 ;  /* 0x00000006ff06723e */ /* 0x000fce00000000ff */
.L_x_5287:
        /* <DEDUP_REMOVED lines=12> */
[----:B------:R-:W-:-:S05]  /*2b60*/  @P0 HADD2.F32 R7, -RZ, R125.H1_H1 ;  /* 0x3000007dff070230 */ /* 0x000fca0000004100 */
[-C--:B------:R-:W-:Y:S01]  /*2b70*/  @P0 FMUL.FTZ R90, R7, R94.reuse ;  /* 0x0000005e075a0220 */ /* 0x080fe20000410000 */
[----:B------:R-:W-:-:S03]  /*2b80*/  FMUL.FTZ R7, R73, R94 ;  /* 0x0000005e49077220 */ /* 0x000fc60000410000 */
[----:B------:R-:W-:Y:S02]  /*2b90*/  FADD.FTZ R29, R29, R90 ;  /* 0x0000005a1d1d7221 */ /* 0x000fe40000010000 */
[----:B------:R-:W-:-:S04]  /*2ba0*/  FSEL R7, R7, RZ, P0 ;  /* 0x000000ff07077208 */ /* 0x000fc80000000000 */
[----:B------:R-:W-:-:S07]  /*2bb0*/  F2FP.F16.F32.PACK_AB R7, RZ, R7 ;  /* 0x00000007ff07723e */ /* 0x000fce00000000ff */
.L_x_5288:
        /* <DEDUP_REMOVED lines=18> */
.L_x_5289:
[----:B------:R-:W-:Y:S05]  /*2ce0*/  BRA.U !UP3, `(.L_x_5274) ;  /* 0x000000050b747547 */ /* 0x000fea000b800000 */
[----:B------:R-:W-:Y:S02]  /*2cf0*/  PLOP3.LUT P0, PT, PT, PT, UP2, 0x80, 0x8 ;  /* 0x000000000008781c */ /* 0x000fe40003f0f028 */
[----:B------:R-:W-:Y:S02]  /*2d00*/  PLOP3.LUT P4, PT, PT, PT, UP2, 0x80, 0x8 ;  /* 0x000000000008781c */ /* 0x000fe40003f8f028 */
[----:B------:R-:W-:-:S09]  /*2d10*/  PLOP3.LUT P5, PT, PT, PT, UP2, 0x80, 0x8 ;  /* 0x000000000008781c */ /* 0x000fd20003faf028 */
[----:B------:R-:W-:Y:S01]  /*2d20*/  @P0 FFMA.FTZ R9, R112, UR5, R92 ;  /* 0x0000000570090c23 */ /* 0x000fe2000801005c */
[----:B-----5:R-:W-:-:S03]  /*2d30*/  ISETP.GE.U32.AND P0, PT, R3, 0x1000000, PT ;  /* 0x010000000300780c */ /* 0x020fc60003f06070 */
        /* <DEDUP_REMOVED lines=11> */
[----:B------:R-:W-:Y:S01]  /*2df0*/  F2FP.F16.F32.PACK_AB R9, RZ, R9 ;  /* 0x00000009ff09723e */ /* 0x000fe200000000ff */
[----:B------:R-:W-:Y:S06]  /*2e00*/  BRA `(.L_x_5274) ;  /* 0x00000004002c7947 */ /* 0x000fec0003800000 */
.L_x_5286:
[----:B------:R-:W-:Y:S02]  /*2e10*/  PLOP3.LUT P5, PT, PT, PT, UP2, 0x80, 0x8 ;  /* 0x000000000008781c */ /* 0x000fe40003faf028 */
[----:B------:R-:W-:Y:S02]  /*2e20*/  PLOP3.LUT P6, PT, PT, PT, UP2, 0x80, 0x8 ;  /* 0x000000000008781c */ /* 0x000fe40003fcf028 */
[----:B------:R-:W-:Y:S02]  /*2e30*/  PLOP3.LUT P0, PT, PT, PT, UP2, 0x80, 0x8 ;  /* 0x000000000008781c */ /* 0x000fe40003f0f028 */
[----:B------:R-:W-:Y:S02]  /*2e40*/  PLOP3.LUT P4, PT, PT, PT, UP2, 0x80, 0x8 ;  /* 0x000000000008781c */ /* 0x000fe40003f8f028 */
[----:B-----5:R-:W-:Y:S02]  /*2e50*/  MOV R85, R17 ;  /* 0x0000001100557202 */ /* 0x020fe40000000f00 */
[----:B------:R-:W-:-:S03]  /*2e60*/  MOV R86, R18 ;  /* 0x0000001200567202 */ /* 0x000fc60000000f00 */
[----:B------:R-:W-:Y:S01]  /*2e70*/  @P5 FFMA.FTZ R87, R116, UR5, R92 ;  /* 0x0000000574575c23 */ /* 0x000fe2000801005c */
[----:B------:R-:W-:-:S03]  /*2e80*/  PLOP3.LUT P5, PT, PT, PT, UP2, 0x80, 0x8 ;  /* 0x000000000008781c */ /* 0x000fc60003faf028 */
[----:B------:R-:W-:Y:S01]  /*2e90*/  @P6 FADD.FTZ R84, R114, -R87 ;  /* 0x8000005772546221 */ /* 0x000fe20000010000 */
[----:B------:R-:W-:-:S03]  /*2ea0*/  PLOP3.LUT P6, PT, PT, PT, UP2, 0x80, 0x8 ;  /* 0x000000000008781c */ /* 0x000fc60003fcf028 */
[----:B------:R-:W-:Y:S01]  /*2eb0*/  @P0 FFMA.FTZ R85, R84, UR31, R17 ;  /* 0x0000001f54550c23 */ /* 0x000fe20008010011 */
[----:B------:R-:W-:Y:S01]  /*2ec0*/  @P4 FFMA.FTZ R84, R113, UR5, R92 ;  /* 0x0000000571544c23 */ /* 0x000fe2000801005c */
[----:B------:R-:W-:Y:S02]  /*2ed0*/  PLOP3.LUT P4, PT, PT, PT, UP2, 0x80, 0x8 ;  /* 0x000000000008781c */ /* 0x000fe40003f8f028 */
[----:B------:R-:W-:Y:S02]  /*2ee0*/  PLOP3.LUT P0, PT, PT, PT, UP2, 0x80, 0x8 ;  /* 0x000000000008781c */ /* 0x000fe40003f0f028 */
[----:B------:R-:W-:Y:S01]  /*2ef0*/  @P5 FADD.FTZ R87, R111, -R84 ;  /* 0x800000546f575221 */ /* 0x000fe20000010000 */
[----:B------:R-:W-:-:S03]  /*2f00*/  PLOP3.LUT P5, PT, PT, PT, UP2, 0x80, 0x8 ;  /* 0x000000000008781c */ /* 0x000fc60003faf028 */
[----:B------:R-:W-:Y:S01]  /*2f10*/  @P6 FFMA.FTZ R86, R87, UR31, R18 ;  /* 0x0000001f57566c23 */ /* 0x000fe20008010012 */
[----:B------:R-:W-:-:S04]  /*2f20*/  PLOP3.LUT P6, PT, PT, PT, UP2, 0x80, 0x8 ;  /* 0x000000000008781c */ /* 0x000fc80003fcf028 */
[----:B------:R-:W-:Y:S01]  /*2f30*/  @P4 FFMA.FTZ R87, R112, UR5, R92 ;  /* 0x0000000570574c23 */ /* 0x000fe2000801005c */
[----:B------:R-:W-:-:S03]  /*2f40*/  PLOP3.LUT P4, PT, PT, PT, UP2, 0x80, 0x8 ;  /* 0x000000000008781c */ /* 0x000fc60003f8f028 */
[----:B------:R-:W-:Y:S01]  /*2f50*/  @P0 FADD.FTZ R84, R110, -R87 ;  /* 0x800000576e540221 */ /* 0x000fe20000010000 */
[----:B------:R-:W-:Y:S02]  /*2f60*/  PLOP3.LUT P0, PT, PT, PT, UP2, 0x80, 0x8 ;  /* 0x000000000008781c */ /* 0x000fe40003f0f028 */
[----:B------:R-:W-:Y:S02]  /*2f70*/  MOV R87, R19 ;  /* 0x0000001300577202 */ /* 0x000fe40000000f00 */
        /* <DEDUP_REMOVED lines=10> */
[----:B------:R-:W-:-:S05]  /*3020*/  @P0 HADD2.F32 R6, -RZ, R124.H0_H0 ;  /* 0x2000007cff060230 */ /* 0x000fca0000004100 */
[-C--:B------:R-:W-:Y:S01]  /*3030*/  @P0 FMUL.FTZ R91, R6, R95.reuse ;  /* 0x0000005f065b0220 */ /* 0x080fe20000410000 */
[----:B------:R-:W-:-:S03]  /*3040*/  FMUL.FTZ R95, R72, R95 ;  /* 0x0000005f485f7220 */ /* 0x000fc60000410000 */
[----:B------:R-:W-:Y:S02]  /*3050*/  FADD.FTZ R28, R28, R91 ;  /* 0x0000005b1c1c7221 */ /* 0x000fe40000010000 */
[----:B------:R-:W-:-:S04]  /*3060*/  FSEL R95, R95, RZ, P0 ;  /* 0x000000ff5f5f7208 */ /* 0x000fc80000000000 */
[----:B------:R-:W-:-:S04]  /*3070*/  F2FP.F16.F32.PACK_AB R95, RZ, R95 ;  /* 0x0000005fff5f723e */ /* 0x000fc800000000ff */
[----:B------:R-:W-:-:S07]  /*3080*/  PRMT R6, R95, 0x7610, R6 ;  /* 0x000076105f067816 */ /* 0x000fce0000000006 */
.L_x_5290:
[----:B------:R-:W-:Y:S05]  /*3090*/  BRA.U !UP3, `(.L_x_5291) ;  /* 0x000000010b2c7547 */ /* 0x000fea000b800000 */
[----:B------:R-:W-:Y:S01]  /*30a0*/  LOP3.LUT P0, RZ, R3, 0xff00, RZ, 0xc0, !PT ;  /* 0x0000ff0003ff7812 */ /* 0x000fe2000780c0ff */
[----:B------:R-:W-:Y:S01]  /*30b0*/  FMUL.FTZ R7, R85, UR21 ;  /* 0x0000001555077c20 */ /* 0x000fe20008410000 */
[----:B------:R-:W-:-:S03]  /*30c0*/  MOV R90, RZ ;  /* 0x000000ff005a7202 */ /* 0x000fc60000000f00 */
[----:B------:R-:W-:-:S08]  /*30d0*/  FMUL.FTZ R94, R7, UR20 ;  /* 0x00000014075e7c20 */ /* 0x000fd00008410000 */
[----:B------:R-:W-:-:S05]  /*30e0*/  @P0 HADD2.F32 R7, -RZ, R125.H1_H1 ;  /* 0x3000007dff070230 */ /* 0x000fca0000004100 */
[-C--:B------:R-:W-:Y:S01]  /*30f0*/  @P0 FMUL.FTZ R90, R7, R94.reuse ;  /* 0x0000005e075a0220 */ /* 0x080fe20000410000 */
[----:B------:R-:W-:-:S03]  /*3100*/  FMUL.FTZ R94, R73, R94 ;  /* 0x0000005e495e7220 */ /* 0x000fc60000410000 */
[----:B------:R-:W-:Y:S02]  /*3110*/  FADD.FTZ R29, R29, R90 ;  /* 0x0000005a1d1d7221 */ /* 0x000fe40000010000 */
[----:B------:R-:W-:-:S04]  /*3120*/  FSEL R94, R94, RZ, P0 ;  /* 0x000000ff5e5e7208 */ /* 0x000fc80000000000 */
[----:B------:R-:W-:-:S04]  /*3130*/  F2FP.F16.F32.PACK_AB R94, RZ, R94 ;  /* 0x0000005eff5e723e */ /* 0x000fc800000000ff */
[----:B------:R-:W-:-:S07]  /*3140*/  PRMT R7, R94, 0x7610, R7 ;  /* 0x000076105e077816 */ /* 0x000fce0000000007 */
.L_x_5291:
[----:B------:R-:W-:Y:S05]  /*3150*/  BRA.U !UP3, `(.L_x_5292) ;  /* 0x000000010b2c7547 */ /* 0x000fea000b800000 */
[----:B------:R-:W-:Y:S01]  /*3160*/  LOP3.LUT P0, RZ, R3, 0xff0000, RZ, 0xc0, !PT ;  /* 0x00ff000003ff7812 */ /* 0x000fe2000780c0ff */
[----:B------:R-:W-:Y:S01]  /*3170*/  FMUL.FTZ R8, R86, UR21 ;  /* 0x0000001556087c20 */ /* 0x000fe20008410000 */
[----:B------:R-:W-:-:S03]  /*3180*/  HFMA2 R91, -RZ, RZ, 0, 0 ;  /* 0x00000000ff5b7431 */ /* 0x000fc600000001ff */
        /* <DEDUP_REMOVED lines=8> */
.L_x_5292:
[----:B------:R-:W-:Y:S05]  /*3210*/  BRA.U !UP3, `(.L_x_5274) ;  /* 0x000000010b287547 */ /* 0x000fea000b800000 */
[----:B------:R-:W-:Y:S01]  /*3220*/  ISETP.GE.U32.AND P0, PT, R3, 0x1000000, PT ;  /* 0x010000000300780c */ /* 0x000fe20003f06070 */
[----:B------:R-:W-:Y:S01]  /*3230*/  FMUL.FTZ R9, R87, UR21 ;  /* 0x0000001557097c20 */ /* 0x000fe20008410000 */
[----:B------:R-:W-:-:S03]  /*3240*/  MOV R90, RZ ;  /* 0x000000ff005a7202 */ /* 0x000fc60000000f00 */
[----:B------:R-:W-:-:S08]  /*3250*/  FMUL.FTZ R94, R9, UR20 ;  /* 0x00000014095e7c20 */ /* 0x000fd00008410000 */
[----:B------:R-:W-:-:S05]  /*3260*/  @P0 HADD2.F32 R9, -RZ, R125.H0_H0 ;  /* 0x2000007dff090230 */ /* 0x000fca0000004100 */
[-C--:B------:R-:W-:Y:S01]  /*3270*/  @P0 FMUL.FTZ R90, R9, R94.reuse ;  /* 0x0000005e095a0220 */ /* 0x080fe20000410000 */
[----:B------:R-:W-:-:S03]  /*3280*/  FMUL.FTZ R9, R75, R94 ;  /* 0x0000005e4b097220 */ /* 0x000fc60000410000 */
[----:B------:R-:W-:Y:S02]  /*3290*/  FADD.FTZ R31, R31, R90 ;  /* 0x0000005a1f1f7221 */ /* 0x000fe40000010000 */
[----:B------:R-:W-:-:S04]  /*32a0*/  FSEL R9, R9, RZ, P0 ;  /* 0x000000ff09097208 */ /* 0x000fc80000000000 */
[----:B------:R-:W-:-:S07]  /*32b0*/  F2FP.F16.F32.PACK_AB R9, RZ, R9 ;  /* 0x00000009ff09723e */ /* 0x000fce00000000ff */
.L_x_5274:
        /* <DEDUP_REMOVED lines=14> */
.L_x_5293:
[----:B------:R-:W-:Y:S02]  /*33a0*/  IADD3 R118, PT, PT, R118, 0x80, RZ ;  /* 0x0000008076767810 */ /* 0x000fe40007ffe0ff */
[----:B------:R-:W-:-:S07]  /*33b0*/  IADD3 R93, PT, PT, R93, 0x80, RZ ;  /* 0x000000805d5d7810 */ /* 0x000fce0007ffe0ff */
.L_x_5261:
[----:B------:R-:W-:Y:S05]  /*33c0*/  BSYNC.RECONVERGENT B0 ;  /* 0x0000000000007941 */ /* 0x000fea0003800200 */
.L_x_5260:
        /* <DEDUP_REMOVED lines=12> */
.L_x_5296:
        /* <DEDUP_REMOVED lines=45> */
.L_x_5299:
        /* <DEDUP_REMOVED lines=12> */
.L_x_5300:
        /* <DEDUP_REMOVED lines=12> */
.L_x_5301:
        /* <DEDUP_REMOVED lines=10> */
[----:B------:R-:W-:Y:S01]  /*3980*/  F2FP.F16.F32.PACK_AB R9, RZ, R9 ;  /* 0x00000009ff09723e */ /* 0x000fe200000000ff */
[----:B------:R-:W-:Y:S06]  /*3990*/  BRA `(.L_x_5302) ;  /* 0x0000001000a87947 */ /* 0x000fec0003800000 */
.L_x_5298:
        /* <DEDUP_REMOVED lines=18> */
.L_x_5303:
        /* <DEDUP_REMOVED lines=18> */
.L_x_5304:
        /* <DEDUP_REMOVED lines=18> */
.L_x_5305:
        /* <DEDUP_REMOVED lines=19> */
.L_x_5297:
        /* <DEDUP_REMOVED lines=28> */
.L_x_5309:
[----:B------:R-:W-:Y:S05]  /*3ff0*/  BSYNC.RECONVERGENT B1 ;  /* 0x0000000000017941 */ /* 0x000fea0003800200 */
.L_x_5308:
[----:B------:R-:W-:Y:S01]  /*4000*/  FADD.FTZ R24, R24, R85 ;  /* 0x0000005518187221 */ /* 0x000fe20000010000 */
[----:B------:R-:W-:-:S07]  /*4010*/  PRMT R6, R84, 0x7610, R6 ;  /* 0x0000761054067816 */ /* 0x000fce0000000006 */
.L_x_5307:
        /* <DEDUP_REMOVED lines=24> */
.L_x_5312:
[----:B------:R-:W-:Y:S05]  /*41a0*/  BSYNC.RECONVERGENT B1 ;  /* 0x0000000000017941 */ /* 0x000fea0003800200 */
.L_x_5311:
[----:B------:R-:W-:Y:S01]  /*41b0*/  FADD.FTZ R25, R25, R84 ;  /* 0x0000005419197221 */ /* 0x000fe20000010000 */
[----:B------:R-:W-:-:S07]  /*41c0*/  PRMT R7, R85, 0x7610, R7 ;  /* 0x0000761055077816 */ /* 0x000fce0000000007 */
.L_x_5310:
        /* <DEDUP_REMOVED lines=24> */
.L_x_5315:
[----:B------:R-:W-:Y:S05]  /*4350*/  BSYNC.RECONVERGENT B1 ;  /* 0x0000000000017941 */ /* 0x000fea0003800200 */
.L_x_5314:
[----:B------:R-:W-:Y:S01]  /*4360*/  FADD.FTZ R26, R26, R85 ;  /* 0x000000551a1a7221 */ /* 0x000fe20000010000 */
[----:B------:R-:W-:-:S07]  /*4370*/  PRMT R8, R84, 0x7610, R8 ;  /* 0x0000761054087816 */ /* 0x000fce0000000008 */
.L_x_5313:
        /* <DEDUP_REMOVED lines=32> */
.L_x_5306:
        /* <DEDUP_REMOVED lines=22> */
[----:B------:R-:W-:-:S05]  /*46e0*/  HADD2.F32 R89, -RZ, R124.H0_H0 ;  /* 0x2000007cff597230 */ /* 0x000fca0000004100 */
[----:B------:R-:W-:-:S07]  /*46f0*/  FMUL.FTZ R89, R89, R6 ;  /* 0x0000000659597220 */ /* 0x000fce0000410000 */
.L_x_5318:
[----:B------:R-:W-:Y:S05]  /*4700*/  BSYNC.RECONVERGENT B1 ;  /* 0x0000000000017941 */ /* 0x000fea0003800200 */
.L_x_5317:
[----:B------:R-:W-:Y:S01]  /*4710*/  FADD.FTZ R24, R24, R89 ;  /* 0x0000005918187221 */ /* 0x000fe20000010000 */
[----:B------:R-:W-:-:S07]  /*4720*/  PRMT R6, R88, 0x7610, R6 ;  /* 0x0000761058067816 */ /* 0x000fce0000000006 */
.L_x_5316:
        /* <DEDUP_REMOVED lines=22> */
[----:B------:R-:W-:-:S05]  /*4890*/  HADD2.F32 R88, -RZ, R125.H1_H1 ;  /* 0x3000007dff587230 */ /* 0x000fca0000004100 */
[----:B------:R-:W-:-:S07]  /*48a0*/  FMUL.FTZ R88, R88, R7 ;  /* 0x0000000758587220 */ /* 0x000fce0000410000 */
.L_x_5321:
[----:B------:R-:W-:Y:S05]  /*48b0*/  BSYNC.RECONVERGENT B1 ;  /* 0x0000000000017941 */ /* 0x000fea0003800200 */
.L_x_5320:
[----:B------:R-:W-:Y:S01]  /*48c0*/  FADD.FTZ R25, R25, R88 ;  /* 0x0000005819197221 */ /* 0x000fe20000010000 */
[----:B------:R-:W-:-:S07]  /*48d0*/  PRMT R7, R89, 0x7610, R7 ;  /* 0x0000761059077816 */ /* 0x000fce0000000007 */
.L_x_5319:
        /* <DEDUP_REMOVED lines=24> */
.L_x_5324:
[----:B------:R-:W-:Y:S05]  /*4a60*/  BSYNC.RECONVERGENT B1 ;  /* 0x0000000000017941 */ /* 0x000fea0003800200 */
.L_x_5323:
[----:B------:R-:W-:Y:S01]  /*4a70*/  FADD.FTZ R26, R26, R89 ;  /* 0x000000591a1a7221 */ /* 0x000fe20000010000 */
[----:B------:R-:W-:-:S07]  /*4a80*/  PRMT R8, R88, 0x7610, R8 ;  /* 0x0000761058087816 */ /* 0x000fce0000000008 */
.L_x_5322:
        /* <DEDUP_REMOVED lines=24> */
.L_x_5326:
[----:B------:R-:W-:Y:S05]  /*4c10*/  BSYNC.RECONVERGENT B1 ;  /* 0x0000000000017941 */ /* 0x000fea0003800200 */
.L_x_5325:
[----:B------:R-:W-:Y:S01]  /*4c20*/  FADD.FTZ R27, R27, R88 ;  /* 0x000000581b1b7221 */ /* 0x000fe20000010000 */
[----:B------:R-:W-:-:S07]  /*4c30*/  PRMT R9, R89, 0x7610, R9 ;  /* 0x0000761059097816 */ /* 0x000fce0000000009 */
.L_x_5302:
        /* <DEDUP_REMOVED lines=12> */
.L_x_5327:
[----:B------:R-:W-:Y:S02]  /*4d00*/  IADD3 R118, PT, PT, R118, 0x80, RZ ;  /* 0x0000008076767810 */ /* 0x000fe40007ffe0ff */
[----:B------:R-:W-:-:S07]  /*4d10*/  IADD3 R93, PT, PT, R93, 0x80, RZ ;  /* 0x000000805d5d7810 */ /* 0x000fce0007ffe0ff */
.L_x_5295:
[----:B------:R-:W-:Y:S05]  /*4d20*/  BSYNC.RECONVERGENT B0 ;  /* 0x0000000000007941 */ /* 0x000fea0003800200 */
.L_x_5294:
        /* <DEDUP_REMOVED lines=12> */
.L_x_5330:
        /* <DEDUP_REMOVED lines=8> */
[----:B0----5:R-:W-:-:S07]  /*4e70*/  MOV R86, R82 ;  /* 0x0000005200567202 */ /* 0x021fce0000000f00 */
[----:B------:R-:W-:Y:S01]  /*4e80*/  @P4 FFMA.FTZ R85, R103, UR5, R92 ;  /* 0x0000000567554c23 */ /* 0x000fe2000801005c */
[----:B------:R-:W-:-:S03]  /*4e90*/  PLOP3.LUT P4, PT, PT, PT, UP2, 0x80, 0x8 ;  /* 0x000000000008781c */ /* 0x000fc60003f8f028 */
[----:B-1----:R-:W-:Y:S01]  /*4ea0*/  @P6 FADD.FTZ R89, R106, -R85 ;  /* 0x800000556a596221 */ /* 0x002fe20000010000 */
[----:B------:R-:W-:Y:S01]  /*4eb0*/  @P5 FFMA.FTZ R84, R102, UR5, R92 ;  /* 0x0000000566545c23 */ /* 0x000fe2000801005c */
[----:B------:R-:W-:Y:S02]  /*4ec0*/  PLOP3.LUT P6, PT, PT, PT, UP2, 0x80, 0x8 ;  /* 0x000000000008781c */ /* 0x000fe40003fcf028 */
[----:B------:R-:W-:Y:S02]  /*4ed0*/  PLOP3.LUT P5, PT, PT, PT, UP2, 0x80, 0x8 ;  /* 0x000000000008781c */ /* 0x000fe40003faf028 */
[----:B------:R-:W-:-:S04]  /*4ee0*/  MOV R85, R81 ;  /* 0x0000005100557202 */ /* 0x000fc80000000f00 */
        /* <DEDUP_REMOVED lines=29> */
.L_x_5333:
        /* <DEDUP_REMOVED lines=12> */
.L_x_5334:
        /* <DEDUP_REMOVED lines=12> */
.L_x_5335:
        /* <DEDUP_REMOVED lines=12> */
.L_x_5332:
        /* <DEDUP_REMOVED lines=18> */
.L_x_5337:
        /* <DEDUP_REMOVED lines=18> */
.L_x_5338:
        /* <DEDUP_REMOVED lines=18> */
.L_x_5339:
        /* <DEDUP_REMOVED lines=19> */
.L_x_5331:
        /* <DEDUP_REMOVED lines=28> */
.L_x_5343:
[----:B------:R-:W-:Y:S05]  /*5950*/  BSYNC.RECONVERGENT B1 ;  /* 0x0000000000017941 */ /* 0x000fea0003800200 */
.L_x_5342:
[----:B------:R-:W-:Y:S01]  /*5960*/  FADD.FTZ R20, R20, R85 ;  /* 0x0000005514147221 */ /* 0x000fe20000010000 */
[----:B------:R-:W-:-:S07]  /*5970*/  PRMT R6, R84, 0x7610, R6 ;  /* 0x0000761054067816 */ /* 0x000fce0000000006 */
.L_x_5341:
        /* <DEDUP_REMOVED lines=24> */
.L_x_5346:
[----:B------:R-:W-:Y:S05]  /*5b00*/  BSYNC.RECONVERGENT B1 ;  /* 0x0000000000017941 */ /* 0x000fea0003800200 */
.L_x_5345:
[----:B------:R-:W-:Y:S01]  /*5b10*/  FADD.FTZ R21, R21, R84 ;  /* 0x0000005415157221 */ /* 0x000fe20000010000 */
[----:B------:R-:W-:-:S07]  /*5b20*/  PRMT R7, R85, 0x7610, R7 ;  /* 0x0000761055077816 */ /* 0x000fce0000000007 */
.L_x_5344:
        /* <DEDUP_REMOVED lines=24> */
.L_x_5349:
[----:B------:R-:W-:Y:S05]  /*5cb0*/  BSYNC.RECONVERGENT B1 ;  /* 0x0000000000017941 */ /* 0x000fea0003800200 */
.L_x_5348:
[----:B------:R-:W-:Y:S01]  /*5cc0*/  FADD.FTZ R22, R22, R85 ;  /* 0x0000005516167221 */ /* 0x000fe20000010000 */
[----:B------:R-:W-:-:S07]  /*5cd0*/  PRMT R8, R84, 0x7610, R8 ;  /* 0x0000761054087816 */ /* 0x000fce0000000008 */
.L_x_5347:
        /* <DEDUP_REMOVED lines=29> */
.L_x_5340:
        /* <DEDUP_REMOVED lines=24> */
.L_x_5352:
[----:B------:R-:W-:Y:S05]  /*6030*/  BSYNC.RECONVERGENT B1 ;  /* 0x0000000000017941 */ /* 0x000fea0003800200 */
.L_x_5351:
[----:B------:R-:W-:Y:S01]  /*6040*/  FADD.FTZ R20, R20, R89 ;  /* 0x0000005914147221 */ /* 0x000fe20000010000 */
[----:B------:R-:W-:-:S07]  /*6050*/  PRMT R6, R88, 0x7610, R6 ;  /* 0x0000761058067816 */ /* 0x000fce0000000006 */
.L_x_5350:
        /* <DEDUP_REMOVED lines=24> */
.L_x_5355:
[----:B------:R-:W-:Y:S05]  /*61e0*/  BSYNC.RECONVERGENT B1 ;  /* 0x0000000000017941 */ /* 0x000fea0003800200 */
.L_x_5354:
[----:B------:R-:W-:Y:S01]  /*61f0*/  FADD.FTZ R21, R21, R88 ;  /* 0x0000005815157221 */ /* 0x000fe20000010000 */
[----:B------:R-:W-:-:S07]  /*6200*/  PRMT R7, R89, 0x7610, R7 ;  /* 0x0000761059077816 */ /* 0x000fce0000000007 */
.L_x_5353:
        /* <DEDUP_REMOVED lines=24> */
.L_x_5358:
[----:B------:R-:W-:Y:S05]  /*6390*/  BSYNC.RECONVERGENT B1 ;  /* 0x0000000000017941 */ /* 0x000fea0003800200 */
.L_x_5357:
[----:B------:R-:W-:Y:S01]  /*63a0*/  FADD.FTZ R22, R22, R89 ;  /* 0x0000005916167221 */ /* 0x000fe20000010000 */
[----:B------:R-:W-:-:S07]  /*63b0*/  PRMT R8, R88, 0x7610, R8 ;  /* 0x0000761058087816 */ /* 0x000fce0000000008 */
.L_x_5356:
        /* <DEDUP_REMOVED lines=16> */
.L_x_5336:
        /* <DEDUP_REMOVED lines=12> */
.L_x_5329:
[----:B------:R-:W-:Y:S05]  /*6580*/  BSYNC.RECONVERGENT B0 ;  /* 0x0000000000007941 */ /* 0x000fea0003800200 */
.L_x_5328:
[----:B------:R-:W-:Y:S02]  /*6590*/  UIADD3 UR28, UPT, UPT, UR28, UR26, URZ ;  /* 0x0000001a1c1c7290 */ /* 0x000fe4000fffe0ff */
[----:B------:R-:W-:Y:S02]  /*65a0*/  UPLOP3.LUT UP1, UPT, UPT, UPT, UP1, 0x40, 0x4 ;  /* 0x000000000004789c */ /* 0x000fe40003f2e810 */
[----:B------:R-:W-:-:S09]  /*65b0*/  UISETP.GE.AND UP0, UPT, UR28, UR27, UPT ;  /* 0x0000001b1c00728c */ /* 0x000fd2000bf06270 */
[----:B------:R-:W-:Y:S05]  /*65c0*/  BRA.U !UP0, `(.L_x_5359) ;  /* 0xffffff9d08d87547 */ /* 0x000fea000b83ffff */
.L_x_5249:
        /* <DEDUP_REMOVED lines=16> */
.L_x_5361:
[----:B------:R-:W-:Y:S05]  /*66d0*/  BSYNC.RECONVERGENT B0 ;  /* 0x0000000000007941 */ /* 0x000fea0003800200 */
.L_x_5360:
        /* <DEDUP_REMOVED lines=12> */
.L_x_5363:
[----:B------:R-:W-:Y:S05]  /*67a0*/  BSYNC.RECONVERGENT B0 ;  /* 0x0000000000007941 */ /* 0x000fea0003800200 */
.L_x_5362:
        /* <DEDUP_REMOVED lines=11> */
.L_x_5364:
        /* <DEDUP_REMOVED lines=10> */
.L_x_6809:


//--------------------- .text._ZN10layer_norm22ln_bwd_finalize_kernelINS_22Kernel_traits_finalizeILj1536Ef6__halffS2_fjLb1ELj1024ELj4ENS_18Kernel_traits_baseILj1536EfS2_fS2_fjLj1024EEEEELb1ELb1EEEvNS_9BwdParamsE --------------------------
	.section	.text._ZN10layer_norm22ln_bwd_finalize_kernelINS_22Kernel_traits_finalizeILj1536Ef6__halffS2_fjLb1ELj1024ELj4ENS_18Kernel_traits_baseILj1536EfS2_fS2_fjLj1024EEEEELb1ELb1EEEvNS_9BwdParamsE,"ax",@progbits
	.align	128
        .global         _ZN10layer_norm22ln_bwd_finalize_kernelINS_22Kernel_traits_finalizeILj1536Ef6__halffS2_fjLb1ELj1024ELj4ENS_18Kernel_traits_baseILj1536EfS2_fS2_fjLj1024EEEEELb1ELb1EEEvNS_9BwdParamsE
        .type           _ZN10layer_norm22ln_bwd_finalize_kernelINS_22Kernel_traits_finalizeILj1536Ef6__halffS2_fjLb1ELj1024ELj4ENS_18Kernel_traits_baseILj1536EfS2_fS2_fjLj1024EEEEELb1ELb1EEEvNS_9BwdParamsE,@function
        .size           _ZN10layer_norm22ln_bwd_finalize_kernelINS_22Kernel_traits_finalizeILj1536Ef6__halffS2_fjLb1ELj1024ELj4ENS_18Kernel_traits_baseILj1536EfS2_fS2_fjLj1024EEEEELb1ELb1EEEvNS_9BwdParamsE,(.L_x_6810 - _ZN10layer_norm22ln_bwd_finalize_kernelINS_22Kernel_traits_finalizeILj1536Ef6__halffS2_fjLb1ELj1024ELj4ENS_18Kernel_traits_baseILj1536EfS2_fS2_fjLj1024EEEEELb1ELb1EEEvNS_9BwdParamsE)
        .other          _ZN10layer_norm22ln_bwd_finalize_kernelINS_22Kernel_traits_finalizeILj1536Ef6__halffS2_fjLb1ELj1024ELj4ENS_18Kernel_traits_baseILj1536EfS2_fS2_fjLj1024EEEEELb1ELb1EEEvNS_9BwdParamsE,@"STO_CUDA_ENTRY STV_DEFAULT"
_ZN10layer_norm22ln_bwd_finalize_kernelINS_22Kernel_traits_finalizeILj1536Ef6__halffS2_fjLb1ELj1024ELj4ENS_18Kernel_traits_baseILj1536EfS2_fS2_fjLj1024EEEEELb1ELb1EEEvNS_9BwdParamsE:
.text._ZN10layer_norm22ln_bwd_finalize_kernelINS_22Kernel_traits_finalizeILj1536Ef6__halffS2_fjLb1ELj1024ELj4ENS_18Kernel_traits_baseILj1536EfS2_fS2_fjLj1024EEEEELb1ELb1EEEvNS_9BwdParamsE:
        /* <DEDUP_REMOVED lines=56> */
.L_x_5369:
        /* <DEDUP_REMOVED lines=87> */
.L_x_5368:
[----:B------:R-:W-:Y:S05]  /*08f0*/  BSYNC.RECONVERGENT B1 ;  /* 0x0000000000017941 */ /* 0x000fea0003800200 */
.L_x_5367:
        /* <DEDUP_REMOVED lines=51> */
.L_x_5371:
[----:B------:R-:W-:Y:S05]  /*0c30*/  BSYNC.RECONVERGENT B1 ;  /* 0x0000000000017941 */ /* 0x000fea0003800200 */
.L_x_5370:
        /* <DEDUP_REMOVED lines=30> */
.L_x_5373:
[----:B------:R-:W-:Y:S05]  /*0e20*/  BSYNC.RECONVERGENT B1 ;  /* 0x0000000000017941 */ /* 0x000fea0003800200 */
.L_x_5372:
        /* <DEDUP_REMOVED lines=15> */
.L_x_5366:
[----:B------:R-:W-:Y:S05]  /*0f20*/  BSYNC.RECONVERGENT B0 ;  /* 0x0000000000007941 */ /* 0x000fea0003800200 */
.L_x_5365:
        /* <DEDUP_REMOVED lines=72> */
.L_x_5374:
        /* <DEDUP_REMOVED lines=13> */
.L_x_6810:


//--------------------- .text._ZN10layer_norm13ln_bwd_kernelINS_13Kernel_traitsIf6__halffS2_fjLj1536ELj1ELj1ELj4ELj8ENS_18Kernel_traits_baseILj1536EfS2_fS2_fjLj128EEEEELb1ELb1ELb1ELb1EEEvNS_9BwdParamsE --------------------------
	.section	.text._ZN10layer_norm13ln_bwd_kernelINS_13Kernel_traitsIf6__halffS2_fjLj1536ELj1ELj1ELj4ELj8ENS_18Kernel_traits_baseILj1536EfS2_fS2_fjLj128EEEEELb1ELb1ELb1ELb1EEEvNS_9BwdParamsE,"ax",@progbits
	.align	128
        .global         _ZN10layer_norm13ln_bwd_kernelINS_13Kernel_traitsIf6__halffS2_fjLj1536ELj1ELj1ELj4ELj8ENS_18Kernel_traits_baseILj1536EfS2_fS2_fjLj128EEEEELb1ELb1ELb1ELb1EEEvNS_9BwdParamsE
        .type           _ZN10layer_norm13ln_bwd_kernelINS_13Kernel_traitsIf6__halffS2_fjLj1536ELj1ELj1ELj4ELj8ENS_18Kernel_traits_baseILj1536EfS2_fS2_fjLj128EEEEELb1ELb1ELb1ELb1EEEvNS_9BwdParamsE,@function
        .size           _ZN10layer_norm13ln_bwd_kernelINS_13Kernel_traitsIf6__halffS2_fjLj1536ELj1ELj1ELj4ELj8ENS_18Kernel_traits_baseILj1536EfS2_fS2_fjLj128EEEEELb1ELb1ELb1ELb1EEEvNS_9BwdParamsE,(.L_x_6811 - _ZN10layer_norm13ln_bwd_kernelINS_13Kernel_traitsIf6__halffS2_fjLj1536ELj1ELj1ELj4ELj8ENS_18Kernel_traits_baseILj1536EfS2_fS2_fjLj128EEEEELb1ELb1ELb1ELb1EEEvNS_9BwdParamsE)
        .other          _ZN10layer_norm13ln_bwd_kernelINS_13Kernel_traitsIf6__halffS2_fjLj1536ELj1ELj1ELj4ELj8ENS_18Kernel_traits_baseILj1536EfS2_fS2_fjLj128EEEEELb1ELb1ELb1ELb1EEEvNS_9BwdParamsE,@"STO_CUDA_ENTRY STV_DEFAULT"
_ZN10layer_norm13ln_bwd_kernelINS_13Kernel_traitsIf6__halffS2_fjLj1536ELj1ELj1ELj4ELj8ENS_18Kernel_traits_baseILj1536EfS2_fS2_fjLj128EEEEELb1ELb1ELb1ELb1EEEvNS_9BwdParamsE:
.text._ZN10layer_norm13ln_bwd_kernelINS_13Kernel_traitsIf6__halffS2_fjLj1536ELj1ELj1ELj4ELj8ENS_18Kernel_traits_baseILj1536EfS2_fS2_fjLj128EEEEELb1ELb1ELb1ELb1EEEvNS_9BwdParamsE:
        /* <DEDUP_REMOVED lines=46> */
.L_x_5474:
[----:B------:R-:W-:Y:S02]  /*02e0*/  UIMAD.WIDE UR10, UR8, 0x4, UR18 ;  /* 0x00000004080a78a5 */ /* 0x000fe4000f8e0212 */
[----:B------:R-:W-:-:S04]  /*02f0*/  UIMAD.WIDE UR30, UR8, 0x4, UR16 ;  /* 0x00000004081e78a5 */ /* 0x000fc8000f8e0210 */
[----:B------:R-:W-:Y:S02]  /*0300*/  MOV R92, UR10 ;  /* 0x0000000a005c7c02 */ /* 0x000fe40008000f00 */
[----:B------:R-:W-:Y:S01]  /*0310*/  MOV R93, UR11 ;  /* 0x0000000b005d7c02 */ /* 0x000fe20008000f00 */
[----:B------:R-:W-:-:S04]  /*0320*/  UIMAD.WIDE UR10, UR8, 0x4, UR14 ;  /* 0x00000004080a78a5 */ /* 0x000fc8000f8e020e */
[----:B------:R-:W3:Y:S01]  /*0330*/  LDG.E R92, desc[UR22][R92.64] ;  /* 0x000000165c5c7981 */ /* 0x000ee2000c1e1900 */
[----:B01----:R-:W-:Y:S02]  /*0340*/  MOV R88, UR30 ;  /* 0x0000001e00587c02 */ /* 0x003fe40008000f00 */
        /* <DEDUP_REMOVED lines=21> */
[----:B------:R-:W-:-:S03]  /*04a0*/  MOV R111, UR10 ;  /* 0x0000000a006f7c02 */ /* 0x000fc60008000f00 */
[----:B------:R-:W-:Y:S02]  /*04b0*/  MOV R10, UR30 ;  /* 0x0000001e000a7c02 */ /* 0x000fe40008000f00 */
[----:B------:R-:W-:Y:S02]  /*04c0*/  MOV R97, UR9 ;  /* 0x0000000900617c02 */ /* 0x000fe40008000f00 */
[----:B------:R-:W-:-:S05]  /*04d0*/  MOV R11, UR31 ;  /* 0x0000001f000b7c02 */ /* 0x000fca0008000f00 */
[----:B------:R-:W3:Y:S01]  /*04e0*/  LDG.E R0, desc[UR22][R10.64] ;  /* 0x000000160a007981 */ /* 0x000ee2000c1e1900 */
        /* <DEDUP_REMOVED lines=10> */
[----:B------:R-:W4:Y:S02]  /*0590*/  LDG.E.128 R4, desc[UR22][R4.64] ;  /* 0x0000001604047981 */ /* 0x000f24000c1e1d00 */
[----:B------:R-:W-:Y:S02]  /*05a0*/  IMAD.WIDE.U32 R96, R97, 0x8, R8 ;  /* 0x0000000861607825 */ /* 0x000fe400078e0008 */
[----:B------:R-:W4:Y:S02]  /*05b0*/  LDG.E.64 R94, desc[UR22][R94.64] ;  /* 0x000000165e5e7981 */ /* 0x000f24000c1e1b00 */
[--C-:B------:R-:W-:Y:S02]  /*05c0*/  IMAD.WIDE.U32 R8, R109, 0x10, R2.reuse ;  /* 0x000000106d087825 */ /* 0x100fe400078e0002 */
[----:B------:R-:W4:Y:S02]  /*05d0*/  LDG.E.64 R96, desc[UR22][R96.64] ;  /* 0x0000001660607981 */ /* 0x000f24000c1e1b00 */
[----:B------:R-:W-:-:S02]  /*05e0*/  IMAD.WIDE.U32 R88, R107, 0x10, R2 ;  /* 0x000000106b587825 */ /* 0x000fc400078e0002 */
[----:B------:R-:W4:Y:S01]  /*05f0*/  LDG.E.128 R8, desc[UR22][R8.64] ;  /* 0x0000001608087981 */ /* 0x000f22000c1e1d00 */
[----:B------:R-:W-:Y:S01]  /*0600*/  UISETP.GE.AND UP3, UPT, UR20, 0x1, UPT ;  /* 0x000000011400788c */ /* 0x000fe2000bf66270 */
[----:B------:R-:W0:Y:S02]  /*0610*/  LDC.64 R2, c[0x0][0x3b0] ;  /* 0x0000ec00ff027b82 */ /* 0x000e240000000a00 */
[----:B------:R-:W4:Y:S08]  /*0620*/  LDG.E.128 R88, desc[UR22][R88.64] ;  /* 0x0000001658587981 */ /* 0x000f30000c1e1d00 */
        /* <DEDUP_REMOVED lines=12> */
[----:B------:R-:W0:Y:S08]  /*06f0*/  @P0 LDC.64 R98, c[0x0][0x438] ;  /* 0x00010e00ff620b82 */ /* 0x000e300000000a00 */
[----:B------:R-:W1:Y:S08]  /*0700*/  @P0 LDC.64 R100, c[0x0][0x438] ;  /* 0x00010e00ff640b82 */ /* 0x000e700000000a00 */
[----:B------:R-:W1:Y:S01]  /*0710*/  @P0 LDC.64 R102, c[0x0][0x438] ;  /* 0x00010e00ff660b82 */ /* 0x000e620000000a00 */
[----:B------:R-:W-:Y:S01]  /*0720*/  IADD3 R117, PT, PT, R105, 0x80, RZ ;  /* 0x0000008069757810 */ /* 0x000fe20007ffe0ff */
[----:B0-----:R-:W-:-:S05]  /*0730*/  @P0 IMAD.WIDE.U32 R98, R111, 0x10, R98 ;  /* 0x000000106f620825 */ /* 0x001fca00078e0062 */
[----:B------:R-:W5:Y:S01]  /*0740*/  @P0 LDG.E.128 R20, desc[UR22][R98.64] ;  /* 0x0000001662140981 */ /* 0x000f62000c1e1d00 */
[----:B-1----:R-:W-:-:S05]  /*0750*/  @P0 IMAD.WIDE.U32 R100, R109, 0x10, R100 ;  /* 0x000000106d640825 */ /* 0x002fca00078e0064 */
[----:B------:R-:W5:Y:S01]  /*0760*/  @P0 LDG.E.128 R16, desc[UR22][R100.64] ;  /* 0x0000001664100981 */ /* 0x000f62000c1e1d00 */
[----:B------:R-:W-:-:S05]  /*0770*/  @P0 IMAD.WIDE.U32 R102, R107, 0x10, R102 ;  /* 0x000000106b660825 */ /* 0x000fca00078e0066 */
[----:B------:R-:W5:Y:S01]  /*0780*/  @P0 LDG.E.128 R12, desc[UR22][R102.64] ;  /* 0x00000016660c0981 */ /* 0x000f62000c1e1d00 */
[----:B------:R-:W-:Y:S02]  /*0790*/  ISETP.NE.AND P0, PT, RZ, UR28, PT ;  /* 0x0000001cff007c0c */ /* 0x000fe4000bf05270 */
[----:B------:R-:W-:Y:S01]  /*07a0*/  IADD3 R123, PT, PT, R105, 0x100, RZ ;  /* 0x00000100697b7810 */ /* 0x000fe20007ffe0ff */
[----:B------:R-:W-:-:S04]  /*07b0*/  IMAD.WIDE.U32 R104, R117, 0x4, R2 ;  /* 0x0000000475687825 */ /* 0x000fc800078e0002 */
[----:B------:R-:W-:Y:S01]  /*07c0*/  IMAD.WIDE.U32 R2, R123, 0x4, R2 ;  /* 0x000000047b027825 */ /* 0x000fe200078e0002 */
[----:B------:R0:W5:Y:S05]  /*07d0*/  LDG.E R117, desc[UR22][R104.64] ;  /* 0x0000001668757981 */ /* 0x00016a000c1e1900 */
[----:B------:R1:W5:Y:S01]  /*07e0*/  LDG.E R2, desc[UR22][R2.64] ;  /* 0x0000001602027981 */ /* 0x000362000c1e1900 */
[----:B---3--:R-:W-:Y:S02]  /*07f0*/  FSEL R108, R0, RZ, !P0 ;  /* 0x000000ff006c7208 */ /* 0x008fe40004000000 */
[----:B--2---:R-:W-:Y:S02]  /*0800*/  MOV R106, R92 ;  /* 0x0000005c006a7202 */ /* 0x004fe40000000f00 */
[----:B0-----:R-:W-:Y:S01]  /*0810*/  SHF.R.U64 R105, R92, 0x10, R93 ;  /* 0x000000105c697819 */ /* 0x001fe2000000125d */
[C---:B----4-:R-:W-:Y:S01]  /*0820*/  FADD.FTZ R107, -R108.reuse, R7 ;  /* 0x000000076c6b7221 */ /* 0x050fe20000010100 */
[----:B------:R-:W-:Y:S01]  /*0830*/  MOV R7, R93 ;  /* 0x0000005d00077202 */ /* 0x000fe20000000f00 */
[----:B------:R-:W-:Y:S01]  /*0840*/  FADD.FTZ R4, -R108, R4 ;  /* 0x000000046c047221 */ /* 0x000fe20000010100 */
[----:B------:R-:W-:Y:S01]  /*0850*/  SHF.R.U32.HI R98, RZ, 0x10, R93 ;  /* 0x00000010ff627819 */ /* 0x000fe2000001165d */
[----:B------:R-:W-:Y:S01]  /*0860*/  HADD2.F32 R99, -RZ, R106.H0_H0 ;  /* 0x2000006aff637230 */ /* 0x000fe20000004100 */
[----:B------:R-:W-:Y:S01]  /*0870*/  MOV R0, R94 ;  /* 0x0000005e00007202 */ /* 0x000fe20000000f00 */
[----:B------:R-:W-:-:S02]  /*0880*/  HADD2.F32 R101, -RZ, R7.H0_H0 ;  /* 0x20000007ff657230 */ /* 0x000fc40000004100 */
        /* <DEDUP_REMOVED lines=8> */
[----:B-1----:R-:W-:Y:S01]  /*0910*/  FMUL.FTZ R3, R4, UR32 ;  /* 0x0000002004037c20 */ /* 0x002fe20008410000 */
[----:B------:R-:W-:Y:S02]  /*0920*/  HADD2.F32 R100, -RZ, R105.H0_H0 ;  /* 0x20000069ff647230 */ /* 0x000fe40000004100 */
[----:B------:R-:W-:Y:S01]  /*0930*/  FMUL.FTZ R7, R8, UR32 ;  /* 0x0000002008077c20 */ /* 0x000fe20008410000 */
[----:B------:R-:W-:Y:S01]  /*0940*/  HADD2.F32 R106, -RZ, R98.H0_H0 ;  /* 0x20000062ff6a7230 */ /* 0x000fe20000004100 */
[--C-:B------:R-:W-:Y:S01]  /*0950*/  SHF.R.U64 R92, R94, 0x10, R95.reuse ;  /* 0x000000105e5c7819 */ /* 0x100fe2000000125f */
[----:B------:R-:W-:Y:S01]  /*0960*/  FMUL.FTZ R8, R9, UR32 ;  /* 0x0000002009087c20 */ /* 0x000fe20008410000 */
[----:B-----5:R-:W-:Y:S01]  /*0970*/  FMUL.FTZ R98, R44, R99 ;  /* 0x000000632c627220 */ /* 0x020fe20000410000 */
[----:B------:R-:W-:Y:S01]  /*0980*/  MOV R93, R95 ;  /* 0x0000005f005d7202 */ /* 0x000fe20000000f00 */
[----:B------:R-:W-:Y:S01]  /*0990*/  FMUL.FTZ R9, R10, UR32 ;  /* 0x000000200a097c20 */ /* 0x000fe20008410000 */
[----:B------:R-:W-:Y:S01]  /*09a0*/  SHF.R.U32.HI R94, RZ, 0x10, R95 ;  /* 0x00000010ff5e7819 */ /* 0x000fe2000001165f */
[----:B------:R-:W-:Y:S01]  /*09b0*/  FMUL.FTZ R10, R11, UR32 ;  /* 0x000000200b0a7c20 */ /* 0x000fe20008410000 */
[----:B------:R-:W-:Y:S01]  /*09c0*/  SHF.R.U64 R102, R96, 0x10, R97 ;  /* 0x0000001060667819 */ /* 0x000fe20000001261 */
[----:B------:R-:W-:Y:S01]  /*09d0*/  HADD2.F32 R105, -RZ, R0.H0_H0 ;  /* 0x20000000ff697230 */ /* 0x000fe20000004100 */
[----:B------:R-:W-:Y:S01]  /*09e0*/  MOV R95, R96 ;  /* 0x00000060005f7202 */ /* 0x000fe20000000f00 */
[----:B------:R-:W-:Y:S01]  /*09f0*/  FADD.FTZ R6, -R108, R6 ;  /* 0x000000066c067221 */ /* 0x000fe20000010100 */
[----:B------:R-:W-:Y:S01]  /*0a00*/  FMUL.FTZ R4, R5, UR32 ;  /* 0x0000002005047c20 */ /* 0x000fe20008410000 */
[----:B------:R-:W-:Y:S01]  /*0a10*/  FMUL.FTZ R11, R88, UR32 ;  /* 0x00000020580b7c20 */ /* 0x000fe20008410000 */
[----:B------:R-:W-:Y:S01]  /*0a20*/  FMUL.FTZ R96, R89, UR32 ;  /* 0x0000002059607c20 */ /* 0x000fe20008410000 */
[----:B------:R-:W-:Y:S01]  /*0a30*/  FFMA.FTZ R48, R3, R99, R48 ;  /* 0x0000006303307223 */ /* 0x000fe20000010030 */
[----:B------:R-:W-:Y:S01]  /*0a40*/  FADD.FTZ R60, R60, R99 ;  /* 0x000000633c3c7221 */ /* 0x000fe20000010000 */
[----:B------:R-:W-:Y:S01]  /*0a50*/  FADD.FTZ R90, -R108, R90 ;  /* 0x0000005a6c5a7221 */ /* 0x000fe20000010100 */
[----:B------:R-:W-:Y:S01]  /*0a60*/  FMUL.FTZ R99, R45, R100 ;  /* 0x000000642d637220 */ /* 0x000fe20000410000 */
[----:B------:R-:W-:-:S02]  /*0a70*/  HADD2.F32 R89, -RZ, R103.H0_H0 ;  /* 0x20000067ff597230 */ /* 0x000fc40000004100 */
[----:B------:R-:W-:Y:S01]  /*0a80*/  FADD.FTZ R88, RZ, R98 ;  /* 0x00000062ff587221 */ /* 0x000fe20000010000 */
[----:B------:R-:W-:Y:S01]  /*0a90*/  FFMA.FTZ R103, R3, R98, RZ ;  /* 0x0000006203677223 */ /* 0x000fe200000100ff */
[----:B------:R-:W-:Y:S01]  /*0aa0*/  HADD2.F32 R0, -RZ, R102.H0_H0 ;  /* 0x20000066ff007230 */ /* 0x000fe20000004100 */
[----:B------:R-:W-:Y:S01]  /*0ab0*/  SHF.R.U32.HI R104, RZ, 0x10, R97 ;  /* 0x00000010ff687819 */ /* 0x000fe20000011661 */
[----:B------:R-:W-:Y:S01]  /*0ac0*/  FMUL.FTZ R5, R6, UR32 ;  /* 0x0000002006057c20 */ /* 0x000fe20008410000 */
[----:B------:R-:W-:Y:S01]  /*0ad0*/  FFMA.FTZ R49, R4, R100, R49 ;  /* 0x0000006404317223 */ /* 0x000fe20000010031 */
[----:B------:R-:W-:Y:S01]  /*0ae0*/  FADD.FTZ R61, R61, R100 ;  /* 0x000000643d3d7221 */ /* 0x000fe20000010000 */
[----:B------:R-:W-:Y:S01]  /*0af0*/  FADD.FTZ R64, R64, R105 ;  /* 0x0000006940407221 */ /* 0x000fe20000010000 */
[-C--:B------:R-:W-:Y:S01]  /*0b00*/  FFMA.FTZ R52, R7, R105.reuse, R52 ;  /* 0x0000006907347223 */ /* 0x080fe20000010034 */
[----:B------:R-:W-:Y:S01]  /*0b10*/  FMUL.FTZ R102, R40, R105 ;  /* 0x0000006928667220 */ /* 0x000fe20000410000 */
[----:B------:R-:W-:Y:S01]  /*0b20*/  FMUL.FTZ R97, R90, UR32 ;  /* 0x000000205a617c20 */ /* 0x000fe20008410000 */
[----:B------:R-:W-:Y:S01]  /*0b30*/  FMUL.FTZ R100, R46, R101 ;  /* 0x000000652e647220 */ /* 0x000fe20000410000 */
[----:B------:R-:W-:Y:S01]  /*0b40*/  FADD.FTZ R105, R99, R88 ;  /* 0x0000005863697221 */ /* 0x000fe20000010000 */
[----:B------:R-:W-:Y:S01]  /*0b50*/  FFMA.FTZ R90, R4, R99, R103 ;  /* 0x00000063045a7223 */ /* 0x000fe20000010067 */
[----:B------:R-:W-:Y:S01]  /*0b60*/  FMUL.FTZ R6, R107, UR32 ;  /* 0x000000206b067c20 */ /* 0x000fe20008410000 */
[----:B------:R-:W-:-:S02]  /*0b70*/  HADD2.F32 R93, -RZ, R93.H0_H0 ;  /* 0x2000005dff5d7230 */ /* 0x000fc40000004100 */
[----:B------:R-:W-:Y:S01]  /*0b80*/  FFMA.FTZ R50, R5, R101, R50 ;  /* 0x0000006505327223 */ /* 0x000fe20000010032 */
[----:B------:R-:W-:Y:S01]  /*0b90*/  FADD.FTZ R62, R62, R101 ;  /* 0x000000653e3e7221 */ /* 0x000fe20000010000 */
        /* <DEDUP_REMOVED lines=14> */
[----:B------:R-:W-:Y:S02]  /*0c80*/  HADD2.F32 R94, -RZ, R94.H0_H0 ;  /* 0x2000005eff5e7230 */ /* 0x000fe40000004100 */
[----:B------:R-:W-:Y:S02]  /*0c90*/  HADD2.F32 R95, -RZ, R95.H0_H0 ;  /* 0x2000005fff5f7230 */ /* 0x000fe40000004100 */
[----:B------:R-:W-:Y:S01]  /*0ca0*/  FADD.FTZ R93, R103, R88 ;  /* 0x00000058675d7221 */ /* 0x000fe20000010000 */
[----:B------:R-:W-:Y:S01]  /*0cb0*/  FFMA.FTZ R90, R8, R103, R105 ;  /* 0x00000067085a7223 */ /* 0x000fe20000010069 */
[----:B------:R-:W-:Y:S01]  /*0cc0*/  FADD.FTZ R91, -R108, R91 ;  /* 0x0000005b6c5b7221 */ /* 0x000fe20000010100 */
        /* <DEDUP_REMOVED lines=32> */
.L_x_5376:
        /* <DEDUP_REMOVED lines=13> */
.L_x_5378:
        /* <DEDUP_REMOVED lines=29> */
[----:B------:R-:W-:Y:S02]  /*1170*/  IMAD.WIDE.U32 R12, R15, 0x10, R12 ;  /* 0x000000100f0c7825 */ /* 0x000fe400078e000c */
[----:B------:R1:W5:Y:S02]  /*1180*/  LDG.E R118, desc[UR22][R118.64] ;  /* 0x0000001676767981 */ /* 0x000364000c1e1900 */
[----:B------:R-:W-:Y:S02]  /*1190*/  IMAD.WIDE.U32 R88, R19, 0x4, R88 ;  /* 0x0000000413587825 */ /* 0x000fe400078e0058 */
[----:B------:R-:W5:Y:S04]  /*11a0*/  LDG.E.128 R16, desc[UR22][R16.64] ;  /* 0x0000001610107981 */ /* 0x000f68000c1e1d00 */
[----:B------:R1:W5:Y:S04]  /*11b0*/  LDG.E R2, desc[UR22][R88.64] ;  /* 0x0000001658027981 */ /* 0x000368000c1e1900 */
[----:B------:R-:W5:Y:S02]  /*11c0*/  LDG.E.128 R12, desc[UR22][R12.64] ;  /* 0x000000160c0c7981 */ /* 0x000f64000c1e1d00 */
.L_x_5377:
[----:B01----:R-:W0:Y:S01]  /*11d0*/  SHFL.DOWN PT, R89, R92, 0x10, 0x1f ;  /* 0x0a001f005c597f89 */ /* 0x003e2200000e0000 */
        /* <DEDUP_REMOVED lines=31> */
.L_x_5380:
[----:B------:R-:W-:Y:S05]  /*13d0*/  BSYNC.RECONVERGENT B0 ;  /* 0x0000000000007941 */ /* 0x000fea0003800200 */
.L_x_5379:
        /* <DEDUP_REMOVED lines=43> */
[----:B------:R-:W-:-:S04]  /*1690*/  @P1 SHF.R.U64 R104, R104, 0x10, R105 ;  /* 0x0000001068681819 */ /* 0x000fc80000001269 */
[----:B------:R-:W-:-:S04]  /*16a0*/  @P1 PRMT R121, R104, 0x7610, R121 ;  /* 0x0000761068791816 */ /* 0x000fc80000000079 */
[--C-:B------:R-:W-:Y:S02]  /*16b0*/  @P1 PRMT R121, R121, 0x5410, R105.reuse ;  /* 0x0000541079791816 */ /* 0x100fe40000000069 */
[----:B------:R-:W-:-:S04]  /*16c0*/  @P1 SHF.R.U32.HI R105, RZ, 0x10, R105 ;  /* 0x00000010ff691819 */ /* 0x000fc80000011669 */
        /* <DEDUP_REMOVED lines=29> */
.L_x_5385:
[----:B------:R-:W-:Y:S05]  /*18a0*/  BSYNC.RECONVERGENT B0 ;  /* 0x0000000000007941 */ /* 0x000fea0003800200 */
.L_x_5384:
[----:B------:R-:W-:-:S07]  /*18b0*/  FADD.FTZ R80, R80, R89 ;  /* 0x0000005950507221 */ /* 0x000fce0000010000 */
.L_x_5383:
        /* <DEDUP_REMOVED lines=12> */
[----:B------:R-:W-:Y:S01]  /*1980*/  F2FP.F16.F32.PACK_AB R114, RZ, R88 ;  /* 0x00000058ff72723e */ /* 0x000fe200000000ff */
        /* <DEDUP_REMOVED lines=11> */
.L_x_5388:
[----:B------:R-:W-:Y:S05]  /*1a40*/  BSYNC.RECONVERGENT B0 ;  /* 0x0000000000007941 */ /* 0x000fea0003800200 */
.L_x_5387:
[----:B------:R-:W-:-:S07]  /*1a50*/  FADD.FTZ R81, R81, R88 ;  /* 0x0000005851517221 */ /* 0x000fce0000010000 */
.L_x_5386:
        /* <DEDUP_REMOVED lines=24> */
.L_x_5391:
[----:B------:R-:W-:Y:S05]  /*1be0*/  BSYNC.RECONVERGENT B0 ;  /* 0x0000000000007941 */ /* 0x000fea0003800200 */
.L_x_5390:
[----:B------:R-:W-:-:S07]  /*1bf0*/  FADD.FTZ R82, R82, R89 ;  /* 0x0000005952527221 */ /* 0x000fce0000010000 */
.L_x_5389:
        /* <DEDUP_REMOVED lines=24> */
.L_x_5394:
[----:B------:R-:W-:Y:S05]  /*1d80*/  BSYNC.RECONVERGENT B0 ;  /* 0x0000000000007941 */ /* 0x000fea0003800200 */
.L_x_5393:
[----:B------:R-:W-:Y:S01]  /*1d90*/  FADD.FTZ R83, R83, R88 ;  /* 0x0000005853537221 */ /* 0x000fe20000010000 */
[----:B------:R-:W-:Y:S06]  /*1da0*/  BRA `(.L_x_5392) ;  /* 0x0000000c00d47947 */ /* 0x000fec0003800000 */
.L_x_5382:
        /* <DEDUP_REMOVED lines=24> */
.L_x_5397:
[----:B------:R-:W-:Y:S05]  /*1f30*/  BSYNC.RECONVERGENT B0 ;  /* 0x0000000000007941 */ /* 0x000fea0003800200 */
.L_x_5396:
[----:B------:R-:W-:-:S07]  /*1f40*/  FADD.FTZ R80, R80, R85 ;  /* 0x0000005550507221 */ /* 0x000fce0000010000 */
.L_x_5395:
        /* <DEDUP_REMOVED lines=24> */
.L_x_5400:
[----:B------:R-:W-:Y:S05]  /*20d0*/  BSYNC.RECONVERGENT B0 ;  /* 0x0000000000007941 */ /* 0x000fea0003800200 */
.L_x_5399:
[----:B------:R-:W-:-:S07]  /*20e0*/  FADD.FTZ R81, R81, R84 ;  /* 0x0000005451517221 */ /* 0x000fce0000010000 */
.L_x_5398:
        /* <DEDUP_REMOVED lines=24> */
.L_x_5403:
[----:B------:R-:W-:Y:S05]  /*2270*/  BSYNC.RECONVERGENT B0 ;  /* 0x0000000000007941 */ /* 0x000fea0003800200 */
.L_x_5402:
[----:B------:R-:W-:-:S07]  /*2280*/  FADD.FTZ R82, R82, R85 ;  /* 0x0000005552527221 */ /* 0x000fce0000010000 */
.L_x_5401:
        /* <DEDUP_REMOVED lines=30> */
.L_x_5381:
        /* <DEDUP_REMOVED lines=18> */
[----:B------:R-:W-:-:S04]  /*2590*/  F2FP.F16.F32.PACK_AB R88, RZ, R88 ;  /* 0x00000058ff58723e */ /* 0x000fc800000000ff */
[----:B------:R-:W-:-:S07]  /*25a0*/  PRMT R113, R88, 0x7610, R113 ;  /* 0x0000761058717816 */ /* 0x000fce0000000071 */
.L_x_5405:
[----:B------:R-:W-:Y:S05]  /*25b0*/  BRA.U !UP3, `(.L_x_5406) ;  /* 0x000000010b407547 */ /* 0x000fea000b800000 */
[----:B------:R-:W-:Y:S02]  /*25c0*/  PLOP3.LUT P1, PT, PT, PT, UP2, 0x80, 0x8 ;  /* 0x000000000008781c */ /* 0x000fe40003f2f028 */
[----:B-----5:R-:W-:Y:S02]  /*25d0*/  LOP3.LUT P0, RZ, R118, 0xff00, RZ, 0xc0, !PT ;  /* 0x0000ff0076ff7812 */ /* 0x020fe4000780c0ff */
[----:B------:R-:W-:-:S09]  /*25e0*/  MOV R88, R21 ;  /* 0x0000001500587202 */ /* 0x000fd20000000f00 */
[----:B------:R-:W-:Y:S02]  /*25f0*/  @P1 FFMA.FTZ R90, R4, UR11, R94 ;  /* 0x0000000b045a1c23 */ /* 0x000fe4000801005e */
[----:B------:R-:W-:Y:S02]  /*2600*/  @P0 HADD2.F32 R89, -RZ, R121.H0_H0 ;  /* 0x20000079ff590230 */ /* 0x000fe40000004100 */
        /* <DEDUP_REMOVED lines=9> */
[----:B------:R-:W-:-:S04]  /*26a0*/  F2FP.F16.F32.PACK_AB R89, RZ, R89 ;  /* 0x00000059ff59723e */ /* 0x000fc800000000ff */
[----:B------:R-:W-:-:S07]  /*26b0*/  PRMT R114, R89, 0x7610, R114 ;  /* 0x0000761059727816 */ /* 0x000fce0000000072 */
.L_x_5406:
        /* <DEDUP_REMOVED lines=15> */
[----:B------:R-:W-:-:S04]  /*27b0*/  F2FP.F16.F32.PACK_AB R88, RZ, R88 ;  /* 0x00000058ff58723e */ /* 0x000fc800000000ff */
[----:B------:R-:W-:-:S07]  /*27c0*/  PRMT R115, R88, 0x7610, R115 ;  /* 0x0000761058737816 */ /* 0x000fce0000000073 */
.L_x_5407:
[----:B------:R-:W-:Y:S05]  /*27d0*/  BRA.U !UP3, `(.L_x_5392) ;  /* 0x000000050b487547 */ /* 0x000fea000b800000 */
[----:B------:R-:W-:Y:S02]  /*27e0*/  PLOP3.LUT P1, PT, PT, PT, UP2, 0x80, 0x8 ;  /* 0x000000000008781c */ /* 0x000fe40003f2f028 */
[----:B-----5:R-:W-:Y:S02]  /*27f0*/  MOV R88, R23 ;  /* 0x0000001700587202 */ /* 0x020fe40000000f00 */
[----:B------:R-:W-:-:S09]  /*2800*/  ISETP.GE.U32.AND P0, PT, R118, 0x1000000, PT ;  /* 0x010000007600780c */ /* 0x000fd20003f06070 */
[----:B------:R-:W-:-:S04]  /*2810*/  @P1 FFMA.FTZ R90, R6, UR11, R94 ;  /* 0x0000000b065a1c23 */ /* 0x000fc8000801005e */
[----:B------:R-:W-:Y:S01]  /*2820*/  @P1 FADD.FTZ R90, R101, -R90 ;  /* 0x8000005a655a1221 */ /* 0x000fe20000010000 */
[----:B------:R-:W-:-:S03]  /*2830*/  @P0 HADD2.F32 R91, -RZ, R120.H1_H1 ;  /* 0x30000078ff5b0230 */ /* 0x000fc60000004100 */
[----:B------:R-:W-:-:S04]  /*2840*/  @P1 FFMA.FTZ R88, R90, UR32, R23 ;  /* 0x000000205a581c23 */ /* 0x000fc80008010017 */
[----:B------:R-:W-:-:S04]  /*2850*/  FMUL.FTZ R88, R88, UR25 ;  /* 0x0000001958587c20 */ /* 0x000fc80008410000 */
[----:B------:R-:W-:Y:S01]  /*2860*/  FMUL.FTZ R90, R88, UR24 ;  /* 0x00000018585a7c20 */ /* 0x000fe20008410000 */
[----:B------:R-:W-:-:S03]  /*2870*/  HFMA2 R88, -RZ, RZ, 0, 0 ;  /* 0x00000000ff587431 */ /* 0x000fc600000001ff */
[-C--:B------:R-:W-:Y:S01]  /*2880*/  FMUL.FTZ R89, R27, R90.reuse ;  /* 0x0000005a1b597220 */ /* 0x080fe20000410000 */
[----:B------:R-:W-:-:S04]  /*2890*/  @P0 FMUL.FTZ R88, R91, R90 ;  /* 0x0000005a5b580220 */ /* 0x000fc80000410000 */
[----:B------:R-:W-:Y:S01]  /*28a0*/  FSEL R89, R89, RZ, P0 ;  /* 0x000000ff59597208 */ /* 0x000fe20000000000 */
[----:B------:R-:W-:-:S03]  /*28b0*/  FADD.FTZ R83, R83, R88 ;  /* 0x0000005853537221 */ /* 0x000fc60000010000 */
[----:B------:R-:W-:-:S04]  /*28c0*/  F2FP.F16.F32.PACK_AB R89, RZ, R89 ;  /* 0x00000059ff59723e */ /* 0x000fc800000000ff */
[----:B------:R-:W-:Y:S01]  /*28d0*/  PRMT R116, R89, 0x7610, R116 ;  /* 0x0000761059747816 */ /* 0x000fe20000000074 */
[----:B------:R-:W-:Y:S06]  /*28e0*/  BRA `(.L_x_5392) ;  /* 0x0000000400047947 */ /* 0x000fec0003800000 */
.L_x_5404:
[----:B------:R-:W-:Y:S02]  /*28f0*/  PLOP3.LUT P0, PT, PT, PT, UP2, 0x80, 0x8 ;  /* 0x000000000008781c */ /* 0x000fe40003f0f028 */
[----:B-----5:R-:W-:Y:S02]  /*2900*/  MOV R85, R21 ;  /* 0x0000001500557202 */ /* 0x020fe40000000f00 */
[----:B------:R-:W-:-:S09]  /*2910*/  MOV R86, R22 ;  /* 0x0000001600567202 */ /* 0x000fd20000000f00 */
[--C-:B------:R-:W-:Y:S01]  /*2920*/  @P0 FFMA.FTZ R84, R4, UR11, R94.reuse ;  /* 0x0000000b04540c23 */ /* 0x100fe2000801005e */
[----:B------:R-:W-:-:S03]  /*2930*/  @P0 FFMA.FTZ R87, R5, UR11, R94 ;  /* 0x0000000b05570c23 */ /* 0x000fc6000801005e */
        /* <DEDUP_REMOVED lines=24> */
.L_x_5408:
[----:B------:R-:W-:Y:S05]  /*2ac0*/  BRA.U !UP3, `(.L_x_5409) ;  /* 0x000000010b2c7547 */ /* 0x000fea000b800000 */
[----:B------:R-:W-:Y:S01]  /*2ad0*/  LOP3.LUT P0, RZ, R118, 0xff00, RZ, 0xc0, !PT ;  /* 0x0000ff0076ff7812 */ /* 0x000fe2000780c0ff */
[----:B------:R-:W-:-:S04]  /*2ae0*/  FMUL.FTZ R88, R85, UR25 ;  /* 0x0000001955587c20 */ /* 0x000fc80008410000 */
[----:B------:R-:W-:Y:S01]  /*2af0*/  FMUL.FTZ R90, R88, UR24 ;  /* 0x00000018585a7c20 */ /* 0x000fe20008410000 */
[----:B------:R-:W-:-:S07]  /*2b00*/  MOV R88, RZ ;  /* 0x000000ff00587202 */ /* 0x000fce0000000f00 */
[----:B------:R-:W-:-:S05]  /*2b10*/  @P0 HADD2.F32 R89, -RZ, R121.H0_H0 ;  /* 0x20000079ff590230 */ /* 0x000fca0000004100 */
[-C--:B------:R-:W-:Y:S01]  /*2b20*/  @P0 FMUL.FTZ R88, R89, R90.reuse ;  /* 0x0000005a59580220 */ /* 0x080fe20000410000 */
[----:B------:R-:W-:-:S03]  /*2b30*/  FMUL.FTZ R90, R25, R90 ;  /* 0x0000005a195a7220 */ /* 0x000fc60000410000 */
[----:B------:R-:W-:Y:S02]  /*2b40*/  FADD.FTZ R81, R81, R88 ;  /* 0x0000005851517221 */ /* 0x000fe40000010000 */
[----:B------:R-:W-:-:S04]  /*2b50*/  FSEL R90, R90, RZ, P0 ;  /* 0x000000ff5a5a7208 */ /* 0x000fc80000000000 */
[----:B------:R-:W-:-:S04]  /*2b60*/  F2FP.F16.F32.PACK_AB R90, RZ, R90 ;  /* 0x0000005aff5a723e */ /* 0x000fc800000000ff */
[----:B------:R-:W-:-:S07]  /*2b70*/  PRMT R114, R90, 0x7610, R114 ;  /* 0x000076105a727816 */ /* 0x000fce0000000072 */
.L_x_5409:
        /* <DEDUP_REMOVED lines=12> */
.L_x_5410:
[----:B------:R-:W-:Y:S05]  /*2c40*/  BRA.U !UP3, `(.L_x_5392) ;  /* 0x000000010b2c7547 */ /* 0x000fea000b800000 */
        /* <DEDUP_REMOVED lines=11> */
.L_x_5392:
        /* <DEDUP_REMOVED lines=16> */
.L_x_5411:
[----:B------:R-:W-:Y:S05]  /*2e00*/  BRA.U !UP3, `(.L_x_5412) ;  /* 0x000000010b247547 */ /* 0x000fea000b800000 */
[----:B01----:R-:W0:Y:S01]  /*2e10*/  LDC.64 R88, c[0x0][0x390] ;  /* 0x0000e400ff587b82 */ /* 0x003e220000000a00 */
[----:B------:R-:W-:-:S05]  /*2e20*/  IADD3 R91, PT, PT, R119, 0x80, RZ ;  /* 0x00000080775b7810 */ /* 0x000fca0007ffe0ff */
[----:B0-----:R-:W-:-:S06]  /*2e30*/  IMAD.WIDE.U32 R88, R91, 0x8, R88 ;  /* 0x000000085b587825 */ /* 0x001fcc00078e0058 */
[----:B------:R-:W2:Y:S02]  /*2e40*/  LDG.E.64 R88, desc[UR22][R88.64] ;  /* 0x0000001658587981 */ /* 0x000ea4000c1e1b00 */
[C---:B--2---:R-:W-:Y:S02]  /*2e50*/  PRMT R120, R88.reuse, 0x7610, R120 ;  /* 0x0000761058787816 */ /* 0x044fe40000000078 */
[--C-:B------:R-:W-:Y:S02]  /*2e60*/  SHF.R.U64 R121, R88, 0x10, R89.reuse ;  /* 0x0000001058797819 */ /* 0x100fe40000001259 */
[--C-:B------:R-:W-:Y:S02]  /*2e70*/  SHF.R.U32.HI R90, RZ, 0x10, R89.reuse ;  /* 0x00000010ff5a7819 */ /* 0x100fe40000011659 */
[----:B------:R-:W-:Y:S02]  /*2e80*/  PRMT R121, R121, 0x5410, R89 ;  /* 0x0000541079797816 */ /* 0x000fe40000000059 */
[----:B------:R-:W-:-:S07]  /*2e90*/  PRMT R120, R120, 0x5410, R90 ;  /* 0x0000541078787816 */ /* 0x000fce000000005a */
.L_x_5412:
[----:B------:R-:W-:Y:S05]  /*2ea0*/  BRA.U !UP0, `(.L_x_5413) ;  /* 0x0000000908207547 */ /* 0x000fea000b800000 */
[----:B------:R-:W-:Y:S05]  /*2eb0*/  @!P0 BRA `(.L_x_5414) ;  /* 0x0000000400088947 */ /* 0x000fea0003800000 */
[----:B------:R-:W-:Y:S02]  /*2ec0*/  PLOP3.LUT P1, PT, PT, PT, UP2, 0x80, 0x8 ;  /* 0x000000000008781c */ /* 0x000fe40003f2f028 */
[----:B0----5:R-:W-:Y:S02]  /*2ed0*/  MOV R84, R16 ;  /* 0x0000001000547202 */ /* 0x021fe40000000f00 */
[----:B------:R-:W-:-:S09]  /*2ee0*/  MOV R86, R18 ;  /* 0x0000001200567202 */ /* 0x000fd20000000f00 */
        /* <DEDUP_REMOVED lines=26> */
.L_x_5415:
        /* <DEDUP_REMOVED lines=12> */
.L_x_5416:
        /* <DEDUP_REMOVED lines=12> */
.L_x_5417:
        /* <DEDUP_REMOVED lines=13> */
.L_x_5414:
[----:B------:R-:W-:Y:S05]  /*32e0*/  BRA.U !UP3, `(.L_x_5419) ;  /* 0x000000010b407547 */ /* 0x000fea000b800000 */
[----:B------:R-:W-:Y:S02]  /*32f0*/  PLOP3.LUT P2, PT, PT, PT, UP2, 0x80, 0x8 ;  /* 0x000000000008781c */ /* 0x000fe40003f4f028 */
[----:B01---5:R-:W-:Y:S02]  /*3300*/  MOV R88, R16 ;  /* 0x0000001000587202 */ /* 0x023fe40000000f00 */
[----:B------:R-:W-:-:S09]  /*3310*/  LOP3.LUT P1, RZ, R117, 0xff, RZ, 0xc0, !PT ;  /* 0x000000ff75ff7812 */ /* 0x000fd2000782c0ff */
[----:B------:R-:W-:-:S04]  /*3320*/  @P2 FFMA.FTZ R89, R7, UR11, R94 ;  /* 0x0000000b07592c23 */ /* 0x000fc8000801005e */
[----:B------:R-:W-:Y:S01]  /*3330*/  @P2 FADD.FTZ R89, R102, -R89 ;  /* 0x8000005966592221 */ /* 0x000fe20000010000 */
[----:B------:R-:W-:-:S03]  /*3340*/  @P1 HADD2.F32 R90, -RZ, R120.H0_H0 ;  /* 0x20000078ff5a1230 */ /* 0x000fc60000004100 */
[----:B------:R-:W-:Y:S01]  /*3350*/  @P2 FFMA.FTZ R88, R89, UR32, R16 ;  /* 0x0000002059582c23 */ /* 0x000fe20008010010 */
[----:B------:R-:W-:-:S03]  /*3360*/  HFMA2 R89, -RZ, RZ, 0, 0 ;  /* 0x00000000ff597431 */ /* 0x000fc600000001ff */
[----:B------:R-:W-:-:S04]  /*3370*/  FMUL.FTZ R88, R88, UR25 ;  /* 0x0000001958587c20 */ /* 0x000fc80008410000 */
[----:B------:R-:W-:-:S04]  /*3380*/  FMUL.FTZ R91, R88, UR24 ;  /* 0x00000018585b7c20 */ /* 0x000fc80008410000 */
[-C--:B------:R-:W-:Y:S01]  /*3390*/  FMUL.FTZ R88, R28, R91.reuse ;  /* 0x0000005b1c587220 */ /* 0x080fe20000410000 */
[----:B------:R-:W-:-:S04]  /*33a0*/  @P1 FMUL.FTZ R89, R90, R91 ;  /* 0x0000005b5a591220 */ /* 0x000fc80000410000 */
[----:B------:R-:W-:Y:S01]  /*33b0*/  FSEL R88, R88, RZ, P1 ;  /* 0x000000ff58587208 */ /* 0x000fe20000800000 */
[----:B------:R-:W-:-:S03]  /*33c0*/  FADD.FTZ R76, R76, R89 ;  /* 0x000000594c4c7221 */ /* 0x000fc60000010000 */
[----:B------:R-:W-:-:S04]  /*33d0*/  F2FP.F16.F32.PACK_AB R88, RZ, R88 ;  /* 0x00000058ff58723e */ /* 0x000fc800000000ff */
[----:B------:R-:W-:-:S07]  /*33e0*/  PRMT R113, R88, 0x7610, R113 ;  /* 0x0000761058717816 */ /* 0x000fce0000000071 */
.L_x_5419:
[----:B------:R-:W-:Y:S05]  /*33f0*/  BRA.U !UP3, `(.L_x_5420) ;  /* 0x000000010b407547 */ /* 0x000fea000b800000 */
[----:B------:R-:W-:Y:S02]  /*3400*/  PLOP3.LUT P2, PT, PT, PT, UP2, 0x80, 0x8 ;  /* 0x000000000008781c */ /* 0x000fe40003f4f028 */
[----:B01---5:R-:W-:Y:S02]  /*3410*/  MOV R88, R17 ;  /* 0x0000001100587202 */ /* 0x023fe40000000f00 */
[----:B------:R-:W-:-:S09]  /*3420*/  LOP3.LUT P1, RZ, R117, 0xff00, RZ, 0xc0, !PT ;  /* 0x0000ff0075ff7812 */ /* 0x000fd2000782c0ff */
[----:B------:R-:W-:-:S04]  /*3430*/  @P2 FFMA.FTZ R90, R8, UR11, R94 ;  /* 0x0000000b085a2c23 */ /* 0x000fc8000801005e */
[----:B------:R-:W-:Y:S01]  /*3440*/  @P2 FADD.FTZ R90, R103, -R90 ;  /* 0x8000005a675a2221 */ /* 0x000fe20000010000 */
[----:B------:R-:W-:-:S03]  /*3450*/  @P1 HADD2.F32 R91, -RZ, R121.H0_H0 ;  /* 0x20000079ff5b1230 */ /* 0x000fc60000004100 */
        /* <DEDUP_REMOVED lines=10> */
.L_x_5420:
[----:B------:R-:W-:Y:S05]  /*3500*/  BRA.U !UP3, `(.L_x_5421) ;  /* 0x000000010b407547 */ /* 0x000fea000b800000 */
[----:B------:R-:W-:Y:S02]  /*3510*/  PLOP3.LUT P2, PT, PT, PT, UP2, 0x80, 0x8 ;  /* 0x000000000008781c */ /* 0x000fe40003f4f028 */
[----:B01---5:R-:W-:Y:S02]  /*3520*/  MOV R88, R18 ;  /* 0x0000001200587202 */ /* 0x023fe40000000f00 */
[----:B------:R-:W-:-:S09]  /*3530*/  LOP3.LUT P1, RZ, R117, 0xff0000, RZ, 0xc0, !PT ;  /* 0x00ff000075ff7812 */ /* 0x000fd2000782c0ff */
[----:B------:R-:W-:-:S04]  /*3540*/  @P2 FFMA.FTZ R89, R9, UR11, R94 ;  /* 0x0000000b09592c23 */ /* 0x000fc8000801005e */
[----:B------:R-:W-:Y:S01]  /*3550*/  @P2 FADD.FTZ R89, R106, -R89 ;  /* 0x800000596a592221 */ /* 0x000fe20000010000 */
[----:B------:R-:W-:-:S03]  /*3560*/  @P1 HADD2.F32 R90, -RZ, R121.H1_H1 ;  /* 0x30000079ff5a1230 */ /* 0x000fc60000004100 */
        /* <DEDUP_REMOVED lines=10> */
.L_x_5421:
[----:B------:R-:W-:Y:S05]  /*3610*/  BRA.U !UP3, `(.L_x_5418) ;  /* 0x0000000d0b987547 */ /* 0x000fea000b800000 */
[----:B------:R-:W-:Y:S02]  /*3620*/  PLOP3.LUT P1, PT, PT, PT, UP2, 0x80, 0x8 ;  /* 0x000000000008781c */ /* 0x000fe40003f2f028 */
[----:B01---5:R-:W-:-:S11]  /*3630*/  MOV R88, R19 ;  /* 0x0000001300587202 */ /* 0x023fd60000000f00 */
        /* <DEDUP_REMOVED lines=15> */
.L_x_5413:
        /* <DEDUP_REMOVED lines=25> */
.L_x_5425:
[----:B------:R-:W-:Y:S05]  /*38c0*/  BSYNC.RECONVERGENT B0 ;  /* 0x0000000000007941 */ /* 0x000fea0003800200 */
.L_x_5424:
[----:B------:R-:W-:-:S07]  /*38d0*/  FADD.FTZ R76, R76, R85 ;  /* 0x000000554c4c7221 */ /* 0x000fce0000010000 */
.L_x_5423:
        /* <DEDUP_REMOVED lines=24> */
.L_x_5428:
[----:B------:R-:W-:Y:S05]  /*3a60*/  BSYNC.RECONVERGENT B0 ;  /* 0x0000000000007941 */ /* 0x000fea0003800200 */
.L_x_5427:
[----:B------:R-:W-:-:S07]  /*3a70*/  FADD.FTZ R77, R77, R84 ;  /* 0x000000544d4d7221 */ /* 0x000fce0000010000 */
.L_x_5426:
        /* <DEDUP_REMOVED lines=24> */
.L_x_5431:
[----:B------:R-:W-:Y:S05]  /*3c00*/  BSYNC.RECONVERGENT B0 ;  /* 0x0000000000007941 */ /* 0x000fea0003800200 */
.L_x_5430:
[----:B------:R-:W-:-:S07]  /*3c10*/  FADD.FTZ R78, R78, R85 ;  /* 0x000000554e4e7221 */ /* 0x000fce0000010000 */
.L_x_5429:
        /* <DEDUP_REMOVED lines=30> */
.L_x_5422:
        /* <DEDUP_REMOVED lines=24> */
.L_x_5434:
[----:B------:R-:W-:Y:S05]  /*3f80*/  BSYNC.RECONVERGENT B0 ;  /* 0x0000000000007941 */ /* 0x000fea0003800200 */
.L_x_5433:
[----:B------:R-:W-:-:S07]  /*3f90*/  FADD.FTZ R76, R76, R89 ;  /* 0x000000594c4c7221 */ /* 0x000fce0000010000 */
.L_x_5432:
        /* <DEDUP_REMOVED lines=24> */
.L_x_5437:
[----:B------:R-:W-:Y:S05]  /*4120*/  BSYNC.RECONVERGENT B0 ;  /* 0x0000000000007941 */ /* 0x000fea0003800200 */
.L_x_5436:
[----:B------:R-:W-:-:S07]  /*4130*/  FADD.FTZ R77, R77, R88 ;  /* 0x000000584d4d7221 */ /* 0x000fce0000010000 */
.L_x_5435:
        /* <DEDUP_REMOVED lines=24> */
.L_x_5440:
[----:B------:R-:W-:Y:S05]  /*42c0*/  BSYNC.RECONVERGENT B0 ;  /* 0x0000000000007941 */ /* 0x000fea0003800200 */
.L_x_5439:
[----:B------:R-:W-:-:S07]  /*42d0*/  FADD.FTZ R78, R78, R89 ;  /* 0x000000594e4e7221 */ /* 0x000fce0000010000 */
.L_x_5438:
        /* <DEDUP_REMOVED lines=24> */
.L_x_5442:
[----:B------:R-:W-:Y:S05]  /*4460*/  BSYNC.RECONVERGENT B0 ;  /* 0x0000000000007941 */ /* 0x000fea0003800200 */
.L_x_5441:
[----:B------:R-:W-:-:S07]  /*4470*/  FADD.FTZ R79, R79, R88 ;  /* 0x000000584f4f7221 */ /* 0x000fce0000010000 */
.L_x_5418:
        /* <DEDUP_REMOVED lines=15> */
.L_x_5443:
        /* <DEDUP_REMOVED lines=8> */
.L_x_5444:
[----:B------:R-:W-:Y:S05]  /*45f0*/  BRA.U !UP0, `(.L_x_5445) ;  /* 0x0000000908207547 */ /* 0x000fea000b800000 */
        /* <DEDUP_REMOVED lines=30> */
.L_x_5447:
        /* <DEDUP_REMOVED lines=12> */
.L_x_5448:
        /* <DEDUP_REMOVED lines=12> */
.L_x_5449:
        /* <DEDUP_REMOVED lines=13> */
.L_x_5446:
[----:B------:R-:W-:Y:S05]  /*4a30*/  BRA.U !UP3, `(.L_x_5451) ;  /* 0x000000010b407547 */ /* 0x000fea000b800000 */
[----:B------:R-:W-:Y:S02]  /*4a40*/  PLOP3.LUT P1, PT, PT, PT, UP2, 0x80, 0x8 ;  /* 0x000000000008781c */ /* 0x000fe40003f2f028 */
[----:B01---5:R-:W-:-:S11]  /*4a50*/  MOV R88, R12 ;  /* 0x0000000c00587202 */ /* 0x023fd60000000f00 */
[----:B------:R-:W-:-:S04]  /*4a60*/  @P1 FFMA.FTZ R89, R11, UR11, R94 ;  /* 0x0000000b0b591c23 */ /* 0x000fc8000801005e */
[----:B------:R-:W-:-:S04]  /*4a70*/  @P1 FADD.FTZ R89, R108, -R89 ;  /* 0x800000596c591221 */ /* 0x000fc80000010000 */
[----:B------:R-:W-:Y:S01]  /*4a80*/  @P1 FFMA.FTZ R88, R89, UR32, R12 ;  /* 0x0000002059581c23 */ /* 0x000fe2000801000c */
[----:B------:R-:W-:Y:S01]  /*4a90*/  LOP3.LUT P1, RZ, R2, 0xff, RZ, 0xc0, !PT ;  /* 0x000000ff02ff7812 */ /* 0x000fe2000782c0ff */
[----:B------:R-:W-:Y:S02]  /*4aa0*/  HFMA2 R89, -RZ, RZ, 0, 0 ;  /* 0x00000000ff597431 */ /* 0x000fe400000001ff */
        /* <DEDUP_REMOVED lines=9> */
.L_x_5451:
[----:B------:R-:W-:Y:S05]  /*4b40*/  BRA.U !UP3, `(.L_x_5452) ;  /* 0x000000010b407547 */ /* 0x000fea000b800000 */
[----:B------:R-:W-:Y:S02]  /*4b50*/  PLOP3.LUT P1, PT, PT, PT, UP2, 0x80, 0x8 ;  /* 0x000000000008781c */ /* 0x000fe40003f2f028 */
[----:B01---5:R-:W-:-:S11]  /*4b60*/  MOV R88, R13 ;  /* 0x0000000d00587202 */ /* 0x023fd60000000f00 */
[----:B------:R-:W-:-:S04]  /*4b70*/  @P1 FFMA.FTZ R90, R96, UR11, R94 ;  /* 0x0000000b605a1c23 */ /* 0x000fc8000801005e */
[----:B------:R-:W-:-:S04]  /*4b80*/  @P1 FADD.FTZ R90, R109, -R90 ;  /* 0x8000005a6d5a1221 */ /* 0x000fc80000010000 */
[----:B------:R-:W-:Y:S01]  /*4b90*/  @P1 FFMA.FTZ R88, R90, UR32, R13 ;  /* 0x000000205a581c23 */ /* 0x000fe2000801000d */
[----:B------:R-:W-:-:S03]  /*4ba0*/  LOP3.LUT P1, RZ, R2, 0xff00, RZ, 0xc0, !PT ;  /* 0x0000ff0002ff7812 */ /* 0x000fc6000782c0ff */
        /* <DEDUP_REMOVED lines=10> */
.L_x_5452:
        /* <DEDUP_REMOVED lines=17> */
.L_x_5453:
        /* <DEDUP_REMOVED lines=18> */
.L_x_5445:
        /* <DEDUP_REMOVED lines=25> */
.L_x_5457:
[----:B------:R-:W-:Y:S05]  /*5010*/  BSYNC.RECONVERGENT B0 ;  /* 0x0000000000007941 */ /* 0x000fea0003800200 */
.L_x_5456:
[----:B------:R-:W-:-:S07]  /*5020*/  FADD.FTZ R72, R72, R85 ;  /* 0x0000005548487221 */ /* 0x000fce0000010000 */
.L_x_5455:
        /* <DEDUP_REMOVED lines=24> */
.L_x_5460:
[----:B------:R-:W-:Y:S05]  /*51b0*/  BSYNC.RECONVERGENT B0 ;  /* 0x0000000000007941 */ /* 0x000fea0003800200 */
.L_x_5459:
[----:B------:R-:W-:-:S07]  /*51c0*/  FADD.FTZ R73, R73, R84 ;  /* 0x0000005449497221 */ /* 0x000fce0000010000 */
.L_x_5458:
        /* <DEDUP_REMOVED lines=24> */
.L_x_5463:
[----:B------:R-:W-:Y:S05]  /*5350*/  BSYNC.RECONVERGENT B0 ;  /* 0x0000000000007941 */ /* 0x000fea0003800200 */
.L_x_5462:
[----:B------:R-:W-:-:S07]  /*5360*/  FADD.FTZ R74, R74, R85 ;  /* 0x000000554a4a7221 */ /* 0x000fce0000010000 */
.L_x_5461:
        /* <DEDUP_REMOVED lines=30> */
.L_x_5454:
        /* <DEDUP_REMOVED lines=24> */
.L_x_5466:
[----:B------:R-:W-:Y:S05]  /*56d0*/  BSYNC.RECONVERGENT B0 ;  /* 0x0000000000007941 */ /* 0x000fea0003800200 */
.L_x_5465:
[----:B------:R-:W-:-:S07]  /*56e0*/  FADD.FTZ R72, R72, R89 ;  /* 0x0000005948487221 */ /* 0x000fce0000010000 */
.L_x_5464:
        /* <DEDUP_REMOVED lines=24> */
.L_x_5469:
[----:B------:R-:W-:Y:S05]  /*5870*/  BSYNC.RECONVERGENT B0 ;  /* 0x0000000000007941 */ /* 0x000fea0003800200 */
.L_x_5468:
[----:B------:R-:W-:-:S07]  /*5880*/  FADD.FTZ R73, R73, R88 ;  /* 0x0000005849497221 */ /* 0x000fce0000010000 */
.L_x_5467:
        /* <DEDUP_REMOVED lines=24> */
.L_x_5472:
[----:B------:R-:W-:Y:S05]  /*5a10*/  BSYNC.RECONVERGENT B0 ;  /* 0x0000000000007941 */ /* 0x000fea0003800200 */
.L_x_5471:
[----:B------:R-:W-:-:S07]  /*5a20*/  FADD.FTZ R74, R74, R89 ;  /* 0x000000594a4a7221 */ /* 0x000fce0000010000 */
.L_x_5470:
        /* <DEDUP_REMOVED lines=8> */
[----:B-1----:R-:W-:Y:S01]  /*5ab0*/  FMUL.FTZ R90, R2, UR24 ;  /* 0x00000018025a7c20 */ /* 0x002fe20008410000 */
[----:B------:R-:W-:-:S03]  /*5ac0*/  HFMA2 R2, -RZ, RZ, 0, 0 ;  /* 0x00000000ff027431 */ /* 0x000fc600000001ff */
[----:B0-----:R-:W-:Y:S02]  /*5ad0*/  FMUL.FTZ R88, R35, R90 ;  /* 0x0000005a23587220 */ /* 0x001fe40000410000 */
[----:B------:R-:W-:-:S03]  /*5ae0*/  @P1 HADD2.F32 R89, -RZ, R120.H1_H1 ;  /* 0x30000078ff591230 */ /* 0x000fc60000004100 */
[----:B------:R-:W-:Y:S02]  /*5af0*/  FSEL R88, R88, RZ, P1 ;  /* 0x000000ff58587208 */ /* 0x000fe40000800000 */
[----:B------:R-:W-:Y:S02]  /*5b00*/  @P1 FMUL.FTZ R2, R89, R90 ;  /* 0x0000005a59021220 */ /* 0x000fe40000410000 */
[----:B------:R-:W-:Y:S02]  /*5b10*/  F2FP.F16.F32.PACK_AB R88, RZ, R88 ;  /* 0x00000058ff58723e */ /* 0x000fe400000000ff */
[----:B------:R-:W-:Y:S02]  /*5b20*/  FADD.FTZ R75, R75, R2 ;  /* 0x000000024b4b7221 */ /* 0x000fe40000010000 */
[----:B------:R-:W-:-:S07]  /*5b30*/  PRMT R116, R88, 0x7610, R116 ;  /* 0x0000761058747816 */ /* 0x000fce0000000074 */
.L_x_5450:
        /* <DEDUP_REMOVED lines=13> */
.L_x_5473:
[----:B------:R-:W-:Y:S02]  /*5c10*/  UIADD3 UR8, UPT, UPT, UR8, UR26, URZ ;  /* 0x0000001a08087290 */ /* 0x000fe4000fffe0ff */
[----:B------:R-:W-:Y:S02]  /*5c20*/  UPLOP3.LUT UP1, UPT, UPT, UPT, UP1, 0x40, 0x4 ;  /* 0x000000000004789c */ /* 0x000fe40003f2e810 */
[----:B------:R-:W-:-:S09]  /*5c30*/  UISETP.GE.AND UP0, UPT, UR8, UR27, UPT ;  /* 0x0000001b0800728c */ /* 0x000fd2000bf06270 */
[----:B------:R-:W-:Y:S05]  /*5c40*/  BRA.U !UP0, `(.L_x_5474) ;  /* 0xffffffa508a47547 */ /* 0x000fea000b83ffff */
.L_x_5375:
[----:B------:R-:W3:Y:S08]  /*5c50*/  S2UR UR9, SR_CTAID.X ;  /* 0x00000000000979c3 */ /* 0x000ef00000002500 */
[----:B------:R-:W3:Y:S08]  /*5c60*/  LDC R9, c[0x0][0x388] ;  /* 0x0000e200ff097b82 */ /* 0x000ef00000000800 */
[----:B-----5:R-:W4:Y:S08]  /*5c70*/  LDC.64 R2, c[0x0][0x440] ;  /* 0x00011000ff027b82 */ /* 0x020f300000000a00 */
        /* <DEDUP_REMOVED lines=17> */
.L_x_5475:
        /* <DEDUP_REMOVED lines=15> */
.L_x_6811:


//--------------------- .text._ZN10layer_norm13ln_bwd_kernelINS_13Kernel_traitsI6__halfffffjLj1536ELj1ELj1ELj4ELj16ENS_18Kernel_traits_baseILj1536ES2_ffffjLj128EEEEELb0ELb0ELb0ELb0EEEvNS_9BwdParamsE --------------------------
	.section	.text._ZN10layer_norm13ln_bwd_kernelINS_13Kernel_traitsI6__halfffffjLj1536ELj1ELj1ELj4ELj16ENS_18Kernel_traits_baseILj1536ES2_ffffjLj128EEEEELb0ELb0ELb0ELb0EEEvNS_9BwdParamsE,"ax",@progbits
	.align	128
        .global         _ZN10layer_norm13ln_bwd_kernelINS_13Kernel_traitsI6__halfffffjLj1536ELj1ELj1ELj4ELj16ENS_18Kernel_traits_baseILj1536ES2_ffffjLj128EEEEELb0ELb0ELb0ELb0EEEvNS_9BwdParamsE
        .type           _ZN10layer_norm13ln_bwd_kernelINS_13Kernel_traitsI6__halfffffjLj1536ELj1ELj1ELj4ELj16ENS_18Kernel_traits_baseILj1536ES2_ffffjLj128EEEEELb0ELb0ELb0ELb0EEEvNS_9BwdParamsE,@function
        .size           _ZN10layer_norm13ln_bwd_kernelINS_13Kernel_traitsI6__halfffffjLj1536ELj1ELj1ELj4ELj16ENS_18Kernel_traits_baseILj1536ES2_ffffjLj128EEEEELb0ELb0ELb0ELb0EEEvNS_9BwdParamsE,(.L_x_6812 - _ZN10layer_norm13ln_bwd_kernelINS_13Kernel_traitsI6__halfffffjLj1536ELj1ELj1ELj4ELj16ENS_18Kernel_traits_baseILj1536ES2_ffffjLj128EEEEELb0ELb0ELb0ELb0EEEvNS_9BwdParamsE)
        .other          _ZN10layer_norm13ln_bwd_kernelINS_13Kernel_traitsI6__halfffffjLj1536ELj1ELj1ELj4ELj16ENS_18Kernel_traits_baseILj1536ES2_ffffjLj128EEEEELb0ELb0ELb0ELb0EEEvNS_9BwdParamsE,@"STO_CUDA_ENTRY STV_DEFAULT"
_ZN10layer_norm13ln_bwd_kernelINS_13Kernel_traitsI6__halfffffjLj1536ELj1ELj1ELj4ELj16ENS_18Kernel_traits_baseILj1536ES2_ffffjLj128EEEEELb0ELb0ELb0ELb0EEEvNS_9BwdParamsE:
.text._ZN10layer_norm13ln_bwd_kernelINS_13Kernel_traitsI6__halfffffjLj1536ELj1ELj1ELj4ELj16ENS_18Kernel_traits_baseILj1536ES2_ffffjLj128EEEEELb0ELb0ELb0ELb0EEEvNS_9BwdParamsE:
        /* <DEDUP_REMOVED lines=31> */
[----:B0-----:R-:W-:Y:S02]  /*01f0*/  CS2R R20, SRZ ;  /* 0x0000000000147805 */ /* 0x001fe4000001ff00 */
[----:B------:R-:W-:Y:S02]  /*0200*/  CS2R R22, SRZ ;  /* 0x0000000000167805 */ /* 0x000fe4000001ff00 */
[----:B------:R-:W-:Y:S02]  /*0210*/  CS2R R24, SRZ ;  /* 0x0000000000187805 */ /* 0x000fe4000001ff00 */
[----:B------:R-:W-:-:S02]  /*0220*/  CS2R R26, SRZ ;  /* 0x00000000001a7805 */ /* 0x000fc4000001ff00 */
[----:B------:R-:W-:Y:S02]  /*0230*/  CS2R R28, SRZ ;  /* 0x00000000001c7805 */ /* 0x000fe4000001ff00 */
[----:B------:R-:W-:Y:S02]  /*0240*/  CS2R R30, SRZ ;  /* 0x00000000001e7805 */ /* 0x000fe4000001ff00 */
[----:B------:R-:W-:Y:S02]  /*0250*/  CS2R R32, SRZ ;  /* 0x0000000000207805 */ /* 0x000fe4000001ff00 */
        /* <DEDUP_REMOVED lines=43> */
.L_x_5507:
[----:B0-----:R-:W-:Y:S01]  /*0510*/  UIMAD.WIDE UR12, UR7, 0x4, UR10 ;  /* 0x00000004070c78a5 */ /* 0x001fe2000f8e020a */
[----:B------:R-:W0:Y:S05]  /*0520*/  @UP0 LDCU.64 UR4, c[0x0][0x3e0] ;  /* 0x00007c00ff0407ac */ /* 0x000e2a0008000a00 */
[----:B-1234-:R-:W-:Y:S02]  /*0530*/  MOV R52, UR12 ;  /* 0x0000000c00347c02 */ /* 0x01efe40008000f00 */
[----:B------:R-:W-:Y:S01]  /*0540*/  MOV R53, UR13 ;  /* 0x0000000d00357c02 */ /* 0x000fe20008000f00 */
[----:B------:R-:W-:-:S04]  /*0550*/  UIMAD.WIDE UR12, UR7, 0x4, UR8 ;  /* 0x00000004070c78a5 */ /* 0x000fc8000f8e0208 */
[----:B------:R-:W2:Y:S01]  /*0560*/  LDG.E R52, desc[UR14][R52.64] ;  /* 0x0000000e34347981 */ /* 0x000ea2000c1e1900 */
[----:B------:R-:W-:Y:S02]  /*0570*/  PLOP3.LUT P4, PT, PT, PT, UP0, 0x80, 0x8 ;  /* 0x000000000008781c */ /* 0x000fe40003f8f008 */
[----:B------:R-:W-:Y:S02]  /*0580*/  MOV R54, UR12 ;  /* 0x0000000c00367c02 */ /* 0x000fe40008000f00 */
[----:B------:R-:W-:Y:S01]  /*0590*/  MOV R55, UR13 ;  /* 0x0000000d00377c02 */ /* 0x000fe20008000f00 */
[----:B------:R-:W3:Y:S01]  /*05a0*/  S2R R0, SR_TID.X ;  /* 0x0000000000007919 */ /* 0x000ee20000002100 */
[----:B0-----:R-:W-:-:S03]  /*05b0*/  @UP0 UIMAD.WIDE UR4, UR7, 0x4, UR4 ;  /* 0x00000004070408a5 */ /* 0x001fc6000f8e0204 */
[----:B------:R-:W4:Y:S03]  /*05c0*/  LDG.E R54, desc[UR14][R54.64] ;  /* 0x0000000e36367981 */ /* 0x000f26000c1e1900 */
[----:B------:R-:W-:Y:S01]  /*05d0*/  MOV R76, UR4 ;  /* 0x00000004004c7c02 */ /* 0x000fe20008000f00 */
[----:B------:R-:W-:Y:S01]  /*05e0*/  UIMAD UR4, UR7, UR6, URZ ;  /* 0x00000006070472a4 */ /* 0x000fe2000f8e02ff */
[----:B------:R-:W-:-:S03]  /*05f0*/  MOV R77, UR5 ;  /* 0x00000005004d7c02 */ /* 0x000fc60008000f00 */
[----:B------:R-:W-:Y:S01]  /*0600*/  USHF.R.S32.HI UR5, URZ, 0x1f, UR4 ;  /* 0x0000001fff057899 */ /* 0x000fe20008011404 */
[C---:B------:R-:W-:Y:S01]  /*0610*/  ISETP.GE.U32.AND P3, PT, R2.reuse, 0x80, PT ;  /* 0x000000800200780c */ /* 0x040fe20003f66070 */
[----:B------:R-:W-:Y:S01]  /*0620*/  BSSY.RECONVERGENT B0, `(.L_x_5477) ;  /* 0x000003a000007945 */ /* 0x000fe20003800200 */
[----:B-1----:R-:W-:Y:S01]  /*0630*/  ISETP.NE.AND P5, PT, RZ, UR16, PT ;  /* 0x00000010ff007c0c */ /* 0x002fe2000bfa5270 */
[----:B------:R-:W-:Y:S01]  /*0640*/  ULEA.HI UR5, UR5, UR4, URZ, 0x2 ;  /* 0x0000000405057291 */ /* 0x000fe2000f8f10ff */
[----:B------:R-:W-:Y:S01]  /*0650*/  HFMA2 R81, -RZ, RZ, 0, 0 ;  /* 0x00000000ff517431 */ /* 0x000fe200000001ff */
[----:B------:R4:W5:Y:S01]  /*0660*/  @P4 LDG.E R76, desc[UR14][R76.64] ;  /* 0x0000000e4c4c4981 */ /* 0x000962000c1e1900 */
[C---:B------:R-:W-:Y:S02]  /*0670*/  ISETP.GE.U32.AND P2, PT, R2.reuse, 0x100, PT ;  /* 0x000001000200780c */ /* 0x040fe40003f46070 */
[----:B------:R-:W-:Y:S02]  /*0680*/  ISETP.GE.U32.AND P1, PT, R2, 0x180, PT ;  /* 0x000001800200780c */ /* 0x000fe40003f26070 */
[----:B------:R-:W-:-:S02]  /*0690*/  MOV R75, UR5 ;  /* 0x00000005004b7c02 */ /* 0x000fc40008000f00 */
[----:B------:R-:W-:Y:S02]  /*06a0*/  MOV R82, RZ ;  /* 0x000000ff00527202 */ /* 0x000fe40000000f00 */
[----:B---3--:R-:W-:-:S04]  /*06b0*/  LEA.HI.SX32 R75, R75, R0, 0x1e ;  /* 0x000000004b4b7211 */ /* 0x008fc800078ff2ff */
[----:B------:R-:W-:Y:S02]  /*06c0*/  MOV R83, R75 ;  /* 0x0000004b00537202 */ /* 0x000fe40000000f00 */
[----:B--2---:R-:W-:Y:S02]  /*06d0*/  R2UR UR13, R52 ;  /* 0x00000000340d72ca */ /* 0x004fe400000e0000 */
[----:B----4-:R-:W-:Y:S01]  /*06e0*/  FSEL R77, R54, RZ, !P5 ;  /* 0x000000ff364d7208 */ /* 0x010fe20006800000 */
[----:B------:R-:W-:-:S12]  /*06f0*/  @!P3 BRA `(.L_x_5478) ;  /* 0x0000000000b0b947 */ /* 0x000fd80003800000 */
[----:B------:R-:W0:Y:S01]  /*0700*/  LDC.64 R52, c[0x0][0x3a8] ;  /* 0x0000ea00ff347b82 */ /* 0x000e220000000a00 */
[----:B------:R-:W-:-:S04]  /*0710*/  ISETP.NE.U32.AND P0, PT, RZ, UR18, PT ;  /* 0x00000012ff007c0c */ /* 0x000fc8000bf05070 */
[----:B------:R-:W-:-:S03]  /*0720*/  ISETP.NE.AND.EX P0, PT, RZ, UR19, PT, P0 ;  /* 0x00000013ff007c0c */ /* 0x000fc6000bf05300 */
[----:B------:R-:W1:Y:S10]  /*0730*/  LDC.64 R56, c[0x0][0x428] ;  /* 0x00010a00ff387b82 */ /* 0x000e740000000a00 */
[----:B------:R-:W2:Y:S01]  /*0740*/  @P0 LDC.64 R62, c[0x0][0x438] ;  /* 0x00010e00ff3e0b82 */ /* 0x000ea20000000a00 */
[----:B0-----:R-:W-:-:S06]  /*0750*/  IMAD.WIDE.U32 R52, R75, 0x10, R52 ;  /* 0x000000104b347825 */ /* 0x001fcc00078e0034 */
[----:B------:R-:W3:Y:S01]  /*0760*/  LDG.E.128 R52, desc[UR14][R52.64] ;  /* 0x0000000e34347981 */ /* 0x000ee2000c1e1d00 */
[----:B-1----:R-:W-:-:S06]  /*0770*/  IMAD.WIDE.U32 R56, R75, 0x10, R56 ;  /* 0x000000104b387825 */ /* 0x002fcc00078e0038 */
[----:B------:R-:W4:Y:S01]  /*0780*/  LDG.E.128 R56, desc[UR14][R56.64] ;  /* 0x0000000e38387981 */ /* 0x000f22000c1e1d00 */
[----:B------:R-:W-:Y:S02]  /*0790*/  HADD2.F32 R69, -RZ, R78.H0_H0 ;  /* 0x2000004eff457230 */ /* 0x000fe40000004100 */
[----:B--2---:R-:W-:-:S04]  /*07a0*/  @P0 IMAD.WIDE.U32 R82, R75, 0x10, R62 ;  /* 0x000000104b520825 */ /* 0x004fc800078e003e */
[----:B------:R-:W-:Y:S01]  /*07b0*/  HADD2.F32 R62, -RZ, R78.H1_H1 ;  /* 0x3000004eff3e7230 */ /* 0x000fe20000004100 */
[----:B------:R0:W5:Y:S02]  /*07c0*/  @P0 LDG.E.128 R36, desc[UR14][R82.64] ;  /* 0x0000000e52240981 */ /* 0x000164000c1e1d00 */
[----:B0-----:R-:W-:Y:S01]  /*07d0*/  IADD3 R83, PT, PT, R75, 0x80, RZ ;  /* 0x000000804b537810 */ /* 0x001fe20007ffe0ff */
[C---:B---3--:R-:W-:Y:S01]  /*07e0*/  FADD.FTZ R64, -R77.reuse, R53 ;  /* 0x000000354d407221 */ /* 0x048fe20000010100 */
[C---:B------:R-:W-:Y:S01]  /*07f0*/  FADD.FTZ R63, -R77.reuse, R52 ;  /* 0x000000344d3f7221 */ /* 0x040fe20000010100 */
[--C-:B------:R-:W-:Y:S02]  /*0800*/  HADD2.F32 R53, -RZ, R79.reuse.H0_H0 ;  /* 0x2000004fff357230 */ /* 0x100fe40000004100 */
[----:B------:R-:W-:Y:S01]  /*0810*/  FADD.FTZ R54, -R77, R54 ;  /* 0x000000364d367221 */ /* 0x000fe20000010100 */
[----:B------:R-:W-:Y:S01]  /*0820*/  FMUL.FTZ R64, R64, UR13 ;  /* 0x0000000d40407c20 */ /* 0x000fe20008410000 */
[----:B------:R-:W-:Y:S01]  /*0830*/  FMUL.FTZ R63, R63, UR13 ;  /* 0x0000000d3f3f7c20 */ /* 0x000fe20008410000 */
[----:B------:R-:W-:-:S02]  /*0840*/  HADD2.F32 R52, -RZ, R79.H1_H1 ;  /* 0x3000004fff347230 */ /* 0x000fc40000004100 */
[----:B------:R-:W-:Y:S01]  /*0850*/  FADD.FTZ R55, -R77, R55 ;  /* 0x000000374d377221 */ /* 0x000fe20000010100 */
[----:B----4-:R-:W-:Y:S01]  /*0860*/  FMUL.FTZ R60, R56, R69 ;  /* 0x00000045383c7220 */ /* 0x010fe20000410000 */
[----:B------:R-:W-:Y:S01]  /*0870*/  FMUL.FTZ R66, R58, R53 ;  /* 0x000000353a427220 */ /* 0x000fe20000410000 */
[----:B------:R-:W-:Y:S01]  /*0880*/  FMUL.FTZ R62, R57, R62 ;  /* 0x0000003e393e7220 */ /* 0x000fe20000410000 */
[----:B------:R-:W-:Y:S01]  /*0890*/  FADD.FTZ R25, R25, R57 ;  /* 0x0000003919197221 */ /* 0x000fe20000010000 */
[----:B------:R-:W-:Y:S01]  /*08a0*/  FFMA.FTZ R13, R57, R64, R13 ;  /* 0x00000040390d7223 */ /* 0x000fe2000001000d */
[----:B------:R-:W-:Y:S01]  /*08b0*/  FADD.FTZ R53, RZ, R60 ;  /* 0x0000003cff357221 */ /* 0x000fe20000010000 */
[----:B------:R-:W-:Y:S01]  /*08c0*/  FFMA.FTZ R57, R63, R60, RZ ;  /* 0x0000003c3f397223 */ /* 0x000fe200000100ff */
[----:B------:R-:W-:Y:S01]  /*08d0*/  FMUL.FTZ R73, R59, R52 ;  /* 0x000000343b497220 */ /* 0x000fe20000410000 */
[----:B------:R-:W-:Y:S01]  /*08e0*/  FMUL.FTZ R69, R54, UR13 ;  /* 0x0000000d36457c20 */ /* 0x000fe20008410000 */
[----:B------:R-:W-:Y:S01]  /*08f0*/  FADD.FTZ R53, R53, R62 ;  /* 0x0000003e35357221 */ /* 0x000fe20000010000 */
[----:B------:R-:W-:Y:S01]  /*0900*/  FFMA.FTZ R52, R64, R62, R57 ;  /* 0x0000003e40347223 */ /* 0x000fe20000010039 */
[----:B------:R-:W-:Y:S01]  /*0910*/  FMUL.FTZ R74, R55, UR13 ;  /* 0x0000000d374a7c20 */ /* 0x000fe20008410000 */
[----:B------:R-:W-:Y:S01]  /*0920*/  FADD.FTZ R24, R24, R56 ;  /* 0x0000003818187221 */ /* 0x000fe20000010000 */
[----:B------:R-:W-:Y:S01]  /*0930*/  FADD.FTZ R54, R53, R66 ;  /* 0x0000004235367221 */ /* 0x000fe20000010000 */
[----:B------:R-:W-:Y:S01]  /*0940*/  FFMA.FTZ R53, R69, R66, R52 ;  /* 0x0000004245357223 */ /* 0x000fe20000010034 */
[----:B------:R-:W-:Y:S01]  /*0950*/  FFMA.FTZ R12, R56, R63, R12 ;  /* 0x0000003f380c7223 */ /* 0x000fe2000001000c */
[----:B------:R-:W-:Y:S01]  /*0960*/  FADD.FTZ R26, R26, R58 ;  /* 0x0000003a1a1a7221 */ /* 0x000fe20000010000 */
[----:B------:R-:W-:Y:S01]  /*0970*/  FFMA.FTZ R14, R58, R69, R14 ;  /* 0x000000453a0e7223 */ /* 0x000fe2000001000e */
[----:B------:R-:W-:Y:S01]  /*0980*/  FADD.FTZ R27, R27, R59 ;  /* 0x0000003b1b1b7221 */ /* 0x000fe20000010000 */
[----:B------:R-:W-:Y:S01]  /*0990*/  FFMA.FTZ R15, R59, R74, R15 ;  /* 0x0000004a3b0f7223 */ /* 0x000fe2000001000f */
[----:B------:R-:W-:Y:S01]  /*09a0*/  FADD.FTZ R81, R54, R73 ;  /* 0x0000004936517221 */ /* 0x000fe20000010000 */
[----:B------:R-:W-:-:S07]  /*09b0*/  FFMA.FTZ R82, R74, R73, R53 ;  /* 0x000000494a527223 */ /* 0x000fce0000010035 */
.L_x_5478:
[----:B------:R-:W-:Y:S05]  /*09c0*/  BSYNC.RECONVERGENT B0 ;  /* 0x0000000000007941 */ /* 0x000fea0003800200 */
.L_x_5477:
        /* <DEDUP_REMOVED lines=11> */
[----:B--2---:R-:W-:-:S05]  /*0a80*/  @P0 IMAD.WIDE.U32 R88, R83, 0x10, R88 ;  /* 0x0000001053580825 */ /* 0x004fca00078e0058 */
[----:B------:R0:W5:Y:S01]  /*0a90*/  @P0 LDG.E.128 R40, desc[UR14][R88.64] ;  /* 0x0000000e58280981 */ /* 0x000162000c1e1d00 */
[----:B------:R-:W-:Y:S01]  /*0aa0*/  HADD2.F32 R7, -RZ, R80.H0_H0 ;  /* 0x20000050ff077230 */ /* 0x000fe20000004100 */
[----:B------:R-:W-:Y:S01]  /*0ab0*/  IADD3 R83, PT, PT, R83, 0x80, RZ ;  /* 0x0000008053537810 */ /* 0x000fe20007ffe0ff */
[----:B------:R-:W-:Y:S02]  /*0ac0*/  HADD2.F32 R65, -RZ, R84.H0_H0 ;  /* 0x20000054ff417230 */ /* 0x000fe40000004100 */
[C---:B---3--:R-:W-:Y:S01]  /*0ad0*/  FADD.FTZ R3, -R77.reuse, R56 ;  /* 0x000000384d037221 */ /* 0x048fe20000010100 */
[C---:B------:R-:W-:Y:S01]  /*0ae0*/  FADD.FTZ R8, -R77.reuse, R57 ;  /* 0x000000394d087221 */ /* 0x040fe20000010100 */
[----:B------:R-:W-:Y:S02]  /*0af0*/  HADD2.F32 R56, -RZ, R80.H1_H1 ;  /* 0x30000050ff387230 */ /* 0x000fe40000004100 */
[----:B------:R-:W-:Y:S01]  /*0b00*/  FADD.FTZ R58, -R77, R58 ;  /* 0x0000003a4d3a7221 */ /* 0x000fe20000010100 */
[----:B------:R-:W-:Y:S01]  /*0b10*/  FMUL.FTZ R3, R3, UR13 ;  /* 0x0000000d03037c20 */ /* 0x000fe20008410000 */
[----:B------:R-:W-:Y:S01]  /*0b20*/  FMUL.FTZ R8, R8, UR13 ;  /* 0x0000000d08087c20 */ /* 0x000fe20008410000 */
[----:B------:R-:W-:Y:S01]  /*0b30*/  FADD.FTZ R59, -R77, R59 ;  /* 0x0000003b4d3b7221 */ /* 0x000fe20000010100 */
[----:B------:R-:W-:Y:S01]  /*0b40*/  FMUL.FTZ R67, R58, UR13 ;  /* 0x0000000d3a437c20 */ /* 0x000fe20008410000 */
[----:B----4-:R-:W-:Y:S01]  /*0b50*/  FMUL.FTZ R4, R52, R7 ;  /* 0x0000000734047220 */ /* 0x010fe20000410000 */
[----:B------:R-:W-:Y:S01]  /*0b60*/  FADD.FTZ R28, R28, R52 ;  /* 0x000000341c1c7221 */ /* 0x000fe20000010000 */
[----:B------:R-:W-:Y:S01]  /*0b70*/  FFMA.FTZ R16, R52, R3, R16 ;  /* 0x0000000334107223 */ /* 0x000fe20000010010 */
[----:B------:R-:W-:Y:S01]  /*0b80*/  FMUL.FTZ R7, R53, R56 ;  /* 0x0000003835077220 */ /* 0x000fe20000410000 */
[----:B------:R-:W-:Y:S01]  /*0b90*/  FADD.FTZ R29, R29, R53 ;  /* 0x000000351d1d7221 */ /* 0x000fe20000010000 */
[----:B------:R-:W-:Y:S01]  /*0ba0*/  FFMA.FTZ R17, R53, R8, R17 ;  /* 0x0000000835117223 */ /* 0x000fe20000010011 */
[----:B------:R-:W-:Y:S01]  /*0bb0*/  FADD.FTZ R52, R81, R4 ;  /* 0x0000000451347221 */ /* 0x000fe20000010000 */
[----:B------:R-:W-:Y:S01]  /*0bc0*/  FFMA.FTZ R53, R3, R4, R82 ;  /* 0x0000000403357223 */ /* 0x000fe20000010052 */
[----:B------:R-:W-:-:S02]  /*0bd0*/  HADD2.F32 R56, -RZ, R84.H1_H1 ;  /* 0x30000054ff387230 */ /* 0x000fc40000004100 */
        /* <DEDUP_REMOVED lines=13> */
.L_x_5480:
[----:B------:R-:W-:Y:S05]  /*0cb0*/  BSYNC.RECONVERGENT B0 ;  /* 0x0000000000007941 */ /* 0x000fea0003800200 */
.L_x_5479:
[----:B------:R-:W-:Y:S04]  /*0cc0*/  BSSY.RECONVERGENT B0, `(.L_x_5481) ;  /* 0x000002d000007945 */ /* 0x000fe80003800200 */
[----:B------:R-:W-:Y:S05]  /*0cd0*/  @!P1 BRA `(.L_x_5482) ;  /* 0x0000000000ac9947 */ /* 0x000fea0003800000 */
[----:B------:R-:W0:Y:S01]  /*0ce0*/  LDC.64 R52, c[0x0][0x3a8] ;  /* 0x0000ea00ff347b82 */ /* 0x000e220000000a00 */
[----:B------:R-:W-:-:S04]  /*0cf0*/  ISETP.NE.U32.AND P0, PT, RZ, UR18, PT ;  /* 0x00000012ff007c0c */ /* 0x000fc8000bf05070 */
[----:B------:R-:W-:-:S03]  /*0d00*/  ISETP.NE.AND.EX P0, PT, RZ, UR19, PT, P0 ;  /* 0x00000013ff007c0c */ /* 0x000fc6000bf05300 */
[----:B------:R-:W1:Y:S01]  /*0d10*/  LDC.64 R10, c[0x0][0x428] ;  /* 0x00010a00ff0a7b82 */ /* 0x000e620000000a00 */
[----:B0-----:R-:W-:-:S06]  /*0d20*/  IMAD.WIDE.U32 R56, R83, 0x10, R52 ;  /* 0x0000001053387825 */ /* 0x001fcc00078e0034 */
[----:B------:R-:W2:Y:S01]  /*0d30*/  LDG.E.128 R56, desc[UR14][R56.64] ;  /* 0x0000000e38387981 */ /* 0x000ea2000c1e1d00 */
[----:B-1----:R-:W-:Y:S02]  /*0d40*/  IMAD.WIDE.U32 R52, R83, 0x10, R10 ;  /* 0x0000001053347825 */ /* 0x002fe400078e000a */
[----:B------:R-:W0:Y:S04]  /*0d50*/  @P0 LDC.64 R10, c[0x0][0x438] ;  /* 0x00010e00ff0a0b82 */ /* 0x000e280000000a00 */
[----:B------:R-:W3:Y:S01]  /*0d60*/  LDG.E.128 R52, desc[UR14][R52.64] ;  /* 0x0000000e34347981 */ /* 0x000ee2000c1e1d00 */
[----:B------:R-:W-:Y:S02]  /*0d70*/  HADD2.F32 R9, -RZ, R85.H0_H0 ;  /* 0x20000055ff097230 */ /* 0x000fe40000004100 */
[----:B------:R-:W-:-:S02]  /*0d80*/  HADD2.F32 R68, -RZ, R86.H1_H1 ;  /* 0x30000056ff447230 */ /* 0x000fc40000004100 */
[----:B0-----:R-:W-:-:S05]  /*0d90*/  @P0 IMAD.WIDE.U32 R10, R83, 0x10, R10 ;  /* 0x00000010530a0825 */ /* 0x001fca00078e000a */
[----:B------:R0:W5:Y:S02]  /*0da0*/  @P0 LDG.E.128 R44, desc[UR14][R10.64] ;  /* 0x0000000e0a2c0981 */ /* 0x000164000c1e1d00 */
[----:B0-----:R-:W-:Y:S02]  /*0db0*/  HADD2.F32 R11, -RZ, R86.H0_H0 ;  /* 0x20000056ff0b7230 */ /* 0x001fe40000004100 */
[C---:B--2---:R-:W-:Y:S01]  /*0dc0*/  FADD.FTZ R5, -R77.reuse, R56 ;  /* 0x000000384d057221 */ /* 0x044fe20000010100 */
[C---:B------:R-:W-:Y:S01]  /*0dd0*/  FADD.FTZ R61, -R77.reuse, R57 ;  /* 0x000000394d3d7221 */ /* 0x040fe20000010100 */
[----:B------:R-:W-:Y:S02]  /*0de0*/  HADD2.F32 R56, -RZ, R85.H1_H1 ;  /* 0x30000055ff387230 */ /* 0x000fe40000004100 */
[----:B------:R-:W-:Y:S01]  /*0df0*/  FADD.FTZ R58, -R77, R58 ;  /* 0x0000003a4d3a7221 */ /* 0x000fe20000010100 */
[----:B------:R-:W-:Y:S01]  /*0e00*/  FMUL.FTZ R5, R5, UR13 ;  /* 0x0000000d05057c20 */ /* 0x000fe20008410000 */
[----:B------:R-:W-:Y:S01]  /*0e10*/  FMUL.FTZ R10, R61, UR13 ;  /* 0x0000000d3d0a7c20 */ /* 0x000fe20008410000 */
[----:B------:R-:W-:Y:S01]  /*0e20*/  FADD.FTZ R59, -R77, R59 ;  /* 0x0000003b4d3b7221 */ /* 0x000fe20000010100 */
[----:B------:R-:W-:Y:S01]  /*0e30*/  FMUL.FTZ R61, R58, UR13 ;  /* 0x0000000d3a3d7c20 */ /* 0x000fe20008410000 */
[----:B---3--:R-:W-:Y:S01]  /*0e40*/  FMUL.FTZ R6, R52, R9 ;  /* 0x0000000934067220 */ /* 0x008fe20000410000 */
        /* <DEDUP_REMOVED lines=20> */
.L_x_5482:
[----:B------:R-:W-:Y:S05]  /*0f90*/  BSYNC.RECONVERGENT B0 ;  /* 0x0000000000007941 */ /* 0x000fea0003800200 */
.L_x_5481:
        /* <DEDUP_REMOVED lines=31> */
.L_x_5484:
[----:B------:R-:W-:Y:S05]  /*1190*/  BSYNC.RECONVERGENT B0 ;  /* 0x0000000000007941 */ /* 0x000fea0003800200 */
.L_x_5483:
        /* <DEDUP_REMOVED lines=10> */
[----:B------:R-:W-:-:S03]  /*1240*/  @!UP2 UIADD3 UR12, UPT, UPT, UR4, 0x1810, URZ ;  /* 0x00001810040ca890 */ /* 0x000fc6000fffe0ff */
[----:B------:R-:W-:Y:S01]  /*1250*/  UMOV UR4, 0x3f800000 ;  /* 0x3f80000000047882 */ /* 0x000fe20000000000 */
[----:B-----5:R-:W-:Y:S01]  /*1260*/  @P4 R2UR UR4, R76 ;  /* 0x000000004c0442ca */ /* 0x020fe200000e0000 */
        /* <DEDUP_REMOVED lines=17> */
[----:B------:R-:W-:-:S04]  /*1380*/  ISETP.NE.U32.AND P0, PT, RZ, UR20, PT ;  /* 0x00000014ff007c0c */ /* 0x000fc8000bf05070 */
[----:B------:R-:W-:-:S13]  /*1390*/  ISETP.NE.AND.EX P0, PT, RZ, UR21, PT, P0 ;  /* 0x00000015ff007c0c */ /* 0x000fda000bf05300 */
        /* <DEDUP_REMOVED lines=13> */
[----:B------:R-:W-:Y:S06]  /*1470*/  BRA `(.L_x_5490) ;  /* 0x0000000000407947 */ /* 0x000fec0003800000 */
.L_x_5489:
        /* <DEDUP_REMOVED lines=11> */
[----:B------:R-:W-:-:S02]  /*1530*/  FMUL.FTZ R55, R48, UR13 ;  /* 0x0000000d30377c20 */ /* 0x000fc40008410000 */
[----:B------:R-:W-:Y:S02]  /*1540*/  MOV R48, R52 ;  /* 0x0000003400307202 */ /* 0x000fe40000000f00 */
[----:B------:R-:W-:Y:S02]  /*1550*/  MOV R49, R53 ;  /* 0x0000003500317202 */ /* 0x000fe40000000f00 */
[----:B------:R-:W-:Y:S02]  /*1560*/  MOV R50, R54 ;  /* 0x0000003600327202 */ /* 0x000fe40000000f00 */
[----:B------:R-:W-:-:S07]  /*1570*/  MOV R51, R55 ;  /* 0x0000003700337202 */ /* 0x000fce0000000f00 */
.L_x_5490:
[----:B------:R-:W0:Y:S01]  /*1580*/  @P0 LDC.64 R76, c[0x0][0x478] ;  /* 0x00011e00ff4c0b82 */ /* 0x000e220000000a00 */
[----:B------:R-:W-:Y:S01]  /*1590*/  FMUL.FTZ R52, R52, UR4 ;  /* 0x0000000434347c20 */ /* 0x000fe20008410000 */
[----:B------:R-:W-:Y:S01]  /*15a0*/  FMUL.FTZ R53, R53, UR4 ;  /* 0x0000000435357c20 */ /* 0x000fe20008410000 */
[----:B------:R-:W-:Y:S01]  /*15b0*/  FMUL.FTZ R54, R54, UR4 ;  /* 0x0000000436367c20 */ /* 0x000fe20008410000 */
[----:B------:R-:W-:-:S04]  /*15c0*/  FMUL.FTZ R55, R55, UR4 ;  /* 0x0000000437377c20 */ /* 0x000fc80008410000 */
[----:B------:R-:W1:Y:S01]  /*15d0*/  LDC.64 R58, c[0x0][0x468] ;  /* 0x00011a00ff3a7b82 */ /* 0x000e620000000a00 */
[----:B0-----:R-:W-:-:S05]  /*15e0*/  @P0 IMAD.WIDE.U32 R76, R75, 0x10, R76 ;  /* 0x000000104b4c0825 */ /* 0x001fca00078e004c */
[----:B------:R0:W-:Y:S01]  /*15f0*/  @P0 STG.E.128 desc[UR14][R76.64], R48 ;  /* 0x000000304c000986 */ /* 0x0001e2000c101d0e */
[C---:B-1----:R-:W-:Y:S01]  /*1600*/  IMAD.WIDE.U32 R58, R75.reuse, 0x10, R58 ;  /* 0x000000104b3a7825 */ /* 0x042fe200078e003a */
[----:B------:R-:W-:-:S04]  /*1610*/  IADD3 R75, PT, PT, R75, 0x80, RZ ;  /* 0x000000804b4b7810 */ /* 0x000fc80007ffe0ff */
[----:B------:R0:W-:Y:S03]  /*1620*/  STG.E.128 desc[UR14][R58.64], R52 ;  /* 0x000000343a007986 */ /* 0x0001e6000c101d0e */
.L_x_5488:
[----:B------:R-:W-:Y:S05]  /*1630*/  BSYNC.RECONVERGENT B1 ;  /* 0x0000000000017941 */ /* 0x000fea0003800200 */
.L_x_5487:
[----:B------:R-:W-:Y:S04]  /*1640*/  BSSY.RECONVERGENT B1, `(.L_x_5491) ;  /* 0x000002d000017945 */ /* 0x000fe80003800200 */
[----:B------:R-:W-:Y:S05]  /*1650*/  @!P2 BRA `(.L_x_5492) ;  /* 0x0000000000aca947 */ /* 0x000fea0003800000 */
[----:B------:R-:W-:-:S04]  /*1660*/  ISETP.NE.U32.AND P0, PT, RZ, UR20, PT ;  /* 0x00000014ff007c0c */ /* 0x000fc8000bf05070 */
[----:B------:R-:W-:-:S13]  /*1670*/  ISETP.NE.AND.EX P0, PT, RZ, UR21, PT, P0 ;  /* 0x00000015ff007c0c */ /* 0x000fda000bf05300 */
        /* <DEDUP_REMOVED lines=16> */
[----:B------:R-:W-:Y:S01]  /*1780*/  MOV R51, R55 ;  /* 0x0000003700337202 */ /* 0x000fe20000000f00 */
[----:B------:R-:W-:Y:S06]  /*1790*/  BRA `(.L_x_5494) ;  /* 0x0000000000307947 */ /* 0x000fec0003800000 */
.L_x_5493:
        /* <DEDUP_REMOVED lines=11> */
[----:B------:R-:W-:-:S07]  /*1850*/  FMUL.FTZ R55, R76, UR13 ;  /* 0x0000000d4c377c20 */ /* 0x000fce0008410000 */
.L_x_5494:
        /* <DEDUP_REMOVED lines=11> */
.L_x_5492:
[----:B------:R-:W-:Y:S05]  /*1910*/  BSYNC.RECONVERGENT B1 ;  /* 0x0000000000017941 */ /* 0x000fea0003800200 */
.L_x_5491:
[----:B------:R-:W-:Y:S05]  /*1920*/  @!P1 BRA `(.L_x_5495) ;  /* 0x0000000800f49947 */ /* 0x000fea0003800000 */
[----:B------:R-:W-:-:S04]  /*1930*/  ISETP.NE.U32.AND P0, PT, RZ, UR20, PT ;  /* 0x00000014ff007c0c */ /* 0x000fc8000bf05070 */
[----:B------:R-:W-:-:S13]  /*1940*/  ISETP.NE.AND.EX P0, PT, RZ, UR21, PT, P0 ;  /* 0x00000015ff007c0c */ /* 0x000fda000bf05300 */
[----:B------:R-:W-:Y:S05]  /*1950*/  @!P0 BRA `(.L_x_5496) ;  /* 0x0000000000448947 */ /* 0x000fea0003800000 */
[--C-:B0-2---:R-:W-:Y:S01]  /*1960*/  FFMA.FTZ R49, R5, UR5, R56.reuse ;  /* 0x0000000505317c23 */ /* 0x105fe20008010038 */
        /* <DEDUP_REMOVED lines=16> */
.L_x_5496:
        /* <DEDUP_REMOVED lines=12> */
.L_x_5497:
[----:B------:R-:W0:Y:S01]  /*1b30*/  @P0 LDC.64 R56, c[0x0][0x478] ;  /* 0x00011e00ff380b82 */ /* 0x000e220000000a00 */
[----:B------:R-:W-:Y:S01]  /*1b40*/  FMUL.FTZ R52, R52, UR4 ;  /* 0x0000000434347c20 */ /* 0x000fe20008410000 */
[----:B------:R-:W-:-:S06]  /*1b50*/  FMUL.FTZ R53, R53, UR4 ;  /* 0x0000000435357c20 */ /* 0x000fcc0008410000 */
[----:B------:R-:W1:Y:S01]  /*1b60*/  LDC.64 R54, c[0x0][0x468] ;  /* 0x00011a00ff367b82 */ /* 0x000e620000000a00 */
[----:B0-----:R-:W-:-:S05]  /*1b70*/  @P0 IMAD.WIDE.U32 R56, R75, 0x10, R56 ;  /* 0x000000104b380825 */ /* 0x001fca00078e0038 */
[----:B------:R0:W-:Y:S01]  /*1b80*/  @P0 STG.E.128 desc[UR14][R56.64], R48 ;  /* 0x0000003038000986 */ /* 0x0001e2000c101d0e */
[----:B-1----:R-:W-:-:S04]  /*1b90*/  IMAD.WIDE.U32 R58, R75, 0x10, R54 ;  /* 0x000000104b3a7825 */ /* 0x002fc800078e0036 */
[----:B------:R-:W-:Y:S01]  /*1ba0*/  FMUL.FTZ R54, R76, UR4 ;  /* 0x000000044c367c20 */ /* 0x000fe20008410000 */
[----:B------:R-:W-:-:S05]  /*1bb0*/  FMUL.FTZ R55, R77, UR4 ;  /* 0x000000044d377c20 */ /* 0x000fca0008410000 */
[----:B------:R0:W-:Y:S01]  /*1bc0*/  STG.E.128 desc[UR14][R58.64], R52 ;  /* 0x000000343a007986 */ /* 0x0001e2000c101d0e */
[----:B------:R-:W-:Y:S05]  /*1bd0*/  BRA `(.L_x_5495) ;  /* 0x0000000800487947 */ /* 0x000fea0003800000 */
.L_x_5486:
[----:B------:R-:W-:-:S04]  /*1be0*/  UISETP.NE.U32.AND UP1, UPT, UR20, URZ, UPT ;  /* 0x000000ff1400728c */ /* 0x000fc8000bf25070 */
[----:B------:R-:W-:-:S09]  /*1bf0*/  UISETP.NE.AND.EX UP1, UPT, UR21, URZ, UPT, UP1 ;  /* 0x000000ff1500728c */ /* 0x000fd2000bf25310 */
[----:B------:R-:W-:Y:S05]  /*1c00*/  BRA.U UP1, `(.L_x_5498) ;  /* 0x0000000501107547 */ /* 0x000fea000b800000 */
        /* <DEDUP_REMOVED lines=12> */
[----:B------:R-:W-:Y:S01]  /*1cd0*/  FFMA.FTZ R52, R53, UR13, R36 ;  /* 0x0000000d35347c23 */ /* 0x000fe20008010024 */
[----:B------:R-:W-:Y:S01]  /*1ce0*/  FFMA.FTZ R53, R54, UR13, R37 ;  /* 0x0000000d36357c23 */ /* 0x000fe20008010025 */
[----:B------:R-:W-:Y:S01]  /*1cf0*/  FFMA.FTZ R54, R57, UR13, R38 ;  /* 0x0000000d39367c23 */ /* 0x000fe20008010026 */
[----:B------:R-:W-:Y:S01]  /*1d00*/  FFMA.FTZ R55, R76, UR13, R39 ;  /* 0x0000000d4c377c23 */ /* 0x000fe20008010027 */
[----:B------:R-:W-:Y:S01]  /*1d10*/  FMUL.FTZ R52, R52, UR4 ;  /* 0x0000000434347c20 */ /* 0x000fe20008410000 */
[----:B------:R-:W-:Y:S01]  /*1d20*/  FMUL.FTZ R53, R53, UR4 ;  /* 0x0000000435357c20 */ /* 0x000fe20008410000 */
[----:B------:R-:W-:Y:S01]  /*1d30*/  FMUL.FTZ R54, R54, UR4 ;  /* 0x0000000436367c20 */ /* 0x000fe20008410000 */
[----:B------:R-:W-:Y:S01]  /*1d40*/  FMUL.FTZ R55, R55, UR4 ;  /* 0x0000000437377c20 */ /* 0x000fe20008410000 */
[C---:B0-----:R-:W-:Y:S01]  /*1d50*/  IMAD.WIDE.U32 R58, R75.reuse, 0x10, R58 ;  /* 0x000000104b3a7825 */ /* 0x041fe200078e003a */
[----:B------:R-:W-:-:S04]  /*1d60*/  IADD3 R75, PT, PT, R75, 0x80, RZ ;  /* 0x000000804b4b7810 */ /* 0x000fc80007ffe0ff */
[----:B------:R0:W-:Y:S03]  /*1d70*/  STG.E.128 desc[UR14][R58.64], R52 ;  /* 0x000000343a007986 */ /* 0x0001e6000c101d0e */
.L_x_5500:
[----:B------:R-:W-:Y:S05]  /*1d80*/  BSYNC.RECONVERGENT B1 ;  /* 0x0000000000017941 */ /* 0x000fea0003800200 */
.L_x_5499:
[----:B------:R-:W-:Y:S04]  /*1d90*/  BSSY.RECONVERGENT B1, `(.L_x_5501) ;  /* 0x0000016000017945 */ /* 0x000fe80003800200 */
[----:B------:R-:W-:Y:S05]  /*1da0*/  @!P2 BRA `(.L_x_5502) ;  /* 0x000000000050a947 */ /* 0x000fea0003800000 */
[----:B0-----:R-:W0:Y:S01]  /*1db0*/  LDC.64 R58, c[0x0][0x468] ;  /* 0x00011a00ff3a7b82 */ /* 0x001e220000000a00 */
        /* <DEDUP_REMOVED lines=19> */
.L_x_5502:
[----:B------:R-:W-:Y:S05]  /*1ef0*/  BSYNC.RECONVERGENT B1 ;  /* 0x0000000000017941 */ /* 0x000fea0003800200 */
.L_x_5501:
        /* <DEDUP_REMOVED lines=18> */
[----:B0-----:R-:W-:-:S05]  /*2020*/  IMAD.WIDE.U32 R58, R75, 0x10, R58 ;  /* 0x000000104b3a7825 */ /* 0x001fca00078e003a */
[----:B------:R4:W-:Y:S01]  /*2030*/  STG.E.128 desc[UR14][R58.64], R52 ;  /* 0x000000343a007986 */ /* 0x0009e2000c101d0e */
[----:B------:R-:W-:Y:S05]  /*2040*/  BRA `(.L_x_5495) ;  /* 0x00000004002c7947 */ /* 0x000fea0003800000 */
.L_x_5498:
[----:B------:R-:W-:Y:S04]  /*2050*/  BSSY.RECONVERGENT B1, `(.L_x_5503) ;  /* 0x0000019000017945 */ /* 0x000fe80003800200 */
        /* <DEDUP_REMOVED lines=9> */
[----:B------:R-:W1:Y:S01]  /*20f0*/  LDC.64 R58, c[0x0][0x468] ;  /* 0x00011a00ff3a7b82 */ /* 0x000e620000000a00 */
        /* <DEDUP_REMOVED lines=11> */
[C---:B-1----:R-:W-:Y:S01]  /*21b0*/  IMAD.WIDE.U32 R58, R75.reuse, 0x10, R58 ;  /* 0x000000104b3a7825 */ /* 0x042fe200078e003a */
[----:B------:R-:W-:-:S04]  /*21c0*/  IADD3 R75, PT, PT, R75, 0x80, RZ ;  /* 0x000000804b4b7810 */ /* 0x000fc80007ffe0ff */
[----:B------:R0:W-:Y:S03]  /*21d0*/  STG.E.128 desc[UR14][R58.64], R52 ;  /* 0x000000343a007986 */ /* 0x0001e6000c101d0e */
.L_x_5504:
[----:B------:R-:W-:Y:S05]  /*21e0*/  BSYNC.RECONVERGENT B1 ;  /* 0x0000000000017941 */ /* 0x000fea0003800200 */
.L_x_5503:
        /* <DEDUP_REMOVED lines=25> */
.L_x_5506:
[----:B------:R-:W-:Y:S05]  /*2380*/  BSYNC.RECONVERGENT B1 ;  /* 0x0000000000017941 */ /* 0x000fea0003800200 */
.L_x_5505:
[----:B------:R-:W-:Y:S05]  /*2390*/  @!P1 BRA `(.L_x_5495) ;  /* 0x0000000000589947 */ /* 0x000fea0003800000 */
[----:B0-2---:R-:W0:Y:S01]  /*23a0*/  LDC.64 R58, c[0x0][0x478] ;  /* 0x00011e00ff3a7b82 */ /* 0x005e220000000a00 */
        /* <DEDUP_REMOVED lines=19> */
[----:B-1----:R-:W-:-:S05]  /*24e0*/  IMAD.WIDE.U32 R76, R75, 0x10, R76 ;  /* 0x000000104b4c7825 */ /* 0x002fca00078e004c */
[----:B------:R3:W-:Y:S02]  /*24f0*/  STG.E.128 desc[UR14][R76.64], R52 ;  /* 0x000000344c007986 */ /* 0x0007e4000c101d0e */
.L_x_5495:
[----:B------:R-:W-:Y:S05]  /*2500*/  BSYNC.RECONVERGENT B0 ;  /* 0x0000000000007941 */ /* 0x000fea0003800200 */
.L_x_5485:
[----:B------:R-:W-:Y:S02]  /*2510*/  UIADD3 UR7, UPT, UPT, UR7, UR22, URZ ;  /* 0x0000001607077290 */ /* 0x000fe4000fffe0ff */
[----:B------:R-:W-:Y:S02]  /*2520*/  UPLOP3.LUT UP2, UPT, UPT, UPT, UP2, 0x40, 0x4 ;  /* 0x000000000004789c */ /* 0x000fe40003f4e820 */
[----:B------:R-:W-:-:S09]  /*2530*/  UISETP.GE.AND UP1, UPT, UR7, UR23, UPT ;  /* 0x000000170700728c */ /* 0x000fd2000bf26270 */
[----:B------:R-:W-:Y:S05]  /*2540*/  BRA.U !UP1, `(.L_x_5507) ;  /* 0xffffffdd09f07547 */ /* 0x000fea000b83ffff */
.L_x_5476:
        /* <DEDUP_REMOVED lines=26> */
.L_x_5508:
        /* <DEDUP_REMOVED lines=9> */
.L_x_6812:


//--------------------- .text._ZN10layer_norm13ln_bwd_kernelINS_13Kernel_traitsI6__halfffffjLj1536ELj1ELj1ELj4ELj16ENS_18Kernel_traits_baseILj1536ES2_ffffjLj128EEEEELb0ELb0ELb0ELb1EEEvNS_9BwdParamsE --------------------------
	.section	.text._ZN10layer_norm13ln_bwd_kernelINS_13Kernel_traitsI6__halfffffjLj1536ELj1ELj1ELj4ELj16ENS_18Kernel_traits_baseILj1536ES2_ffffjLj128EEEEELb0ELb0ELb0ELb1EEEvNS_9BwdParamsE,"ax",@progbits
	.align	128
        .global         _ZN10layer_norm13ln_bwd_kernelINS_13Kernel_traitsI6__halfffffjLj1536ELj1ELj1ELj4ELj16ENS_18Kernel_traits_baseILj1536ES2_ffffjLj128EEEEELb0ELb0ELb0ELb1EEEvNS_9BwdParamsE
        .type           _ZN10layer_norm13ln_bwd_kernelINS_13Kernel_traitsI6__halfffffjLj1536ELj1ELj1ELj4ELj16ENS_18Kernel_traits_baseILj1536ES2_ffffjLj128EEEEELb0ELb0ELb0ELb1EEEvNS_9BwdParamsE,@function
        .size           _ZN10layer_norm13ln_bwd_kernelINS_13Kernel_traitsI6__halfffffjLj1536ELj1ELj1ELj4ELj16ENS_18Kernel_traits_baseILj1536ES2_ffffjLj128EEEEELb0ELb0ELb0ELb1EEEvNS_9BwdParamsE,(.L_x_6813 - _ZN10layer_norm13ln_bwd_kernelINS_13Kernel_traitsI6__halfffffjLj1536ELj1ELj1ELj4ELj16ENS_18Kernel_traits_baseILj1536ES2_ffffjLj128EEEEELb0ELb0ELb0ELb1EEEvNS_9BwdParamsE)
        .other          _ZN10layer_norm13ln_bwd_kernelINS_13Kernel_traitsI6__halfffffjLj1536ELj1ELj1ELj4ELj16ENS_18Kernel_traits_baseILj1536ES2_ffffjLj128EEEEELb0ELb0ELb0ELb1EEEvNS_9BwdParamsE,@"STO_CUDA_ENTRY STV_DEFAULT"
_ZN10layer_norm13ln_bwd_kernelINS_13Kernel_traitsI6__halfffffjLj1536ELj1ELj1ELj4ELj16ENS_18Kernel_traits_baseILj1536ES2_ffffjLj128EEEEELb0ELb0ELb0ELb1EEEvNS_9BwdParamsE:
.text._ZN10layer_norm13ln_bwd_kernelINS_13Kernel_traitsI6__halfffffjLj1536ELj1ELj1ELj4ELj16ENS_18Kernel_traits_baseILj1536ES2_ffffjLj128EEEEELb0ELb0ELb0ELb1EEEvNS_9BwdParamsE:
        /* <DEDUP_REMOVED lines=41> */
[C---:B------:R-:W-:Y:S01]  /*0290*/  LOP3.LUT R60, R17.reuse, 0x60, RZ, 0xc0, !PT ;  /* 0x00000060113c7812 */ /* 0x040fe200078ec0ff */
[----:B--2---:R-:W-:Y:S01]  /*02a0*/  UISETP.NE.U32.AND UP0, UPT, UR4, URZ, UPT ;  /* 0x000000ff0400728c */ /* 0x004fe2000bf05070 */
[----:B------:R-:W-:Y:S01]  /*02b0*/  MOV R61, RZ ;  /* 0x000000ff003d7202 */ /* 0x000fe20000000f00 */
[----:B------:R-:W-:Y:S01]  /*02c0*/  UMOV UR6, UR9 ;  /* 0x0000000900067c82 */ /* 0x000fe20008000000 */
[----:B------:R-:W-:Y:S01]  /*02d0*/  LOP3.LUT R60, R60, 0x1f, R17, 0xf8, !PT ;  /* 0x0000001f3c3c7812 */ /* 0x000fe200078ef811 */
[----:B------:R-:W-:Y:S01]  /*02e0*/  UISETP.NE.AND.EX UP0, UPT, UR5, URZ, UPT, UP0 ;  /* 0x000000ff0500728c */ /* 0x000fe2000bf05300 */
[----:B------:R-:W-:-:S02]  /*02f0*/  LOP3.LUT R74, R17, 0x1f, RZ, 0xc0, !PT ;  /* 0x0000001f114a7812 */ /* 0x000fc400078ec0ff */
[----:B----4-:R-:W-:Y:S02]  /*0300*/  CS2R R2, SRZ ;  /* 0x0000000000027805 */ /* 0x010fe4000001ff00 */
[--C-:B-----5:R-:W-:Y:S01]  /*0310*/  SHF.R.U64 R64, R4, 0x10, R5.reuse ;  /* 0x0000001004407819 */ /* 0x120fe20000001205 */
[----:B------:R-:W-:Y:S01]  /*0320*/  HADD2.F32 R65, -RZ, R4.H0_H0 ;  /* 0x20000004ff417230 */ /* 0x000fe20000004100 */
[----:B------:R-:W-:Y:S01]  /*0330*/  SHF.R.U32.HI R62, RZ, 0x10, R5 ;  /* 0x00000010ff3e7819 */ /* 0x000fe20000011605 */
[----:B------:R-:W-:Y:S01]  /*0340*/  HADD2.F32 R63, -RZ, R5.H0_H0 ;  /* 0x20000005ff3f7230 */ /* 0x000fe20000004100 */
[--C-:B---3--:R-:W-:Y:S01]  /*0350*/  SHF.R.U64 R68, R6, 0x10, R7.reuse ;  /* 0x0000001006447819 */ /* 0x108fe20000001207 */
[----:B------:R-:W-:Y:S01]  /*0360*/  HADD2.F32 R69, -RZ, R6.H0_H0 ;  /* 0x20000006ff457230 */ /* 0x000fe20000004100 */
[----:B------:R-:W-:Y:S01]  /*0370*/  SHF.R.U32.HI R66, RZ, 0x10, R7 ;  /* 0x00000010ff427819 */ /* 0x000fe20000011607 */
[----:B------:R-:W-:Y:S01]  /*0380*/  HADD2.F32 R67, -RZ, R7.H0_H0 ;  /* 0x20000007ff437230 */ /* 0x000fe20000004100 */
[--C-:B------:R-:W-:Y:S01]  /*0390*/  SHF.R.U64 R72, R8, 0x10, R9.reuse ;  /* 0x0000001008487819 */ /* 0x100fe20000001209 */
[----:B------:R-:W-:Y:S01]  /*03a0*/  HADD2.F32 R73, -RZ, R8.H0_H0 ;  /* 0x20000008ff497230 */ /* 0x000fe20000004100 */
[----:B------:R-:W-:Y:S01]  /*03b0*/  SHF.R.U32.HI R70, RZ, 0x10, R9 ;  /* 0x00000010ff467819 */ /* 0x000fe20000011609 */
[----:B------:R-:W-:Y:S01]  /*03c0*/  HADD2.F32 R71, -RZ, R9.H0_H0 ;  /* 0x20000009ff477230 */ /* 0x000fe20000004100 */
[----:B------:R-:W-:-:S02]  /*03d0*/  CS2R R4, SRZ ;  /* 0x0000000000047805 */ /* 0x000fc4000001ff00 */
[----:B------:R-:W-:Y:S02]  /*03e0*/  CS2R R6, SRZ ;  /* 0x0000000000067805 */ /* 0x000fe4000001ff00 */
[----:B------:R-:W-:Y:S01]  /*03f0*/  CS2R R8, SRZ ;  /* 0x0000000000087805 */ /* 0x000fe2000001ff00 */
[----:B------:R-:W-:Y:S02]  /*0400*/  HADD2.F32 R64, -RZ, R64.H0_H0 ;  /* 0x20000040ff407230 */ /* 0x000fe40000004100 */
[----:B------:R-:W-:Y:S02]  /*0410*/  HADD2.F32 R62, -RZ, R62.H0_H0 ;  /* 0x2000003eff3e7230 */ /* 0x000fe40000004100 */
[----:B------:R-:W-:Y:S02]  /*0420*/  HADD2.F32 R68, -RZ, R68.H0_H0 ;  /* 0x20000044ff447230 */ /* 0x000fe40000004100 */
[----:B------:R-:W-:Y:S02]  /*0430*/  HADD2.F32 R66, -RZ, R66.H0_H0 ;  /* 0x20000042ff427230 */ /* 0x000fe40000004100 */
[----:B------:R-:W-:-:S02]  /*0440*/  HADD2.F32 R72, -RZ, R72.H0_H0 ;  /* 0x20000048ff487230 */ /* 0x000fc40000004100 */
[----:B01----:R-:W-:-:S07]  /*0450*/  HADD2.F32 R70, -RZ, R70.H0_H0 ;  /* 0x20000046ff467230 */ /* 0x003fce0000004100 */
.L_x_5516:
[----:B0123--:R-:W0:Y:S01]  /*0460*/  LDC.64 R22, c[0x0][0x3a8] ;  /* 0x0000ea00ff167b82 */ /* 0x00fe220000000a00 */
[----:B------:R-:W1:Y:S01]  /*0470*/  @UP0 LDCU.64 UR4, c[0x0][0x3e0] ;  /* 0x00007c00ff0407ac */ /* 0x000e620008000a00 */
[----:B------:R-:W-:Y:S01]  /*0480*/  PLOP3.LUT P1, PT, PT, PT, UP0, 0x80, 0x8 ;  /* 0x000000000008781c */ /* 0x000fe20003f2f008 */
[----:B------:R-:W-:Y:S02]  /*0490*/  UIMAD UR7, UR6, UR21, URZ ;  /* 0x00000015060772a4 */ /* 0x000fe4000f8e02ff */
[----:B------:R-:W-:-:S03]  /*04a0*/  UIMAD.WIDE UR16, UR6, 0x4, UR14 ;  /* 0x00000004061078a5 */ /* 0x000fc6000f8e020e */
[----:B------:R-:W2:Y:S01]  /*04b0*/  LDC.64 R20, c[0x0][0x428] ;  /* 0x00010a00ff147b82 */ /* 0x000ea20000000a00 */
        /* <DEDUP_REMOVED lines=8> */
[----:B------:R1:W3:Y:S01]  /*0540*/  LDG.E R85, desc[UR18][R16.64] ;  /* 0x0000001210557981 */ /* 0x0002e2000c1e1900 */
[----:B------:R-:W-:-:S02]  /*0550*/  MOV R19, UR11 ;  /* 0x0000000b00137c02 */ /* 0x000fc40008000f00 */
[----:B------:R-:W-:Y:S02]  /*0560*/  LEA.HI.SX32 R77, R77, R60, 0x1e ;  /* 0x0000003c4d4d7211 */ /* 0x000fe400078ff2ff */
[----:B------:R-:W-:Y:S01]  /*0570*/  MOV R50, UR4 ;  /* 0x0000000400327c02 */ /* 0x000fe20008000f00 */
[----:B------:R-:W4:Y:S01]  /*0580*/  LDG.E R87, desc[UR18][R18.64] ;  /* 0x0000001212577981 */ /* 0x000f22000c1e1900 */
[----:B------:R-:W-:Y:S01]  /*0590*/  MOV R51, UR5 ;  /* 0x0000000500337c02 */ /* 0x000fe20008000f00 */
[----:B0-----:R-:W-:-:S04]  /*05a0*/  IMAD.WIDE.U32 R36, R77, 0x10, R22 ;  /* 0x000000104d247825 */ /* 0x001fc800078e0016 */
[----:B------:R-:W4:Y:S01]  /*05b0*/  @P1 LDG.E R84, desc[UR18][R50.64] ;  /* 0x0000001232541981 */ /* 0x000f22000c1e1900 */
[----:B--2---:R-:W-:-:S03]  /*05c0*/  IMAD.WIDE.U32 R40, R77, 0x10, R20 ;  /* 0x000000104d287825 */ /* 0x004fc600078e0014 */
[----:B------:R-:W2:Y:S04]  /*05d0*/  LDG.E.128 R36, desc[UR18][R36.64] ;  /* 0x0000001224247981 */ /* 0x000ea8000c1e1d00 */
[----:B------:R-:W2:Y:S01]  /*05e0*/  LDG.E.128 R40, desc[UR18][R40.64] ;  /* 0x0000001228287981 */ /* 0x000ea2000c1e1d00 */
[C---:B------:R-:W-:Y:S02]  /*05f0*/  IADD3 R76, PT, PT, R77.reuse, 0x80, RZ ;  /* 0x000000804d4c7810 */ /* 0x040fe40007ffe0ff */
[----:B------:R-:W-:-:S03]  /*0600*/  IADD3 R75, PT, PT, R77, 0x100, RZ ;  /* 0x000001004d4b7810 */ /* 0x000fc60007ffe0ff */
[----:B------:R-:W-:-:S04]  /*0610*/  IMAD.WIDE.U32 R44, R76, 0x10, R22 ;  /* 0x000000104c2c7825 */ /* 0x000fc800078e0016 */
[----:B-1----:R-:W-:Y:S02]  /*0620*/  IMAD.WIDE.U32 R16, R76, 0x10, R20 ;  /* 0x000000104c107825 */ /* 0x002fe400078e0014 */
[----:B------:R-:W2:Y:S02]  /*0630*/  LDG.E.128 R44, desc[UR18][R44.64] ;  /* 0x000000122c2c7981 */ /* 0x000ea4000c1e1d00 */
[C---:B------:R-:W-:Y:S02]  /*0640*/  IMAD.WIDE.U32 R48, R75.reuse, 0x10, R22 ;  /* 0x000000104b307825 */ /* 0x040fe400078e0016 */
[----:B------:R-:W2:Y:S04]  /*0650*/  LDG.E.128 R16, desc[UR18][R16.64] ;  /* 0x0000001210107981 */ /* 0x000ea8000c1e1d00 */
[----:B------:R-:W2:Y:S01]  /*0660*/  LDG.E.128 R48, desc[UR18][R48.64] ;  /* 0x0000001230307981 */ /* 0x000ea2000c1e1d00 */
[----:B------:R-:W-:-:S06]  /*0670*/  IMAD.WIDE.U32 R20, R75, 0x10, R20 ;  /* 0x000000104b147825 */ /* 0x000fcc00078e0014 */
[----:B------:R-:W2:Y:S01]  /*0680*/  LDG.E.128 R20, desc[UR18][R20.64] ;  /* 0x0000001214147981 */ /* 0x000ea2000c1e1d00 */
[----:B------:R-:W-:-:S04]  /*0690*/  ISETP.NE.U32.AND P0, PT, RZ, UR22, PT ;  /* 0x00000016ff007c0c */ /* 0x000fc8000bf05070 */
[----:B------:R-:W-:-:S13]  /*06a0*/  ISETP.NE.AND.EX P0, PT, RZ, UR23, PT, P0 ;  /* 0x00000017ff007c0c */ /* 0x000fda000bf05300 */
[----:B------:R-:W0:Y:S08]  /*06b0*/  @P0 LDC.64 R82, c[0x0][0x438] ;  /* 0x00010e00ff520b82 */ /* 0x000e300000000a00 */
[----:B------:R-:W1:Y:S08]  /*06c0*/  @P0 LDC.64 R78, c[0x0][0x438] ;  /* 0x00010e00ff4e0b82 */ /* 0x000e700000000a00 */
[----:B------:R-:W1:Y:S01]  /*06d0*/  @P0 LDC.64 R80, c[0x0][0x438] ;  /* 0x00010e00ff500b82 */ /* 0x000e620000000a00 */
[----:B------:R-:W-:Y:S01]  /*06e0*/  ISETP.NE.AND P2, PT, RZ, UR20, PT ;  /* 0x00000014ff007c0c */ /* 0x000fe2000bf45270 */
[----:B------:R-:W-:Y:S01]  /*06f0*/  UMOV UR7, 0x3f800000 ;  /* 0x3f80000000077882 */ /* 0x000fe20000000000 */
[----:B0-----:R-:W-:-:S05]  /*0700*/  @P0 IMAD.WIDE.U32 R82, R77, 0x10, R82 ;  /* 0x000000104d520825 */ /* 0x001fca00078e0052 */
[----:B-----5:R0:W5:Y:S01]  /*0710*/  @P0 LDG.E.128 R24, desc[UR18][R82.64] ;  /* 0x0000001252180981 */ /* 0x020162000c1e1d00 */
[----:B---3--:R-:W-:Y:S02]  /*0720*/  R2UR UR8, R85 ;  /* 0x00000000550872ca */ /* 0x008fe400000e0000 */
[----:B----4-:R-:W-:Y:S02]  /*0730*/  FSEL R87, R87, RZ, !P2 ;  /* 0x000000ff57577208 */ /* 0x010fe40005000000 */
[----:B------:R-:W-:-:S03]  /*0740*/  @P1 R2UR UR7, R84 ;  /* 0x00000000540712ca */ /* 0x000fc600000e0000 */
[C---:B--2---:R-:W-:Y:S01]  /*0750*/  FADD.FTZ R36, -R87.reuse, R36 ;  /* 0x0000002457247221 */ /* 0x044fe20000010100 */
[C---:B------:R-:W-:Y:S01]  /*0760*/  FADD.FTZ R84, -R87.reuse, R37 ;  /* 0x0000002557547221 */ /* 0x040fe20000010100 */
[C---:B------:R-:W-:Y:S01]  /*0770*/  FADD.FTZ R85, -R87.reuse, R38 ;  /* 0x0000002657557221 */ /* 0x040fe20000010100 */
[----:B------:R-:W-:Y:S01]  /*0780*/  FADD.FTZ R92, -R87, R39 ;  /* 0x00000027575c7221 */ /* 0x000fe20000010100 */
[----:B-1----:R-:W-:-:S04]  /*0790*/  @P0 IMAD.WIDE.U32 R38, R76, 0x10, R78 ;  /* 0x000000104c260825 */ /* 0x002fc800078e004e */
[----:B------:R-:W-:Y:S01]  /*07a0*/  FMUL.FTZ R78, R36, UR8 ;  /* 0x00000008244e7c20 */ /* 0x000fe20008410000 */
[----:B------:R-:W-:Y:S01]  /*07b0*/  FMUL.FTZ R79, R84, UR8 ;  /* 0x00000008544f7c20 */ /* 0x000fe20008410000 */
[----:B------:R-:W-:-:S04]  /*07c0*/  @P0 IMAD.WIDE.U32 R36, R75, 0x10, R80 ;  /* 0x000000104b240825 */ /* 0x000fc800078e0050 */
[----:B------:R-:W-:Y:S01]  /*07d0*/  FMUL.FTZ R81, R73, R40 ;  /* 0x0000002849517220 */ /* 0x000fe20000410000 */
[C---:B------:R-:W-:Y:S01]  /*07e0*/  FADD.FTZ R56, R41.reuse, R56 ;  /* 0x0000003829387221 */ /* 0x040fe20000010000 */
[----:B------:R-:W-:Y:S01]  /*07f0*/  FFMA.FTZ R58, R41, R79, R58 ;  /* 0x0000004f293a7223 */ /* 0x000fe2000001003a */
[----:B0-----:R-:W-:Y:S01]  /*0800*/  FMUL.FTZ R82, R72, R41 ;  /* 0x0000002948527220 */ /* 0x001fe20000410000 */
[----:B------:R-:W-:Y:S01]  /*0810*/  FADD.FTZ R41, RZ, R81 ;  /* 0x00000051ff297221 */ /* 0x000fe20000010000 */
[C---:B------:R-:W-:Y:S01]  /*0820*/  FADD.FTZ R59, R40.reuse, R59 ;  /* 0x0000003b283b7221 */ /* 0x040fe20000010000 */
[----:B------:R-:W-:Y:S01]  /*0830*/  FFMA.FTZ R61, R40, R78, R61 ;  /* 0x0000004e283d7223 */ /* 0x000fe2000001003d */
[----:B------:R-:W-:Y:S01]  /*0840*/  FMUL.FTZ R80, R85, UR8 ;  /* 0x0000000855507c20 */ /* 0x000fe20008410000 */
[----:B------:R-:W-:Y:S01]  /*0850*/  FMUL.FTZ R85, R71, R42 ;  /* 0x0000002a47557220 */ /* 0x000fe20000410000 */
[----:B------:R-:W-:Y:S01]  /*0860*/  FADD.FTZ R40, R82, R41 ;  /* 0x0000002952287221 */ /* 0x000fe20000010000 */
[----:B------:R-:W-:Y:S01]  /*0870*/  FMUL.FTZ R83, R70, R43 ;  /* 0x0000002b46537220 */ /* 0x000fe20000410000 */
[----:B------:R-:W-:Y:S01]  /*0880*/  FADD.FTZ R91, -R87, R45 ;  /* 0x0000002d575b7221 */ /* 0x000fe20000010100 */
[----:B------:R-:W-:Y:S01]  /*0890*/  FMUL.FTZ R84, R69, R16 ;  /* 0x0000001045547220 */ /* 0x000fe20000410000 */
[----:B------:R-:W-:Y:S01]  /*08a0*/  FADD.FTZ R40, R85, R40 ;  /* 0x0000002855287221 */ /* 0x000fe20000010000 */
[----:B------:R-:W-:Y:S01]  /*08b0*/  FMUL.FTZ R86, R68, R17 ;  /* 0x0000001144567220 */ /* 0x000fe20000410000 */
[----:B------:R0:W5:Y:S02]  /*08c0*/  @P0 LDG.E.128 R32, desc[UR18][R36.64] ;  /* 0x0000001224200981 */ /* 0x000164000c1e1d00 */
[----:B------:R-:W-:Y:S01]  /*08d0*/  FADD.FTZ R45, R83, R40 ;  /* 0x00000028532d7221 */ /* 0x000fe20000010000 */
[C---:B------:R-:W-:Y:S01]  /*08e0*/  FADD.FTZ R88, -R87.reuse, R49 ;  /* 0x0000003157587221 */ /* 0x040fe20000010100 */
[----:B------:R1:W5:Y:S02]  /*08f0*/  @P0 LDG.E.128 R28, desc[UR18][R38.64] ;  /* 0x00000012261c0981 */ /* 0x000364000c1e1d00 */
[----:B------:R-:W-:Y:S01]  /*0900*/  FADD.FTZ R45, R84, R45 ;  /* 0x0000002d542d7221 */ /* 0x000fe20000010000 */
[----:B0-----:R-:W-:Y:S01]  /*0910*/  FADD.FTZ R36, -R87, R48 ;  /* 0x0000003057247221 */ /* 0x001fe20000010100 */
[----:B------:R-:W-:-:S02]  /*0920*/  FMUL.FTZ R48, R67, R18 ;  /* 0x0000001243307220 */ /* 0x000fc40000410000 */
[----:B------:R-:W-:Y:S01]  /*0930*/  FADD.FTZ R45, R86, R45 ;  /* 0x0000002d562d7221 */ /* 0x000fe20000010000 */
[C---:B------:R-:W-:Y:S01]  /*0940*/  FADD.FTZ R11, R42.reuse, R11 ;  /* 0x0000000b2a0b7221 */ /* 0x040fe20000010000 */
[----:B------:R-:W-:Y:S01]  /*0950*/  FFMA.FTZ R53, R42, R80, R53 ;  /* 0x000000502a357223 */ /* 0x000fe20000010035 */
[----:B------:R-:W-:Y:S01]  /*0960*/  FMUL.FTZ R49, R66, R19 ;  /* 0x0000001342317220 */ /* 0x000fe20000410000 */
[----:B-1----:R-:W-:Y:S01]  /*0970*/  FADD.FTZ R38, R48, R45 ;  /* 0x0000002d30267221 */ /* 0x002fe20000010000 */
[----:B------:R-:W-:Y:S01]  /*0980*/  FFMA.FTZ R42, R78, R81, RZ ;  /* 0x000000514e2a7223 */ /* 0x000fe200000100ff */
[----:B------:R-:W-:Y:S01]  /*0990*/  FADD.FTZ R93, -R87, R44 ;  /* 0x0000002c575d7221 */ /* 0x000fe20000010100 */
[----:B------:R-:W-:Y:S01]  /*09a0*/  FMUL.FTZ R44, R65, R20 ;  /* 0x00000014412c7220 */ /* 0x000fe20000410000 */
[----:B------:R-:W-:Y:S01]  /*09b0*/  FADD.FTZ R37, R49, R38 ;  /* 0x0000002631257221 */ /* 0x000fe20000010000 */
[----:B------:R-:W-:Y:S01]  /*09c0*/  FFMA.FTZ R39, R79, R82, R42 ;  /* 0x000000524f277223 */ /* 0x000fe2000001002a */
[----:B------:R-:W-:Y:S01]  /*09d0*/  FMUL.FTZ R45, R64, R21 ;  /* 0x00000015402d7220 */ /* 0x000fe20000410000 */
[----:B------:R-:W-:Y:S01]  /*09e0*/  FMUL.FTZ R92, R92, UR8 ;  /* 0x000000085c5c7c20 */ /* 0x000fe20008410000 */
[----:B------:R-:W-:Y:S01]  /*09f0*/  FADD.FTZ R38, R44, R37 ;  /* 0x000000252c267221 */ /* 0x000fe20000010000 */
[----:B------:R-:W-:Y:S01]  /*0a00*/  FFMA.FTZ R39, R80, R85, R39 ;  /* 0x0000005550277223 */ /* 0x000fe20000010027 */
[----:B------:R-:W-:Y:S01]  /*0a10*/  FADD.FTZ R41, -R87, R46 ;  /* 0x0000002e57297221 */ /* 0x000fe20000010100 */
[----:B------:R-:W-:Y:S01]  /*0a20*/  FMUL.FTZ R46, R63, R22 ;  /* 0x000000163f2e7220 */ /* 0x000fe20000410000 */
[----:B------:R-:W-:Y:S01]  /*0a30*/  FADD.FTZ R37, R38, R45 ;  /* 0x0000002d26257221 */ /* 0x000fe20000010000 */
[----:B------:R-:W-:Y:S01]  /*0a40*/  FMUL.FTZ R93, R93, UR8 ;  /* 0x000000085d5d7c20 */ /* 0x000fe20008410000 */
[----:B------:R-:W-:Y:S01]  /*0a50*/  FFMA.FTZ R42, R92, R83, R39 ;  /* 0x000000535c2a7223 */ /* 0x000fe20000010027 */
[----:B------:R-:W-:Y:S01]  /*0a60*/  FADD.FTZ R40, -R87, R47 ;  /* 0x0000002f57287221 */ /* 0x000fe20000010100 */
[----:B------:R-:W-:Y:S01]  /*0a70*/  FADD.FTZ R38, R37, R46 ;  /* 0x0000002e25267221 */ /* 0x000fe20000010000 */
[----:B------:R-:W-:Y:S01]  /*0a80*/  FMUL.FTZ R47, R62, R23 ;  /* 0x000000173e2f7220 */ /* 0x000fe20000410000 */
[----:B------:R-:W-:Y:S01]  /*0a90*/  FMUL.FTZ R91, R91, UR8 ;  /* 0x000000085b5b7c20 */ /* 0x000fe20008410000 */
[----:B------:R-:W-:Y:S01]  /*0aa0*/  FFMA.FTZ R42, R93, R84, R42 ;  /* 0x000000545d2a7223 */ /* 0x000fe2000001002a */
[----:B------:R-:W-:Y:S01]  /*0ab0*/  FADD.FTZ R90, -R87, R51 ;  /* 0x00000033575a7221 */ /* 0x000fe20000010100 */
[----:B------:R-:W-:Y:S01]  /*0ac0*/  FADD.FTZ R37, R38, R47 ;  /* 0x0000002f26257221 */ /* 0x000fe20000010000 */
        /* <DEDUP_REMOVED lines=31> */
[----:B------:R-:W-:Y:S01]  /*0cc0*/  ISETP.NE.AND P0, PT, R74, RZ, PT ;  /* 0x000000ff4a00720c */ /* 0x000fe20003f05270 */
[----:B0-----:R-:W-:-:S03]  /*0cd0*/  FADD.FTZ R36, R38, R37 ;  /* 0x0000002526247221 */ /* 0x001fc60000010000 */
[----:B------:R-:W0:Y:S01]  /*0ce0*/  SHFL.DOWN PT, R38, R39, 0x1, 0x1f ;  /* 0x08201f0027267f89 */ /* 0x000e2200000e0000 */
[----:B------:R-:W-:Y:S01]  /*0cf0*/  BSSY.RECONVERGENT B0, `(.L_x_5510) ;  /* 0x000000c000007945 */ /* 0x000fe20003800200 */
[----:B0-----:R-:W-:-:S07]  /*0d00*/  FADD.FTZ R37, R39, R38 ;  /* 0x0000002627257221 */ /* 0x001fce0000010000 */
        /* <DEDUP_REMOVED lines=10> */
.L_x_5511:
[----:B------:R-:W-:Y:S05]  /*0db0*/  BSYNC.RECONVERGENT B0 ;  /* 0x0000000000007941 */ /* 0x000fea0003800200 */
.L_x_5510:
[----:B------:R-:W1:Y:S08]  /*0dc0*/  S2UR UR5, SR_CgaCtaId ;  /* 0x00000000000579c3 */ /* 0x000e700000008800 */
[----:B------:R-:W-:Y:S01]  /*0dd0*/  BAR.SYNC.DEFER_BLOCKING 0x0 ;  /* 0x0000000000007b1d */ /* 0x000fe20000010000 */
[C---:B------:R-:W-:Y:S01]  /*0de0*/  FADD.FTZ R10, R43.reuse, R10 ;  /* 0x0000000a2b0a7221 */ /* 0x040fe20000010000 */
[----:B------:R-:W-:Y:S01]  /*0df0*/  FFMA.FTZ R12, R43, R92, R12 ;  /* 0x0000005c2b0c7223 */ /* 0x000fe2000001000c */
[C---:B------:R-:W-:Y:S01]  /*0e00*/  FADD.FTZ R5, R16.reuse, R5 ;  /* 0x0000000510057221 */ /* 0x040fe20000010000 */
[----:B------:R-:W-:Y:S01]  /*0e10*/  FFMA.FTZ R3, R16, R93, R3 ;  /* 0x0000005d10037223 */ /* 0x000fe20000010003 */
[C---:B------:R-:W-:Y:S01]  /*0e20*/  FADD.FTZ R2, R17.reuse, R2 ;  /* 0x0000000211027221 */ /* 0x040fe20000010000 */
[----:B------:R-:W-:Y:S01]  /*0e30*/  UMOV UR4, 0x400 ;  /* 0x0000040000047882 */ /* 0x000fe20000000000 */
[----:B------:R-:W-:Y:S01]  /*0e40*/  FFMA.FTZ R0, R17, R91, R0 ;  /* 0x0000005b11007223 */ /* 0x000fe20000010000 */
[----:B------:R-:W-:Y:S01]  /*0e50*/  UISETP.NE.U32.AND UP1, UPT, UR22, URZ, UPT ;  /* 0x000000ff1600728c */ /* 0x000fe2000bf25070 */
[C---:B------:R-:W-:Y:S01]  /*0e60*/  FADD.FTZ R55, R20.reuse, R55 ;  /* 0x0000003714377221 */ /* 0x040fe20000010000 */
[----:B------:R-:W-:Y:S01]  /*0e70*/  FFMA.FTZ R7, R20, R87, R7 ;  /* 0x0000005714077223 */ /* 0x000fe20000010007 */
[C---:B------:R-:W-:Y:S01]  /*0e80*/  FADD.FTZ R15, R18.reuse, R15 ;  /* 0x0000000f120f7221 */ /* 0x040fe20000010000 */
[----:B------:R-:W-:Y:S01]  /*0e90*/  UISETP.NE.AND.EX UP1, UPT, UR23, URZ, UPT, UP1 ;  /* 0x000000ff1700728c */ /* 0x000fe2000bf25310 */
[----:B------:R-:W-:Y:S01]  /*0ea0*/  FFMA.FTZ R9, R18, R51, R9 ;  /* 0x0000003312097223 */ /* 0x000fe20000010009 */
[C---:B------:R-:W-:Y:S01]  /*0eb0*/  FADD.FTZ R14, R19.reuse, R14 ;  /* 0x0000000e130e7221 */ /* 0x040fe20000010000 */
[----:B------:R-:W-:Y:S01]  /*0ec0*/  FFMA.FTZ R8, R19, R50, R8 ;  /* 0x0000003213087223 */ /* 0x000fe20000010008 */
[C---:B------:R-:W-:Y:S01]  /*0ed0*/  FADD.FTZ R52, R21.reuse, R52 ;  /* 0x0000003415347221 */ /* 0x040fe20000010000 */
[----:B------:R-:W-:Y:S01]  /*0ee0*/  FFMA.FTZ R6, R21, R88, R6 ;  /* 0x0000005815067223 */ /* 0x000fe20000010006 */
[C---:B------:R-:W-:Y:S01]  /*0ef0*/  FADD.FTZ R57, R22.reuse, R57 ;  /* 0x0000003916397221 */ /* 0x040fe20000010000 */
[----:B------:R-:W-:Y:S01]  /*0f00*/  FFMA.FTZ R13, R22, R89, R13 ;  /* 0x00000059160d7223 */ /* 0x000fe2000001000d */
[C---:B------:R-:W-:Y:S01]  /*0f10*/  FADD.FTZ R54, R23.reuse, R54 ;  /* 0x0000003617367221 */ /* 0x040fe20000010000 */
[----:B------:R-:W-:Y:S01]  /*0f20*/  FFMA.FTZ R4, R23, R90, R4 ;  /* 0x0000005a17047223 */ /* 0x000fe20000010004 */
[----:B-1----:R-:W-:-:S04]  /*0f30*/  ULEA UR4, UR5, UR4, 0x18 ;  /* 0x0000000405047291 */ /* 0x002fc8000f8ec0ff */
[----:B------:R-:W-:Y:S02]  /*0f40*/  UIADD3 UR5, UPT, UPT, UR4, 0x1820, URZ ;  /* 0x0000182004057890 */ /* 0x000fe4000fffe0ff */
[----:B------:R-:W-:-:S09]  /*0f50*/  @!UP2 UIADD3 UR5, UPT, UPT, UR4, 0x1800, URZ ;  /* 0x000018000405a890 */ /* 0x000fd2000fffe0ff */
[----:B0-----:R-:W0:Y:S01]  /*0f60*/  LDS.128 R36, [UR5] ;  /* 0x00000005ff247984 */ /* 0x001e220008000c00 */
[----:B------:R-:W-:Y:S02]  /*0f70*/  UIADD3 UR5, UPT, UPT, UR4, 0x1830, URZ ;  /* 0x0000183004057890 */ /* 0x000fe4000fffe0ff */
[----:B------:R-:W-:-:S09]  /*0f80*/  @!UP2 UIADD3 UR5, UPT, UPT, UR4, 0x1810, URZ ;  /* 0x000018100405a890 */ /* 0x000fd2000fffe0ff */
        /* <DEDUP_REMOVED lines=17> */
[----:B------:R-:W0:Y:S01]  /*10a0*/  LDC.64 R16, c[0x0][0x468] ;  /* 0x00011a00ff107b82 */ /* 0x000e220000000a00 */
[--C-:B------:R-:W-:Y:S01]  /*10b0*/  FFMA.FTZ R78, R78, UR4, R20.reuse ;  /* 0x000000044e4e7c23 */ /* 0x100fe20008010014 */
        /* <DEDUP_REMOVED lines=23> */
[----:B0-----:R-:W-:-:S04]  /*1230*/  IMAD.WIDE.U32 R40, R77, 0x10, R16 ;  /* 0x000000104d287825 */ /* 0x001fc800078e0010 */
[----:B------:R-:W-:Y:S01]  /*1240*/  FMUL.FTZ R18, R80, UR8 ;  /* 0x0000000850127c20 */ /* 0x000fe20008410000 */
[----:B------:R-:W-:Y:S01]  /*1250*/  FMUL.FTZ R19, R92, UR8 ;  /* 0x000000085c137c20 */ /* 0x000fe20008410000 */
[----:B------:R-:W-:Y:S01]  /*1260*/  FMUL.FTZ R20, R93, UR8 ;  /* 0x000000085d147c20 */ /* 0x000fe20008410000 */
[----:B------:R-:W-:-:S04]  /*1270*/  IMAD.WIDE.U32 R76, R76, 0x10, R16 ;  /* 0x000000104c4c7825 */ /* 0x000fc800078e0010 */
[----:B------:R-:W-:Y:S01]  /*1280*/  FMUL.FTZ R21, R91, UR8 ;  /* 0x000000085b157c20 */ /* 0x000fe20008410000 */
[----:B------:R-:W-:Y:S01]  /*1290*/  FMUL.FTZ R22, R51, UR8 ;  /* 0x0000000833167c20 */ /* 0x000fe20008410000 */
[----:B------:R-:W-:Y:S01]  /*12a0*/  FMUL.FTZ R23, R50, UR8 ;  /* 0x0000000832177c20 */ /* 0x000fe20008410000 */
[----:B------:R-:W-:-:S04]  /*12b0*/  IMAD.WIDE.U32 R42, R75, 0x10, R16 ;  /* 0x000000104b2a7825 */ /* 0x000fc800078e0010 */
        /* <DEDUP_REMOVED lines=18> */
[----:B------:R3:W-:Y:S04]  /*13e0*/  STG.E.128 desc[UR18][R40.64], R16 ;  /* 0x0000001028007986 */ /* 0x0007e8000c101d12 */
[----:B------:R3:W-:Y:S04]  /*13f0*/  STG.E.128 desc[UR18][R76.64], R20 ;  /* 0x000000144c007986 */ /* 0x0007e8000c101d12 */
[----:B------:R3:W-:Y:S01]  /*1400*/  STG.E.128 desc[UR18][R42.64], R36 ;  /* 0x000000242a007986 */ /* 0x0007e2000c101d12 */
[----:B------:R-:W-:Y:S05]  /*1410*/  BRA `(.L_x_5514) ;  /* 0x0000000800e07947 */ /* 0x000fea0003800000 */
.L_x_5513:
        /* <DEDUP_REMOVED lines=8> */
[----:B------:R-:W1:Y:S01]  /*14a0*/  LDC.64 R18, c[0x0][0x468] ;  /* 0x00011a00ff127b82 */ /* 0x000e620000000a00 */
[----:B------:R-:W-:Y:S01]  /*14b0*/  FFMA.FTZ R40, R50, UR4, R20 ;  /* 0x0000000432287c23 */ /* 0x000fe20008010014 */
[----:B------:R-:W-:Y:S01]  /*14c0*/  FADD.FTZ R36, R81, -R78 ;  /* 0x8000004e51247221 */ /* 0x000fe20000010000 */
[----:B------:R-:W-:Y:S01]  /*14d0*/  FADD.FTZ R37, R82, -R79 ;  /* 0x8000004f52257221 */ /* 0x000fe20000010000 */
[----:B------:R-:W-:Y:S01]  /*14e0*/  FADD.FTZ R38, R85, -R80 ;  /* 0x8000005055267221 */ /* 0x000fe20000010000 */
[----:B------:R-:W-:Y:S01]  /*14f0*/  FADD.FTZ R39, R83, -R92 ;  /* 0x8000005c53277221 */ /* 0x000fe20000010000 */
        /* <DEDUP_REMOVED lines=10> */
[----:B0-----:R-:W-:-:S04]  /*15a0*/  IMAD.WIDE.U32 R22, R77, 0x10, R16 ;  /* 0x000000104d167825 */ /* 0x001fc800078e0010 */
[----:B------:R-:W-:Y:S01]  /*15b0*/  FMUL.FTZ R38, R38, UR8 ;  /* 0x0000000826267c20 */ /* 0x000fe20008410000 */
[----:B------:R-:W-:Y:S01]  /*15c0*/  FMUL.FTZ R39, R39, UR8 ;  /* 0x0000000827277c20 */ /* 0x000fe20008410000 */
[----:B------:R-:W-:Y:S01]  /*15d0*/  FADD.FTZ R87, R44, -R87 ;  /* 0x800000572c577221 */ /* 0x000fe20000010000 */
[----:B------:R-:W-:Y:S01]  /*15e0*/  FADD.FTZ R88, R45, -R88 ;  /* 0x800000582d587221 */ /* 0x000fe20000010000 */
[----:B------:R-:W-:Y:S01]  /*15f0*/  FADD.FTZ R89, R46, -R89 ;  /* 0x800000592e597221 */ /* 0x000fe20000010000 */
[----:B------:R-:W-:Y:S01]  /*1600*/  FADD.FTZ R47, R47, -R20 ;  /* 0x800000142f2f7221 */ /* 0x000fe20000010000 */
[----:B------:R-:W-:Y:S01]  /*1610*/  IMAD.WIDE.U32 R48, R76, 0x10, R16 ;  /* 0x000000104c307825 */ /* 0x000fe200078e0010 */
[----:B------:R0:W-:Y:S03]  /*1620*/  STG.E.128 desc[UR18][R22.64], R36 ;  /* 0x0000002416007986 */ /* 0x0001e6000c101d12 */
[----:B------:R-:W-:Y:S01]  /*1630*/  FMUL.FTZ R20, R87, UR8 ;  /* 0x0000000857147c20 */ /* 0x000fe20008410000 */
[----:B-1----:R-:W-:-:S04]  /*1640*/  IMAD.WIDE.U32 R78, R77, 0x10, R18 ;  /* 0x000000104d4e7825 */ /* 0x002fc800078e0012 */
[----:B------:R-:W-:Y:S01]  /*1650*/  FMUL.FTZ R44, R20, UR7 ;  /* 0x00000007142c7c20 */ /* 0x000fe20008410000 */
[----:B------:R-:W-:-:S04]  /*1660*/  IMAD.WIDE.U32 R50, R75, 0x10, R16 ;  /* 0x000000104b327825 */ /* 0x000fc800078e0010 */
[----:B------:R-:W-:Y:S01]  /*1670*/  FMUL.FTZ R16, R84, UR8 ;  /* 0x0000000854107c20 */ /* 0x000fe20008410000 */
[----:B------:R-:W-:Y:S01]  /*1680*/  FMUL.FTZ R17, R86, UR8 ;  /* 0x0000000856117c20 */ /* 0x000fe20008410000 */
[----:B------:R-:W-:-:S04]  /*1690*/  IMAD.WIDE.U32 R76, R76, 0x10, R18 ;  /* 0x000000104c4c7825 */ /* 0x000fc800078e0012 */
[----:B------:R-:W-:Y:S01]  /*16a0*/  FMUL.FTZ R41, R17, UR7 ;  /* 0x0000000711297c20 */ /* 0x000fe20008410000 */
[----:B------:R-:W-:-:S04]  /*16b0*/  IMAD.WIDE.U32 R80, R75, 0x10, R18 ;  /* 0x000000104b507825 */ /* 0x000fc800078e0012 */
[----:B------:R-:W-:Y:S01]  /*16c0*/  FMUL.FTZ R18, R21, UR8 ;  /* 0x0000000815127c20 */ /* 0x000fe20008410000 */
[----:B------:R-:W-:Y:S01]  /*16d0*/  FMUL.FTZ R19, R40, UR8 ;  /* 0x0000000828137c20 */ /* 0x000fe20008410000 */
[----:B------:R-:W-:Y:S01]  /*16e0*/  FMUL.FTZ R21, R88, UR8 ;  /* 0x0000000858157c20 */ /* 0x000fe20008410000 */
[----:B0-----:R-:W-:Y:S01]  /*16f0*/  FMUL.FTZ R22, R89, UR8 ;  /* 0x0000000859167c20 */ /* 0x001fe20008410000 */
        /* <DEDUP_REMOVED lines=13> */
[----:B------:R2:W-:Y:S04]  /*17d0*/  STG.E.128 desc[UR18][R76.64], R40 ;  /* 0x000000284c007986 */ /* 0x0005e8000c101d12 */
[----:B------:R2:W-:Y:S04]  /*17e0*/  STG.E.128 desc[UR18][R50.64], R20 ;  /* 0x0000001432007986 */ /* 0x0005e8000c101d12 */
[----:B------:R2:W-:Y:S01]  /*17f0*/  STG.E.128 desc[UR18][R80.64], R44 ;  /* 0x0000002c50007986 */ /* 0x0005e2000c101d12 */
[----:B------:R-:W-:Y:S05]  /*1800*/  BRA `(.L_x_5514) ;  /* 0x0000000400e47947 */ /* 0x000fea0003800000 */
.L_x_5512:
        /* <DEDUP_REMOVED lines=29> */
[----:B-----5:R-:W-:Y:S01]  /*19e0*/  FFMA.FTZ R18, R85, UR8, R26 ;  /* 0x0000000855127c23 */ /* 0x020fe2000801001a */
[----:B------:R-:W-:Y:S01]  /*19f0*/  FFMA.FTZ R19, R92, UR8, R27 ;  /* 0x000000085c137c23 */ /* 0x000fe2000801001b */
[----:B------:R-:W-:Y:S01]  /*1a00*/  FFMA.FTZ R20, R93, UR8, R28 ;  /* 0x000000085d147c23 */ /* 0x000fe2000801001c */
[----:B------:R-:W-:-:S04]  /*1a10*/  IMAD.WIDE.U32 R76, R76, 0x10, R16 ;  /* 0x000000104c4c7825 */ /* 0x000fc800078e0010 */
[----:B------:R-:W-:Y:S01]  /*1a20*/  FFMA.FTZ R21, R86, UR8, R29 ;  /* 0x0000000856157c23 */ /* 0x000fe2000801001d */
[----:B------:R-:W-:Y:S01]  /*1a30*/  FFMA.FTZ R22, R51, UR8, R30 ;  /* 0x0000000833167c23 */ /* 0x000fe2000801001e */
[----:B------:R-:W-:Y:S01]  /*1a40*/  FFMA.FTZ R23, R50, UR8, R31 ;  /* 0x0000000832177c23 */ /* 0x000fe2000801001f */
[----:B------:R-:W-:-:S04]  /*1a50*/  IMAD.WIDE.U32 R42, R75, 0x10, R16 ;  /* 0x000000104b2a7825 */ /* 0x000fc800078e0010 */
[----:B------:R-:W-:Y:S01]  /*1a60*/  FFMA.FTZ R16, R81, UR8, R24 ;  /* 0x0000000851107c23 */ /* 0x000fe20008010018 */
[----:B------:R-:W-:Y:S01]  /*1a70*/  FFMA.FTZ R17, R82, UR8, R25 ;  /* 0x0000000852117c23 */ /* 0x000fe20008010019 */
        /* <DEDUP_REMOVED lines=20> */
.L_x_5515:
        /* <DEDUP_REMOVED lines=24> */
[----:B0-----:R-:W-:-:S04]  /*1d40*/  IMAD.WIDE.U32 R22, R77, 0x10, R16 ;  /* 0x000000104d167825 */ /* 0x001fc800078e0010 */
[----:B------:R-:W-:Y:S01]  /*1d50*/  FFMA.FTZ R38, R85, UR8, R26 ;  /* 0x0000000855267c23 */ /* 0x000fe2000801001a */
[----:B------:R-:W-:Y:S01]  /*1d60*/  FFMA.FTZ R39, R92, UR8, R27 ;  /* 0x000000085c277c23 */ /* 0x000fe2000801001b */
[----:B------:R-:W-:Y:S01]  /*1d70*/  FADD.FTZ R87, R44, -R87 ;  /* 0x800000572c577221 */ /* 0x000fe20000010000 */
[----:B------:R-:W-:Y:S01]  /*1d80*/  FADD.FTZ R88, R45, -R88 ;  /* 0x800000582d587221 */ /* 0x000fe20000010000 */
[----:B------:R-:W-:Y:S01]  /*1d90*/  FADD.FTZ R89, R46, -R89 ;  /* 0x800000592e597221 */ /* 0x000fe20000010000 */
[----:B------:R-:W-:Y:S01]  /*1da0*/  FADD.FTZ R42, R47, -R20 ;  /* 0x800000142f2a7221 */ /* 0x000fe20000010000 */
[----:B------:R-:W-:Y:S01]  /*1db0*/  IMAD.WIDE.U32 R48, R76, 0x10, R16 ;  /* 0x000000104c307825 */ /* 0x000fe200078e0010 */
[----:B------:R0:W-:Y:S03]  /*1dc0*/  STG.E.128 desc[UR18][R22.64], R36 ;  /* 0x0000002416007986 */ /* 0x0001e6000c101d12 */
[----:B------:R-:W-:Y:S01]  /*1dd0*/  FFMA.FTZ R20, R87, UR8, R32 ;  /* 0x0000000857147c23 */ /* 0x000fe20008010020 */
[----:B-1----:R-:W-:-:S04]  /*1de0*/  IMAD.WIDE.U32 R78, R77, 0x10, R18 ;  /* 0x000000104d4e7825 */ /* 0x002fc800078e0012 */
[----:B------:R-:W-:Y:S01]  /*1df0*/  FMUL.FTZ R44, R20, UR7 ;  /* 0x00000007142c7c20 */ /* 0x000fe20008410000 */
[----:B------:R-:W-:-:S04]  /*1e00*/  IMAD.WIDE.U32 R50, R75, 0x10, R16 ;  /* 0x000000104b327825 */ /* 0x000fc800078e0010 */
[----:B------:R-:W-:Y:S01]  /*1e10*/  FFMA.FTZ R16, R21, UR8, R28 ;  /* 0x0000000815107c23 */ /* 0x000fe2000801001c */
[----:B------:R-:W-:Y:S01]  /*1e20*/  FFMA.FTZ R17, R86, UR8, R29 ;  /* 0x0000000856117c23 */ /* 0x000fe2000801001d */
[----:B------:R-:W-:Y:S01]  /*1e30*/  FFMA.FTZ R21, R88, UR8, R33 ;  /* 0x0000000858157c23 */ /* 0x000fe20008010021 */
[----:B------:R-:W-:-:S04]  /*1e40*/  IMAD.WIDE.U32 R76, R76, 0x10, R18 ;  /* 0x000000104c4c7825 */ /* 0x000fc800078e0012 */
[----:B------:R-:W-:Y:S01]  /*1e50*/  FMUL.FTZ R45, R21, UR7 ;  /* 0x00000007152d7c20 */ /* 0x000fe20008410000 */
[----:B------:R-:W-:-:S04]  /*1e60*/  IMAD.WIDE.U32 R80, R75, 0x10, R18 ;  /* 0x000000104b507825 */ /* 0x000fc800078e0012 */
[----:B------:R-:W-:Y:S01]  /*1e70*/  FFMA.FTZ R18, R41, UR8, R30 ;  /* 0x0000000829127c23 */ /* 0x000fe2000801001e */
[----:B------:R-:W-:Y:S01]  /*1e80*/  FFMA.FTZ R19, R40, UR8, R31 ;  /* 0x0000000828137c23 */ /* 0x000fe2000801001f */
[----:B0-----:R-:W-:Y:S01]  /*1e90*/  FFMA.FTZ R22, R89, UR8, R34 ;  /* 0x0000000859167c23 */ /* 0x001fe20008010022 */
        /* <DEDUP_REMOVED lines=15> */
[----:B------:R1:W-:Y:S02]  /*1f90*/  STG.E.128 desc[UR18][R80.64], R44 ;  /* 0x0000002c50007986 */ /* 0x0003e4000c101d12 */
.L_x_5514:
[----:B------:R-:W-:Y:S02]  /*1fa0*/  UIADD3 UR6, UPT, UPT, UR6, UR28, URZ ;  /* 0x0000001c06067290 */ /* 0x000fe4000fffe0ff */
[----:B------:R-:W-:Y:S02]  /*1fb0*/  UPLOP3.LUT UP2, UPT, UPT, UPT, UP2, 0x40, 0x4 ;  /* 0x000000000004789c */ /* 0x000fe40003f4e820 */
[----:B------:R-:W-:-:S09]  /*1fc0*/  UISETP.GE.AND UP1, UPT, UR6, UR29, UPT ;  /* 0x0000001d0600728c */ /* 0x000fd2000bf26270 */
[----:B------:R-:W-:Y:S05]  /*1fd0*/  BRA.U !UP1, `(.L_x_5516) ;  /* 0xffffffe509207547 */ /* 0x000fea000b83ffff */
[----:B0123--:R-:W-:Y:S02]  /*1fe0*/  MOV R22, R11 ;  /* 0x0000000b00167202 */ /* 0x00ffe40000000f00 */
[----:B------:R-:W-:Y:S02]  /*1ff0*/  MOV R23, R10 ;  /* 0x0000000a00177202 */ /* 0x000fe40000000f00 */
[----:B-----5:R-:W-:Y:S02]  /*2000*/  MOV R26, R9 ;  /* 0x00000009001a7202 */ /* 0x020fe40000000f00 */
        /* <DEDUP_REMOVED lines=21> */
.L_x_5509:
        /* <DEDUP_REMOVED lines=15> */
.L_x_5517:
        /* <DEDUP_REMOVED lines=11> */
.L_x_6813:


//--------------------- .text._ZN10layer_norm13ln_bwd_kernelINS_13Kernel_traitsI6__halfffffjLj1536ELj1ELj1ELj4ELj16ENS_18Kernel_traits_baseILj1536ES2_ffffjLj128EEEEELb0ELb0ELb1ELb0EEEvNS_9BwdParamsE --------------------------
	.section	.text._ZN10layer_norm13ln_bwd_kernelINS_13Kernel_traitsI6__halfffffjLj1536ELj1ELj1ELj4ELj16ENS_18Kernel_traits_baseILj1536ES2_ffffjLj128EEEEELb0ELb0ELb1ELb0EEEvNS_9BwdParamsE,"ax",@progbits
	.align	128
        .global         _ZN10layer_norm13ln_bwd_kernelINS_13Kernel_traitsI6__halfffffjLj1536ELj1ELj1ELj4ELj16ENS_18Kernel_traits_baseILj1536ES2_ffffjLj128EEEEELb0ELb0ELb1ELb0EEEvNS_9BwdParamsE
        .type           _ZN10layer_norm13ln_bwd_kernelINS_13Kernel_traitsI6__halfffffjLj1536ELj1ELj1ELj4ELj16ENS_18Kernel_traits_baseILj1536ES2_ffffjLj128EEEEELb0ELb0ELb1ELb0EEEvNS_9BwdParamsE,@function
        .size           _ZN10layer_norm13ln_bwd_kernelINS_13Kernel_traitsI6__halfffffjLj1536ELj1ELj1ELj4ELj16ENS_18Kernel_traits_baseILj1536ES2_ffffjLj128EEEEELb0ELb0ELb1ELb0EEEvNS_9BwdParamsE,(.L_x_6814 - _ZN10layer_norm13ln_bwd_kernelINS_13Kernel_traitsI6__halfffffjLj1536ELj1ELj1ELj4ELj16ENS_18Kernel_traits_baseILj1536ES2_ffffjLj128EEEEELb0ELb0ELb1ELb0EEEvNS_9BwdParamsE)
        .other          _ZN10layer_norm13ln_bwd_kernelINS_13Kernel_traitsI6__halfffffjLj1536ELj1ELj1ELj4ELj16ENS_18Kernel_traits_baseILj1536ES2_ffffjLj128EEEEELb0ELb0ELb1ELb0EEEvNS_9BwdParamsE,@"STO_CUDA_ENTRY STV_DEFAULT"
_ZN10layer_norm13ln_bwd_kernelINS_13Kernel_traitsI6__halfffffjLj1536ELj1ELj1ELj4ELj16ENS_18Kernel_traits_baseILj1536ES2_ffffjLj128EEEEELb0ELb0ELb1ELb0EEEvNS_9BwdParamsE:
.text._ZN10layer_norm13ln_bwd_kernelINS_13Kernel_traitsI6__halfffffjLj1536ELj1ELj1ELj4ELj16ENS_18Kernel_traits_baseILj1536ES2_ffffjLj128EEEEELb0ELb0ELb1ELb0EEEvNS_9BwdParamsE:
        /* <DEDUP_REMOVED lines=81> */
.L_x_5546:
[----:B0-----:R-:W-:-:S06]  /*0510*/  UIMAD.WIDE UR6, UR11, 0x4, UR14 ;  /* 0x000000040b0678a5 */ /* 0x001fcc000f8e020e */
[----:B--23--:R-:W-:Y:S02]  /*0520*/  MOV R58, UR6 ;  /* 0x00000006003a7c02 */ /* 0x00cfe40008000f00 */
[----:B------:R-:W-:Y:S01]  /*0530*/  MOV R59, UR7 ;  /* 0x00000007003b7c02 */ /* 0x000fe20008000f00 */
[----:B---3--:R-:W-:-:S04]  /*0540*/  UIMAD.WIDE UR6, UR11, 0x4, UR18 ;  /* 0x000000040b0678a5 */ /* 0x008fc8000f8e0212 */
[----:B------:R-:W3:Y:S02]  /*0550*/  LDG.E R58, desc[UR16][R58.64] ;  /* 0x000000103a3a7981 */ /* 0x000ee4000c1e1900 */
[----:B------:R-:W-:Y:S02]  /*0560*/  MOV R60, UR6 ;  /* 0x00000006003c7c02 */ /* 0x000fe40008000f00 */
[----:B------:R-:W-:Y:S01]  /*0570*/  MOV R61, UR7 ;  /* 0x00000007003d7c02 */ /* 0x000fe20008000f00 */
[----:B------:R-:W-:-:S04]  /*0580*/  UIMAD.WIDE UR6, UR11, 0x4, UR12 ;  /* 0x000000040b0678a5 */ /* 0x000fc8000f8e020c */
[----:B------:R-:W2:Y:S02]  /*0590*/  LDG.E R60, desc[UR16][R60.64] ;  /* 0x000000103c3c7981 */ /* 0x000ea4000c1e1900 */
[----:B------:R-:W-:Y:S02]  /*05a0*/  MOV R56, UR6 ;  /* 0x0000000600387c02 */ /* 0x000fe40008000f00 */
[----:B------:R-:W-:-:S05]  /*05b0*/  MOV R57, UR7 ;  /* 0x0000000700397c02 */ /* 0x000fca0008000f00 */
[----:B------:R0:W5:Y:S01]  /*05c0*/  LDG.E R2, desc[UR16][R56.64] ;  /* 0x0000001038027981 */ /* 0x000162000c1e1900 */
[----:B------:R-:W-:Y:S01]  /*05d0*/  BSSY.RECONVERGENT B0, `(.L_x_5519) ;  /* 0x00000c2000007945 */ /* 0x000fe20003800200 */
[----:B------:R-:W-:Y:S02]  /*05e0*/  CS2R R84, SRZ ;  /* 0x0000000000547805 */ /* 0x000fe4000001ff00 */
[----:B---3--:R-:W-:Y:S02]  /*05f0*/  R2UR UR30, R58 ;  /* 0x000000003a1e72ca */ /* 0x008fe400000e0000 */
[----:B--2---:R-:W-:-:S11]  /*0600*/  R2UR UR29, R60 ;  /* 0x000000003c1d72ca */ /* 0x004fd600000e0000 */
[----:B------:R-:W-:-:S09]  /*0610*/  UISETP.GE.AND UP2, UPT, UR30, 0x1, UPT ;  /* 0x000000011e00788c */ /* 0x000fd2000bf46270 */
[----:B0-----:R-:W-:Y:S05]  /*0620*/  BRA.U !UP2, `(.L_x_5520) ;  /* 0x000000090a907547 */ /* 0x001fea000b800000 */
        /* <DEDUP_REMOVED lines=35> */
[----:B--2---:R-:W-:-:S05]  /*0860*/  @P0 IMAD.WIDE.U32 R66, R81, 0x10, R66 ;  /* 0x0000001051420825 */ /* 0x004fca00078e0042 */
[----:B------:R0:W5:Y:S01]  /*0870*/  @P0 LDG.E.128 R36, desc[UR16][R66.64] ;  /* 0x0000001042240981 */ /* 0x000162000c1e1d00 */
[----:B------:R-:W-:Y:S02]  /*0880*/  IADD3 R83, PT, PT, R83, 0x80, RZ ;  /* 0x0000008053537810 */ /* 0x000fe40007ffe0ff */
[----:B------:R-:W-:Y:S01]  /*0890*/  IADD3 R81, PT, PT, R81, 0x80, RZ ;  /* 0x0000008051517810 */ /* 0x000fe20007ffe0ff */
[C---:B---3--:R-:W-:Y:S01]  /*08a0*/  FADD.FTZ R68, -R79.reuse, R61 ;  /* 0x0000003d4f447221 */ /* 0x048fe20000010100 */
[C---:B------:R-:W-:Y:S01]  /*08b0*/  FADD.FTZ R3, -R79.reuse, R60 ;  /* 0x0000003c4f037221 */ /* 0x040fe20000010100 */
[----:B------:R-:W-:Y:S01]  /*08c0*/  FADD.FTZ R62, -R79, R62 ;  /* 0x0000003e4f3e7221 */ /* 0x000fe20000010100 */
[----:B------:R-:W-:Y:S02]  /*08d0*/  HADD2.F32 R60, -RZ, R88.H1_H1 ;  /* 0x30000058ff3c7230 */ /* 0x000fe40000004100 */
[----:B------:R-:W-:Y:S01]  /*08e0*/  FMUL.FTZ R68, R68, UR29 ;  /* 0x0000001d44447c20 */ /* 0x000fe20008410000 */
[----:B------:R-:W-:-:S02]  /*08f0*/  HADD2.F32 R61, -RZ, R89.H0_H0 ;  /* 0x20000059ff3d7230 */ /* 0x000fc40000004100 */
[----:B------:R-:W-:Y:S01]  /*0900*/  FMUL.FTZ R3, R3, UR29 ;  /* 0x0000001d03037c20 */ /* 0x000fe20008410000 */
[----:B0-----:R-:W-:Y:S01]  /*0910*/  FMUL.FTZ R67, R62, UR29 ;  /* 0x0000001d3e437c20 */ /* 0x001fe20008410000 */
[----:B----4-:R-:W-:Y:S01]  /*0920*/  FMUL.FTZ R8, R56, R77 ;  /* 0x0000004d38087220 */ /* 0x010fe20000410000 */
[----:B------:R-:W-:Y:S01]  /*0930*/  FMUL.FTZ R66, R57, R60 ;  /* 0x0000003c39427220 */ /* 0x000fe20000410000 */
[----:B------:R-:W-:Y:S01]  /*0940*/  FADD.FTZ R25, R25, R57 ;  /* 0x0000003919197221 */ /* 0x000fe20000010000 */
[----:B------:R-:W-:Y:S01]  /*0950*/  FFMA.FTZ R13, R57, R68, R13 ;  /* 0x00000044390d7223 */ /* 0x000fe2000001000d */
[----:B------:R-:W-:Y:S01]  /*0960*/  FMUL.FTZ R74, R58, R61 ;  /* 0x0000003d3a4a7220 */ /* 0x000fe20000410000 */
[----:B------:R-:W-:Y:S01]  /*0970*/  FADD.FTZ R57, RZ, R8 ;  /* 0x00000008ff397221 */ /* 0x000fe20000010000 */
[----:B------:R-:W-:Y:S01]  /*0980*/  FADD.FTZ R26, R26, R58 ;  /* 0x0000003a1a1a7221 */ /* 0x000fe20000010000 */
[----:B------:R-:W-:Y:S01]  /*0990*/  FFMA.FTZ R14, R58, R67, R14 ;  /* 0x000000433a0e7223 */ /* 0x000fe2000001000e */
[----:B------:R-:W-:Y:S01]  /*09a0*/  FFMA.FTZ R61, R3, R8, RZ ;  /* 0x00000008033d7223 */ /* 0x000fe200000100ff */
[----:B------:R-:W-:-:S02]  /*09b0*/  HADD2.F32 R58, -RZ, R89.H1_H1 ;  /* 0x30000059ff3a7230 */ /* 0x000fc40000004100 */
[----:B------:R-:W-:Y:S01]  /*09c0*/  FADD.FTZ R24, R24, R56 ;  /* 0x0000003818187221 */ /* 0x000fe20000010000 */
[----:B------:R-:W-:Y:S01]  /*09d0*/  FFMA.FTZ R12, R56, R3, R12 ;  /* 0x00000003380c7223 */ /* 0x000fe2000001000c */
[----:B------:R-:W-:Y:S01]  /*09e0*/  FADD.FTZ R57, R57, R66 ;  /* 0x0000004239397221 */ /* 0x000fe20000010000 */
[----:B------:R-:W-:Y:S01]  /*09f0*/  FADD.FTZ R63, -R79, R63 ;  /* 0x0000003f4f3f7221 */ /* 0x000fe20000010100 */
        /* <DEDUP_REMOVED lines=8> */
[----:B------:R-:W-:-:S07]  /*0a80*/  FFMA.FTZ R84, R82, R77, R57 ;  /* 0x0000004d52547223 */ /* 0x000fce0000010039 */
.L_x_5522:
[----:B------:R-:W-:Y:S05]  /*0a90*/  BSYNC.RECONVERGENT B1 ;  /* 0x0000000000017941 */ /* 0x000fea0003800200 */
.L_x_5521:
[----:B------:R-:W-:Y:S04]  /*0aa0*/  BSSY.RECONVERGENT B1, `(.L_x_5523) ;  /* 0x000002f000017945 */ /* 0x000fe80003800200 */
[----:B------:R-:W-:Y:S05]  /*0ab0*/  @!P3 BRA `(.L_x_5524) ;  /* 0x0000000000b4b947 */ /* 0x000fea0003800000 */
[----:B------:R-:W0:Y:S01]  /*0ac0*/  LDC.64 R56, c[0x0][0x3a8] ;  /* 0x0000ea00ff387b82 */ /* 0x000e220000000a00 */
[----:B------:R-:W-:-:S07]  /*0ad0*/  ISETP.NE.U32.AND P0, PT, RZ, UR22, PT ;  /* 0x00000016ff007c0c */ /* 0x000fce000bf05070 */
[----:B------:R-:W1:Y:S01]  /*0ae0*/  LDC.64 R60, c[0x0][0x428] ;  /* 0x00010a00ff3c7b82 */ /* 0x000e620000000a00 */
[----:B------:R-:W-:-:S13]  /*0af0*/  ISETP.NE.AND.EX P0, PT, RZ, UR23, PT, P0 ;  /* 0x00000017ff007c0c */ /* 0x000fda000bf05300 */
[----:B------:R-:W2:Y:S01]  /*0b00*/  @P0 LDC.64 R86, c[0x0][0x438] ;  /* 0x00010e00ff560b82 */ /* 0x000ea20000000a00 */
[----:B0-----:R-:W-:-:S06]  /*0b10*/  IMAD.WIDE.U32 R56, R81, 0x10, R56 ;  /* 0x0000001051387825 */ /* 0x001fcc00078e0038 */
[----:B------:R-:W3:Y:S01]  /*0b20*/  LDG.E.128 R56, desc[UR16][R56.64] ;  /* 0x0000001038387981 */ /* 0x000ee2000c1e1d00 */
[----:B-1----:R-:W-:-:S06]  /*0b30*/  IMAD.WIDE.U32 R60, R83, 0x10, R60 ;  /* 0x00000010533c7825 */ /* 0x002fcc00078e003c */
[----:B------:R-:W4:Y:S01]  /*0b40*/  LDG.E.128 R60, desc[UR16][R60.64] ;  /* 0x000000103c3c7981 */ /* 0x000f22000c1e1d00 */
[----:B--2---:R-:W-:-:S05]  /*0b50*/  @P0 IMAD.WIDE.U32 R86, R81, 0x10, R86 ;  /* 0x0000001051560825 */ /* 0x004fca00078e0056 */
[----:B------:R0:W5:Y:S01]  /*0b60*/  @P0 LDG.E.128 R40, desc[UR16][R86.64] ;  /* 0x0000001056280981 */ /* 0x000162000c1e1d00 */
[--C-:B------:R-:W-:Y:S01]  /*0b70*/  HADD2.F32 R11, -RZ, R90.reuse.H0_H0 ;  /* 0x2000005aff0b7230 */ /* 0x100fe20000004100 */
[----:B------:R-:W-:Y:S02]  /*0b80*/  IADD3 R83, PT, PT, R83, 0x80, RZ ;  /* 0x0000008053537810 */ /* 0x000fe40007ffe0ff */
[----:B------:R-:W-:Y:S01]  /*0b90*/  IADD3 R81, PT, PT, R81, 0x80, RZ ;  /* 0x0000008051517810 */ /* 0x000fe20007ffe0ff */
[C---:B---3--:R-:W-:Y:S01]  /*0ba0*/  FADD.FTZ R7, -R79.reuse, R56 ;  /* 0x000000384f077221 */ /* 0x048fe20000010100 */
[C---:B------:R-:W-:Y:S01]  /*0bb0*/  FADD.FTZ R64, -R79.reuse, R57 ;  /* 0x000000394f407221 */ /* 0x040fe20000010100 */
[----:B------:R-:W-:Y:S02]  /*0bc0*/  HADD2.F32 R56, -RZ, R90.H1_H1 ;  /* 0x3000005aff387230 */ /* 0x000fe40000004100 */
[----:B------:R-:W-:Y:S01]  /*0bd0*/  FADD.FTZ R59, -R79, R59 ;  /* 0x0000003b4f3b7221 */ /* 0x000fe20000010100 */
[----:B------:R-:W-:-:S02]  /*0be0*/  HADD2.F32 R57, -RZ, R91.H0_H0 ;  /* 0x2000005bff397230 */ /* 0x000fc40000004100 */
[----:B------:R-:W-:Y:S01]  /*0bf0*/  FMUL.FTZ R7, R7, UR29 ;  /* 0x0000001d07077c20 */ /* 0x000fe20008410000 */
[----:B------:R-:W-:Y:S01]  /*0c00*/  FMUL.FTZ R64, R64, UR29 ;  /* 0x0000001d40407c20 */ /* 0x000fe20008410000 */
[----:B------:R-:W-:Y:S01]  /*0c10*/  FMUL.FTZ R76, R59, UR29 ;  /* 0x0000001d3b4c7c20 */ /* 0x000fe20008410000 */
[----:B----4-:R-:W-:Y:S01]  /*0c20*/  FMUL.FTZ R10, R60, R11 ;  /* 0x0000000b3c0a7220 */ /* 0x010fe20000410000 */
[----:B------:R-:W-:Y:S01]  /*0c30*/  FMUL.FTZ R65, R61, R56 ;  /* 0x000000383d417220 */ /* 0x000fe20000410000 */
[----:B------:R-:W-:Y:S01]  /*0c40*/  FMUL.FTZ R80, R62, R57 ;  /* 0x000000393e507220 */ /* 0x000fe20000410000 */
[----:B------:R-:W-:Y:S01]  /*0c50*/  FADD.FTZ R11, -R79, R58 ;  /* 0x0000003a4f0b7221 */ /* 0x000fe20000010100 */
[----:B------:R-:W-:Y:S01]  /*0c60*/  FADD.FTZ R56, R85, R10 ;  /* 0x0000000a55387221 */ /* 0x000fe20000010000 */
[----:B------:R-:W-:Y:S01]  /*0c70*/  FFMA.FTZ R57, R7, R10, R84 ;  /* 0x0000000a07397223 */ /* 0x000fe20000010054 */
[----:B------:R-:W-:Y:S02]  /*0c80*/  HADD2.F32 R58, -RZ, R91.H1_H1 ;  /* 0x3000005bff3a7230 */ /* 0x000fe40000004100 */
[----:B------:R-:W-:Y:S01]  /*0c90*/  FMUL.FTZ R11, R11, UR29 ;  /* 0x0000001d0b0b7c20 */ /* 0x000fe20008410000 */
[----:B------:R-:W-:Y:S01]  /*0ca0*/  FADD.FTZ R59, R56, R65 ;  /* 0x00000041383b7221 */ /* 0x000fe20000010000 */
[----:B------:R-:W-:Y:S01]  /*0cb0*/  FFMA.FTZ R56, R64, R65, R57 ;  /* 0x0000004140387223 */ /* 0x000fe20000010039 */
[----:B------:R-:W-:Y:S01]  /*0cc0*/  FADD.FTZ R28, R28, R60 ;  /* 0x0000003c1c1c7221 */ /* 0x000fe20000010000 */
[----:B------:R-:W-:Y:S01]  /*0cd0*/  FMUL.FTZ R75, R63, R58 ;  /* 0x0000003a3f4b7220 */ /* 0x000fe20000410000 */
        /* <DEDUP_REMOVED lines=11> */
.L_x_5524:
[----:B------:R-:W-:Y:S05]  /*0d90*/  BSYNC.RECONVERGENT B1 ;  /* 0x0000000000017941 */ /* 0x000fea0003800200 */
.L_x_5523:
        /* <DEDUP_REMOVED lines=13> */
[C---:B---3--:R-:W-:Y:S01]  /*0e70*/  FADD.FTZ R72, -R79.reuse, R61 ;  /* 0x0000003d4f487221 */ /* 0x048fe20000010100 */
[C---:B------:R-:W-:Y:S01]  /*0e80*/  FADD.FTZ R9, -R79.reuse, R60 ;  /* 0x0000003c4f097221 */ /* 0x040fe20000010100 */
[----:B------:R-:W-:Y:S02]  /*0e90*/  HADD2.F32 R60, -RZ, R92.H1_H1 ;  /* 0x3000005cff3c7230 */ /* 0x000fe40000004100 */
[----:B------:R-:W-:Y:S01]  /*0ea0*/  FADD.FTZ R62, -R79, R62 ;  /* 0x0000003e4f3e7221 */ /* 0x000fe20000010100 */
[----:B0-----:R-:W-:Y:S01]  /*0eb0*/  FMUL.FTZ R70, R72, UR29 ;  /* 0x0000001d48467c20 */ /* 0x001fe20008410000 */
[----:B------:R-:W-:Y:S01]  /*0ec0*/  FMUL.FTZ R9, R9, UR29 ;  /* 0x0000001d09097c20 */ /* 0x000fe20008410000 */
[--C-:B------:R-:W-:Y:S02]  /*0ed0*/  HADD2.F32 R61, -RZ, R93.reuse.H0_H0 ;  /* 0x2000005dff3d7230 */ /* 0x100fe40000004100 */
[----:B------:R-:W-:Y:S01]  /*0ee0*/  FMUL.FTZ R71, R62, UR29 ;  /* 0x0000001d3e477c20 */ /* 0x000fe20008410000 */
[----:B----4-:R-:W-:Y:S01]  /*0ef0*/  FMUL.FTZ R6, R56, R69 ;  /* 0x0000004538067220 */ /* 0x010fe20000410000 */
[----:B------:R-:W-:Y:S01]  /*0f00*/  FMUL.FTZ R69, R57, R60 ;  /* 0x0000003c39457220 */ /* 0x000fe20000410000 */
[----:B------:R-:W-:Y:S01]  /*0f10*/  FADD.FTZ R33, R33, R57 ;  /* 0x0000003921217221 */ /* 0x000fe20000010000 */
[----:B------:R-:W-:Y:S01]  /*0f20*/  FFMA.FTZ R21, R57, R70, R21 ;  /* 0x0000004639157223 */ /* 0x000fe20000010015 */
        /* <DEDUP_REMOVED lines=20> */
.L_x_5520:
        /* <DEDUP_REMOVED lines=24> */
.L_x_5525:
[----:B----4-:R-:W-:Y:S05]  /*11f0*/  BSYNC.RECONVERGENT B0 ;  /* 0x0000000000007941 */ /* 0x010fea0003800200 */
.L_x_5519:
        /* <DEDUP_REMOVED lines=31> */
.L_x_5527:
[----:B------:R-:W-:Y:S05]  /*13f0*/  BSYNC.RECONVERGENT B0 ;  /* 0x0000000000007941 */ /* 0x000fea0003800200 */
.L_x_5526:
[----:B------:R-:W1:Y:S08]  /*1400*/  S2UR UR7, SR_CgaCtaId ;  /* 0x00000000000779c3 */ /* 0x000e700000008800 */
[----:B------:R-:W-:Y:S01]  /*1410*/  BAR.SYNC.DEFER_BLOCKING 0x0 ;  /* 0x0000000000007b1d */ /* 0x000fe20000010000 */
[----:B-----5:R-:W-:Y:S02]  /*1420*/  ISETP.GE.AND P2, PT, R2, 0x1, PT ;  /* 0x000000010200780c */ /* 0x020fe40003f46270 */
[----:B------:R-:W-:-:S02]  /*1430*/  ISETP.GE.U32.AND P1, PT, R4, 0x80, PT ;  /* 0x000000800400780c */ /* 0x000fc40003f26070 */
[----:B------:R-:W-:Y:S01]  /*1440*/  ISETP.NE.AND P0, PT, RZ, UR26, PT ;  /* 0x0000001aff007c0c */ /* 0x000fe2000bf05270 */
[----:B------:R-:W-:Y:S01]  /*1450*/  UMOV UR6, 0x400 ;  /* 0x0000040000067882 */ /* 0x000fe20000000000 */
        /* <DEDUP_REMOVED lines=10> */
[----:B------:R-:W-:Y:S02]  /*1500*/  @P2 IADD3 R56, PT, PT, R2, -0x1, RZ ;  /* 0xffffffff02382810 */ /* 0x000fe40007ffe0ff */
[----:B------:R-:W-:Y:S01]  /*1510*/  FADD.FTZ R84, R59, R84 ;  /* 0x000000543b547221 */ /* 0x000fe20000010000 */
[----:B------:R-:W-:-:S02]  /*1520*/  FADD.FTZ R57, R58, R57 ;  /* 0x000000393a397221 */ /* 0x000fc40000010000 */
[----:B------:R-:W-:Y:S02]  /*1530*/  @P2 IMAD R56, R56, UR10, RZ ;  /* 0x0000000a38382c24 */ /* 0x000fe4000f8e02ff */
[----:B-1----:R-:W-:Y:S01]  /*1540*/  FADD.FTZ R84, R84, R61 ;  /* 0x0000003d54547221 */ /* 0x002fe20000010000 */
[----:B------:R-:W-:Y:S01]  /*1550*/  FADD.FTZ R57, R57, R60 ;  /* 0x0000003c39397221 */ /* 0x000fe20000010000 */
[----:B------:R-:W-:Y:S02]  /*1560*/  HFMA2 R61, -RZ, RZ, 0, 0 ;  /* 0x00000000ff3d7431 */ /* 0x000fe400000001ff */
[----:B------:R-:W-:Y:S01]  /*1570*/  FADD.FTZ R63, R63, R84 ;  /* 0x000000543f3f7221 */ /* 0x000fe20000010000 */
[----:B------:R-:W-:Y:S01]  /*1580*/  FADD.FTZ R57, R62, R57 ;  /* 0x000000393e397221 */ /* 0x000fe20000010000 */
[----:B------:R-:W-:Y:S02]  /*1590*/  @P2 SHF.R.S32.HI R59, RZ, 0x1f, R56 ;  /* 0x0000001fff3b2819 */ /* 0x000fe40000011438 */
[----:B------:R-:W-:Y:S01]  /*15a0*/  FMUL.FTZ R63, R63, UR27 ;  /* 0x0000001b3f3f7c20 */ /* 0x000fe20008410000 */
[----:B------:R-:W-:Y:S01]  /*15b0*/  FMUL.FTZ R60, R57, UR27 ;  /* 0x0000001b393c7c20 */ /* 0x000fe20008410000 */
[----:B------:R-:W-:-:S03]  /*15c0*/  @P2 LEA.HI R56, R59, R56, RZ, 0x2 ;  /* 0x000000383b382211 */ /* 0x000fc600078f10ff */
[----:B------:R-:W-:Y:S02]  /*15d0*/  R2UR UR6, R63 ;  /* 0x000000003f0672ca */ /* 0x000fe400000e0000 */
[----:B------:R-:W-:Y:S02]  /*15e0*/  @P2 LEA.HI.SX32 R61, R56, R5, 0x1e ;  /* 0x00000005383d2211 */ /* 0x000fe400078ff2ff */
        /* <DEDUP_REMOVED lines=8> */
[--C-:B------:R-:W-:Y:S01]  /*1670*/  FFMA.FTZ R57, R3, UR6, R60.reuse ;  /* 0x0000000603397c23 */ /* 0x100fe2000801003c */
[--C-:B------:R-:W-:Y:S01]  /*1680*/  FFMA.FTZ R59, R68, UR6, R60.reuse ;  /* 0x00000006443b7c23 */ /* 0x100fe2000801003c */
[----:B------:R-:W-:Y:S01]  /*1690*/  FFMA.FTZ R63, R67, UR6, R60 ;  /* 0x00000006433f7c23 */ /* 0x000fe2000801003c */
[----:B------:R-:W-:Y:S01]  /*16a0*/  ISETP.LT.AND P3, PT, RZ, UR30, PT ;  /* 0x0000001eff007c0c */ /* 0x000fe2000bf61270 */
[----:B------:R-:W-:Y:S01]  /*16b0*/  FADD.FTZ R57, R8, -R57 ;  /* 0x8000003908397221 */ /* 0x000fe20000010000 */
[----:B------:R-:W-:Y:S01]  /*16c0*/  FADD.FTZ R59, R66, -R59 ;  /* 0x8000003b423b7221 */ /* 0x000fe20000010000 */
[----:B------:R-:W-:Y:S01]  /*16d0*/  FADD.FTZ R63, R74, -R63 ;  /* 0x8000003f4a3f7221 */ /* 0x000fe20000010000 */
[----:B------:R-:W-:Y:S01]  /*16e0*/  ISETP.GT.AND P0, PT, R2, RZ, PT ;  /* 0x000000ff0200720c */ /* 0x000fe20003f04270 */
[----:B------:R-:W-:Y:S01]  /*16f0*/  FMUL.FTZ R57, R57, UR29 ;  /* 0x0000001d39397c20 */ /* 0x000fe20008410000 */
[----:B------:R-:W-:Y:S01]  /*1700*/  FMUL.FTZ R59, R59, UR29 ;  /* 0x0000001d3b3b7c20 */ /* 0x000fe20008410000 */
[----:B------:R-:W-:-:S03]  /*1710*/  FMUL.FTZ R63, R63, UR29 ;  /* 0x0000001d3f3f7c20 */ /* 0x000fc60008410000 */
[----:B------:R-:W-:Y:S02]  /*1720*/  FSEL R57, R57, RZ, P3 ;  /* 0x000000ff39397208 */ /* 0x000fe40001800000 */
[----:B------:R-:W-:Y:S02]  /*1730*/  FSEL R59, R59, RZ, P3 ;  /* 0x000000ff3b3b7208 */ /* 0x000fe40001800000 */
[----:B------:R-:W-:Y:S01]  /*1740*/  FSEL R63, R63, RZ, P3 ;  /* 0x000000ff3f3f7208 */ /* 0x000fe20001800000 */
[----:B------:R-:W-:Y:S02]  /*1750*/  FMUL.FTZ R57, R57, UR28 ;  /* 0x0000001c39397c20 */ /* 0x000fe40008410000 */
[----:B------:R-:W-:Y:S02]  /*1760*/  FMUL.FTZ R56, R59, UR28 ;  /* 0x0000001c3b387c20 */ /* 0x000fe40008410000 */
[----:B------:R-:W-:Y:S01]  /*1770*/  FMUL.FTZ R63, R63, UR28 ;  /* 0x0000001c3f3f7c20 */ /* 0x000fe20008410000 */
[----:B------:R-:W-:-:S02]  /*1780*/  SEL R48, R57, R48, P0 ;  /* 0x0000003039307207 */ /* 0x000fc40000000000 */
[----:B------:R-:W-:Y:S02]  /*1790*/  SEL R49, R56, R49, P0 ;  /* 0x0000003138317207 */ /* 0x000fe40000000000 */
[----:B------:R-:W-:Y:S01]  /*17a0*/  SEL R50, R63, R50, P0 ;  /* 0x000000323f327207 */ /* 0x000fe20000000000 */
[----:B------:R-:W-:Y:S06]  /*17b0*/  @!P2 BRA `(.L_x_5532) ;  /* 0x000000040064a947 */ /* 0x000fec0003800000 */
[----:B------:R-:W-:-:S04]  /*17c0*/  FFMA.FTZ R56, R82, UR6, R60 ;  /* 0x0000000652387c23 */ /* 0x000fc8000801003c */
[----:B------:R-:W-:-:S04]  /*17d0*/  FADD.FTZ R56, R77, -R56 ;  /* 0x800000384d387221 */ /* 0x000fc80000010000 */
[----:B------:R-:W-:-:S05]  /*17e0*/  FMUL.FTZ R56, R56, UR29 ;  /* 0x0000001d38387c20 */ /* 0x000fca0008410000 */
[----:B------:R-:W-:-:S05]  /*17f0*/  FSEL R56, R56, RZ, P3 ;  /* 0x000000ff38387208 */ /* 0x000fca0001800000 */
[----:B------:R-:W-:Y:S01]  /*1800*/  FMUL.FTZ R51, R56, UR28 ;  /* 0x0000001c38337c20 */ /* 0x000fe20008410000 */
[----:B------:R-:W-:Y:S06]  /*1810*/  BRA `(.L_x_5532) ;  /* 0x00000004004c7947 */ /* 0x000fec0003800000 */
.L_x_5531:
        /* <DEDUP_REMOVED lines=11> */
[----:B------:R-:W-:Y:S01]  /*18d0*/  FADD.FTZ R56, R77, -R52 ;  /* 0x800000344d387221 */ /* 0x000fe20000010000 */
[----:B------:R-:W-:-:S02]  /*18e0*/  ISETP.GT.AND P0, PT, R2, RZ, PT ;  /* 0x000000ff0200720c */ /* 0x000fc40003f04270 */
[----:B------:R-:W-:Y:S01]  /*18f0*/  FSEL R52, R53, RZ, P3 ;  /* 0x000000ff35347208 */ /* 0x000fe20001800000 */
[----:B------:R-:W-:Y:S01]  /*1900*/  FMUL.FTZ R58, R56, UR29 ;  /* 0x0000001d383a7c20 */ /* 0x000fe20008410000 */
[----:B------:R-:W-:Y:S02]  /*1910*/  FSEL R53, R55, RZ, P3 ;  /* 0x000000ff37357208 */ /* 0x000fe40001800000 */
[----:B------:R-:W-:Y:S01]  /*1920*/  FSEL R54, R57, RZ, P3 ;  /* 0x000000ff39367208 */ /* 0x000fe20001800000 */
[----:B------:R-:W-:Y:S01]  /*1930*/  FMUL.FTZ R55, R52, UR28 ;  /* 0x0000001c34377c20 */ /* 0x000fe20008410000 */
[----:B------:R-:W-:Y:S01]  /*1940*/  FSEL R58, R58, RZ, P3 ;  /* 0x000000ff3a3a7208 */ /* 0x000fe20001800000 */
[----:B------:R-:W-:Y:S02]  /*1950*/  FMUL.FTZ R56, R53, UR28 ;  /* 0x0000001c35387c20 */ /* 0x000fe40008410000 */
[----:B------:R-:W-:Y:S01]  /*1960*/  FMUL.FTZ R57, R54, UR28 ;  /* 0x0000001c36397c20 */ /* 0x000fe20008410000 */
[----:B------:R-:W-:-:S02]  /*1970*/  SEL R48, R55, R48, P0 ;  /* 0x0000003037307207 */ /* 0x000fc40000000000 */
[----:B------:R-:W-:Y:S02]  /*1980*/  SEL R49, R56, R49, P0 ;  /* 0x0000003138317207 */ /* 0x000fe40000000000 */
[----:B------:R-:W-:Y:S02]  /*1990*/  SEL R50, R57, R50, P0 ;  /* 0x0000003239327207 */ /* 0x000fe40000000000 */
[----:B------:R-:W-:Y:S01]  /*19a0*/  MOV R55, R58 ;  /* 0x0000003a00377202 */ /* 0x000fe20000000f00 */
[----:B------:R-:W-:Y:S06]  /*19b0*/  @!P2 BRA `(.L_x_5532) ;  /* 0x0000000000e4a947 */ /* 0x000fec0003800000 */
[----:B------:R-:W-:Y:S01]  /*19c0*/  FMUL.FTZ R51, R58, UR28 ;  /* 0x0000001c3a337c20 */ /* 0x000fe20008410000 */
[----:B------:R-:W-:Y:S06]  /*19d0*/  BRA `(.L_x_5532) ;  /* 0x0000000000dc7947 */ /* 0x000fec0003800000 */
.L_x_5530:
[----:B------:R-:W-:-:S04]  /*19e0*/  UISETP.NE.U32.AND UP0, UPT, UR4, URZ, UPT ;  /* 0x000000ff0400728c */ /* 0x000fc8000bf05070 */
[----:B------:R-:W-:-:S09]  /*19f0*/  UISETP.NE.AND.EX UP0, UPT, UR5, URZ, UPT, UP0 ;  /* 0x000000ff0500728c */ /* 0x000fd2000bf05300 */
[----:B------:R-:W-:Y:S05]  /*1a00*/  BRA.U UP0, `(.L_x_5533) ;  /* 0x00000001006c7547 */ /* 0x000fea000b800000 */
[----:B------:R-:W-:Y:S02]  /*1a10*/  PLOP3.LUT P3, PT, PT, PT, UP2, 0x80, 0x8 ;  /* 0x000000000008781c */ /* 0x000fe40003f6f028 */
[----:B------:R-:W-:Y:S02]  /*1a20*/  MOV R56, R36 ;  /* 0x0000002400387202 */ /* 0x000fe40000000f00 */
[----:B------:R-:W-:Y:S02]  /*1a30*/  MOV R58, R37 ;  /* 0x00000025003a7202 */ /* 0x000fe40000000f00 */
[----:B------:R-:W-:-:S07]  /*1a40*/  ISETP.GT.AND P0, PT, R2, RZ, PT ;  /* 0x000000ff0200720c */ /* 0x000fce0003f04270 */
[--C-:B------:R-:W-:Y:S01]  /*1a50*/  @P3 FFMA.FTZ R57, R3, UR6, R60.reuse ;  /* 0x0000000603393c23 */ /* 0x100fe2000801003c */
[--C-:B------:R-:W-:Y:S01]  /*1a60*/  @P3 FFMA.FTZ R59, R68, UR6, R60.reuse ;  /* 0x00000006443b3c23 */ /* 0x100fe2000801003c */
[----:B------:R-:W-:Y:S02]  /*1a70*/  @P3 FFMA.FTZ R63, R67, UR6, R60 ;  /* 0x00000006433f3c23 */ /* 0x000fe4000801003c */
[----:B------:R-:W-:Y:S01]  /*1a80*/  @P3 FADD.FTZ R57, R8, -R57 ;  /* 0x8000003908393221 */ /* 0x000fe20000010000 */
[----:B------:R-:W-:Y:S01]  /*1a90*/  @P3 FADD.FTZ R62, R66, -R59 ;  /* 0x8000003b423e3221 */ /* 0x000fe20000010000 */
[----:B------:R-:W-:Y:S01]  /*1aa0*/  @P3 FADD.FTZ R63, R74, -R63 ;  /* 0x8000003f4a3f3221 */ /* 0x000fe20000010000 */
[----:B------:R-:W-:Y:S01]  /*1ab0*/  MOV R59, R38 ;  /* 0x00000026003b7202 */ /* 0x000fe20000000f00 */
[----:B------:R-:W-:Y:S01]  /*1ac0*/  @P3 FFMA.FTZ R56, R57, UR29, R36 ;  /* 0x0000001d39383c23 */ /* 0x000fe20008010024 */
[----:B------:R-:W-:Y:S01]  /*1ad0*/  @P3 FFMA.FTZ R58, R62, UR29, R37 ;  /* 0x0000001d3e3a3c23 */ /* 0x000fe20008010025 */
[----:B------:R-:W-:-:S02]  /*1ae0*/  @P3 FFMA.FTZ R59, R63, UR29, R38 ;  /* 0x0000001d3f3b3c23 */ /* 0x000fc40008010026 */
[----:B------:R-:W-:Y:S01]  /*1af0*/  FMUL.FTZ R57, R56, UR28 ;  /* 0x0000001c38397c20 */ /* 0x000fe20008410000 */
[----:B------:R-:W-:Y:S01]  /*1b00*/  FMUL.FTZ R56, R58, UR28 ;  /* 0x0000001c3a387c20 */ /* 0x000fe20008410000 */
[----:B------:R-:W-:-:S03]  /*1b10*/  FMUL.FTZ R59, R59, UR28 ;  /* 0x0000001c3b3b7c20 */ /* 0x000fc60008410000 */
[----:B------:R-:W-:Y:S02]  /*1b20*/  SEL R48, R57, R48, P0 ;  /* 0x0000003039307207 */ /* 0x000fe40000000000 */
[----:B------:R-:W-:Y:S02]  /*1b30*/  SEL R49, R56, R49, P0 ;  /* 0x0000003138317207 */ /* 0x000fe40000000000 */
[----:B------:R-:W-:Y:S01]  /*1b40*/  SEL R50, R59, R50, P0 ;  /* 0x000000323b327207 */ /* 0x000fe20000000000 */
[----:B------:R-:W-:Y:S06]  /*1b50*/  @!P2 BRA `(.L_x_5532) ;  /* 0x00000000007ca947 */ /* 0x000fec0003800000 */
[----:B------:R-:W-:Y:S01]  /*1b60*/  @P3 FFMA.FTZ R56, R82, UR6, R60 ;  /* 0x0000000652383c23 */ /* 0x000fe2000801003c */
[----:B------:R-:W-:-:S03]  /*1b70*/  MOV R51, R39 ;  /* 0x0000002700337202 */ /* 0x000fc60000000f00 */
[----:B------:R-:W-:-:S04]  /*1b80*/  @P3 FADD.FTZ R56, R77, -R56 ;  /* 0x800000384d383221 */ /* 0x000fc80000010000 */
[----:B------:R-:W-:-:S04]  /*1b90*/  @P3 FFMA.FTZ R51, R56, UR29, R39 ;  /* 0x0000001d38333c23 */ /* 0x000fc80008010027 */
[----:B------:R-:W-:Y:S01]  /*1ba0*/  FMUL.FTZ R51, R51, UR28 ;  /* 0x0000001c33337c20 */ /* 0x000fe20008410000 */
[----:B------:R-:W-:Y:S06]  /*1bb0*/  BRA `(.L_x_5532) ;  /* 0x0000000000647947 */ /* 0x000fec0003800000 */
.L_x_5533:
[----:B------:R-:W-:Y:S02]  /*1bc0*/  PLOP3.LUT P3, PT, PT, PT, UP2, 0x80, 0x8 ;  /* 0x000000000008781c */ /* 0x000fe40003f6f028 */
[----:B------:R-:W-:Y:S02]  /*1bd0*/  MOV R53, R37 ;  /* 0x0000002500357202 */ /* 0x000fe40000000f00 */
[----:B------:R-:W-:Y:S02]  /*1be0*/  MOV R52, R36 ;  /* 0x0000002400347202 */ /* 0x000fe40000000f00 */
[----:B------:R-:W-:Y:S02]  /*1bf0*/  MOV R54, R38 ;  /* 0x0000002600367202 */ /* 0x000fe40000000f00 */
[----:B------:R-:W-:-:S05]  /*1c00*/  ISETP.GT.AND P0, PT, R2, RZ, PT ;  /* 0x000000ff0200720c */ /* 0x000fca0003f04270 */
[--C-:B------:R-:W-:Y:S01]  /*1c10*/  @P3 FFMA.FTZ R57, R68, UR6, R60.reuse ;  /* 0x0000000644393c23 */ /* 0x100fe2000801003c */
[--C-:B------:R-:W-:Y:S01]  /*1c20*/  @P3 FFMA.FTZ R55, R3, UR6, R60.reuse ;  /* 0x0000000603373c23 */ /* 0x100fe2000801003c */
[--C-:B------:R-:W-:Y:S02]  /*1c30*/  @P3 FFMA.FTZ R59, R67, UR6, R60.reuse ;  /* 0x00000006433b3c23 */ /* 0x100fe4000801003c */
[----:B------:R-:W-:Y:S01]  /*1c40*/  @P3 FADD.FTZ R56, R66, -R57 ;  /* 0x8000003942383221 */ /* 0x000fe20000010000 */
[----:B------:R-:W-:Y:S01]  /*1c50*/  @P3 FADD.FTZ R55, R8, -R55 ;  /* 0x8000003708373221 */ /* 0x000fe20000010000 */
[----:B------:R-:W-:Y:S02]  /*1c60*/  @P3 FADD.FTZ R59, R74, -R59 ;  /* 0x8000003b4a3b3221 */ /* 0x000fe40000010000 */
[----:B------:R-:W-:Y:S01]  /*1c70*/  @P3 FFMA.FTZ R53, R56, UR29, R37 ;  /* 0x0000001d38353c23 */ /* 0x000fe20008010025 */
[----:B------:R-:W-:Y:S01]  /*1c80*/  @P3 FFMA.FTZ R56, R82, UR6, R60 ;  /* 0x0000000652383c23 */ /* 0x000fe2000801003c */
[----:B------:R-:W-:Y:S01]  /*1c90*/  @P3 FFMA.FTZ R52, R55, UR29, R36 ;  /* 0x0000001d37343c23 */ /* 0x000fe20008010024 */
[----:B------:R-:W-:Y:S01]  /*1ca0*/  @P3 FFMA.FTZ R54, R59, UR29, R38 ;  /* 0x0000001d3b363c23 */ /* 0x000fe20008010026 */
[----:B------:R-:W-:Y:S01]  /*1cb0*/  MOV R55, R39 ;  /* 0x0000002700377202 */ /* 0x000fe20000000f00 */
[----:B------:R-:W-:Y:S01]  /*1cc0*/  @P3 FADD.FTZ R58, R77, -R56 ;  /* 0x800000384d3a3221 */ /* 0x000fe20000010000 */
[----:B------:R-:W-:Y:S01]  /*1cd0*/  FMUL.FTZ R56, R53, UR28 ;  /* 0x0000001c35387c20 */ /* 0x000fe20008410000 */
[----:B------:R-:W-:Y:S01]  /*1ce0*/  FMUL.FTZ R57, R54, UR28 ;  /* 0x0000001c36397c20 */ /* 0x000fe20008410000 */
[----:B------:R-:W-:Y:S01]  /*1cf0*/  FMUL.FTZ R59, R52, UR28 ;  /* 0x0000001c343b7c20 */ /* 0x000fe20008410000 */
[----:B------:R-:W-:-:S02]  /*1d00*/  @P3 FFMA.FTZ R55, R58, UR29, R39 ;  /* 0x0000001d3a373c23 */ /* 0x000fc40008010027 */
[----:B------:R-:W-:Y:S02]  /*1d10*/  SEL R49, R56, R49, P0 ;  /* 0x0000003138317207 */ /* 0x000fe40000000000 */
[----:B------:R-:W-:Y:S01]  /*1d20*/  SEL R50, R57, R50, P0 ;  /* 0x0000003239327207 */ /* 0x000fe20000000000 */
[----:B------:R-:W-:Y:S01]  /*1d30*/  @P2 FMUL.FTZ R51, R55, UR28 ;  /* 0x0000001c37332c20 */ /* 0x000fe20008410000 */
[----:B------:R-:W-:-:S07]  /*1d40*/  SEL R48, R59, R48, P0 ;  /* 0x000000303b307207 */ /* 0x000fce0000000000 */
.L_x_5532:
[----:B------:R-:W-:Y:S01]  /*1d50*/  ISETP.NE.U32.AND P0, PT, RZ, UR4, PT ;  /* 0x00000004ff007c0c */ /* 0x000fe2000bf05070 */
[----:B------:R-:W0:Y:S03]  /*1d60*/  @P2 LDC.64 R56, c[0x0][0x468] ;  /* 0x00011a00ff382b82 */ /* 0x000e260000000a00 */
[----:B------:R-:W-:-:S13]  /*1d70*/  ISETP.NE.AND.EX P0, PT, RZ, UR5, PT, P0 ;  /* 0x00000005ff007c0c */ /* 0x000fda000bf05300 */
[----:B------:R-:W1:Y:S01]  /*1d80*/  @P0 LDC.64 R58, c[0x0][0x478] ;  /* 0x00011e00ff3a0b82 */ /* 0x000e620000000a00 */
[C---:B0-----:R-:W-:Y:S01]  /*1d90*/  @P2 IMAD.WIDE.U32 R56, R61.reuse, 0x10, R56 ;  /* 0x000000103d382825 */ /* 0x041fe200078e0038 */
[----:B------:R-:W-:-:S03]  /*1da0*/  IADD3 R61, PT, PT, R61, 0x80, RZ ;  /* 0x000000803d3d7810 */ /* 0x000fc60007ffe0ff */
[C---:B-1----:R-:W-:Y:S01]  /*1db0*/  @P0 IMAD.WIDE.U32 R58, R0.reuse, 0x10, R58 ;  /* 0x00000010003a0825 */ /* 0x042fe200078e003a */
[----:B------:R-:W-:-:S04]  /*1dc0*/  IADD3 R0, PT, PT, R0, 0x80, RZ ;  /* 0x0000008000007810 */ /* 0x000fc80007ffe0ff */
[----:B------:R0:W-:Y:S04]  /*1dd0*/  @P0 STG.E.128 desc[UR16][R58.64], R52 ;  /* 0x000000343a000986 */ /* 0x0001e8000c101d10 */
[----:B------:R0:W-:Y:S02]  /*1de0*/  @P2 STG.E.128 desc[UR16][R56.64], R48 ;  /* 0x0000003038002986 */ /* 0x0001e4000c101d10 */
.L_x_5529:
[----:B------:R-:W-:Y:S05]  /*1df0*/  BSYNC.RECONVERGENT B0 ;  /* 0x0000000000007941 */ /* 0x000fea0003800200 */
.L_x_5528:
        /* <DEDUP_REMOVED lines=10> */
[----:B------:R-:W-:Y:S02]  /*1ea0*/  PLOP3.LUT P4, PT, PT, PT, UP2, 0x80, 0x8 ;  /* 0x000000000008781c */ /* 0x000fe40003f8f028 */
[----:B0-----:R-:W-:Y:S02]  /*1eb0*/  MOV R55, R43 ;  /* 0x0000002b00377202 */ /* 0x001fe40000000f00 */
[----:B------:R-:W-:-:S09]  /*1ec0*/  MOV R53, R41 ;  /* 0x0000002900357202 */ /* 0x000fd20000000f00 */
        /* <DEDUP_REMOVED lines=14> */
[----:B------:R-:W-:Y:S01]  /*1fb0*/  FMUL.FTZ R56, R53, UR28 ;  /* 0x0000001c35387c20 */ /* 0x000fe20008410000 */
[----:B------:R-:W-:Y:S01]  /*1fc0*/  ISETP.GT.AND P4, PT, R2, RZ, PT ;  /* 0x000000ff0200720c */ /* 0x000fe20003f84270 */
[----:B------:R-:W-:Y:S01]  /*1fd0*/  FMUL.FTZ R57, R54, UR28 ;  /* 0x0000001c36397c20 */ /* 0x000fe20008410000 */
[----:B------:R-:W-:-:S02]  /*1fe0*/  FMUL.FTZ R59, R52, UR28 ;  /* 0x0000001c343b7c20 */ /* 0x000fc40008410000 */
[----:B------:R-:W-:Y:S02]  /*1ff0*/  SEL R49, R56, R49, P4 ;  /* 0x0000003138317207 */ /* 0x000fe40002000000 */
[----:B------:R-:W-:Y:S02]  /*2000*/  SEL R50, R57, R50, P4 ;  /* 0x0000003239327207 */ /* 0x000fe40002000000 */
[----:B------:R-:W-:Y:S01]  /*2010*/  SEL R48, R59, R48, P4 ;  /* 0x000000303b307207 */ /* 0x000fe20002000000 */
[----:B------:R-:W-:Y:S06]  /*2020*/  @!P2 BRA `(.L_x_5538) ;  /* 0x000000040058a947 */ /* 0x000fec0003800000 */
[----:B------:R-:W-:Y:S01]  /*2030*/  FMUL.FTZ R51, R55, UR28 ;  /* 0x0000001c37337c20 */ /* 0x000fe20008410000 */
[----:B------:R-:W-:Y:S06]  /*2040*/  BRA `(.L_x_5538) ;  /* 0x0000000400507947 */ /* 0x000fec0003800000 */
.L_x_5537:
[----:B------:R-:W-:Y:S02]  /*2050*/  PLOP3.LUT P5, PT, PT, PT, UP2, 0x80, 0x8 ;  /* 0x000000000008781c */ /* 0x000fe40003faf028 */
[----:B0-----:R-:W-:Y:S02]  /*2060*/  MOV R56, R40 ;  /* 0x0000002800387202 */ /* 0x001fe40000000f00 */
[----:B------:R-:W-:-:S09]  /*2070*/  ISETP.GT.AND P4, PT, R2, RZ, PT ;  /* 0x000000ff0200720c */ /* 0x000fd20003f84270 */
[--C-:B------:R-:W-:Y:S01]  /*2080*/  @P5 FFMA.FTZ R57, R7, UR6, R60.reuse ;  /* 0x0000000607395c23 */ /* 0x100fe2000801003c */
[--C-:B------:R-:W-:Y:S01]  /*2090*/  @P5 FFMA.FTZ R58, R64, UR6, R60.reuse ;  /* 0x00000006403a5c23 */ /* 0x100fe2000801003c */
[----:B------:R-:W-:Y:S02]  /*20a0*/  @P5 FFMA.FTZ R59, R11, UR6, R60 ;  /* 0x000000060b3b5c23 */ /* 0x000fe4000801003c */
[----:B------:R-:W-:Y:S01]  /*20b0*/  @P5 FADD.FTZ R57, R10, -R57 ;  /* 0x800000390a395221 */ /* 0x000fe20000010000 */
[----:B------:R-:W-:Y:S01]  /*20c0*/  @P5 FADD.FTZ R62, R65, -R58 ;  /* 0x8000003a413e5221 */ /* 0x000fe20000010000 */
[----:B------:R-:W-:Y:S02]  /*20d0*/  MOV R58, R41 ;  /* 0x00000029003a7202 */ /* 0x000fe40000000f00 */
[----:B------:R-:W-:Y:S01]  /*20e0*/  @P5 FFMA.FTZ R56, R57, UR29, R40 ;  /* 0x0000001d39385c23 */ /* 0x000fe20008010028 */
[----:B------:R-:W-:Y:S01]  /*20f0*/  @P5 FADD.FTZ R57, R80, -R59 ;  /* 0x8000003b50395221 */ /* 0x000fe20000010000 */
[----:B------:R-:W-:Y:S01]  /*2100*/  MOV R59, R42 ;  /* 0x0000002a003b7202 */ /* 0x000fe20000000f00 */
[----:B------:R-:W-:-:S02]  /*2110*/  @P5 FFMA.FTZ R58, R62, UR29, R41 ;  /* 0x0000001d3e3a5c23 */ /* 0x000fc40008010029 */
[----:B------:R-:W-:Y:S01]  /*2120*/  @P5 FFMA.FTZ R59, R57, UR29, R42 ;  /* 0x0000001d393b5c23 */ /* 0x000fe2000801002a */
[----:B------:R-:W-:Y:S01]  /*2130*/  FMUL.FTZ R57, R56, UR28 ;  /* 0x0000001c38397c20 */ /* 0x000fe20008410000 */
[----:B------:R-:W-:Y:S02]  /*2140*/  FMUL.FTZ R56, R58, UR28 ;  /* 0x0000001c3a387c20 */ /* 0x000fe40008410000 */
[----:B------:R-:W-:Y:S02]  /*2150*/  FMUL.FTZ R59, R59, UR28 ;  /* 0x0000001c3b3b7c20 */ /* 0x000fe40008410000 */
        /* <DEDUP_REMOVED lines=10> */
.L_x_5536:
[----:B0-----:R-:W0:Y:S02]  /*2200*/  LDC.64 R56, c[0x0][0x478] ;  /* 0x00011e00ff387b82 */ /* 0x001e240000000a00 */
        /* <DEDUP_REMOVED lines=31> */
.L_x_5539:
[--C-:B------:R-:W-:Y:S01]  /*2400*/  FFMA.FTZ R57, R7, UR6, R60.reuse ;  /* 0x0000000607397c23 */ /* 0x100fe2000801003c */
[--C-:B------:R-:W-:Y:S01]  /*2410*/  FFMA.FTZ R56, R64, UR6, R60.reuse ;  /* 0x0000000640387c23 */ /* 0x100fe2000801003c */
[--C-:B------:R-:W-:Y:S01]  /*2420*/  FFMA.FTZ R59, R11, UR6, R60.reuse ;  /* 0x000000060b3b7c23 */ /* 0x100fe2000801003c */
[----:B------:R-:W-:Y:S01]  /*2430*/  @P2 FFMA.FTZ R62, R76, UR6, R60 ;  /* 0x000000064c3e2c23 */ /* 0x000fe2000801003c */
[----:B------:R-:W-:Y:S01]  /*2440*/  FADD.FTZ R57, R10, -R57 ;  /* 0x800000390a397221 */ /* 0x000fe20000010000 */
[----:B------:R-:W-:Y:S01]  /*2450*/  FADD.FTZ R58, R65, -R56 ;  /* 0x80000038413a7221 */ /* 0x000fe20000010000 */
[----:B------:R-:W-:Y:S01]  /*2460*/  FADD.FTZ R59, R80, -R59 ;  /* 0x8000003b503b7221 */ /* 0x000fe20000010000 */
[----:B------:R-:W-:Y:S01]  /*2470*/  ISETP.LT.AND P5, PT, RZ, UR30, PT ;  /* 0x0000001eff007c0c */ /* 0x000fe2000bfa1270 */
[----:B------:R-:W-:Y:S01]  /*2480*/  FMUL.FTZ R56, R57, UR29 ;  /* 0x0000001d39387c20 */ /* 0x000fe20008410000 */
[----:B------:R-:W-:Y:S01]  /*2490*/  FMUL.FTZ R58, R58, UR29 ;  /* 0x0000001d3a3a7c20 */ /* 0x000fe20008410000 */
[----:B------:R-:W-:Y:S01]  /*24a0*/  FMUL.FTZ R59, R59, UR29 ;  /* 0x0000001d3b3b7c20 */ /* 0x000fe20008410000 */
[----:B------:R-:W-:Y:S01]  /*24b0*/  @P2 FADD.FTZ R62, R75, -R62 ;  /* 0x8000003e4b3e2221 */ /* 0x000fe20000010000 */
[----:B------:R-:W-:-:S02]  /*24c0*/  ISETP.GT.AND P4, PT, R2, RZ, PT ;  /* 0x000000ff0200720c */ /* 0x000fc40003f84270 */
[----:B------:R-:W-:Y:S01]  /*24d0*/  FSEL R56, R56, RZ, P5 ;  /* 0x000000ff38387208 */ /* 0x000fe20002800000 */
[----:B------:R-:W-:Y:S01]  /*24e0*/  @P2 FMUL.FTZ R62, R62, UR29 ;  /* 0x0000001d3e3e2c20 */ /* 0x000fe20008410000 */
[----:B------:R-:W-:Y:S02]  /*24f0*/  FSEL R58, R58, RZ, P5 ;  /* 0x000000ff3a3a7208 */ /* 0x000fe40002800000 */
[----:B------:R-:W-:Y:S01]  /*2500*/  FSEL R59, R59, RZ, P5 ;  /* 0x000000ff3b3b7208 */ /* 0x000fe20002800000 */
[----:B------:R-:W-:Y:S01]  /*2510*/  FMUL.FTZ R57, R56, UR28 ;  /* 0x0000001c38397c20 */ /* 0x000fe20008410000 */
[----:B------:R-:W-:Y:S01]  /*2520*/  @P2 FSEL R62, R62, RZ, P5 ;  /* 0x000000ff3e3e2208 */ /* 0x000fe20002800000 */
[----:B------:R-:W-:Y:S02]  /*2530*/  FMUL.FTZ R58, R58, UR28 ;  /* 0x0000001c3a3a7c20 */ /* 0x000fe40008410000 */
[----:B------:R-:W-:Y:S01]  /*2540*/  FMUL.FTZ R59, R59, UR28 ;  /* 0x0000001c3b3b7c20 */ /* 0x000fe20008410000 */
[----:B------:R-:W-:Y:S01]  /*2550*/  SEL R48, R57, R48, P4 ;  /* 0x0000003039307207 */ /* 0x000fe20002000000 */
[----:B------:R-:W-:Y:S01]  /*2560*/  @P2 FMUL.FTZ R51, R62, UR28 ;  /* 0x0000001c3e332c20 */ /* 0x000fe20008410000 */
[----:B------:R-:W-:-:S02]  /*2570*/  SEL R49, R58, R49, P4 ;  /* 0x000000313a317207 */ /* 0x000fc40002000000 */
[----:B------:R-:W-:-:S07]  /*2580*/  SEL R50, R59, R50, P4 ;  /* 0x000000323b327207 */ /* 0x000fce0002000000 */
.L_x_5538:
[----:B------:R-:W0:Y:S08]  /*2590*/  @P0 LDC.64 R58, c[0x0][0x478] ;  /* 0x00011e00ff3a0b82 */ /* 0x000e300000000a00 */
[----:B------:R-:W1:Y:S01]  /*25a0*/  @P2 LDC.64 R56, c[0x0][0x468] ;  /* 0x00011a00ff382b82 */ /* 0x000e620000000a00 */
[C---:B0-----:R-:W-:Y:S01]  /*25b0*/  @P0 IMAD.WIDE.U32 R58, R0.reuse, 0x10, R58 ;  /* 0x00000010003a0825 */ /* 0x041fe200078e003a */
[----:B------:R-:W-:-:S04]  /*25c0*/  IADD3 R0, PT, PT, R0, 0x80, RZ ;  /* 0x0000008000007810 */ /* 0x000fc80007ffe0ff */
[----:B------:R2:W-:Y:S01]  /*25d0*/  @P0 STG.E.128 desc[UR16][R58.64], R52 ;  /* 0x000000343a000986 */ /* 0x0005e2000c101d10 */
[C---:B-1----:R-:W-:Y:S01]  /*25e0*/  @P2 IMAD.WIDE.U32 R56, R61.reuse, 0x10, R56 ;  /* 0x000000103d382825 */ /* 0x042fe200078e0038 */
[----:B------:R-:W-:-:S04]  /*25f0*/  IADD3 R61, PT, PT, R61, 0x80, RZ ;  /* 0x000000803d3d7810 */ /* 0x000fc80007ffe0ff */
[----:B------:R2:W-:Y:S03]  /*2600*/  @P2 STG.E.128 desc[UR16][R56.64], R48 ;  /* 0x0000003038002986 */ /* 0x0005e6000c101d10 */
.L_x_5535:
[----:B------:R-:W-:Y:S05]  /*2610*/  BSYNC.RECONVERGENT B0 ;  /* 0x0000000000007941 */ /* 0x000fea0003800200 */
.L_x_5534:
        /* <DEDUP_REMOVED lines=11> */
[----:B------:R-:W-:Y:S02]  /*26d0*/  ISETP.GT.AND P5, PT, R2, RZ, PT ;  /* 0x000000ff0200720c */ /* 0x000fe40003fa4270 */
[----:B0-2---:R-:W-:Y:S02]  /*26e0*/  MOV R52, R44 ;  /* 0x0000002c00347202 */ /* 0x005fe40000000f00 */
[----:B------:R-:W-:Y:S02]  /*26f0*/  MOV R53, R45 ;  /* 0x0000002d00357202 */ /* 0x000fe40000000f00 */
[----:B------:R-:W-:-:S05]  /*2700*/  MOV R54, R46 ;  /* 0x0000002e00367202 */ /* 0x000fca0000000f00 */
        /* <DEDUP_REMOVED lines=11> */
[----:B------:R-:W-:Y:S01]  /*27c0*/  MOV R55, R47 ;  /* 0x0000002f00377202 */ /* 0x000fe20000000f00 */
[----:B------:R-:W-:Y:S01]  /*27d0*/  FMUL.FTZ R59, R52, UR28 ;  /* 0x0000001c343b7c20 */ /* 0x000fe20008410000 */
[----:B------:R-:W-:Y:S01]  /*27e0*/  FMUL.FTZ R57, R54, UR28 ;  /* 0x0000001c36397c20 */ /* 0x000fe20008410000 */
[----:B------:R-:W-:Y:S01]  /*27f0*/  FMUL.FTZ R2, R53, UR28 ;  /* 0x0000001c35027c20 */ /* 0x000fe20008410000 */
[----:B------:R-:W-:-:S02]  /*2800*/  @P6 FFMA.FTZ R55, R60, UR29, R47 ;  /* 0x0000001d3c376c23 */ /* 0x000fc4000801002f */
[----:B------:R-:W-:Y:S02]  /*2810*/  SEL R48, R59, R48, P5 ;  /* 0x000000303b307207 */ /* 0x000fe40002800000 */
[----:B------:R-:W-:Y:S02]  /*2820*/  SEL R50, R57, R50, P5 ;  /* 0x0000003239327207 */ /* 0x000fe40002800000 */
[----:B------:R-:W-:Y:S01]  /*2830*/  SEL R49, R2, R49, P5 ;  /* 0x0000003102317207 */ /* 0x000fe20002800000 */
[----:B------:R-:W-:Y:S06]  /*2840*/  @!P2 BRA `(.L_x_5544) ;  /* 0x000000040058a947 */ /* 0x000fec0003800000 */
[----:B------:R-:W-:Y:S01]  /*2850*/  FMUL.FTZ R51, R55, UR28 ;  /* 0x0000001c37337c20 */ /* 0x000fe20008410000 */
[----:B------:R-:W-:Y:S06]  /*2860*/  BRA `(.L_x_5544) ;  /* 0x0000000400507947 */ /* 0x000fec0003800000 */
.L_x_5543:
[----:B------:R-:W-:Y:S02]  /*2870*/  PLOP3.LUT P6, PT, PT, PT, UP2, 0x80, 0x8 ;  /* 0x000000000008781c */ /* 0x000fe40003fcf028 */
[----:B0-2---:R-:W-:Y:S02]  /*2880*/  MOV R56, R44 ;  /* 0x0000002c00387202 */ /* 0x005fe40000000f00 */
        /* <DEDUP_REMOVED lines=25> */
.L_x_5542:
[----:B0-2---:R-:W0:Y:S02]  /*2a20*/  LDC.64 R56, c[0x0][0x478] ;  /* 0x00011e00ff387b82 */ /* 0x005e240000000a00 */
        /* <DEDUP_REMOVED lines=31> */
.L_x_5545:
        /* <DEDUP_REMOVED lines=21> */
[----:B------:R-:W-:Y:S01]  /*2d70*/  SEL R48, R57, R48, P5 ;  /* 0x0000003039307207 */ /* 0x000fe20002800000 */
[----:B------:R-:W-:Y:S01]  /*2d80*/  @P2 FMUL.FTZ R51, R60, UR28 ;  /* 0x0000001c3c332c20 */ /* 0x000fe20008410000 */
[----:B------:R-:W-:-:S02]  /*2d90*/  SEL R49, R56, R49, P5 ;  /* 0x0000003138317207 */ /* 0x000fc40002800000 */
[----:B------:R-:W-:-:S07]  /*2da0*/  SEL R50, R59, R50, P5 ;  /* 0x000000323b327207 */ /* 0x000fce0002800000 */
.L_x_5544:
[----:B------:R-:W0:Y:S08]  /*2db0*/  @P0 LDC.64 R58, c[0x0][0x478] ;  /* 0x00011e00ff3a0b82 */ /* 0x000e300000000a00 */
[----:B------:R-:W1:Y:S01]  /*2dc0*/  @P2 LDC.64 R56, c[0x0][0x468] ;  /* 0x00011a00ff382b82 */ /* 0x000e620000000a00 */
[----:B0-----:R-:W-:-:S05]  /*2dd0*/  @P0 IMAD.WIDE.U32 R58, R0, 0x10, R58 ;  /* 0x00000010003a0825 */ /* 0x001fca00078e003a */
[----:B------:R3:W-:Y:S01]  /*2de0*/  @P0 STG.E.128 desc[UR16][R58.64], R52 ;  /* 0x000000343a000986 */ /* 0x0007e2000c101d10 */
[----:B-1----:R-:W-:-:S05]  /*2df0*/  @P2 IMAD.WIDE.U32 R56, R61, 0x10, R56 ;  /* 0x000000103d382825 */ /* 0x002fca00078e0038 */
[----:B------:R3:W-:Y:S02]  /*2e00*/  @P2 STG.E.128 desc[UR16][R56.64], R48 ;  /* 0x0000003038002986 */ /* 0x0007e4000c101d10 */
.L_x_5541:
[----:B------:R-:W-:Y:S05]  /*2e10*/  BSYNC.RECONVERGENT B0 ;  /* 0x0000000000007941 */ /* 0x000fea0003800200 */
.L_x_5540:
[----:B------:R-:W-:Y:S02]  /*2e20*/  UIADD3 UR11, UPT, UPT, UR11, UR24, URZ ;  /* 0x000000180b0b7290 */ /* 0x000fe4000fffe0ff */
[----:B------:R-:W-:Y:S02]  /*2e30*/  UPLOP3.LUT UP1, UPT, UPT, UPT, UP1, 0x40, 0x4 ;  /* 0x000000000004789c */ /* 0x000fe40003f2e810 */
[----:B------:R-:W-:-:S09]  /*2e40*/  UISETP.GE.AND UP0, UPT, UR11, UR25, UPT ;  /* 0x000000190b00728c */ /* 0x000fd2000bf06270 */
[----:B------:R-:W-:Y:S05]  /*2e50*/  BRA.U !UP0, `(.L_x_5546) ;  /* 0xffffffd508ac7547 */ /* 0x000fea000b83ffff */
.L_x_5518:
[----:B------:R-:W1:Y:S08]  /*2e60*/  S2UR UR6, SR_CTAID.X ;  /* 0x00000000000679c3 */ /* 0x000e700000002500 */
[----:B------:R-:W4:Y:S08]  /*2e70*/  LDC.64 R2, c[0x0][0x440] ;  /* 0x00011000ff027b82 */ /* 0x000f300000000a00 */
[----:B-----5:R-:W0:Y:S08]  /*2e80*/  LDC.64 R6, c[0x0][0x448] ;  /* 0x00011200ff067b82 */ /* 0x020e300000000a00 */
[----:B------:R-:W2:Y:S01]  /*2e90*/  LDC.64 R8, c[0x0][0x440] ;  /* 0x00011000ff087b82 */ /* 0x000ea20000000a00 */
[----:B-1----:R-:W-:-:S06]  /*2ea0*/  UIMAD UR6, UR6, UR10, URZ ;  /* 0x0000000a060672a4 */ /* 0x002fcc000f8e02ff */
[----:B------:R-:W-:Y:S01]  /*2eb0*/  MOV R0, UR6 ;  /* 0x0000000600007c02 */ /* 0x000fe20008000f00 */
[----:B------:R-:W1:Y:S03]  /*2ec0*/  LDC.64 R10, c[0x0][0x448] ;  /* 0x00011200ff0a7b82 */ /* 0x000e660000000a00 */
[----:B------:R-:W-:-:S05]  /*2ed0*/  LEA.HI R37, R0, R5, RZ, 0x1e ;  /* 0x0000000500257211 */ /* 0x000fca00078ff0ff */
[----:B----4-:R-:W-:-:S04]  /*2ee0*/  @P1 IMAD.WIDE.U32 R2, R37, 0x10, R2 ;  /* 0x0000001025021825 */ /* 0x010fc800078e0002 */
[C---:B0-----:R-:W-:Y:S01]  /*2ef0*/  @P1 IMAD.WIDE.U32 R4, R37.reuse, 0x10, R6 ;  /* 0x0000001025041825 */ /* 0x041fe200078e0006 */
[----:B------:R-:W-:Y:S01]  /*2f00*/  @P1 IADD3 R37, PT, PT, R37, 0x80, RZ ;  /* 0x0000008025251810 */ /* 0x000fe20007ffe0ff */
[----:B------:R0:W-:Y:S04]  /*2f10*/  @P1 STG.E.128 desc[UR16][R2.64], R24 ;  /* 0x0000001802001986 */ /* 0x0001e8000c101d10 */
[C---:B--2---:R-:W-:Y:S01]  /*2f20*/  @P3 IMAD.WIDE.U32 R8, R37.reuse, 0x10, R8 ;  /* 0x0000001025083825 */ /* 0x044fe200078e0008 */
[----:B------:R0:W-:Y:S04]  /*2f30*/  @P1 STG.E.128 desc[UR16][R4.64], R12 ;  /* 0x0000000c04001986 */ /* 0x0001e8000c101d10 */
[----:B------:R0:W-:Y:S01]  /*2f40*/  @P3 STG.E.128 desc[UR16][R8.64], R28 ;  /* 0x0000001c08003986 */ /* 0x0001e2000c101d10 */
[----:B-1----:R-:W-:-:S05]  /*2f50*/  @P3 IMAD.WIDE.U32 R10, R37, 0x10, R10 ;  /* 0x00000010250a3825 */ /* 0x002fca00078e000a */
        /* <DEDUP_REMOVED lines=10> */
.L_x_5547:
        /* <DEDUP_REMOVED lines=16> */
.L_x_6814:


//--------------------- .text._ZN10layer_norm13ln_bwd_kernelINS_13Kernel_traitsI6__halfffffjLj1536ELj1ELj1ELj4ELj16ENS_18Kernel_traits_baseILj1536ES2_ffffjLj128EEEEELb0ELb0ELb1ELb1EEEvNS_9BwdParamsE --------------------------
	.section	.text._ZN10layer_norm13ln_bwd_kernelINS_13Kernel_traitsI6__halfffffjLj1536ELj1ELj1ELj4ELj16ENS_18Kernel_traits_baseILj1536ES2_ffffjLj128EEEEELb0ELb0ELb1ELb1EEEvNS_9BwdParamsE,"ax",@progbits
	.align	128
        .global         _ZN10layer_norm13ln_bwd_kernelINS_13Kernel_traitsI6__halfffffjLj1536ELj1ELj1ELj4ELj16ENS_18Kernel_traits_baseILj1536ES2_ffffjLj128EEEEELb0ELb0ELb1ELb1EEEvNS_9BwdParamsE
        .type           _ZN10layer_norm13ln_bwd_kernelINS_13Kernel_traitsI6__halfffffjLj1536ELj1ELj1ELj4ELj16ENS_18Kernel_traits_baseILj1536ES2_ffffjLj128EEEEELb0ELb0ELb1ELb1EEEvNS_9BwdParamsE,@function
        .size           _ZN10layer_norm13ln_bwd_kernelINS_13Kernel_traitsI6__halfffffjLj1536ELj1ELj1ELj4ELj16ENS_18Kernel_traits_baseILj1536ES2_ffffjLj128EEEEELb0ELb0ELb1ELb1EEEvNS_9BwdParamsE,(.L_x_6815 - _ZN10layer_norm13ln_bwd_kernelINS_13Kernel_traitsI6__halfffffjLj1536ELj1ELj1ELj4ELj16ENS_18Kernel_traits_baseILj1536ES2_ffffjLj128EEEEELb0ELb0ELb1ELb1EEEvNS_9BwdParamsE)
        .other          _ZN10layer_norm13ln_bwd_kernelINS_13Kernel_traitsI6__halfffffjLj1536ELj1ELj1ELj4ELj16ENS_18Kernel_traits_baseILj1536ES2_ffffjLj128EEEEELb0ELb0ELb1ELb1EEEvNS_9BwdParamsE,@"STO_CUDA_ENTRY STV_DEFAULT"
_ZN10layer_norm13ln_bwd_kernelINS_13Kernel_traitsI6__halfffffjLj1536ELj1ELj1ELj4ELj16ENS_18Kernel_traits_baseILj1536ES2_ffffjLj128EEEEELb0ELb0ELb1ELb1EEEvNS_9BwdParamsE:
.text._ZN10layer_norm13ln_bwd_kernelINS_13Kernel_traitsI6__halfffffjLj1536ELj1ELj1ELj4ELj16ENS_18Kernel_traits_baseILj1536ES2_ffffjLj128EEEEELb0ELb0ELb1ELb1EEEvNS_9BwdParamsE:
        /* <DEDUP_REMOVED lines=28> */
[----:B--2---:R2:W5:Y:S01]  /*01c0*/  LDG.E.64 R76, desc[UR14][R2.64+0x800] ;  /* 0x0008000e024c7981 */ /* 0x004562000c1e1b00 */
[----:B------:R-:W0:Y:S03]  /*01d0*/  LDCU.128 UR16, c[0x0][0x3f0] ;  /* 0x00007e00ff1077ac */ /* 0x000e260008000c00 */
[----:B------:R2:W5:Y:S01]  /*01e0*/  LDG.E.64 R74, desc[UR14][R2.64+0x400] ;  /* 0x0004000e024a7981 */ /* 0x000562000c1e1b00 */
[----:B------:R-:W0:Y:S03]  /*01f0*/  LDCU.64 UR22, c[0x0][0x3c0] ;  /* 0x00007800ff1677ac */ /* 0x000e260008000a00 */
[----:B------:R2:W5:Y:S01]  /*0200*/  LDG.E.64 R72, desc[UR14][R2.64] ;  /* 0x0000000e02487981 */ /* 0x000562000c1e1b00 */
[----:B------:R-:W-:Y:S01]  /*0210*/  HFMA2 R43, -RZ, RZ, 0, 0 ;  /* 0x00000000ff2b7431 */ /* 0x000fe200000001ff */
[----:B------:R-:W0:Y:S01]  /*0220*/  LDCU.64 UR24, c[0x0][0x380] ;  /* 0x00007000ff1877ac */ /* 0x000e220008000a00 */
[----:B-1-34-:R-:W-:-:S11]  /*0230*/  UPLOP3.LUT UP1, UPT, UPT, UPT, UPT, 0x40, 0x4 ;  /* 0x000000000004789c */ /* 0x01afd60003f2e870 */
.L_x_5565:
[----:B0-----:R-:W-:-:S06]  /*0240*/  UIMAD.WIDE UR10, UR8, 0x4, UR18 ;  /* 0x00000004080a78a5 */ /* 0x001fcc000f8e0212 */
[----:B------:R-:W-:Y:S02]  /*0250*/  MOV R58, UR10 ;  /* 0x0000000a003a7c02 */ /* 0x000fe40008000f00 */
[----:B------:R-:W-:Y:S01]  /*0260*/  MOV R59, UR11 ;  /* 0x0000000b003b7c02 */ /* 0x000fe20008000f00 */
[----:B------:R-:W-:-:S04]  /*0270*/  UIMAD.WIDE UR10, UR8, 0x4, UR20 ;  /* 0x00000004080a78a5 */ /* 0x000fc8000f8e0214 */
[----:B---3--:R-:W3:Y:S02]  /*0280*/  LDG.E R58, desc[UR14][R58.64] ;  /* 0x0000000e3a3a7981 */ /* 0x008ee4000c1e1900 */
[----:B------:R-:W-:Y:S02]  /*0290*/  MOV R86, UR10 ;  /* 0x0000000a00567c02 */ /* 0x000fe40008000f00 */
[----:B------:R-:W-:Y:S01]  /*02a0*/  MOV R87, UR11 ;  /* 0x0000000b00577c02 */ /* 0x000fe20008000f00 */
[----:B------:R-:W-:-:S04]  /*02b0*/  UIMAD.WIDE UR10, UR8, 0x4, UR16 ;  /* 0x00000004080a78a5 */ /* 0x000fc8000f8e0210 */
[----:B------:R-:W4:Y:S02]  /*02c0*/  LDG.E R86, desc[UR14][R86.64] ;  /* 0x0000000e56567981 */ /* 0x000f24000c1e1900 */
[----:B------:R-:W-:Y:S02]  /*02d0*/  MOV R56, UR10 ;  /* 0x0000000a00387c02 */ /* 0x000fe40008000f00 */
[----:B------:R-:W-:-:S05]  /*02e0*/  MOV R57, UR11 ;  /* 0x0000000b00397c02 */ /* 0x000fca0008000f00 */
[----:B-----5:R0:W5:Y:S01]  /*02f0*/  LDG.E R48, desc[UR14][R56.64] ;  /* 0x0000000e38307981 */ /* 0x020162000c1e1900 */
[----:B------:R-:W-:Y:S02]  /*0300*/  MOV R49, R52 ;  /* 0x0000003400317202 */ /* 0x000fe40000000f00 */
[----:B------:R-:W-:Y:S02]  /*0310*/  MOV R50, R53 ;  /* 0x0000003500327202 */ /* 0x000fe40000000f00 */
[----:B------:R-:W-:Y:S02]  /*0320*/  CS2R R52, SRZ ;  /* 0x0000000000347805 */ /* 0x000fe4000001ff00 */
[----:B------:R-:W-:Y:S02]  /*0330*/  MOV R78, R54 ;  /* 0x00000036004e7202 */ /* 0x000fe40000000f00 */
[----:B---3--:R-:W-:Y:S02]  /*0340*/  R2UR UR31, R58 ;  /* 0x000000003a1f72ca */ /* 0x008fe400000e0000 */
[----:B----4-:R-:W-:-:S11]  /*0350*/  R2UR UR30, R86 ;  /* 0x00000000561e72ca */ /* 0x010fd600000e0000 */
[----:B------:R-:W-:-:S09]  /*0360*/  UISETP.GE.AND UP2, UPT, UR31, 0x1, UPT ;  /* 0x000000011f00788c */ /* 0x000fd2000bf46270 */
[----:B0-----:R-:W-:Y:S05]  /*0370*/  BRA.U !UP2, `(.L_x_5549) ;  /* 0x000000090a647547 */ /* 0x001fea000b800000 */
[----:B------:R-:W0:Y:S01]  /*0380*/  S2R R69, SR_TID.X ;  /* 0x0000000000457919 */ /* 0x000e220000002100 */
[----:B------:R-:W1:Y:S01]  /*0390*/  LDC.64 R64, c[0x0][0x3a8] ;  /* 0x0000ea00ff407b82 */ /* 0x000e620000000a00 */
[----:B------:R-:W-:Y:S02]  /*03a0*/  UIMAD UR9, UR8, UR28, URZ ;  /* 0x0000001c080972a4 */ /* 0x000fe4000f8e02ff */
[----:B------:R-:W-:Y:S02]  /*03b0*/  UIADD3 UR11, UPT, UPT, UR31, -0x1, URZ ;  /* 0xffffffff1f0b7890 */ /* 0x000fe4000fffe0ff */
[----:B------:R-:W-:Y:S02]  /*03c0*/  USHF.R.S32.HI UR10, URZ, 0x1f, UR9 ;  /* 0x0000001fff0a7899 */ /* 0x000fe40008011409 */
[----:B------:R-:W-:Y:S01]  /*03d0*/  UIMAD UR11, UR11, UR28, URZ ;  /* 0x0000001c0b0b72a4 */ /* 0x000fe2000f8e02ff */
[----:B--2---:R-:W2:Y:S01]  /*03e0*/  LDC.64 R2, c[0x0][0x428] ;  /* 0x00010a00ff027b82 */ /* 0x004ea20000000a00 */
[----:B------:R-:W-:-:S02]  /*03f0*/  ULEA.HI UR10, UR10, UR9, URZ, 0x2 ;  /* 0x000000090a0a7291 */ /* 0x000fc4000f8f10ff */
[----:B------:R-:W-:Y:S02]  /*0400*/  USHF.R.S32.HI UR12, URZ, 0x1f, UR8 ;  /* 0x0000001fff0c7899 */ /* 0x000fe40008011408 */
[----:B------:R-:W-:Y:S02]  /*0410*/  ULEA UR26, UP0, UR8, UR22, 0x2 ;  /* 0x00000016081a7291 */ /* 0x000fe4000f8010ff */
[----:B------:R-:W-:Y:S01]  /*0420*/  USHF.R.S32.HI UR9, URZ, 0x1f, UR11 ;  /* 0x0000001fff097899 */ /* 0x000fe2000801140b */
[----:B------:R-:W-:Y:S01]  /*0430*/  MOV R0, UR10 ;  /* 0x0000000a00007c02 */ /* 0x000fe20008000f00 */
[----:B------:R-:W-:Y:S02]  /*0440*/  ULEA.HI.X UR12, UR8, UR23, UR12, 0x2, UP0 ;  /* 0x00000017080c7291 */ /* 0x000fe400080f140c */
[----:B------:R-:W-:Y:S01]  /*0450*/  ULEA.HI UR9, UR9, UR11, URZ, 0x2 ;  /* 0x0000000b09097291 */ /* 0x000fe2000f8f10ff */
[----:B------:R-:W-:-:S03]  /*0460*/  MOV R86, UR26 ;  /* 0x0000001a00567c02 */ /* 0x000fc60008000f00 */
[----:B------:R-:W-:-:S05]  /*0470*/  MOV R87, UR12 ;  /* 0x0000000c00577c02 */ /* 0x000fca0008000f00 */
[----:B------:R3:W4:Y:S01]  /*0480*/  LDG.E R86, desc[UR14][R86.64] ;  /* 0x0000000e56567981 */ /* 0x000722000c1e1900 */
[----:B0-----:R-:W-:Y:S02]  /*0490*/  LEA.HI.SX32 R79, R0, R69, 0x1e ;  /* 0x00000045004f7211 */ /* 0x001fe400078ff2ff */
[----:B------:R-:W-:-:S03]  /*04a0*/  MOV R0, UR9 ;  /* 0x0000000900007c02 */ /* 0x000fc60008000f00 */
[----:B-1----:R-:W-:Y:S01]  /*04b0*/  IMAD.WIDE.U32 R4, R79, 0x10, R64 ;  /* 0x000000104f047825 */ /* 0x002fe200078e0040 */
[----:B------:R-:W-:-:S05]  /*04c0*/  LEA.HI.SX32 R69, R0, R69, 0x1e ;  /* 0x0000004500457211 */ /* 0x000fca00078ff2ff */
[----:B------:R-:W4:Y:S01]  /*04d0*/  LDG.E.128 R4, desc[UR14][R4.64] ;  /* 0x0000000e04047981 */ /* 0x000f22000c1e1d00 */
[----:B--2---:R-:W-:Y:S01]  /*04e0*/  IMAD.WIDE.U32 R52, R69, 0x10, R2 ;  /* 0x0000001045347825 */ /* 0x004fe200078e0002 */
[----:B------:R-:W-:-:S05]  /*04f0*/  IADD3 R85, PT, PT, R79, 0x80, RZ ;  /* 0x000000804f557810 */ /* 0x000fca0007ffe0ff */
[----:B------:R-:W2:Y:S01]  /*0500*/  LDG.E.128 R52, desc[UR14][R52.64] ;  /* 0x0000000e34347981 */ /* 0x000ea2000c1e1d00 */
[----:B------:R-:W-:Y:S01]  /*0510*/  IMAD.WIDE.U32 R56, R85, 0x10, R64 ;  /* 0x0000001055387825 */ /* 0x000fe200078e0040 */
[----:B------:R-:W-:-:S05]  /*0520*/  IADD3 R61, PT, PT, R69, 0x80, RZ ;  /* 0x00000080453d7810 */ /* 0x000fca0007ffe0ff */
[----:B------:R-:W2:Y:S01]  /*0530*/  LDG.E.128 R56, desc[UR14][R56.64] ;  /* 0x0000000e38387981 */ /* 0x000ea2000c1e1d00 */
[----:B------:R-:W-:Y:S01]  /*0540*/  IMAD.WIDE.U32 R60, R61, 0x10, R2 ;  /* 0x000000103d3c7825 */ /* 0x000fe200078e0002 */
[----:B------:R-:W-:-:S05]  /*0550*/  IADD3 R69, PT, PT, R69, 0x100, RZ ;  /* 0x0000010045457810 */ /* 0x000fca0007ffe0ff */
[----:B------:R-:W2:Y:S01]  /*0560*/  LDG.E.128 R60, desc[UR14][R60.64] ;  /* 0x0000000e3c3c7981 */ /* 0x000ea2000c1e1d00 */
[----:B------:R-:W-:Y:S01]  /*0570*/  IMAD.WIDE.U32 R68, R69, 0x10, R2 ;  /* 0x0000001045447825 */ /* 0x000fe200078e0002 */
[----:B---3--:R-:W-:-:S05]  /*0580*/  IADD3 R87, PT, PT, R79, 0x100, RZ ;  /* 0x000001004f577810 */ /* 0x008fca0007ffe0ff */
[----:B------:R-:W3:Y:S01]  /*0590*/  LDG.E.128 R68, desc[UR14][R68.64] ;  /* 0x0000000e44447981 */ /* 0x000ee2000c1e1d00 */
[----:B------:R-:W-:-:S06]  /*05a0*/  IMAD.WIDE.U32 R64, R87, 0x10, R64 ;  /* 0x0000001057407825 */ /* 0x000fcc00078e0040 */
[----:B------:R-:W3:Y:S01]  /*05b0*/  LDG.E.128 R64, desc[UR14][R64.64] ;  /* 0x0000000e40407981 */ /* 0x000ee2000c1e1d00 */
[----:B------:R-:W-:-:S04]  /*05c0*/  UISETP.NE.U32.AND UP0, UPT, UR4, URZ, UPT ;  /* 0x000000ff0400728c */ /* 0x000fc8000bf05070 */
[----:B------:R-:W-:-:S06]  /*05d0*/  UISETP.NE.AND.EX UP0, UPT, UR5, URZ, UPT, UP0 ;  /* 0x000000ff0500728c */ /* 0x000fcc000bf05300 */
[----:B------:R-:W-:-:S13]  /*05e0*/  PLOP3.LUT P0, PT, PT, PT, UP0, 0x80, 0x8 ;  /* 0x000000000008781c */ /* 0x000fda0003f0f008 */
[----:B------:R-:W0:Y:S08]  /*05f0*/  @P0 LDC.64 R2, c[0x0][0x438] ;  /* 0x00010e00ff020b82 */ /* 0x000e300000000a00 */
[----:B------:R-:W1:Y:S01]  /*0600*/  @P0 LDC.64 R82, c[0x0][0x438] ;  /* 0x00010e00ff520b82 */ /* 0x000e620000000a00 */
[----:B------:R-:W-:-:S07]  /*0610*/  ISETP.NE.AND P1, PT, RZ, UR27, PT ;  /* 0x0000001bff007c0c */ /* 0x000fce000bf25270 */
[----:B------:R-:W1:Y:S01]  /*0620*/  @P0 LDC.64 R80, c[0x0][0x438] ;  /* 0x00010e00ff500b82 */ /* 0x000e620000000a00 */
[----:B------:R-:W-:Y:S01]  /*0630*/  SHF.R.U64 R0, R72, 0x10, R73 ;  /* 0x0000001048007819 */ /* 0x000fe20000001249 */
[----:B0-----:R-:W-:-:S05]  /*0640*/  @P0 IMAD.WIDE.U32 R84, R85, 0x10, R2 ;  /* 0x0000001055540825 */ /* 0x001fca00078e0002 */
[----:B------:R-:W5:Y:S01]  /*0650*/  @P0 LDG.E.128 R12, desc[UR14][R84.64] ;  /* 0x0000000e540c0981 */ /* 0x000f62000c1e1d00 */
[----:B-1----:R-:W-:-:S04]  /*0660*/  @P0 IMAD.WIDE.U32 R82, R79, 0x10, R82 ;  /* 0x000000104f520825 */ /* 0x002fc800078e0052 */
[----:B------:R-:W-:Y:S01]  /*0670*/  HADD2.F32 R79, -RZ, R72.H0_H0 ;  /* 0x20000048ff4f7230 */ /* 0x000fe20000004100 */
[----:B------:R-:W5:Y:S01]  /*0680*/  @P0 LDG.E.128 R16, desc[UR14][R82.64] ;  /* 0x0000000e52100981 */ /* 0x000f62000c1e1d00 */
[----:B------:R-:W-:-:S05]  /*0690*/  @P0 IMAD.WIDE.U32 R80, R87, 0x10, R80 ;  /* 0x0000001057500825 */ /* 0x000fca00078e0050 */
[----:B------:R0:W5:Y:S01]  /*06a0*/  @P0 LDG.E.128 R8, desc[UR14][R80.64] ;  /* 0x0000000e50080981 */ /* 0x000162000c1e1d00 */
[----:B----4-:R-:W-:-:S05]  /*06b0*/  FSEL R86, R86, RZ, !P1 ;  /* 0x000000ff56567208 */ /* 0x010fca0004800000 */
[----:B------:R-:W-:Y:S01]  /*06c0*/  FADD.FTZ R3, -R86, R4 ;  /* 0x0000000456037221 */ /* 0x000fe20000010100 */
[----:B------:R-:W-:-:S03]  /*06d0*/  HADD2.F32 R4, -RZ, R0.H0_H0 ;  /* 0x20000000ff047230 */ /* 0x000fc60000004100 */
[----:B------:R-:W-:Y:S01]  /*06e0*/  FMUL.FTZ R3, R3, UR30 ;  /* 0x0000001e03037c20 */ /* 0x000fe20008410000 */
[----:B--2---:R-:W-:Y:S01]  /*06f0*/  FMUL.FTZ R0, R52, R79 ;  /* 0x0000004f34007220 */ /* 0x004fe20000410000 */
[----:B------:R-:W-:Y:S02]  /*0700*/  FADD.FTZ R28, R28, R52 ;  /* 0x000000341c1c7221 */ /* 0x000fe40000010000 */
[----:B------:R-:W-:Y:S01]  /*0710*/  FFMA.FTZ R40, R52, R3, R40 ;  /* 0x0000000334287223 */ /* 0x000fe20000010028 */
[----:B------:R-:W-:Y:S01]  /*0720*/  SHF.R.U32.HI R52, RZ, 0x10, R73 ;  /* 0x00000010ff347819 */ /* 0x000fe20000011649 */
[----:B------:R-:W-:Y:S02]  /*0730*/  HADD2.F32 R79, -RZ, R73.H0_H0 ;  /* 0x20000049ff4f7230 */ /* 0x000fe40000004100 */
[----:B------:R-:W-:Y:S02]  /*0740*/  FADD.FTZ R2, -R86, R5 ;  /* 0x0000000556027221 */ /* 0x000fe40000010100 */
[----:B------:R-:W-:-:S02]  /*0750*/  HADD2.F32 R52, -RZ, R52.H0_H0 ;  /* 0x20000034ff347230 */ /* 0x000fc40000004100 */
[----:B------:R-:W-:Y:S01]  /*0760*/  FADD.FTZ R6, -R86, R6 ;  /* 0x0000000656067221 */ /* 0x000fe20000010100 */
[----:B------:R-:W-:Y:S01]  /*0770*/  FMUL.FTZ R5, R53, R4 ;  /* 0x0000000435057220 */ /* 0x000fe20000410000 */
[----:B------:R-:W-:Y:S01]  /*0780*/  FMUL.FTZ R4, R54, R79 ;  /* 0x0000004f36047220 */ /* 0x000fe20000410000 */
[----:B------:R-:W-:Y:S01]  /*0790*/  FMUL.FTZ R2, R2, UR30 ;  /* 0x0000001e02027c20 */ /* 0x000fe20008410000 */
[----:B------:R-:W-:Y:S01]  /*07a0*/  FMUL.FTZ R79, R55, R52 ;  /* 0x00000034374f7220 */ /* 0x000fe20000410000 */
[----:B------:R-:W-:Y:S01]  /*07b0*/  FADD.FTZ R87, -R86, R7 ;  /* 0x0000000756577221 */ /* 0x000fe20000010100 */
[----:B------:R-:W-:Y:S01]  /*07c0*/  SHF.R.U64 R52, R74, 0x10, R75 ;  /* 0x000000104a347819 */ /* 0x000fe2000000124b */
[----:B------:R-:W-:Y:S01]  /*07d0*/  FMUL.FTZ R7, R6, UR30 ;  /* 0x0000001e06077c20 */ /* 0x000fe20008410000 */
[----:B------:R-:W-:Y:S01]  /*07e0*/  FADD.FTZ R56, -R86, R56 ;  /* 0x0000003856387221 */ /* 0x000fe20000010100 */
[----:B------:R-:W-:Y:S01]  /*07f0*/  FADD.FTZ R29, R29, R53 ;  /* 0x000000351d1d7221 */ /* 0x000fe20000010000 */
[----:B------:R-:W-:Y:S01]  /*0800*/  FFMA.FTZ R41, R53, R2, R41 ;  /* 0x0000000235297223 */ /* 0x000fe20000010029 */
[----:B------:R-:W-:-:S02]  /*0810*/  HADD2.F32 R53, -RZ, R74.H0_H0 ;  /* 0x2000004aff357230 */ /* 0x000fc40000004100 */
[----:B------:R-:W-:Y:S01]  /*0820*/  FADD.FTZ R30, R30, R54 ;  /* 0x000000361e1e7221 */ /* 0x000fe20000010000 */
[----:B------:R-:W-:Y:S01]  /*0830*/  FFMA.FTZ R42, R54, R7, R42 ;  /* 0x00000007362a7223 */ /* 0x000fe2000001002a */
[----:B0-----:R-:W-:Y:S01]  /*0840*/  FMUL.FTZ R81, R56, UR30 ;  /* 0x0000001e38517c20 */ /* 0x001fe20008410000 */
[----:B------:R-:W-:Y:S01]  /*0850*/  HADD2.F32 R52, -RZ, R52.H0_H0 ;  /* 0x20000034ff347230 */ /* 0x000fe20000004100 */
[----:B------:R-:W-:Y:S01]  /*0860*/  SHF.R.U32.HI R54, RZ, 0x10, R75 ;  /* 0x00000010ff367819 */ /* 0x000fe2000001164b */
[----:B------:R-:W-:Y:S01]  /*0870*/  FADD.FTZ R57, -R86, R57 ;  /* 0x0000003956397221 */ /* 0x000fe20000010100 */
[----:B------:R-:W-:Y:S01]  /*0880*/  FMUL.FTZ R80, R60, R53 ;  /* 0x000000353c507220 */ /* 0x000fe20000410000 */
[----:B------:R-:W-:Y:S01]  /*0890*/  FADD.FTZ R24, R24, R60 ;  /* 0x0000003c18187221 */ /* 0x000fe20000010000 */
[----:B------:R-:W-:Y:S01]  /*08a0*/  FFMA.FTZ R36, R60, R81, R36 ;  /* 0x000000513c247223 */ /* 0x000fe20000010024 */
[----:B------:R-:W-:Y:S01]  /*08b0*/  FMUL.FTZ R60, R61, R52 ;  /* 0x000000343d3c7220 */ /* 0x000fe20000410000 */
[----:B------:R-:W-:Y:S01]  /*08c0*/  FMUL.FTZ R6, R87, UR30 ;  /* 0x0000001e57067c20 */ /* 0x000fe20008410000 */
[----:B------:R-:W-:-:S02]  /*08d0*/  HADD2.F32 R52, -RZ, R54.H0_H0 ;  /* 0x20000036ff347230 */ /* 0x000fc40000004100 */
[----:B------:R-:W-:Y:S01]  /*08e0*/  FMUL.FTZ R82, R57, UR30 ;  /* 0x0000001e39527c20 */ /* 0x000fe20008410000 */
[----:B------:R-:W-:Y:S02]  /*08f0*/  HADD2.F32 R53, -RZ, R75.H0_H0 ;  /* 0x2000004bff357230 */ /* 0x000fe40000004100 */
[----:B------:R-:W-:Y:S01]  /*0900*/  FADD.FTZ R54, RZ, R0 ;  /* 0x00000000ff367221 */ /* 0x000fe20000010000 */
[----:B------:R-:W-:Y:S01]  /*0910*/  FFMA.FTZ R57, R3, R0, RZ ;  /* 0x0000000003397223 */ /* 0x000fe200000100ff */
[----:B------:R-:W-:Y:S01]  /*0920*/  FADD.FTZ R58, -R86, R58 ;  /* 0x0000003a563a7221 */ /* 0x000fe20000010100 */
[----:B------:R-:W-:Y:S01]  /*0930*/  FADD.FTZ R31, R31, R55 ;  /* 0x000000371f1f7221 */ /* 0x000fe20000010000 */
[----:B------:R-:W-:Y:S01]  /*0940*/  FFMA.FTZ R43, R55, R6, R43 ;  /* 0x00000006372b7223 */ /* 0x000fe2000001002b */
[----:B------:R-:W-:Y:S01]  /*0950*/  FADD.FTZ R25, R25, R61 ;  /* 0x0000003d19197221 */ /* 0x000fe20000010000 */
[----:B------:R-:W-:Y:S01]  /*0960*/  FFMA.FTZ R37, R61, R82, R37 ;  /* 0x000000523d257223 */ /* 0x000fe20000010025 */
[----:B------:R-:W-:Y:S01]  /*0970*/  FADD.FTZ R55, R5, R54 ;  /* 0x0000003605377221 */ /* 0x000fe20000010000 */
[----:B------:R-:W-:Y:S01]  /*0980*/  FMUL.FTZ R61, R62, R53 ;  /* 0x000000353e3d7220 */ /* 0x000fe20000410000 */
[----:B------:R-:W-:Y:S01]  /*0990*/  FFMA.FTZ R56, R2, R5, R57 ;  /* 0x0000000502387223 */ /* 0x000fe20000010039 */
[----:B------:R-:W-:Y:S01]  /*09a0*/  FMUL.FTZ R83, R58, UR30 ;  /* 0x0000001e3a537c20 */ /* 0x000fe20008410000 */
[----:B------:R-:W-:-:S02]  /*09b0*/  HADD2.F32 R53, -RZ, R76.H0_H0 ;  /* 0x2000004cff357230 */ /* 0x000fc40000004100 */
[----:B------:R-:W-:Y:S01]  /*09c0*/  FADD.FTZ R54, R4, R55 ;  /* 0x0000003704367221 */ /* 0x000fe20000010000 */
[----:B------:R-:W-:Y:S01]  /*09d0*/  FFMA.FTZ R55, R7, R4, R56 ;  /* 0x0000000407377223 */ /* 0x000fe20000010038 */
[----:B------:R-:W-:Y:S01]  /*09e0*/  FADD.FTZ R26, R26, R62 ;  /* 0x0000003e1a1a7221 */ /* 0x000fe20000010000 */
[----:B------:R-:W-:Y:S01]  /*09f0*/  FFMA.FTZ R38, R62, R83, R38 ;  /* 0x000000533e267223 */ /* 0x000fe20000010026 */
[----:B---3--:R-:W-:Y:S01]  /*0a00*/  FMUL.FTZ R62, R68, R53 ;  /* 0x00000035443e7220 */ /* 0x008fe20000410000 */
[----:B------:R-:W-:Y:S01]  /*0a10*/  FADD.FTZ R59, -R86, R59 ;  /* 0x0000003b563b7221 */ /* 0x000fe20000010100 */
[----:B------:R-:W-:Y:S01]  /*0a20*/  FADD.FTZ R53, R79, R54 ;  /* 0x000000364f357221 */ /* 0x000fe20000010000 */
[----:B------:R-:W-:Y:S02]  /*0a30*/  FFMA.FTZ R54, R6, R79, R55 ;  /* 0x0000004f06367223 */ /* 0x000fe40000010037 */
[----:B------:R-:W-:Y:S01]  /*0a40*/  FMUL.FTZ R84, R59, UR30 ;  /* 0x0000001e3b547c20 */ /* 0x000fe20008410000 */
[----:B------:R-:W-:Y:S01]  /*0a50*/  FADD.FTZ R53, R80, R53 ;  /* 0x0000003550357221 */ /* 0x000fe20000010000 */
[----:B------:R-:W-:Y:S01]  /*0a60*/  FFMA.FTZ R55, R81, R80, R54 ;  /* 0x0000005051377223 */ /* 0x000fe20000010036 */
[----:B------:R-:W-:Y:S01]  /*0a70*/  FMUL.FTZ R85, R63, R52 ;  /* 0x000000343f557220 */ /* 0x000fe20000410000 */
[----:B------:R-:W-:Y:S01]  /*0a80*/  FADD.FTZ R27, R27, R63 ;  /* 0x0000003f1b1b7221 */ /* 0x000fe20000010000 */
[----:B------:R-:W-:Y:S01]  /*0a90*/  FFMA.FTZ R39, R63, R84, R39 ;  /* 0x000000543f277223 */ /* 0x000fe20000010027 */
[----:B------:R-:W-:Y:S01]  /*0aa0*/  FADD.FTZ R54, R60, R53 ;  /* 0x000000353c367221 */ /* 0x000fe20000010000 */
[----:B------:R-:W-:Y:S01]  /*0ab0*/  FADD.FTZ R63, -R86, R64 ;  /* 0x00000040563f7221 */ /* 0x000fe20000010100 */
[----:B------:R-:W-:Y:S01]  /*0ac0*/  FFMA.FTZ R56, R82, R60, R55 ;  /* 0x0000003c52387223 */ /* 0x000fe20000010037 */
[----:B------:R-:W-:Y:S01]  /*0ad0*/  SHF.R.U64 R64, R76, 0x10, R77 ;  /* 0x000000104c407819 */ /* 0x000fe2000000124d */
[----:B------:R-:W-:Y:S01]  /*0ae0*/  FADD.FTZ R54, R61, R54 ;  /* 0x000000363d367221 */ /* 0x000fe20000010000 */
[----:B------:R-:W-:Y:S01]  /*0af0*/  FMUL.FTZ R63, R63, UR30 ;  /* 0x0000001e3f3f7c20 */ /* 0x000fe20008410000 */
[----:B------:R-:W-:Y:S01]  /*0b00*/  FFMA.FTZ R55, R83, R61, R56 ;  /* 0x0000003d53377223 */ /* 0x000fe20000010038 */
[----:B------:R-:W-:Y:S01]  /*0b10*/  FADD.FTZ R65, -R86, R65 ;  /* 0x0000004156417221 */ /* 0x000fe20000010100 */
[----:B------:R-:W-:-:S02]  /*0b20*/  HADD2.F32 R64, -RZ, R64.H0_H0 ;  /* 0x20000040ff407230 */ /* 0x000fc40000004100 */
[----:B------:R-:W-:Y:S01]  /*0b30*/  FADD.FTZ R53, R85, R54 ;  /* 0x0000003655357221 */ /* 0x000fe20000010000 */
[----:B------:R-:W-:Y:S01]  /*0b40*/  FADD.FTZ R52, -R86, R66 ;  /* 0x0000004256347221 */ /* 0x000fe20000010100 */
[----:B------:R-:W-:Y:S01]  /*0b50*/  FADD.FTZ R20, R20, R68 ;  /* 0x0000004414147221 */ /* 0x000fe20000010000 */
[----:B------:R-:W-:Y:S01]  /*0b60*/  FFMA.FTZ R32, R68, R63, R32 ;  /* 0x0000003f44207223 */ /* 0x000fe20000010020 */
[----:B------:R-:W-:Y:S01]  /*0b70*/  FFMA.FTZ R54, R84, R85, R55 ;  /* 0x0000005554367223 */ /* 0x000fe20000010037 */
[----:B------:R-:W-:Y:S01]  /*0b80*/  SHF.R.U32.HI R68, RZ, 0x10, R77 ;  /* 0x00000010ff447819 */ /* 0x000fe2000001164d */
[----:B------:R-:W-:Y:S01]  /*0b90*/  FMUL.FTZ R66, R65, UR30 ;  /* 0x0000001e41427c20 */ /* 0x000fe20008410000 */
[----:B------:R-:W-:Y:S02]  /*0ba0*/  HADD2.F32 R65, -RZ, R77.H0_H0 ;  /* 0x2000004dff417230 */ /* 0x000fe40000004100 */
[----:B------:R-:W-:Y:S01]  /*0bb0*/  FMUL.FTZ R64, R69, R64 ;  /* 0x0000004045407220 */ /* 0x000fe20000410000 */
[----:B------:R-:W-:Y:S01]  /*0bc0*/  FADD.FTZ R53, R62, R53 ;  /* 0x000000353e357221 */ /* 0x000fe20000010000 */
[----:B------:R-:W-:Y:S01]  /*0bd0*/  FFMA.FTZ R55, R63, R62, R54 ;  /* 0x0000003e3f377223 */ /* 0x000fe20000010036 */
[----:B------:R-:W-:Y:S01]  /*0be0*/  FADD.FTZ R86, -R86, R67 ;  /* 0x0000004356567221 */ /* 0x000fe20000010100 */
[----:B------:R-:W-:-:S02]  /*0bf0*/  HADD2.F32 R68, -RZ, R68.H0_H0 ;  /* 0x20000044ff447230 */ /* 0x000fc40000004100 */
        /* <DEDUP_REMOVED lines=14> */
[----:B------:R-:W-:Y:S01]  /*0ce0*/  FFMA.FTZ R35, R71, R70, R35 ;  /* 0x0000004647237223 */ /* 0x000fe20000010023 */
[----:B------:R-:W-:Y:S01]  /*0cf0*/  FFMA.FTZ R53, R70, R68, R55 ;  /* 0x0000004446357223 */ /* 0x000fe20000010037 */
[----:B------:R-:W-:Y:S06]  /*0d00*/  BRA `(.L_x_5550) ;  /* 0x0000000000487947 */ /* 0x000fec0003800000 */
.L_x_5549:
        /* <DEDUP_REMOVED lines=18> */
.L_x_5550:
[----:B------:R-:W0:Y:S01]  /*0e30*/  SHFL.DOWN PT, R55, R52, 0x10, 0x1f ;  /* 0x0a001f0034377f89 */ /* 0x000e2200000e0000 */
[----:B------:R-:W-:Y:S03]  /*0e40*/  BSSY.RECONVERGENT B0, `(.L_x_5551) ;  /* 0x000001f000007945 */ /* 0x000fe60003800200 */
[----:B------:R-:W1:Y:S01]  /*0e50*/  SHFL.DOWN PT, R54, R53, 0x10, 0x1f ;  /* 0x0a001f0035367f89 */ /* 0x000e6200000e0000 */
[----:B------:R-:W3:Y:S01]  /*0e60*/  S2R R69, SR_TID.X ;  /* 0x0000000000457919 */ /* 0x000ee20000002100 */
[----:B0-----:R-:W-:Y:S01]  /*0e70*/  FADD.FTZ R55, R55, R52 ;  /* 0x0000003437377221 */ /* 0x001fe20000010000 */
[----:B-1----:R-:W-:-:S04]  /*0e80*/  FADD.FTZ R54, R54, R53 ;  /* 0x0000003536367221 */ /* 0x002fc80000010000 */
[----:B------:R-:W0:Y:S04]  /*0e90*/  SHFL.DOWN PT, R56, R55, 0x8, 0x1f ;  /* 0x09001f0037387f89 */ /* 0x000e2800000e0000 */
[----:B------:R-:W1:Y:S01]  /*0ea0*/  SHFL.DOWN PT, R57, R54, 0x8, 0x1f ;  /* 0x09001f0036397f89 */ /* 0x000e6200000e0000 */
[----:B---3--:R-:W-:Y:S01]  /*0eb0*/  LOP3.LUT P1, RZ, R69, 0x1f, RZ, 0xc0, !PT ;  /* 0x0000001f45ff7812 */ /* 0x008fe2000782c0ff */
        /* <DEDUP_REMOVED lines=23> */
.L_x_5552:
[----:B------:R-:W-:Y:S05]  /*1030*/  BSYNC.RECONVERGENT B0 ;  /* 0x0000000000007941 */ /* 0x000fea0003800200 */
.L_x_5551:
[----:B------:R-:W1:Y:S08]  /*1040*/  S2UR UR10, SR_CgaCtaId ;  /* 0x00000000000a79c3 */ /* 0x000e700000008800 */
[----:B------:R-:W-:Y:S01]  /*1050*/  BAR.SYNC.DEFER_BLOCKING 0x0 ;  /* 0x0000000000007b1d */ /* 0x000fe20000010000 */
[----:B-----5:R-:W-:Y:S01]  /*1060*/  ISETP.GE.AND P2, PT, R48, 0x1, PT ;  /* 0x000000013000780c */ /* 0x020fe20003f46270 */
[----:B------:R-:W-:Y:S01]  /*1070*/  UISETP.NE.U32.AND UP0, UPT, UR4, URZ, UPT ;  /* 0x000000ff0400728c */ /* 0x000fe2000bf05070 */
[----:B------:R-:W-:-:S03]  /*1080*/  ISETP.NE.AND P1, PT, RZ, UR27, PT ;  /* 0x0000001bff007c0c */ /* 0x000fc6000bf25270 */
[----:B------:R-:W-:Y:S02]  /*1090*/  UMOV UR9, 0x400 ;  /* 0x0000040000097882 */ /* 0x000fe40000000000 */
[----:B------:R-:W3:Y:S01]  /*10a0*/  LDC R71, c[0x0][0x388] ;  /* 0x0000e200ff477b82 */ /* 0x000ee20000000800 */
[----:B------:R-:W-:Y:S02]  /*10b0*/  UISETP.NE.AND.EX UP0, UPT, UR5, URZ, UPT, UP0 ;  /* 0x000000ff0500728c */ /* 0x000fe4000bf05300 */
        /* <DEDUP_REMOVED lines=11> */
[----:B------:R-:W-:Y:S01]  /*1170*/  FADD.FTZ R53, R54, R53 ;  /* 0x0000003536357221 */ /* 0x000fe20000010000 */
[----:B---3--:R-:W-:-:S02]  /*1180*/  IMAD R54, R71, UR8, RZ ;  /* 0x0000000847367c24 */ /* 0x008fc4000f8e02ff */
[----:B-1----:R-:W-:Y:S01]  /*1190*/  FADD.FTZ R86, R86, R57 ;  /* 0x0000003956567221 */ /* 0x002fe20000010000 */
[----:B------:R-:W-:Y:S02]  /*11a0*/  @P2 IMAD R52, R52, R71, RZ ;  /* 0x0000004734342224 */ /* 0x000fe400078e02ff */
[----:B------:R-:W-:Y:S01]  /*11b0*/  FADD.FTZ R53, R53, R56 ;  /* 0x0000003835357221 */ /* 0x000fe20000010000 */
[----:B------:R-:W-:Y:S01]  /*11c0*/  SHF.R.S32.HI R57, RZ, 0x1f, R54 ;  /* 0x0000001fff397819 */ /* 0x000fe20000011436 */
[----:B------:R-:W-:Y:S02]  /*11d0*/  FADD.FTZ R59, R59, R86 ;  /* 0x000000563b3b7221 */ /* 0x000fe40000010000 */
[----:B------:R-:W-:Y:S01]  /*11e0*/  FADD.FTZ R53, R58, R53 ;  /* 0x000000353a357221 */ /* 0x000fe20000010000 */
[----:B------:R-:W-:Y:S01]  /*11f0*/  @P2 SHF.R.S32.HI R55, RZ, 0x1f, R52 ;  /* 0x0000001fff372819 */ /* 0x000fe20000011434 */
[----:B------:R-:W-:Y:S01]  /*1200*/  FMUL.FTZ R59, R59, UR29 ;  /* 0x0000001d3b3b7c20 */ /* 0x000fe20008410000 */
[----:B------:R-:W-:Y:S01]  /*1210*/  LEA.HI R54, R57, R54, RZ, 0x2 ;  /* 0x0000003639367211 */ /* 0x000fe200078f10ff */
[----:B------:R-:W-:Y:S01]  /*1220*/  FMUL.FTZ R71, R53, UR29 ;  /* 0x0000001d35477c20 */ /* 0x000fe20008410000 */
[----:B------:R-:W-:-:S02]  /*1230*/  @P2 LEA.HI R52, R55, R52, RZ, 0x2 ;  /* 0x0000003437342211 */ /* 0x000fc400078f10ff */
[----:B------:R-:W-:Y:S02]  /*1240*/  R2UR UR10, R59 ;  /* 0x000000003b0a72ca */ /* 0x000fe400000e0000 */
[----:B------:R-:W-:Y:S02]  /*1250*/  MOV R58, RZ ;  /* 0x000000ff003a7202 */ /* 0x000fe40000000f00 */
[-C--:B------:R-:W-:Y:S02]  /*1260*/  @P2 LEA.HI.SX32 R58, R52, R69.reuse, 0x1e ;  /* 0x00000045343a2211 */ /* 0x080fe400078ff2ff */
[----:B------:R-:W-:Y:S02]  /*1270*/  LEA.HI.SX32 R59, R54, R69, 0x1e ;  /* 0x00000045363b7211 */ /* 0x000fe400078ff2ff */
[----:B------:R-:W-:Y:S01]  /*1280*/  FSEL R71, R71, RZ, !P1 ;  /* 0x000000ff47477208 */ /* 0x000fe20004800000 */
[----:B------:R-:W-:Y:S06]  /*1290*/  BRA.U UP0, `(.L_x_5553) ;  /* 0x0000000100f07547 */ /* 0x000fec000b800000 */
        /* <DEDUP_REMOVED lines=10> */
[----:B------:R-:W-:Y:S01]  /*1340*/  UMOV UR9, UR13 ;  /* 0x0000000d00097c82 */ /* 0x000fe20008000000 */
[----:B------:R-:W-:Y:S01]  /*1350*/  FMUL.FTZ R53, R53, UR30 ;  /* 0x0000001e35357c20 */ /* 0x000fe20008410000 */
[----:B------:R-:W-:Y:S01]  /*1360*/  FMUL.FTZ R52, R52, UR30 ;  /* 0x0000001e34347c20 */ /* 0x000fe20008410000 */
[----:B------:R-:W-:Y:S01]  /*1370*/  FMUL.FTZ R55, R55, UR30 ;  /* 0x0000001e37377c20 */ /* 0x000fe20008410000 */
[----:B------:R-:W-:-:S02]  /*1380*/  ISETP.GT.AND P3, PT, R48, RZ, PT ;  /* 0x000000ff3000720c */ /* 0x000fc40003f64270 */
        /* <DEDUP_REMOVED lines=16> */
.L_x_5554:
        /* <DEDUP_REMOVED lines=12> */
[----:B------:R-:W-:Y:S01]  /*1550*/  UMOV UR9, UR13 ;  /* 0x0000000d00097c82 */ /* 0x000fe20008000000 */
[----:B------:R-:W-:-:S02]  /*1560*/  FSEL R44, R45, RZ, P1 ;  /* 0x000000ff2d2c7208 */ /* 0x000fc40000800000 */
[----:B------:R-:W-:Y:S01]  /*1570*/  FSEL R45, R46, RZ, P1 ;  /* 0x000000ff2e2d7208 */ /* 0x000fe20000800000 */
[----:B------:R-:W-:Y:S01]  /*1580*/  FMUL.FTZ R52, R52, UR30 ;  /* 0x0000001e34347c20 */ /* 0x000fe20008410000 */
[----:B------:R-:W-:Y:S02]  /*1590*/  FSEL R46, R47, RZ, P1 ;  /* 0x000000ff2f2e7208 */ /* 0x000fe40000800000 */
[----:B------:R-:W-:Y:S01]  /*15a0*/  ISETP.GT.AND P3, PT, R48, RZ, PT ;  /* 0x000000ff3000720c */ /* 0x000fe20003f64270 */
[----:B------:R-:W-:Y:S01]  /*15b0*/  FMUL.FTZ R47, R45, UR9 ;  /* 0x000000092d2f7c20 */ /* 0x000fe20008410000 */
[----:B------:R-:W-:Y:S01]  /*15c0*/  FMUL.FTZ R48, R44, UR9 ;  /* 0x000000092c307c20 */ /* 0x000fe20008410000 */
[----:B------:R-:W-:Y:S01]  /*15d0*/  FMUL.FTZ R53, R46, UR9 ;  /* 0x000000092e357c20 */ /* 0x000fe20008410000 */
[----:B------:R-:W-:Y:S02]  /*15e0*/  FSEL R52, R52, RZ, P1 ;  /* 0x000000ff34347208 */ /* 0x000fe40000800000 */
[----:B------:R-:W-:-:S02]  /*15f0*/  SEL R50, R47, R50, P3 ;  /* 0x000000322f327207 */ /* 0x000fc40001800000 */
[----:B------:R-:W-:Y:S02]  /*1600*/  SEL R49, R48, R49, P3 ;  /* 0x0000003130317207 */ /* 0x000fe40001800000 */
[----:B------:R-:W-:Y:S02]  /*1610*/  SEL R78, R53, R78, P3 ;  /* 0x0000004e354e7207 */ /* 0x000fe40001800000 */
[----:B------:R-:W-:Y:S01]  /*1620*/  MOV R47, R52 ;  /* 0x00000034002f7202 */ /* 0x000fe20000000f00 */
[----:B------:R-:W-:Y:S06]  /*1630*/  @!P2 BRA `(.L_x_5555) ;  /* 0x0000000000e0a947 */ /* 0x000fec0003800000 */
[----:B------:R-:W-:Y:S01]  /*1640*/  FMUL.FTZ R51, R52, UR9 ;  /* 0x0000000934337c20 */ /* 0x000fe20008410000 */
[----:B------:R-:W-:Y:S06]  /*1650*/  BRA `(.L_x_5555) ;  /* 0x0000000000d87947 */ /* 0x000fec0003800000 */
.L_x_5553:
[----:B------:R-:W-:-:S04]  /*1660*/  UISETP.NE.U32.AND UP0, UPT, UR6, URZ, UPT ;  /* 0x000000ff0600728c */ /* 0x000fc8000bf05070 */
[----:B------:R-:W-:-:S09]  /*1670*/  UISETP.NE.AND.EX UP0, UPT, UR7, URZ, UPT, UP0 ;  /* 0x000000ff0700728c */ /* 0x000fd2000bf05300 */
[----:B------:R-:W-:Y:S05]  /*1680*/  BRA.U UP0, `(.L_x_5556) ;  /* 0x0000000100707547 */ /* 0x000fea000b800000 */
[----:B------:R-:W-:Y:S01]  /*1690*/  PLOP3.LUT P1, PT, PT, PT, UP2, 0x80, 0x8 ;  /* 0x000000000008781c */ /* 0x000fe20003f2f028 */
[----:B------:R-:W-:Y:S01]  /*16a0*/  UMOV UR9, UR13 ;  /* 0x0000000d00097c82 */ /* 0x000fe20008000000 */
[----:B------:R-:W-:Y:S02]  /*16b0*/  MOV R52, R16 ;  /* 0x0000001000347202 */ /* 0x000fe40000000f00 */
[----:B------:R-:W-:-:S09]  /*16c0*/  ISETP.GT.AND P3, PT, R48, RZ, PT ;  /* 0x000000ff3000720c */ /* 0x000fd20003f64270 */
        /* <DEDUP_REMOVED lines=11> */
[----:B------:R-:W-:-:S02]  /*1780*/  FMUL.FTZ R48, R52, UR9 ;  /* 0x0000000934307c20 */ /* 0x000fc40008410000 */
[----:B------:R-:W-:Y:S01]  /*1790*/  FMUL.FTZ R53, R53, UR9 ;  /* 0x0000000935357c20 */ /* 0x000fe20008410000 */
        /* <DEDUP_REMOVED lines=11> */
.L_x_5556:
[----:B------:R-:W-:Y:S01]  /*1850*/  PLOP3.LUT P1, PT, PT, PT, UP2, 0x80, 0x8 ;  /* 0x000000000008781c */ /* 0x000fe20003f2f028 */
[----:B------:R-:W-:Y:S01]  /*1860*/  UMOV UR9, UR13 ;  /* 0x0000000d00097c82 */ /* 0x000fe20008000000 */
[----:B------:R-:W-:Y:S02]  /*1870*/  MOV R44, R16 ;  /* 0x00000010002c7202 */ /* 0x000fe40000000f00 */
[----:B------:R-:W-:Y:S02]  /*1880*/  ISETP.GT.AND P3, PT, R48, RZ, PT ;  /* 0x000000ff3000720c */ /* 0x000fe40003f64270 */
[----:B------:R-:W-:-:S07]  /*1890*/  MOV R46, R18 ;  /* 0x00000012002e7202 */ /* 0x000fce0000000f00 */
        /* <DEDUP_REMOVED lines=10> */
[----:B------:R-:W-:Y:S01]  /*1940*/  @P3 FMUL.FTZ R49, R44, UR9 ;  /* 0x000000092c313c20 */ /* 0x000fe20008410000 */
[----:B------:R-:W-:Y:S01]  /*1950*/  @P1 FADD.FTZ R53, R4, -R47 ;  /* 0x8000002f04351221 */ /* 0x000fe20000010000 */
[----:B------:R-:W-:Y:S01]  /*1960*/  MOV R47, R19 ;  /* 0x00000013002f7202 */ /* 0x000fe20000000f00 */
[----:B------:R-:W-:Y:S01]  /*1970*/  @P1 FFMA.FTZ R47, R52, UR30, R19 ;  /* 0x0000001e342f1c23 */ /* 0x000fe20008010013 */
[----:B------:R-:W-:Y:S01]  /*1980*/  @P3 FMUL.FTZ R50, R45, UR9 ;  /* 0x000000092d323c20 */ /* 0x000fe20008410000 */
[----:B------:R-:W-:Y:S02]  /*1990*/  @P1 FFMA.FTZ R46, R53, UR30, R18 ;  /* 0x0000001e352e1c23 */ /* 0x000fe40008010012 */
[----:B------:R-:W-:Y:S02]  /*19a0*/  @P2 FMUL.FTZ R51, R47, UR9 ;  /* 0x000000092f332c20 */ /* 0x000fe40008410000 */
[----:B------:R-:W-:-:S07]  /*19b0*/  @P3 FMUL.FTZ R78, R46, UR9 ;  /* 0x000000092e4e3c20 */ /* 0x000fce0008410000 */
.L_x_5555:
[----:B------:R-:W-:Y:S01]  /*19c0*/  ISETP.NE.U32.AND P1, PT, RZ, UR6, PT ;  /* 0x00000006ff007c0c */ /* 0x000fe2000bf25070 */
[----:B------:R-:W0:Y:S01]  /*19d0*/  @P2 LDC.64 R52, c[0x0][0x468] ;  /* 0x00011a00ff342b82 */ /* 0x000e220000000a00 */
[----:B------:R-:W-:Y:S02]  /*19e0*/  MOV R48, R49 ;  /* 0x0000003100307202 */ /* 0x000fe40000000f00 */
[----:B------:R-:W-:Y:S02]  /*19f0*/  ISETP.NE.AND.EX P1, PT, RZ, UR7, PT, P1 ;  /* 0x00000007ff007c0c */ /* 0x000fe4000bf25310 */
[----:B------:R-:W-:Y:S02]  /*1a00*/  MOV R49, R50 ;  /* 0x0000003200317202 */ /* 0x000fe40000000f00 */
[----:B------:R-:W-:-:S09]  /*1a10*/  MOV R50, R78 ;  /* 0x0000004e00327202 */ /* 0x000fd20000000f00 */
[----:B------:R-:W1:Y:S01]  /*1a20*/  @P1 LDC.64 R54, c[0x0][0x478] ;  /* 0x00011e00ff361b82 */ /* 0x000e620000000a00 */
[----:B0-----:R-:W-:-:S04]  /*1a30*/  @P2 IMAD.WIDE.U32 R52, R58, 0x10, R52 ;  /* 0x000000103a342825 */ /* 0x001fc800078e0034 */
[----:B-1----:R-:W-:-:S05]  /*1a40*/  @P1 IMAD.WIDE.U32 R54, R59, 0x10, R54 ;  /* 0x000000103b361825 */ /* 0x002fca00078e0036 */
[----:B------:R0:W-:Y:S04]  /*1a50*/  @P1 STG.E.128 desc[UR14][R54.64], R44 ;  /* 0x0000002c36001986 */ /* 0x0001e8000c101d0e */
[----:B------:R0:W-:Y:S01]  /*1a60*/  @P2 STG.E.128 desc[UR14][R52.64], R48 ;  /* 0x0000003034002986 */ /* 0x0001e2000c101d0e */
[----:B------:R-:W-:Y:S05]  /*1a70*/  @!P0 BRA `(.L_x_5557) ;  /* 0x0000000000d48947 */ /* 0x000fea0003800000 */
        /* <DEDUP_REMOVED lines=27> */
.L_x_5558:
[----:B------:R-:W-:Y:S02]  /*1c30*/  PLOP3.LUT P4, PT, PT, PT, UP2, 0x80, 0x8 ;  /* 0x000000000008781c */ /* 0x000fe40003f8f028 */
[----:B0-----:R-:W-:Y:S02]  /*1c40*/  MOV R52, R12 ;  /* 0x0000000c00347202 */ /* 0x001fe40000000f00 */
[----:B------:R-:W-:-:S09]  /*1c50*/  MOV R54, R13 ;  /* 0x0000000d00367202 */ /* 0x000fd20000000f00 */
        /* <DEDUP_REMOVED lines=23> */
.L_x_5557:
        /* <DEDUP_REMOVED lines=17> */
[----:B------:R-:W-:Y:S02]  /*1ee0*/  FMUL.FTZ R47, R44, UR9 ;  /* 0x000000092c2f7c20 */ /* 0x000fe40008410000 */
[----:B------:R-:W-:Y:S01]  /*1ef0*/  FMUL.FTZ R54, R45, UR9 ;  /* 0x000000092d367c20 */ /* 0x000fe20008410000 */
[----:B------:R-:W-:Y:S01]  /*1f00*/  FSEL R56, R52, RZ, P4 ;  /* 0x000000ff34387208 */ /* 0x000fe20002000000 */
        /* <DEDUP_REMOVED lines=8> */
.L_x_5560:
[--C-:B0-----:R-:W-:Y:S01]  /*1f90*/  FFMA.FTZ R53, R81, UR10, R71.reuse ;  /* 0x0000000a51357c23 */ /* 0x101fe20008010047 */
        /* <DEDUP_REMOVED lines=9> */
[----:B------:R-:W-:Y:S01]  /*2030*/  @P2 FADD.FTZ R56, R85, -R56 ;  /* 0x8000003855382221 */ /* 0x000fe20000010000 */
[----:B------:R-:W-:-:S02]  /*2040*/  FMUL.FTZ R54, R54, UR30 ;  /* 0x0000001e36367c20 */ /* 0x000fc40008410000 */
[----:B------:R-:W-:Y:S01]  /*2050*/  FSEL R52, R52, RZ, P4 ;  /* 0x000000ff34347208 */ /* 0x000fe20002000000 */
[----:B------:R-:W-:Y:S01]  /*2060*/  @P2 FMUL.FTZ R55, R56, UR30 ;  /* 0x0000001e38372c20 */ /* 0x000fe20008410000 */
[----:B------:R-:W-:Y:S02]  /*2070*/  FSEL R53, R53, RZ, P4 ;  /* 0x000000ff35357208 */ /* 0x000fe40002000000 */
[----:B------:R-:W-:Y:S01]  /*2080*/  FSEL R54, R54, RZ, P4 ;  /* 0x000000ff36367208 */ /* 0x000fe20002000000 */
[----:B------:R-:W-:Y:S01]  /*2090*/  @P3 FMUL.FTZ R48, R52, UR9 ;  /* 0x0000000934303c20 */ /* 0x000fe20008410000 */
[----:B------:R-:W-:Y:S01]  /*20a0*/  @P2 FSEL R55, R55, RZ, P4 ;  /* 0x000000ff37372208 */ /* 0x000fe20002000000 */
[----:B------:R-:W-:Y:S02]  /*20b0*/  @P3 FMUL.FTZ R49, R53, UR9 ;  /* 0x0000000935313c20 */ /* 0x000fe40008410000 */
[----:B------:R-:W-:Y:S01]  /*20c0*/  @P3 FMUL.FTZ R50, R54, UR9 ;  /* 0x0000000936323c20 */ /* 0x000fe20008410000 */
[----:B------:R-:W-:Y:S01]  /*20d0*/  MOV R52, R48 ;  /* 0x0000003000347202 */ /* 0x000fe20000000f00 */
[----:B------:R-:W-:Y:S01]  /*20e0*/  @P2 FMUL.FTZ R51, R55, UR9 ;  /* 0x0000000937332c20 */ /* 0x000fe20008410000 */
[----:B------:R-:W-:-:S07]  /*20f0*/  MOV R53, R49 ;  /* 0x0000003100357202 */ /* 0x000fce0000000f00 */
.L_x_5559:
[----:B------:R-:W0:Y:S01]  /*2100*/  @P1 LDC.64 R56, c[0x0][0x478] ;  /* 0x00011e00ff381b82 */ /* 0x000e220000000a00 */
[----:B------:R-:W-:Y:S02]  /*2110*/  @P1 IADD3 R55, PT, PT, R59, 0x80, RZ ;  /* 0x000000803b371810 */ /* 0x000fe40007ffe0ff */
[----:B------:R-:W-:Y:S02]  /*2120*/  @P2 IADD3 R87, PT, PT, R58, 0x80, RZ ;  /* 0x000000803a572810 */ /* 0x000fe40007ffe0ff */
[----:B------:R-:W-:-:S03]  /*2130*/  MOV R54, R50 ;  /* 0x0000003200367202 */ /* 0x000fc60000000f00 */
[----:B------:R-:W1:Y:S01]  /*2140*/  @P2 LDC.64 R48, c[0x0][0x468] ;  /* 0x00011a00ff302b82 */ /* 0x000e620000000a00 */
[----:B0-----:R-:W-:Y:S01]  /*2150*/  @P1 IMAD.WIDE.U32 R56, R55, 0x10, R56 ;  /* 0x0000001037381825 */ /* 0x001fe200078e0038 */
[----:B------:R-:W-:-:S04]  /*2160*/  MOV R55, R51 ;  /* 0x0000003300377202 */ /* 0x000fc80000000f00 */
[----:B------:R0:W-:Y:S01]  /*2170*/  @P1 STG.E.128 desc[UR14][R56.64], R44 ;  /* 0x0000002c38001986 */ /* 0x0001e2000c101d0e */
[----:B-1----:R-:W-:-:S05]  /*2180*/  @P2 IMAD.WIDE.U32 R48, R87, 0x10, R48 ;  /* 0x0000001057302825 */ /* 0x002fca00078e0030 */
        /* <DEDUP_REMOVED lines=13> */
[----:B------:R-:W-:Y:S02]  /*2260*/  @P0 FADD.FTZ R48, R64, -R49 ;  /* 0x8000003140300221 */ /* 0x000fe40000010000 */
[----:B------:R-:W-:Y:S01]  /*2270*/  @P0 FFMA.FTZ R46, R55, UR30, R10 ;  /* 0x0000001e372e0c23 */ /* 0x000fe2000801000a */
[----:B------:R-:W-:Y:S01]  /*2280*/  @P0 FFMA.FTZ R44, R47, UR30, R8 ;  /* 0x0000001e2f2c0c23 */ /* 0x000fe20008010008 */
[----:B------:R-:W-:Y:S01]  /*2290*/  @P0 FFMA.FTZ R45, R48, UR30, R9 ;  /* 0x0000001e302d0c23 */ /* 0x000fe20008010009 */
[----:B------:R-:W-:Y:S01]  /*22a0*/  @P0 FADD.FTZ R48, R68, -R71 ;  /* 0x8000004744300221 */ /* 0x000fe20000010000 */
[----:B------:R-:W-:Y:S01]  /*22b0*/  FMUL.FTZ R49, R46, UR9 ;  /* 0x000000092e317c20 */ /* 0x000fe20008410000 */
[----:B------:R-:W-:Y:S01]  /*22c0*/  FMUL.FTZ R55, R44, UR9 ;  /* 0x000000092c377c20 */ /* 0x000fe20008410000 */
[----:B------:R-:W-:Y:S01]  /*22d0*/  FMUL.FTZ R50, R45, UR9 ;  /* 0x000000092d327c20 */ /* 0x000fe20008410000 */
[----:B------:R-:W-:Y:S01]  /*22e0*/  MOV R47, R11 ;  /* 0x0000000b002f7202 */ /* 0x000fe20000000f00 */
[----:B------:R-:W-:Y:S01]  /*22f0*/  @P0 FFMA.FTZ R47, R48, UR30, R11 ;  /* 0x0000001e302f0c23 */ /* 0x000fe2000801000b */
[----:B------:R-:W-:-:S02]  /*2300*/  SEL R54, R49, R54, P3 ;  /* 0x0000003631367207 */ /* 0x000fc40001800000 */
[----:B------:R-:W-:Y:S02]  /*2310*/  SEL R53, R50, R53, P3 ;  /* 0x0000003532357207 */ /* 0x000fe40001800000 */
[----:B------:R-:W-:Y:S01]  /*2320*/  SEL R52, R55, R52, P3 ;  /* 0x0000003437347207 */ /* 0x000fe20001800000 */
[----:B------:R-:W-:Y:S06]  /*2330*/  @!P2 BRA `(.L_x_5563) ;  /* 0x000000040034a947 */ /* 0x000fec0003800000 */
[----:B------:R-:W-:Y:S01]  /*2340*/  FMUL.FTZ R51, R47, UR9 ;  /* 0x000000092f337c20 */ /* 0x000fe20008410000 */
[----:B------:R-:W-:Y:S06]  /*2350*/  BRA `(.L_x_5563) ;  /* 0x00000004002c7947 */ /* 0x000fec0003800000 */
.L_x_5562:
        /* <DEDUP_REMOVED lines=26> */
.L_x_5561:
        /* <DEDUP_REMOVED lines=28> */
.L_x_5564:
        /* <DEDUP_REMOVED lines=12> */
[----:B------:R-:W-:-:S04]  /*2780*/  ISETP.LT.AND P0, PT, RZ, UR31, PT ;  /* 0x0000001fff007c0c */ /* 0x000fc8000bf01270 */
[----:B------:R-:W-:Y:S02]  /*2790*/  FSEL R49, R49, RZ, P0 ;  /* 0x000000ff31317208 */ /* 0x000fe40000000000 */
[----:B------:R-:W-:Y:S02]  /*27a0*/  FSEL R55, R55, RZ, P0 ;  /* 0x000000ff37377208 */ /* 0x000fe40000000000 */
[----:B------:R-:W-:Y:S01]  /*27b0*/  FSEL R48, R48, RZ, P0 ;  /* 0x000000ff30307208 */ /* 0x000fe20000000000 */
[----:B------:R-:W-:Y:S01]  /*27c0*/  @P3 FMUL.FTZ R52, R49, UR9 ;  /* 0x0000000931343c20 */ /* 0x000fe20008410000 */
[----:B------:R-:W-:Y:S01]  /*27d0*/  FSEL R71, R71, RZ, P0 ;  /* 0x000000ff47477208 */ /* 0x000fe20000000000 */
[----:B------:R-:W-:Y:S02]  /*27e0*/  @P3 FMUL.FTZ R53, R55, UR9 ;  /* 0x0000000937353c20 */ /* 0x000fe40008410000 */
[----:B------:R-:W-:Y:S02]  /*27f0*/  @P3 FMUL.FTZ R54, R48, UR9 ;  /* 0x0000000930363c20 */ /* 0x000fe40008410000 */
[----:B------:R-:W-:-:S07]  /*2800*/  @P2 FMUL.FTZ R51, R71, UR9 ;  /* 0x0000000947332c20 */ /* 0x000fce0008410000 */
.L_x_5563:
[----:B------:R-:W0:Y:S01]  /*2810*/  @P1 LDC.64 R56, c[0x0][0x478] ;  /* 0x00011e00ff381b82 */ /* 0x000e220000000a00 */
[----:B------:R-:W-:Y:S01]  /*2820*/  @P1 IADD3 R59, PT, PT, R59, 0x100, RZ ;  /* 0x000001003b3b1810 */ /* 0x000fe20007ffe0ff */
[----:B------:R-:W-:Y:S01]  /*2830*/  UIADD3 UR8, UPT, UPT, UR8, UR24, URZ ;  /* 0x0000001808087290 */ /* 0x000fe2000fffe0ff */
[----:B------:R-:W-:Y:S01]  /*2840*/  @P2 IADD3 R71, PT, PT, R58, 0x100, RZ ;  /* 0x000001003a472810 */ /* 0x000fe20007ffe0ff */
[----:B------:R-:W-:Y:S01]  /*2850*/  UPLOP3.LUT UP1, UPT, UPT, UPT, UP1, 0x40, 0x4 ;  /* 0x000000000004789c */ /* 0x000fe20003f2e810 */
[----:B------:R-:W-:Y:S01]  /*2860*/  MOV R55, R51 ;  /* 0x0000003300377202 */ /* 0x000fe20000000f00 */
[----:B------:R-:W-:Y:S02]  /*2870*/  UISETP.GE.AND UP0, UPT, UR8, UR25, UPT ;  /* 0x000000190800728c */ /* 0x000fe4000bf06270 */
[----:B------:R-:W1:Y:S01]  /*2880*/  @P2 LDC.64 R48, c[0x0][0x468] ;  /* 0x00011a00ff302b82 */ /* 0x000e620000000a00 */
[----:B0-----:R-:W-:-:S05]  /*2890*/  @P1 IMAD.WIDE.U32 R56, R59, 0x10, R56 ;  /* 0x000000103b381825 */ /* 0x001fca00078e0038 */
[----:B------:R3:W-:Y:S01]  /*28a0*/  @P1 STG.E.128 desc[UR14][R56.64], R44 ;  /* 0x0000002c38001986 */ /* 0x0007e2000c101d0e */
[----:B-1----:R-:W-:-:S05]  /*28b0*/  @P2 IMAD.WIDE.U32 R48, R71, 0x10, R48 ;  /* 0x0000001047302825 */ /* 0x002fca00078e0030 */
[----:B------:R3:W-:Y:S01]  /*28c0*/  @P2 STG.E.128 desc[UR14][R48.64], R52 ;  /* 0x0000003430002986 */ /* 0x0007e2000c101d0e */
[----:B------:R-:W-:Y:S05]  /*28d0*/  BRA.U !UP0, `(.L_x_5565) ;  /* 0xffffffd908587547 */ /* 0x000fea000b83ffff */
.L_x_5548:
[----:B------:R-:W0:Y:S08]  /*28e0*/  S2UR UR9, SR_CTAID.X ;  /* 0x00000000000979c3 */ /* 0x000e300000002500 */
[----:B------:R-:W0:Y:S08]  /*28f0*/  LDC R0, c[0x0][0x388] ;  /* 0x0000e200ff007b82 */ /* 0x000e300000000800 */
[----:B--2---:R-:W1:Y:S08]  /*2900*/  LDC.64 R2, c[0x0][0x440] ;  /* 0x00011000ff027b82 */ /* 0x004e700000000a00 */
[----:B------:R-:W2:Y:S01]  /*2910*/  LDC.64 R4, c[0x0][0x448] ;  /* 0x00011200ff047b82 */ /* 0x000ea20000000a00 */
[----:B0-----:R-:W-:-:S05]  /*2920*/  IMAD R0, R0, UR9, RZ ;  /* 0x0000000900007c24 */ /* 0x001fca000f8e02ff */
[----:B------:R-:W-:-:S05]  /*2930*/  LEA.HI R69, R0, R69, RZ, 0x1e ;  /* 0x0000004500457211 */ /* 0x000fca00078ff0ff */
[----:B-1----:R-:W-:-:S05]  /*2940*/  IMAD.WIDE.U32 R2, R69, 0x10, R2 ;  /* 0x0000001045027825 */ /* 0x002fca00078e0002 */
[----:B------:R-:W-:Y:S01]  /*2950*/  STG.E.128 desc[UR14][R2.64], R28 ;  /* 0x0000001c02007986 */ /* 0x000fe2000c101d0e */
[----:B--2---:R-:W-:-:S05]  /*2960*/  IMAD.WIDE.U32 R4, R69, 0x10, R4 ;  /* 0x0000001045047825 */ /* 0x004fca00078e0004 */
[----:B------:R-:W-:Y:S04]  /*2970*/  STG.E.128 desc[UR14][R4.64], R40 ;  /* 0x0000002804007986 */ /* 0x000fe8000c101d0e */
[----:B------:R-:W-:Y:S04]  /*2980*/  STG.E.128 desc[UR14][R2.64+0x800], R24 ;  /* 0x0008001802007986 */ /* 0x000fe8000c101d0e */
[----:B------:R-:W-:Y:S04]  /*2990*/  STG.E.128 desc[UR14][R4.64+0x800], R36 ;  /* 0x0008002404007986 */ /* 0x000fe8000c101d0e */
[----:B------:R-:W-:Y:S04]  /*29a0*/  STG.E.128 desc[UR14][R2.64+0x1000], R20 ;  /* 0x0010001402007986 */ /* 0x000fe8000c101d0e */
[----:B------:R-:W-:Y:S01]  /*29b0*/  STG.E.128 desc[UR14][R4.64+0x1000], R32 ;  /* 0x0010002004007986 */ /* 0x000fe2000c101d0e */
[----:B------:R-:W-:Y:S05]  /*29c0*/  EXIT ;  /* 0x000000000000794d */ /* 0x000fea0003800000 */
.L_x_5566:
        /* <DEDUP_REMOVED lines=11> */
.L_x_6815:


//--------------------- .text._ZN10layer_norm13ln_bwd_kernelINS_13Kernel_traitsI6__halfffffjLj1536ELj1ELj1ELj4ELj16ENS_18Kernel_traits_baseILj1536ES2_ffffjLj128EEEEELb0ELb1ELb0ELb0EEEvNS_9BwdParamsE --------------------------
	.section	.text._ZN10layer_norm13ln_bwd_kernelINS_13Kernel_traitsI6__halfffffjLj1536ELj1ELj1ELj4ELj16ENS_18Kernel_traits_baseILj1536ES2_ffffjLj128EEEEELb0ELb1ELb0ELb0EEEvNS_9BwdParamsE,"ax",@progbits
	.align	128
        .global         _ZN10layer_norm13ln_bwd_kernelINS_13Kernel_traitsI6__halfffffjLj1536ELj1ELj1ELj4ELj16ENS_18Kernel_traits_baseILj1536ES2_ffffjLj128EEEEELb0ELb1ELb0ELb0EEEvNS_9BwdParamsE
        .type           _ZN10layer_norm13ln_bwd_kernelINS_13Kernel_traitsI6__halfffffjLj1536ELj1ELj1ELj4ELj16ENS_18Kernel_traits_baseILj1536ES2_ffffjLj128EEEEELb0ELb1ELb0ELb0EEEvNS_9BwdParamsE,@function
        .size           _ZN10layer_norm13ln_bwd_kernelINS_13Kernel_traitsI6__halfffffjLj1536ELj1ELj1ELj4ELj16ENS_18Kernel_traits_baseILj1536ES2_ffffjLj128EEEEELb0ELb1ELb0ELb0EEEvNS_9BwdParamsE,(.L_x_6816 - _ZN10layer_norm13ln_bwd_kernelINS_13Kernel_traitsI6__halfffffjLj1536ELj1ELj1ELj4ELj16ENS_18Kernel_traits_baseILj1536ES2_ffffjLj128EEEEELb0ELb1ELb0ELb0EEEvNS_9BwdParamsE)
        .other          _ZN10layer_norm13ln_bwd_kernelINS_13Kernel_traitsI6__halfffffjLj1536ELj1ELj1ELj4ELj16ENS_18Kernel_traits_baseILj1536ES2_ffffjLj128EEEEELb0ELb1ELb0ELb0EEEvNS_9BwdParamsE,@"STO_CUDA_ENTRY STV_DEFAULT"
_ZN10layer_norm13ln_bwd_kernelINS_13Kernel_traitsI6__halfffffjLj1536ELj1ELj1ELj4ELj16ENS_18Kernel_traits_baseILj1536ES2_ffffjLj128EEEEELb0ELb1ELb0ELb0EEEvNS_9BwdParamsE:
.text._ZN10layer_norm13ln_bwd_kernelINS_13Kernel_traitsI6__halfffffjLj1536ELj1ELj1ELj4ELj16ENS_18Kernel_traits_baseILj1536ES2_ffffjLj128EEEEELb0ELb1ELb0ELb0EEEvNS_9BwdParamsE:
        /* <DEDUP_REMOVED lines=18> */
[----:B------:R-:W4:Y:S08]  /*0120*/  @P1 LDC.64 R2, c[0x0][0x3d0] ;  /* 0x0000f400ff021b82 */ /* 0x000f300000000a00 */
[----:B------:R-:W0:Y:S01]  /*0130*/  @P1 LDC.64 R4, c[0x0][0x3e8] ;  /* 0x0000fa00ff041b82 */ /* 0x000e220000000a00 */
[----:B-1----:R-:W-:-:S05]  /*0140*/  @P3 IMAD.WIDE.U32 R8, R7, 0x8, R8 ;  /* 0x0000000807083825 */ /* 0x002fca00078e0008 */
[----:B--2---:R-:W5:Y:S01]  /*0150*/  @P3 LDG.E.64 R10, desc[UR16][R8.64] ;  /* 0x00000010080a3981 */ /* 0x004f62000c1e1b00 */
[C---:B---3--:R-:W-:Y:S01]  /*0160*/  @P3 IMAD.WIDE.U32 R12, R7.reuse, 0x8, R12 ;  /* 0x00000008070c3825 */ /* 0x048fe200078e000c */
[----:B------:R-:W1:Y:S01]  /*0170*/  @P2 LDC.64 R26, c[0x0][0x3d0] ;  /* 0x0000f400ff1a2b82 */ /* 0x000e620000000a00 */
[----:B------:R-:W-:-:S03]  /*0180*/  @P3 IADD3 R7, PT, PT, R7, 0x80, RZ ;  /* 0x0000008007073810 */ /* 0x000fc60007ffe0ff */
[----:B------:R-:W5:Y:S01]  /*0190*/  @P3 LDG.E.64 R14, desc[UR16][R12.64] ;  /* 0x000000100c0e3981 */ /* 0x000f62000c1e1b00 */
[----:B----4-:R-:W-:-:S03]  /*01a0*/  @P1 IMAD.WIDE.U32 R2, R91, 0x8, R2 ;  /* 0x000000085b021825 */ /* 0x010fc600078e0002 */
[----:B------:R-:W2:Y:S02]  /*01b0*/  @P2 LDC.64 R28, c[0x0][0x3e8] ;  /* 0x0000fa00ff1c2b82 */ /* 0x000ea40000000a00 */
[----:B------:R-:W5:Y:S01]  /*01c0*/  @P1 LDG.E.64 R16, desc[UR16][R2.64] ;  /* 0x0000001002101981 */ /* 0x000f62000c1e1b00 */
[----:B0-----:R-:W-:-:S05]  /*01d0*/  @P1 IMAD.WIDE.U32 R4, R91, 0x8, R4 ;  /* 0x000000085b041825 */ /* 0x001fca00078e0004 */
[----:B------:R-:W5:Y:S01]  /*01e0*/  @P1 LDG.E.64 R18, desc[UR16][R4.64] ;  /* 0x0000001004121981 */ /* 0x000f62000c1e1b00 */
[----:B------:R-:W-:Y:S01]  /*01f0*/  UISETP.GE.AND UP0, UPT, UR7, UR4, UPT ;  /* 0x000000040700728c */ /* 0x000fe2000bf06270 */
[C---:B-1----:R-:W-:Y:S01]  /*0200*/  @P2 IMAD.WIDE.U32 R26, R7.reuse, 0x8, R26 ;  /* 0x00000008071a2825 */ /* 0x042fe200078e001a */
[----:B------:R-:W-:Y:S02]  /*0210*/  CS2R R20, SRZ ;  /* 0x0000000000147805 */ /* 0x000fe4000001ff00 */
        /* <DEDUP_REMOVED lines=10> */
[----:B------:R-:W-:Y:S02]  /*02c0*/  CS2R R40, SRZ ;  /* 0x0000000000287805 */ /* 0x000fe4000001ff00 */
[----:B0-----:R-:W-:Y:S02]  /*02d0*/  CS2R R26, SRZ ;  /* 0x00000000001a7805 */ /* 0x001fe4000001ff00 */
[----:B------:R-:W-:-:S02]  /*02e0*/  CS2R R42, SRZ ;  /* 0x00000000002a7805 */ /* 0x000fc4000001ff00 */
[----:B------:R-:W-:Y:S02]  /*02f0*/  CS2R R44, SRZ ;  /* 0x00000000002c7805 */ /* 0x000fe4000001ff00 */
[----:B------:R-:W-:Y:S02]  /*0300*/  CS2R R46, SRZ ;  /* 0x00000000002e7805 */ /* 0x000fe4000001ff00 */
[----:B------:R-:W-:Y:S02]  /*0310*/  CS2R R48, SRZ ;  /* 0x0000000000307805 */ /* 0x000fe4000001ff00 */
[----:B------:R-:W-:Y:S02]  /*0320*/  CS2R R50, SRZ ;  /* 0x0000000000327805 */ /* 0x000fe4000001ff00 */
[----:B------:R-:W-:Y:S02]  /*0330*/  CS2R R52, SRZ ;  /* 0x0000000000347805 */ /* 0x000fe4000001ff00 */
[----:B------:R-:W-:-:S02]  /*0340*/  CS2R R54, SRZ ;  /* 0x0000000000367805 */ /* 0x000fc4000001ff00 */
[----:B-1----:R-:W-:Y:S01]  /*0350*/  CS2R R28, SRZ ;  /* 0x00000000001c7805 */ /* 0x002fe2000001ff00 */
        /* <DEDUP_REMOVED lines=16> */
[--C-:B------:R-:W-:Y:S02]  /*0460*/  SHF.R.U64 R3, R56, 0x10, R57.reuse ;  /* 0x0000001038037819 */ /* 0x100fe40000001239 */
[----:B------:R-:W-:Y:S02]  /*0470*/  CS2R R34, SRZ ;  /* 0x0000000000227805 */ /* 0x000fe4000001ff00 */
[----:B------:R-:W-:Y:S01]  /*0480*/  MOV R97, R57 ;  /* 0x0000003900617202 */ /* 0x000fe20000000f00 */
[----:B0-----:R-:W-:Y:S01]  /*0490*/  UISETP.NE.U32.AND UP0, UPT, UR4, URZ, UPT ;  /* 0x000000ff0400728c */ /* 0x001fe2000bf05070 */
        /* <DEDUP_REMOVED lines=18> */
[----:B------:R-:W-:-:S02]  /*05c0*/  SHF.R.U64 R102, R16, 0x10, R17 ;  /* 0x0000001010667819 */ /* 0x000fc40000001211 */
[----:B------:R-:W-:Y:S02]  /*05d0*/  CS2R R54, SRZ ;  /* 0x0000000000367805 */ /* 0x000fe4000001ff00 */
[----:B------:R-:W-:Y:S01]  /*05e0*/  SHF.R.U32.HI R0, RZ, 0x10, R17 ;  /* 0x00000010ff007819 */ /* 0x000fe20000011611 */
[----:B------:R-:W-:Y:S01]  /*05f0*/  UISETP.NE.AND.EX UP0, UPT, UR5, URZ, UPT, UP0 ;  /* 0x000000ff0500728c */ /* 0x000fe2000bf05300 */
[--C-:B------:R-:W-:Y:S01]  /*0600*/  SHF.R.U64 R103, R18, 0x10, R19.reuse ;  /* 0x0000001012677819 */ /* 0x100fe20000001213 */
[----:B------:R-:W-:Y:S01]  /*0610*/  UPLOP3.LUT UP2, UPT, UPT, UPT, UPT, 0x40, 0x4 ;  /* 0x000000000004789c */ /* 0x000fe20003f4e870 */
[----:B------:R-:W-:Y:S01]  /*0620*/  SHF.R.U32.HI R2, RZ, 0x10, R19 ;  /* 0x00000010ff027819 */ /* 0x000fe20000011613 */
[----:B------:R-:W0:Y:S01]  /*0630*/  LDCU UR6, c[0x0][0x388] ;  /* 0x00007100ff0677ac */ /* 0x000e220008000800 */
[----:B------:R-:W-:Y:S02]  /*0640*/  PRMT R96, R96, 0x5410, R3 ;  /* 0x0000541060607816 */ /* 0x000fe40000000003 */
[----:B------:R-:W-:Y:S01]  /*0650*/  PRMT R97, R97, 0x5410, R4 ;  /* 0x0000541061617816 */ /* 0x000fe20000000004 */
[----:B------:R-:W1:Y:S01]  /*0660*/  LDCU.U8 UR18, c[0x0][0x410] ;  /* 0x00008200ff1277ac */ /* 0x000e620008000000 */
[----:B------:R-:W-:-:S02]  /*0670*/  PRMT R98, R98, 0x5410, R5 ;  /* 0x0000541062627816 */ /* 0x000fc40000000005 */
[----:B------:R-:W-:Y:S01]  /*0680*/  PRMT R99, R99, 0x5410, R7 ;  /* 0x0000541063637816 */ /* 0x000fe20000000007 */
[----:B------:R-:W2:Y:S01]  /*0690*/  LDCU UR19, c[0x0][0x400] ;  /* 0x00008000ff1377ac */ /* 0x000ea20008000800 */
[----:B------:R-:W-:Y:S02]  /*06a0*/  PRMT R100, R100, 0x5410, R8 ;  /* 0x0000541064647816 */ /* 0x000fe40000000008 */
[----:B------:R-:W-:Y:S01]  /*06b0*/  PRMT R101, R101, 0x5410, R9 ;  /* 0x0000541065657816 */ /* 0x000fe20000000009 */
[----:B------:R-:W3:Y:S01]  /*06c0*/  LDCU.64 UR22, c[0x0][0x478] ;  /* 0x00008f00ff1677ac */ /* 0x000ee20008000a00 */
[----:B------:R-:W-:Y:S02]  /*06d0*/  PRMT R102, R102, 0x5410, R0 ;  /* 0x0000541066667816 */ /* 0x000fe40000000000 */
[----:B------:R-:W-:Y:S01]  /*06e0*/  PRMT R103, R103, 0x5410, R2 ;  /* 0x0000541067677816 */ /* 0x000fe20000000002 */
[----:B------:R-:W4:Y:S01]  /*06f0*/  LDCU.64 UR20, c[0x0][0x438] ;  /* 0x00008700ff1477ac */ /* 0x000f220008000a00 */
[----:B------:R-:W0:Y:S01]  /*0700*/  LDCU.128 UR8, c[0x0][0x3c0] ;  /* 0x00007800ff0877ac */ /* 0x000e220008000c00 */
[----:B------:R-:W0:Y:S04]  /*0710*/  LDCU.64 UR24, c[0x0][0x380] ;  /* 0x00007000ff1877ac */ /* 0x000e280008000a00 */
.L_x_5599:
[----:B0-----:R-:W-:Y:S01]  /*0720*/  UIMAD.WIDE UR14, UR7, 0x4, UR10 ;  /* 0x00000004070e78a5 */ /* 0x001fe2000f8e020a */
[----:B------:R-:W-:Y:S01]  /*0730*/  PLOP3.LUT P4, PT, PT, PT, UP0, 0x80, 0x8 ;  /* 0x000000000008781c */ /* 0x000fe20003f8f008 */
[----:B------:R-:W-:Y:S01]  /*0740*/  UIMAD.WIDE UR12, UR7, 0x4, UR8 ;  /* 0x00000004070c78a5 */ /* 0x000fe2000f8e0208 */
[----:B------:R-:W0:Y:S03]  /*0750*/  @UP0 LDCU.64 UR4, c[0x0][0x3e0] ;  /* 0x00007c00ff0407ac */ /* 0x000e260008000a00 */
[----:B--234-:R-:W-:Y:S02]  /*0760*/  MOV R72, UR14 ;  /* 0x0000000e00487c02 */ /* 0x01cfe40008000f00 */
[----:B------:R-:W-:Y:S02]  /*0770*/  MOV R73, UR15 ;  /* 0x0000000f00497c02 */ /* 0x000fe40008000f00 */
[----:B------:R-:W-:-:S02]  /*0780*/  MOV R74, UR12 ;  /* 0x0000000c004a7c02 */ /* 0x000fc40008000f00 */
[----:B------:R-:W-:Y:S01]  /*0790*/  MOV R75, UR13 ;  /* 0x0000000d004b7c02 */ /* 0x000fe20008000f00 */
[----:B------:R-:W2:Y:S04]  /*07a0*/  LDG.E R72, desc[UR16][R72.64] ;  /* 0x0000001048487981 */ /* 0x000ea8000c1e1900 */
[----:B------:R-:W3:Y:S01]  /*07b0*/  LDG.E R74, desc[UR16][R74.64] ;  /* 0x000000104a4a7981 */ /* 0x000ee2000c1e1900 */
[----:B0-----:R-:W-:-:S06]  /*07c0*/  @UP0 UIMAD.WIDE UR4, UR7, 0x4, UR4 ;  /* 0x00000004070408a5 */ /* 0x001fcc000f8e0204 */
[----:B------:R-:W-:Y:S01]  /*07d0*/  MOV R94, UR4 ;  /* 0x00000004005e7c02 */ /* 0x000fe20008000f00 */
[----:B------:R-:W-:Y:S01]  /*07e0*/  UIMAD UR4, UR7, UR6, URZ ;  /* 0x00000006070472a4 */ /* 0x000fe2000f8e02ff */
[----:B------:R-:W-:-:S03]  /*07f0*/  MOV R95, UR5 ;  /* 0x00000005005f7c02 */ /* 0x000fc60008000f00 */
[----:B------:R-:W-:Y:S01]  /*0800*/  USHF.R.S32.HI UR5, URZ, 0x1f, UR4 ;  /* 0x0000001fff057899 */ /* 0x000fe20008011404 */
[----:B------:R-:W-:Y:S01]  /*0810*/  ISETP.GE.U32.AND P1, PT, R6, 0x80, PT ;  /* 0x000000800600780c */ /* 0x000fe20003f26070 */
[----:B------:R-:W-:Y:S01]  /*0820*/  BSSY.RECONVERGENT B0, `(.L_x_5568) ;  /* 0x0000039000007945 */ /* 0x000fe20003800200 */
[----:B-1----:R-:W-:Y:S01]  /*0830*/  ISETP.NE.AND P5, PT, RZ, UR18, PT ;  /* 0x00000012ff007c0c */ /* 0x002fe2000bfa5270 */
[----:B------:R-:W-:Y:S01]  /*0840*/  ULEA.HI UR5, UR5, UR4, URZ, 0x2 ;  /* 0x0000000405057291 */ /* 0x000fe2000f8f10ff */
[----:B------:R0:W5:Y:S05]  /*0850*/  @P4 LDG.E R94, desc[UR16][R94.64] ;  /* 0x000000105e5e4981 */ /* 0x00016a000c1e1900 */
[----:B------:R-:W-:-:S04]  /*0860*/  MOV R4, UR5 ;  /* 0x0000000500047c02 */ /* 0x000fc80008000f00 */
[----:B------:R-:W-:Y:S02]  /*0870*/  LEA.HI.SX32 R4, R4, R91, 0x1e ;  /* 0x0000005b04047211 */ /* 0x000fe400078ff2ff */
[----:B------:R-:W-:Y:S02]  /*0880*/  CS2R R106, SRZ ;  /* 0x00000000006a7805 */ /* 0x000fe4000001ff00 */
[C---:B------:R-:W-:Y:S02]  /*0890*/  ISETP.GE.U32.AND P3, PT, R6.reuse, 0x100, PT ;  /* 0x000001000600780c */ /* 0x040fe40003f66070 */
[----:B------:R-:W-:Y:S02]  /*08a0*/  ISETP.GE.U32.AND P2, PT, R6, 0x180, PT ;  /* 0x000001800600780c */ /* 0x000fe40003f46070 */
[----:B0-----:R-:W-:Y:S02]  /*08b0*/  MOV R95, R4 ;  /* 0x00000004005f7202 */ /* 0x001fe40000000f00 */
[----:B--2---:R-:W-:-:S02]  /*08c0*/  R2UR UR13, R72 ;  /* 0x00000000480d72ca */ /* 0x004fc400000e0000 */
[----:B---3--:R-:W-:Y:S01]  /*08d0*/  FSEL R91, R74, RZ, !P5 ;  /* 0x000000ff4a5b7208 */ /* 0x008fe20006800000 */
[----:B------:R-:W-:-:S12]  /*08e0*/  @!P1 BRA `(.L_x_5569) ;  /* 0x0000000000b09947 */ /* 0x000fd80003800000 */
[----:B------:R-:W0:Y:S01]  /*08f0*/  LDC.64 R72, c[0x0][0x3a8] ;  /* 0x0000ea00ff487b82 */ /* 0x000e220000000a00 */
[----:B----4-:R-:W-:-:S04]  /*0900*/  ISETP.NE.U32.AND P0, PT, RZ, UR20, PT ;  /* 0x00000014ff007c0c */ /* 0x010fc8000bf05070 */
        /* <DEDUP_REMOVED lines=10> */
[----:B------:R-:W-:Y:S01]  /*09b0*/  IADD3 R95, PT, PT, R4, 0x80, RZ ;  /* 0x00000080045f7810 */ /* 0x000fe20007ffe0ff */
[----:B0-----:R-:W-:Y:S02]  /*09c0*/  HADD2.F32 R83, -RZ, R17.H0_H0 ;  /* 0x20000011ff537230 */ /* 0x001fe40000004100 */
[C---:B---3--:R-:W-:Y:S01]  /*09d0*/  FADD.FTZ R81, -R91.reuse, R72 ;  /* 0x000000485b517221 */ /* 0x048fe20000010100 */
[C---:B------:R-:W-:Y:S01]  /*09e0*/  FADD.FTZ R80, -R91.reuse, R73 ;  /* 0x000000495b507221 */ /* 0x040fe20000010100 */
[--C-:B------:R-:W-:Y:S02]  /*09f0*/  HADD2.F32 R72, -RZ, R102.reuse.H0_H0 ;  /* 0x20000066ff487230 */ /* 0x100fe40000004100 */
[----:B------:R-:W-:Y:S01]  /*0a00*/  FADD.FTZ R74, -R91, R74 ;  /* 0x0000004a5b4a7221 */ /* 0x000fe20000010100 */
[----:B------:R-:W-:Y:S01]  /*0a10*/  FMUL.FTZ R81, R81, UR13 ;  /* 0x0000000d51517c20 */ /* 0x000fe20008410000 */
[----:B------:R-:W-:Y:S01]  /*0a20*/  FMUL.FTZ R82, R80, UR13 ;  /* 0x0000000d50527c20 */ /* 0x000fe20008410000 */
[----:B------:R-:W-:Y:S01]  /*0a30*/  FADD.FTZ R90, -R91, R75 ;  /* 0x0000004b5b5a7221 */ /* 0x000fe20000010100 */
[----:B------:R-:W-:Y:S01]  /*0a40*/  FMUL.FTZ R85, R74, UR13 ;  /* 0x0000000d4a557c20 */ /* 0x000fe20008410000 */
[----:B----4-:R-:W-:Y:S01]  /*0a50*/  FMUL.FTZ R15, R76, R15 ;  /* 0x0000000f4c0f7220 */ /* 0x010fe20000410000 */
[----:B------:R-:W-:Y:S01]  /*0a60*/  FMUL.FTZ R80, R77, R72 ;  /* 0x000000484d507220 */ /* 0x000fe20000410000 */
[----:B------:R-:W-:-:S02]  /*0a70*/  HADD2.F32 R72, -RZ, R102.H1_H1 ;  /* 0x30000066ff487230 */ /* 0x000fc40000004100 */
        /* <DEDUP_REMOVED lines=19> */
.L_x_5569:
[----:B----4-:R-:W-:Y:S05]  /*0bb0*/  BSYNC.RECONVERGENT B0 ;  /* 0x0000000000007941 */ /* 0x010fea0003800200 */
.L_x_5568:
        /* <DEDUP_REMOVED lines=14> */
[----:B------:R-:W-:Y:S01]  /*0ca0*/  IADD3 R95, PT, PT, R95, 0x80, RZ ;  /* 0x000000805f5f7810 */ /* 0x000fe20007ffe0ff */
[----:B------:R-:W-:Y:S02]  /*0cb0*/  HADD2.F32 R14, -RZ, R92.H1_H1 ;  /* 0x3000005cff0e7230 */ /* 0x000fe40000004100 */
[C---:B---3--:R-:W-:Y:S01]  /*0cc0*/  FADD.FTZ R5, -R91.reuse, R76 ;  /* 0x0000004c5b057221 */ /* 0x048fe20000010100 */
[C---:B------:R-:W-:Y:S01]  /*0cd0*/  FADD.FTZ R10, -R91.reuse, R77 ;  /* 0x0000004d5b0a7221 */ /* 0x040fe20000010100 */
[--C-:B------:R-:W-:Y:S02]  /*0ce0*/  HADD2.F32 R77, -RZ, R93.reuse.H0_H0 ;  /* 0x2000005dff4d7230 */ /* 0x100fe40000004100 */
[----:B------:R-:W-:Y:S01]  /*0cf0*/  FADD.FTZ R13, -R91, R78 ;  /* 0x0000004e5b0d7221 */ /* 0x000fe20000010100 */
[----:B------:R-:W-:Y:S01]  /*0d00*/  FMUL.FTZ R5, R5, UR13 ;  /* 0x0000000d05057c20 */ /* 0x000fe20008410000 */
[----:B------:R-:W-:Y:S01]  /*0d10*/  FMUL.FTZ R10, R10, UR13 ;  /* 0x0000000d0a0a7c20 */ /* 0x000fe20008410000 */
[----:B------:R-:W-:-:S02]  /*0d20*/  HADD2.F32 R76, -RZ, R93.H1_H1 ;  /* 0x3000005dff4c7230 */ /* 0x000fc40000004100 */
        /* <DEDUP_REMOVED lines=10> */
[----:B------:R-:W-:Y:S01]  /*0dd0*/  FADD.FTZ R79, -R91, R79 ;  /* 0x0000004f5b4f7221 */ /* 0x000fe20000010100 */
        /* <DEDUP_REMOVED lines=12> */
.L_x_5571:
[----:B------:R-:W-:Y:S05]  /*0ea0*/  BSYNC.RECONVERGENT B0 ;  /* 0x0000000000007941 */ /* 0x000fea0003800200 */
.L_x_5570:
        /* <DEDUP_REMOVED lines=13> */
[--C-:B------:R-:W-:Y:S02]  /*0f80*/  HADD2.F32 R7, -RZ, R96.reuse.H0_H0 ;  /* 0x20000060ff077230 */ /* 0x100fe40000004100 */
[----:B------:R-:W-:Y:S02]  /*0f90*/  HADD2.F32 R12, -RZ, R96.H1_H1 ;  /* 0x30000060ff0c7230 */ /* 0x000fe40000004100 */
[--C-:B------:R-:W-:Y:S02]  /*0fa0*/  HADD2.F32 R84, -RZ, R97.reuse.H1_H1 ;  /* 0x30000061ff547230 */ /* 0x100fe40000004100 */
[C---:B---3--:R-:W-:Y:S01]  /*0fb0*/  FADD.FTZ R3, -R91.reuse, R76 ;  /* 0x0000004c5b037221 */ /* 0x048fe20000010100 */
[C---:B------:R-:W-:Y:S01]  /*0fc0*/  FADD.FTZ R8, -R91.reuse, R77 ;  /* 0x0000004d5b087221 */ /* 0x040fe20000010100 */
[----:B------:R-:W-:Y:S02]  /*0fd0*/  HADD2.F32 R77, -RZ, R97.H0_H0 ;  /* 0x20000061ff4d7230 */ /* 0x000fe40000004100 */
        /* <DEDUP_REMOVED lines=14> */
[----:B------:R-:W-:Y:S01]  /*10c0*/  FMUL.FTZ R84, R75, R84 ;  /* 0x000000544b547220 */ /* 0x000fe20000410000 */
        /* <DEDUP_REMOVED lines=10> */
[----:B0-----:R-:W-:-:S07]  /*1170*/  FFMA.FTZ R106, R86, R84, R73 ;  /* 0x00000054566a7223 */ /* 0x001fce0000010049 */
.L_x_5573:
[----:B------:R-:W-:Y:S05]  /*1180*/  BSYNC.RECONVERGENT B0 ;  /* 0x0000000000007941 */ /* 0x000fea0003800200 */
.L_x_5572:
        /* <DEDUP_REMOVED lines=32> */
.L_x_5575:
[----:B------:R-:W-:Y:S05]  /*1390*/  BSYNC.RECONVERGENT B0 ;  /* 0x0000000000007941 */ /* 0x000fea0003800200 */
.L_x_5574:
        /* <DEDUP_REMOVED lines=32> */
[----:B------:R-:W5:Y:S01]  /*15a0*/  LDG.E.128 R72, desc[UR16][R72.64] ;  /* 0x0000001048487981 */ /* 0x000f62000c1e1d00 */
        /* <DEDUP_REMOVED lines=13> */
[----:B------:R-:W-:-:S02]  /*1680*/  FMUL.FTZ R94, R94, UR13 ;  /* 0x0000000d5e5e7c20 */ /* 0x000fc40008410000 */
[----:B------:R-:W-:Y:S01]  /*1690*/  FMUL.FTZ R79, R78, UR4 ;  /* 0x000000044e4f7c20 */ /* 0x000fe20008410000 */
[----:B------:R-:W-:Y:S01]  /*16a0*/  FMUL.FTZ R78, R77, UR4 ;  /* 0x000000044d4e7c20 */ /* 0x000fe20008410000 */
[----:B------:R-:W-:Y:S02]  /*16b0*/  FMUL.FTZ R95, R94, UR4 ;  /* 0x000000045e5f7c20 */ /* 0x000fe40008410000 */
[----:B-----5:R-:W-:Y:S01]  /*16c0*/  FFMA.FTZ R77, R72, R79, R44 ;  /* 0x0000004f484d7223 */ /* 0x020fe2000001002c */
[----:B------:R-:W-:Y:S01]  /*16d0*/  FMUL.FTZ R44, R104, UR13 ;  /* 0x0000000d682c7c20 */ /* 0x000fe20008410000 */
[----:B------:R-:W-:Y:S01]  /*16e0*/  FFMA.FTZ R104, R73, R78, R45 ;  /* 0x0000004e49687223 */ /* 0x000fe2000001002d */
[----:B------:R-:W-:Y:S01]  /*16f0*/  FFMA.FTZ R46, R74, R95, R46 ;  /* 0x0000005f4a2e7223 */ /* 0x000fe2000001002e */
[----:B------:R-:W-:Y:S02]  /*1700*/  HADD2.F32 R72, -RZ, R18.H0_H0 ;  /* 0x20000012ff487230 */ /* 0x000fe40000004100 */
[----:B------:R-:W-:Y:S01]  /*1710*/  FMUL.FTZ R44, R44, UR4 ;  /* 0x000000042c2c7c20 */ /* 0x000fe20008410000 */
[----:B------:R-:W-:-:S02]  /*1720*/  HADD2.F32 R73, -RZ, R103.H0_H0 ;  /* 0x20000067ff497230 */ /* 0x000fc40000004100 */
[----:B------:R-:W-:Y:S02]  /*1730*/  HADD2.F32 R74, -RZ, R19.H0_H0 ;  /* 0x20000013ff4a7230 */ /* 0x000fe40000004100 */
[----:B------:R-:W-:Y:S01]  /*1740*/  FFMA.FTZ R47, R75, R44, R47 ;  /* 0x0000002c4b2f7223 */ /* 0x000fe2000001002f */
[----:B------:R-:W-:Y:S02]  /*1750*/  HADD2.F32 R45, -RZ, R103.H1_H1 ;  /* 0x30000067ff2d7230 */ /* 0x000fe40000004100 */
[----:B------:R-:W-:Y:S01]  /*1760*/  FMUL.FTZ R72, R79, R72 ;  /* 0x000000484f487220 */ /* 0x000fe20000410000 */
[----:B------:R-:W-:Y:S01]  /*1770*/  FMUL.FTZ R73, R78, R73 ;  /* 0x000000494e497220 */ /* 0x000fe20000410000 */
[----:B------:R-:W-:Y:S01]  /*1780*/  FMUL.FTZ R74, R95, R74 ;  /* 0x0000004a5f4a7220 */ /* 0x000fe20000410000 */
[----:B------:R-:W-:Y:S01]  /*1790*/  FMUL.FTZ R75, R44, R45 ;  /* 0x0000002d2c4b7220 */ /* 0x000fe20000410000 */
[----:B------:R-:W-:Y:S06]  /*17a0*/  BRA `(.L_x_5581) ;  /* 0x0000000000707947 */ /* 0x000fec0003800000 */
.L_x_5580:
        /* <DEDUP_REMOVED lines=15> */
[----:B-----5:R-:W-:Y:S01]  /*18a0*/  FFMA.FTZ R77, R72, R79, R44 ;  /* 0x0000004f484d7223 */ /* 0x020fe2000001002c */
[----:B------:R-:W-:Y:S01]  /*18b0*/  FFMA.FTZ R104, R73, R78, R45 ;  /* 0x0000004e49687223 */ /* 0x000fe2000001002d */
[----:B------:R-:W-:Y:S01]  /*18c0*/  FFMA.FTZ R46, R74, R95, R46 ;  /* 0x0000005f4a2e7223 */ /* 0x000fe2000001002e */
[----:B------:R-:W-:Y:S02]  /*18d0*/  HADD2.F32 R72, -RZ, R18.H0_H0 ;  /* 0x20000012ff487230 */ /* 0x000fe40000004100 */
[----:B------:R-:W-:Y:S01]  /*18e0*/  FMUL.FTZ R44, R71, UR4 ;  /* 0x00000004472c7c20 */ /* 0x000fe20008410000 */
[----:B------:R-:W-:Y:S02]  /*18f0*/  HADD2.F32 R73, -RZ, R103.H0_H0 ;  /* 0x20000067ff497230 */ /* 0x000fe40000004100 */
[----:B------:R-:W-:Y:S02]  /*1900*/  HADD2.F32 R74, -RZ, R19.H0_H0 ;  /* 0x20000013ff4a7230 */ /* 0x000fe40000004100 */
[----:B------:R-:W-:Y:S01]  /*1910*/  FFMA.FTZ R47, R75, R44, R47 ;  /* 0x0000002c4b2f7223 */ /* 0x000fe2000001002f */
[----:B------:R-:W-:-:S02]  /*1920*/  HADD2.F32 R45, -RZ, R103.H1_H1 ;  /* 0x30000067ff2d7230 */ /* 0x000fc40000004100 */
[----:B------:R-:W-:Y:S01]  /*1930*/  FMUL.FTZ R72, R79, R72 ;  /* 0x000000484f487220 */ /* 0x000fe20000410000 */
[----:B------:R-:W-:Y:S01]  /*1940*/  FMUL.FTZ R73, R78, R73 ;  /* 0x000000494e497220 */ /* 0x000fe20000410000 */
[----:B------:R-:W-:Y:S01]  /*1950*/  FMUL.FTZ R74, R95, R74 ;  /* 0x0000004a5f4a7220 */ /* 0x000fe20000410000 */
[----:B------:R-:W-:-:S07]  /*1960*/  FMUL.FTZ R75, R44, R45 ;  /* 0x0000002d2c4b7220 */ /* 0x000fce0000410000 */
.L_x_5581:
[----:B------:R-:W0:Y:S08]  /*1970*/  @P0 LDC.64 R78, c[0x0][0x478] ;  /* 0x00011e00ff4e0b82 */ /* 0x000e300000000a00 */
[----:B------:R-:W1:Y:S01]  /*1980*/  LDC.64 R44, c[0x0][0x468] ;  /* 0x00011a00ff2c7b82 */ /* 0x000e620000000a00 */
[----:B0-----:R-:W-:-:S05]  /*1990*/  @P0 IMAD.WIDE.U32 R78, R4, 0x10, R78 ;  /* 0x00000010044e0825 */ /* 0x001fca00078e004e */
[----:B------:R0:W-:Y:S01]  /*19a0*/  @P0 STG.E.128 desc[UR16][R78.64], R68 ;  /* 0x000000444e000986 */ /* 0x0001e2000c101d10 */
[C---:B-1----:R-:W-:Y:S01]  /*19b0*/  IMAD.WIDE.U32 R94, R4.reuse, 0x10, R44 ;  /* 0x00000010045e7825 */ /* 0x042fe200078e002c */
[----:B------:R-:W-:Y:S02]  /*19c0*/  MOV R44, R77 ;  /* 0x0000004d002c7202 */ /* 0x000fe40000000f00 */
[----:B------:R-:W-:Y:S02]  /*19d0*/  MOV R45, R104 ;  /* 0x00000068002d7202 */ /* 0x000fe40000000f00 */
[----:B------:R0:W-:Y:S01]  /*19e0*/  STG.E.128 desc[UR16][R94.64], R72 ;  /* 0x000000485e007986 */ /* 0x0001e2000c101d10 */
[----:B------:R-:W-:-:S07]  /*19f0*/  IADD3 R4, PT, PT, R4, 0x80, RZ ;  /* 0x0000008004047810 */ /* 0x000fce0007ffe0ff */
.L_x_5579:
[----:B------:R-:W-:Y:S05]  /*1a00*/  BSYNC.RECONVERGENT B1 ;  /* 0x0000000000017941 */ /* 0x000fea0003800200 */
.L_x_5578:
[----:B------:R-:W-:Y:S04]  /*1a10*/  BSSY.RECONVERGENT B1, `(.L_x_5582) ;  /* 0x000004a000017945 */ /* 0x000fe80003800200 */
[----:B------:R-:W-:Y:S05]  /*1a20*/  @!P3 BRA `(.L_x_5583) ;  /* 0x000000040020b947 */ /* 0x000fea0003800000 */
[----:B0-----:R-:W0:Y:S02]  /*1a30*/  LDC.64 R72, c[0x0][0x390] ;  /* 0x0000e400ff487b82 */ /* 0x001e240000000a00 */
[----:B0-----:R-:W-:-:S06]  /*1a40*/  IMAD.WIDE.U32 R72, R4, 0x10, R72 ;  /* 0x0000001004487825 */ /* 0x001fcc00078e0048 */
[----:B------:R-:W5:Y:S01]  /*1a50*/  LDG.E.128 R72, desc[UR16][R72.64] ;  /* 0x0000001048487981 */ /* 0x000f62000c1e1d00 */
[----:B------:R-:W-:-:S04]  /*1a60*/  ISETP.NE.U32.AND P0, PT, RZ, UR22, PT ;  /* 0x00000016ff007c0c */ /* 0x000fc8000bf05070 */
[----:B------:R-:W-:-:S13]  /*1a70*/  ISETP.NE.AND.EX P0, PT, RZ, UR23, PT, P0 ;  /* 0x00000017ff007c0c */ /* 0x000fda000bf05300 */
[----:B------:R-:W-:Y:S05]  /*1a80*/  @!P0 BRA `(.L_x_5584) ;  /* 0x0000000000748947 */ /* 0x000fea0003800000 */
[--C-:B------:R-:W-:Y:S01]  /*1a90*/  FFMA.FTZ R69, R5, UR5, R76.reuse ;  /* 0x0000000505457c23 */ /* 0x100fe2000801004c */
[--C-:B------:R-:W-:Y:S01]  /*1aa0*/  FFMA.FTZ R68, R10, UR5, R76.reuse ;  /* 0x000000050a447c23 */ /* 0x100fe2000801004c */
[--C-:B------:R-:W-:Y:S01]  /*1ab0*/  FFMA.FTZ R71, R13, UR5, R76.reuse ;  /* 0x000000050d477c23 */ /* 0x100fe2000801004c */
[----:B------:R-:W-:Y:S01]  /*1ac0*/  FFMA.FTZ R78, R88, UR5, R76 ;  /* 0x00000005584e7c23 */ /* 0x000fe2000801004c */
[----:B------:R-:W-:Y:S01]  /*1ad0*/  FADD.FTZ R69, R2, -R69 ;  /* 0x8000004502457221 */ /* 0x000fe20000010000 */
[----:B------:R-:W-:Y:S01]  /*1ae0*/  FADD.FTZ R70, R9, -R68 ;  /* 0x8000004409467221 */ /* 0x000fe20000010000 */
[----:B------:R-:W-:Y:S02]  /*1af0*/  FADD.FTZ R71, R14, -R71 ;  /* 0x800000470e477221 */ /* 0x000fe40000010000 */
        /* <DEDUP_REMOVED lines=8> */
[----:B-----5:R-:W-:Y:S01]  /*1b80*/  FFMA.FTZ R77, R72, R79, R48 ;  /* 0x0000004f484d7223 */ /* 0x020fe20000010030 */
[----:B------:R-:W-:Y:S01]  /*1b90*/  FFMA.FTZ R104, R73, R78, R49 ;  /* 0x0000004e49687223 */ /* 0x000fe20000010031 */
[----:B------:R-:W-:Y:S01]  /*1ba0*/  FFMA.FTZ R50, R74, R95, R50 ;  /* 0x0000005f4a327223 */ /* 0x000fe20000010032 */
[----:B------:R-:W-:-:S02]  /*1bb0*/  HADD2.F32 R72, -RZ, R98.H0_H0 ;  /* 0x20000062ff487230 */ /* 0x000fc40000004100 */
[----:B------:R-:W-:Y:S01]  /*1bc0*/  FMUL.FTZ R48, R71, UR4 ;  /* 0x0000000447307c20 */ /* 0x000fe20008410000 */
[----:B------:R-:W-:Y:S02]  /*1bd0*/  HADD2.F32 R73, -RZ, R98.H1_H1 ;  /* 0x30000062ff497230 */ /* 0x000fe40000004100 */
[--C-:B------:R-:W-:Y:S02]  /*1be0*/  HADD2.F32 R74, -RZ, R99.reuse.H0_H0 ;  /* 0x20000063ff4a7230 */ /* 0x100fe40000004100 */
[----:B------:R-:W-:Y:S01]  /*1bf0*/  FFMA.FTZ R51, R75, R48, R51 ;  /* 0x000000304b337223 */ /* 0x000fe20000010033 */
[----:B------:R-:W-:Y:S02]  /*1c00*/  HADD2.F32 R49, -RZ, R99.H1_H1 ;  /* 0x30000063ff317230 */ /* 0x000fe40000004100 */
[----:B------:R-:W-:Y:S01]  /*1c10*/  FMUL.FTZ R72, R79, R72 ;  /* 0x000000484f487220 */ /* 0x000fe20000410000 */
[----:B------:R-:W-:Y:S01]  /*1c20*/  FMUL.FTZ R73, R78, R73 ;  /* 0x000000494e497220 */ /* 0x000fe20000410000 */
[----:B------:R-:W-:Y:S01]  /*1c30*/  FMUL.FTZ R74, R95, R74 ;  /* 0x0000004a5f4a7220 */ /* 0x000fe20000410000 */
[----:B------:R-:W-:Y:S01]  /*1c40*/  FMUL.FTZ R75, R48, R49 ;  /* 0x00000031304b7220 */ /* 0x000fe20000410000 */
[----:B------:R-:W-:Y:S06]  /*1c50*/  BRA `(.L_x_5585) ;  /* 0x0000000000707947 */ /* 0x000fec0003800000 */
.L_x_5584:
        /* <DEDUP_REMOVED lines=18> */
[--C-:B------:R-:W-:Y:S02]  /*1d80*/  HADD2.F32 R72, -RZ, R98.reuse.H0_H0 ;  /* 0x20000062ff487230 */ /* 0x100fe40000004100 */
[----:B------:R-:W-:Y:S01]  /*1d90*/  FMUL.FTZ R48, R48, UR4 ;  /* 0x0000000430307c20 */ /* 0x000fe20008410000 */
[----:B------:R-:W-:-:S02]  /*1da0*/  HADD2.F32 R73, -RZ, R98.H1_H1 ;  /* 0x30000062ff497230 */ /* 0x000fc40000004100 */
[--C-:B------:R-:W-:Y:S02]  /*1db0*/  HADD2.F32 R74, -RZ, R99.reuse.H0_H0 ;  /* 0x20000063ff4a7230 */ /* 0x100fe40000004100 */
[----:B------:R-:W-:Y:S01]  /*1dc0*/  FFMA.FTZ R51, R75, R48, R51 ;  /* 0x000000304b337223 */ /* 0x000fe20000010033 */
[----:B------:R-:W-:Y:S02]  /*1dd0*/  HADD2.F32 R49, -RZ, R99.H1_H1 ;  /* 0x30000063ff317230 */ /* 0x000fe40000004100 */
[----:B------:R-:W-:Y:S01]  /*1de0*/  FMUL.FTZ R72, R79, R72 ;  /* 0x000000484f487220 */ /* 0x000fe20000410000 */
[----:B------:R-:W-:Y:S01]  /*1df0*/  FMUL.FTZ R73, R78, R73 ;  /* 0x000000494e497220 */ /* 0x000fe20000410000 */
[----:B------:R-:W-:Y:S01]  /*1e00*/  FMUL.FTZ R74, R95, R74 ;  /* 0x0000004a5f4a7220 */ /* 0x000fe20000410000 */
[----:B------:R-:W-:-:S07]  /*1e10*/  FMUL.FTZ R75, R48, R49 ;  /* 0x00000031304b7220 */ /* 0x000fce0000410000 */
.L_x_5585:
        /* <DEDUP_REMOVED lines=9> */
.L_x_5583:
[----:B------:R-:W-:Y:S05]  /*1eb0*/  BSYNC.RECONVERGENT B1 ;  /* 0x0000000000017941 */ /* 0x000fea0003800200 */
.L_x_5582:
[----:B------:R-:W-:Y:S05]  /*1ec0*/  @!P2 BRA `(.L_x_5586) ;  /* 0x0000001000b0a947 */ /* 0x000fea0003800000 */
[----:B0-2---:R-:W0:Y:S02]  /*1ed0*/  LDC.64 R72, c[0x0][0x390] ;  /* 0x0000e400ff487b82 */ /* 0x005e240000000a00 */
        /* <DEDUP_REMOVED lines=34> */
.L_x_5587:
        /* <DEDUP_REMOVED lines=28> */
.L_x_5588:
[----:B------:R-:W0:Y:S08]  /*22c0*/  @P0 LDC.64 R52, c[0x0][0x478] ;  /* 0x00011e00ff340b82 */ /* 0x000e300000000a00 */
[----:B------:R-:W1:Y:S01]  /*22d0*/  LDC.64 R54, c[0x0][0x468] ;  /* 0x00011a00ff367b82 */ /* 0x000e620000000a00 */
[----:B0-----:R-:W-:Y:S01]  /*22e0*/  @P0 IMAD.WIDE.U32 R76, R4, 0x10, R52 ;  /* 0x00000010044c0825 */ /* 0x001fe200078e0034 */
[----:B------:R-:W-:-:S02]  /*22f0*/  MOV R52, R94 ;  /* 0x0000005e00347202 */ /* 0x000fc40000000f00 */
[----:B------:R-:W-:Y:S02]  /*2300*/  MOV R53, R95 ;  /* 0x0000005f00357202 */ /* 0x000fe40000000f00 */
[----:B------:R4:W-:Y:S01]  /*2310*/  @P0 STG.E.128 desc[UR16][R76.64], R68 ;  /* 0x000000444c000986 */ /* 0x0009e2000c101d10 */
[----:B-1----:R-:W-:Y:S01]  /*2320*/  IMAD.WIDE.U32 R78, R4, 0x10, R54 ;  /* 0x00000010044e7825 */ /* 0x002fe200078e0036 */
[----:B------:R-:W-:Y:S02]  /*2330*/  MOV R54, R104 ;  /* 0x0000006800367202 */ /* 0x000fe40000000f00 */
[----:B------:R-:W-:Y:S02]  /*2340*/  MOV R55, R105 ;  /* 0x0000006900377202 */ /* 0x000fe40000000f00 */
[----:B------:R4:W-:Y:S01]  /*2350*/  STG.E.128 desc[UR16][R78.64], R72 ;  /* 0x000000484e007986 */ /* 0x0009e2000c101d10 */
[----:B------:R-:W-:Y:S05]  /*2360*/  BRA `(.L_x_5586) ;  /* 0x0000000c00887947 */ /* 0x000fea0003800000 */
.L_x_5577:
[----:B------:R-:W-:Y:S04]  /*2370*/  BSSY.RECONVERGENT B1, `(.L_x_5589) ;  /* 0x000004c000017945 */ /* 0x000fe80003800200 */
[----:B------:R-:W-:Y:S05]  /*2380*/  @!P1 BRA `(.L_x_5590) ;  /* 0x0000000400289947 */ /* 0x000fea0003800000 */
[----:B------:R-:W0:Y:S02]  /*2390*/  LDC.64 R72, c[0x0][0x390] ;  /* 0x0000e400ff487b82 */ /* 0x000e240000000a00 */
[----:B0-----:R-:W-:-:S06]  /*23a0*/  IMAD.WIDE.U32 R72, R4, 0x10, R72 ;  /* 0x0000001004487825 */ /* 0x001fcc00078e0048 */
[----:B------:R-:W5:Y:S01]  /*23b0*/  LDG.E.128 R72, desc[UR16][R72.64] ;  /* 0x0000001048487981 */ /* 0x000f62000c1e1d00 */
        /* <DEDUP_REMOVED lines=13> */
[----:B------:R-:W-:-:S02]  /*2490*/  FFMA.FTZ R94, R79, UR13, R58 ;  /* 0x0000000d4f5e7c23 */ /* 0x000fc4000801003a */
[----:B------:R-:W-:Y:S01]  /*24a0*/  FMUL.FTZ R79, R77, UR4 ;  /* 0x000000044d4f7c20 */ /* 0x000fe20008410000 */
[----:B------:R-:W-:Y:S01]  /*24b0*/  FMUL.FTZ R78, R78, UR4 ;  /* 0x000000044e4e7c20 */ /* 0x000fe20008410000 */
[----:B------:R-:W-:Y:S02]  /*24c0*/  FMUL.FTZ R95, R94, UR4 ;  /* 0x000000045e5f7c20 */ /* 0x000fe40008410000 */
[----:B-----5:R-:W-:Y:S01]  /*24d0*/  FFMA.FTZ R77, R72, R79, R44 ;  /* 0x0000004f484d7223 */ /* 0x020fe2000001002c */
[----:B------:R-:W-:Y:S01]  /*24e0*/  FFMA.FTZ R44, R104, UR13, R59 ;  /* 0x0000000d682c7c23 */ /* 0x000fe2000801003b */
        /* <DEDUP_REMOVED lines=13> */
.L_x_5591:
        /* <DEDUP_REMOVED lines=15> */
[----:B-----5:R-:W-:Y:S01]  /*26b0*/  FFMA.FTZ R77, R72, R79, R44 ;  /* 0x0000004f484d7223 */ /* 0x020fe2000001002c */
[----:B------:R-:W-:Y:S01]  /*26c0*/  FFMA.FTZ R104, R73, R78, R45 ;  /* 0x0000004e49687223 */ /* 0x000fe2000001002d */
[----:B------:R-:W-:Y:S01]  /*26d0*/  FFMA.FTZ R46, R74, R95, R46 ;  /* 0x0000005f4a2e7223 */ /* 0x000fe2000001002e */
[----:B------:R-:W-:-:S02]  /*26e0*/  HADD2.F32 R72, -RZ, R18.H0_H0 ;  /* 0x20000012ff487230 */ /* 0x000fc40000004100 */
[----:B------:R-:W-:Y:S01]  /*26f0*/  FMUL.FTZ R44, R71, UR4 ;  /* 0x00000004472c7c20 */ /* 0x000fe20008410000 */
[----:B------:R-:W-:Y:S02]  /*2700*/  HADD2.F32 R73, -RZ, R103.H0_H0 ;  /* 0x20000067ff497230 */ /* 0x000fe40000004100 */
[----:B------:R-:W-:Y:S02]  /*2710*/  HADD2.F32 R74, -RZ, R19.H0_H0 ;  /* 0x20000013ff4a7230 */ /* 0x000fe40000004100 */
[----:B------:R-:W-:Y:S01]  /*2720*/  FFMA.FTZ R47, R75, R44, R47 ;  /* 0x0000002c4b2f7223 */ /* 0x000fe2000001002f */
[----:B------:R-:W-:Y:S02]  /*2730*/  HADD2.F32 R45, -RZ, R103.H1_H1 ;  /* 0x30000067ff2d7230 */ /* 0x000fe40000004100 */
[----:B------:R-:W-:Y:S01]  /*2740*/  FMUL.FTZ R72, R72, R79 ;  /* 0x0000004f48487220 */ /* 0x000fe20000410000 */
[----:B------:R-:W-:Y:S01]  /*2750*/  FMUL.FTZ R73, R73, R78 ;  /* 0x0000004e49497220 */ /* 0x000fe20000410000 */
[----:B------:R-:W-:Y:S01]  /*2760*/  FMUL.FTZ R74, R74, R95 ;  /* 0x0000005f4a4a7220 */ /* 0x000fe20000410000 */
[----:B------:R-:W-:-:S07]  /*2770*/  FMUL.FTZ R75, R45, R44 ;  /* 0x0000002c2d4b7220 */ /* 0x000fce0000410000 */
.L_x_5592:
[----:B------:R-:W-:Y:S01]  /*2780*/  ISETP.NE.U32.AND P0, PT, RZ, UR22, PT ;  /* 0x00000016ff007c0c */ /* 0x000fe2000bf05070 */
[----:B------:R-:W0:Y:S03]  /*2790*/  LDC.64 R44, c[0x0][0x468] ;  /* 0x00011a00ff2c7b82 */ /* 0x000e260000000a00 */
[----:B------:R-:W-:-:S13]  /*27a0*/  ISETP.NE.AND.EX P0, PT, RZ, UR23, PT, P0 ;  /* 0x00000017ff007c0c */ /* 0x000fda000bf05300 */
[----:B------:R-:W1:Y:S01]  /*27b0*/  @P0 LDC.64 R78, c[0x0][0x478] ;  /* 0x00011e00ff4e0b82 */ /* 0x000e620000000a00 */
[C---:B0-----:R-:W-:Y:S01]  /*27c0*/  IMAD.WIDE.U32 R94, R4.reuse, 0x10, R44 ;  /* 0x00000010045e7825 */ /* 0x041fe200078e002c */
[----:B------:R-:W-:Y:S02]  /*27d0*/  MOV R44, R77 ;  /* 0x0000004d002c7202 */ /* 0x000fe40000000f00 */
[----:B------:R-:W-:Y:S01]  /*27e0*/  MOV R45, R104 ;  /* 0x00000068002d7202 */ /* 0x000fe20000000f00 */
[C---:B-1----:R-:W-:Y:S01]  /*27f0*/  @P0 IMAD.WIDE.U32 R78, R4.reuse, 0x10, R78 ;  /* 0x00000010044e0825 */ /* 0x042fe200078e004e */
[----:B------:R-:W-:-:S04]  /*2800*/  IADD3 R4, PT, PT, R4, 0x80, RZ ;  /* 0x0000008004047810 */ /* 0x000fc80007ffe0ff */
[----:B------:R0:W-:Y:S04]  /*2810*/  @P0 STG.E.128 desc[UR16][R78.64], R68 ;  /* 0x000000444e000986 */ /* 0x0001e8000c101d10 */
[----:B------:R0:W-:Y:S02]  /*2820*/  STG.E.128 desc[UR16][R94.64], R72 ;  /* 0x000000485e007986 */ /* 0x0001e4000c101d10 */
.L_x_5590:
[----:B------:R-:W-:Y:S05]  /*2830*/  BSYNC.RECONVERGENT B1 ;  /* 0x0000000000017941 */ /* 0x000fea0003800200 */
.L_x_5589:
        /* <DEDUP_REMOVED lines=22> */
[----:B------:R-:W-:-:S02]  /*29a0*/  FMUL.FTZ R95, R70, UR4 ;  /* 0x00000004465f7c20 */ /* 0x000fc40008410000 */
[----:B-----5:R-:W-:Y:S01]  /*29b0*/  FFMA.FTZ R77, R72, R79, R48 ;  /* 0x0000004f484d7223 */ /* 0x020fe20000010030 */
[----:B------:R-:W-:Y:S01]  /*29c0*/  FFMA.FTZ R104, R73, R78, R49 ;  /* 0x0000004e49687223 */ /* 0x000fe20000010031 */
[----:B------:R-:W-:Y:S01]  /*29d0*/  FFMA.FTZ R50, R74, R95, R50 ;  /* 0x0000005f4a327223 */ /* 0x000fe20000010032 */
[--C-:B------:R-:W-:Y:S02]  /*29e0*/  HADD2.F32 R72, -RZ, R98.reuse.H0_H0 ;  /* 0x20000062ff487230 */ /* 0x100fe40000004100 */
[----:B------:R-:W-:Y:S01]  /*29f0*/  FMUL.FTZ R48, R71, UR4 ;  /* 0x0000000447307c20 */ /* 0x000fe20008410000 */
[----:B------:R-:W-:Y:S02]  /*2a00*/  HADD2.F32 R73, -RZ, R98.H1_H1 ;  /* 0x30000062ff497230 */ /* 0x000fe40000004100 */
[--C-:B------:R-:W-:Y:S02]  /*2a10*/  HADD2.F32 R74, -RZ, R99.reuse.H0_H0 ;  /* 0x20000063ff4a7230 */ /* 0x100fe40000004100 */
[----:B------:R-:W-:Y:S01]  /*2a20*/  FFMA.FTZ R51, R75, R48, R51 ;  /* 0x000000304b337223 */ /* 0x000fe20000010033 */
[----:B------:R-:W-:-:S02]  /*2a30*/  HADD2.F32 R49, -RZ, R99.H1_H1 ;  /* 0x30000063ff317230 */ /* 0x000fc40000004100 */
[----:B------:R-:W-:Y:S01]  /*2a40*/  FMUL.FTZ R72, R72, R79 ;  /* 0x0000004f48487220 */ /* 0x000fe20000410000 */
[----:B------:R-:W-:Y:S01]  /*2a50*/  FMUL.FTZ R73, R73, R78 ;  /* 0x0000004e49497220 */ /* 0x000fe20000410000 */
[----:B------:R-:W-:Y:S01]  /*2a60*/  FMUL.FTZ R74, R74, R95 ;  /* 0x0000005f4a4a7220 */ /* 0x000fe20000410000 */
[----:B------:R-:W-:Y:S01]  /*2a70*/  FMUL.FTZ R75, R49, R48 ;  /* 0x00000030314b7220 */ /* 0x000fe20000410000 */
[----:B------:R-:W-:Y:S06]  /*2a80*/  BRA `(.L_x_5596) ;  /* 0x0000000000707947 */ /* 0x000fec0003800000 */
.L_x_5595:
        /* <DEDUP_REMOVED lines=28> */
.L_x_5596:
        /* <DEDUP_REMOVED lines=9> */
.L_x_5594:
[----:B------:R-:W-:Y:S05]  /*2ce0*/  BSYNC.RECONVERGENT B1 ;  /* 0x0000000000017941 */ /* 0x000fea0003800200 */
.L_x_5593:
        /* <DEDUP_REMOVED lines=36> */
.L_x_5597:
        /* <DEDUP_REMOVED lines=20> */
[----:B------:R-:W-:Y:S01]  /*3070*/  FFMA.FTZ R105, R75, R76, R55 ;  /* 0x0000004c4b697223 */ /* 0x000fe20000010037 */
[----:B------:R-:W-:Y:S02]  /*3080*/  HADD2.F32 R73, -RZ, R100.H1_H1 ;  /* 0x30000064ff497230 */ /* 0x000fe40000004100 */
[--C-:B------:R-:W-:Y:S02]  /*3090*/  HADD2.F32 R74, -RZ, R101.reuse.H0_H0 ;  /* 0x20000065ff4a7230 */ /* 0x100fe40000004100 */
[----:B------:R-:W-:Y:S01]  /*30a0*/  FMUL.FTZ R72, R72, R77 ;  /* 0x0000004d48487220 */ /* 0x000fe20000410000 */
[----:B------:R-:W-:Y:S02]  /*30b0*/  HADD2.F32 R53, -RZ, R101.H1_H1 ;  /* 0x30000065ff357230 */ /* 0x000fe40000004100 */
[----:B------:R-:W-:Y:S01]  /*30c0*/  FMUL.FTZ R73, R73, R78 ;  /* 0x0000004e49497220 */ /* 0x000fe20000410000 */
[----:B------:R-:W-:Y:S02]  /*30d0*/  FMUL.FTZ R74, R74, R79 ;  /* 0x0000004f4a4a7220 */ /* 0x000fe40000410000 */
[----:B------:R-:W-:-:S07]  /*30e0*/  FMUL.FTZ R75, R53, R76 ;  /* 0x0000004c354b7220 */ /* 0x000fce0000410000 */
.L_x_5598:
        /* <DEDUP_REMOVED lines=9> */
[----:B------:R3:W-:Y:S05]  /*3180*/  STG.E.128 desc[UR16][R78.64], R72 ;  /* 0x000000484e007986 */ /* 0x0007ea000c101d10 */
.L_x_5586:
[----:B------:R-:W-:Y:S05]  /*3190*/  BSYNC.RECONVERGENT B0 ;  /* 0x0000000000007941 */ /* 0x000fea0003800200 */
.L_x_5576:
[----:B------:R-:W-:Y:S02]  /*31a0*/  UIADD3 UR7, UPT, UPT, UR7, UR24, URZ ;  /* 0x0000001807077290 */ /* 0x000fe4000fffe0ff */
[----:B------:R-:W-:Y:S02]  /*31b0*/  UPLOP3.LUT UP2, UPT, UPT, UPT, UP2, 0x40, 0x4 ;  /* 0x000000000004789c */ /* 0x000fe40003f4e820 */
[----:B------:R-:W-:-:S09]  /*31c0*/  UISETP.GE.AND UP1, UPT, UR7, UR25, UPT ;  /* 0x000000190700728c */ /* 0x000fd2000bf26270 */
[----:B------:R-:W-:Y:S05]  /*31d0*/  BRA.U !UP1, `(.L_x_5599) ;  /* 0xffffffd509507547 */ /* 0x000fea000b83ffff */
.L_x_5567:
[----:B------:R-:W1:Y:S01]  /*31e0*/  S2UR UR4, SR_CTAID.X ;  /* 0x00000000000479c3 */ /* 0x000e620000002500 */
[----:B------:R-:W-:Y:S01]  /*31f0*/  BSSY.RECONVERGENT B0, `(.L_x_5600) ;  /* 0x000000f000007945 */ /* 0x000fe20003800200 */
[----:B-1----:R-:W-:-:S06]  /*3200*/  UIMAD UR4, UR4, UR6, URZ ;  /* 0x00000006040472a4 */ /* 0x002fcc000f8e02ff */
[----:B------:R-:W-:-:S04]  /*3210*/  MOV R0, UR4 ;  /* 0x0000000400007c02 */ /* 0x000fc80008000f00 */
[----:B------:R-:W-:Y:S01]  /*3220*/  LEA.HI R91, R0, R91, RZ, 0x1e ;  /* 0x0000005b005b7211 */ /* 0x000fe200078ff0ff */
[----:B------:R-:W-:Y:S06]  /*3230*/  @!P1 BRA `(.L_x_5601) ;  /* 0x0000000000289947 */ /* 0x000fec0003800000 */
[----:B------:R-:W1:Y:S08]  /*3240*/  LDC.64 R2, c[0x0][0x440] ;  /* 0x00011000ff027b82 */ /* 0x000e700000000a00 */
[----:B------:R-:W0:Y:S08]  /*3250*/  LDC.64 R4, c[0x0][0x448] ;  /* 0x00011200ff047b82 */ /* 0x000e300000000a00 */
[----:B------:R-:W2:Y:S01]  /*3260*/  LDC.64 R6, c[0x0][0x460] ;  /* 0x00011800ff067b82 */ /* 0x000ea20000000a00 */
[----:B-1----:R-:W-:-:S05]  /*3270*/  IMAD.WIDE.U32 R2, R91, 0x10, R2 ;  /* 0x000000105b027825 */ /* 0x002fca00078e0002 */
[----:B------:R1:W-:Y:S01]  /*3280*/  STG.E.128 desc[UR16][R2.64], R32 ;  /* 0x0000002002007986 */ /* 0x0003e2000c101d10 */
[----:B0-----:R-:W-:-:S05]  /*3290*/  IMAD.WIDE.U32 R4, R91, 0x10, R4 ;  /* 0x000000105b047825 */ /* 0x001fca00078e0004 */
[----:B------:R1:W-:Y:S01]  /*32a0*/  STG.E.128 desc[UR16][R4.64], R20 ;  /* 0x0000001404007986 */ /* 0x0003e2000c101d10 */
[C---:B--2---:R-:W-:Y:S01]  /*32b0*/  IMAD.WIDE.U32 R6, R91.reuse, 0x10, R6 ;  /* 0x000000105b067825 */ /* 0x044fe200078e0006 */
[----:B------:R-:W-:-:S04]  /*32c0*/  IADD3 R91, PT, PT, R91, 0x80, RZ ;  /* 0x000000805b5b7810 */ /* 0x000fc80007ffe0ff */
[----:B------:R1:W-:Y:S03]  /*32d0*/  STG.E.128 desc[UR16][R6.64], R44 ;  /* 0x0000002c06007986 */ /* 0x0003e6000c101d10 */
.L_x_5601:
[----:B------:R-:W-:Y:S05]  /*32e0*/  BSYNC.RECONVERGENT B0 ;  /* 0x0000000000007941 */ /* 0x000fea0003800200 */
.L_x_5600:
[----:B------:R-:W-:Y:S04]  /*32f0*/  BSSY.RECONVERGENT B0, `(.L_x_5602) ;  /* 0x000000c000007945 */ /* 0x000fe80003800200 */
[----:B------:R-:W-:Y:S05]  /*3300*/  @!P3 BRA `(.L_x_5603) ;  /* 0x000000000028b947 */ /* 0x000fea0003800000 */
[----:B-1----:R-:W1:Y:S08]  /*3310*/  LDC.64 R2, c[0x0][0x440] ;  /* 0x00011000ff027b82 */ /* 0x002e700000000a00 */
        /* <DEDUP_REMOVED lines=9> */
.L_x_5603:
[----:B------:R-:W-:Y:S05]  /*33b0*/  BSYNC.RECONVERGENT B0 ;  /* 0x0000000000007941 */ /* 0x000fea0003800200 */
.L_x_5602:
[----:B------:R-:W-:Y:S05]  /*33c0*/  @!P2 EXIT ;  /* 0x000000000000a94d */ /* 0x000fea0003800000 */
[----:B-1----:R-:W1:Y:S08]  /*33d0*/  LDC.64 R2, c[0x0][0x440] ;  /* 0x00011000ff027b82 */ /* 0x002e700000000a00 */
[----:B------:R-:W0:Y:S08]  /*33e0*/  LDC.64 R4, c[0x0][0x448] ;  /* 0x00011200ff047b82 */ /* 0x000e300000000a00 */
[----:B------:R-:W2:Y:S01]  /*33f0*/  LDC.64 R6, c[0x0][0x460] ;  /* 0x00011800ff067b82 */ /* 0x000ea20000000a00 */
[----:B-1----:R-:W-:-:S05]  /*3400*/  IMAD.WIDE.U32 R2, R91, 0x10, R2 ;  /* 0x000000105b027825 */ /* 0x002fca00078e0002 */
[----:B------:R-:W-:Y:S01]  /*3410*/  STG.E.128 desc[UR16][R2.64], R40 ;  /* 0x0000002802007986 */ /* 0x000fe2000c101d10 */
[----:B0-----:R-:W-:-:S05]  /*3420*/  IMAD.WIDE.U32 R4, R91, 0x10, R4 ;  /* 0x000000105b047825 */ /* 0x001fca00078e0004 */
[----:B------:R-:W-:Y:S01]  /*3430*/  STG.E.128 desc[UR16][R4.64], R28 ;  /* 0x0000001c04007986 */ /* 0x000fe2000c101d10 */
[----:B--2---:R-:W-:-:S05]  /*3440*/  IMAD.WIDE.U32 R6, R91, 0x10, R6 ;  /* 0x000000105b067825 */ /* 0x004fca00078e0006 */
[----:B------:R-:W-:Y:S01]  /*3450*/  STG.E.128 desc[UR16][R6.64], R52 ;  /* 0x0000003406007986 */ /* 0x000fe2000c101d10 */
[----:B------:R-:W-:Y:S05]  /*3460*/  EXIT ;  /* 0x000000000000794d */ /* 0x000fea0003800000 */
.L_x_5604:
        /* <DEDUP_REMOVED lines=9> */
.L_x_6816:


//--------------------- .text._ZN10layer_norm13ln_bwd_kernelINS_13Kernel_traitsI6__halfffffjLj1536ELj1ELj1ELj4ELj16ENS_18Kernel_traits_baseILj1536ES2_ffffjLj128EEEEELb0ELb1ELb0ELb1EEEvNS_9BwdParamsE --------------------------
	.section	.text._ZN10layer_norm13ln_bwd_kernelINS_13Kernel_traitsI6__halfffffjLj1536ELj1ELj1ELj4ELj16ENS_18Kernel_traits_baseILj1536ES2_ffffjLj128EEEEELb0ELb1ELb0ELb1EEEvNS_9BwdParamsE,"ax",@progbits
	.align	128
        .global         _ZN10layer_norm13ln_bwd_kernelINS_13Kernel_traitsI6__halfffffjLj1536ELj1ELj1ELj4ELj16ENS_18Kernel_traits_baseILj1536ES2_ffffjLj128EEEEELb0ELb1ELb0ELb1EEEvNS_9BwdParamsE
        .type           _ZN10layer_norm13ln_bwd_kernelINS_13Kernel_traitsI6__halfffffjLj1536ELj1ELj1ELj4ELj16ENS_18Kernel_traits_baseILj1536ES2_ffffjLj128EEEEELb0ELb1ELb0ELb1EEEvNS_9BwdParamsE,@function
        .size           _ZN10layer_norm13ln_bwd_kernelINS_13Kernel_traitsI6__halfffffjLj1536ELj1ELj1ELj4ELj16ENS_18Kernel_traits_baseILj1536ES2_ffffjLj128EEEEELb0ELb1ELb0ELb1EEEvNS_9BwdParamsE,(.L_x_6817 - _ZN10layer_norm13ln_bwd_kernelINS_13Kernel_traitsI6__halfffffjLj1536ELj1ELj1ELj4ELj16ENS_18Kernel_traits_baseILj1536ES2_ffffjLj128EEEEELb0ELb1ELb0ELb1EEEvNS_9BwdParamsE)
        .other          _ZN10layer_norm13ln_bwd_kernelINS_13Kernel_traitsI6__halfffffjLj1536ELj1ELj1ELj4ELj16ENS_18Kernel_traits_baseILj1536ES2_ffffjLj128EEEEELb0ELb1ELb0ELb1EEEvNS_9BwdParamsE,@"STO_CUDA_ENTRY STV_DEFAULT"
_ZN10layer_norm13ln_bwd_kernelINS_13Kernel_traitsI6__halfffffjLj1536ELj1ELj1ELj4ELj16ENS_18Kernel_traits_baseILj1536ES2_ffffjLj128EEEEELb0ELb1ELb0ELb1EEEvNS_9BwdParamsE:
.text._ZN10layer_norm13ln_bwd_kernelINS_13Kernel_traitsI6__halfffffjLj1536ELj1ELj1ELj4ELj16ENS_18Kernel_traits_baseILj1536ES2_ffffjLj128EEEEELb0ELb1ELb0ELb1EEEvNS_9BwdParamsE:
        /* <DEDUP_REMOVED lines=29> */
[----:B------:R-:W-:-:S02]  /*01d0*/  MOV R82, RZ ;  /* 0x000000ff00527202 */ /* 0x000fc40000000f00 */
        /* <DEDUP_REMOVED lines=13> */
[C---:B0-----:R-:W-:Y:S01]  /*02b0*/  IMAD.WIDE.U32 R2, R0.reuse, 0x8, R2 ;  /* 0x0000000800027825 */ /* 0x041fe200078e0002 */
[----:B------:R-:W0:Y:S04]  /*02c0*/  LDCU UR19, c[0x0][0x388] ;  /* 0x00007100ff1377ac */ /* 0x000e280008000800 */
[----:B--2---:R-:W2:Y:S01]  /*02d0*/  LDG.E.64 R88, desc[UR16][R2.64+0x800] ;  /* 0x0008001002587981 */ /* 0x004ea2000c1e1b00 */
[----:B------:R-:W4:Y:S01]  /*02e0*/  LDCU.U8 UR18, c[0x0][0x410] ;  /* 0x00008200ff1277ac */ /* 0x000f220008000000 */
[----:B---3--:R-:W-:-:S02]  /*02f0*/  IMAD.WIDE.U32 R4, R0, 0x8, R4 ;  /* 0x0000000800047825 */ /* 0x008fc400078e0004 */
[----:B------:R-:W3:Y:S01]  /*0300*/  LDG.E.64 R92, desc[UR16][R2.64+0x400] ;  /* 0x00040010025c7981 */ /* 0x000ee2000c1e1b00 */
[----:B------:R-:W0:Y:S03]  /*0310*/  LDCU UR22, c[0x0][0x400] ;  /* 0x00008000ff1677ac */ /* 0x000e260008000800 */
[----:B------:R-:W5:Y:S01]  /*0320*/  LDG.E.64 R96, desc[UR16][R2.64] ;  /* 0x0000001002607981 */ /* 0x000f62000c1e1b00 */
[----:B------:R-:W0:Y:S03]  /*0330*/  LDCU.64 UR24, c[0x0][0x478] ;  /* 0x00008f00ff1877ac */ /* 0x000e260008000a00 */
[----:B------:R-:W4:Y:S01]  /*0340*/  LDG.E.64 R68, desc[UR16][R4.64+0x800] ;  /* 0x0008001004447981 */ /* 0x000f22000c1e1b00 */
[----:B------:R-:W0:Y:S03]  /*0350*/  LDCU.128 UR8, c[0x0][0x3c0] ;  /* 0x00007800ff0877ac */ /* 0x000e260008000c00 */
[----:B------:R-:W4:Y:S01]  /*0360*/  LDG.E.64 R66, desc[UR16][R4.64+0x400] ;  /* 0x0004001004427981 */ /* 0x000f22000c1e1b00 */
[----:B------:R-:W0:Y:S03]  /*0370*/  LDCU.64 UR20, c[0x0][0x438] ;  /* 0x00008700ff1477ac */ /* 0x000e260008000a00 */
[----:B------:R0:W4:Y:S01]  /*0380*/  LDG.E.64 R64, desc[UR16][R4.64] ;  /* 0x0000001004407981 */ /* 0x000122000c1e1b00 */
[----:B-1----:R-:W-:Y:S01]  /*0390*/  UISETP.NE.U32.AND UP0, UPT, UR4, URZ, UPT ;  /* 0x000000ff0400728c */ /* 0x002fe2000bf05070 */
[----:B------:R-:W-:-:S02]  /*03a0*/  CS2R R20, SRZ ;  /* 0x0000000000147805 */ /* 0x000fc4000001ff00 */
[----:B------:R-:W-:Y:S01]  /*03b0*/  CS2R R22, SRZ ;  /* 0x0000000000167805 */ /* 0x000fe2000001ff00 */
[----:B------:R-:W1:Y:S01]  /*03c0*/  LDCU.64 UR26, c[0x0][0x380] ;  /* 0x00007000ff1a77ac */ /* 0x000e620008000a00 */
[----:B------:R-:W-:Y:S01]  /*03d0*/  UISETP.NE.AND.EX UP0, UPT, UR5, URZ, UPT, UP0 ;  /* 0x000000ff0500728c */ /* 0x000fe2000bf05300 */
[----:B------:R-:W-:Y:S01]  /*03e0*/  UMOV UR6, UR7 ;  /* 0x0000000700067c82 */ /* 0x000fe20008000000 */
[----:B--2---:R-:W-:Y:S01]  /*03f0*/  HADD2.F32 R87, -RZ, R88.H0_H0 ;  /* 0x20000058ff577230 */ /* 0x004fe20000004100 */
[--C-:B------:R-:W-:Y:S02]  /*0400*/  SHF.R.U64 R88, R88, 0x10, R89.reuse ;  /* 0x0000001058587819 */ /* 0x100fe40000001259 */
[----:B------:R-:W-:Y:S01]  /*0410*/  SHF.R.U32.HI R86, RZ, 0x10, R89 ;  /* 0x00000010ff567819 */ /* 0x000fe20000011659 */
[----:B---3--:R-:W-:Y:S01]  /*0420*/  HADD2.F32 R91, -RZ, R92.H0_H0 ;  /* 0x2000005cff5b7230 */ /* 0x008fe20000004100 */
[--C-:B------:R-:W-:Y:S02]  /*0430*/  SHF.R.U64 R92, R92, 0x10, R93.reuse ;  /* 0x000000105c5c7819 */ /* 0x100fe4000000125d */
[----:B------:R-:W-:Y:S01]  /*0440*/  SHF.R.U32.HI R90, RZ, 0x10, R93 ;  /* 0x00000010ff5a7819 */ /* 0x000fe2000001165d */
[----:B-----5:R-:W-:Y:S01]  /*0450*/  HADD2.F32 R95, -RZ, R96.H0_H0 ;  /* 0x20000060ff5f7230 */ /* 0x020fe20000004100 */
[----:B------:R-:W-:-:S02]  /*0460*/  SHF.R.U64 R96, R96, 0x10, R97 ;  /* 0x0000001060607819 */ /* 0x000fc40000001261 */
[----:B------:R-:W-:Y:S02]  /*0470*/  SHF.R.U32.HI R94, RZ, 0x10, R97 ;  /* 0x00000010ff5e7819 */ /* 0x000fe40000011661 */
[--C-:B----4-:R-:W-:Y:S02]  /*0480*/  SHF.R.U64 R118, R68, 0x10, R69.reuse ;  /* 0x0000001044767819 */ /* 0x110fe40000001245 */
[----:B------:R-:W-:Y:S02]  /*0490*/  SHF.R.U32.HI R6, RZ, 0x10, R69 ;  /* 0x00000010ff067819 */ /* 0x000fe40000011645 */
[--C-:B------:R-:W-:Y:S02]  /*04a0*/  SHF.R.U64 R120, R66, 0x10, R67.reuse ;  /* 0x0000001042787819 */ /* 0x100fe40000001243 */
[----:B0-----:R-:W-:Y:S02]  /*04b0*/  SHF.R.U32.HI R4, RZ, 0x10, R67 ;  /* 0x00000010ff047819 */ /* 0x001fe40000011643 */
[----:B------:R-:W-:-:S02]  /*04c0*/  SHF.R.U64 R122, R64, 0x10, R65 ;  /* 0x00000010407a7819 */ /* 0x000fc40000001241 */
[----:B------:R-:W-:Y:S01]  /*04d0*/  SHF.R.U32.HI R2, RZ, 0x10, R65 ;  /* 0x00000010ff027819 */ /* 0x000fe20000011641 */
[----:B------:R-:W-:Y:S01]  /*04e0*/  HADD2.F32 R85, -RZ, R89.H0_H0 ;  /* 0x20000059ff557230 */ /* 0x000fe20000004100 */
[----:B------:R-:W-:Y:S01]  /*04f0*/  PRMT R118, R118, 0x5410, R6 ;  /* 0x0000541076767816 */ /* 0x000fe20000000006 */
[----:B------:R-:W-:Y:S01]  /*0500*/  HADD2.F32 R89, -RZ, R93.H0_H0 ;  /* 0x2000005dff597230 */ /* 0x000fe20000004100 */
[----:B------:R-:W-:Y:S01]  /*0510*/  PRMT R120, R120, 0x5410, R4 ;  /* 0x0000541078787816 */ /* 0x000fe20000000004 */
[----:B------:R-:W-:Y:S01]  /*0520*/  HADD2.F32 R93, -RZ, R97.H0_H0 ;  /* 0x20000061ff5d7230 */ /* 0x000fe20000004100 */
[----:B------:R-:W-:Y:S02]  /*0530*/  PRMT R122, R122, 0x5410, R2 ;  /* 0x000054107a7a7816 */ /* 0x000fe40000000002 */
[----:B------:R-:W-:Y:S02]  /*0540*/  CS2R R2, SRZ ;  /* 0x0000000000027805 */ /* 0x000fe4000001ff00 */
[----:B------:R-:W-:-:S02]  /*0550*/  CS2R R4, SRZ ;  /* 0x0000000000047805 */ /* 0x000fc4000001ff00 */
[----:B------:R-:W-:Y:S01]  /*0560*/  CS2R R6, SRZ ;  /* 0x0000000000067805 */ /* 0x000fe2000001ff00 */
[----:B------:R-:W-:Y:S02]  /*0570*/  HADD2.F32 R88, -RZ, R88.H0_H0 ;  /* 0x20000058ff587230 */ /* 0x000fe40000004100 */
[----:B------:R-:W-:Y:S02]  /*0580*/  HADD2.F32 R86, -RZ, R86.H0_H0 ;  /* 0x20000056ff567230 */ /* 0x000fe40000004100 */
[----:B------:R-:W-:Y:S02]  /*0590*/  HADD2.F32 R92, -RZ, R92.H0_H0 ;  /* 0x2000005cff5c7230 */ /* 0x000fe40000004100 */
[----:B------:R-:W-:Y:S02]  /*05a0*/  HADD2.F32 R90, -RZ, R90.H0_H0 ;  /* 0x2000005aff5a7230 */ /* 0x000fe40000004100 */
[----:B------:R-:W-:Y:S02]  /*05b0*/  HADD2.F32 R96, -RZ, R96.H0_H0 ;  /* 0x20000060ff607230 */ /* 0x000fe40000004100 */
[----:B-1----:R-:W-:-:S07]  /*05c0*/  HADD2.F32 R94, -RZ, R94.H0_H0 ;  /* 0x2000005eff5e7230 */ /* 0x002fce0000004100 */
.L_x_5622:
[----:B0-----:R-:W0:Y:S01]  /*05d0*/  LDC.64 R60, c[0x0][0x3a8] ;  /* 0x0000ea00ff3c7b82 */ /* 0x001e220000000a00 */
[----:B------:R-:W-:Y:S02]  /*05e0*/  UIMAD UR4, UR6, UR19, URZ ;  /* 0x00000013060472a4 */ /* 0x000fe4000f8e02ff */
[----:B------:R-:W-:Y:S02]  /*05f0*/  UIMAD.WIDE UR14, UR6, 0x4, UR10 ;  /* 0x00000004060e78a5 */ /* 0x000fe4000f8e020a */
[----:B------:R-:W-:Y:S02]  /*0600*/  USHF.R.S32.HI UR5, URZ, 0x1f, UR4 ;  /* 0x0000001fff057899 */ /* 0x000fe40008011404 */
[----:B------:R-:W-:Y:S01]  /*0610*/  UIMAD.WIDE UR12, UR6, 0x4, UR8 ;  /* 0x00000004060c78a5 */ /* 0x000fe2000f8e0208 */
[----:B-1----:R-:W1:Y:S01]  /*0620*/  LDC.64 R32, c[0x0][0x428] ;  /* 0x00010a00ff207b82 */ /* 0x002e620000000a00 */
        /* <DEDUP_REMOVED lines=9> */
[----:B------:R4:W2:Y:S01]  /*06c0*/  LDG.E R103, desc[UR16][R28.64] ;  /* 0x000000101c677981 */ /* 0x0008a2000c1e1900 */
[C---:B------:R-:W-:Y:S01]  /*06d0*/  IADD3 R97, PT, PT, R102.reuse, 0x80, RZ ;  /* 0x0000008066617810 */ /* 0x040fe20007ffe0ff */
[C---:B0-----:R-:W-:Y:S01]  /*06e0*/  IMAD.WIDE.U32 R52, R102.reuse, 0x10, R60 ;  /* 0x0000001066347825 */ /* 0x041fe200078e003c */
[----:B------:R-:W-:-:S03]  /*06f0*/  IADD3 R83, PT, PT, R102, 0x100, RZ ;  /* 0x0000010066537810 */ /* 0x000fc60007ffe0ff */
[----:B------:R-:W-:Y:S02]  /*0700*/  IMAD.WIDE.U32 R56, R97, 0x10, R60 ;  /* 0x0000001061387825 */ /* 0x000fe400078e003c */
[----:B------:R-:W2:Y:S02]  /*0710*/  LDG.E.128 R52, desc[UR16][R52.64] ;  /* 0x0000001034347981 */ /* 0x000ea4000c1e1d00 */
[----:B-1----:R-:W-:Y:S02]  /*0720*/  IMAD.WIDE.U32 R24, R102, 0x10, R32 ;  /* 0x0000001066187825 */ /* 0x002fe400078e0020 */
[----:B------:R-:W2:Y:S02]  /*0730*/  LDG.E.128 R56, desc[UR16][R56.64] ;  /* 0x0000001038387981 */ /* 0x000ea4000c1e1d00 */
[----:B------:R-:W-:Y:S02]  /*0740*/  IMAD.WIDE.U32 R60, R83, 0x10, R60 ;  /* 0x00000010533c7825 */ /* 0x000fe400078e003c */
[----:B------:R-:W2:Y:S04]  /*0750*/  LDG.E.128 R24, desc[UR16][R24.64] ;  /* 0x0000001018187981 */ /* 0x000ea8000c1e1d00 */
[----:B------:R-:W2:Y:S01]  /*0760*/  LDG.E.128 R60, desc[UR16][R60.64] ;  /* 0x000000103c3c7981 */ /* 0x000ea2000c1e1d00 */
[----:B----4-:R-:W-:-:S06]  /*0770*/  IMAD.WIDE.U32 R28, R97, 0x10, R32 ;  /* 0x00000010611c7825 */ /* 0x010fcc00078e0020 */
[----:B------:R-:W4:Y:S01]  /*0780*/  LDG.E.128 R28, desc[UR16][R28.64] ;  /* 0x000000101c1c7981 */ /* 0x000f22000c1e1d00 */
[----:B------:R-:W-:-:S06]  /*0790*/  IMAD.WIDE.U32 R32, R83, 0x10, R32 ;  /* 0x0000001053207825 */ /* 0x000fcc00078e0020 */
[----:B------:R-:W4:Y:S01]  /*07a0*/  LDG.E.128 R32, desc[UR16][R32.64] ;  /* 0x0000001020207981 */ /* 0x000f22000c1e1d00 */
[----:B------:R-:W-:-:S04]  /*07b0*/  ISETP.NE.U32.AND P0, PT, RZ, UR20, PT ;  /* 0x00000014ff007c0c */ /* 0x000fc8000bf05070 */
[----:B------:R-:W-:-:S13]  /*07c0*/  ISETP.NE.AND.EX P0, PT, RZ, UR21, PT, P0 ;  /* 0x00000015ff007c0c */ /* 0x000fda000bf05300 */
[----:B------:R-:W0:Y:S01]  /*07d0*/  @P0 LDC.64 R98, c[0x0][0x438] ;  /* 0x00010e00ff620b82 */ /* 0x000e220000000a00 */
[----:B------:R-:W-:Y:S01]  /*07e0*/  ISETP.NE.AND P2, PT, RZ, UR18, PT ;  /* 0x00000012ff007c0c */ /* 0x000fe2000bf45270 */
[----:B---3--:R-:W-:Y:S01]  /*07f0*/  @UP0 UIMAD.WIDE UR4, UR6, 0x4, UR4 ;  /* 0x00000004060408a5 */ /* 0x008fe2000f8e0204 */
[----:B------:R-:W-:-:S05]  /*0800*/  PLOP3.LUT P1, PT, PT, PT, UP0, 0x80, 0x8 ;  /* 0x000000000008781c */ /* 0x000fca0003f2f008 */
[----:B------:R-:W1:Y:S01]  /*0810*/  @P0 LDC.64 R104, c[0x0][0x438] ;  /* 0x00010e00ff680b82 */ /* 0x000e620000000a00 */
[----:B------:R-:W-:Y:S02]  /*0820*/  MOV R116, UR4 ;  /* 0x0000000400747c02 */ /* 0x000fe40008000f00 */
[----:B------:R-:W-:-:S05]  /*0830*/  MOV R117, UR5 ;  /* 0x0000000500757c02 */ /* 0x000fca0008000f00 */
[----:B------:R-:W3:Y:S01]  /*0840*/  @P0 LDC.64 R100, c[0x0][0x438] ;  /* 0x00010e00ff640b82 */ /* 0x000ee20000000a00 */
[----:B------:R-:W5:Y:S01]  /*0850*/  @P1 LDG.E R116, desc[UR16][R116.64] ;  /* 0x0000001074741981 */ /* 0x000f62000c1e1900 */
[----:B0-----:R-:W-:-:S05]  /*0860*/  @P0 IMAD.WIDE.U32 R98, R83, 0x10, R98 ;  /* 0x0000001053620825 */ /* 0x001fca00078e0062 */
[----:B------:R0:W5:Y:S01]  /*0870*/  @P0 LDG.E.128 R44, desc[UR16][R98.64] ;  /* 0x00000010622c0981 */ /* 0x000162000c1e1d00 */
[----:B-1----:R-:W-:-:S05]  /*0880*/  @P0 IMAD.WIDE.U32 R104, R102, 0x10, R104 ;  /* 0x0000001066680825 */ /* 0x002fca00078e0068 */
[----:B------:R1:W5:Y:S01]  /*0890*/  @P0 LDG.E.128 R36, desc[UR16][R104.64] ;  /* 0x0000001068240981 */ /* 0x000362000c1e1d00 */
[----:B---3--:R-:W-:-:S05]  /*08a0*/  @P0 IMAD.WIDE.U32 R100, R97, 0x10, R100 ;  /* 0x0000001061640825 */ /* 0x008fca00078e0064 */
[----:B------:R3:W5:Y:S01]  /*08b0*/  @P0 LDG.E.128 R40, desc[UR16][R100.64] ;  /* 0x0000001064280981 */ /* 0x000762000c1e1d00 */
[----:B------:R-:W-:Y:S02]  /*08c0*/  LOP3.LUT P0, RZ, R0, 0x1f, RZ, 0xc0, !PT ;  /* 0x0000001f00ff7812 */ /* 0x000fe4000780c0ff */
[----:B--2---:R-:W-:Y:S02]  /*08d0*/  R2UR UR14, R106 ;  /* 0x000000006a0e72ca */ /* 0x004fe400000e0000 */
[----:B------:R-:W-:-:S05]  /*08e0*/  FSEL R103, R103, RZ, !P2 ;  /* 0x000000ff67677208 */ /* 0x000fca0005000000 */
[C---:B------:R-:W-:Y:S01]  /*08f0*/  FADD.FTZ R52, -R103.reuse, R52 ;  /* 0x0000003467347221 */ /* 0x040fe20000010100 */
[----:B------:R-:W-:-:S05]  /*0900*/  FADD.FTZ R53, -R103, R53 ;  /* 0x0000003567357221 */ /* 0x000fca0000010100 */
[----:B------:R-:W-:Y:S01]  /*0910*/  FMUL.FTZ R121, R52, UR14 ;  /* 0x0000000e34797c20 */ /* 0x000fe20008410000 */
[----:B------:R-:W-:Y:S01]  /*0920*/  FMUL.FTZ R111, R95, R24 ;  /* 0x000000185f6f7220 */ /* 0x000fe20000410000 */
[C---:B------:R-:W-:Y:S01]  /*0930*/  FADD.FTZ R54, -R103.reuse, R54 ;  /* 0x0000003667367221 */ /* 0x040fe20000010100 */
[----:B------:R-:W-:Y:S01]  /*0940*/  FMUL.FTZ R114, R96, R25 ;  /* 0x0000001960727220 */ /* 0x000fe20000410000 */
[C---:B0-----:R-:W-:Y:S01]  /*0950*/  FADD.FTZ R99, -R103.reuse, R61 ;  /* 0x0000003d67637221 */ /* 0x041fe20000010100 */
[----:B------:R-:W-:Y:S01]  /*0960*/  FADD.FTZ R61, -R103, R63 ;  /* 0x0000003f673d7221 */ /* 0x000fe20000010100 */
[----:B------:R-:W-:Y:S01]  /*0970*/  FADD.FTZ R63, RZ, R111 ;  /* 0x0000006fff3f7221 */ /* 0x000fe20000010000 */
[----:B------:R-:W-:Y:S01]  /*0980*/  FMUL.FTZ R119, R53, UR14 ;  /* 0x0000000e35777c20 */ /* 0x000fe20008410000 */
[----:B------:R-:W-:Y:S01]  /*0990*/  FFMA.FTZ R52, R121, R111, RZ ;  /* 0x0000006f79347223 */ /* 0x000fe200000100ff */
[----:B------:R-:W-:Y:S01]  /*09a0*/  FADD.FTZ R55, -R103, R55 ;  /* 0x0000003767377221 */ /* 0x000fe20000010100 */
[----:B------:R-:W-:Y:S01]  /*09b0*/  FMUL.FTZ R112, R93, R26 ;  /* 0x0000001a5d707220 */ /* 0x000fe20000410000 */
[----:B------:R-:W-:Y:S01]  /*09c0*/  FADD.FTZ R63, R114, R63 ;  /* 0x0000003f723f7221 */ /* 0x000fe20000010000 */
[----:B------:R-:W-:Y:S01]  /*09d0*/  FMUL.FTZ R117, R54, UR14 ;  /* 0x0000000e36757c20 */ /* 0x000fe20008410000 */
[----:B------:R-:W-:Y:S01]  /*09e0*/  FFMA.FTZ R52, R119, R114, R52 ;  /* 0x0000007277347223 */ /* 0x000fe20000010034 */
[----:B------:R-:W-:Y:S01]  /*09f0*/  FADD.FTZ R56, -R103, R56 ;  /* 0x0000003867387221 */ /* 0x000fe20000010100 */
[----:B------:R-:W-:Y:S01]  /*0a00*/  FMUL.FTZ R113, R94, R27 ;  /* 0x0000001b5e717220 */ /* 0x000fe20000410000 */
[----:B------:R-:W-:Y:S01]  /*0a10*/  FADD.FTZ R54, R112, R63 ;  /* 0x0000003f70367221 */ /* 0x000fe20000010000 */
[----:B------:R-:W-:Y:S01]  /*0a20*/  FMUL.FTZ R115, R55, UR14 ;  /* 0x0000000e37737c20 */ /* 0x000fe20008410000 */
[----:B------:R-:W-:Y:S01]  /*0a30*/  FFMA.FTZ R52, R117, R112, R52 ;  /* 0x0000007075347223 */ /* 0x000fe20000010034 */
[----:B------:R-:W-:Y:S01]  /*0a40*/  FADD.FTZ R57, -R103, R57 ;  /* 0x0000003967397221 */ /* 0x000fe20000010100 */
[----:B----4-:R-:W-:Y:S01]  /*0a50*/  FMUL.FTZ R109, R91, R28 ;  /* 0x0000001c5b6d7220 */ /* 0x010fe20000410000 */
        /* <DEDUP_REMOVED lines=9> */
[----:B-1----:R-:W-:Y:S01]  /*0af0*/  FMUL.FTZ R105, R89, R30 ;  /* 0x0000001e59697220 */ /* 0x002fe20000410000 */
[----:B------:R-:W-:Y:S01]  /*0b00*/  FADD.FTZ R54, R107, R54 ;  /* 0x000000366b367221 */ /* 0x000fe20000010000 */
[----:B------:R-:W-:Y:S01]  /*0b10*/  FMUL.FTZ R106, R58, UR14 ;  /* 0x0000000e3a6a7c20 */ /* 0x000fe20008410000 */
[----:B------:R-:W-:Y:S01]  /*0b20*/  FFMA.FTZ R53, R108, R107, R53 ;  /* 0x0000006b6c357223 */ /* 0x000fe20000010035 */
[C---:B------:R-:W-:Y:S01]  /*0b30*/  FADD.FTZ R60, -R103.reuse, R60 ;  /* 0x0000003c673c7221 */ /* 0x040fe20000010100 */
[----:B------:R-:W-:Y:S01]  /*0b40*/  FADD.FTZ R62, -R103, R62 ;  /* 0x0000003e673e7221 */ /* 0x000fe20000010100 */
[----:B------:R-:W-:Y:S01]  /*0b50*/  FMUL.FTZ R103, R90, R31 ;  /* 0x0000001f5a677220 */ /* 0x000fe20000410000 */
[----:B------:R-:W-:Y:S01]  /*0b60*/  FADD.FTZ R54, R105, R54 ;  /* 0x0000003669367221 */ /* 0x000fe20000010000 */
[----:B------:R-:W-:Y:S01]  /*0b70*/  FMUL.FTZ R104, R59, UR14 ;  /* 0x0000000e3b687c20 */ /* 0x000fe20008410000 */
[----:B------:R-:W-:Y:S01]  /*0b80*/  FFMA.FTZ R53, R106, R105, R53 ;  /* 0x000000696a357223 */ /* 0x000fe20000010035 */
[----:B---3--:R-:W-:Y:S01]  /*0b90*/  FMUL.FTZ R100, R87, R32 ;  /* 0x0000002057647220 */ /* 0x008fe20000410000 */
[----:B------:R-:W-:Y:S01]  /*0ba0*/  FADD.FTZ R55, R103, R54 ;  /* 0x0000003667377221 */ /* 0x000fe20000010000 */
[----:B------:R-:W-:Y:S01]  /*0bb0*/  FMUL.FTZ R101, R60, UR14 ;  /* 0x0000000e3c657c20 */ /* 0x000fe20008410000 */
        /* <DEDUP_REMOVED lines=46> */
.L_x_5607:
[----:B------:R-:W-:Y:S05]  /*0ea0*/  BSYNC.RECONVERGENT B0 ;  /* 0x0000000000007941 */ /* 0x000fea0003800200 */
.L_x_5606:
[----:B------:R-:W1:Y:S08]  /*0eb0*/  S2UR UR5, SR_CgaCtaId ;  /* 0x00000000000579c3 */ /* 0x000e700000008800 */
[----:B------:R-:W-:Y:S01]  /*0ec0*/  BAR.SYNC.DEFER_BLOCKING 0x0 ;  /* 0x0000000000007b1d */ /* 0x000fe20000010000 */
[C---:B------:R-:W-:Y:S01]  /*0ed0*/  FADD.FTZ R11, R24.reuse, R11 ;  /* 0x0000000b180b7221 */ /* 0x040fe20000010000 */
[----:B------:R-:W-:Y:S01]  /*0ee0*/  FFMA.FTZ R23, R24, R121, R23 ;  /* 0x0000007918177223 */ /* 0x000fe20000010017 */
[C---:B------:R-:W-:Y:S01]  /*0ef0*/  FADD.FTZ R10, R25.reuse, R10 ;  /* 0x0000000a190a7221 */ /* 0x040fe20000010000 */
[----:B------:R-:W-:Y:S01]  /*0f00*/  FFMA.FTZ R22, R25, R119, R22 ;  /* 0x0000007719167223 */ /* 0x000fe20000010016 */
[----:B------:R-:W-:Y:S01]  /*0f10*/  UISETP.NE.U32.AND UP1, UPT, UR20, URZ, UPT ;  /* 0x000000ff1400728c */ /* 0x000fe2000bf25070 */
[C---:B------:R-:W-:Y:S01]  /*0f20*/  FADD.FTZ R71, R34.reuse, R71 ;  /* 0x0000004722477221 */ /* 0x040fe20000010000 */
[----:B------:R-:W-:Y:S01]  /*0f30*/  UMOV UR4, 0x400 ;  /* 0x0000040000047882 */ /* 0x000fe20000000000 */
[----:B------:R-:W-:Y:S01]  /*0f40*/  FFMA.FTZ R13, R34, R63, R13 ;  /* 0x0000003f220d7223 */ /* 0x000fe2000001000d */
[----:B------:R-:W-:Y:S01]  /*0f50*/  UISETP.NE.AND.EX UP1, UPT, UR21, URZ, UPT, UP1 ;  /* 0x000000ff1500728c */ /* 0x000fe2000bf25310 */
        /* <DEDUP_REMOVED lines=13> */
[----:B-1----:R-:W-:Y:S01]  /*1030*/  ULEA UR4, UR5, UR4, 0x18 ;  /* 0x0000000405047291 */ /* 0x002fe2000f8ec0ff */
[----:B------:R-:W-:Y:S01]  /*1040*/  FFMA.FTZ R15, R32, R101, R15 ;  /* 0x00000065200f7223 */ /* 0x000fe2000001000f */
[C---:B------:R-:W-:Y:S01]  /*1050*/  FADD.FTZ R2, R33.reuse, R2 ;  /* 0x0000000221027221 */ /* 0x040fe20000010000 */
[----:B------:R-:W-:Y:S01]  /*1060*/  UMOV UR5, 0x3f800000 ;  /* 0x3f80000000057882 */ /* 0x000fe20000000000 */
[----:B------:R-:W-:Y:S01]  /*1070*/  UIADD3 UR12, UPT, UPT, UR4, 0x1820, URZ ;  /* 0x00001820040c7890 */ /* 0x000fe2000fffe0ff */
[----:B-----5:R-:W-:Y:S01]  /*1080*/  @P1 R2UR UR5, R116 ;  /* 0x00000000740512ca */ /* 0x020fe200000e0000 */
[----:B------:R-:W-:Y:S01]  /*1090*/  @!UP2 UIADD3 UR12, UPT, UPT, UR4, 0x1800, URZ ;  /* 0x00001800040ca890 */ /* 0x000fe2000fffe0ff */
[----:B------:R-:W-:Y:S01]  /*10a0*/  FFMA.FTZ R14, R33, R99, R14 ;  /* 0x00000063210e7223 */ /* 0x000fe2000001000e */
[----:B------:R-:W-:Y:S01]  /*10b0*/  UIADD3 UR13, UPT, UPT, UR4, 0x1830, URZ ;  /* 0x00001830040d7890 */ /* 0x000fe2000fffe0ff */
[C---:B------:R-:W-:Y:S01]  /*10c0*/  FADD.FTZ R70, R35.reuse, R70 ;  /* 0x0000004623467221 */ /* 0x040fe20000010000 */
[----:B------:R-:W-:Y:S01]  /*10d0*/  @!UP2 UIADD3 UR13, UPT, UPT, UR4, 0x1810, URZ ;  /* 0x00001810040da890 */ /* 0x000fe2000fffe0ff */
[----:B------:R-:W-:-:S04]  /*10e0*/  FFMA.FTZ R12, R35, R61, R12 ;  /* 0x0000003d230c7223 */ /* 0x000fc8000001000c */
        /* <DEDUP_REMOVED lines=35> */
[--C-:B------:R-:W-:Y:S02]  /*1320*/  HADD2.F32 R29, -RZ, R122.reuse.H0_H0 ;  /* 0x2000007aff1d7230 */ /* 0x100fe40000004100 */
[----:B------:R-:W-:Y:S01]  /*1330*/  FMUL.FTZ R56, R119, UR5 ;  /* 0x0000000577387c20 */ /* 0x000fe20008410000 */
[----:B------:R-:W-:Y:S02]  /*1340*/  HADD2.F32 R58, -RZ, R65.H0_H0 ;  /* 0x20000041ff3a7230 */ /* 0x000fe40000004100 */
[----:B------:R-:W-:Y:S01]  /*1350*/  FMUL.FTZ R117, R117, UR5 ;  /* 0x0000000575757c20 */ /* 0x000fe20008410000 */
[----:B------:R-:W-:Y:S02]  /*1360*/  HADD2.F32 R28, -RZ, R122.H1_H1 ;  /* 0x3000007aff1c7230 */ /* 0x000fe40000004100 */
[----:B------:R-:W-:Y:S01]  /*1370*/  FMUL.FTZ R113, R113, UR5 ;  /* 0x0000000571717c20 */ /* 0x000fe20008410000 */
[----:B-----5:R-:W-:Y:S01]  /*1380*/  FMUL.FTZ R33, R24, R111 ;  /* 0x0000006f18217220 */ /* 0x020fe20000410000 */
        /* <DEDUP_REMOVED lines=8> */
.L_x_5609:
        /* <DEDUP_REMOVED lines=27> */
[----:B------:R-:W-:-:S07]  /*15c0*/  FMUL.FTZ R27, R58, R57 ;  /* 0x000000393a1b7220 */ /* 0x000fce0000410000 */
.L_x_5610:
[----:B------:R-:W0:Y:S01]  /*15d0*/  @P0 LDC.64 R58, c[0x0][0x478] ;  /* 0x00011e00ff3a0b82 */ /* 0x000e220000000a00 */
[----:B------:R-:W-:-:S07]  /*15e0*/  IMAD.WIDE.U32 R28, R97, 0x10, R54 ;  /* 0x00000010611c7825 */ /* 0x000fce00078e0036 */
[----:B------:R-:W1:Y:S01]  /*15f0*/  LDC.64 R56, c[0x0][0x468] ;  /* 0x00011a00ff387b82 */ /* 0x000e620000000a00 */
[----:B0-----:R-:W-:-:S05]  /*1600*/  @P0 IMAD.WIDE.U32 R58, R102, 0x10, R58 ;  /* 0x00000010663a0825 */ /* 0x001fca00078e003a */
[----:B------:R0:W-:Y:S01]  /*1610*/  @P0 STG.E.128 desc[UR16][R58.64], R48 ;  /* 0x000000303a000986 */ /* 0x0001e2000c101d10 */
[----:B-1----:R-:W-:-:S05]  /*1620*/  IMAD.WIDE.U32 R112, R102, 0x10, R56 ;  /* 0x0000001066707825 */ /* 0x002fca00078e0038 */
[----:B------:R0:W-:Y:S04]  /*1630*/  STG.E.128 desc[UR16][R112.64], R24 ;  /* 0x0000001870007986 */ /* 0x0001e8000c101d10 */
[----:B------:R-:W5:Y:S01]  /*1640*/  LDG.E.128 R28, desc[UR16][R28.64] ;  /* 0x000000101c1c7981 */ /* 0x000f62000c1e1d00 */
        /* <DEDUP_REMOVED lines=9> */
[----:B0-----:R-:W-:Y:S01]  /*16e0*/  FMUL.FTZ R48, R110, UR14 ;  /* 0x0000000e6e307c20 */ /* 0x001fe20008410000 */
        /* <DEDUP_REMOVED lines=20> */
.L_x_5611:
        /* <DEDUP_REMOVED lines=12> */
[----:B0-----:R-:W-:-:S02]  /*18f0*/  HADD2.F32 R24, -RZ, R66.H0_H0 ;  /* 0x20000042ff187230 */ /* 0x001fc40000004100 */
        /* <DEDUP_REMOVED lines=15> */
.L_x_5612:
[----:B------:R-:W0:Y:S01]  /*19f0*/  @P0 LDC.64 R28, c[0x0][0x478] ;  /* 0x00011e00ff1c0b82 */ /* 0x000e220000000a00 */
[----:B------:R-:W-:-:S04]  /*1a00*/  IMAD.WIDE.U32 R106, R97, 0x10, R56 ;  /* 0x00000010616a7825 */ /* 0x000fc800078e0038 */
[----:B0-----:R-:W-:-:S04]  /*1a10*/  @P0 IMAD.WIDE.U32 R102, R97, 0x10, R28 ;  /* 0x0000001061660825 */ /* 0x001fc800078e001c */
[----:B------:R-:W-:Y:S01]  /*1a20*/  IMAD.WIDE.U32 R28, R83, 0x10, R54 ;  /* 0x00000010531c7825 */ /* 0x000fe200078e0036 */
[----:B------:R0:W-:Y:S04]  /*1a30*/  @P0 STG.E.128 desc[UR16][R102.64], R48 ;  /* 0x0000003066000986 */ /* 0x0001e8000c101d10 */
        /* <DEDUP_REMOVED lines=32> */
.L_x_5613:
        /* <DEDUP_REMOVED lines=14> */
[----:B------:R-:W-:Y:S02]  /*1d20*/  HADD2.F32 R24, -RZ, R68.H0_H0 ;  /* 0x20000044ff187230 */ /* 0x000fe40000004100 */
        /* <DEDUP_REMOVED lines=13> */
.L_x_5614:
[----:B------:R-:W0:Y:S01]  /*1e00*/  @P0 LDC.64 R28, c[0x0][0x478] ;  /* 0x00011e00ff1c0b82 */ /* 0x000e220000000a00 */
[----:B------:R-:W-:-:S04]  /*1e10*/  IMAD.WIDE.U32 R56, R83, 0x10, R56 ;  /* 0x0000001053387825 */ /* 0x000fc800078e0038 */
[----:B0-----:R-:W-:-:S05]  /*1e20*/  @P0 IMAD.WIDE.U32 R28, R83, 0x10, R28 ;  /* 0x00000010531c0825 */ /* 0x001fca00078e001c */
[----:B------:R1:W-:Y:S04]  /*1e30*/  @P0 STG.E.128 desc[UR16][R28.64], R48 ;  /* 0x000000301c000986 */ /* 0x0003e8000c101d10 */
[----:B------:R1:W-:Y:S01]  /*1e40*/  STG.E.128 desc[UR16][R56.64], R24 ;  /* 0x0000001838007986 */ /* 0x0003e2000c101d10 */
[----:B------:R-:W-:Y:S05]  /*1e50*/  BRA `(.L_x_5615) ;  /* 0x0000000c00247947 */ /* 0x000fea0003800000 */
.L_x_5608:
        /* <DEDUP_REMOVED lines=27> */
[-C--:B------:R-:W-:Y:S01]  /*2010*/  FMUL.FTZ R32, R25, R30.reuse ;  /* 0x0000001e19207220 */ /* 0x080fe20000410000 */
[----:B------:R-:W-:Y:S01]  /*2020*/  FMUL.FTZ R35, R26, R31 ;  /* 0x0000001f1a237220 */ /* 0x000fe20000410000 */
[----:B------:R-:W-:Y:S01]  /*2030*/  FMUL.FTZ R52, R27, R53 ;  /* 0x000000351b347220 */ /* 0x000fe20000410000 */
[----:B------:R-:W-:Y:S01]  /*2040*/  FMUL.FTZ R24, R56, R29 ;  /* 0x0000001d38187220 */ /* 0x000fe20000410000 */
[----:B------:R-:W-:Y:S01]  /*2050*/  FMUL.FTZ R25, R57, R30 ;  /* 0x0000001e39197220 */ /* 0x000fe20000410000 */
[----:B------:R-:W-:Y:S01]  /*2060*/  FMUL.FTZ R26, R58, R31 ;  /* 0x0000001f3a1a7220 */ /* 0x000fe20000410000 */
[----:B------:R-:W-:Y:S01]  /*2070*/  FMUL.FTZ R27, R28, R53 ;  /* 0x000000351c1b7220 */ /* 0x000fe20000410000 */
[----:B------:R-:W-:Y:S06]  /*2080*/  BRA `(.L_x_5617) ;  /* 0x0000000000707947 */ /* 0x000fec0003800000 */
.L_x_5616:
        /* <DEDUP_REMOVED lines=28> */
.L_x_5617:
[----:B------:R-:W-:Y:S01]  /*2250*/  ISETP.NE.U32.AND P0, PT, RZ, UR24, PT ;  /* 0x00000018ff007c0c */ /* 0x000fe2000bf05070 */
[----:B------:R-:W0:Y:S01]  /*2260*/  LDC.64 R56, c[0x0][0x468] ;  /* 0x00011a00ff387b82 */ /* 0x000e220000000a00 */
[----:B------:R-:W-:Y:S02]  /*2270*/  IMAD.WIDE.U32 R28, R97, 0x10, R54 ;  /* 0x00000010611c7825 */ /* 0x000fe400078e0036 */
[----:B------:R-:W-:-:S13]  /*2280*/  ISETP.NE.AND.EX P0, PT, RZ, UR25, PT, P0 ;  /* 0x00000019ff007c0c */ /* 0x000fda000bf05300 */
[----:B------:R-:W1:Y:S01]  /*2290*/  @P0 LDC.64 R58, c[0x0][0x478] ;  /* 0x00011e00ff3a0b82 */ /* 0x000e620000000a00 */
[----:B0-----:R-:W-:-:S04]  /*22a0*/  IMAD.WIDE.U32 R112, R102, 0x10, R56 ;  /* 0x0000001066707825 */ /* 0x001fc800078e0038 */
[----:B-1----:R-:W-:-:S05]  /*22b0*/  @P0 IMAD.WIDE.U32 R58, R102, 0x10, R58 ;  /* 0x00000010663a0825 */ /* 0x002fca00078e003a */
        /* <DEDUP_REMOVED lines=11> */
[----:B0-----:R-:W-:Y:S01]  /*2370*/  FADD.FTZ R26, R103, -R104 ;  /* 0x80000068671a7221 */ /* 0x001fe20000010000 */
[----:B------:R-:W-:Y:S01]  /*2380*/  FFMA.FTZ R48, R109, UR14, R40 ;  /* 0x0000000e6d307c23 */ /* 0x000fe20008010028 */
[----:B------:R-:W-:Y:S01]  /*2390*/  FFMA.FTZ R49, R108, UR14, R41 ;  /* 0x0000000e6c317c23 */ /* 0x000fe20008010029 */
[----:B------:R-:W-:Y:S01]  /*23a0*/  FFMA.FTZ R50, R105, UR14, R42 ;  /* 0x0000000e69327c23 */ /* 0x000fe2000801002a */
[----:B------:R-:W-:-:S02]  /*23b0*/  HADD2.F32 R24, -RZ, R66.H0_H0 ;  /* 0x20000042ff187230 */ /* 0x000fc40000004100 */
[----:B------:R-:W-:Y:S01]  /*23c0*/  FFMA.FTZ R51, R26, UR14, R43 ;  /* 0x0000000e1a337c23 */ /* 0x000fe2000801002b */
[--C-:B------:R-:W-:Y:S02]  /*23d0*/  HADD2.F32 R103, -RZ, R120.reuse.H0_H0 ;  /* 0x20000078ff677230 */ /* 0x100fe40000004100 */
[----:B------:R-:W-:Y:S01]  /*23e0*/  FMUL.FTZ R25, R48, UR5 ;  /* 0x0000000530197c20 */ /* 0x000fe20008410000 */
[----:B------:R-:W-:Y:S02]  /*23f0*/  HADD2.F32 R104, -RZ, R67.H0_H0 ;  /* 0x20000043ff687230 */ /* 0x000fe40000004100 */
[----:B------:R-:W-:Y:S01]  /*2400*/  FMUL.FTZ R26, R49, UR5 ;  /* 0x00000005311a7c20 */ /* 0x000fe20008410000 */
[----:B------:R-:W-:Y:S02]  /*2410*/  HADD2.F32 R107, -RZ, R120.H1_H1 ;  /* 0x30000078ff6b7230 */ /* 0x000fe40000004100 */
[----:B------:R-:W-:Y:S01]  /*2420*/  FMUL.FTZ R27, R50, UR5 ;  /* 0x00000005321b7c20 */ /* 0x000fe20008410000 */
[----:B------:R-:W-:Y:S01]  /*2430*/  FMUL.FTZ R102, R51, UR5 ;  /* 0x0000000533667c20 */ /* 0x000fe20008410000 */
[-C--:B-----5:R-:W-:Y:S01]  /*2440*/  FMUL.FTZ R53, R28, R25.reuse ;  /* 0x000000191c357220 */ /* 0x0a0fe20000410000 */
[----:B------:R-:W-:Y:S01]  /*2450*/  FMUL.FTZ R24, R24, R25 ;  /* 0x0000001918187220 */ /* 0x000fe20000410000 */
[-C--:B------:R-:W-:Y:S01]  /*2460*/  FMUL.FTZ R58, R29, R26.reuse ;  /* 0x0000001a1d3a7220 */ /* 0x080fe20000410000 */
[----:B------:R-:W-:Y:S01]  /*2470*/  FMUL.FTZ R25, R103, R26 ;  /* 0x0000001a67197220 */ /* 0x000fe20000410000 */
[-C--:B------:R-:W-:Y:S01]  /*2480*/  FMUL.FTZ R59, R30, R27.reuse ;  /* 0x0000001b1e3b7220 */ /* 0x080fe20000410000 */
[----:B------:R-:W-:Y:S01]  /*2490*/  FMUL.FTZ R26, R104, R27 ;  /* 0x0000001b681a7220 */ /* 0x000fe20000410000 */
[-C--:B------:R-:W-:Y:S01]  /*24a0*/  FMUL.FTZ R105, R31, R102.reuse ;  /* 0x000000661f697220 */ /* 0x080fe20000410000 */
[----:B------:R-:W-:Y:S01]  /*24b0*/  FMUL.FTZ R27, R107, R102 ;  /* 0x000000666b1b7220 */ /* 0x000fe20000410000 */
[----:B------:R-:W-:Y:S06]  /*24c0*/  BRA `(.L_x_5619) ;  /* 0x0000000000707947 */ /* 0x000fec0003800000 */
.L_x_5618:
        /* <DEDUP_REMOVED lines=12> */
[----:B0-----:R-:W-:-:S02]  /*2590*/  HADD2.F32 R26, -RZ, R67.H0_H0 ;  /* 0x20000043ff1a7230 */ /* 0x001fc40000004100 */
[----:B------:R-:W-:Y:S01]  /*25a0*/  FMUL.FTZ R27, R105, UR5 ;  /* 0x00000005691b7c20 */ /* 0x000fe20008410000 */
[----:B------:R-:W-:Y:S02]  /*25b0*/  HADD2.F32 R24, -RZ, R66.H0_H0 ;  /* 0x20000042ff187230 */ /* 0x000fe40000004100 */
[----:B------:R-:W-:Y:S01]  /*25c0*/  FMUL.FTZ R109, R109, UR5 ;  /* 0x000000056d6d7c20 */ /* 0x000fe20008410000 */
[--C-:B------:R-:W-:Y:S02]  /*25d0*/  HADD2.F32 R25, -RZ, R120.reuse.H0_H0 ;  /* 0x20000078ff197230 */ /* 0x100fe40000004100 */
[----:B------:R-:W-:Y:S01]  /*25e0*/  FMUL.FTZ R108, R108, UR5 ;  /* 0x000000056c6c7c20 */ /* 0x000fe20008410000 */
[----:B------:R-:W-:Y:S02]  /*25f0*/  HADD2.F32 R103, -RZ, R120.H1_H1 ;  /* 0x30000078ff677230 */ /* 0x000fe40000004100 */
[----:B------:R-:W-:Y:S01]  /*2600*/  FMUL.FTZ R104, R104, UR5 ;  /* 0x0000000568687c20 */ /* 0x000fe20008410000 */
[-C--:B-----5:R-:W-:Y:S01]  /*2610*/  FMUL.FTZ R59, R30, R27.reuse ;  /* 0x0000001b1e3b7220 */ /* 0x0a0fe20000410000 */
[----:B------:R-:W-:Y:S01]  /*2620*/  FMUL.FTZ R26, R26, R27 ;  /* 0x0000001b1a1a7220 */ /* 0x000fe20000410000 */
[-C--:B------:R-:W-:Y:S01]  /*2630*/  FMUL.FTZ R53, R28, R109.reuse ;  /* 0x0000006d1c357220 */ /* 0x080fe20000410000 */
[----:B------:R-:W-:Y:S01]  /*2640*/  FMUL.FTZ R58, R29, R108 ;  /* 0x0000006c1d3a7220 */ /* 0x000fe20000410000 */
[----:B------:R-:W-:Y:S01]  /*2650*/  FMUL.FTZ R105, R31, R104 ;  /* 0x000000681f697220 */ /* 0x000fe20000410000 */
[----:B------:R-:W-:Y:S01]  /*2660*/  FMUL.FTZ R24, R24, R109 ;  /* 0x0000006d18187220 */ /* 0x000fe20000410000 */
[----:B------:R-:W-:Y:S01]  /*2670*/  FMUL.FTZ R25, R25, R108 ;  /* 0x0000006c19197220 */ /* 0x000fe20000410000 */
[----:B------:R-:W-:-:S07]  /*2680*/  FMUL.FTZ R27, R103, R104 ;  /* 0x00000068671b7220 */ /* 0x000fce0000410000 */
.L_x_5619:
[----:B------:R-:W0:Y:S01]  /*2690*/  @P0 LDC.64 R102, c[0x0][0x478] ;  /* 0x00011e00ff660b82 */ /* 0x000e220000000a00 */
[----:B------:R-:W-:-:S04]  /*26a0*/  IMAD.WIDE.U32 R106, R97, 0x10, R56 ;  /* 0x00000010616a7825 */ /* 0x000fc800078e0038 */
[----:B------:R-:W-:-:S04]  /*26b0*/  IMAD.WIDE.U32 R28, R83, 0x10, R54 ;  /* 0x00000010531c7825 */ /* 0x000fc800078e0036 */
[----:B0-----:R-:W-:-:S05]  /*26c0*/  @P0 IMAD.WIDE.U32 R102, R97, 0x10, R102 ;  /* 0x0000001061660825 */ /* 0x001fca00078e0066 */
        /* <DEDUP_REMOVED lines=33> */
.L_x_5620:
        /* <DEDUP_REMOVED lines=28> */
.L_x_5621:
[----:B------:R-:W0:Y:S01]  /*2aa0*/  @P0 LDC.64 R28, c[0x0][0x478] ;  /* 0x00011e00ff1c0b82 */ /* 0x000e220000000a00 */
[----:B------:R-:W-:-:S04]  /*2ab0*/  IMAD.WIDE.U32 R56, R83, 0x10, R56 ;  /* 0x0000001053387825 */ /* 0x000fc800078e0038 */
[----:B0-----:R-:W-:-:S05]  /*2ac0*/  @P0 IMAD.WIDE.U32 R28, R83, 0x10, R28 ;  /* 0x00000010531c0825 */ /* 0x001fca00078e001c */
[----:B------:R0:W-:Y:S04]  /*2ad0*/  @P0 STG.E.128 desc[UR16][R28.64], R48 ;  /* 0x000000301c000986 */ /* 0x0001e8000c101d10 */
[----:B------:R0:W-:Y:S02]  /*2ae0*/  STG.E.128 desc[UR16][R56.64], R24 ;  /* 0x0000001838007986 */ /* 0x0001e4000c101d10 */
.L_x_5615:
        /* <DEDUP_REMOVED lines=30> */
[----:B01----:R-:W-:Y:S02]  /*2cd0*/  MOV R24, R81 ;  /* 0x0000005100187202 */ /* 0x003fe40000000f00 */
        /* <DEDUP_REMOVED lines=17> */
.L_x_5605:
        /* <DEDUP_REMOVED lines=19> */
.L_x_5623:
        /* <DEDUP_REMOVED lines=14> */
.L_x_6817:


//--------------------- .text._ZN10layer_norm13ln_bwd_kernelINS_13Kernel_traitsI6__halfffffjLj1536ELj1ELj1ELj4ELj16ENS_18Kernel_traits_baseILj1536ES2_ffffjLj128EEEEELb0ELb1ELb1ELb0EEEvNS_9BwdParamsE --------------------------
	.section	.text._ZN10layer_norm13ln_bwd_kernelINS_13Kernel_traitsI6__halfffffjLj1536ELj1ELj1ELj4ELj16ENS_18Kernel_traits_baseILj1536ES2_ffffjLj128EEEEELb0ELb1ELb1ELb0EEEvNS_9BwdParamsE,"ax",@progbits
	.align	128
        .global         _ZN10layer_norm13ln_bwd_kernelINS_13Kernel_traitsI6__halfffffjLj1536ELj1ELj1ELj4ELj16ENS_18Kernel_traits_baseILj1536ES2_ffffjLj128EEEEELb0ELb1ELb1ELb0EEEvNS_9BwdParamsE
        .type           _ZN10layer_norm13ln_bwd_kernelINS_13Kernel_traitsI6__halfffffjLj1536ELj1ELj1ELj4ELj16ENS_18Kernel_traits_baseILj1536ES2_ffffjLj128EEEEELb0ELb1ELb1ELb0EEEvNS_9BwdParamsE,@function
        .size           _ZN10layer_norm13ln_bwd_kernelINS_13Kernel_traitsI6__halfffffjLj1536ELj1ELj1ELj4ELj16ENS_18Kernel_traits_baseILj1536ES2_ffffjLj128EEEEELb0ELb1ELb1ELb0EEEvNS_9BwdParamsE,(.L_x_6818 - _ZN10layer_norm13ln_bwd_kernelINS_13Kernel_traitsI6__halfffffjLj1536ELj1ELj1ELj4ELj16ENS_18Kernel_traits_baseILj1536ES2_ffffjLj128EEEEELb0ELb1ELb1ELb0EEEvNS_9BwdParamsE)
        .other          _ZN10layer_norm13ln_bwd_kernelINS_13Kernel_traitsI6__halfffffjLj1536ELj1ELj1ELj4ELj16ENS_18Kernel_traits_baseILj1536ES2_ffffjLj128EEEEELb0ELb1ELb1ELb0EEEvNS_9BwdParamsE,@"STO_CUDA_ENTRY STV_DEFAULT"
_ZN10layer_norm13ln_bwd_kernelINS_13Kernel_traitsI6__halfffffjLj1536ELj1ELj1ELj4ELj16ENS_18Kernel_traits_baseILj1536ES2_ffffjLj128EEEEELb0ELb1ELb1ELb0EEEvNS_9BwdParamsE:
.text._ZN10layer_norm13ln_bwd_kernelINS_13Kernel_traitsI6__halfffffjLj1536ELj1ELj1ELj4ELj16ENS_18Kernel_traits_baseILj1536ES2_ffffjLj128EEEEELb0ELb1ELb1ELb0EEEvNS_9BwdParamsE:
        /* <DEDUP_REMOVED lines=15> */
[----:B------:R-:W1:Y:S01]  /*00f0*/  @P1 LDC.64 R4, c[0x0][0x3d0] ;  /* 0x0000f400ff041b82 */ /* 0x000e620000000a00 */
[----:B------:R-:W-:-:S07]  /*0100*/  @P1 LOP3.LUT R3, R101, 0x80, RZ, 0xfc, !PT ;  /* 0x0000008065031812 */ /* 0x000fce00078efcff */
        /* <DEDUP_REMOVED lines=8> */
[----:B0-----:R-:W-:Y:S01]  /*0190*/  UISETP.GE.AND UP0, UPT, UR26, UR4, UPT ;  /* 0x000000041a00728c */ /* 0x001fe2000bf06270 */
[----:B----4-:R-:W-:-:S05]  /*01a0*/  @P3 IMAD.WIDE.U32 R8, R3, 0x8, R8 ;  /* 0x0000000803083825 */ /* 0x010fca00078e0008 */
[----:B------:R-:W0:Y:S01]  /*01b0*/  @P4 LDC.64 R14, c[0x0][0x3e8] ;  /* 0x0000fa00ff0e4b82 */ /* 0x000e220000000a00 */
[----:B------:R-:W-:Y:S02]  /*01c0*/  CS2R R40, SRZ ;  /* 0x0000000000287805 */ /* 0x000fe4000001ff00 */
[----:B------:R-:W-:Y:S02]  /*01d0*/  CS2R R42, SRZ ;  /* 0x00000000002a7805 */ /* 0x000fe4000001ff00 */
[----:B------:R-:W-:Y:S01]  /*01e0*/  CS2R R36, SRZ ;  /* 0x0000000000247805 */ /* 0x000fe2000001ff00 */
[----:B------:R3:W5:Y:S01]  /*01f0*/  @P3 LDG.E.64 R44, desc[UR16][R8.64] ;  /* 0x00000010082c3981 */ /* 0x000762000c1e1b00 */
[C---:B-1----:R-:W-:Y:S01]  /*0200*/  @P3 IMAD.WIDE.U32 R10, R3.reuse, 0x8, R10 ;  /* 0x00000008030a3825 */ /* 0x042fe200078e000a */
[----:B------:R-:W-:Y:S02]  /*0210*/  @P3 IADD3 R3, PT, PT, R3, 0x80, RZ ;  /* 0x0000008003033810 */ /* 0x000fe40007ffe0ff */
[----:B------:R-:W-:-:S02]  /*0220*/  CS2R R38, SRZ ;  /* 0x0000000000267805 */ /* 0x000fc4000001ff00 */
[----:B------:R-:W-:Y:S02]  /*0230*/  CS2R R32, SRZ ;  /* 0x0000000000207805 */ /* 0x000fe4000001ff00 */
[----:B------:R-:W-:Y:S01]  /*0240*/  CS2R R34, SRZ ;  /* 0x0000000000227805 */ /* 0x000fe2000001ff00 */
[----:B------:R-:W5:Y:S01]  /*0250*/  @P3 LDG.E.64 R46, desc[UR16][R10.64] ;  /* 0x000000100a2e3981 */ /* 0x000f62000c1e1b00 */
[C---:B--2---:R-:W-:Y:S01]  /*0260*/  @P4 IMAD.WIDE.U32 R12, R3.reuse, 0x8, R12 ;  /* 0x00000008030c4825 */ /* 0x044fe200078e000c */
[----:B------:R-:W-:Y:S02]  /*0270*/  CS2R R28, SRZ ;  /* 0x00000000001c7805 */ /* 0x000fe4000001ff00 */
[----:B------:R-:W-:Y:S02]  /*0280*/  CS2R R30, SRZ ;  /* 0x00000000001e7805 */ /* 0x000fe4000001ff00 */
[----:B------:R-:W-:Y:S02]  /*0290*/  CS2R R24, SRZ ;  /* 0x0000000000187805 */ /* 0x000fe4000001ff00 */
[----:B------:R-:W-:Y:S01]  /*02a0*/  CS2R R26, SRZ ;  /* 0x00000000001a7805 */ /* 0x000fe2000001ff00 */
[----:B------:R1:W5:Y:S01]  /*02b0*/  @P4 LDG.E.64 R48, desc[UR16][R12.64] ;  /* 0x000000100c304981 */ /* 0x000362000c1e1b00 */
[----:B0-----:R-:W-:Y:S01]  /*02c0*/  @P4 IMAD.WIDE.U32 R14, R3, 0x8, R14 ;  /* 0x00000008030e4825 */ /* 0x001fe200078e000e */
[----:B------:R-:W-:-:S02]  /*02d0*/  CS2R R20, SRZ ;  /* 0x0000000000147805 */ /* 0x000fc4000001ff00 */
[----:B------:R-:W-:Y:S02]  /*02e0*/  CS2R R22, SRZ ;  /* 0x0000000000167805 */ /* 0x000fe4000001ff00 */
[----:B------:R-:W-:Y:S02]  /*02f0*/  CS2R R16, SRZ ;  /* 0x0000000000107805 */ /* 0x000fe4000001ff00 */
[----:B------:R-:W-:Y:S01]  /*0300*/  CS2R R18, SRZ ;  /* 0x0000000000127805 */ /* 0x000fe2000001ff00 */
[----:B------:R0:W5:Y:S01]  /*0310*/  @P4 LDG.E.64 R50, desc[UR16][R14.64] ;  /* 0x000000100e324981 */ /* 0x000162000c1e1b00 */
[----:B---3--:R-:W-:Y:S02]  /*0320*/  CS2R R8, SRZ ;  /* 0x0000000000087805 */ /* 0x008fe4000001ff00 */
[----:B-1----:R-:W-:Y:S02]  /*0330*/  CS2R R12, SRZ ;  /* 0x00000000000c7805 */ /* 0x002fe4000001ff00 */
[----:B------:R-:W-:-:S02]  /*0340*/  CS2R R10, SRZ ;  /* 0x00000000000a7805 */ /* 0x000fc4000001ff00 */
        /* <DEDUP_REMOVED lines=37> */
[----:B------:R-:W-:Y:S01]  /*05a0*/  UPLOP3.LUT UP1, UPT, UPT, UPT, UPT, 0x40, 0x4 ;  /* 0x000000000004789c */ /* 0x000fe20003f2e870 */
[----:B------:R-:W-:Y:S01]  /*05b0*/  SHF.R.U32.HI R0, RZ, 0x10, R73 ;  /* 0x00000010ff007819 */ /* 0x000fe20000011649 */
[----:B------:R-:W0:Y:S01]  /*05c0*/  LDCU UR27, c[0x0][0x40c] ;  /* 0x00008180ff1b77ac */ /* 0x000e220008000800 */
[----:B------:R-:W-:-:S02]  /*05d0*/  PRMT R108, R8, 0x5410, R108 ;  /* 0x00005410086c7816 */ /* 0x000fc4000000006c */
[----:B------:R-:W-:Y:S02]  /*05e0*/  PRMT R99, R9, 0x5410, R99 ;  /* 0x0000541009637816 */ /* 0x000fe40000000063 */
[----:B------:R-:W-:Y:S02]  /*05f0*/  CS2R R8, SRZ ;  /* 0x0000000000087805 */ /* 0x000fe4000001ff00 */
        /* <DEDUP_REMOVED lines=8> */
[----:B------:R-:W-:Y:S01]  /*0680*/  PRMT R76, R0, 0x5410, R76 ;  /* 0x00005410004c7816 */ /* 0x000fe2000000004c */
[----:B------:R-:W4:Y:S01]  /*0690*/  LDCU UR29, c[0x0][0x400] ;  /* 0x00008000ff1d77ac */ /* 0x000f220008000800 */
[----:B------:R-:W0:Y:S01]  /*06a0*/  LDCU.64 UR20, c[0x0][0x438] ;  /* 0x00008700ff1477ac */ /* 0x000e220008000a00 */
[----:B------:R-:W0:Y:S01]  /*06b0*/  LDCU.64 UR4, c[0x0][0x478] ;  /* 0x00008f00ff0477ac */ /* 0x000e220008000a00 */
[----:B------:R-:W0:Y:S01]  /*06c0*/  LDCU.128 UR12, c[0x0][0x3f0] ;  /* 0x00007e00ff0c77ac */ /* 0x000e220008000c00 */
[----:B------:R-:W0:Y:S01]  /*06d0*/  LDCU.64 UR22, c[0x0][0x3c0] ;  /* 0x00007800ff1677ac */ /* 0x000e220008000a00 */
[----:B------:R-:W0:Y:S02]  /*06e0*/  LDCU.64 UR24, c[0x0][0x380] ;  /* 0x00007000ff1877ac */ /* 0x000e240008000a00 */
.L_x_5673:
        /* <DEDUP_REMOVED lines=45> */
[----:B------:R-:W0:Y:S01]  /*09c0*/  LDC.64 R66, c[0x0][0x3a8] ;  /* 0x0000ea00ff427b82 */ /* 0x000e220000000a00 */
[----:B------:R-:W-:-:S04]  /*09d0*/  ISETP.NE.U32.AND P0, PT, RZ, UR20, PT ;  /* 0x00000014ff007c0c */ /* 0x000fc8000bf05070 */
[----:B------:R-:W-:-:S03]  /*09e0*/  ISETP.NE.AND.EX P0, PT, RZ, UR21, PT, P0 ;  /* 0x00000015ff007c0c */ /* 0x000fc6000bf05300 */
[----:B------:R-:W1:Y:S01]  /*09f0*/  LDC.64 R64, c[0x0][0x428] ;  /* 0x00010a00ff407b82 */ /* 0x000e620000000a00 */
[----:B------:R-:W-:Y:S01]  /*0a00*/  SHF.R.U64 R78, R74, 0x10, R75 ;  /* 0x000000104a4e7819 */ /* 0x000fe2000000124b */
[----:B------:R-:W-:-:S08]  /*0a10*/  HADD2.F32 R77, -RZ, R74.H0_H0 ;  /* 0x2000004aff4d7230 */ /* 0x000fd00000004100 */
[----:B------:R-:W2:Y:S01]  /*0a20*/  @P0 LDC.64 R102, c[0x0][0x438] ;  /* 0x00010e00ff660b82 */ /* 0x000ea20000000a00 */
[----:B0-----:R-:W-:-:S06]  /*0a30*/  IMAD.WIDE.U32 R68, R104, 0x10, R66 ;  /* 0x0000001068447825 */ /* 0x001fcc00078e0042 */
[----:B------:R-:W3:Y:S01]  /*0a40*/  LDG.E.128 R68, desc[UR16][R68.64] ;  /* 0x0000001044447981 */ /* 0x000ee2000c1e1d00 */
[----:B-1----:R-:W-:-:S06]  /*0a50*/  IMAD.WIDE.U32 R64, R105, 0x10, R64 ;  /* 0x0000001069407825 */ /* 0x002fcc00078e0040 */
[----:B------:R-:W4:Y:S01]  /*0a60*/  LDG.E.128 R64, desc[UR16][R64.64] ;  /* 0x0000001040407981 */ /* 0x000f22000c1e1d00 */
[C---:B--2---:R-:W-:Y:S01]  /*0a70*/  @P0 IMAD.WIDE.U32 R102, R104.reuse, 0x10, R102 ;  /* 0x0000001068660825 */ /* 0x044fe200078e0066 */
[----:B------:R-:W-:Y:S02]  /*0a80*/  IADD3 R105, PT, PT, R105, 0x80, RZ ;  /* 0x0000008069697810 */ /* 0x000fe40007ffe0ff */
[----:B------:R-:W-:Y:S02]  /*0a90*/  IADD3 R104, PT, PT, R104, 0x80, RZ ;  /* 0x0000008068687810 */ /* 0x000fe40007ffe0ff */
[----:B------:R0:W5:Y:S01]  /*0aa0*/  @P0 LDG.E.128 R4, desc[UR16][R102.64] ;  /* 0x0000001066040981 */ /* 0x000162000c1e1d00 */
[C---:B---3--:R-:W-:Y:S01]  /*0ab0*/  FADD.FTZ R3, -R101.reuse, R68 ;  /* 0x0000004465037221 */ /* 0x048fe20000010100 */
[C---:B------:R-:W-:Y:S01]  /*0ac0*/  FADD.FTZ R80, -R101.reuse, R69 ;  /* 0x0000004565507221 */ /* 0x040fe20000010100 */
[----:B------:R-:W-:Y:S02]  /*0ad0*/  HADD2.F32 R68, -RZ, R78.H0_H0 ;  /* 0x2000004eff447230 */ /* 0x000fe40000004100 */
[----:B------:R-:W-:Y:S01]  /*0ae0*/  FADD.FTZ R70, -R101, R70 ;  /* 0x0000004665467221 */ /* 0x000fe20000010100 */
[----:B------:R-:W-:Y:S01]  /*0af0*/  FMUL.FTZ R3, R3, UR31 ;  /* 0x0000001f03037c20 */ /* 0x000fe20008410000 */
[----:B------:R-:W-:Y:S01]  /*0b00*/  FMUL.FTZ R80, R80, UR31 ;  /* 0x0000001f50507c20 */ /* 0x000fe20008410000 */
[----:B------:R-:W-:-:S02]  /*0b10*/  HADD2.F32 R69, -RZ, R75.H0_H0 ;  /* 0x2000004bff457230 */ /* 0x000fc40000004100 */
[----:B------:R-:W-:Y:S01]  /*0b20*/  FMUL.FTZ R87, R70, UR31 ;  /* 0x0000001f46577c20 */ /* 0x000fe20008410000 */
[----:B----4-:R-:W-:Y:S01]  /*0b30*/  FMUL.FTZ R78, R64, R77 ;  /* 0x0000004d404e7220 */ /* 0x010fe20000410000 */
[----:B------:R-:W-:Y:S01]  /*0b40*/  FADD.FTZ R28, R28, R64 ;  /* 0x000000401c1c7221 */ /* 0x000fe20000010000 */
[----:B------:R-:W-:Y:S01]  /*0b50*/  FFMA.FTZ R40, R64, R3, R40 ;  /* 0x0000000340287223 */ /* 0x000fe20000010028 */
[----:B------:R-:W-:Y:S01]  /*0b60*/  SHF.R.U32.HI R64, RZ, 0x10, R75 ;  /* 0x00000010ff407819 */ /* 0x000fe2000001164b */
[----:B------:R-:W-:Y:S01]  /*0b70*/  FMUL.FTZ R77, R65, R68 ;  /* 0x00000044414d7220 */ /* 0x000fe20000410000 */
[----:B------:R-:W-:Y:S01]  /*0b80*/  FADD.FTZ R29, R29, R65 ;  /* 0x000000411d1d7221 */ /* 0x000fe20000010000 */
[----:B------:R-:W-:Y:S01]  /*0b90*/  FFMA.FTZ R41, R65, R80, R41 ;  /* 0x0000005041297223 */ /* 0x000fe20000010029 */
[----:B------:R-:W-:Y:S01]  /*0ba0*/  FFMA.FTZ R65, R3, R78, RZ ;  /* 0x0000004e03417223 */ /* 0x000fe200000100ff */
[----:B------:R-:W-:Y:S02]  /*0bb0*/  HADD2.F32 R68, -RZ, R64.H0_H0 ;  /* 0x20000040ff447230 */ /* 0x000fe40000004100 */
[----:B------:R-:W-:Y:S01]  /*0bc0*/  FADD.FTZ R64, RZ, R78 ;  /* 0x0000004eff407221 */ /* 0x000fe20000010000 */
[----:B------:R-:W-:Y:S01]  /*0bd0*/  FMUL.FTZ R90, R66, R69 ;  /* 0x00000045425a7220 */ /* 0x000fe20000410000 */
[----:B------:R-:W-:Y:S01]  /*0be0*/  FADD.FTZ R71, -R101, R71 ;  /* 0x0000004765477221 */ /* 0x000fe20000010100 */
[----:B------:R-:W-:Y:S01]  /*0bf0*/  FADD.FTZ R30, R30, R66 ;  /* 0x000000421e1e7221 */ /* 0x000fe20000010000 */
[----:B------:R-:W-:Y:S01]  /*0c00*/  FADD.FTZ R69, R64, R77 ;  /* 0x0000004d40457221 */ /* 0x000fe20000010000 */
[----:B------:R-:W-:Y:S01]  /*0c10*/  FFMA.FTZ R64, R80, R77, R65 ;  /* 0x0000004d50407223 */ /* 0x000fe20000010041 */
[----:B------:R-:W-:Y:S01]  /*0c20*/  FFMA.FTZ R42, R66, R87, R42 ;  /* 0x00000057422a7223 */ /* 0x000fe2000001002a */
[----:B------:R-:W-:Y:S01]  /*0c30*/  FMUL.FTZ R89, R67, R68 ;  /* 0x0000004443597220 */ /* 0x000fe20000410000 */
[----:B------:R-:W-:Y:S01]  /*0c40*/  FMUL.FTZ R92, R71, UR31 ;  /* 0x0000001f475c7c20 */ /* 0x000fe20008410000 */
[----:B------:R-:W-:Y:S01]  /*0c50*/  FADD.FTZ R66, R69, R90 ;  /* 0x0000005a45427221 */ /* 0x000fe20000010000 */
[----:B------:R-:W-:Y:S01]  /*0c60*/  FFMA.FTZ R65, R87, R90, R64 ;  /* 0x0000005a57417223 */ /* 0x000fe20000010040 */
[----:B------:R-:W-:Y:S01]  /*0c70*/  FADD.FTZ R31, R31, R67 ;  /* 0x000000431f1f7221 */ /* 0x000fe20000010000 */
[----:B------:R-:W-:Y:S01]  /*0c80*/  FFMA.FTZ R43, R67, R92, R43 ;  /* 0x0000005c432b7223 */ /* 0x000fe2000001002b */
[----:B0-----:R-:W-:Y:S01]  /*0c90*/  FADD.FTZ R103, R66, R89 ;  /* 0x0000005942677221 */ /* 0x001fe20000010000 */
[----:B------:R-:W-:-:S07]  /*0ca0*/  FFMA.FTZ R102, R92, R89, R65 ;  /* 0x000000595c667223 */ /* 0x000fce0000010041 */
.L_x_5628:
[----:B----4-:R-:W-:Y:S05]  /*0cb0*/  BSYNC.RECONVERGENT B1 ;  /* 0x0000000000017941 */ /* 0x010fea0003800200 */
.L_x_5627:
        /* <DEDUP_REMOVED lines=13> */
[--C-:B------:R-:W-:Y:S01]  /*0d90*/  HADD2.F32 R81, -RZ, R114.reuse.H1_H1 ;  /* 0x30000072ff517230 */ /* 0x100fe20000004100 */
[----:B------:R-:W-:Y:S02]  /*0da0*/  IADD3 R105, PT, PT, R105, 0x80, RZ ;  /* 0x0000008069697810 */ /* 0x000fe40007ffe0ff */
[----:B------:R-:W-:Y:S01]  /*0db0*/  IADD3 R104, PT, PT, R104, 0x80, RZ ;  /* 0x0000008068687810 */ /* 0x000fe20007ffe0ff */
[C---:B---3--:R-:W-:Y:S01]  /*0dc0*/  FADD.FTZ R79, -R101.reuse, R68 ;  /* 0x00000044654f7221 */ /* 0x048fe20000010100 */
[C---:B------:R-:W-:Y:S01]  /*0dd0*/  FADD.FTZ R84, -R101.reuse, R69 ;  /* 0x0000004565547221 */ /* 0x040fe20000010100 */
[----:B------:R-:W-:Y:S02]  /*0de0*/  HADD2.F32 R68, -RZ, R114.H0_H0 ;  /* 0x20000072ff447230 */ /* 0x000fe40000004100 */
        /* <DEDUP_REMOVED lines=14> */
[----:B------:R-:W-:-:S02]  /*0ed0*/  HADD2.F32 R68, -RZ, R113.H0_H0 ;  /* 0x20000071ff447230 */ /* 0x000fc40000004100 */
[----:B------:R-:W-:Y:S01]  /*0ee0*/  FADD.FTZ R69, R64, R81 ;  /* 0x0000005140457221 */ /* 0x000fe20000010000 */
[----:B------:R-:W-:Y:S01]  /*0ef0*/  FADD.FTZ R71, -R101, R71 ;  /* 0x0000004765477221 */ /* 0x000fe20000010100 */
        /* <DEDUP_REMOVED lines=11> */
.L_x_5630:
[----:B------:R-:W-:Y:S05]  /*0fb0*/  BSYNC.RECONVERGENT B1 ;  /* 0x0000000000017941 */ /* 0x000fea0003800200 */
.L_x_5629:
        /* <DEDUP_REMOVED lines=12> */
[--C-:B------:R-:W-:Y:S02]  /*1080*/  HADD2.F32 R85, -RZ, R112.reuse.H1_H1 ;  /* 0x30000070ff557230 */ /* 0x100fe40000004100 */
[--C-:B------:R-:W-:Y:S02]  /*1090*/  HADD2.F32 R95, -RZ, R111.reuse.H1_H1 ;  /* 0x3000006fff5f7230 */ /* 0x100fe40000004100 */
[----:B------:R-:W-:Y:S02]  /*10a0*/  HADD2.F32 R98, -RZ, R111.H0_H0 ;  /* 0x2000006fff627230 */ /* 0x000fe40000004100 */
        /* <DEDUP_REMOVED lines=29> */
[----:B-1----:R-:W-:Y:S06]  /*1280*/  BRA `(.L_x_5631) ;  /* 0x00000000005c7947 */ /* 0x002fec0003800000 */
.L_x_5626:
        /* <DEDUP_REMOVED lines=23> */
.L_x_5631:
[----:B----4-:R-:W-:Y:S05]  /*1400*/  BSYNC.RECONVERGENT B0 ;  /* 0x0000000000007941 */ /* 0x010fea0003800200 */
.L_x_5625:
        /* <DEDUP_REMOVED lines=32> */
.L_x_5633:
[----:B------:R-:W-:Y:S05]  /*1610*/  BSYNC.RECONVERGENT B0 ;  /* 0x0000000000007941 */ /* 0x000fea0003800200 */
.L_x_5632:
        /* <DEDUP_REMOVED lines=40> */
[----:B------:R-:W5:Y:S02]  /*18a0*/  LDG.E.128 R52, desc[UR16][R52.64] ;  /* 0x0000001034347981 */ /* 0x000f64000c1e1d00 */
.L_x_5636:
        /* <DEDUP_REMOVED lines=12> */
[----:B-----5:R-:W-:Y:S01]  /*1970*/  FFMA.FTZ R16, R52, R65, R16 ;  /* 0x0000004134107223 */ /* 0x020fe20000010010 */
[----:B------:R-:W-:-:S07]  /*1980*/  FMUL.FTZ R56, R65, R56 ;  /* 0x0000003841387220 */ /* 0x000fce0000410000 */
.L_x_5639:
        /* <DEDUP_REMOVED lines=8> */
[----:B-----5:R-:W-:Y:S01]  /*1a10*/  FFMA.FTZ R17, R53, R64, R17 ;  /* 0x0000004035117223 */ /* 0x020fe20000010011 */
[----:B------:R-:W-:-:S07]  /*1a20*/  FMUL.FTZ R57, R64, R57 ;  /* 0x0000003940397220 */ /* 0x000fce0000410000 */
.L_x_5640:
        /* <DEDUP_REMOVED lines=10> */
.L_x_5641:
        /* <DEDUP_REMOVED lines=9> */
[----:B------:R-:W-:Y:S01]  /*1b60*/  FMUL.FTZ R59, R64, R59 ;  /* 0x0000003b403b7220 */ /* 0x000fe20000410000 */
[----:B------:R-:W-:Y:S06]  /*1b70*/  BRA `(.L_x_5642) ;  /* 0x00000008000c7947 */ /* 0x000fec0003800000 */
.L_x_5638:
        /* <DEDUP_REMOVED lines=26> */
.L_x_5643:
        /* <DEDUP_REMOVED lines=10> */
.L_x_5644:
        /* <DEDUP_REMOVED lines=10> */
.L_x_5645:
[----:B------:R-:W-:Y:S01]  /*1e60*/  FSEL R60, R60, RZ, P3 ;  /* 0x000000ff3c3c7208 */ /* 0x000fe20001800000 */
[----:B------:R-:W-:Y:S06]  /*1e70*/  BRA.U !UP3, `(.L_x_5642) ;  /* 0x000000050b4c7547 */ /* 0x000fec000b800000 */
[----:B------:R-:W-:Y:S02]  /*1e80*/  HADD2.F32 R59, -RZ, R76.H0_H0 ;  /* 0x2000004cff3b7230 */ /* 0x000fe40000004100 */
[----:B------:R-:W-:-:S04]  /*1e90*/  FMUL.FTZ R64, R63, UR27 ;  /* 0x0000001b3f407c20 */ /* 0x000fc80008410000 */
[-C--:B-----5:R-:W-:Y:S01]  /*1ea0*/  FFMA.FTZ R19, R55, R64.reuse, R19 ;  /* 0x0000004037137223 */ /* 0x0a0fe20000010013 */
[----:B------:R-:W-:Y:S01]  /*1eb0*/  FMUL.FTZ R59, R59, R64 ;  /* 0x000000403b3b7220 */ /* 0x000fe20000410000 */
[----:B------:R-:W-:Y:S06]  /*1ec0*/  BRA `(.L_x_5642) ;  /* 0x0000000400387947 */ /* 0x000fec0003800000 */
.L_x_5637:
        /* <DEDUP_REMOVED lines=9> */
[----:B------:R-:W-:Y:S01]  /*1f60*/  MOV R67, R6 ;  /* 0x0000000600437202 */ /* 0x000fe20000000f00 */
[----:B------:R-:W2:Y:S06]  /*1f70*/  @UP3 LDCU UR10, c[0x0][0x40c] ;  /* 0x00008180ff0a37ac */ /* 0x000eac0008000800 */
[--C-:B------:R-:W-:Y:S01]  /*1f80*/  @P0 FFMA.FTZ R65, R3, UR7, R70.reuse ;  /* 0x0000000703410c23 */ /* 0x100fe20008010046 */
[----:B------:R-:W-:-:S03]  /*1f90*/  @P0 FFMA.FTZ R104, R80, UR7, R70 ;  /* 0x0000000750680c23 */ /* 0x000fc60008010046 */
[----:B------:R-:W-:Y:S01]  /*1fa0*/  @P0 FADD.FTZ R65, R78, -R65 ;  /* 0x800000414e410221 */ /* 0x000fe20000010000 */
[----:B------:R-:W-:-:S03]  /*1fb0*/  @P0 FADD.FTZ R104, R77, -R104 ;  /* 0x800000684d680221 */ /* 0x000fc60000010000 */
[----:B------:R-:W-:Y:S01]  /*1fc0*/  @P0 FFMA.FTZ R64, R65, UR31, R4 ;  /* 0x0000001f41400c23 */ /* 0x000fe20008010004 */
[----:B------:R-:W-:Y:S01]  /*1fd0*/  @P0 FFMA.FTZ R65, R87, UR7, R70 ;  /* 0x0000000757410c23 */ /* 0x000fe20008010046 */
[----:B------:R-:W-:-:S03]  /*1fe0*/  @P0 FFMA.FTZ R66, R104, UR31, R5 ;  /* 0x0000001f68420c23 */ /* 0x000fc60008010005 */
[----:B------:R-:W-:Y:S01]  /*1ff0*/  @P0 FADD.FTZ R69, R90, -R65 ;  /* 0x800000415a450221 */ /* 0x000fe20000010000 */
[----:B0-----:R-:W-:Y:S01]  /*2000*/  @P2 FMUL.FTZ R65, R64, UR8 ;  /* 0x0000000840412c20 */ /* 0x001fe20008410000 */
[----:B-1----:R-:W-:Y:S01]  /*2010*/  @P2 FMUL.FTZ R64, R66, UR9 ;  /* 0x0000000942402c20 */ /* 0x002fe20008410000 */
[----:B------:R-:W-:Y:S02]  /*2020*/  @P2 HADD2.F32 R66, -RZ, R73.H0_H0 ;  /* 0x20000049ff422230 */ /* 0x000fe40000004100 */
[----:B------:R-:W-:Y:S01]  /*2030*/  @P0 FFMA.FTZ R67, R69, UR31, R6 ;  /* 0x0000001f45430c23 */ /* 0x000fe20008010006 */
[----:B------:R-:W-:Y:S02]  /*2040*/  @P2 HADD2.F32 R69, -RZ, R76.H1_H1 ;  /* 0x3000004cff452230 */ /* 0x000fe40000004100 */
[-C--:B------:R-:W-:Y:S01]  /*2050*/  @P2 FMUL.FTZ R56, R102, R65.reuse ;  /* 0x0000004166382220 */ /* 0x080fe20000410000 */
[----:B------:R-:W-:Y:S01]  /*2060*/  @P2 FFMA.FTZ R16, R52, R65, R16 ;  /* 0x0000004134102223 */ /* 0x000fe20000010010 */
[----:B--2---:R-:W-:Y:S01]  /*2070*/  @P2 FMUL.FTZ R67, R67, UR10 ;  /* 0x0000000a43432c20 */ /* 0x004fe20008410000 */
[-C--:B------:R-:W-:Y:S01]  /*2080*/  @P2 FFMA.FTZ R17, R53, R64.reuse, R17 ;  /* 0x0000004035112223 */ /* 0x080fe20000010011 */
[----:B------:R-:W-:-:S02]  /*2090*/  @P2 FMUL.FTZ R57, R69, R64 ;  /* 0x0000004045392220 */ /* 0x000fc40000410000 */
[-C--:B------:R-:W-:Y:S01]  /*20a0*/  @P2 FMUL.FTZ R58, R66, R67.reuse ;  /* 0x00000043423a2220 */ /* 0x080fe20000410000 */
[----:B------:R-:W-:Y:S01]  /*20b0*/  @P2 FFMA.FTZ R18, R54, R67, R18 ;  /* 0x0000004336122223 */ /* 0x000fe20000010012 */
[----:B------:R-:W-:Y:S06]  /*20c0*/  BRA.U !UP3, `(.L_x_5642) ;  /* 0x000000010bb87547 */ /* 0x000fec000b800000 */
[----:B------:R-:W-:Y:S01]  /*20d0*/  @P0 FFMA.FTZ R64, R92, UR7, R70 ;  /* 0x000000075c400c23 */ /* 0x000fe20008010046 */
[----:B------:R-:W-:Y:S01]  /*20e0*/  MOV R59, R7 ;  /* 0x00000007003b7202 */ /* 0x000fe20000000f00 */
[----:B------:R-:W-:Y:S02]  /*20f0*/  HADD2.F32 R65, -RZ, R76.H0_H0 ;  /* 0x2000004cff417230 */ /* 0x000fe40000004100 */
[----:B------:R-:W-:-:S04]  /*2100*/  @P0 FADD.FTZ R64, R89, -R64 ;  /* 0x8000004059400221 */ /* 0x000fc80000010000 */
[----:B------:R-:W-:-:S04]  /*2110*/  @P0 FFMA.FTZ R59, R64, UR31, R7 ;  /* 0x0000001f403b0c23 */ /* 0x000fc80008010007 */
[----:B------:R-:W-:-:S04]  /*2120*/  FMUL.FTZ R64, R59, UR27 ;  /* 0x0000001b3b407c20 */ /* 0x000fc80008410000 */
[-C--:B------:R-:W-:Y:S01]  /*2130*/  FFMA.FTZ R19, R55, R64.reuse, R19 ;  /* 0x0000004037137223 */ /* 0x080fe20000010013 */
[----:B------:R-:W-:Y:S01]  /*2140*/  FMUL.FTZ R59, R65, R64 ;  /* 0x00000040413b7220 */ /* 0x000fe20000410000 */
[----:B------:R-:W-:Y:S06]  /*2150*/  BRA `(.L_x_5642) ;  /* 0x0000000000947947 */ /* 0x000fec0003800000 */
.L_x_5646:
[----:B------:R-:W-:Y:S01]  /*2160*/  PLOP3.LUT P0, PT, PT, PT, UP2, 0x80, 0x8 ;  /* 0x000000000008781c */ /* 0x000fe20003f0f028 */
[----:B------:R-:W0:Y:S01]  /*2170*/  @UP3 LDCU UR9, c[0x0][0x40c] ;  /* 0x00008180ff0937ac */ /* 0x000e220008000800 */
[----:B-----5:R-:W-:Y:S01]  /*2180*/  MOV R60, R4 ;  /* 0x00000004003c7202 */ /* 0x020fe20000000f00 */
[----:B------:R-:W-:Y:S01]  /*2190*/  @P2 HADD2.F32 R67, -RZ, R76.H1_H1 ;  /* 0x3000004cff432230 */ /* 0x000fe20000004100 */
[----:B------:R-:W-:Y:S01]  /*21a0*/  MOV R63, R7 ;  /* 0x00000007003f7202 */ /* 0x000fe20000000f00 */
[----:B------:R-:W1:Y:S01]  /*21b0*/  @UP3 LDCU UR8, c[0x0][0x40c] ;  /* 0x00008180ff0837ac */ /* 0x000e620008000800 */
[----:B------:R-:W-:Y:S02]  /*21c0*/  @P2 HADD2.F32 R66, -RZ, R72.H0_H0 ;  /* 0x20000048ff422230 */ /* 0x000fe40000004100 */
[----:B------:R-:W-:Y:S01]  /*21d0*/  @P2 HADD2.F32 R102, -RZ, R73.H0_H0 ;  /* 0x20000049ff662230 */ /* 0x000fe20000004100 */
[----:B------:R-:W2:Y:S04]  /*21e0*/  @UP3 LDCU UR10, c[0x0][0x40c] ;  /* 0x00008180ff0a37ac */ /* 0x000ea80008000800 */
[--C-:B------:R-:W-:Y:S01]  /*21f0*/  @P0 FFMA.FTZ R61, R3, UR7, R70.reuse ;  /* 0x00000007033d0c23 */ /* 0x100fe20008010046 */
[----:B------:R-:W3:Y:S01]  /*2200*/  @UP3 LDCU UR11, c[0x0][0x40c] ;  /* 0x00008180ff0b37ac */ /* 0x000ee20008000800 */
[--C-:B------:R-:W-:Y:S01]  /*2210*/  @P0 FFMA.FTZ R62, R80, UR7, R70.reuse ;  /* 0x00000007503e0c23 */ /* 0x100fe20008010046 */
[----:B------:R-:W-:Y:S01]  /*2220*/  @P0 FFMA.FTZ R64, R92, UR7, R70 ;  /* 0x000000075c400c23 */ /* 0x000fe20008010046 */
[----:B------:R-:W-:Y:S01]  /*2230*/  @P0 FADD.FTZ R65, R78, -R61 ;  /* 0x8000003d4e410221 */ /* 0x000fe20000010000 */
[----:B------:R-:W-:Y:S01]  /*2240*/  MOV R61, R5 ;  /* 0x00000005003d7202 */ /* 0x000fe20000000f00 */
[----:B------:R-:W-:Y:S01]  /*2250*/  @P0 FADD.FTZ R62, R77, -R62 ;  /* 0x8000003e4d3e0221 */ /* 0x000fe20000010000 */
[----:B------:R-:W-:Y:S01]  /*2260*/  @P0 FADD.FTZ R64, R89, -R64 ;  /* 0x8000004059400221 */ /* 0x000fe20000010000 */
[----:B------:R-:W-:Y:S01]  /*2270*/  @P0 FFMA.FTZ R60, R65, UR31, R4 ;  /* 0x0000001f413c0c23 */ /* 0x000fe20008010004 */
[----:B------:R-:W-:Y:S01]  /*2280*/  @P0 FFMA.FTZ R65, R87, UR7, R70 ;  /* 0x0000000757410c23 */ /* 0x000fe20008010046 */
[----:B------:R-:W-:Y:S01]  /*2290*/  @P0 FFMA.FTZ R61, R62, UR31, R5 ;  /* 0x0000001f3e3d0c23 */ /* 0x000fe20008010005 */
[----:B------:R-:W-:Y:S01]  /*22a0*/  @P0 FFMA.FTZ R63, R64, UR31, R7 ;  /* 0x0000001f403f0c23 */ /* 0x000fe20008010007 */
[----:B------:R-:W-:Y:S01]  /*22b0*/  MOV R62, R6 ;  /* 0x00000006003e7202 */ /* 0x000fe20000000f00 */
[----:B------:R-:W-:Y:S01]  /*22c0*/  @P0 FADD.FTZ R69, R90, -R65 ;  /* 0x800000415a450221 */ /* 0x000fe20000010000 */
[----:B0-----:R-:W-:Y:S01]  /*22d0*/  @P2 FMUL.FTZ R64, R61, UR9 ;  /* 0x000000093d402c20 */ /* 0x001fe20008410000 */
[----:B-1----:R-:W-:-:S02]  /*22e0*/  @P2 FMUL.FTZ R65, R60, UR8 ;  /* 0x000000083c412c20 */ /* 0x002fc40008410000 */
[----:B------:R-:W-:Y:S01]  /*22f0*/  @P0 FFMA.FTZ R62, R69, UR31, R6 ;  /* 0x0000001f453e0c23 */ /* 0x000fe20008010006 */
[-C--:B------:R-:W-:Y:S01]  /*2300*/  @P2 FMUL.FTZ R57, R67, R64.reuse ;  /* 0x0000004043392220 */ /* 0x080fe20000410000 */
[-C--:B------:R-:W-:Y:S01]  /*2310*/  @P2 FMUL.FTZ R56, R66, R65.reuse ;  /* 0x0000004142382220 */ /* 0x080fe20000410000 */
[----:B------:R-:W-:Y:S01]  /*2320*/  @P2 FFMA.FTZ R16, R52, R65, R16 ;  /* 0x0000004134102223 */ /* 0x000fe20000010010 */
[----:B------:R-:W-:Y:S02]  /*2330*/  @P2 HADD2.F32 R67, -RZ, R76.H0_H0 ;  /* 0x2000004cff432230 */ /* 0x000fe40000004100 */
[----:B--2---:R-:W-:Y:S01]  /*2340*/  @P2 FMUL.FTZ R65, R62, UR10 ;  /* 0x0000000a3e412c20 */ /* 0x004fe20008410000 */
[----:B---3--:R-:W-:Y:S01]  /*2350*/  @P2 FMUL.FTZ R66, R63, UR11 ;  /* 0x0000000b3f422c20 */ /* 0x008fe20008410000 */
[----:B------:R-:W-:Y:S02]  /*2360*/  @P2 FFMA.FTZ R17, R53, R64, R17 ;  /* 0x0000004035112223 */ /* 0x000fe40000010011 */
[-C--:B------:R-:W-:Y:S01]  /*2370*/  @P2 FMUL.FTZ R58, R102, R65.reuse ;  /* 0x00000041663a2220 */ /* 0x080fe20000410000 */
[----:B------:R-:W-:Y:S01]  /*2380*/  @P2 FFMA.FTZ R18, R54, R65, R18 ;  /* 0x0000004136122223 */ /* 0x000fe20000010012 */
[-C--:B------:R-:W-:Y:S01]  /*2390*/  @P2 FMUL.FTZ R59, R67, R66.reuse ;  /* 0x00000042433b2220 */ /* 0x080fe20000410000 */
[----:B------:R-:W-:-:S07]  /*23a0*/  @P2 FFMA.FTZ R19, R55, R66, R19 ;  /* 0x0000004237132223 */ /* 0x000fce0000010013 */
.L_x_5642:
[----:B------:R-:W-:Y:S01]  /*23b0*/  ISETP.NE.U32.AND P0, PT, RZ, UR4, PT ;  /* 0x00000004ff007c0c */ /* 0x000fe2000bf05070 */
[----:B------:R-:W0:Y:S01]  /*23c0*/  @UP3 LDCU.64 UR8, c[0x0][0x468] ;  /* 0x00008d00ff0837ac */ /* 0x000e220008000a00 */
[----:B------:R-:W-:Y:S02]  /*23d0*/  HFMA2 R67, -RZ, RZ, 0, 9.5367431640625e-07 ;  /* 0x00000010ff437431 */ /* 0x000fe400000001ff */
[----:B------:R-:W-:-:S13]  /*23e0*/  ISETP.NE.AND.EX P0, PT, RZ, UR5, PT, P0 ;  /* 0x00000005ff007c0c */ /* 0x000fda000bf05300 */
[----:B------:R-:W1:Y:S01]  /*23f0*/  @P0 LDC.64 R64, c[0x0][0x478] ;  /* 0x00011e00ff400b82 */ /* 0x000e620000000a00 */
[C---:B0-----:R-:W-:Y:S01]  /*2400*/  @P2 IMAD.WIDE.U32 R66, R68.reuse, R67, UR8 ;  /* 0x0000000844422e25 */ /* 0x041fe2000f8e0043 */
[----:B------:R-:W-:-:S03]  /*2410*/  IADD3 R68, PT, PT, R68, 0x80, RZ ;  /* 0x0000008044447810 */ /* 0x000fc60007ffe0ff */
[C---:B-1----:R-:W-:Y:S01]  /*2420*/  @P0 IMAD.WIDE.U32 R64, R0.reuse, 0x10, R64 ;  /* 0x0000001000400825 */ /* 0x042fe200078e0040 */
[----:B------:R-:W-:-:S04]  /*2430*/  IADD3 R0, PT, PT, R0, 0x80, RZ ;  /* 0x0000008000007810 */ /* 0x000fc80007ffe0ff */
[----:B------:R0:W-:Y:S04]  /*2440*/  @P0 STG.E.128 desc[UR16][R64.64], R60 ;  /* 0x0000003c40000986 */ /* 0x0001e8000c101d10 */
[----:B------:R0:W-:Y:S02]  /*2450*/  @P2 STG.E.128 desc[UR16][R66.64], R56 ;  /* 0x0000003842002986 */ /* 0x0001e4000c101d10 */
.L_x_5635:
[----:B------:R-:W-:Y:S05]  /*2460*/  BSYNC.RECONVERGENT B0 ;  /* 0x0000000000007941 */ /* 0x000fea0003800200 */
.L_x_5634:
[----:B------:R-:W-:Y:S01]  /*2470*/  ISETP.GE.U32.AND P3, PT, R2, 0x100, PT ;  /* 0x000001000200780c */ /* 0x000fe20003f66070 */
[----:B------:R-:W-:-:S12]  /*2480*/  BSSY.RECONVERGENT B0, `(.L_x_5647) ;  /* 0x00000c4000007945 */ /* 0x000fd80003800200 */
[----:B------:R-:W-:Y:S05]  /*2490*/  @!P3 BRA `(.L_x_5648) ;  /* 0x0000000c0008b947 */ /* 0x000fea0003800000 */
[----:B------:R-:W-:-:S04]  /*24a0*/  UISETP.NE.U32.AND UP0, UPT, UR20, URZ, UPT ;  /* 0x000000ff1400728c */ /* 0x000fc8000bf05070 */
[----:B------:R-:W-:Y:S01]  /*24b0*/  UISETP.NE.AND.EX UP0, UPT, UR21, URZ, UPT, UP0 ;  /* 0x000000ff1500728c */ /* 0x000fe2000bf05300 */
[----:B------:R-:W-:Y:S10]  /*24c0*/  BRA.U !UP3, `(.L_x_5649) ;  /* 0x000000010b0c7547 */ /* 0x000ff4000b800000 */
[----:B-----5:R-:W1:Y:S02]  /*24d0*/  LDC.64 R52, c[0x0][0x390] ;  /* 0x0000e400ff347b82 */ /* 0x020e640000000a00 */
[----:B-1----:R-:W-:-:S06]  /*24e0*/  IMAD.WIDE.U32 R52, R68, 0x10, R52 ;  /* 0x0000001044347825 */ /* 0x002fcc00078e0034 */
[----:B------:R-:W5:Y:S02]  /*24f0*/  LDG.E.128 R52, desc[UR16][R52.64] ;  /* 0x0000001034347981 */ /* 0x000f64000c1e1d00 */
.L_x_5649:
[----:B------:R-:W-:Y:S05]  /*2500*/  BRA.U !UP0, `(.L_x_5650) ;  /* 0x0000000508447547 */ /* 0x000fea000b800000 */
[----:B------:R-:W-:-:S04]  /*2510*/  UISETP.NE.U32.AND UP0, UPT, UR4, URZ, UPT ;  /* 0x000000ff0400728c */ /* 0x000fc8000bf05070 */
[----:B------:R-:W-:-:S06]  /*2520*/  UISETP.NE.AND.EX UP0, UPT, UR5, URZ, UPT, UP0 ;  /* 0x000000ff0500728c */ /* 0x000fcc000bf05300 */
[----:B------:R-:W-:-:S13]  /*2530*/  PLOP3.LUT P0, PT, PT, PT, UP0, 0x80, 0x8 ;  /* 0x000000000008781c */ /* 0x000fda0003f0f008 */
[----:B------:R-:W-:Y:S05]  /*2540*/  @!P0 BRA `(.L_x_5651) ;  /* 0x00000000009c8947 */ /* 0x000fea0003800000 */
[----:B------:R-:W-:Y:S01]  /*2550*/  PLOP3.LUT P4, PT, PT, PT, UP2, 0x80, 0x8 ;  /* 0x000000000008781c */ /* 0x000fe20003f8f028 */
[----:B------:R-:W1:Y:S01]  /*2560*/  @UP3 LDCU UR8, c[0x0][0x40c] ;  /* 0x00008180ff0837ac */ /* 0x000e620008000800 */
[----:B0----5:R-:W-:Y:S01]  /*2570*/  MOV R60, R44 ;  /* 0x0000002c003c7202 */ /* 0x021fe20000000f00 */
[--C-:B------:R-:W-:Y:S01]  /*2580*/  @P2 HADD2.F32 R64, -RZ, R110.reuse.H1_H1 ;  /* 0x3000006eff402230 */ /* 0x100fe20000004100 */
[----:B------:R-:W-:Y:S01]  /*2590*/  MOV R62, R46 ;  /* 0x0000002e003e7202 */ /* 0x000fe20000000f00 */
[----:B------:R-:W0:Y:S01]  /*25a0*/  @UP3 LDCU UR9, c[0x0][0x40c] ;  /* 0x00008180ff0937ac */ /* 0x000e220008000800 */
[----:B------:R-:W-:Y:S01]  /*25b0*/  MOV R69, R47 ;  /* 0x0000002f00457202 */ /* 0x000fe20000000f00 */
[----:B------:R-:W2:Y:S06]  /*25c0*/  @UP3 LDCU UR10, c[0x0][0x40c] ;  /* 0x00008180ff0a37ac */ /* 0x000eac0008000800 */
        /* <DEDUP_REMOVED lines=12> */
[----:B-1----:R-:W-:Y:S01]  /*2690*/  @P2 FMUL.FTZ R63, R60, UR8 ;  /* 0x000000083c3f2c20 */ /* 0x002fe20008410000 */
[----:B------:R-:W-:Y:S01]  /*26a0*/  @P4 FFMA.FTZ R69, R102, UR31, R47 ;  /* 0x0000001f66454c23 */ /* 0x000fe2000801002f */
[----:B------:R-:W-:-:S02]  /*26b0*/  @P2 HADD2.F32 R65, -RZ, R110.H0_H0 ;  /* 0x2000006eff412230 */ /* 0x000fc40000004100 */
[----:B--2---:R-:W-:Y:S01]  /*26c0*/  @P2 FMUL.FTZ R67, R62, UR10 ;  /* 0x0000000a3e432c20 */ /* 0x004fe20008410000 */
[----:B------:R-:W-:Y:S01]  /*26d0*/  @P2 FMUL.FTZ R56, R63, R64 ;  /* 0x000000403f382220 */ /* 0x000fe20000410000 */
[----:B------:R-:W-:Y:S02]  /*26e0*/  @P2 HADD2.F32 R66, -RZ, R109.H1_H1 ;  /* 0x3000006dff422230 */ /* 0x000fe40000004100 */
[----:B0-----:R-:W-:Y:S01]  /*26f0*/  @P2 FMUL.FTZ R64, R61, UR9 ;  /* 0x000000093d402c20 */ /* 0x001fe20008410000 */
[----:B------:R-:W-:Y:S01]  /*2700*/  @P2 FFMA.FTZ R12, R52, R63, R12 ;  /* 0x0000003f340c2223 */ /* 0x000fe2000001000c */
[----:B------:R-:W-:Y:S01]  /*2710*/  @P2 FFMA.FTZ R14, R54, R67, R14 ;  /* 0x00000043360e2223 */ /* 0x000fe2000001000e */
[----:B------:R-:W-:Y:S01]  /*2720*/  MOV R63, R69 ;  /* 0x00000045003f7202 */ /* 0x000fe20000000f00 */
[----:B------:R-:W-:Y:S01]  /*2730*/  @P2 FMUL.FTZ R57, R64, R65 ;  /* 0x0000004140392220 */ /* 0x000fe20000410000 */
[----:B------:R-:W-:Y:S01]  /*2740*/  @P2 FFMA.FTZ R13, R53, R64, R13 ;  /* 0x00000040350d2223 */ /* 0x000fe2000001000d */
[----:B------:R-:W-:Y:S01]  /*2750*/  @P2 FMUL.FTZ R58, R67, R66 ;  /* 0x00000042433a2220 */ /* 0x000fe20000410000 */
[----:B------:R-:W-:Y:S06]  /*2760*/  BRA.U !UP3, `(.L_x_5652) ;  /* 0x000000090b307547 */ /* 0x000fec000b800000 */
[----:B------:R-:W-:Y:S02]  /*2770*/  HADD2.F32 R59, -RZ, R109.H0_H0 ;  /* 0x2000006dff3b7230 */ /* 0x000fe40000004100 */
[----:B------:R-:W-:-:S04]  /*2780*/  FMUL.FTZ R64, R69, UR27 ;  /* 0x0000001b45407c20 */ /* 0x000fc80008410000 */
[----:B------:R-:W-:Y:S01]  /*2790*/  FFMA.FTZ R15, R55, R64, R15 ;  /* 0x00000040370f7223 */ /* 0x000fe2000001000f */
[----:B------:R-:W-:Y:S01]  /*27a0*/  FMUL.FTZ R59, R64, R59 ;  /* 0x0000003b403b7220 */ /* 0x000fe20000410000 */
[----:B------:R-:W-:Y:S06]  /*27b0*/  BRA `(.L_x_5652) ;  /* 0x00000008001c7947 */ /* 0x000fec0003800000 */
.L_x_5651:
[----:B------:R-:W-:Y:S01]  /*27c0*/  PLOP3.LUT P4, PT, PT, PT, UP2, 0x80, 0x8 ;  /* 0x000000000008781c */ /* 0x000fe20003f8f028 */
[----:B------:R-:W1:Y:S01]  /*27d0*/  @UP3 LDCU UR8, c[0x0][0x40c] ;  /* 0x00008180ff0837ac */ /* 0x000e620008000800 */
[----:B0----5:R-:W-:Y:S01]  /*27e0*/  MOV R64, R44 ;  /* 0x0000002c00407202 */ /* 0x021fe20000000f00 */
[----:B------:R-:W-:Y:S01]  /*27f0*/  @P2 HADD2.F32 R102, -RZ, R110.H1_H1 ;  /* 0x3000006eff662230 */ /* 0x000fe20000004100 */
[----:B------:R-:W-:Y:S01]  /*2800*/  MOV R66, R45 ;  /* 0x0000002d00427202 */ /* 0x000fe20000000f00 */
[----:B------:R-:W0:Y:S01]  /*2810*/  @UP3 LDCU UR9, c[0x0][0x40c] ;  /* 0x00008180ff0937ac */ /* 0x000e220008000800 */
        /* <DEDUP_REMOVED lines=10> */
[----:B-1----:R-:W-:Y:S01]  /*28c0*/  @P2 FMUL.FTZ R65, R64, UR8 ;  /* 0x0000000840412c20 */ /* 0x002fe20008410000 */
[----:B0-----:R-:W-:Y:S01]  /*28d0*/  @P2 FMUL.FTZ R64, R66, UR9 ;  /* 0x0000000942402c20 */ /* 0x001fe20008410000 */
[----:B------:R-:W-:Y:S02]  /*28e0*/  @P2 HADD2.F32 R66, -RZ, R109.H1_H1 ;  /* 0x3000006dff422230 */ /* 0x000fe40000004100 */
[----:B------:R-:W-:Y:S01]  /*28f0*/  @P4 FFMA.FTZ R67, R69, UR31, R46 ;  /* 0x0000001f45434c23 */ /* 0x000fe2000801002e */
[----:B------:R-:W-:Y:S02]  /*2900*/  @P2 HADD2.F32 R69, -RZ, R110.H0_H0 ;  /* 0x2000006eff452230 */ /* 0x000fe40000004100 */
        /* <DEDUP_REMOVED lines=17> */
.L_x_5650:
        /* <DEDUP_REMOVED lines=23> */
[----:B------:R-:W-:Y:S02]  /*2b90*/  HADD2.F32 R64, -RZ, R110.H1_H1 ;  /* 0x3000006eff407230 */ /* 0x000fe40000004100 */
[----:B------:R-:W-:-:S04]  /*2ba0*/  FADD.FTZ R56, R82, -R65 ;  /* 0x8000004152387221 */ /* 0x000fc80000010000 */
[----:B------:R-:W-:-:S05]  /*2bb0*/  FMUL.FTZ R56, R56, UR31 ;  /* 0x0000001f38387c20 */ /* 0x000fca0008410000 */
[----:B------:R-:W-:-:S05]  /*2bc0*/  FSEL R56, R56, RZ, P5 ;  /* 0x000000ff38387208 */ /* 0x000fca0002800000 */
[----:B------:R-:W-:-:S04]  /*2bd0*/  FMUL.FTZ R65, R56, UR27 ;  /* 0x0000001b38417c20 */ /* 0x000fc80008410000 */
[-C--:B-----5:R-:W-:Y:S01]  /*2be0*/  FFMA.FTZ R12, R52, R65.reuse, R12 ;  /* 0x00000041340c7223 */ /* 0x0a0fe2000001000c */
[----:B------:R-:W-:-:S07]  /*2bf0*/  FMUL.FTZ R56, R64, R65 ;  /* 0x0000004140387220 */ /* 0x000fce0000410000 */
.L_x_5654:
        /* <DEDUP_REMOVED lines=8> */
[-C--:B-----5:R-:W-:Y:S01]  /*2c80*/  FFMA.FTZ R13, R53, R64.reuse, R13 ;  /* 0x00000040350d7223 */ /* 0x0a0fe2000001000d */
[----:B------:R-:W-:-:S07]  /*2c90*/  FMUL.FTZ R57, R65, R64 ;  /* 0x0000004041397220 */ /* 0x000fce0000410000 */
.L_x_5655:
        /* <DEDUP_REMOVED lines=10> */
.L_x_5656:
[----:B------:R-:W-:Y:S01]  /*2d40*/  FSEL R60, R60, RZ, P4 ;  /* 0x000000ff3c3c7208 */ /* 0x000fe20002000000 */
[----:B------:R-:W-:Y:S06]  /*2d50*/  BRA.U !UP3, `(.L_x_5652) ;  /* 0x000000010bb47547 */ /* 0x000fec000b800000 */
[----:B------:R-:W-:Y:S02]  /*2d60*/  HADD2.F32 R59, -RZ, R109.H0_H0 ;  /* 0x2000006dff3b7230 */ /* 0x000fe40000004100 */
[----:B------:R-:W-:-:S04]  /*2d70*/  FMUL.FTZ R64, R63, UR27 ;  /* 0x0000001b3f407c20 */ /* 0x000fc80008410000 */
[-C--:B-----5:R-:W-:Y:S01]  /*2d80*/  FFMA.FTZ R15, R55, R64.reuse, R15 ;  /* 0x00000040370f7223 */ /* 0x0a0fe2000001000f */
[----:B------:R-:W-:Y:S01]  /*2d90*/  FMUL.FTZ R59, R59, R64 ;  /* 0x000000403b3b7220 */ /* 0x000fe20000410000 */
[----:B------:R-:W-:Y:S06]  /*2da0*/  BRA `(.L_x_5652) ;  /* 0x0000000000a07947 */ /* 0x000fec0003800000 */
.L_x_5653:
        /* <DEDUP_REMOVED lines=10> */
.L_x_5657:
        /* <DEDUP_REMOVED lines=10> */
.L_x_5658:
        /* <DEDUP_REMOVED lines=10> */
.L_x_5659:
        /* <DEDUP_REMOVED lines=10> */
.L_x_5652:
[----:B------:R-:W0:Y:S01]  /*3030*/  @P0 LDC.64 R64, c[0x0][0x478] ;  /* 0x00011e00ff400b82 */ /* 0x000e220000000a00 */
[----:B------:R-:W1:Y:S01]  /*3040*/  @UP3 LDCU.64 UR8, c[0x0][0x468] ;  /* 0x00008d00ff0837ac */ /* 0x000e620008000a00 */
[----:B------:R-:W-:-:S05]  /*3050*/  HFMA2 R67, -RZ, RZ, 0, 9.5367431640625e-07 ;  /* 0x00000010ff437431 */ /* 0x000fca00000001ff */
[C---:B-1----:R-:W-:Y:S01]  /*3060*/  @P2 IMAD.WIDE.U32 R66, R68.reuse, R67, UR8 ;  /* 0x0000000844422e25 */ /* 0x042fe2000f8e0043 */
[----:B------:R-:W-:-:S03]  /*3070*/  IADD3 R68, PT, PT, R68, 0x80, RZ ;  /* 0x0000008044447810 */ /* 0x000fc60007ffe0ff */
[C---:B0-----:R-:W-:Y:S01]  /*3080*/  @P0 IMAD.WIDE.U32 R64, R0.reuse, 0x10, R64 ;  /* 0x0000001000400825 */ /* 0x041fe200078e0040 */
[----:B------:R-:W-:-:S04]  /*3090*/  IADD3 R0, PT, PT, R0, 0x80, RZ ;  /* 0x0000008000007810 */ /* 0x000fc80007ffe0ff */
[----:B------:R1:W-:Y:S04]  /*30a0*/  @P0 STG.E.128 desc[UR16][R64.64], R60 ;  /* 0x0000003c40000986 */ /* 0x0003e8000c101d10 */
[----:B------:R1:W-:Y:S02]  /*30b0*/  @P2 STG.E.128 desc[UR16][R66.64], R56 ;  /* 0x0000003842002986 */ /* 0x0003e4000c101d10 */
.L_x_5648:
[----:B------:R-:W-:Y:S05]  /*30c0*/  BSYNC.RECONVERGENT B0 ;  /* 0x0000000000007941 */ /* 0x000fea0003800200 */
.L_x_5647:
[----:B------:R-:W-:Y:S01]  /*30d0*/  ISETP.GE.U32.AND P4, PT, R2, 0x180, PT ;  /* 0x000001800200780c */ /* 0x000fe20003f86070 */
[----:B------:R-:W-:-:S12]  /*30e0*/  BSSY.RECONVERGENT B0, `(.L_x_5660) ;  /* 0x00000c2000007945 */ /* 0x000fd80003800200 */
[----:B------:R-:W-:Y:S05]  /*30f0*/  @!P4 BRA `(.L_x_5661) ;  /* 0x0000000c0000c947 */ /* 0x000fea0003800000 */
[----:B------:R-:W-:-:S04]  /*3100*/  UISETP.NE.U32.AND UP0, UPT, UR20, URZ, UPT ;  /* 0x000000ff1400728c */ /* 0x000fc8000bf05070 */
[----:B------:R-:W-:Y:S01]  /*3110*/  UISETP.NE.AND.EX UP0, UPT, UR21, URZ, UPT, UP0 ;  /* 0x000000ff1500728c */ /* 0x000fe2000bf05300 */
[----:B------:R-:W-:Y:S10]  /*3120*/  BRA.U !UP3, `(.L_x_5662) ;  /* 0x000000010b0c7547 */ /* 0x000ff4000b800000 */
[----:B-----5:R-:W2:Y:S02]  /*3130*/  LDC.64 R52, c[0x0][0x390] ;  /* 0x0000e400ff347b82 */ /* 0x020ea40000000a00 */
[----:B--2---:R-:W-:-:S06]  /*3140*/  IMAD.WIDE.U32 R52, R68, 0x10, R52 ;  /* 0x0000001044347825 */ /* 0x004fcc00078e0034 */
[----:B------:R-:W5:Y:S02]  /*3150*/  LDG.E.128 R52, desc[UR16][R52.64] ;  /* 0x0000001034347981 */ /* 0x000f64000c1e1d00 */
.L_x_5662:
[----:B------:R-:W-:Y:S05]  /*3160*/  BRA.U !UP0, `(.L_x_5663) ;  /* 0x0000000508447547 */ /* 0x000fea000b800000 */
[----:B------:R-:W-:-:S04]  /*3170*/  UISETP.NE.U32.AND UP0, UPT, UR4, URZ, UPT ;  /* 0x000000ff0400728c */ /* 0x000fc8000bf05070 */
[----:B------:R-:W-:-:S06]  /*3180*/  UISETP.NE.AND.EX UP0, UPT, UR5, URZ, UPT, UP0 ;  /* 0x000000ff0500728c */ /* 0x000fcc000bf05300 */
[----:B------:R-:W-:-:S13]  /*3190*/  PLOP3.LUT P0, PT, PT, PT, UP0, 0x80, 0x8 ;  /* 0x000000000008781c */ /* 0x000fda0003f0f008 */
[----:B------:R-:W-:Y:S05]  /*31a0*/  @!P0 BRA `(.L_x_5664) ;  /* 0x00000000009c8947 */ /* 0x000fea0003800000 */
[----:B------:R-:W-:Y:S01]  /*31b0*/  PLOP3.LUT P5, PT, PT, PT, UP2, 0x80, 0x8 ;  /* 0x000000000008781c */ /* 0x000fe20003faf028 */
[----:B------:R-:W2:Y:S01]  /*31c0*/  @UP3 LDCU UR8, c[0x0][0x40c] ;  /* 0x00008180ff0837ac */ /* 0x000ea20008000800 */
[----:B01---5:R-:W-:Y:S01]  /*31d0*/  MOV R60, R48 ;  /* 0x00000030003c7202 */ /* 0x023fe20000000f00 */
[--C-:B------:R-:W-:Y:S01]  /*31e0*/  @P2 HADD2.F32 R64, -RZ, R108.reuse.H1_H1 ;  /* 0x3000006cff402230 */ /* 0x100fe20000004100 */
        /* <DEDUP_REMOVED lines=16> */
[----:B--2---:R-:W-:Y:S01]  /*32f0*/  @P2 FMUL.FTZ R63, R60, UR8 ;  /* 0x000000083c3f2c20 */ /* 0x004fe20008410000 */
[----:B------:R-:W-:Y:S01]  /*3300*/  @P5 FFMA.FTZ R69, R102, UR31, R51 ;  /* 0x0000001f66455c23 */ /* 0x000fe20008010033 */
[----:B------:R-:W-:-:S02]  /*3310*/  @P2 HADD2.F32 R65, -RZ, R108.H0_H0 ;  /* 0x2000006cff412230 */ /* 0x000fc40000004100 */
[----:B-1----:R-:W-:Y:S01]  /*3320*/  @P2 FMUL.FTZ R67, R62, UR10 ;  /* 0x0000000a3e432c20 */ /* 0x002fe20008410000 */
        /* <DEDUP_REMOVED lines=15> */
.L_x_5664:
[----:B------:R-:W-:Y:S01]  /*3420*/  PLOP3.LUT P5, PT, PT, PT, UP2, 0x80, 0x8 ;  /* 0x000000000008781c */ /* 0x000fe20003faf028 */
[----:B------:R-:W2:Y:S01]  /*3430*/  @UP3 LDCU UR8, c[0x0][0x40c] ;  /* 0x00008180ff0837ac */ /* 0x000ea20008000800 */
[----:B01---5:R-:W-:Y:S01]  /*3440*/  MOV R64, R48 ;  /* 0x0000003000407202 */ /* 0x023fe20000000f00 */
[----:B------:R-:W-:Y:S01]  /*3450*/  @P2 HADD2.F32 R102, -RZ, R108.H1_H1 ;  /* 0x3000006cff662230 */ /* 0x000fe20000004100 */
[----:B------:R-:W-:Y:S01]  /*3460*/  MOV R66, R49 ;  /* 0x0000003100427202 */ /* 0x000fe20000000f00 */
[----:B------:R-:W0:Y:S01]  /*3470*/  @UP3 LDCU UR9, c[0x0][0x40c] ;  /* 0x00008180ff0937ac */ /* 0x000e220008000800 */
[----:B------:R-:W-:Y:S01]  /*3480*/  MOV R67, R50 ;  /* 0x0000003200437202 */ /* 0x000fe20000000f00 */
[----:B------:R-:W1:Y:S06]  /*3490*/  @UP3 LDCU UR10, c[0x0][0x40c] ;  /* 0x00008180ff0a37ac */ /* 0x000e6c0008000800 */
        /* <DEDUP_REMOVED lines=9> */
[----:B------:R-:W-:Y:S02]  /*3530*/  @P2 HADD2.F32 R69, -RZ, R108.H0_H0 ;  /* 0x2000006cff452230 */ /* 0x000fe40000004100 */
[----:B--2---:R-:W-:Y:S01]  /*3540*/  @P2 FMUL.FTZ R65, R64, UR8 ;  /* 0x0000000840412c20 */ /* 0x004fe20008410000 */
[----:B0-----:R-:W-:Y:S01]  /*3550*/  @P2 FMUL.FTZ R64, R66, UR9 ;  /* 0x0000000942402c20 */ /* 0x001fe20008410000 */
[----:B------:R-:W-:-:S02]  /*3560*/  @P2 HADD2.F32 R66, -RZ, R99.H1_H1 ;  /* 0x30000063ff422230 */ /* 0x000fc40000004100 */
[----:B-1----:R-:W-:Y:S01]  /*3570*/  @P2 FMUL.FTZ R67, R67, UR10 ;  /* 0x0000000a43432c20 */ /* 0x002fe20008410000 */
[-C--:B------:R-:W-:Y:S01]  /*3580*/  @P2 FMUL.FTZ R56, R102, R65.reuse ;  /* 0x0000004166382220 */ /* 0x080fe20000410000 */
[----:B------:R-:W-:Y:S01]  /*3590*/  @P2 FFMA.FTZ R8, R52, R65, R8 ;  /* 0x0000004134082223 */ /* 0x000fe20000010008 */
[-C--:B------:R-:W-:Y:S01]  /*35a0*/  @P2 FMUL.FTZ R57, R69, R64.reuse ;  /* 0x0000004045392220 */ /* 0x080fe20000410000 */
[----:B------:R-:W-:Y:S01]  /*35b0*/  @P2 FFMA.FTZ R9, R53, R64, R9 ;  /* 0x0000004035092223 */ /* 0x000fe20000010009 */
[-C--:B------:R-:W-:Y:S01]  /*35c0*/  @P2 FMUL.FTZ R58, R66, R67.reuse ;  /* 0x00000043423a2220 */ /* 0x080fe20000410000 */
[----:B------:R-:W-:Y:S01]  /*35d0*/  @P2 FFMA.FTZ R10, R54, R67, R10 ;  /* 0x00000043360a2223 */ /* 0x000fe2000001000a */
[----:B------:R-:W-:Y:S06]  /*35e0*/  BRA.U !UP3, `(.L_x_5665) ;  /* 0x000000050ba87547 */ /* 0x000fec000b800000 */
[----:B------:R-:W-:Y:S01]  /*35f0*/  @P5 FFMA.FTZ R65, R100, UR7, R70 ;  /* 0x0000000764415c23 */ /* 0x000fe20008010046 */
[----:B------:R-:W-:-:S03]  /*3600*/  MOV R59, R51 ;  /* 0x00000033003b7202 */ /* 0x000fc60000000f00 */
[----:B------:R-:W-:Y:S01]  /*3610*/  @P5 FADD.FTZ R64, R98, -R65 ;  /* 0x8000004162405221 */ /* 0x000fe20000010000 */
[----:B------:R-:W-:-:S03]  /*3620*/  HADD2.F32 R65, -RZ, R99.H0_H0 ;  /* 0x20000063ff417230 */ /* 0x000fc60000004100 */
[----:B------:R-:W-:-:S04]  /*3630*/  @P5 FFMA.FTZ R59, R64, UR31, R51 ;  /* 0x0000001f403b5c23 */ /* 0x000fc80008010033 */
[----:B------:R-:W-:-:S04]  /*3640*/  FMUL.FTZ R64, R59, UR27 ;  /* 0x0000001b3b407c20 */ /* 0x000fc80008410000 */
[-C--:B------:R-:W-:Y:S01]  /*3650*/  FFMA.FTZ R11, R55, R64.reuse, R11 ;  /* 0x00000040370b7223 */ /* 0x080fe2000001000b */
[----:B------:R-:W-:Y:S01]  /*3660*/  FMUL.FTZ R59, R65, R64 ;  /* 0x00000040413b7220 */ /* 0x000fe20000410000 */
[----:B------:R-:W-:Y:S06]  /*3670*/  BRA `(.L_x_5665) ;  /* 0x0000000400847947 */ /* 0x000fec0003800000 */
.L_x_5663:
        /* <DEDUP_REMOVED lines=16> */
[----:B------:R-:W-:Y:S01]  /*3780*/  FMUL.FTZ R63, R65, UR31 ;  /* 0x0000001f413f7c20 */ /* 0x000fe20008410000 */
[----:B------:R-:W-:Y:S10]  /*3790*/  BRA.U !UP3, `(.L_x_5667) ;  /* 0x000000010b247547 */ /* 0x000ff4000b800000 */
        /* <DEDUP_REMOVED lines=9> */
.L_x_5667:
        /* <DEDUP_REMOVED lines=10> */
.L_x_5668:
        /* <DEDUP_REMOVED lines=10> */
.L_x_5669:
[----:B------:R-:W-:Y:S02]  /*3970*/  FSEL R63, R63, RZ, P5 ;  /* 0x000000ff3f3f7208 */ /* 0x000fe40002800000 */
[----:B------:R-:W-:Y:S02]  /*3980*/  FSEL R62, R62, RZ, P5 ;  /* 0x000000ff3e3e7208 */ /* 0x000fe40002800000 */
[----:B------:R-:W-:Y:S02]  /*3990*/  FSEL R61, R61, RZ, P5 ;  /* 0x000000ff3d3d7208 */ /* 0x000fe40002800000 */
[----:B------:R-:W-:Y:S01]  /*39a0*/  FSEL R60, R60, RZ, P5 ;  /* 0x000000ff3c3c7208 */ /* 0x000fe20002800000 */
[----:B------:R-:W-:Y:S06]  /*39b0*/  BRA.U !UP3, `(.L_x_5665) ;  /* 0x000000010bb47547 */ /* 0x000fec000b800000 */
[----:B------:R-:W-:Y:S02]  /*39c0*/  HADD2.F32 R59, -RZ, R99.H0_H0 ;  /* 0x20000063ff3b7230 */ /* 0x000fe40000004100 */
[----:B------:R-:W-:-:S04]  /*39d0*/  FMUL.FTZ R64, R63, UR27 ;  /* 0x0000001b3f407c20 */ /* 0x000fc80008410000 */
[-C--:B-----5:R-:W-:Y:S01]  /*39e0*/  FFMA.FTZ R11, R55, R64.reuse, R11 ;  /* 0x00000040370b7223 */ /* 0x0a0fe2000001000b */
[----:B------:R-:W-:Y:S01]  /*39f0*/  FMUL.FTZ R59, R59, R64 ;  /* 0x000000403b3b7220 */ /* 0x000fe20000410000 */
[----:B------:R-:W-:Y:S06]  /*3a00*/  BRA `(.L_x_5665) ;  /* 0x0000000000a07947 */ /* 0x000fec0003800000 */
.L_x_5666:
[----:B------:R-:W0:Y:S01]  /*3a10*/  @UP3 LDCU UR8, c[0x0][0x40c] ;  /* 0x00008180ff0837ac */ /* 0x000e220008000800 */
[----:B------:R-:W-:Y:S01]  /*3a20*/  FFMA.FTZ R65, R100, UR7, R70 ;  /* 0x0000000764417c23 */ /* 0x000fe20008010046 */
[----:B------:R-:W-:-:S03]  /*3a30*/  ISETP.LT.AND P5, PT, RZ, UR30, PT ;  /* 0x0000001eff007c0c */ /* 0x000fc6000bfa1270 */
[----:B------:R-:W-:-:S04]  /*3a40*/  FADD.FTZ R65, R98, -R65 ;  /* 0x8000004162417221 */ /* 0x000fc80000010000 */
[----:B------:R-:W-:-:S05]  /*3a50*/  FMUL.FTZ R65, R65, UR31 ;  /* 0x0000001f41417c20 */ /* 0x000fca0008410000 */
[----:B------:R-:W-:Y:S01]  /*3a60*/  FSEL R64, R65, RZ, P5 ;  /* 0x000000ff41407208 */ /* 0x000fe20002800000 */
[----:B------:R-:W-:-:S04]  /*3a70*/  @P2 HADD2.F32 R65, -RZ, R99.H0_H0 ;  /* 0x20000063ff412230 */ /* 0x000fc80000004100 */
[----:B0-----:R-:W-:Y:S01]  /*3a80*/  @P2 FMUL.FTZ R64, R64, UR8 ;  /* 0x0000000840402c20 */ /* 0x001fe20008410000 */
        /* <DEDUP_REMOVED lines=10> */
.L_x_5670:
        /* <DEDUP_REMOVED lines=10> */
.L_x_5671:
        /* <DEDUP_REMOVED lines=10> */
.L_x_5672:
[-C--:B------:R-:W-:Y:S01]  /*3c70*/  @P2 FMUL.FTZ R59, R65, R64.reuse ;  /* 0x00000040413b2220 */ /* 0x080fe20000410000 */
[----:B-----5:R-:W-:-:S07]  /*3c80*/  @P2 FFMA.FTZ R11, R55, R64, R11 ;  /* 0x00000040370b2223 */ /* 0x020fce000001000b */
.L_x_5665:
[----:B------:R-:W0:Y:S01]  /*3c90*/  @P0 LDC.64 R64, c[0x0][0x478] ;  /* 0x00011e00ff400b82 */ /* 0x000e220000000a00 */
[----:B------:R-:W1:Y:S01]  /*3ca0*/  @UP3 LDCU.64 UR8, c[0x0][0x468] ;  /* 0x00008d00ff0837ac */ /* 0x000e620008000a00 */
[----:B------:R-:W-:-:S05]  /*3cb0*/  HFMA2 R67, -RZ, RZ, 0, 9.5367431640625e-07 ;  /* 0x00000010ff437431 */ /* 0x000fca00000001ff */
[----:B-1----:R-:W-:-:S04]  /*3cc0*/  @P2 IMAD.WIDE.U32 R66, R68, R67, UR8 ;  /* 0x0000000844422e25 */ /* 0x002fc8000f8e0043 */
[----:B0-----:R-:W-:-:S05]  /*3cd0*/  @P0 IMAD.WIDE.U32 R64, R0, 0x10, R64 ;  /* 0x0000001000400825 */ /* 0x001fca00078e0040 */
[----:B------:R2:W-:Y:S04]  /*3ce0*/  @P0 STG.E.128 desc[UR16][R64.64], R60 ;  /* 0x0000003c40000986 */ /* 0x0005e8000c101d10 */
[----:B------:R2:W-:Y:S02]  /*3cf0*/  @P2 STG.E.128 desc[UR16][R66.64], R56 ;  /* 0x0000003842002986 */ /* 0x0005e4000c101d10 */
.L_x_5661:
[----:B------:R-:W-:Y:S05]  /*3d00*/  BSYNC.RECONVERGENT B0 ;  /* 0x0000000000007941 */ /* 0x000fea0003800200 */
.L_x_5660:
[----:B------:R-:W-:Y:S02]  /*3d10*/  UIADD3 UR26, UPT, UPT, UR26, UR24, URZ ;  /* 0x000000181a1a7290 */ /* 0x000fe4000fffe0ff */
[----:B------:R-:W-:Y:S02]  /*3d20*/  UPLOP3.LUT UP1, UPT, UPT, UPT, UP1, 0x40, 0x4 ;  /* 0x000000000004789c */ /* 0x000fe40003f2e810 */
[----:B------:R-:W-:-:S09]  /*3d30*/  UISETP.GE.AND UP0, UPT, UR26, UR25, UPT ;  /* 0x000000191a00728c */ /* 0x000fd2000bf06270 */
[----:B------:R-:W-:Y:S05]  /*3d40*/  BRA.U !UP0, `(.L_x_5673) ;  /* 0xffffffc908687547 */ /* 0x000fea000b83ffff */
.L_x_5624:
[----:B------:R-:W3:Y:S01]  /*3d50*/  S2UR UR4, SR_CTAID.X ;  /* 0x00000000000479c3 */ /* 0x000ee20000002500 */
[----:B------:R-:W-:Y:S01]  /*3d60*/  BSSY.RECONVERGENT B0, `(.L_x_5674) ;  /* 0x000000f000007945 */ /* 0x000fe20003800200 */
[----:B---3--:R-:W-:-:S06]  /*3d70*/  UIMAD UR6, UR4, UR6, URZ ;  /* 0x00000006040672a4 */ /* 0x008fcc000f8e02ff */
[----:B------:R-:W-:-:S04]  /*3d80*/  MOV R0, UR6 ;  /* 0x0000000600007c02 */ /* 0x000fc80008000f00 */
[----:B------:R-:W-:Y:S01]  /*3d90*/  LEA.HI R101, R0, R101, RZ, 0x1e ;  /* 0x0000006500657211 */ /* 0x000fe200078ff0ff */
[----:B------:R-:W-:Y:S06]  /*3da0*/  @!P1 BRA `(.L_x_5675) ;  /* 0x0000000000289947 */ /* 0x000fec0003800000 */
[----:B------:R-:W3:Y:S08]  /*3db0*/  LDC.64 R2, c[0x0][0x440] ;  /* 0x00011000ff027b82 */ /* 0x000ef00000000a00 */
[----:B-----5:R-:W4:Y:S08]  /*3dc0*/  LDC.64 R4, c[0x0][0x448] ;  /* 0x00011200ff047b82 */ /* 0x020f300000000a00 */
[----:B------:R-:W0:Y:S01]  /*3dd0*/  LDC.64 R6, c[0x0][0x460] ;  /* 0x00011800ff067b82 */ /* 0x000e220000000a00 */
[----:B---3--:R-:W-:-:S05]  /*3de0*/  IMAD.WIDE.U32 R2, R101, 0x10, R2 ;  /* 0x0000001065027825 */ /* 0x008fca00078e0002 */
[----:B------:R3:W-:Y:S01]  /*3df0*/  STG.E.128 desc[UR16][R2.64], R28 ;  /* 0x0000001c02007986 */ /* 0x0007e2000c101d10 */
[----:B----4-:R-:W-:-:S05]  /*3e00*/  IMAD.WIDE.U32 R4, R101, 0x10, R4 ;  /* 0x0000001065047825 */ /* 0x010fca00078e0004 */
[----:B------:R3:W-:Y:S01]  /*3e10*/  STG.E.128 desc[UR16][R4.64], R40 ;  /* 0x0000002804007986 */ /* 0x0007e2000c101d10 */
[C---:B0-----:R-:W-:Y:S01]  /*3e20*/  IMAD.WIDE.U32 R6, R101.reuse, 0x10, R6 ;  /* 0x0000001065067825 */ /* 0x041fe200078e0006 */
[----:B------:R-:W-:-:S04]  /*3e30*/  IADD3 R101, PT, PT, R101, 0x80, RZ ;  /* 0x0000008065657810 */ /* 0x000fc80007ffe0ff */
[----:B------:R3:W-:Y:S03]  /*3e40*/  STG.E.128 desc[UR16][R6.64], R16 ;  /* 0x0000001006007986 */ /* 0x0007e6000c101d10 */
.L_x_5675:
[----:B------:R-:W-:Y:S05]  /*3e50*/  BSYNC.RECONVERGENT B0 ;  /* 0x0000000000007941 */ /* 0x000fea0003800200 */
.L_x_5674:
[----:B------:R-:W-:Y:S04]  /*3e60*/  BSSY.RECONVERGENT B0, `(.L_x_5676) ;  /* 0x000000c000007945 */ /* 0x000fe80003800200 */
[----:B------:R-:W-:Y:S05]  /*3e70*/  @!P3 BRA `(.L_x_5677) ;  /* 0x000000000028b947 */ /* 0x000fea0003800000 */
[----:B---3--:R-:W3:Y:S08]  /*3e80*/  LDC.64 R2, c[0x0][0x440] ;  /* 0x00011000ff027b82 */ /* 0x008ef00000000a00 */
        /* <DEDUP_REMOVED lines=9> */
.L_x_5677:
[----:B------:R-:W-:Y:S05]  /*3f20*/  BSYNC.RECONVERGENT B0 ;  /* 0x0000000000007941 */ /* 0x000fea0003800200 */
.L_x_5676:
[----:B------:R-:W-:Y:S05]  /*3f30*/  @!P4 EXIT ;  /* 0x000000000000c94d */ /* 0x000fea0003800000 */
[----:B---3--:R-:W3:Y:S08]  /*3f40*/  LDC.64 R2, c[0x0][0x440] ;  /* 0x00011000ff027b82 */ /* 0x008ef00000000a00 */
[----:B-----5:R-:W4:Y:S08]  /*3f50*/  LDC.64 R4, c[0x0][0x448] ;  /* 0x00011200ff047b82 */ /* 0x020f300000000a00 */
[----:B------:R-:W0:Y:S01]  /*3f60*/  LDC.64 R6, c[0x0][0x460] ;  /* 0x00011800ff067b82 */ /* 0x000e220000000a00 */
[----:B---3--:R-:W-:-:S05]  /*3f70*/  IMAD.WIDE.U32 R2, R101, 0x10, R2 ;  /* 0x0000001065027825 */ /* 0x008fca00078e0002 */
[----:B------:R-:W-:Y:S01]  /*3f80*/  STG.E.128 desc[UR16][R2.64], R20 ;  /* 0x0000001402007986 */ /* 0x000fe2000c101d10 */
[----:B----4-:R-:W-:-:S05]  /*3f90*/  IMAD.WIDE.U32 R4, R101, 0x10, R4 ;  /* 0x0000001065047825 */ /* 0x010fca00078e0004 */
[----:B------:R-:W-:Y:S01]  /*3fa0*/  STG.E.128 desc[UR16][R4.64], R32 ;  /* 0x0000002004007986 */ /* 0x000fe2000c101d10 */
[----:B0-----:R-:W-:-:S05]  /*3fb0*/  IMAD.WIDE.U32 R6, R101, 0x10, R6 ;  /* 0x0000001065067825 */ /* 0x001fca00078e0006 */
[----:B------:R-:W-:Y:S01]  /*3fc0*/  STG.E.128 desc[UR16][R6.64], R8 ;  /* 0x0000000806007986 */ /* 0x000fe2000c101d10 */
[----:B------:R-:W-:Y:S05]  /*3fd0*/  EXIT ;  /* 0x000000000000794d */ /* 0x000fea0003800000 */
.L_x_5678:
        /* <DEDUP_REMOVED lines=10> */
.L_x_6818:


//--------------------- .text._ZN10layer_norm13ln_bwd_kernelINS_13Kernel_traitsI6__halfffffjLj1536ELj1ELj1ELj4ELj16ENS_18Kernel_traits_baseILj1536ES2_ffffjLj128EEEEELb0ELb1ELb1ELb1EEEvNS_9BwdParamsE --------------------------
	.section	.text._ZN10layer_norm13ln_bwd_kernelINS_13Kernel_traitsI6__halfffffjLj1536ELj1ELj1ELj4ELj16ENS_18Kernel_traits_baseILj1536ES2_ffffjLj128EEEEELb0ELb1ELb1ELb1EEEvNS_9BwdParamsE,"ax",@progbits
	.align	128
        .global         _ZN10layer_norm13ln_bwd_kernelINS_13Kernel_traitsI6__halfffffjLj1536ELj1ELj1ELj4ELj16ENS_18Kernel_traits_baseILj1536ES2_ffffjLj128EEEEELb0ELb1ELb1ELb1EEEvNS_9BwdParamsE
        .type           _ZN10layer_norm13ln_bwd_kernelINS_13Kernel_traitsI6__halfffffjLj1536ELj1ELj1ELj4ELj16ENS_18Kernel_traits_baseILj1536ES2_ffffjLj128EEEEELb0ELb1ELb1ELb1EEEvNS_9BwdParamsE,@function
        .size           _ZN10layer_norm13ln_bwd_kernelINS_13Kernel_traitsI6__halfffffjLj1536ELj1ELj1ELj4ELj16ENS_18Kernel_traits_baseILj1536ES2_ffffjLj128EEEEELb0ELb1ELb1ELb1EEEvNS_9BwdParamsE,(.L_x_6819 - _ZN10layer_norm13ln_bwd_kernelINS_13Kernel_traitsI6__halfffffjLj1536ELj1ELj1ELj4ELj16ENS_18Kernel_traits_baseILj1536ES2_ffffjLj128EEEEELb0ELb1ELb1ELb1EEEvNS_9BwdParamsE)
        .other          _ZN10layer_norm13ln_bwd_kernelINS_13Kernel_traitsI6__halfffffjLj1536ELj1ELj1ELj4ELj16ENS_18Kernel_traits_baseILj1536ES2_ffffjLj128EEEEELb0ELb1ELb1ELb1EEEvNS_9BwdParamsE,@"STO_CUDA_ENTRY STV_DEFAULT"
_ZN10layer_norm13ln_bwd_kernelINS_13Kernel_traitsI6__halfffffjLj1536ELj1ELj1ELj4ELj16ENS_18Kernel_traits_baseILj1536ES2_ffffjLj128EEEEELb0ELb1ELb1ELb1EEEvNS_9BwdParamsE:
.text._ZN10layer_norm13ln_bwd_kernelINS_13Kernel_traitsI6__halfffffjLj1536ELj1ELj1ELj4ELj16ENS_18Kernel_traits_baseILj1536ES2_ffffjLj128EEEEELb0ELb1ELb1ELb1EEEvNS_9BwdParamsE:
        /* <DEDUP_REMOVED lines=30> */
[----:B------:R-:W0:Y:S01]  /*01e0*/  LDCU UR15, c[0x0][0x400] ;  /* 0x00008000ff0f77ac */ /* 0x000e220008000800 */
[----:B------:R-:W0:Y:S01]  /*01f0*/  LDCU.64 UR6, c[0x0][0x438] ;  /* 0x00008700ff0677ac */ /* 0x000e220008000a00 */
[----:B------:R-:W0:Y:S02]  /*0200*/  LDCU.64 UR8, c[0x0][0x478] ;  /* 0x00008f00ff0877ac */ /* 0x000e240008000a00 */
[----:B0-----:R-:W-:-:S05]  /*0210*/  IMAD.WIDE.U32 R4, R91, 0x8, R4 ;  /* 0x000000085b047825 */ /* 0x001fca00078e0004 */
[----:B--2---:R-:W2:Y:S04]  /*0220*/  LDG.E.64 R102, desc[UR12][R4.64+0x800] ;  /* 0x0008000c04667981 */ /* 0x004ea8000c1e1b00 */
[----:B------:R-:W3:Y:S04]  /*0230*/  LDG.E.64 R100, desc[UR12][R4.64+0x400] ;  /* 0x0004000c04647981 */ /* 0x000ee8000c1e1b00 */
[----:B------:R0:W3:Y:S01]  /*0240*/  LDG.E.64 R98, desc[UR12][R4.64] ;  /* 0x0000000c04627981 */ /* 0x0000e2000c1e1b00 */
[----:B----4-:R-:W-:-:S04]  /*0250*/  IMAD.WIDE.U32 R2, R91, 0x8, R2 ;  /* 0x000000085b027825 */ /* 0x010fc800078e0002 */
[----:B------:R-:W-:Y:S01]  /*0260*/  HFMA2 R58, -RZ, RZ, 0, 0 ;  /* 0x00000000ff3a7431 */ /* 0x000fe200000001ff */
[----:B------:R-:W5:Y:S04]  /*0270*/  LDG.E.64 R96, desc[UR12][R2.64+0x800] ;  /* 0x0008000c02607981 */ /* 0x000f68000c1e1b00 */
[----:B------:R-:W5:Y:S04]  /*0280*/  LDG.E.64 R94, desc[UR12][R2.64+0x400] ;  /* 0x0004000c025e7981 */ /* 0x000f68000c1e1b00 */
[----:B------:R4:W5:Y:S01]  /*0290*/  LDG.E.64 R92, desc[UR12][R2.64] ;  /* 0x0000000c025c7981 */ /* 0x000962000c1e1b00 */
[----:B0-----:R-:W-:Y:S01]  /*02a0*/  MOV R5, UR4 ;  /* 0x0000000400057c02 */ /* 0x001fe20008000f00 */
[----:B------:R-:W-:Y:S01]  /*02b0*/  UPLOP3.LUT UP1, UPT, UPT, UPT, UPT, 0x40, 0x4 ;  /* 0x000000000004789c */ /* 0x000fe20003f2e870 */
[----:B--2---:R-:W-:-:S02]  /*02c0*/  SHF.R.U64 R110, R102, 0x10, R103 ;  /* 0x00000010666e7819 */ /* 0x004fc40000001267 */
[----:B------:R-:W-:Y:S02]  /*02d0*/  SHF.R.U32.HI R0, RZ, 0x10, R103 ;  /* 0x00000010ff007819 */ /* 0x000fe40000011667 */
[--C-:B---3--:R-:W-:Y:S02]  /*02e0*/  SHF.R.U64 R114, R100, 0x10, R101.reuse ;  /* 0x0000001064727819 */ /* 0x108fe40000001265 */
[----:B------:R-:W-:Y:S02]  /*02f0*/  PRMT R110, R110, 0x5410, R0 ;  /* 0x000054106e6e7816 */ /* 0x000fe40000000000 */
[----:B----4-:R-:W-:Y:S02]  /*0300*/  SHF.R.U32.HI R2, RZ, 0x10, R101 ;  /* 0x00000010ff027819 */ /* 0x010fe40000011665 */
[--C-:B------:R-:W-:Y:S02]  /*0310*/  SHF.R.U64 R115, R98, 0x10, R99.reuse ;  /* 0x0000001062737819 */ /* 0x100fe40000001263 */
[----:B------:R-:W-:-:S02]  /*0320*/  SHF.R.U32.HI R0, RZ, 0x10, R99 ;  /* 0x00000010ff007819 */ /* 0x000fc40000011663 */
[----:B------:R-:W-:Y:S02]  /*0330*/  PRMT R114, R114, 0x5410, R2 ;  /* 0x0000541072727816 */ /* 0x000fe40000000002 */
[----:B-1----:R-:W-:-:S07]  /*0340*/  PRMT R115, R115, 0x5410, R0 ;  /* 0x0000541073737816 */ /* 0x002fce0000000000 */
.L_x_5707:
[----:B------:R-:W0:Y:S08]  /*0350*/  LDC.64 R80, c[0x0][0x3f8] ;  /* 0x0000fe00ff507b82 */ /* 0x000e300000000a00 */
[----:B------:R-:W1:Y:S08]  /*0360*/  LDC.64 R78, c[0x0][0x3c8] ;  /* 0x0000f200ff4e7b82 */ /* 0x000e700000000a00 */
[----:B------:R-:W2:Y:S01]  /*0370*/  LDC.64 R76, c[0x0][0x3f0] ;  /* 0x0000fc00ff4c7b82 */ /* 0x000ea20000000a00 */
[----:B0-----:R-:W-:-:S05]  /*0380*/  IMAD.WIDE R80, R5, 0x4, R80 ;  /* 0x0000000405507825 */ /* 0x001fca00078e0250 */
[----:B------:R-:W3:Y:S01]  /*0390*/  LDG.E R4, desc[UR12][R80.64] ;  /* 0x0000000c50047981 */ /* 0x000ee2000c1e1900 */
[----:B-1----:R-:W-:-:S05]  /*03a0*/  IMAD.WIDE R78, R5, 0x4, R78 ;  /* 0x00000004054e7825 */ /* 0x002fca00078e024e */
[----:B-----5:R0:W5:Y:S01]  /*03b0*/  LDG.E R2, desc[UR12][R78.64] ;  /* 0x0000000c4e027981 */ /* 0x020162000c1e1900 */
[----:B--2---:R-:W-:-:S05]  /*03c0*/  IMAD.WIDE R76, R5, 0x4, R76 ;  /* 0x00000004054c7825 */ /* 0x004fca00078e024c */
[----:B------:R0:W5:Y:S01]  /*03d0*/  LDG.E R108, desc[UR12][R76.64] ;  /* 0x0000000c4c6c7981 */ /* 0x000162000c1e1900 */
[----:B------:R-:W-:Y:S02]  /*03e0*/  CS2R R82, SRZ ;  /* 0x0000000000527805 */ /* 0x000fe4000001ff00 */
[----:B---3--:R-:W-:-:S13]  /*03f0*/  ISETP.GE.AND P2, PT, R4, 0x1, PT ;  /* 0x000000010400780c */ /* 0x008fda0003f46270 */
[----:B0-----:R-:W-:Y:S05]  /*0400*/  @!P2 BRA `(.L_x_5680) ;  /* 0x000000080054a947 */ /* 0x001fea0003800000 */
[----:B------:R-:W0:Y:S01]  /*0410*/  LDC.64 R82, c[0x0][0x3c0] ;  /* 0x0000f000ff527b82 */ /* 0x000e220000000a00 */
[----:B------:R-:W-:Y:S01]  /*0420*/  IADD3 R3, PT, PT, R4, -0x1, RZ ;  /* 0xffffffff04037810 */ /* 0x000fe20007ffe0ff */
[----:B------:R-:W-:Y:S01]  /*0430*/  IMAD R0, R5, UR14, RZ ;  /* 0x0000000e05007c24 */ /* 0x000fe2000f8e02ff */
[----:B------:R-:W-:-:S03]  /*0440*/  SHF.R.S32.HI R10, RZ, 0x1f, R5 ;  /* 0x0000001fff0a7819 */ /* 0x000fc60000011405 */
[----:B------:R-:W-:Y:S01]  /*0450*/  IMAD R8, R3, UR14, RZ ;  /* 0x0000000e03087c24 */ /* 0x000fe2000f8e02ff */
[----:B------:R-:W-:Y:S01]  /*0460*/  SHF.R.S32.HI R3, RZ, 0x1f, R0 ;  /* 0x0000001fff037819 */ /* 0x000fe20000011400 */
[----:B------:R-:W1:Y:S03]  /*0470*/  LDC.64 R84, c[0x0][0x3a8] ;  /* 0x0000ea00ff547b82 */ /* 0x000e660000000a00 */
[----:B------:R-:W-:Y:S02]  /*0480*/  LEA.HI R0, R3, R0, RZ, 0x2 ;  /* 0x0000000003007211 */ /* 0x000fe400078f10ff */
[----:B------:R-:W-:Y:S02]  /*0490*/  SHF.R.S32.HI R9, RZ, 0x1f, R8 ;  /* 0x0000001fff097819 */ /* 0x000fe40000011408 */
[----:B------:R-:W-:Y:S01]  /*04a0*/  LEA.HI.SX32 R3, R0, R91, 0x1e ;  /* 0x0000005b00037211 */ /* 0x000fe200078ff2ff */
[----:B------:R-:W2:Y:S01]  /*04b0*/  LDC.64 R6, c[0x0][0x428] ;  /* 0x00010a00ff067b82 */ /* 0x000ea20000000a00 */
[----:B0-----:R-:W-:-:S04]  /*04c0*/  LEA R82, P0, R5, R82, 0x2 ;  /* 0x0000005205527211 */ /* 0x001fc800078010ff */
[----:B------:R-:W-:Y:S02]  /*04d0*/  LEA.HI.X R83, R5, R83, R10, 0x2, P0 ;  /* 0x0000005305537211 */ /* 0x000fe400000f140a */
[----:B------:R-:W-:Y:S01]  /*04e0*/  LEA.HI R10, R9, R8, RZ, 0x2 ;  /* 0x00000008090a7211 */ /* 0x000fe200078f10ff */
[----:B-1----:R-:W-:Y:S02]  /*04f0*/  IMAD.WIDE.U32 R8, R3, 0x10, R84 ;  /* 0x0000001003087825 */ /* 0x002fe400078e0054 */
[----:B------:R-:W3:Y:S01]  /*0500*/  LDG.E R0, desc[UR12][R82.64] ;  /* 0x0000000c52007981 */ /* 0x000ee2000c1e1900 */
[----:B------:R-:W-:-:S03]  /*0510*/  LEA.HI.SX32 R89, R10, R91, 0x1e ;  /* 0x0000005b0a597211 */ /* 0x000fc600078ff2ff */
[----:B------:R-:W4:Y:S02]  /*0520*/  LDG.E.128 R8, desc[UR12][R8.64] ;  /* 0x0000000c08087981 */ /* 0x000f24000c1e1d00 */
[----:B--2---:R-:W-:Y:S01]  /*0530*/  IMAD.WIDE.U32 R72, R89, 0x10, R6 ;  /* 0x0000001059487825 */ /* 0x004fe200078e0006 */
[----:B------:R-:W-:-:S05]  /*0540*/  IADD3 R109, PT, PT, R3, 0x80, RZ ;  /* 0x00000080036d7810 */ /* 0x000fca0007ffe0ff */
[----:B------:R-:W2:Y:S01]  /*0550*/  LDG.E.128 R72, desc[UR12][R72.64] ;  /* 0x0000000c48487981 */ /* 0x000ea2000c1e1d00 */
[----:B------:R-:W-:Y:S01]  /*0560*/  IMAD.WIDE.U32 R76, R109, 0x10, R84 ;  /* 0x000000106d4c7825 */ /* 0x000fe200078e0054 */
[----:B------:R-:W-:Y:S02]  /*0570*/  IADD3 R81, PT, PT, R89, 0x80, RZ ;  /* 0x0000008059517810 */ /* 0x000fe40007ffe0ff */
[----:B------:R-:W-:-:S03]  /*0580*/  IADD3 R111, PT, PT, R3, 0x100, RZ ;  /* 0x00000100036f7810 */ /* 0x000fc60007ffe0ff */
[----:B------:R-:W-:Y:S01]  /*0590*/  IMAD.WIDE.U32 R80, R81, 0x10, R6 ;  /* 0x0000001051507825 */ /* 0x000fe200078e0006 */
[----:B------:R-:W2:Y:S03]  /*05a0*/  LDG.E.128 R76, desc[UR12][R76.64] ;  /* 0x0000000c4c4c7981 */ /* 0x000ea6000c1e1d00 */
[----:B------:R-:W-:Y:S02]  /*05b0*/  IMAD.WIDE.U32 R84, R111, 0x10, R84 ;  /* 0x000000106f547825 */ /* 0x000fe400078e0054 */
[----:B------:R-:W2:Y:S01]  /*05c0*/  LDG.E.128 R80, desc[UR12][R80.64] ;  /* 0x0000000c50507981 */ /* 0x000ea2000c1e1d00 */
[----:B------:R-:W-:-:S03]  /*05d0*/  IADD3 R89, PT, PT, R89, 0x100, RZ ;  /* 0x0000010059597810 */ /* 0x000fc60007ffe0ff */
[----:B------:R-:W2:Y:S01]  /*05e0*/  LDG.E.128 R84, desc[UR12][R84.64] ;  /* 0x0000000c54547981 */ /* 0x000ea2000c1e1d00 */
[----:B------:R-:W-:Y:S01]  /*05f0*/  UISETP.NE.U32.AND UP0, UPT, UR6, URZ, UPT ;  /* 0x000000ff0600728c */ /* 0x000fe2000bf05070 */
[----:B------:R-:W-:-:S03]  /*0600*/  IMAD.WIDE.U32 R88, R89, 0x10, R6 ;  /* 0x0000001059587825 */ /* 0x000fc600078e0006 */
[----:B------:R-:W-:-:S03]  /*0610*/  UISETP.NE.AND.EX UP0, UPT, UR7, URZ, UPT, UP0 ;  /* 0x000000ff0700728c */ /* 0x000fc6000bf05300 */
[----:B------:R-:W2:Y:S03]  /*0620*/  LDG.E.128 R88, desc[UR12][R88.64] ;  /* 0x0000000c58587981 */ /* 0x000ea6000c1e1d00 */
        /* <DEDUP_REMOVED lines=9> */
[----:B------:R-:W-:-:S04]  /*06c0*/  @P0 IMAD.WIDE.U32 R6, R111, 0x10, R6 ;  /* 0x000000106f060825 */ /* 0x000fc800078e0006 */
[----:B------:R-:W-:Y:S01]  /*06d0*/  HADD2.F32 R111, -RZ, R92.H0_H0 ;  /* 0x2000005cff6f7230 */ /* 0x000fe20000004100 */
[----:B------:R0:W5:Y:S01]  /*06e0*/  @P0 LDG.E.128 R12, desc[UR12][R6.64] ;  /* 0x0000000c060c0981 */ /* 0x000162000c1e1d00 */
[----:B---3--:R-:W-:Y:S02]  /*06f0*/  FSEL R109, R0, RZ, !P1 ;  /* 0x000000ff006d7208 */ /* 0x008fe40004800000 */
[----:B------:R-:W-:-:S03]  /*0700*/  SHF.R.U64 R0, R92, 0x10, R93 ;  /* 0x000000105c007819 */ /* 0x000fc6000000125d */
[----:B----4-:R-:W-:-:S04]  /*0710*/  FADD.FTZ R3, -R109, R8 ;  /* 0x000000086d037221 */ /* 0x010fc80000010100 */
[----:B-----5:R-:W-:Y:S01]  /*0720*/  FMUL.FTZ R3, R2, R3 ;  /* 0x0000000302037220 */ /* 0x020fe20000410000 */
[----:B------:R-:W-:Y:S02]  /*0730*/  HADD2.F32 R8, -RZ, R0.H0_H0 ;  /* 0x20000000ff087230 */ /* 0x000fe40000004100 */
[----:B--2---:R-:W-:Y:S01]  /*0740*/  FMUL.FTZ R0, R72, R111 ;  /* 0x0000006f48007220 */ /* 0x004fe20000410000 */
[----:B------:R-:W-:Y:S01]  /*0750*/  FADD.FTZ R48, R48, R72 ;  /* 0x0000004830307221 */ /* 0x000fe20000010000 */
[----:B------:R-:W-:Y:S01]  /*0760*/  FFMA.FTZ R24, R72, R3, R24 ;  /* 0x0000000348187223 */ /* 0x000fe20000010018 */
[----:B------:R-:W-:Y:S01]  /*0770*/  SHF.R.U32.HI R72, RZ, 0x10, R93 ;  /* 0x00000010ff487819 */ /* 0x000fe2000001165d */
[C---:B------:R-:W-:Y:S01]  /*0780*/  FADD.FTZ R117, -R109.reuse, R11 ;  /* 0x0000000b6d757221 */ /* 0x040fe20000010100 */
[----:B------:R-:W-:Y:S02]  /*0790*/  HADD2.F32 R11, -RZ, R93.H0_H0 ;  /* 0x2000005dff0b7230 */ /* 0x000fe40000004100 */
[----:B------:R-:W-:Y:S01]  /*07a0*/  FADD.FTZ R9, -R109, R9 ;  /* 0x000000096d097221 */ /* 0x000fe20000010100 */
[----:B------:R-:W-:-:S02]  /*07b0*/  HADD2.F32 R72, -RZ, R72.H0_H0 ;  /* 0x20000048ff487230 */ /* 0x000fc40000004100 */
[----:B------:R-:W-:Y:S01]  /*07c0*/  FADD.FTZ R113, -R109, R10 ;  /* 0x0000000a6d717221 */ /* 0x000fe20000010100 */
[----:B0-----:R-:W-:Y:S01]  /*07d0*/  FMUL.FTZ R7, R73, R8 ;  /* 0x0000000849077220 */ /* 0x001fe20000410000 */
[----:B------:R-:W-:Y:S01]  /*07e0*/  FMUL.FTZ R10, R74, R11 ;  /* 0x0000000b4a0a7220 */ /* 0x000fe20000410000 */
[C---:B------:R-:W-:Y:S01]  /*07f0*/  FMUL.FTZ R6, R2.reuse, R9 ;  /* 0x0000000902067220 */ /* 0x040fe20000410000 */
[----:B------:R-:W-:Y:S01]  /*0800*/  FMUL.FTZ R8, R2, R117 ;  /* 0x0000007502087220 */ /* 0x000fe20000410000 */
[----:B------:R-:W-:Y:S01]  /*0810*/  FMUL.FTZ R11, R75, R72 ;  /* 0x000000484b0b7220 */ /* 0x000fe20000410000 */
[----:B------:R-:W-:Y:S01]  /*0820*/  SHF.R.U64 R72, R94, 0x10, R95 ;  /* 0x000000105e487819 */ /* 0x000fe2000000125f */
[----:B------:R-:W-:Y:S01]  /*0830*/  FADD.FTZ R49, R49, R73 ;  /* 0x0000004931317221 */ /* 0x000fe20000010000 */
[----:B------:R-:W-:Y:S01]  /*0840*/  FFMA.FTZ R25, R73, R6, R25 ;  /* 0x0000000649197223 */ /* 0x000fe20000010019 */
[----:B------:R-:W-:Y:S01]  /*0850*/  FADD.FTZ R51, R51, R75 ;  /* 0x0000004b33337221 */ /* 0x000fe20000010000 */
[----:B------:R-:W-:Y:S01]  /*0860*/  FFMA.FTZ R27, R75, R8, R27 ;  /* 0x000000084b1b7223 */ /* 0x000fe2000001001b */
[----:B------:R-:W-:Y:S01]  /*0870*/  FMUL.FTZ R9, R2, R113 ;  /* 0x0000007102097220 */ /* 0x000fe20000410000 */
[----:B------:R-:W-:-:S02]  /*0880*/  HADD2.F32 R75, -RZ, R94.H0_H0 ;  /* 0x2000005eff4b7230 */ /* 0x000fc40000004100 */
[C---:B------:R-:W-:Y:S01]  /*0890*/  FADD.FTZ R73, -R109.reuse, R76 ;  /* 0x0000004c6d497221 */ /* 0x040fe20000010100 */
[C---:B------:R-:W-:Y:S01]  /*08a0*/  FADD.FTZ R77, -R109.reuse, R77 ;  /* 0x0000004d6d4d7221 */ /* 0x040fe20000010100 */
[C---:B------:R-:W-:Y:S01]  /*08b0*/  FADD.FTZ R105, -R109.reuse, R78 ;  /* 0x0000004e6d697221 */ /* 0x040fe20000010100 */
[----:B------:R-:W-:Y:S01]  /*08c0*/  HADD2.F32 R76, -RZ, R72.H0_H0 ;  /* 0x20000048ff4c7230 */ /* 0x000fe20000004100 */
[----:B------:R-:W-:Y:S01]  /*08d0*/  SHF.R.U32.HI R78, RZ, 0x10, R95 ;  /* 0x00000010ff4e7819 */ /* 0x000fe2000001165f */
        /* <DEDUP_REMOVED lines=8> */
[----:B------:R-:W-:Y:S01]  /*0960*/  FMUL.FTZ R104, R2, R79 ;  /* 0x0000004f02687220 */ /* 0x000fe20000410000 */
[----:B------:R-:W-:Y:S01]  /*0970*/  FFMA.FTZ R79, R3, R0, RZ ;  /* 0x00000000034f7223 */ /* 0x000fe200000100ff */
[----:B------:R-:W-:Y:S01]  /*0980*/  FADD.FTZ R78, RZ, R0 ;  /* 0x00000000ff4e7221 */ /* 0x000fe20000010000 */
[----:B------:R-:W-:Y:S01]  /*0990*/  FADD.FTZ R45, R45, R81 ;  /* 0x000000512d2d7221 */ /* 0x000fe20000010000 */
[----:B------:R-:W-:Y:S01]  /*09a0*/  FFMA.FTZ R57, R81, R74, R57 ;  /* 0x0000004a51397223 */ /* 0x000fe20000010039 */
[----:B------:R-:W-:Y:S01]  /*09b0*/  FMUL.FTZ R106, R82, R77 ;  /* 0x0000004d526a7220 */ /* 0x000fe20000410000 */
[----:B------:R-:W-:Y:S01]  /*09c0*/  FMUL.FTZ R107, R83, R76 ;  /* 0x0000004c536b7220 */ /* 0x000fe20000410000 */
[C---:B------:R-:W-:Y:S01]  /*09d0*/  FADD.FTZ R81, -R109.reuse, R84 ;  /* 0x000000546d517221 */ /* 0x040fe20000010100 */
[C---:B------:R-:W-:Y:S01]  /*09e0*/  FADD.FTZ R111, -R109.reuse, R85 ;  /* 0x000000556d6f7221 */ /* 0x040fe20000010100 */
[C---:B------:R-:W-:Y:S01]  /*09f0*/  FADD.FTZ R77, -R109.reuse, R86 ;  /* 0x000000566d4d7221 */ /* 0x040fe20000010100 */
[----:B------:R-:W-:Y:S01]  /*0a00*/  FADD.FTZ R109, -R109, R87 ;  /* 0x000000576d6d7221 */ /* 0x000fe20000010100 */
[----:B------:R-:W-:Y:S01]  /*0a10*/  FFMA.FTZ R76, R6, R7, R79 ;  /* 0x00000007064c7223 */ /* 0x000fe2000001004f */
[----:B------:R-:W-:-:S03]  /*0a20*/  FADD.FTZ R87, R7, R78 ;  /* 0x0000004e07577221 */ /* 0x000fc60000010000 */
[----:B------:R-:W-:Y:S01]  /*0a30*/  FFMA.FTZ R79, R9, R10, R76 ;  /* 0x0000000a094f7223 */ /* 0x000fe2000001004c */
[----:B------:R-:W-:Y:S01]  /*0a40*/  FADD.FTZ R78, R10, R87 ;  /* 0x000000570a4e7221 */ /* 0x000fe20000010000 */
[C---:B------:R-:W-:Y:S01]  /*0a50*/  FMUL.FTZ R73, R2.reuse, R73 ;  /* 0x0000004902497220 */ /* 0x040fe20000410000 */
[----:B------:R-:W-:Y:S01]  /*0a60*/  FMUL.FTZ R85, R2, R81 ;  /* 0x0000005102557220 */ /* 0x000fe20000410000 */
[----:B------:R-:W-:Y:S01]  /*0a70*/  FFMA.FTZ R76, R8, R11, R79 ;  /* 0x0000000b084c7223 */ /* 0x000fe2000001004f */
[----:B------:R-:W-:-:S03]  /*0a80*/  FADD.FTZ R81, R11, R78 ;  /* 0x0000004e0b517221 */ /* 0x000fc60000010000 */
[----:B------:R-:W-:Y:S01]  /*0a90*/  FFMA.FTZ R79, R73, R72, R76 ;  /* 0x00000048494f7223 */ /* 0x000fe2000001004c */
[----:B------:R-:W-:Y:S01]  /*0aa0*/  FADD.FTZ R78, R72, R81 ;  /* 0x00000051484e7221 */ /* 0x000fe20000010000 */
[----:B------:R-:W-:Y:S01]  /*0ab0*/  FADD.FTZ R44, R44, R80 ;  /* 0x000000502c2c7221 */ /* 0x000fe20000010000 */
[----:B------:R-:W-:Y:S01]  /*0ac0*/  FFMA.FTZ R56, R80, R73, R56 ;  /* 0x0000004950387223 */ /* 0x000fe20000010038 */
[----:B------:R-:W-:Y:S01]  /*0ad0*/  FMUL.FTZ R105, R2, R105 ;  /* 0x0000006902697220 */ /* 0x000fe20000410000 */
[----:B------:R-:W-:Y:S01]  /*0ae0*/  SHF.R.U64 R80, R96, 0x10, R97 ;  /* 0x0000001060507819 */ /* 0x000fe20000001261 */
[----:B------:R-:W-:Y:S01]  /*0af0*/  FFMA.FTZ R76, R74, R75, R79 ;  /* 0x0000004b4a4c7223 */ /* 0x000fe2000001004f */
[----:B------:R-:W-:Y:S01]  /*0b00*/  FADD.FTZ R81, R75, R78 ;  /* 0x0000004e4b517221 */ /* 0x000fe20000010000 */
[----:B------:R-:W-:Y:S01]  /*0b10*/  FADD.FTZ R47, R47, R83 ;  /* 0x000000532f2f7221 */ /* 0x000fe20000010000 */
[----:B------:R-:W-:Y:S01]  /*0b20*/  FFMA.FTZ R59, R83, R104, R59 ;  /* 0x00000068533b7223 */ /* 0x000fe2000001003b */
[----:B------:R-:W-:-:S02]  /*0b30*/  HADD2.F32 R83, -RZ, R96.H0_H0 ;  /* 0x20000060ff537230 */ /* 0x000fc40000004100 */
[----:B------:R-:W-:Y:S01]  /*0b40*/  FFMA.FTZ R79, R105, R106, R76 ;  /* 0x0000006a694f7223 */ /* 0x000fe2000001004c */
[----:B------:R-:W-:Y:S02]  /*0b50*/  HADD2.F32 R80, -RZ, R80.H0_H0 ;  /* 0x20000050ff507230 */ /* 0x000fe40000004100 */
[----:B------:R-:W-:Y:S01]  /*0b60*/  FADD.FTZ R76, R106, R81 ;  /* 0x000000516a4c7221 */ /* 0x000fe20000010000 */
[----:B------:R-:W-:Y:S01]  /*0b70*/  FMUL.FTZ R86, R2, R111 ;  /* 0x0000006f02567220 */ /* 0x000fe20000410000 */
[----:B------:R-:W-:Y:S01]  /*0b80*/  FMUL.FTZ R84, R88, R83 ;  /* 0x0000005358547220 */ /* 0x000fe20000410000 */
[----:B------:R-:W-:Y:S01]  /*0b90*/  FFMA.FTZ R78, R104, R107, R79 ;  /* 0x0000006b684e7223 */ /* 0x000fe2000001004f */
[----:B------:R-:W-:Y:S01]  /*0ba0*/  FADD.FTZ R79, R107, R76 ;  /* 0x0000004c6b4f7221 */ /* 0x000fe20000010000 */
[----:B------:R-:W-:Y:S01]  /*0bb0*/  FADD.FTZ R46, R46, R82 ;  /* 0x000000522e2e7221 */ /* 0x000fe20000010000 */
[----:B------:R-:W-:Y:S01]  /*0bc0*/  FFMA.FTZ R58, R82, R105, R58 ;  /* 0x00000069523a7223 */ /* 0x000fe2000001003a */
[----:B------:R-:W-:Y:S01]  /*0bd0*/  FMUL.FTZ R87, R89, R80 ;  /* 0x0000005059577220 */ /* 0x000fe20000410000 */
[----:B------:R-:W-:Y:S01]  /*0be0*/  FADD.FTZ R41, R41, R89 ;  /* 0x0000005929297221 */ /* 0x000fe20000010000 */
[----:B------:R-:W-:Y:S01]  /*0bf0*/  FFMA.FTZ R53, R89, R86, R53 ;  /* 0x0000005659357223 */ /* 0x000fe20000010035 */
[----:B------:R-:W-:Y:S01]  /*0c00*/  SHF.R.U32.HI R82, RZ, 0x10, R97 ;  /* 0x00000010ff527819 */ /* 0x000fe20000011661 */
[----:B------:R-:W-:Y:S01]  /*0c10*/  FMUL.FTZ R89, R2, R77 ;  /* 0x0000004d02597220 */ /* 0x000fe20000410000 */
[----:B------:R-:W-:-:S02]  /*0c20*/  HADD2.F32 R81, -RZ, R97.H0_H0 ;  /* 0x20000061ff517230 */ /* 0x000fc40000004100 */
[----:B------:R-:W-:Y:S01]  /*0c30*/  FFMA.FTZ R77, R85, R84, R78 ;  /* 0x00000054554d7223 */ /* 0x000fe2000001004e */
[----:B------:R-:W-:Y:S01]  /*0c40*/  FADD.FTZ R76, R84, R79 ;  /* 0x0000004f544c7221 */ /* 0x000fe20000010000 */
[----:B------:R-:W-:Y:S01]  /*0c50*/  FADD.FTZ R40, R40, R88 ;  /* 0x0000005828287221 */ /* 0x000fe20000010000 */
[----:B------:R-:W-:Y:S01]  /*0c60*/  FFMA.FTZ R52, R88, R85, R52 ;  /* 0x0000005558347223 */ /* 0x000fe20000010034 */
[----:B------:R-:W-:Y:S02]  /*0c70*/  HADD2.F32 R80, -RZ, R82.H0_H0 ;  /* 0x20000052ff507230 */ /* 0x000fe40000004100 */
[----:B------:R-:W-:Y:S01]  /*0c80*/  FFMA.FTZ R78, R86, R87, R77 ;  /* 0x00000057564e7223 */ /* 0x000fe2000001004d */
[----:B------:R-:W-:Y:S01]  /*0c90*/  FMUL.FTZ R88, R90, R81 ;  /* 0x000000515a587220 */ /* 0x000fe20000410000 */
[----:B------:R-:W-:Y:S01]  /*0ca0*/  FADD.FTZ R77, R76, R87 ;  /* 0x000000574c4d7221 */ /* 0x000fe20000010000 */
[----:B------:R-:W-:Y:S01]  /*0cb0*/  FADD.FTZ R42, R42, R90 ;  /* 0x0000005a2a2a7221 */ /* 0x000fe20000010000 */
[----:B------:R-:W-:Y:S01]  /*0cc0*/  FFMA.FTZ R54, R90, R89, R54 ;  /* 0x000000595a367223 */ /* 0x000fe20000010036 */
[----:B------:R-:W-:Y:S01]  /*0cd0*/  FMUL.FTZ R90, R2, R109 ;  /* 0x0000006d025a7220 */ /* 0x000fe20000410000 */
[----:B------:R-:W-:Y:S01]  /*0ce0*/  FMUL.FTZ R109, R91, R80 ;  /* 0x000000505b6d7220 */ /* 0x000fe20000410000 */
[----:B------:R-:W-:Y:S01]  /*0cf0*/  FFMA.FTZ R79, R89, R88, R78 ;  /* 0x00000058594f7223 */ /* 0x000fe2000001004e */
[----:B------:R-:W-:Y:S01]  /*0d00*/  FADD.FTZ R76, R77, R88 ;  /* 0x000000584d4c7221 */ /* 0x000fe20000010000 */
[----:B------:R-:W-:Y:S01]  /*0d10*/  FADD.FTZ R43, R43, R91 ;  /* 0x0000005b2b2b7221 */ /* 0x000fe20000010000 */
[----:B------:R-:W-:Y:S01]  /*0d20*/  FFMA.FTZ R55, R91, R90, R55 ;  /* 0x0000005a5b377223 */ /* 0x000fe20000010037 */
[----:B------:R-:W-:Y:S01]  /*0d30*/  FFMA.FTZ R82, R90, R109, R79 ;  /* 0x0000006d5a527223 */ /* 0x000fe2000001004f */
[----:B------:R-:W-:Y:S01]  /*0d40*/  FADD.FTZ R83, R76, R109 ;  /* 0x0000006d4c537221 */ /* 0x000fe20000010000 */
[----:B------:R-:W-:Y:S06]  /*0d50*/  BRA `(.L_x_5681) ;  /* 0x0000000000407947 */ /* 0x000fec0003800000 */
.L_x_5680:
[----:B------:R-:W-:-:S04]  /*0d60*/  ISETP.NE.U32.AND P0, PT, RZ, UR6, PT ;  /* 0x00000006ff007c0c */ /* 0x000fc8000bf05070 */
[----:B------:R-:W-:-:S13]  /*0d70*/  ISETP.NE.AND.EX P0, PT, RZ, UR7, PT, P0 ;  /* 0x00000007ff007c0c */ /* 0x000fda000bf05300 */
[----:B------:R-:W-:Y:S05]  /*0d80*/  @!P0 BRA `(.L_x_5681) ;  /* 0x0000000000348947 */ /* 0x000fea0003800000 */
[----:B------:R-:W0:Y:S01]  /*0d90*/  LDC.64 R12, c[0x0][0x438] ;  /* 0x00010e00ff0c7b82 */ /* 0x000e220000000a00 */
[----:B------:R-:W-:-:S05]  /*0da0*/  IMAD R14, R5, UR14, RZ ;  /* 0x0000000e050e7c24 */ /* 0x000fca000f8e02ff */
[----:B------:R-:W-:-:S04]  /*0db0*/  SHF.R.S32.HI R15, RZ, 0x1f, R14 ;  /* 0x0000001fff0f7819 */ /* 0x000fc8000001140e */
[----:B------:R-:W-:-:S04]  /*0dc0*/  LEA.HI R14, R15, R14, RZ, 0x2 ;  /* 0x0000000e0f0e7211 */ /* 0x000fc800078f10ff */
        /* <DEDUP_REMOVED lines=9> */
.L_x_5681:
[----:B------:R-:W0:Y:S01]  /*0e60*/  SHFL.DOWN PT, R76, R83, 0x10, 0x1f ;  /* 0x0a001f00534c7f89 */ /* 0x000e2200000e0000 */
[----:B------:R-:W1:Y:S01]  /*0e70*/  LDC R116, c[0x0][0x388] ;  /* 0x0000e200ff747b82 */ /* 0x000e620000000800 */
[C---:B-----5:R-:W-:Y:S01]  /*0e80*/  ISETP.GE.AND P3, PT, R108.reuse, 0x1, PT ;  /* 0x000000016c00780c */ /* 0x060fe20003f66270 */
[----:B------:R-:W-:Y:S01]  /*0e90*/  BSSY.RECONVERGENT B0, `(.L_x_5682) ;  /* 0x0000027000007945 */ /* 0x000fe20003800200 */
[----:B------:R-:W2:Y:S01]  /*0ea0*/  SHFL.DOWN PT, R77, R82, 0x10, 0x1f ;  /* 0x0a001f00524d7f89 */ /* 0x000ea200000e0000 */
[----:B------:R-:W3:Y:S10]  /*0eb0*/  S2R R91, SR_TID.X ;  /* 0x00000000005b7919 */ /* 0x000ef40000002100 */
[----:B------:R-:W-:Y:S01]  /*0ec0*/  @P3 IADD3 R111, PT, PT, R108, -0x1, RZ ;  /* 0xffffffff6c6f3810 */ /* 0x000fe20007ffe0ff */
[----:B0-----:R-:W-:-:S04]  /*0ed0*/  FADD.FTZ R76, R76, R83 ;  /* 0x000000534c4c7221 */ /* 0x001fc80000010000 */
[----:B-1----:R-:W-:Y:S02]  /*0ee0*/  @P3 IMAD R111, R111, R116, RZ ;  /* 0x000000746f6f3224 */ /* 0x002fe400078e02ff */
[----:B--2---:R-:W-:Y:S01]  /*0ef0*/  FADD.FTZ R77, R77, R82 ;  /* 0x000000524d4d7221 */ /* 0x004fe20000010000 */
        /* <DEDUP_REMOVED lines=9> */
[----:B------:R-:W0:Y:S01]  /*0f90*/  SHFL.DOWN PT, R83, R80, 0x2, 0x1f ;  /* 0x08401f0050537f89 */ /* 0x000e2200000e0000 */
[----:B------:R-:W1:Y:S03]  /*0fa0*/  @P3 LDC.64 R78, c[0x0][0x390] ;  /* 0x0000e400ff4e3b82 */ /* 0x000e660000000a00 */
[----:B------:R-:W2:Y:S01]  /*0fb0*/  SHFL.DOWN PT, R82, R81, 0x2, 0x1f ;  /* 0x08401f0051527f89 */ /* 0x000ea200000e0000 */
[----:B0-----:R-:W-:Y:S01]  /*0fc0*/  FADD.FTZ R83, R80, R83 ;  /* 0x0000005350537221 */ /* 0x001fe20000010000 */
[----:B------:R-:W-:Y:S01]  /*0fd0*/  @P3 SHF.R.S32.HI R80, RZ, 0x1f, R111 ;  /* 0x0000001fff503819 */ /* 0x000fe2000001146f */
[----:B--2---:R-:W-:-:S03]  /*0fe0*/  FADD.FTZ R82, R81, R82 ;  /* 0x0000005251527221 */ /* 0x004fc60000010000 */
[----:B------:R-:W0:Y:S01]  /*0ff0*/  SHFL.DOWN PT, R76, R83, 0x1, 0x1f ;  /* 0x08201f00534c7f89 */ /* 0x000e2200000e0000 */
[----:B------:R-:W-:Y:S02]  /*1000*/  @P3 LEA.HI R80, R80, R111, RZ, 0x2 ;  /* 0x0000006f50503211 */ /* 0x000fe400078f10ff */
[----:B------:R-:W-:Y:S01]  /*1010*/  MOV R111, RZ ;  /* 0x000000ff006f7202 */ /* 0x000fe20000000f00 */
[----:B------:R-:W2:Y:S01]  /*1020*/  SHFL.DOWN PT, R77, R82, 0x1, 0x1f ;  /* 0x08201f00524d7f89 */ /* 0x000ea200000e0000 */
[----:B------:R-:W-:-:S05]  /*1030*/  @P3 LEA.HI.SX32 R111, R80, R91, 0x1e ;  /* 0x0000005b506f3211 */ /* 0x000fca00078ff2ff */
[----:B-1----:R-:W-:-:S04]  /*1040*/  @P3 IMAD.WIDE.U32 R112, R111, 0x10, R78 ;  /* 0x000000106f703825 */ /* 0x002fc800078e004e */
[----:B0-----:R-:W-:Y:S01]  /*1050*/  FADD.FTZ R76, R83, R76 ;  /* 0x0000004c534c7221 */ /* 0x001fe20000010000 */
[----:B--2---:R-:W-:Y:S01]  /*1060*/  FADD.FTZ R77, R82, R77 ;  /* 0x0000004d524d7221 */ /* 0x004fe20000010000 */
        /* <DEDUP_REMOVED lines=9> */
.L_x_5683:
[----:B------:R-:W-:Y:S05]  /*1100*/  BSYNC.RECONVERGENT B0 ;  /* 0x0000000000007941 */ /* 0x000fea0003800200 */
.L_x_5682:
[----:B------:R-:W-:Y:S06]  /*1110*/  BAR.SYNC.DEFER_BLOCKING 0x0 ;  /* 0x0000000000007b1d */ /* 0x000fec0000010000 */
[----:B------:R1:W5:Y:S02]  /*1120*/  @P3 LDG.E.128 R60, desc[UR12][R112.64] ;  /* 0x0000000c703c3981 */ /* 0x000364000c1e1d00 */
[----:B------:R-:W2:Y:S01]  /*1130*/  S2UR UR5, SR_CgaCtaId ;  /* 0x00000000000579c3 */ /* 0x000ea20000008800 */
[----:B------:R-:W-:Y:S01]  /*1140*/  UMOV UR4, 0x400 ;  /* 0x0000040000047882 */ /* 0x000fe20000000000 */
[----:B------:R-:W-:Y:S01]  /*1150*/  UISETP.NE.U32.AND UP0, UPT, UR6, URZ, UPT ;  /* 0x000000ff0600728c */ /* 0x000fe2000bf05070 */
[----:B------:R-:W-:Y:S01]  /*1160*/  IMAD R116, R5, R116, RZ ;  /* 0x0000007405747224 */ /* 0x000fe200078e02ff */
[----:B------:R-:W-:-:S02]  /*1170*/  ISETP.NE.AND P1, PT, RZ, UR11, PT ;  /* 0x0000000bff007c0c */ /* 0x000fc4000bf25270 */
[----:B------:R-:W-:Y:S02]  /*1180*/  UISETP.NE.AND.EX UP0, UPT, UR7, URZ, UPT, UP0 ;  /* 0x000000ff0700728c */ /* 0x000fe4000bf05300 */
[----:B--2---:R-:W-:-:S04]  /*1190*/  ULEA UR4, UR5, UR4, 0x18 ;  /* 0x0000000405047291 */ /* 0x004fc8000f8ec0ff */
[----:B------:R-:W-:Y:S02]  /*11a0*/  UIADD3 UR5, UPT, UPT, UR4, 0x1820, URZ ;  /* 0x0000182004057890 */ /* 0x000fe4000fffe0ff */
[----:B------:R-:W-:Y:S02]  /*11b0*/  @!UP1 UIADD3 UR5, UPT, UPT, UR4, 0x1800, URZ ;  /* 0x0000180004059890 */ /* 0x000fe4000fffe0ff */
[----:B------:R-:W-:Y:S02]  /*11c0*/  UIADD3 UR10, UPT, UPT, UR4, 0x1830, URZ ;  /* 0x00001830040a7890 */ /* 0x000fe4000fffe0ff */
[----:B------:R-:W-:-:S05]  /*11d0*/  @!UP1 UIADD3 UR10, UPT, UPT, UR4, 0x1810, URZ ;  /* 0x00001810040a9890 */ /* 0x000fca000fffe0ff */
[----:B0-----:R-:W0:Y:S04]  /*11e0*/  LDS.128 R76, [UR5] ;  /* 0x00000005ff4c7984 */ /* 0x001e280008000c00 */
[----:B------:R-:W2:Y:S01]  /*11f0*/  LDS.128 R80, [UR10] ;  /* 0x0000000aff507984 */ /* 0x000ea20008000c00 */
[----:B0-----:R-:W-:Y:S01]  /*1200*/  FADD.FTZ R117, RZ, R76 ;  /* 0x0000004cff757221 */ /* 0x001fe20000010000 */
[----:B------:R-:W-:Y:S01]  /*1210*/  FADD.FTZ R76, RZ, R77 ;  /* 0x0000004dff4c7221 */ /* 0x000fe20000010000 */
[----:B------:R-:W-:Y:S02]  /*1220*/  SHF.R.S32.HI R77, RZ, 0x1f, R116 ;  /* 0x0000001fff4d7819 */ /* 0x000fe40000011474 */
[----:B------:R-:W-:Y:S01]  /*1230*/  FADD.FTZ R117, R78, R117 ;  /* 0x000000754e757221 */ /* 0x000fe20000010000 */
[----:B------:R-:W-:Y:S01]  /*1240*/  FADD.FTZ R76, R79, R76 ;  /* 0x0000004c4f4c7221 */ /* 0x000fe20000010000 */
[----:B------:R-:W-:-:S02]  /*1250*/  LEA.HI R116, R77, R116, RZ, 0x2 ;  /* 0x000000744d747211 */ /* 0x000fc400078f10ff */
[----:B--2---:R-:W-:Y:S01]  /*1260*/  FADD.FTZ R117, R117, R80 ;  /* 0x0000005075757221 */ /* 0x004fe20000010000 */
[----:B------:R-:W-:-:S03]  /*1270*/  FADD.FTZ R76, R76, R81 ;  /* 0x000000514c4c7221 */ /* 0x000fc60000010000 */
[----:B------:R-:W-:Y:S01]  /*1280*/  FADD.FTZ R81, R82, R117 ;  /* 0x0000007552517221 */ /* 0x000fe20000010000 */
[----:B------:R-:W-:Y:S01]  /*1290*/  FADD.FTZ R76, R83, R76 ;  /* 0x0000004c534c7221 */ /* 0x000fe20000010000 */
[----:B------:R-:W-:Y:S02]  /*12a0*/  LEA.HI.SX32 R83, R116, R91, 0x1e ;  /* 0x0000005b74537211 */ /* 0x000fe400078ff2ff */
[----:B------:R-:W-:Y:S01]  /*12b0*/  FMUL.FTZ R81, R81, UR15 ;  /* 0x0000000f51517c20 */ /* 0x000fe20008410000 */
[----:B------:R-:W-:-:S04]  /*12c0*/  FMUL.FTZ R80, R76, UR15 ;  /* 0x0000000f4c507c20 */ /* 0x000fc80008410000 */
[----:B------:R-:W-:Y:S01]  /*12d0*/  FSEL R81, R81, RZ, !P1 ;  /* 0x000000ff51517208 */ /* 0x000fe20004800000 */
[----:B-1----:R-:W-:Y:S06]  /*12e0*/  BRA.U UP0, `(.L_x_5684) ;  /* 0x0000000500547547 */ /* 0x002fec000b800000 */
[----:B------:R-:W-:Y:S01]  /*12f0*/  UMOV UR4, UR8 ;  /* 0x0000000800047c82 */ /* 0x000fe20008000000 */
[----:B------:R-:W-:Y:S01]  /*1300*/  UMOV UR5, UR9 ;  /* 0x0000000900057c82 */ /* 0x000fe20008000000 */
[----:B------:R-:W-:-:S04]  /*1310*/  UISETP.NE.U32.AND UP0, UPT, UR4, URZ, UPT ;  /* 0x000000ff0400728c */ /* 0x000fc8000bf05070 */
[----:B------:R-:W-:-:S09]  /*1320*/  UISETP.NE.AND.EX UP0, UPT, UR5, URZ, UPT, UP0 ;  /* 0x000000ff0500728c */ /* 0x000fd2000bf05300 */
[----:B------:R-:W-:Y:S05]  /*1330*/  BRA.U UP0, `(.L_x_5685) ;  /* 0x0000000100a47547 */ /* 0x000fea000b800000 */
[----:B------:R-:W-:Y:S05]  /*1340*/  @!P3 BRA `(.L_x_5686) ;  /* 0x000000000024b947 */ /* 0x000fea0003800000 */
[----:B------:R-:W-:Y:S01]  /*1350*/  FFMA.FTZ R77, R3, R80, R81 ;  /* 0x00000050034d7223 */ /* 0x000fe20000010051 */
[----:B------:R-:W-:Y:S01]  /*1360*/  ISETP.GT.AND P1, PT, R4, RZ, PT ;  /* 0x000000ff0400720c */ /* 0x000fe20003f24270 */
[----:B------:R-:W-:Y:S02]  /*1370*/  HADD2.F32 R64, -RZ, R98.H0_H0 ;  /* 0x20000062ff407230 */ /* 0x000fe40000004100 */
[----:B------:R-:W-:-:S04]  /*1380*/  FADD.FTZ R77, R0, -R77 ;  /* 0x8000004d004d7221 */ /* 0x000fc80000010000 */
[----:B------:R-:W-:-:S05]  /*1390*/  FMUL.FTZ R77, R2, R77 ;  /* 0x0000004d024d7220 */ /* 0x000fca0000410000 */
[----:B------:R-:W-:-:S05]  /*13a0*/  FSEL R77, R77, RZ, P1 ;  /* 0x000000ff4d4d7208 */ /* 0x000fca0000800000 */
[----:B------:R-:W-:-:S04]  /*13b0*/  FMUL.FTZ R77, R77, UR16 ;  /* 0x000000104d4d7c20 */ /* 0x000fc80008410000 */
[----:B-----5:R-:W-:Y:S01]  /*13c0*/  FFMA.FTZ R36, R60, R77, R36 ;  /* 0x0000004d3c247223 */ /* 0x020fe20000010024 */
[----:B------:R-:W-:-:S07]  /*13d0*/  FMUL.FTZ R64, R77, R64 ;  /* 0x000000404d407220 */ /* 0x000fce0000410000 */
.L_x_5686:
        /* <DEDUP_REMOVED lines=10> */
.L_x_5687:
        /* <DEDUP_REMOVED lines=10> */
.L_x_5688:
[----:B------:R-:W-:Y:S05]  /*1520*/  @!P3 BRA `(.L_x_5689) ;  /* 0x0000000400fcb947 */ /* 0x000fea0003800000 */
[----:B------:R-:W-:Y:S01]  /*1530*/  FFMA.FTZ R76, R8, R80, R81 ;  /* 0x00000050084c7223 */ /* 0x000fe20000010051 */
[----:B------:R-:W-:Y:S01]  /*1540*/  ISETP.GT.AND P1, PT, R4, RZ, PT ;  /* 0x000000ff0400720c */ /* 0x000fe20003f24270 */
[----:B------:R-:W-:Y:S02]  /*1550*/  HADD2.F32 R77, -RZ, R115.H1_H1 ;  /* 0x30000073ff4d7230 */ /* 0x000fe40000004100 */
[----:B------:R-:W-:-:S04]  /*1560*/  FADD.FTZ R67, R11, -R76 ;  /* 0x8000004c0b437221 */ /* 0x000fc80000010000 */
[----:B------:R-:W-:-:S05]  /*1570*/  FMUL.FTZ R67, R2, R67 ;  /* 0x0000004302437220 */ /* 0x000fca0000410000 */
[----:B------:R-:W-:-:S05]  /*1580*/  FSEL R67, R67, RZ, P1 ;  /* 0x000000ff43437208 */ /* 0x000fca0000800000 */
[----:B------:R-:W-:-:S04]  /*1590*/  FMUL.FTZ R76, R67, UR16 ;  /* 0x00000010434c7c20 */ /* 0x000fc80008410000 */
[----:B-----5:R-:W-:Y:S01]  /*15a0*/  FFMA.FTZ R39, R63, R76, R39 ;  /* 0x0000004c3f277223 */ /* 0x020fe20000010027 */
[----:B------:R-:W-:Y:S01]  /*15b0*/  FMUL.FTZ R67, R76, R77 ;  /* 0x0000004d4c437220 */ /* 0x000fe20000410000 */
[----:B------:R-:W-:Y:S06]  /*15c0*/  BRA `(.L_x_5689) ;  /* 0x0000000400d47947 */ /* 0x000fec0003800000 */
.L_x_5685:
[----:B------:R-:W0:Y:S01]  /*15d0*/  @P3 LDC R77, c[0x0][0x40c] ;  /* 0x00010300ff4d3b82 */ /* 0x000e220000000800 */
[-CC-:B------:R-:W-:Y:S01]  /*15e0*/  FFMA.FTZ R69, R3, R80.reuse, R81.reuse ;  /* 0x0000005003457223 */ /* 0x180fe20000010051 */
[-CC-:B------:R-:W-:Y:S01]  /*15f0*/  FFMA.FTZ R68, R6, R80.reuse, R81.reuse ;  /* 0x0000005006447223 */ /* 0x180fe20000010051 */
[----:B------:R-:W-:Y:S01]  /*1600*/  ISETP.GT.AND P1, PT, R4, RZ, PT ;  /* 0x000000ff0400720c */ /* 0x000fe20003f24270 */
[-C--:B------:R-:W-:Y:S01]  /*1610*/  FFMA.FTZ R113, R9, R80.reuse, R81 ;  /* 0x0000005009717223 */ /* 0x080fe20000010051 */
[----:B------:R-:W-:Y:S01]  /*1620*/  FADD.FTZ R69, R0, -R69 ;  /* 0x8000004500457221 */ /* 0x000fe20000010000 */
[----:B------:R-:W-:Y:S01]  /*1630*/  FADD.FTZ R79, R7, -R68 ;  /* 0x80000044074f7221 */ /* 0x000fe20000010000 */
[----:B------:R-:W-:Y:S01]  /*1640*/  FFMA.FTZ R78, R8, R80, R81 ;  /* 0x00000050084e7223 */ /* 0x000fe20000010051 */
[----:B------:R-:W1:Y:S01]  /*1650*/  @P3 LDC R71, c[0x0][0x40c] ;  /* 0x00010300ff473b82 */ /* 0x000e620000000800 */
[----:B------:R-:W-:Y:S01]  /*1660*/  FMUL.FTZ R69, R2, R69 ;  /* 0x0000004502457220 */ /* 0x000fe20000410000 */
[----:B------:R-:W-:Y:S01]  /*1670*/  FADD.FTZ R113, R10, -R113 ;  /* 0x800000710a717221 */ /* 0x000fe20000010000 */
[----:B------:R-:W-:-:S02]  /*1680*/  @P3 HADD2.F32 R70, -RZ, R98.H0_H0 ;  /* 0x20000062ff463230 */ /* 0x000fc40000004100 */
[C---:B------:R-:W-:Y:S01]  /*1690*/  FMUL.FTZ R79, R2.reuse, R79 ;  /* 0x0000004f024f7220 */ /* 0x040fe20000410000 */
[----:B------:R-:W-:Y:S01]  /*16a0*/  FADD.FTZ R117, R11, -R78 ;  /* 0x8000004e0b757221 */ /* 0x000fe20000010000 */
[----:B------:R-:W-:Y:S01]  /*16b0*/  FSEL R68, R69, RZ, P1 ;  /* 0x000000ff45447208 */ /* 0x000fe20000800000 */
[C---:B------:R-:W-:Y:S01]  /*16c0*/  FMUL.FTZ R113, R2.reuse, R113 ;  /* 0x0000007102717220 */ /* 0x040fe20000410000 */
[----:B------:R-:W2:Y:S01]  /*16d0*/  @P3 LDC R76, c[0x0][0x40c] ;  /* 0x00010300ff4c3b82 */ /* 0x000ea20000000800 */
[----:B------:R-:W-:Y:S01]  /*16e0*/  FSEL R69, R79, RZ, P1 ;  /* 0x000000ff4f457208 */ /* 0x000fe20000800000 */
[----:B------:R-:W-:Y:S01]  /*16f0*/  FMUL.FTZ R117, R2, R117 ;  /* 0x0000007502757220 */ /* 0x000fe20000410000 */
[----:B------:R-:W-:Y:S02]  /*1700*/  @P3 HADD2.F32 R78, -RZ, R99.H0_H0 ;  /* 0x20000063ff4e3230 */ /* 0x000fe40000004100 */
[----:B------:R-:W-:Y:S02]  /*1710*/  @P3 HADD2.F32 R79, -RZ, R115.H0_H0 ;  /* 0x20000073ff4f3230 */ /* 0x000fe40000004100 */
[----:B0-----:R-:W-:-:S04]  /*1720*/  @P3 FMUL.FTZ R77, R68, R77 ;  /* 0x0000004d444d3220 */ /* 0x001fc80000410000 */
[-C--:B------:R-:W-:Y:S01]  /*1730*/  @P3 FMUL.FTZ R64, R70, R77.reuse ;  /* 0x0000004d46403220 */ /* 0x080fe20000410000 */
[----:B------:R-:W-:Y:S01]  /*1740*/  FSEL R70, R113, RZ, P1 ;  /* 0x000000ff71467208 */ /* 0x000fe20000800000 */
[----:B-----5:R-:W-:Y:S01]  /*1750*/  @P3 FFMA.FTZ R36, R60, R77, R36 ;  /* 0x0000004d3c243223 */ /* 0x020fe20000010024 */
[----:B------:R-:W-:-:S03]  /*1760*/  FSEL R77, R117, RZ, P1 ;  /* 0x000000ff754d7208 */ /* 0x000fc60000800000 */
[----:B-1----:R-:W-:-:S04]  /*1770*/  @P3 FMUL.FTZ R71, R70, R71 ;  /* 0x0000004746473220 */ /* 0x002fc80000410000 */
[-C--:B------:R-:W-:Y:S01]  /*1780*/  @P3 FMUL.FTZ R66, R78, R71.reuse ;  /* 0x000000474e423220 */ /* 0x080fe20000410000 */
[----:B------:R-:W-:Y:S01]  /*1790*/  @P3 FFMA.FTZ R38, R62, R71, R38 ;  /* 0x000000473e263223 */ /* 0x000fe20000010026 */
[----:B--2---:R-:W-:Y:S01]  /*17a0*/  @P3 FMUL.FTZ R76, R69, R76 ;  /* 0x0000004c454c3220 */ /* 0x004fe20000410000 */
[----:B------:R-:W-:-:S03]  /*17b0*/  MOV R71, R77 ;  /* 0x0000004d00477202 */ /* 0x000fc60000000f00 */
[-C--:B------:R-:W-:Y:S01]  /*17c0*/  @P3 FMUL.FTZ R65, R79, R76.reuse ;  /* 0x0000004c4f413220 */ /* 0x080fe20000410000 */
[----:B------:R-:W-:Y:S01]  /*17d0*/  @P3 FFMA.FTZ R37, R61, R76, R37 ;  /* 0x0000004c3d253223 */ /* 0x000fe20000010025 */
[----:B------:R-:W-:Y:S06]  /*17e0*/  @!P3 BRA `(.L_x_5689) ;  /* 0x00000004004cb947 */ /* 0x000fec0003800000 */
[----:B------:R-:W-:Y:S02]  /*17f0*/  HADD2.F32 R67, -RZ, R115.H1_H1 ;  /* 0x30000073ff437230 */ /* 0x000fe40000004100 */
[----:B------:R-:W-:-:S04]  /*1800*/  FMUL.FTZ R76, R77, UR16 ;  /* 0x000000104d4c7c20 */ /* 0x000fc80008410000 */
[-C--:B------:R-:W-:Y:S01]  /*1810*/  FFMA.FTZ R39, R63, R76.reuse, R39 ;  /* 0x0000004c3f277223 */ /* 0x080fe20000010027 */
[----:B------:R-:W-:Y:S01]  /*1820*/  FMUL.FTZ R67, R67, R76 ;  /* 0x0000004c43437220 */ /* 0x000fe20000410000 */
[----:B------:R-:W-:Y:S06]  /*1830*/  BRA `(.L_x_5689) ;  /* 0x0000000400387947 */ /* 0x000fec0003800000 */
.L_x_5684:
[----:B------:R-:W-:Y:S01]  /*1840*/  UMOV UR4, UR8 ;  /* 0x0000000800047c82 */ /* 0x000fe20008000000 */
[----:B------:R-:W-:Y:S01]  /*1850*/  UMOV UR5, UR9 ;  /* 0x0000000900057c82 */ /* 0x000fe20008000000 */
[----:B------:R-:W-:-:S04]  /*1860*/  UISETP.NE.U32.AND UP0, UPT, UR4, URZ, UPT ;  /* 0x000000ff0400728c */ /* 0x000fc8000bf05070 */
[----:B------:R-:W-:-:S09]  /*1870*/  UISETP.NE.AND.EX UP0, UPT, UR5, URZ, UPT, UP0 ;  /* 0x000000ff0500728c */ /* 0x000fd2000bf05300 */
[----:B------:R-:W-:Y:S05]  /*1880*/  BRA.U UP0, `(.L_x_5690) ;  /* 0x0000000100947547 */ /* 0x000fea000b800000 */
[----:B------:R-:W0:Y:S01]  /*1890*/  @P3 LDC R82, c[0x0][0x40c] ;  /* 0x00010300ff523b82 */ /* 0x000e220000000800 */
[-CC-:B------:R-:W-:Y:S01]  /*18a0*/  @P2 FFMA.FTZ R79, R3, R80.reuse, R81.reuse ;  /* 0x00000050034f2223 */ /* 0x180fe20000010051 */
[-CC-:B------:R-:W-:Y:S01]  /*18b0*/  @P2 FFMA.FTZ R78, R6, R80.reuse, R81.reuse ;  /* 0x00000050064e2223 */ /* 0x180fe20000010051 */
[----:B------:R-:W-:Y:S01]  /*18c0*/  @P2 FFMA.FTZ R117, R9, R80, R81 ;  /* 0x0000005009752223 */ /* 0x000fe20000010051 */
[----:B------:R-:W-:Y:S01]  /*18d0*/  MOV R77, R20 ;  /* 0x00000014004d7202 */ /* 0x000fe20000000f00 */
[----:B------:R-:W-:Y:S01]  /*18e0*/  @P2 FADD.FTZ R79, R0, -R79 ;  /* 0x8000004f004f2221 */ /* 0x000fe20000010000 */
[----:B------:R-:W-:Y:S01]  /*18f0*/  @P2 FADD.FTZ R108, R7, -R78 ;  /* 0x8000004e076c2221 */ /* 0x000fe20000010000 */
[----:B------:R-:W-:Y:S01]  /*1900*/  @P2 FADD.FTZ R117, R10, -R117 ;  /* 0x800000750a752221 */ /* 0x000fe20000010000 */
[----:B------:R-:W1:Y:S01]  /*1910*/  @P3 LDC R113, c[0x0][0x40c] ;  /* 0x00010300ff713b82 */ /* 0x000e620000000800 */
[C---:B------:R-:W-:Y:S01]  /*1920*/  @P2 FFMA.FTZ R77, R2.reuse, R79, R20 ;  /* 0x0000004f024d2223 */ /* 0x040fe20000010014 */
[----:B------:R-:W-:Y:S01]  /*1930*/  MOV R78, R21 ;  /* 0x00000015004e7202 */ /* 0x000fe20000000f00 */
[C---:B------:R-:W-:Y:S01]  /*1940*/  @P2 FFMA.FTZ R78, R2.reuse, R108, R21 ;  /* 0x0000006c024e2223 */ /* 0x040fe20000010015 */
[----:B------:R-:W-:Y:S01]  /*1950*/  MOV R79, R22 ;  /* 0x00000016004f7202 */ /* 0x000fe20000000f00 */
[----:B------:R-:W-:-:S03]  /*1960*/  @P2 FFMA.FTZ R79, R2, R117, R22 ;  /* 0x00000075024f2223 */ /* 0x000fc60000010016 */
[----:B------:R-:W2:Y:S01]  /*1970*/  @P3 LDC R76, c[0x0][0x40c] ;  /* 0x00010300ff4c3b82 */ /* 0x000ea20000000800 */
[----:B0-----:R-:W-:Y:S01]  /*1980*/  @P3 FMUL.FTZ R77, R77, R82 ;  /* 0x000000524d4d3220 */ /* 0x001fe20000410000 */
[----:B------:R-:W-:-:S03]  /*1990*/  @P3 HADD2.F32 R82, -RZ, R98.H0_H0 ;  /* 0x20000062ff523230 */ /* 0x000fc60000004100 */
[-C--:B-----5:R-:W-:Y:S02]  /*19a0*/  @P3 FFMA.FTZ R36, R60, R77.reuse, R36 ;  /* 0x0000004d3c243223 */ /* 0x0a0fe40000010024 */
[----:B------:R-:W-:Y:S01]  /*19b0*/  @P3 FMUL.FTZ R64, R82, R77 ;  /* 0x0000004d52403220 */ /* 0x000fe20000410000 */
[----:B-1----:R-:W-:Y:S01]  /*19c0*/  @P3 FMUL.FTZ R78, R78, R113 ;  /* 0x000000714e4e3220 */ /* 0x002fe20000410000 */
[----:B------:R-:W-:-:S03]  /*19d0*/  @P3 HADD2.F32 R113, -RZ, R115.H0_H0 ;  /* 0x20000073ff713230 */ /* 0x000fc60000004100 */
[-C--:B------:R-:W-:Y:S02]  /*19e0*/  @P3 FFMA.FTZ R37, R61, R78.reuse, R37 ;  /* 0x0000004e3d253223 */ /* 0x080fe40000010025 */
[----:B------:R-:W-:Y:S01]  /*19f0*/  @P3 FMUL.FTZ R65, R113, R78 ;  /* 0x0000004e71413220 */ /* 0x000fe20000410000 */
[----:B--2---:R-:W-:Y:S01]  /*1a00*/  @P3 FMUL.FTZ R79, R79, R76 ;  /* 0x0000004c4f4f3220 */ /* 0x004fe20000410000 */
[----:B------:R-:W-:-:S03]  /*1a10*/  @P3 HADD2.F32 R76, -RZ, R99.H0_H0 ;  /* 0x20000063ff4c3230 */ /* 0x000fc60000004100 */
[-C--:B------:R-:W-:Y:S02]  /*1a20*/  @P3 FFMA.FTZ R38, R62, R79.reuse, R38 ;  /* 0x0000004f3e263223 */ /* 0x080fe40000010026 */
[----:B------:R-:W-:Y:S01]  /*1a30*/  @P3 FMUL.FTZ R66, R76, R79 ;  /* 0x0000004f4c423220 */ /* 0x000fe20000410000 */
[----:B------:R-:W-:Y:S06]  /*1a40*/  @!P3 BRA `(.L_x_5689) ;  /* 0x0000000000b4b947 */ /* 0x000fec0003800000 */
[----:B------:R-:W-:Y:S01]  /*1a50*/  @P2 FFMA.FTZ R76, R8, R80, R81 ;  /* 0x00000050084c2223 */ /* 0x000fe20000010051 */
[----:B------:R-:W-:Y:S01]  /*1a60*/  MOV R67, R23 ;  /* 0x0000001700437202 */ /* 0x000fe20000000f00 */
[----:B------:R-:W-:Y:S02]  /*1a70*/  HADD2.F32 R77, -RZ, R115.H1_H1 ;  /* 0x30000073ff4d7230 */ /* 0x000fe40000004100 */
[----:B------:R-:W-:-:S04]  /*1a80*/  @P2 FADD.FTZ R76, R11, -R76 ;  /* 0x8000004c0b4c2221 */ /* 0x000fc80000010000 */
[----:B------:R-:W-:-:S04]  /*1a90*/  @P2 FFMA.FTZ R67, R2, R76, R23 ;  /* 0x0000004c02432223 */ /* 0x000fc80000010017 */
[----:B------:R-:W-:-:S04]  /*1aa0*/  FMUL.FTZ R76, R67, UR16 ;  /* 0x00000010434c7c20 */ /* 0x000fc80008410000 */
[-C--:B------:R-:W-:Y:S01]  /*1ab0*/  FFMA.FTZ R39, R63, R76.reuse, R39 ;  /* 0x0000004c3f277223 */ /* 0x080fe20000010027 */
[----:B------:R-:W-:Y:S01]  /*1ac0*/  FMUL.FTZ R67, R77, R76 ;  /* 0x0000004c4d437220 */ /* 0x000fe20000410000 */
[----:B------:R-:W-:Y:S06]  /*1ad0*/  BRA `(.L_x_5689) ;  /* 0x0000000000907947 */ /* 0x000fec0003800000 */
.L_x_5690:
[----:B------:R-:W0:Y:S01]  /*1ae0*/  @P3 LDC R78, c[0x0][0x40c] ;  /* 0x00010300ff4e3b82 */ /* 0x000e220000000800 */
[-CC-:B------:R-:W-:Y:S01]  /*1af0*/  @P2 FFMA.FTZ R68, R8, R80.reuse, R81.reuse ;  /* 0x0000005008442223 */ /* 0x180fe20000010051 */
[-CC-:B------:R-:W-:Y:S01]  /*1b00*/  @P2 FFMA.FTZ R79, R3, R80.reuse, R81.reuse ;  /* 0x00000050034f2223 */ /* 0x180fe20000010051 */
[-CC-:B------:R-:W-:Y:S01]  /*1b10*/  @P2 FFMA.FTZ R70, R6, R80.reuse, R81.reuse ;  /* 0x0000005006462223 */ /* 0x180fe20000010051 */
[----:B------:R-:W-:Y:S01]  /*1b20*/  @P2 FFMA.FTZ R117, R9, R80, R81 ;  /* 0x0000005009752223 */ /* 0x000fe20000010051 */
[----:B------:R-:W-:Y:S01]  /*1b30*/  @P2 FADD.FTZ R68, R11, -R68 ;  /* 0x800000440b442221 */ /* 0x000fe20000010000 */
[----:B------:R-:W-:Y:S01]  /*1b40*/  @P2 FADD.FTZ R79, R0, -R79 ;  /* 0x8000004f004f2221 */ /* 0x000fe20000010000 */
[----:B------:R-:W-:Y:S01]  /*1b50*/  MOV R71, R23 ;  /* 0x0000001700477202 */ /* 0x000fe20000000f00 */
[----:B------:R-:W1:Y:S01]  /*1b60*/  @P3 LDC R113, c[0x0][0x40c] ;  /* 0x00010300ff713b82 */ /* 0x000e620000000800 */
[----:B------:R-:W-:Y:S01]  /*1b70*/  @P2 FADD.FTZ R76, R7, -R70 ;  /* 0x80000046074c2221 */ /* 0x000fe20000010000 */
[----:B------:R-:W-:Y:S01]  /*1b80*/  @P2 FFMA.FTZ R71, R2, R68, R23 ;  /* 0x0000004402472223 */ /* 0x000fe20000010017 */
[----:B------:R-:W-:Y:S01]  /*1b90*/  MOV R68, R20 ;  /* 0x0000001400447202 */ /* 0x000fe20000000f00 */
[----:B------:R-:W-:Y:S01]  /*1ba0*/  @P2 FADD.FTZ R117, R10, -R117 ;  /* 0x800000750a752221 */ /* 0x000fe20000010000 */
[----:B------:R-:W-:Y:S01]  /*1bb0*/  MOV R69, R21 ;  /* 0x0000001500457202 */ /* 0x000fe20000000f00 */
[C---:B------:R-:W-:Y:S01]  /*1bc0*/  @P2 FFMA.FTZ R68, R2.reuse, R79, R20 ;  /* 0x0000004f02442223 */ /* 0x040fe20000010014 */
[C---:B------:R-:W-:Y:S01]  /*1bd0*/  @P2 FFMA.FTZ R69, R2.reuse, R76, R21 ;  /* 0x0000004c02452223 */ /* 0x040fe20000010015 */
[----:B------:R-:W2:Y:S01]  /*1be0*/  @P3 LDC R82, c[0x0][0x40c] ;  /* 0x00010300ff523b82 */ /* 0x000ea20000000800 */
[----:B------:R-:W-:Y:S01]  /*1bf0*/  MOV R70, R22 ;  /* 0x0000001600467202 */ /* 0x000fe20000000f00 */
[----:B------:R-:W-:Y:S01]  /*1c00*/  @P2 FFMA.FTZ R70, R2, R117, R22 ;  /* 0x0000007502462223 */ /* 0x000fe20000010016 */
[----:B------:R-:W-:-:S05]  /*1c10*/  @P3 HADD2.F32 R117, -RZ, R115.H1_H1 ;  /* 0x30000073ff753230 */ /* 0x000fca0000004100 */
[----:B------:R-:W3:Y:S01]  /*1c20*/  @P3 LDC R77, c[0x0][0x40c] ;  /* 0x00010300ff4d3b82 */ /* 0x000ee20000000800 */
[----:B0-----:R-:W-:Y:S01]  /*1c30*/  @P3 FMUL.FTZ R76, R71, R78 ;  /* 0x0000004e474c3220 */ /* 0x001fe20000410000 */
[----:B------:R-:W-:-:S03]  /*1c40*/  @P3 HADD2.F32 R78, -RZ, R98.H0_H0 ;  /* 0x20000062ff4e3230 */ /* 0x000fc60000004100 */
[-C--:B------:R-:W-:Y:S01]  /*1c50*/  @P3 FMUL.FTZ R67, R117, R76.reuse ;  /* 0x0000004c75433220 */ /* 0x080fe20000410000 */
[----:B-----5:R-:W-:Y:S01]  /*1c60*/  @P3 FFMA.FTZ R39, R63, R76, R39 ;  /* 0x0000004c3f273223 */ /* 0x020fe20000010027 */
[----:B-1----:R-:W-:Y:S01]  /*1c70*/  @P3 FMUL.FTZ R79, R68, R113 ;  /* 0x00000071444f3220 */ /* 0x002fe20000410000 */
[----:B------:R-:W-:-:S03]  /*1c80*/  @P3 HADD2.F32 R113, -RZ, R115.H0_H0 ;  /* 0x20000073ff713230 */ /* 0x000fc60000004100 */
[-C--:B------:R-:W-:Y:S01]  /*1c90*/  @P3 FMUL.FTZ R64, R78, R79.reuse ;  /* 0x0000004f4e403220 */ /* 0x080fe20000410000 */
[----:B------:R-:W-:Y:S02]  /*1ca0*/  @P3 HADD2.F32 R78, -RZ, R99.H0_H0 ;  /* 0x20000063ff4e3230 */ /* 0x000fe40000004100 */
[----:B------:R-:W-:Y:S01]  /*1cb0*/  @P3 FFMA.FTZ R36, R60, R79, R36 ;  /* 0x0000004f3c243223 */ /* 0x000fe20000010024 */
[----:B--2---:R-:W-:-:S04]  /*1cc0*/  @P3 FMUL.FTZ R76, R69, R82 ;  /* 0x00000052454c3220 */ /* 0x004fc80000410000 */
[-C--:B------:R-:W-:Y:S01]  /*1cd0*/  @P3 FMUL.FTZ R65, R113, R76.reuse ;  /* 0x0000004c71413220 */ /* 0x080fe20000410000 */
[----:B------:R-:W-:Y:S01]  /*1ce0*/  @P3 FFMA.FTZ R37, R61, R76, R37 ;  /* 0x0000004c3d253223 */ /* 0x000fe20000010025 */
[----:B---3--:R-:W-:-:S04]  /*1cf0*/  @P3 FMUL.FTZ R77, R70, R77 ;  /* 0x0000004d464d3220 */ /* 0x008fc80000410000 */
[-C--:B------:R-:W-:Y:S01]  /*1d00*/  @P3 FMUL.FTZ R66, R78, R77.reuse ;  /* 0x0000004d4e423220 */ /* 0x080fe20000410000 */
[----:B------:R-:W-:-:S07]  /*1d10*/  @P3 FFMA.FTZ R38, R62, R77, R38 ;  /* 0x0000004d3e263223 */ /* 0x000fce0000010026 */
.L_x_5689:
[----:B------:R-:W-:Y:S01]  /*1d20*/  ISETP.NE.U32.AND P1, PT, RZ, UR4, PT ;  /* 0x00000004ff007c0c */ /* 0x000fe2000bf25070 */
[----:B------:R-:W0:Y:S03]  /*1d30*/  @P3 LDC.64 R78, c[0x0][0x468] ;  /* 0x00011a00ff4e3b82 */ /* 0x000e260000000a00 */
[----:B------:R-:W-:-:S13]  /*1d40*/  ISETP.NE.AND.EX P1, PT, RZ, UR5, PT, P1 ;  /* 0x00000005ff007c0c */ /* 0x000fda000bf25310 */
[----:B------:R-:W1:Y:S01]  /*1d50*/  @P1 LDC.64 R76, c[0x0][0x478] ;  /* 0x00011e00ff4c1b82 */ /* 0x000e620000000a00 */
[----:B0-----:R-:W-:-:S04]  /*1d60*/  @P3 IMAD.WIDE.U32 R78, R111, 0x10, R78 ;  /* 0x000000106f4e3825 */ /* 0x001fc800078e004e */
[----:B-1----:R-:W-:-:S05]  /*1d70*/  @P1 IMAD.WIDE.U32 R76, R83, 0x10, R76 ;  /* 0x00000010534c1825 */ /* 0x002fca00078e004c */
[----:B------:R0:W-:Y:S04]  /*1d80*/  @P1 STG.E.128 desc[UR12][R76.64], R68 ;  /* 0x000000444c001986 */ /* 0x0001e8000c101d0c */
[----:B------:R0:W-:Y:S01]  /*1d90*/  @P3 STG.E.128 desc[UR12][R78.64], R64 ;  /* 0x000000404e003986 */ /* 0x0001e2000c101d0c */
[----:B------:R-:W-:Y:S05]  /*1da0*/  @!P3 BRA `(.L_x_5691) ;  /* 0x000000000010b947 */ /* 0x000fea0003800000 */
[----:B-----5:R-:W1:Y:S01]  /*1db0*/  LDC.64 R60, c[0x0][0x390] ;  /* 0x0000e400ff3c7b82 */ /* 0x020e620000000a00 */
[----:B------:R-:W-:-:S05]  /*1dc0*/  IADD3 R63, PT, PT, R111, 0x80, RZ ;  /* 0x000000806f3f7810 */ /* 0x000fca0007ffe0ff */
[----:B-1----:R-:W-:-:S06]  /*1dd0*/  IMAD.WIDE.U32 R60, R63, 0x10, R60 ;  /* 0x000000103f3c7825 */ /* 0x002fcc00078e003c */
[----:B------:R-:W5:Y:S02]  /*1de0*/  LDG.E.128 R60, desc[UR12][R60.64] ;  /* 0x0000000c3c3c7981 */ /* 0x000f64000c1e1d00 */
.L_x_5691:
[----:B------:R-:W-:Y:S05]  /*1df0*/  @!P0 BRA `(.L_x_5692) ;  /* 0x00000004002c8947 */ /* 0x000fea0003800000 */
[----:B------:R-:W-:Y:S05]  /*1e00*/  @!P1 BRA `(.L_x_5693) ;  /* 0x0000000000949947 */ /* 0x000fea0003800000 */
[----:B------:R-:W1:Y:S01]  /*1e10*/  @P3 LDC R117, c[0x0][0x40c] ;  /* 0x00010300ff753b82 */ /* 0x000e620000000800 */
[-CC-:B0-----:R-:W-:Y:S01]  /*1e20*/  @P2 FFMA.FTZ R69, R73, R80.reuse, R81.reuse ;  /* 0x0000005049452223 */ /* 0x181fe20000010051 */
[-CC-:B------:R-:W-:Y:S01]  /*1e30*/  @P2 FFMA.FTZ R70, R104, R80.reuse, R81.reuse ;  /* 0x0000005068462223 */ /* 0x180fe20000010051 */
[-CC-:B------:R-:W-:Y:S01]  /*1e40*/  @P2 FFMA.FTZ R78, R74, R80.reuse, R81.reuse ;  /* 0x000000504a4e2223 */ /* 0x180fe20000010051 */
[----:B------:R-:W-:Y:S01]  /*1e50*/  @P2 FFMA.FTZ R79, R105, R80, R81 ;  /* 0x00000050694f2223 */ /* 0x000fe20000010051 */
[----:B------:R-:W-:Y:S01]  /*1e60*/  @P2 FADD.FTZ R69, R72, -R69 ;  /* 0x8000004548452221 */ /* 0x000fe20000010000 */
[----:B------:R-:W-:Y:S01]  /*1e70*/  MOV R68, R16 ;  /* 0x0000001000447202 */ /* 0x000fe20000000f00 */
[----:B------:R-:W-:Y:S01]  /*1e80*/  @P2 FADD.FTZ R70, R107, -R70 ;  /* 0x800000466b462221 */ /* 0x000fe20000010000 */
[----:B------:R-:W0:Y:S01]  /*1e90*/  @P3 LDC R82, c[0x0][0x40c] ;  /* 0x00010300ff523b82 */ /* 0x000e220000000800 */
[----:B------:R-:W-:Y:S01]  /*1ea0*/  @P2 FFMA.FTZ R68, R2, R69, R16 ;  /* 0x0000004502442223 */ /* 0x000fe20000010010 */
[----:B------:R-:W-:Y:S01]  /*1eb0*/  @P2 FADD.FTZ R78, R75, -R78 ;  /* 0x8000004e4b4e2221 */ /* 0x000fe20000010000 */
[----:B------:R-:W-:Y:S01]  /*1ec0*/  @P2 FADD.FTZ R113, R106, -R79 ;  /* 0x8000004f6a712221 */ /* 0x000fe20000010000 */
[----:B------:R-:W-:Y:S01]  /*1ed0*/  MOV R71, R19 ;  /* 0x0000001300477202 */ /* 0x000fe20000000f00 */
[C---:B------:R-:W-:Y:S01]  /*1ee0*/  @P2 FFMA.FTZ R71, R2.reuse, R70, R19 ;  /* 0x0000004602472223 */ /* 0x040fe20000010013 */
[----:B------:R-:W-:Y:S01]  /*1ef0*/  @P3 HADD2.F32 R76, -RZ, R100.H0_H0 ;  /* 0x20000064ff4c3230 */ /* 0x000fe20000004100 */
[----:B------:R-:W-:Y:S01]  /*1f00*/  MOV R69, R17 ;  /* 0x0000001100457202 */ /* 0x000fe20000000f00 */
[----:B------:R-:W2:Y:S01]  /*1f10*/  @P3 LDC R77, c[0x0][0x40c] ;  /* 0x00010300ff4d3b82 */ /* 0x000ea20000000800 */
[----:B------:R-:W-:Y:S01]  /*1f20*/  MOV R70, R18 ;  /* 0x0000001200467202 */ /* 0x000fe20000000f00 */
[C---:B------:R-:W-:Y:S01]  /*1f30*/  @P2 FFMA.FTZ R69, R2.reuse, R78, R17 ;  /* 0x0000004e02452223 */ /* 0x040fe20000010011 */
[----:B------:R-:W-:Y:S01]  /*1f40*/  @P2 FFMA.FTZ R70, R2, R113, R18 ;  /* 0x0000007102462223 */ /* 0x000fe20000010012 */
[----:B------:R-:W-:-:S02]  /*1f50*/  @P3 HADD2.F32 R113, -RZ, R114.H0_H0 ;  /* 0x20000072ff713230 */ /* 0x000fc40000004100 */
[----:B------:R-:W-:Y:S02]  /*1f60*/  @P3 HADD2.F32 R78, -RZ, R101.H0_H0 ;  /* 0x20000065ff4e3230 */ /* 0x000fe40000004100 */
[----:B-1----:R-:W-:-:S04]  /*1f70*/  @P3 FMUL.FTZ R79, R68, R117 ;  /* 0x00000075444f3220 */ /* 0x002fc80000410000 */
[----:B------:R-:W-:Y:S01]  /*1f80*/  @P3 FMUL.FTZ R64, R79, R76 ;  /* 0x0000004c4f403220 */ /* 0x000fe20000410000 */
[----:B-----5:R-:W-:Y:S01]  /*1f90*/  @P3 FFMA.FTZ R32, R60, R79, R32 ;  /* 0x0000004f3c203223 */ /* 0x020fe20000010020 */
[----:B0-----:R-:W-:-:S04]  /*1fa0*/  @P3 FMUL.FTZ R76, R69, R82 ;  /* 0x00000052454c3220 */ /* 0x001fc80000410000 */
[----:B------:R-:W-:Y:S01]  /*1fb0*/  @P3 FMUL.FTZ R65, R76, R113 ;  /* 0x000000714c413220 */ /* 0x000fe20000410000 */
[----:B------:R-:W-:Y:S01]  /*1fc0*/  @P3 FFMA.FTZ R33, R61, R76, R33 ;  /* 0x0000004c3d213223 */ /* 0x000fe20000010021 */
[----:B--2---:R-:W-:-:S04]  /*1fd0*/  @P3 FMUL.FTZ R77, R70, R77 ;  /* 0x0000004d464d3220 */ /* 0x004fc80000410000 */
[----:B------:R-:W-:Y:S01]  /*1fe0*/  @P3 FMUL.FTZ R66, R77, R78 ;  /* 0x0000004e4d423220 */ /* 0x000fe20000410000 */
[----:B------:R-:W-:Y:S01]  /*1ff0*/  @P3 FFMA.FTZ R34, R62, R77, R34 ;  /* 0x0000004d3e223223 */ /* 0x000fe20000010022 */
[----:B------:R-:W-:Y:S06]  /*2000*/  @!P3 BRA `(.L_x_5694) ;  /* 0x0000000400e8b947 */ /* 0x000fec0003800000 */
[----:B------:R-:W-:Y:S02]  /*2010*/  HADD2.F32 R67, -RZ, R114.H1_H1 ;  /* 0x30000072ff437230 */ /* 0x000fe40000004100 */
[----:B------:R-:W-:-:S04]  /*2020*/  FMUL.FTZ R76, R71, UR16 ;  /* 0x00000010474c7c20 */ /* 0x000fc80008410000 */
[----:B------:R-:W-:Y:S01]  /*2030*/  FFMA.FTZ R35, R63, R76, R35 ;  /* 0x0000004c3f237223 */ /* 0x000fe20000010023 */
[----:B------:R-:W-:Y:S01]  /*2040*/  FMUL.FTZ R67, R76, R67 ;  /* 0x000000434c437220 */ /* 0x000fe20000410000 */
[----:B------:R-:W-:Y:S06]  /*2050*/  BRA `(.L_x_5694) ;  /* 0x0000000400d47947 */ /* 0x000fec0003800000 */
.L_x_5693:
[----:B------:R-:W1:Y:S01]  /*2060*/  @P3 LDC R82, c[0x0][0x40c] ;  /* 0x00010300ff523b82 */ /* 0x000e620000000800 */
[-CC-:B0-----:R-:W-:Y:S01]  /*2070*/  @P2 FFMA.FTZ R79, R73, R80.reuse, R81.reuse ;  /* 0x00000050494f2223 */ /* 0x181fe20000010051 */
[-CC-:B------:R-:W-:Y:S01]  /*2080*/  @P2 FFMA.FTZ R78, R74, R80.reuse, R81.reuse ;  /* 0x000000504a4e2223 */ /* 0x180fe20000010051 */
[----:B------:R-:W-:Y:S01]  /*2090*/  @P2 FFMA.FTZ R117, R105, R80, R81 ;  /* 0x0000005069752223 */ /* 0x000fe20000010051 */
[----:B------:R-:W-:Y:S01]  /*20a0*/  MOV R77, R16 ;  /* 0x00000010004d7202 */ /* 0x000fe20000000f00 */
[----:B------:R-:W-:Y:S01]  /*20b0*/  @P2 FADD.FTZ R79, R72, -R79 ;  /* 0x8000004f484f2221 */ /* 0x000fe20000010000 */
[----:B------:R-:W-:Y:S01]  /*20c0*/  @P2 FADD.FTZ R108, R75, -R78 ;  /* 0x8000004e4b6c2221 */ /* 0x000fe20000010000 */
[----:B------:R-:W-:Y:S01]  /*20d0*/  @P2 FADD.FTZ R117, R106, -R117 ;  /* 0x800000756a752221 */ /* 0x000fe20000010000 */
[----:B------:R-:W0:Y:S01]  /*20e0*/  @P3 LDC R113, c[0x0][0x40c] ;  /* 0x00010300ff713b82 */ /* 0x000e220000000800 */
[C---:B------:R-:W-:Y:S01]  /*20f0*/  @P2 FFMA.FTZ R77, R2.reuse, R79, R16 ;  /* 0x0000004f024d2223 */ /* 0x040fe20000010010 */
[----:B------:R-:W-:Y:S01]  /*2100*/  MOV R78, R17 ;  /* 0x00000011004e7202 */ /* 0x000fe20000000f00 */
[C---:B------:R-:W-:Y:S01]  /*2110*/  @P2 FFMA.FTZ R78, R2.reuse, R108, R17 ;  /* 0x0000006c024e2223 */ /* 0x040fe20000010011 */
[----:B------:R-:W-:Y:S01]  /*2120*/  MOV R79, R18 ;  /* 0x00000012004f7202 */ /* 0x000fe20000000f00 */
[----:B------:R-:W-:-:S03]  /*2130*/  @P2 FFMA.FTZ R79, R2, R117, R18 ;  /* 0x00000075024f2223 */ /* 0x000fc60000010012 */
[----:B------:R-:W2:Y:S01]  /*2140*/  @P3 LDC R76, c[0x0][0x40c] ;  /* 0x00010300ff4c3b82 */ /* 0x000ea20000000800 */
[----:B-1----:R-:W-:Y:S01]  /*2150*/  @P3 FMUL.FTZ R77, R77, R82 ;  /* 0x000000524d4d3220 */ /* 0x002fe20000410000 */
[----:B------:R-:W-:-:S03]  /*2160*/  @P3 HADD2.F32 R82, -RZ, R100.H0_H0 ;  /* 0x20000064ff523230 */ /* 0x000fc60000004100 */
[-C--:B-----5:R-:W-:Y:S02]  /*2170*/  @P3 FFMA.FTZ R32, R60, R77.reuse, R32 ;  /* 0x0000004d3c203223 */ /* 0x0a0fe40000010020 */
[----:B------:R-:W-:Y:S01]  /*2180*/  @P3 FMUL.FTZ R64, R82, R77 ;  /* 0x0000004d52403220 */ /* 0x000fe20000410000 */
[----:B0-----:R-:W-:Y:S01]  /*2190*/  @P3 FMUL.FTZ R78, R78, R113 ;  /* 0x000000714e4e3220 */ /* 0x001fe20000410000 */
        /* <DEDUP_REMOVED lines=17> */
.L_x_5692:
[----:B------:R-:W-:Y:S05]  /*22b0*/  @!P1 BRA `(.L_x_5695) ;  /* 0x00000000009c9947 */ /* 0x000fea0003800000 */
[----:B0-----:R-:W0:Y:S01]  /*22c0*/  @P3 LDC R77, c[0x0][0x40c] ;  /* 0x00010300ff4d3b82 */ /* 0x001e220000000800 */
[-CC-:B------:R-:W-:Y:S01]  /*22d0*/  FFMA.FTZ R69, R73, R80.reuse, R81.reuse ;  /* 0x0000005049457223 */ /* 0x180fe20000010051 */
[----:B------:R-:W-:Y:S01]  /*22e0*/  ISETP.GT.AND P4, PT, R4, RZ, PT ;  /* 0x000000ff0400720c */ /* 0x000fe20003f84270 */
[-CC-:B------:R-:W-:Y:S01]  /*22f0*/  FFMA.FTZ R79, R105, R80.reuse, R81.reuse ;  /* 0x00000050694f7223 */ /* 0x180fe20000010051 */
[-C--:B------:R-:W-:Y:S01]  /*2300*/  FFMA.FTZ R70, R74, R80.reuse, R81 ;  /* 0x000000504a467223 */ /* 0x080fe20000010051 */
[----:B------:R-:W-:Y:S01]  /*2310*/  FADD.FTZ R69, R72, -R69 ;  /* 0x8000004548457221 */ /* 0x000fe20000010000 */
[----:B------:R-:W-:Y:S01]  /*2320*/  FFMA.FTZ R82, R104, R80, R81 ;  /* 0x0000005068527223 */ /* 0x000fe20000010051 */
[----:B------:R-:W-:Y:S01]  /*2330*/  FADD.FTZ R79, R106, -R79 ;  /* 0x8000004f6a4f7221 */ /* 0x000fe20000010000 */
[----:B------:R-:W1:Y:S01]  /*2340*/  @P3 LDC R71, c[0x0][0x40c] ;  /* 0x00010300ff473b82 */ /* 0x000e620000000800 */
[----:B------:R-:W-:Y:S01]  /*2350*/  FMUL.FTZ R68, R2, R69 ;  /* 0x0000004502447220 */ /* 0x000fe20000410000 */
[----:B------:R-:W-:Y:S01]  /*2360*/  FADD.FTZ R69, R75, -R70 ;  /* 0x800000464b457221 */ /* 0x000fe20000010000 */
[----:B------:R-:W-:-:S02]  /*2370*/  @P3 HADD2.F32 R78, -RZ, R100.H0_H0 ;  /* 0x20000064ff4e3230 */ /* 0x000fc40000004100 */
[----:B------:R-:W-:Y:S01]  /*2380*/  FMUL.FTZ R70, R2, R79 ;  /* 0x0000004f02467220 */ /* 0x000fe20000410000 */
[----:B------:R-:W-:Y:S01]  /*2390*/  FADD.FTZ R113, R107, -R82 ;  /* 0x800000526b717221 */ /* 0x000fe20000010000 */
[----:B------:R-:W-:Y:S01]  /*23a0*/  FSEL R68, R68, RZ, P4 ;  /* 0x000000ff44447208 */ /* 0x000fe20002000000 */
[----:B------:R-:W-:Y:S01]  /*23b0*/  FMUL.FTZ R69, R2, R69 ;  /* 0x0000004502457220 */ /* 0x000fe20000410000 */
[----:B------:R-:W2:Y:S01]  /*23c0*/  @P3 LDC R76, c[0x0][0x40c] ;  /* 0x00010300ff4c3b82 */ /* 0x000ea20000000800 */
[----:B------:R-:W-:Y:S01]  /*23d0*/  FSEL R70, R70, RZ, P4 ;  /* 0x000000ff46467208 */ /* 0x000fe20002000000 */
[----:B------:R-:W-:Y:S02]  /*23e0*/  @P3 HADD2.F32 R82, -RZ, R101.H0_H0 ;  /* 0x20000065ff523230 */ /* 0x000fe40000004100 */
[----:B------:R-:W-:Y:S01]  /*23f0*/  FSEL R69, R69, RZ, P4 ;  /* 0x000000ff45457208 */ /* 0x000fe20002000000 */
[----:B------:R-:W-:Y:S02]  /*2400*/  @P3 HADD2.F32 R79, -RZ, R114.H0_H0 ;  /* 0x20000072ff4f3230 */ /* 0x000fe40000004100 */
[----:B0-----:R-:W-:-:S04]  /*2410*/  @P3 FMUL.FTZ R77, R68, R77 ;  /* 0x0000004d444d3220 */ /* 0x001fc80000410000 */
[----:B------:R-:W-:Y:S01]  /*2420*/  @P3 FMUL.FTZ R64, R78, R77 ;  /* 0x0000004d4e403220 */ /* 0x000fe20000410000 */
[----:B------:R-:W-:Y:S01]  /*2430*/  FMUL.FTZ R78, R2, R113 ;  /* 0x00000071024e7220 */ /* 0x000fe20000410000 */
[----:B-----5:R-:W-:Y:S01]  /*2440*/  @P3 FFMA.FTZ R32, R60, R77, R32 ;  /* 0x0000004d3c203223 */ /* 0x020fe20000010020 */
[----:B-1----:R-:W-:-:S03]  /*2450*/  @P3 FMUL.FTZ R71, R70, R71 ;  /* 0x0000004746473220 */ /* 0x002fc60000410000 */
[----:B------:R-:W-:Y:S01]  /*2460*/  FSEL R78, R78, RZ, P4 ;  /* 0x000000ff4e4e7208 */ /* 0x000fe20002000000 */
[-C--:B------:R-:W-:Y:S01]  /*2470*/  @P3 FMUL.FTZ R66, R82, R71.reuse ;  /* 0x0000004752423220 */ /* 0x080fe20000410000 */
[----:B------:R-:W-:Y:S02]  /*2480*/  @P3 FFMA.FTZ R34, R62, R71, R34 ;  /* 0x000000473e223223 */ /* 0x000fe40000010022 */
[----:B------:R-:W-:Y:S01]  /*2490*/  MOV R71, R78 ;  /* 0x0000004e00477202 */ /* 0x000fe20000000f00 */
[----:B--2---:R-:W-:-:S04]  /*24a0*/  @P3 FMUL.FTZ R76, R69, R76 ;  /* 0x0000004c454c3220 */ /* 0x004fc80000410000 */
        /* <DEDUP_REMOVED lines=8> */
.L_x_5695:
[----:B------:R-:W-:Y:S05]  /*2530*/  @!P3 BRA `(.L_x_5696) ;  /* 0x000000000024b947 */ /* 0x000fea0003800000 */
[----:B0-----:R-:W-:Y:S01]  /*2540*/  FFMA.FTZ R77, R73, R80, R81 ;  /* 0x00000050494d7223 */ /* 0x001fe20000010051 */
[----:B------:R-:W-:Y:S01]  /*2550*/  ISETP.GT.AND P4, PT, R4, RZ, PT ;  /* 0x000000ff0400720c */ /* 0x000fe20003f84270 */
[----:B------:R-:W-:Y:S02]  /*2560*/  HADD2.F32 R76, -RZ, R100.H0_H0 ;  /* 0x20000064ff4c7230 */ /* 0x000fe40000004100 */
[----:B------:R-:W-:-:S04]  /*2570*/  FADD.FTZ R77, R72, -R77 ;  /* 0x8000004d484d7221 */ /* 0x000fc80000010000 */
[----:B------:R-:W-:-:S05]  /*2580*/  FMUL.FTZ R64, R2, R77 ;  /* 0x0000004d02407220 */ /* 0x000fca0000410000 */
[----:B------:R-:W-:-:S05]  /*2590*/  FSEL R64, R64, RZ, P4 ;  /* 0x000000ff40407208 */ /* 0x000fca0002000000 */
[----:B------:R-:W-:-:S04]  /*25a0*/  FMUL.FTZ R77, R64, UR16 ;  /* 0x00000010404d7c20 */ /* 0x000fc80008410000 */
[-C--:B-----5:R-:W-:Y:S01]  /*25b0*/  FFMA.FTZ R32, R60, R77.reuse, R32 ;  /* 0x0000004d3c207223 */ /* 0x0a0fe20000010020 */
[----:B------:R-:W-:-:S07]  /*25c0*/  FMUL.FTZ R64, R76, R77 ;  /* 0x0000004d4c407220 */ /* 0x000fce0000410000 */
.L_x_5696:
        /* <DEDUP_REMOVED lines=10> */
.L_x_5697:
        /* <DEDUP_REMOVED lines=10> */
.L_x_5698:
[----:B------:R-:W-:Y:S05]  /*2710*/  @!P3 BRA `(.L_x_5694) ;  /* 0x000000000024b947 */ /* 0x000fea0003800000 */
[----:B0-----:R-:W-:Y:S01]  /*2720*/  FFMA.FTZ R76, R104, R80, R81 ;  /* 0x00000050684c7223 */ /* 0x001fe20000010051 */
[----:B------:R-:W-:Y:S01]  /*2730*/  ISETP.GT.AND P4, PT, R4, RZ, PT ;  /* 0x000000ff0400720c */ /* 0x000fe20003f84270 */
[----:B------:R-:W-:Y:S02]  /*2740*/  HADD2.F32 R77, -RZ, R114.H1_H1 ;  /* 0x30000072ff4d7230 */ /* 0x000fe40000004100 */
[----:B------:R-:W-:-:S04]  /*2750*/  FADD.FTZ R67, R107, -R76 ;  /* 0x8000004c6b437221 */ /* 0x000fc80000010000 */
[----:B------:R-:W-:-:S05]  /*2760*/  FMUL.FTZ R67, R2, R67 ;  /* 0x0000004302437220 */ /* 0x000fca0000410000 */
[----:B------:R-:W-:-:S05]  /*2770*/  FSEL R67, R67, RZ, P4 ;  /* 0x000000ff43437208 */ /* 0x000fca0002000000 */
[----:B------:R-:W-:-:S04]  /*2780*/  FMUL.FTZ R76, R67, UR16 ;  /* 0x00000010434c7c20 */ /* 0x000fc80008410000 */
[-C--:B-----5:R-:W-:Y:S01]  /*2790*/  FFMA.FTZ R35, R63, R76.reuse, R35 ;  /* 0x0000004c3f237223 */ /* 0x0a0fe20000010023 */
[----:B------:R-:W-:-:S07]  /*27a0*/  FMUL.FTZ R67, R77, R76 ;  /* 0x0000004c4d437220 */ /* 0x000fce0000410000 */
.L_x_5694:
[----:B0-----:R-:W0:Y:S01]  /*27b0*/  @P1 LDC.64 R78, c[0x0][0x478] ;  /* 0x00011e00ff4e1b82 */ /* 0x001e220000000a00 */
[----:B------:R-:W-:Y:S02]  /*27c0*/  @P1 IADD3 R113, PT, PT, R83, 0x80, RZ ;  /* 0x0000008053711810 */ /* 0x000fe40007ffe0ff */
[C---:B------:R-:W-:Y:S02]  /*27d0*/  @P3 IADD3 R117, PT, PT, R111.reuse, 0x80, RZ ;  /* 0x000000806f753810 */ /* 0x040fe40007ffe0ff */
[----:B------:R-:W-:-:S03]  /*27e0*/  IADD3 R111, PT, PT, R111, 0x100, RZ ;  /* 0x000001006f6f7810 */ /* 0x000fc60007ffe0ff */
[----:B------:R-:W1:Y:S01]  /*27f0*/  @P3 LDC.64 R76, c[0x0][0x468] ;  /* 0x00011a00ff4c3b82 */ /* 0x000e620000000a00 */
[----:B0-----:R-:W-:-:S05]  /*2800*/  @P1 IMAD.WIDE.U32 R78, R113, 0x10, R78 ;  /* 0x00000010714e1825 */ /* 0x001fca00078e004e */
[----:B------:R0:W-:Y:S01]  /*2810*/  @P1 STG.E.128 desc[UR12][R78.64], R68 ;  /* 0x000000444e001986 */ /* 0x0001e2000c101d0c */
[----:B-1----:R-:W-:-:S05]  /*2820*/  @P3 IMAD.WIDE.U32 R76, R117, 0x10, R76 ;  /* 0x00000010754c3825 */ /* 0x002fca00078e004c */
[----:B------:R0:W-:Y:S01]  /*2830*/  @P3 STG.E.128 desc[UR12][R76.64], R64 ;  /* 0x000000404c003986 */ /* 0x0001e2000c101d0c */
[----:B------:R-:W-:Y:S05]  /*2840*/  @!P3 BRA `(.L_x_5699) ;  /* 0x00000000000cb947 */ /* 0x000fea0003800000 */
[----:B-----5:R-:W1:Y:S02]  /*2850*/  LDC.64 R60, c[0x0][0x390] ;  /* 0x0000e400ff3c7b82 */ /* 0x020e640000000a00 */
[----:B-1----:R-:W-:-:S06]  /*2860*/  IMAD.WIDE.U32 R60, R111, 0x10, R60 ;  /* 0x000000106f3c7825 */ /* 0x002fcc00078e003c */
[----:B------:R-:W5:Y:S02]  /*2870*/  LDG.E.128 R60, desc[UR12][R60.64] ;  /* 0x0000000c3c3c7981 */ /* 0x000f64000c1e1d00 */
.L_x_5699:
[----:B------:R-:W-:Y:S05]  /*2880*/  @!P0 BRA `(.L_x_5700) ;  /* 0x0000000400308947 */ /* 0x000fea0003800000 */
[----:B------:R-:W-:Y:S05]  /*2890*/  @!P1 BRA `(.L_x_5701) ;  /* 0x0000000000989947 */ /* 0x000fea0003800000 */
[----:B0-----:R-:W0:Y:S01]  /*28a0*/  @P3 LDC R79, c[0x0][0x40c] ;  /* 0x00010300ff4f3b82 */ /* 0x001e220000000800 */
[-CC-:B------:R-:W-:Y:S01]  /*28b0*/  @P2 FFMA.FTZ R69, R85, R80.reuse, R81.reuse ;  /* 0x0000005055452223 */ /* 0x180fe20000010051 */
[-CC-:B------:R-:W-:Y:S01]  /*28c0*/  @P2 FFMA.FTZ R76, R86, R80.reuse, R81.reuse ;  /* 0x00000050564c2223 */ /* 0x180fe20000010051 */
[----:B------:R-:W-:Y:S01]  /*28d0*/  @P2 FFMA.FTZ R71, R89, R80, R81 ;  /* 0x0000005059472223 */ /* 0x000fe20000010051 */
[----:B------:R-:W-:Y:S01]  /*28e0*/  MOV R68, R12 ;  /* 0x0000000c00447202 */ /* 0x000fe20000000f00 */
[----:B------:R-:W-:Y:S01]  /*28f0*/  @P2 FADD.FTZ R69, R84, -R69 ;  /* 0x8000004554452221 */ /* 0x000fe20000010000 */
[----:B------:R-:W-:Y:S01]  /*2900*/  @P2 FFMA.FTZ R80, R90, R80, R81 ;  /* 0x000000505a502223 */ /* 0x000fe20000010051 */
[----:B------:R-:W-:Y:S01]  /*2910*/  @P2 FADD.FTZ R76, R87, -R76 ;  /* 0x8000004c574c2221 */ /* 0x000fe20000010000 */
[----:B------:R-:W1:Y:S01]  /*2920*/  @P3 LDC R82, c[0x0][0x40c] ;  /* 0x00010300ff523b82 */ /* 0x000e620000000800 */
[----:B------:R-:W-:Y:S01]  /*2930*/  @P2 FFMA.FTZ R68, R2, R69, R12 ;  /* 0x0000004502442223 */ /* 0x000fe2000001000c */
[----:B------:R-:W-:Y:S01]  /*2940*/  @P2 FADD.FTZ R77, R88, -R71 ;  /* 0x80000047584d2221 */ /* 0x000fe20000010000 */
[----:B------:R-:W-:Y:S01]  /*2950*/  @P3 HADD2.F32 R4, -RZ, R102.H0_H0 ;  /* 0x20000066ff043230 */ /* 0x000fe20000004100 */
[----:B------:R-:W-:Y:S01]  /*2960*/  MOV R69, R13 ;  /* 0x0000000d00457202 */ /* 0x000fe20000000f00 */
[----:B------:R-:W-:Y:S01]  /*2970*/  @P2 FADD.FTZ R80, R109, -R80 ;  /* 0x800000506d502221 */ /* 0x000fe20000010000 */
[----:B------:R-:W-:Y:S01]  /*2980*/  MOV R70, R14 ;  /* 0x0000000e00467202 */ /* 0x000fe20000000f00 */
[C---:B------:R-:W-:Y:S01]  /*2990*/  @P2 FFMA.FTZ R69, R2.reuse, R76, R13 ;  /* 0x0000004c02452223 */ /* 0x040fe2000001000d */
[----:B------:R-:W2:Y:S01]  /*29a0*/  @P3 LDC R113, c[0x0][0x40c] ;  /* 0x00010300ff713b82 */ /* 0x000ea20000000800 */
[C---:B------:R-:W-:Y:S01]  /*29b0*/  @P2 FFMA.FTZ R70, R2.reuse, R77, R14 ;  /* 0x0000004d02462223 */ /* 0x040fe2000001000e */
[----:B------:R-:W-:Y:S01]  /*29c0*/  MOV R78, R15 ;  /* 0x0000000f004e7202 */ /* 0x000fe20000000f00 */
[----:B------:R-:W-:Y:S01]  /*29d0*/  @P2 FFMA.FTZ R78, R2, R80, R15 ;  /* 0x00000050024e2223 */ /* 0x000fe2000001000f */
[----:B------:R-:W-:-:S02]  /*29e0*/  @P3 HADD2.F32 R77, -RZ, R110.H0_H0 ;  /* 0x2000006eff4d3230 */ /* 0x000fc40000004100 */
[----:B0-----:R-:W-:-:S04]  /*29f0*/  @P3 FMUL.FTZ R71, R68, R79 ;  /* 0x0000004f44473220 */ /* 0x001fc80000410000 */
[----:B------:R-:W-:Y:S01]  /*2a00*/  @P3 FMUL.FTZ R64, R71, R4 ;  /* 0x0000000447403220 */ /* 0x000fe20000410000 */
[----:B------:R-:W-:Y:S02]  /*2a10*/  @P3 HADD2.F32 R4, -RZ, R103.H0_H0 ;  /* 0x20000067ff043230 */ /* 0x000fe40000004100 */
[----:B-----5:R-:W-:Y:S01]  /*2a20*/  @P3 FFMA.FTZ R28, R60, R71, R28 ;  /* 0x000000473c1c3223 */ /* 0x020fe2000001001c */
[----:B------:R-:W-:Y:S01]  /*2a30*/  MOV R71, R78 ;  /* 0x0000004e00477202 */ /* 0x000fe20000000f00 */
[----:B-1----:R-:W-:-:S04]  /*2a40*/  @P3 FMUL.FTZ R2, R69, R82 ;  /* 0x0000005245023220 */ /* 0x002fc80000410000 */
        /* <DEDUP_REMOVED lines=11> */
.L_x_5701:
[----:B0-----:R-:W0:Y:S01]  /*2b00*/  @P3 LDC R79, c[0x0][0x40c] ;  /* 0x00010300ff4f3b82 */ /* 0x001e220000000800 */
[-CC-:B------:R-:W-:Y:S01]  /*2b10*/  @P2 FFMA.FTZ R77, R85, R80.reuse, R81.reuse ;  /* 0x00000050554d2223 */ /* 0x180fe20000010051 */
[--C-:B------:R-:W-:Y:S01]  /*2b20*/  @P2 FFMA.FTZ R78, R86, R80, R81.reuse ;  /* 0x00000050564e2223 */ /* 0x100fe20000010051 */
[----:B------:R-:W-:Y:S01]  /*2b30*/  MOV R4, R12 ;  /* 0x0000000c00047202 */ /* 0x000fe20000000f00 */
[----:B------:R-:W-:Y:S01]  /*2b40*/  @P2 FFMA.FTZ R117, R89, R80, R81 ;  /* 0x0000005059752223 */ /* 0x000fe20000010051 */
[----:B------:R-:W-:Y:S01]  /*2b50*/  @P2 FADD.FTZ R77, R84, -R77 ;  /* 0x8000004d544d2221 */ /* 0x000fe20000010000 */
[----:B------:R-:W-:Y:S01]  /*2b60*/  MOV R76, R13 ;  /* 0x0000000d004c7202 */ /* 0x000fe20000000f00 */
[----:B------:R-:W-:Y:S01]  /*2b70*/  @P3 HADD2.F32 R82, -RZ, R102.H0_H0 ;  /* 0x20000066ff523230 */ /* 0x000fe20000004100 */
[----:B------:R-:W1:Y:S01]  /*2b80*/  @P3 LDC R113, c[0x0][0x40c] ;  /* 0x00010300ff713b82 */ /* 0x000e620000000800 */
[----:B------:R-:W-:Y:S01]  /*2b90*/  @P2 FFMA.FTZ R4, R2, R77, R12 ;  /* 0x0000004d02042223 */ /* 0x000fe2000001000c */
[----:B------:R-:W-:Y:S01]  /*2ba0*/  @P2 FADD.FTZ R77, R87, -R78 ;  /* 0x8000004e574d2221 */ /* 0x000fe20000010000 */
[----:B------:R-:W-:Y:S01]  /*2bb0*/  @P2 FADD.FTZ R117, R88, -R117 ;  /* 0x8000007558752221 */ /* 0x000fe20000010000 */
[----:B------:R-:W-:-:S02]  /*2bc0*/  MOV R78, R14 ;  /* 0x0000000e004e7202 */ /* 0x000fc40000000f00 */
[C---:B------:R-:W-:Y:S01]  /*2bd0*/  @P2 FFMA.FTZ R76, R2.reuse, R77, R13 ;  /* 0x0000004d024c2223 */ /* 0x040fe2000001000d */
[----:B------:R-:W-:Y:S01]  /*2be0*/  @P2 FFMA.FTZ R78, R2, R117, R14 ;  /* 0x00000075024e2223 */ /* 0x000fe2000001000e */
[----:B------:R-:W2:Y:S01]  /*2bf0*/  @P3 LDC R119, c[0x0][0x40c] ;  /* 0x00010300ff773b82 */ /* 0x000ea20000000800 */
[----:B0-----:R-:W-:-:S04]  /*2c00*/  @P3 FMUL.FTZ R77, R4, R79 ;  /* 0x0000004f044d3220 */ /* 0x001fc80000410000 */
[-C--:B------:R-:W-:Y:S01]  /*2c10*/  @P3 FMUL.FTZ R64, R82, R77.reuse ;  /* 0x0000004d52403220 */ /* 0x080fe20000410000 */
[----:B-----5:R-:W-:Y:S01]  /*2c20*/  @P3 FFMA.FTZ R28, R60, R77, R28 ;  /* 0x0000004d3c1c3223 */ /* 0x020fe2000001001c */
[----:B-1----:R-:W-:Y:S01]  /*2c30*/  @P3 FMUL.FTZ R4, R76, R113 ;  /* 0x000000714c043220 */ /* 0x002fe20000410000 */
[----:B------:R-:W-:Y:S02]  /*2c40*/  @P3 HADD2.F32 R113, -RZ, R110.H0_H0 ;  /* 0x2000006eff713230 */ /* 0x000fe40000004100 */
[----:B------:R-:W-:Y:S02]  /*2c50*/  @P3 HADD2.F32 R76, -RZ, R103.H0_H0 ;  /* 0x20000067ff4c3230 */ /* 0x000fe40000004100 */
[-C--:B------:R-:W-:Y:S01]  /*2c60*/  @P3 FFMA.FTZ R29, R61, R4.reuse, R29 ;  /* 0x000000043d1d3223 */ /* 0x080fe2000001001d */
[----:B------:R-:W-:Y:S01]  /*2c70*/  @P3 FMUL.FTZ R65, R113, R4 ;  /* 0x0000000471413220 */ /* 0x000fe20000410000 */
[----:B--2---:R-:W-:-:S04]  /*2c80*/  @P3 FMUL.FTZ R79, R78, R119 ;  /* 0x000000774e4f3220 */ /* 0x004fc80000410000 */
[-C--:B------:R-:W-:Y:S01]  /*2c90*/  @P3 FMUL.FTZ R66, R76, R79.reuse ;  /* 0x0000004f4c423220 */ /* 0x080fe20000410000 */
[----:B------:R-:W-:Y:S01]  /*2ca0*/  @P3 FFMA.FTZ R30, R62, R79, R30 ;  /* 0x0000004f3e1e3223 */ /* 0x000fe2000001001e */
        /* <DEDUP_REMOVED lines=10> */
.L_x_5700:
[----:B------:R-:W-:Y:S05]  /*2d50*/  @!P1 BRA `(.L_x_5703) ;  /* 0x00000000009c9947 */ /* 0x000fea0003800000 */
[----:B0-----:R-:W0:Y:S01]  /*2d60*/  @P3 LDC R77, c[0x0][0x40c] ;  /* 0x00010300ff4d3b82 */ /* 0x001e220000000800 */
[-CC-:B------:R-:W-:Y:S01]  /*2d70*/  FFMA.FTZ R69, R85, R80.reuse, R81.reuse ;  /* 0x0000005055457223 */ /* 0x180fe20000010051 */
[-CC-:B------:R-:W-:Y:S01]  /*2d80*/  FFMA.FTZ R79, R89, R80.reuse, R81.reuse ;  /* 0x00000050594f7223 */ /* 0x180fe20000010051 */
[-C--:B------:R-:W-:Y:S01]  /*2d90*/  FFMA.FTZ R70, R86, R80.reuse, R81 ;  /* 0x0000005056467223 */ /* 0x080fe20000010051 */
[----:B------:R-:W-:Y:S01]  /*2da0*/  ISETP.GT.AND P0, PT, R4, RZ, PT ;  /* 0x000000ff0400720c */ /* 0x000fe20003f04270 */
[----:B------:R-:W-:Y:S01]  /*2db0*/  FADD.FTZ R69, R84, -R69 ;  /* 0x8000004554457221 */ /* 0x000fe20000010000 */
[----:B------:R-:W-:Y:S01]  /*2dc0*/  FADD.FTZ R79, R88, -R79 ;  /* 0x8000004f584f7221 */ /* 0x000fe20000010000 */
[----:B------:R-:W-:Y:S01]  /*2dd0*/  FFMA.FTZ R80, R90, R80, R81 ;  /* 0x000000505a507223 */ /* 0x000fe20000010051 */
[----:B------:R-:W1:Y:S01]  /*2de0*/  @P3 LDC R71, c[0x0][0x40c] ;  /* 0x00010300ff473b82 */ /* 0x000e620000000800 */
[C---:B------:R-:W-:Y:S01]  /*2df0*/  FMUL.FTZ R68, R2.reuse, R69 ;  /* 0x0000004502447220 */ /* 0x040fe20000410000 */
[----:B------:R-:W-:Y:S01]  /*2e00*/  FADD.FTZ R69, R87, -R70 ;  /* 0x8000004657457221 */ /* 0x000fe20000010000 */
[----:B------:R-:W-:Y:S01]  /*2e10*/  FMUL.FTZ R70, R2, R79 ;  /* 0x0000004f02467220 */ /* 0x000fe20000410000 */
[----:B------:R-:W-:Y:S01]  /*2e20*/  FADD.FTZ R81, R109, -R80 ;  /* 0x800000506d517221 */ /* 0x000fe20000010000 */
[----:B------:R-:W-:Y:S01]  /*2e30*/  @P3 HADD2.F32 R4, -RZ, R102.H0_H0 ;  /* 0x20000066ff043230 */ /* 0x000fe20000004100 */
[----:B------:R-:W-:Y:S01]  /*2e40*/  FSEL R68, R68, RZ, P0 ;  /* 0x000000ff44447208 */ /* 0x000fe20000000000 */
[----:B------:R-:W-:Y:S01]  /*2e50*/  FMUL.FTZ R69, R2, R69 ;  /* 0x0000004502457220 */ /* 0x000fe20000410000 */
[----:B------:R-:W2:Y:S01]  /*2e60*/  @P3 LDC R76, c[0x0][0x40c] ;  /* 0x00010300ff4c3b82 */ /* 0x000ea20000000800 */
[----:B------:R-:W-:Y:S01]  /*2e70*/  FSEL R70, R70, RZ, P0 ;  /* 0x000000ff46467208 */ /* 0x000fe20000000000 */
[----:B------:R-:W-:Y:S01]  /*2e80*/  FMUL.FTZ R2, R2, R81 ;  /* 0x0000005102027220 */ /* 0x000fe20000410000 */
[----:B------:R-:W-:Y:S01]  /*2e90*/  @P3 HADD2.F32 R79, -RZ, R110.H0_H0 ;  /* 0x2000006eff4f3230 */ /* 0x000fe20000004100 */
[----:B------:R-:W-:-:S03]  /*2ea0*/  FSEL R69, R69, RZ, P0 ;  /* 0x000000ff45457208 */ /* 0x000fc60000000000 */
[----:B------:R-:W-:Y:S01]  /*2eb0*/  FSEL R2, R2, RZ, P0 ;  /* 0x000000ff02027208 */ /* 0x000fe20000000000 */
[----:B0-----:R-:W-:-:S04]  /*2ec0*/  @P3 FMUL.FTZ R77, R68, R77 ;  /* 0x0000004d444d3220 */ /* 0x001fc80000410000 */
[-C--:B------:R-:W-:Y:S01]  /*2ed0*/  @P3 FMUL.FTZ R64, R4, R77.reuse ;  /* 0x0000004d04403220 */ /* 0x080fe20000410000 */
[----:B------:R-:W-:Y:S02]  /*2ee0*/  @P3 HADD2.F32 R4, -RZ, R103.H0_H0 ;  /* 0x20000067ff043230 */ /* 0x000fe40000004100 */
[----:B-----5:R-:W-:Y:S01]  /*2ef0*/  @P3 FFMA.FTZ R28, R60, R77, R28 ;  /* 0x0000004d3c1c3223 */ /* 0x020fe2000001001c */
[----:B-1----:R-:W-:-:S04]  /*2f00*/  @P3 FMUL.FTZ R71, R70, R71 ;  /* 0x0000004746473220 */ /* 0x002fc80000410000 */
[-C--:B------:R-:W-:Y:S01]  /*2f10*/  @P3 FMUL.FTZ R66, R4, R71.reuse ;  /* 0x0000004704423220 */ /* 0x080fe20000410000 */
[----:B------:R-:W-:Y:S01]  /*2f20*/  @P3 FFMA.FTZ R30, R62, R71, R30 ;  /* 0x000000473e1e3223 */ /* 0x000fe2000001001e */
        /* <DEDUP_REMOVED lines=10> */
.L_x_5703:
[----:B0-----:R-:W0:Y:S01]  /*2fd0*/  @P3 LDC R79, c[0x0][0x40c] ;  /* 0x00010300ff4f3b82 */ /* 0x001e220000000800 */
[----:B------:R-:W-:Y:S01]  /*2fe0*/  FFMA.FTZ R76, R90, R80, R81 ;  /* 0x000000505a4c7223 */ /* 0x000fe20000010051 */
[----:B------:R-:W-:-:S03]  /*2ff0*/  ISETP.GT.AND P0, PT, R4, RZ, PT ;  /* 0x000000ff0400720c */ /* 0x000fc60003f04270 */
[----:B------:R-:W-:Y:S01]  /*3000*/  FADD.FTZ R77, R109, -R76 ;  /* 0x8000004c6d4d7221 */ /* 0x000fe20000010000 */
[----:B------:R-:W-:-:S03]  /*3010*/  @P3 HADD2.F32 R76, -RZ, R110.H1_H1 ;  /* 0x3000006eff4c3230 */ /* 0x000fc60000004100 */
[----:B------:R-:W-:-:S05]  /*3020*/  FMUL.FTZ R77, R2, R77 ;  /* 0x0000004d024d7220 */ /* 0x000fca0000410000 */
[----:B------:R-:W-:-:S05]  /*3030*/  FSEL R78, R77, RZ, P0 ;  /* 0x000000ff4d4e7208 */ /* 0x000fca0000000000 */
[----:B0-----:R-:W-:Y:S01]  /*3040*/  @P3 FMUL.FTZ R78, R78, R79 ;  /* 0x0000004f4e4e3220 */ /* 0x001fe20000410000 */
[----:B------:R-:W-:Y:S06]  /*3050*/  @!P3 BRA `(.L_x_5704) ;  /* 0x000000000024b947 */ /* 0x000fec0003800000 */
[----:B------:R-:W-:Y:S01]  /*3060*/  FFMA.FTZ R77, R85, R80, R81 ;  /* 0x00000050554d7223 */ /* 0x000fe20000010051 */
        /* <DEDUP_REMOVED lines=8> */
.L_x_5704:
        /* <DEDUP_REMOVED lines=10> */
.L_x_5705:
        /* <DEDUP_REMOVED lines=10> */
.L_x_5706:
[-C--:B------:R-:W-:Y:S01]  /*3230*/  @P3 FMUL.FTZ R67, R76, R78.reuse ;  /* 0x0000004e4c433220 */ /* 0x080fe20000410000 */
[----:B-----5:R-:W-:-:S07]  /*3240*/  @P3 FFMA.FTZ R31, R63, R78, R31 ;  /* 0x0000004e3f1f3223 */ /* 0x020fce000001001f */
.L_x_5702:
[----:B------:R-:W0:Y:S01]  /*3250*/  @P1 LDC.64 R80, c[0x0][0x478] ;  /* 0x00011e00ff501b82 */ /* 0x000e220000000a00 */
[----:B------:R-:W-:Y:S01]  /*3260*/  @P1 IADD3 R83, PT, PT, R83, 0x100, RZ ;  /* 0x0000010053531810 */ /* 0x000fe20007ffe0ff */
[----:B------:R-:W-:-:S06]  /*3270*/  UPLOP3.LUT UP1, UPT, UPT, UPT, UP1, 0x40, 0x4 ;  /* 0x000000000004789c */ /* 0x000fcc0003f2e810 */
[----:B------:R-:W1:Y:S08]  /*3280*/  @P3 LDC.64 R78, c[0x0][0x468] ;  /* 0x00011a00ff4e3b82 */ /* 0x000e700000000a00 */
[----:B------:R-:W2:Y:S01]  /*3290*/  LDC.64 R76, c[0x0][0x380] ;  /* 0x0000e000ff4c7b82 */ /* 0x000ea20000000a00 */
[----:B0-----:R-:W-:-:S05]  /*32a0*/  @P1 IMAD.WIDE.U32 R80, R83, 0x10, R80 ;  /* 0x0000001053501825 */ /* 0x001fca00078e0050 */
[----:B------:R0:W-:Y:S01]  /*32b0*/  @P1 STG.E.128 desc[UR12][R80.64], R68 ;  /* 0x0000004450001986 */ /* 0x0001e2000c101d0c */
[----:B-1----:R-:W-:-:S05]  /*32c0*/  @P3 IMAD.WIDE.U32 R78, R111, 0x10, R78 ;  /* 0x000000106f4e3825 */ /* 0x002fca00078e004e */
[----:B------:R0:W-:Y:S01]  /*32d0*/  @P3 STG.E.128 desc[UR12][R78.64], R64 ;  /* 0x000000404e003986 */ /* 0x0001e2000c101d0c */
[----:B--2---:R-:W-:-:S04]  /*32e0*/  IADD3 R5, PT, PT, R5, R76, RZ ;  /* 0x0000004c05057210 */ /* 0x004fc80007ffe0ff */
[----:B------:R-:W-:-:S13]  /*32f0*/  ISETP.GE.AND P0, PT, R5, R77, PT ;  /* 0x0000004d0500720c */ /* 0x000fda0003f06270 */
[----:B0-----:R-:W-:Y:S05]  /*3300*/  @!P0 BRA `(.L_x_5707) ;  /* 0xffffffd000108947 */ /* 0x001fea000383ffff */
.L_x_5679:
        /* <DEDUP_REMOVED lines=20> */
.L_x_5708:
        /* <DEDUP_REMOVED lines=11> */
.L_x_6819:


//--------------------- .text._ZN10layer_norm13ln_bwd_kernelINS_13Kernel_traitsI6__halfffffjLj1536ELj1ELj1ELj4ELj16ENS_18Kernel_traits_baseILj1536ES2_ffffjLj128EEEEELb1ELb0ELb0ELb0EEEvNS_9BwdParamsE --------------------------
	.section	.text._ZN10layer_norm13ln_bwd_kernelINS_13Kernel_traitsI6__halfffffjLj1536ELj1ELj1ELj4ELj16ENS_18Kernel_traits_baseILj1536ES2_ffffjLj128EEEEELb1ELb0ELb0ELb0EEEvNS_9BwdParamsE,"ax",@progbits
	.align	128
        .global         _ZN10layer_norm13ln_bwd_kernelINS_13Kernel_traitsI6__halfffffjLj1536ELj1ELj1ELj4ELj16ENS_18Kernel_traits_baseILj1536ES2_ffffjLj128EEEEELb1ELb0ELb0ELb0EEEvNS_9BwdParamsE
        .type           _ZN10layer_norm13ln_bwd_kernelINS_13Kernel_traitsI6__halfffffjLj1536ELj1ELj1ELj4ELj16ENS_18Kernel_traits_baseILj1536ES2_ffffjLj128EEEEELb1ELb0ELb0ELb0EEEvNS_9BwdParamsE,@function
        .size           _ZN10layer_norm13ln_bwd_kernelINS_13Kernel_traitsI6__halfffffjLj1536ELj1ELj1ELj4ELj16ENS_18Kernel_traits_baseILj1536ES2_ffffjLj128EEEEELb1ELb0ELb0ELb0EEEvNS_9BwdParamsE,(.L_x_6820 - _ZN10layer_norm13ln_bwd_kernelINS_13Kernel_traitsI6__halfffffjLj1536ELj1ELj1ELj4ELj16ENS_18Kernel_traits_baseILj1536ES2_ffffjLj128EEEEELb1ELb0ELb0ELb0EEEvNS_9BwdParamsE)
        .other          _ZN10layer_norm13ln_bwd_kernelINS_13Kernel_traitsI6__halfffffjLj1536ELj1ELj1ELj4ELj16ENS_18Kernel_traits_baseILj1536ES2_ffffjLj128EEEEELb1ELb0ELb0ELb0EEEvNS_9BwdParamsE,@"STO_CUDA_ENTRY STV_DEFAULT"
_ZN10layer_norm13ln_bwd_kernelINS_13Kernel_traitsI6__halfffffjLj1536ELj1ELj1ELj4ELj16ENS_18Kernel_traits_baseILj1536ES2_ffffjLj128EEEEELb1ELb0ELb0ELb0EEEvNS_9BwdParamsE:
.text._ZN10layer_norm13ln_bwd_kernelINS_13Kernel_traitsI6__halfffffjLj1536ELj1ELj1ELj4ELj16ENS_18Kernel_traits_baseILj1536ES2_ffffjLj128EEEEELb1ELb0ELb0ELb0EEEvNS_9BwdParamsE:
        /* <DEDUP_REMOVED lines=80> */
.L_x_5740:
        /* <DEDUP_REMOVED lines=13> */
[----:B------:R0:W5:Y:S01]  /*05d0*/  @P4 LDG.E R81, desc[UR16][R52.64] ;  /* 0x0000001034514981 */ /* 0x000162000c1e1900 */
        /* <DEDUP_REMOVED lines=17> */
[----:B------:R-:W-:-:S04]  /*06f0*/  ISETP.NE.U32.AND P0, PT, RZ, UR20, PT ;  /* 0x00000014ff007c0c */ /* 0x000fc8000bf05070 */
[----:B------:R-:W-:-:S03]  /*0700*/  ISETP.NE.AND.EX P0, PT, RZ, UR21, PT, P0 ;  /* 0x00000015ff007c0c */ /* 0x000fc6000bf05300 */
[----:B------:R-:W1:Y:S08]  /*0710*/  LDC.64 R56, c[0x0][0x428] ;  /* 0x00010a00ff387b82 */ /* 0x000e700000000a00 */
[----:B------:R-:W2:Y:S01]  /*0720*/  LDC.64 R84, c[0x0][0x3b0] ;  /* 0x0000ec00ff547b82 */ /* 0x000ea20000000a00 */
[----:B0-----:R-:W-:-:S07]  /*0730*/  IMAD.WIDE.U32 R52, R79, 0x10, R52 ;  /* 0x000000104f347825 */ /* 0x001fce00078e0034 */
[----:B------:R-:W0:Y:S01]  /*0740*/  @P0 LDC.64 R72, c[0x0][0x438] ;  /* 0x00010e00ff480b82 */ /* 0x000e220000000a00 */
[----:B------:R-:W3:Y:S01]  /*0750*/  LDG.E.128 R52, desc[UR16][R52.64] ;  /* 0x0000001034347981 */ /* 0x000ee2000c1e1d00 */
[----:B-1----:R-:W-:-:S06]  /*0760*/  IMAD.WIDE.U32 R56, R79, 0x10, R56 ;  /* 0x000000104f387825 */ /* 0x002fcc00078e0038 */
[----:B------:R-:W4:Y:S01]  /*0770*/  LDG.E.128 R56, desc[UR16][R56.64] ;  /* 0x0000001038387981 */ /* 0x000f22000c1e1d00 */
[----:B------:R-:W-:Y:S02]  /*0780*/  HADD2.F32 R67, -RZ, R60.H0_H0 ;  /* 0x2000003cff437230 */ /* 0x000fe40000004100 */
[----:B--2---:R-:W-:-:S05]  /*0790*/  IMAD.WIDE.U32 R84, R79, 0x4, R84 ;  /* 0x000000044f547825 */ /* 0x004fca00078e0054 */
[----:B------:R1:W5:Y:S01]  /*07a0*/  LDG.E R3, desc[UR16][R84.64] ;  /* 0x0000001054037981 */ /* 0x000362000c1e1900 */
[----:B0-----:R-:W-:-:S05]  /*07b0*/  @P0 IMAD.WIDE.U32 R72, R79, 0x10, R72 ;  /* 0x000000104f480825 */ /* 0x001fca00078e0048 */
[----:B------:R0:W5:Y:S01]  /*07c0*/  @P0 LDG.E.128 R40, desc[UR16][R72.64] ;  /* 0x0000001048280981 */ /* 0x000162000c1e1d00 */
[----:B-1----:R-:W-:Y:S01]  /*07d0*/  IADD3 R85, PT, PT, R79, 0x80, RZ ;  /* 0x000000804f557810 */ /* 0x002fe20007ffe0ff */
[C---:B---3--:R-:W-:Y:S01]  /*07e0*/  FADD.FTZ R53, -R82.reuse, R53 ;  /* 0x0000003552357221 */ /* 0x048fe20000010100 */
[----:B------:R-:W-:Y:S01]  /*07f0*/  FADD.FTZ R63, -R82, R52 ;  /* 0x00000034523f7221 */ /* 0x000fe20000010100 */
[--C-:B------:R-:W-:Y:S02]  /*0800*/  HADD2.F32 R52, -RZ, R90.reuse.H0_H0 ;  /* 0x2000005aff347230 */ /* 0x100fe40000004100 */
[----:B------:R-:W-:Y:S01]  /*0810*/  FMUL.FTZ R68, R53, UR10 ;  /* 0x0000000a35447c20 */ /* 0x000fe20008410000 */
[----:B------:R-:W-:Y:S02]  /*0820*/  HADD2.F32 R53, -RZ, R61.H0_H0 ;  /* 0x2000003dff357230 */ /* 0x000fe40000004100 */
[----:B------:R-:W-:Y:S01]  /*0830*/  FMUL.FTZ R63, R63, UR10 ;  /* 0x0000000a3f3f7c20 */ /* 0x000fe20008410000 */
[----:B----4-:R-:W-:Y:S01]  /*0840*/  FMUL.FTZ R62, R56, R67 ;  /* 0x00000043383e7220 */ /* 0x010fe20000410000 */
[----:B------:R-:W-:Y:S01]  /*0850*/  FMUL.FTZ R67, R57, R52 ;  /* 0x0000003439437220 */ /* 0x000fe20000410000 */
[----:B0-----:R-:W-:Y:S01]  /*0860*/  FMUL.FTZ R72, R58, R53 ;  /* 0x000000353a487220 */ /* 0x001fe20000410000 */
[----:B------:R-:W-:Y:S01]  /*0870*/  FADD.FTZ R54, -R82, R54 ;  /* 0x0000003652367221 */ /* 0x000fe20000010100 */
[----:B------:R-:W-:Y:S01]  /*0880*/  FADD.FTZ R52, RZ, R62 ;  /* 0x0000003eff347221 */ /* 0x000fe20000010000 */
[----:B------:R-:W-:Y:S01]  /*0890*/  FFMA.FTZ R53, R63, R62, RZ ;  /* 0x0000003e3f357223 */ /* 0x000fe200000100ff */
[----:B------:R-:W-:Y:S01]  /*08a0*/  FADD.FTZ R28, R28, R56 ;  /* 0x000000381c1c7221 */ /* 0x000fe20000010000 */
[----:B------:R-:W-:Y:S01]  /*08b0*/  FFMA.FTZ R16, R56, R63, R16 ;  /* 0x0000003f38107223 */ /* 0x000fe20000010010 */
[----:B------:R-:W-:Y:S01]  /*08c0*/  FADD.FTZ R29, R29, R57 ;  /* 0x000000391d1d7221 */ /* 0x000fe20000010000 */
[----:B------:R-:W-:Y:S01]  /*08d0*/  FFMA.FTZ R17, R57, R68, R17 ;  /* 0x0000004439117223 */ /* 0x000fe20000010011 */
[----:B------:R-:W-:-:S02]  /*08e0*/  HADD2.F32 R56, -RZ, R90.H1_H1 ;  /* 0x3000005aff387230 */ /* 0x000fc40000004100 */
[----:B------:R-:W-:Y:S01]  /*08f0*/  FADD.FTZ R57, R52, R67 ;  /* 0x0000004334397221 */ /* 0x000fe20000010000 */
[----:B------:R-:W-:Y:S01]  /*0900*/  FADD.FTZ R55, -R82, R55 ;  /* 0x0000003752377221 */ /* 0x000fe20000010100 */
        /* <DEDUP_REMOVED lines=12> */
.L_x_5711:
[----:B------:R-:W-:Y:S05]  /*09d0*/  BSYNC.RECONVERGENT B0 ;  /* 0x0000000000007941 */ /* 0x000fea0003800200 */
.L_x_5710:
[----:B------:R-:W-:Y:S04]  /*09e0*/  BSSY.RECONVERGENT B0, `(.L_x_5712) ;  /* 0x0000031000007945 */ /* 0x000fe80003800200 */
[----:B------:R-:W-:Y:S05]  /*09f0*/  @!P1 BRA `(.L_x_5713) ;  /* 0x0000000000bc9947 */ /* 0x000fea0003800000 */
[----:B------:R-:W0:Y:S01]  /*0a00*/  LDC.64 R10, c[0x0][0x3a8] ;  /* 0x0000ea00ff0a7b82 */ /* 0x000e220000000a00 */
[----:B------:R-:W-:-:S04]  /*0a10*/  ISETP.NE.U32.AND P0, PT, RZ, UR20, PT ;  /* 0x00000014ff007c0c */ /* 0x000fc8000bf05070 */
[----:B------:R-:W-:-:S03]  /*0a20*/  ISETP.NE.AND.EX P0, PT, RZ, UR21, PT, P0 ;  /* 0x00000015ff007c0c */ /* 0x000fc6000bf05300 */
[----:B------:R-:W1:Y:S01]  /*0a30*/  LDC.64 R8, c[0x0][0x428] ;  /* 0x00010a00ff087b82 */ /* 0x000e620000000a00 */
[----:B0-----:R-:W-:-:S09]  /*0a40*/  IMAD.WIDE.U32 R52, R85, 0x10, R10 ;  /* 0x0000001055347825 */ /* 0x001fd200078e000a */
[----:B------:R-:W0:Y:S01]  /*0a50*/  @P0 LDC.64 R10, c[0x0][0x438] ;  /* 0x00010e00ff0a0b82 */ /* 0x000e220000000a00 */
[----:B------:R-:W2:Y:S01]  /*0a60*/  LDG.E.128 R52, desc[UR16][R52.64] ;  /* 0x0000001034347981 */ /* 0x000ea2000c1e1d00 */
[----:B-1----:R-:W-:-:S06]  /*0a70*/  IMAD.WIDE.U32 R56, R85, 0x10, R8 ;  /* 0x0000001055387825 */ /* 0x002fcc00078e0008 */
[----:B------:R-:W1:Y:S01]  /*0a80*/  LDC.64 R8, c[0x0][0x3b0] ;  /* 0x0000ec00ff087b82 */ /* 0x000e620000000a00 */
[----:B------:R-:W3:Y:S01]  /*0a90*/  LDG.E.128 R56, desc[UR16][R56.64] ;  /* 0x0000001038387981 */ /* 0x000ee2000c1e1d00 */
[----:B0-----:R-:W-:-:S05]  /*0aa0*/  @P0 IMAD.WIDE.U32 R92, R85, 0x10, R10 ;  /* 0x00000010555c0825 */ /* 0x001fca00078e000a */
[----:B------:R-:W5:Y:S01]  /*0ab0*/  @P0 LDG.E.128 R12, desc[UR16][R92.64] ;  /* 0x000000105c0c0981 */ /* 0x000f62000c1e1d00 */
[----:B-1----:R-:W-:-:S04]  /*0ac0*/  IMAD.WIDE.U32 R10, R85, 0x4, R8 ;  /* 0x00000004550a7825 */ /* 0x002fc800078e0008 */
[--C-:B------:R-:W-:Y:S01]  /*0ad0*/  HADD2.F32 R65, -RZ, R86.reuse.H0_H0 ;  /* 0x20000056ff417230 */ /* 0x100fe20000004100 */
[----:B------:R0:W5:Y:S01]  /*0ae0*/  LDG.E R4, desc[UR16][R10.64] ;  /* 0x000000100a047981 */ /* 0x000162000c1e1900 */
[----:B------:R-:W-:Y:S01]  /*0af0*/  IADD3 R85, PT, PT, R85, 0x80, RZ ;  /* 0x0000008055557810 */ /* 0x000fe20007ffe0ff */
[C---:B--2---:R-:W-:Y:S01]  /*0b00*/  FADD.FTZ R53, -R82.reuse, R53 ;  /* 0x0000003552357221 */ /* 0x044fe20000010100 */
[----:B------:R-:W-:Y:S01]  /*0b10*/  FADD.FTZ R9, -R82, R52 ;  /* 0x0000003452097221 */ /* 0x000fe20000010100 */
[----:B------:R-:W-:Y:S02]  /*0b20*/  HADD2.F32 R52, -RZ, R86.H1_H1 ;  /* 0x30000056ff347230 */ /* 0x000fe40000004100 */
[----:B0-----:R-:W-:Y:S01]  /*0b30*/  FMUL.FTZ R10, R53, UR10 ;  /* 0x0000000a350a7c20 */ /* 0x001fe20008410000 */
[--C-:B------:R-:W-:Y:S02]  /*0b40*/  HADD2.F32 R53, -RZ, R87.reuse.H0_H0 ;  /* 0x20000057ff357230 */ /* 0x100fe40000004100 */
[----:B------:R-:W-:Y:S01]  /*0b50*/  FMUL.FTZ R9, R9, UR10 ;  /* 0x0000000a09097c20 */ /* 0x000fe20008410000 */
[----:B---3--:R-:W-:Y:S01]  /*0b60*/  FMUL.FTZ R8, R56, R65 ;  /* 0x0000004138087220 */ /* 0x008fe20000410000 */
[----:B------:R-:W-:Y:S01]  /*0b70*/  FADD.FTZ R54, -R82, R54 ;  /* 0x0000003652367221 */ /* 0x000fe20000010100 */
[----:B------:R-:W-:Y:S01]  /*0b80*/  FMUL.FTZ R65, R57, R52 ;  /* 0x0000003439417220 */ /* 0x000fe20000410000 */
[----:B------:R-:W-:Y:S01]  /*0b90*/  FMUL.FTZ R70, R58, R53 ;  /* 0x000000353a467220 */ /* 0x000fe20000410000 */
[----:B------:R-:W-:Y:S01]  /*0ba0*/  FADD.FTZ R52, R83, R8 ;  /* 0x0000000853347221 */ /* 0x000fe20000010000 */
[----:B------:R-:W-:Y:S01]  /*0bb0*/  FFMA.FTZ R53, R9, R8, R84 ;  /* 0x0000000809357223 */ /* 0x000fe20000010054 */
[----:B------:R-:W-:Y:S01]  /*0bc0*/  FMUL.FTZ R11, R54, UR10 ;  /* 0x0000000a360b7c20 */ /* 0x000fe20008410000 */
[----:B------:R-:W-:-:S02]  /*0bd0*/  HADD2.F32 R54, -RZ, R87.H1_H1 ;  /* 0x30000057ff367230 */ /* 0x000fc40000004100 */
        /* <DEDUP_REMOVED lines=17> */
.L_x_5713:
[----:B------:R-:W-:Y:S05]  /*0cf0*/  BSYNC.RECONVERGENT B0 ;  /* 0x0000000000007941 */ /* 0x000fea0003800200 */
.L_x_5712:
        /* <DEDUP_REMOVED lines=9> */
[C---:B-1----:R-:W-:Y:S02]  /*0d90*/  IMAD.WIDE.U32 R52, R85.reuse, 0x10, R6 ;  /* 0x0000001055347825 */ /* 0x042fe400078e0006 */
[----:B------:R-:W0:Y:S04]  /*0da0*/  LDC.64 R6, c[0x0][0x3b0] ;  /* 0x0000ec00ff067b82 */ /* 0x000e280000000a00 */
[----:B------:R-:W4:Y:S01]  /*0db0*/  LDG.E.128 R52, desc[UR16][R52.64] ;  /* 0x0000001034347981 */ /* 0x000f22000c1e1d00 */
[----:B--2---:R-:W-:-:S05]  /*0dc0*/  @P0 IMAD.WIDE.U32 R92, R85, 0x10, R92 ;  /* 0x00000010555c0825 */ /* 0x004fca00078e005c */
[----:B------:R-:W5:Y:S01]  /*0dd0*/  @P0 LDG.E.128 R48, desc[UR16][R92.64] ;  /* 0x000000105c300981 */ /* 0x000f62000c1e1d00 */
[----:B------:R-:W-:Y:S02]  /*0de0*/  HADD2.F32 R69, -RZ, R88.H0_H0 ;  /* 0x20000058ff457230 */ /* 0x000fe40000004100 */
[----:B0-----:R-:W-:-:S05]  /*0df0*/  IMAD.WIDE.U32 R6, R85, 0x4, R6 ;  /* 0x0000000455067825 */ /* 0x001fca00078e0006 */
[----:B------:R0:W5:Y:S01]  /*0e00*/  LDG.E R5, desc[UR16][R6.64] ;  /* 0x0000001006057981 */ /* 0x000162000c1e1900 */
[--C-:B------:R-:W-:Y:S02]  /*0e10*/  HADD2.F32 R74, -RZ, R89.reuse.H1_H1 ;  /* 0x30000059ff4a7230 */ /* 0x100fe40000004100 */
[C---:B---3--:R-:W-:Y:S01]  /*0e20*/  FADD.FTZ R64, -R82.reuse, R56 ;  /* 0x0000003852407221 */ /* 0x048fe20000010100 */
[C---:B------:R-:W-:Y:S01]  /*0e30*/  FADD.FTZ R57, -R82.reuse, R57 ;  /* 0x0000003952397221 */ /* 0x040fe20000010100 */
[----:B------:R-:W-:Y:S02]  /*0e40*/  FADD.FTZ R58, -R82, R58 ;  /* 0x0000003a523a7221 */ /* 0x000fe40000010100 */
[----:B0-----:R-:W-:Y:S01]  /*0e50*/  FMUL.FTZ R7, R64, UR10 ;  /* 0x0000000a40077c20 */ /* 0x001fe20008410000 */
[----:B------:R-:W-:Y:S02]  /*0e60*/  HADD2.F32 R64, -RZ, R88.H1_H1 ;  /* 0x30000058ff407230 */ /* 0x000fe40000004100 */
[----:B------:R-:W-:Y:S01]  /*0e70*/  FMUL.FTZ R66, R57, UR10 ;  /* 0x0000000a39427c20 */ /* 0x000fe20008410000 */
[----:B----4-:R-:W-:Y:S01]  /*0e80*/  FMUL.FTZ R6, R52, R69 ;  /* 0x0000004534067220 */ /* 0x010fe20000410000 */
[----:B------:R-:W-:-:S02]  /*0e90*/  HADD2.F32 R69, -RZ, R89.H0_H0 ;  /* 0x20000059ff457230 */ /* 0x000fc40000004100 */
[----:B------:R-:W-:Y:S01]  /*0ea0*/  FMUL.FTZ R64, R53, R64 ;  /* 0x0000004035407220 */ /* 0x000fe20000410000 */
[----:B------:R-:W-:Y:S01]  /*0eb0*/  FADD.FTZ R37, R37, R53 ;  /* 0x0000003525257221 */ /* 0x000fe20000010000 */
[----:B------:R-:W-:Y:S01]  /*0ec0*/  FFMA.FTZ R25, R53, R66, R25 ;  /* 0x0000004235197223 */ /* 0x000fe20000010019 */
[----:B------:R-:W-:Y:S01]  /*0ed0*/  FMUL.FTZ R71, R58, UR10 ;  /* 0x0000000a3a477c20 */ /* 0x000fe20008410000 */
[----:B------:R-:W-:Y:S01]  /*0ee0*/  FADD.FTZ R83, R83, R6 ;  /* 0x0000000653537221 */ /* 0x000fe20000010000 */
[----:B------:R-:W-:Y:S01]  /*0ef0*/  FFMA.FTZ R53, R7, R6, R84 ;  /* 0x0000000607357223 */ /* 0x000fe20000010054 */
[----:B------:R-:W-:Y:S01]  /*0f00*/  FADD.FTZ R36, R36, R52 ;  /* 0x0000003424247221 */ /* 0x000fe20000010000 */
[----:B------:R-:W-:Y:S01]  /*0f10*/  FFMA.FTZ R24, R52, R7, R24 ;  /* 0x0000000734187223 */ /* 0x000fe20000010018 */
        /* <DEDUP_REMOVED lines=14> */
.L_x_5715:
[----:B------:R-:W-:Y:S05]  /*1000*/  BSYNC.RECONVERGENT B0 ;  /* 0x0000000000007941 */ /* 0x000fea0003800200 */
.L_x_5714:
        /* <DEDUP_REMOVED lines=32> */
.L_x_5717:
[----:B------:R-:W-:Y:S05]  /*1210*/  BSYNC.RECONVERGENT B0 ;  /* 0x0000000000007941 */ /* 0x000fea0003800200 */
.L_x_5716:
        /* <DEDUP_REMOVED lines=50> */
[----:B------:R-:W-:Y:S01]  /*1540*/  FMUL.FTZ R57, R57, UR4 ;  /* 0x0000000439397c20 */ /* 0x000fe20008410000 */
[----:B------:R-:W-:Y:S01]  /*1550*/  FMUL.FTZ R54, R54, UR24 ;  /* 0x0000001836367c20 */ /* 0x000fe20008410000 */
[----:B------:R-:W-:Y:S01]  /*1560*/  LOP3.LUT P5, RZ, R3, 0xff00, RZ, 0xc0, !PT ;  /* 0x0000ff0003ff7812 */ /* 0x000fe200078ac0ff */
[----:B------:R-:W-:Y:S01]  /*1570*/  FMUL.FTZ R55, R55, UR24 ;  /* 0x0000001837377c20 */ /* 0x000fe20008410000 */
[----:B------:R-:W-:Y:S01]  /*1580*/  LOP3.LUT P4, RZ, R3, 0xff0000, RZ, 0xc0, !PT ;  /* 0x00ff000003ff7812 */ /* 0x000fe2000788c0ff */
[----:B------:R-:W-:Y:S01]  /*1590*/  FMUL.FTZ R57, R57, UR24 ;  /* 0x0000001839397c20 */ /* 0x000fe20008410000 */
[----:B------:R-:W-:-:S02]  /*15a0*/  SEL R52, R53, RZ, P6 ;  /* 0x000000ff35347207 */ /* 0x000fc40003000000 */
[----:B------:R-:W-:Y:S02]  /*15b0*/  ISETP.GE.U32.AND P6, PT, R3, 0x1000000, PT ;  /* 0x010000000300780c */ /* 0x000fe40003fc6070 */
[----:B------:R-:W-:Y:S02]  /*15c0*/  SEL R53, R54, RZ, P5 ;  /* 0x000000ff36357207 */ /* 0x000fe40002800000 */
[----:B------:R-:W-:Y:S02]  /*15d0*/  SEL R54, R55, RZ, P4 ;  /* 0x000000ff37367207 */ /* 0x000fe40002000000 */
[----:B------:R-:W-:Y:S01]  /*15e0*/  SEL R55, R57, RZ, P6 ;  /* 0x000000ff39377207 */ /* 0x000fe20003000000 */
[----:B------:R-:W-:Y:S06]  /*15f0*/  BRA `(.L_x_5723) ;  /* 0x0000000000707947 */ /* 0x000fec0003800000 */
.L_x_5722:
        /* <DEDUP_REMOVED lines=22> */
[----:B------:R-:W-:-:S02]  /*1760*/  SEL R52, R52, RZ, P6 ;  /* 0x000000ff34347207 */ /* 0x000fc40003000000 */
[C---:B------:R-:W-:Y:S02]  /*1770*/  LOP3.LUT P4, RZ, R3.reuse, 0xff0000, RZ, 0xc0, !PT ;  /* 0x00ff000003ff7812 */ /* 0x040fe4000788c0ff */
[----:B------:R-:W-:Y:S02]  /*1780*/  ISETP.GE.U32.AND P6, PT, R3, 0x1000000, PT ;  /* 0x010000000300780c */ /* 0x000fe40003fc6070 */
[----:B------:R-:W-:Y:S02]  /*1790*/  SEL R53, R53, RZ, P5 ;  /* 0x000000ff35357207 */ /* 0x000fe40002800000 */
[----:B------:R-:W-:Y:S02]  /*17a0*/  SEL R54, R54, RZ, P4 ;  /* 0x000000ff36367207 */ /* 0x000fe40002000000 */
[----:B------:R-:W-:-:S07]  /*17b0*/  SEL R55, R55, RZ, P6 ;  /* 0x000000ff37377207 */ /* 0x000fce0003000000 */
.L_x_5723:
[----:B------:R-:W0:Y:S08]  /*17c0*/  @P0 LDC.64 R82, c[0x0][0x478] ;  /* 0x00011e00ff520b82 */ /* 0x000e300000000a00 */
[----:B------:R-:W1:Y:S01]  /*17d0*/  LDC.64 R58, c[0x0][0x468] ;  /* 0x00011a00ff3a7b82 */ /* 0x000e620000000a00 */
[----:B0-----:R-:W-:-:S05]  /*17e0*/  @P0 IMAD.WIDE.U32 R82, R79, 0x10, R82 ;  /* 0x000000104f520825 */ /* 0x001fca00078e0052 */
[----:B------:R0:W-:Y:S01]  /*17f0*/  @P0 STG.E.128 desc[UR16][R82.64], R20 ;  /* 0x0000001452000986 */ /* 0x0001e2000c101d10 */
[C---:B-1----:R-:W-:Y:S01]  /*1800*/  IMAD.WIDE.U32 R58, R79.reuse, 0x10, R58 ;  /* 0x000000104f3a7825 */ /* 0x042fe200078e003a */
[----:B------:R-:W-:-:S04]  /*1810*/  IADD3 R79, PT, PT, R79, 0x80, RZ ;  /* 0x000000804f4f7810 */ /* 0x000fc80007ffe0ff */
[----:B------:R0:W-:Y:S03]  /*1820*/  STG.E.128 desc[UR16][R58.64], R52 ;  /* 0x000000343a007986 */ /* 0x0001e6000c101d10 */
.L_x_5721:
[----:B------:R-:W-:Y:S05]  /*1830*/  BSYNC.RECONVERGENT B1 ;  /* 0x0000000000017941 */ /* 0x000fea0003800200 */
.L_x_5720:
        /* <DEDUP_REMOVED lines=32> */
[----:B------:R-:W-:Y:S01]  /*1a40*/  SEL R55, R55, RZ, P6 ;  /* 0x000000ff37377207 */ /* 0x000fe20003000000 */
[----:B------:R-:W-:Y:S06]  /*1a50*/  BRA `(.L_x_5727) ;  /* 0x0000000000707947 */ /* 0x000fec0003800000 */
.L_x_5726:
        /* <DEDUP_REMOVED lines=19> */
[C---:B------:R-:W-:Y:S01]  /*1b90*/  LOP3.LUT P5, RZ, R4.reuse, 0xff00, RZ, 0xc0, !PT ;  /* 0x0000ff0004ff7812 */ /* 0x040fe200078ac0ff */
[----:B------:R-:W-:Y:S01]  /*1ba0*/  FMUL.FTZ R55, R55, UR24 ;  /* 0x0000001837377c20 */ /* 0x000fe20008410000 */
[----:B------:R-:W-:Y:S01]  /*1bb0*/  LOP3.LUT P4, RZ, R4, 0xff0000, RZ, 0xc0, !PT ;  /* 0x00ff000004ff7812 */ /* 0x000fe2000788c0ff */
[----:B------:R-:W-:Y:S01]  /*1bc0*/  FMUL.FTZ R57, R57, UR24 ;  /* 0x0000001839397c20 */ /* 0x000fe20008410000 */
[----:B------:R-:W-:-:S02]  /*1bd0*/  SEL R52, R53, RZ, P6 ;  /* 0x000000ff35347207 */ /* 0x000fc40003000000 */
[----:B------:R-:W-:Y:S02]  /*1be0*/  ISETP.GE.U32.AND P6, PT, R4, 0x1000000, PT ;  /* 0x010000000400780c */ /* 0x000fe40003fc6070 */
[----:B------:R-:W-:Y:S02]  /*1bf0*/  SEL R53, R54, RZ, P5 ;  /* 0x000000ff36357207 */ /* 0x000fe40002800000 */
[----:B------:R-:W-:Y:S02]  /*1c00*/  SEL R54, R55, RZ, P4 ;  /* 0x000000ff37367207 */ /* 0x000fe40002000000 */
[----:B------:R-:W-:-:S07]  /*1c10*/  SEL R55, R57, RZ, P6 ;  /* 0x000000ff39377207 */ /* 0x000fce0003000000 */
.L_x_5727:
[----:B------:R-:W0:Y:S08]  /*1c20*/  @P0 LDC.64 R82, c[0x0][0x478] ;  /* 0x00011e00ff520b82 */ /* 0x000e300000000a00 */
[----:B------:R-:W1:Y:S01]  /*1c30*/  LDC.64 R58, c[0x0][0x468] ;  /* 0x00011a00ff3a7b82 */ /* 0x000e620000000a00 */
[----:B0-----:R-:W-:-:S05]  /*1c40*/  @P0 IMAD.WIDE.U32 R82, R79, 0x10, R82 ;  /* 0x000000104f520825 */ /* 0x001fca00078e0052 */
[----:B------:R2:W-:Y:S01]  /*1c50*/  @P0 STG.E.128 desc[UR16][R82.64], R20 ;  /* 0x0000001452000986 */ /* 0x0005e2000c101d10 */
[C---:B-1----:R-:W-:Y:S01]  /*1c60*/  IMAD.WIDE.U32 R58, R79.reuse, 0x10, R58 ;  /* 0x000000104f3a7825 */ /* 0x042fe200078e003a */
[----:B------:R-:W-:-:S04]  /*1c70*/  IADD3 R79, PT, PT, R79, 0x80, RZ ;  /* 0x000000804f4f7810 */ /* 0x000fc80007ffe0ff */
[----:B------:R2:W-:Y:S03]  /*1c80*/  STG.E.128 desc[UR16][R58.64], R52 ;  /* 0x000000343a007986 */ /* 0x0005e6000c101d10 */
.L_x_5725:
[----:B------:R-:W-:Y:S05]  /*1c90*/  BSYNC.RECONVERGENT B1 ;  /* 0x0000000000017941 */ /* 0x000fea0003800200 */
.L_x_5724:
        /* <DEDUP_REMOVED lines=33> */
.L_x_5729:
        /* <DEDUP_REMOVED lines=21> */
[----:B------:R-:W-:Y:S01]  /*2000*/  SEL R52, R53, RZ, P6 ;  /* 0x000000ff35347207 */ /* 0x000fe20003000000 */
[----:B------:R-:W-:Y:S01]  /*2010*/  FMUL.FTZ R57, R57, UR24 ;  /* 0x0000001839397c20 */ /* 0x000fe20008410000 */
[----:B------:R-:W-:-:S02]  /*2020*/  LOP3.LUT P4, RZ, R5, 0xff0000, RZ, 0xc0, !PT ;  /* 0x00ff000005ff7812 */ /* 0x000fc4000788c0ff */
[----:B------:R-:W-:Y:S02]  /*2030*/  ISETP.GE.U32.AND P6, PT, R5, 0x1000000, PT ;  /* 0x010000000500780c */ /* 0x000fe40003fc6070 */
[----:B------:R-:W-:Y:S02]  /*2040*/  SEL R53, R55, RZ, P5 ;  /* 0x000000ff37357207 */ /* 0x000fe40002800000 */
[----:B------:R-:W-:Y:S02]  /*2050*/  SEL R54, R54, RZ, P4 ;  /* 0x000000ff36367207 */ /* 0x000fe40002000000 */
[----:B------:R-:W-:-:S07]  /*2060*/  SEL R55, R57, RZ, P6 ;  /* 0x000000ff39377207 */ /* 0x000fce0003000000 */
.L_x_5730:
[----:B------:R-:W0:Y:S08]  /*2070*/  @P0 LDC.64 R58, c[0x0][0x478] ;  /* 0x00011e00ff3a0b82 */ /* 0x000e300000000a00 */
[----:B------:R-:W1:Y:S01]  /*2080*/  LDC.64 R56, c[0x0][0x468] ;  /* 0x00011a00ff387b82 */ /* 0x000e620000000a00 */
[----:B0-----:R-:W-:-:S05]  /*2090*/  @P0 IMAD.WIDE.U32 R58, R79, 0x10, R58 ;  /* 0x000000104f3a0825 */ /* 0x001fca00078e003a */
[----:B------:R4:W-:Y:S01]  /*20a0*/  @P0 STG.E.128 desc[UR16][R58.64], R20 ;  /* 0x000000143a000986 */ /* 0x0009e2000c101d10 */
[----:B-1----:R-:W-:-:S05]  /*20b0*/  IMAD.WIDE.U32 R56, R79, 0x10, R56 ;  /* 0x000000104f387825 */ /* 0x002fca00078e0038 */
[----:B------:R4:W-:Y:S01]  /*20c0*/  STG.E.128 desc[UR16][R56.64], R52 ;  /* 0x0000003438007986 */ /* 0x0009e2000c101d10 */
[----:B------:R-:W-:Y:S05]  /*20d0*/  BRA `(.L_x_5728) ;  /* 0x0000000c00687947 */ /* 0x000fea0003800000 */
.L_x_5719:
        /* <DEDUP_REMOVED lines=27> */
[----:B------:R-:W-:-:S02]  /*2290*/  LOP3.LUT P0, RZ, R3, 0xff, RZ, 0xc0, !PT ;  /* 0x000000ff03ff7812 */ /* 0x000fc4000780c0ff */
[----:B------:R-:W-:Y:S01]  /*22a0*/  LOP3.LUT P4, RZ, R3, 0xff00, RZ, 0xc0, !PT ;  /* 0x0000ff0003ff7812 */ /* 0x000fe2000788c0ff */
[----:B0-----:R-:W-:Y:S01]  /*22b0*/  IMAD.WIDE.U32 R58, R79, 0x10, R58 ;  /* 0x000000104f3a7825 */ /* 0x001fe200078e003a */
[C---:B------:R-:W-:Y:S02]  /*22c0*/  LOP3.LUT P5, RZ, R3.reuse, 0xff0000, RZ, 0xc0, !PT ;  /* 0x00ff000003ff7812 */ /* 0x040fe400078ac0ff */
[----:B------:R-:W-:Y:S02]  /*22d0*/  ISETP.GE.U32.AND P6, PT, R3, 0x1000000, PT ;  /* 0x010000000300780c */ /* 0x000fe40003fc6070 */
[----:B------:R-:W-:Y:S02]  /*22e0*/  SEL R52, R52, RZ, P0 ;  /* 0x000000ff34347207 */ /* 0x000fe40000000000 */
[----:B------:R-:W-:Y:S02]  /*22f0*/  SEL R53, R53, RZ, P4 ;  /* 0x000000ff35357207 */ /* 0x000fe40002000000 */
[----:B------:R-:W-:-:S02]  /*2300*/  SEL R54, R54, RZ, P5 ;  /* 0x000000ff36367207 */ /* 0x000fc40002800000 */
[----:B------:R-:W-:Y:S02]  /*2310*/  SEL R55, R55, RZ, P6 ;  /* 0x000000ff37377207 */ /* 0x000fe40003000000 */
[----:B------:R-:W-:-:S03]  /*2320*/  IADD3 R79, PT, PT, R79, 0x80, RZ ;  /* 0x000000804f4f7810 */ /* 0x000fc60007ffe0ff */
[----:B------:R0:W-:Y:S04]  /*2330*/  STG.E.128 desc[UR16][R58.64], R52 ;  /* 0x000000343a007986 */ /* 0x0001e8000c101d10 */
.L_x_5733:
[----:B------:R-:W-:Y:S05]  /*2340*/  BSYNC.RECONVERGENT B1 ;  /* 0x0000000000017941 */ /* 0x000fea0003800200 */
.L_x_5732:
        /* <DEDUP_REMOVED lines=24> */
[C---:B------:R-:W-:Y:S01]  /*24d0*/  LOP3.LUT P4, RZ, R4.reuse, 0xff00, RZ, 0xc0, !PT ;  /* 0x0000ff0004ff7812 */ /* 0x040fe2000788c0ff */
        /* <DEDUP_REMOVED lines=9> */
.L_x_5735:
[----:B------:R-:W-:Y:S05]  /*2570*/  BSYNC.RECONVERGENT B1 ;  /* 0x0000000000017941 */ /* 0x000fea0003800200 */
.L_x_5734:
        /* <DEDUP_REMOVED lines=30> */
[----:B------:R-:W-:-:S05]  /*2760*/  SEL R55, R55, RZ, P6 ;  /* 0x000000ff37377207 */ /* 0x000fca0003000000 */
[----:B------:R3:W-:Y:S01]  /*2770*/  STG.E.128 desc[UR16][R58.64], R52 ;  /* 0x000000343a007986 */ /* 0x0007e2000c101d10 */
[----:B------:R-:W-:Y:S05]  /*2780*/  BRA `(.L_x_5728) ;  /* 0x0000000400bc7947 */ /* 0x000fea0003800000 */
.L_x_5731:
        /* <DEDUP_REMOVED lines=26> */
[----:B0-----:R-:W-:Y:S01]  /*2930*/  IMAD.WIDE.U32 R52, R79, 0x10, R52 ;  /* 0x000000104f347825 */ /* 0x001fe200078e0034 */
[----:B------:R-:W-:-:S02]  /*2940*/  LOP3.LUT P5, RZ, R3, 0xff0000, RZ, 0xc0, !PT ;  /* 0x00ff000003ff7812 */ /* 0x000fc400078ac0ff */
[----:B------:R-:W-:Y:S02]  /*2950*/  ISETP.GE.U32.AND P6, PT, R3, 0x1000000, PT ;  /* 0x010000000300780c */ /* 0x000fe40003fc6070 */
[----:B------:R0:W-:Y:S02]  /*2960*/  STG.E.128 desc[UR16][R52.64], R20 ;  /* 0x0000001434007986 */ /* 0x0001e4000c101d10 */
[----:B------:R-:W-:Y:S01]  /*2970*/  SEL R55, R55, RZ, P6 ;  /* 0x000000ff37377207 */ /* 0x000fe20003000000 */
[C---:B-1----:R-:W-:Y:S01]  /*2980*/  IMAD.WIDE.U32 R58, R79.reuse, 0x10, R58 ;  /* 0x000000104f3a7825 */ /* 0x042fe200078e003a */
[----:B------:R-:W-:Y:S02]  /*2990*/  IADD3 R79, PT, PT, R79, 0x80, RZ ;  /* 0x000000804f4f7810 */ /* 0x000fe40007ffe0ff */
[----:B0-----:R-:W-:Y:S02]  /*29a0*/  SEL R52, R54, RZ, P0 ;  /* 0x000000ff36347207 */ /* 0x001fe40000000000 */
[----:B------:R-:W-:-:S02]  /*29b0*/  SEL R53, R57, RZ, P4 ;  /* 0x000000ff39357207 */ /* 0x000fc40002000000 */
[----:B------:R-:W-:-:S05]  /*29c0*/  SEL R54, R81, RZ, P5 ;  /* 0x000000ff51367207 */ /* 0x000fca0002800000 */
[----:B------:R0:W-:Y:S02]  /*29d0*/  STG.E.128 desc[UR16][R58.64], R52 ;  /* 0x000000343a007986 */ /* 0x0001e4000c101d10 */
.L_x_5737:
[----:B------:R-:W-:Y:S05]  /*29e0*/  BSYNC.RECONVERGENT B1 ;  /* 0x0000000000017941 */ /* 0x000fea0003800200 */
.L_x_5736:
        /* <DEDUP_REMOVED lines=21> */
[C---:B------:R-:W-:Y:S01]  /*2b40*/  LOP3.LUT P0, RZ, R4.reuse, 0xff, RZ, 0xc0, !PT ;  /* 0x000000ff04ff7812 */ /* 0x040fe2000780c0ff */
[----:B------:R-:W-:Y:S01]  /*2b50*/  FMUL.FTZ R57, R57, UR24 ;  /* 0x0000001839397c20 */ /* 0x000fe20008410000 */
[----:B------:R-:W-:Y:S01]  /*2b60*/  FMUL.FTZ R81, R81, UR24 ;  /* 0x0000001851517c20 */ /* 0x000fe20008410000 */
[----:B------:R-:W-:Y:S01]  /*2b70*/  FMUL.FTZ R55, R55, UR24 ;  /* 0x0000001837377c20 */ /* 0x000fe20008410000 */
[C---:B------:R-:W-:Y:S01]  /*2b80*/  LOP3.LUT P4, RZ, R4.reuse, 0xff00, RZ, 0xc0, !PT ;  /* 0x0000ff0004ff7812 */ /* 0x040fe2000788c0ff */
        /* <DEDUP_REMOVED lines=11> */
.L_x_5739:
[----:B------:R-:W-:Y:S05]  /*2c40*/  BSYNC.RECONVERGENT B1 ;  /* 0x0000000000017941 */ /* 0x000fea0003800200 */
.L_x_5738:
        /* <DEDUP_REMOVED lines=28> */
[----:B------:R-:W-:Y:S01]  /*2e10*/  SEL R52, R52, RZ, P0 ;  /* 0x000000ff34347207 */ /* 0x000fe20000000000 */
[----:B------:R2:W-:Y:S01]  /*2e20*/  STG.E.128 desc[UR16][R58.64], R20 ;  /* 0x000000143a007986 */ /* 0x0005e2000c101d10 */
[----:B-1----:R-:W-:Y:S01]  /*2e30*/  IMAD.WIDE.U32 R82, R79, 0x10, R82 ;  /* 0x000000104f527825 */ /* 0x002fe200078e0052 */
[----:B------:R-:W-:Y:S02]  /*2e40*/  SEL R53, R53, RZ, P4 ;  /* 0x000000ff35357207 */ /* 0x000fe40002000000 */
[----:B------:R-:W-:-:S02]  /*2e50*/  SEL R54, R54, RZ, P5 ;  /* 0x000000ff36367207 */ /* 0x000fc40002800000 */
[----:B------:R-:W-:-:S05]  /*2e60*/  SEL R55, R55, RZ, P6 ;  /* 0x000000ff37377207 */ /* 0x000fca0003000000 */
[----:B------:R2:W-:Y:S02]  /*2e70*/  STG.E.128 desc[UR16][R82.64], R52 ;  /* 0x0000003452007986 */ /* 0x0005e4000c101d10 */
.L_x_5728:
[----:B------:R-:W-:Y:S05]  /*2e80*/  BSYNC.RECONVERGENT B0 ;  /* 0x0000000000007941 */ /* 0x000fea0003800200 */
.L_x_5718:
[----:B------:R-:W-:Y:S02]  /*2e90*/  UIADD3 UR6, UPT, UPT, UR6, UR26, URZ ;  /* 0x0000001a06067290 */ /* 0x000fe4000fffe0ff */
[----:B------:R-:W-:Y:S02]  /*2ea0*/  UPLOP3.LUT UP2, UPT, UPT, UPT, UP2, 0x40, 0x4 ;  /* 0x000000000004789c */ /* 0x000fe40003f4e820 */
[----:B------:R-:W-:-:S09]  /*2eb0*/  UISETP.GE.AND UP1, UPT, UR6, UR27, UPT ;  /* 0x0000001b0600728c */ /* 0x000fd2000bf26270 */
[----:B------:R-:W-:Y:S05]  /*2ec0*/  BRA.U !UP1, `(.L_x_5740) ;  /* 0xffffffd5098c7547 */ /* 0x000fea000b83ffff */
.L_x_5709:
        /* <DEDUP_REMOVED lines=25> */
.L_x_5741:
        /* <DEDUP_REMOVED lines=10> */
.L_x_6820:


//--------------------- .text._ZN10layer_norm13ln_bwd_kernelINS_13Kernel_traitsI6__halfffffjLj1536ELj1ELj1ELj4ELj16ENS_18Kernel_traits_baseILj1536ES2_ffffjLj128EEEEELb1ELb0ELb0ELb1EEEvNS_9BwdParamsE --------------------------
	.section	.text._ZN10layer_norm13ln_bwd_kernelINS_13Kernel_traitsI6__halfffffjLj1536ELj1ELj1ELj4ELj16ENS_18Kernel_traits_baseILj1536ES2_ffffjLj128EEEEELb1ELb0ELb0ELb1EEEvNS_9BwdParamsE,"ax",@progbits
	.align	128
        .global         _ZN10layer_norm13ln_bwd_kernelINS_13Kernel_traitsI6__halfffffjLj1536ELj1ELj1ELj4ELj16ENS_18Kernel_traits_baseILj1536ES2_ffffjLj128EEEEELb1ELb0ELb0ELb1EEEvNS_9BwdParamsE
        .type           _ZN10layer_norm13ln_bwd_kernelINS_13Kernel_traitsI6__halfffffjLj1536ELj1ELj1ELj4ELj16ENS_18Kernel_traits_baseILj1536ES2_ffffjLj128EEEEELb1ELb0ELb0ELb1EEEvNS_9BwdParamsE,@function
        .size           _ZN10layer_norm13ln_bwd_kernelINS_13Kernel_traitsI6__halfffffjLj1536ELj1ELj1ELj4ELj16ENS_18Kernel_traits_baseILj1536ES2_ffffjLj128EEEEELb1ELb0ELb0ELb1EEEvNS_9BwdParamsE,(.L_x_6821 - _ZN10layer_norm13ln_bwd_kernelINS_13Kernel_traitsI6__halfffffjLj1536ELj1ELj1ELj4ELj16ENS_18Kernel_traits_baseILj1536ES2_ffffjLj128EEEEELb1ELb0ELb0ELb1EEEvNS_9BwdParamsE)
        .other          _ZN10layer_norm13ln_bwd_kernelINS_13Kernel_traitsI6__halfffffjLj1536ELj1ELj1ELj4ELj16ENS_18Kernel_traits_baseILj1536ES2_ffffjLj128EEEEELb1ELb0ELb0ELb1EEEvNS_9BwdParamsE,@"STO_CUDA_ENTRY STV_DEFAULT"
_ZN10layer_norm13ln_bwd_kernelINS_13Kernel_traitsI6__halfffffjLj1536ELj1ELj1ELj4ELj16ENS_18Kernel_traits_baseILj1536ES2_ffffjLj128EEEEELb1ELb0ELb0ELb1EEEvNS_9BwdParamsE:
.text._ZN10layer_norm13ln_bwd_kernelINS_13Kernel_traitsI6__halfffffjLj1536ELj1ELj1ELj4ELj16ENS_18Kernel_traits_baseILj1536ES2_ffffjLj128EEEEELb1ELb0ELb0ELb1EEEvNS_9BwdParamsE:
        /* <DEDUP_REMOVED lines=20> */
[----:B------:R-:W1:Y:S01]  /*0140*/  LDCU.64 UR4, c[0x0][0x3e0] ;  /* 0x00007c00ff0477ac */ /* 0x000e620008000a00 */
        /* <DEDUP_REMOVED lines=8> */
[----:B------:R-:W3:Y:S01]  /*01d0*/  LDCU UR10, c[0x0][0x408] ;  /* 0x00008100ff0a77ac */ /* 0x000ee20008000800 */
[----:B------:R-:W4:Y:S01]  /*01e0*/  LDCU UR24, c[0x0][0x388] ;  /* 0x00007100ff1877ac */ /* 0x000f220008000800 */
[----:B------:R-:W0:Y:S01]  /*01f0*/  LDCU.U8 UR11, c[0x0][0x410] ;  /* 0x00008200ff0b77ac */ /* 0x000e220008000000 */
[----:B------:R-:W0:Y:S02]  /*0200*/  LDCU UR25, c[0x0][0x400] ;  /* 0x00008000ff1977ac */ /* 0x000e240008000800 */
[----:B0-----:R-:W-:Y:S01]  /*0210*/  IMAD.WIDE.U32 R56, R56, 0x8, R2 ;  /* 0x0000000838387825 */ /* 0x001fe200078e0002 */
[----:B------:R-:W0:Y:S04]  /*0220*/  LDCU.64 UR26, c[0x0][0x478] ;  /* 0x00008f00ff1a77ac */ /* 0x000e280008000a00 */
[----:B--2---:R-:W2:Y:S01]  /*0230*/  LDG.E.64 R2, desc[UR20][R56.64+0x800] ;  /* 0x0008001438027981 */ /* 0x004ea2000c1e1b00 */
[----:B------:R-:W0:Y:S03]  /*0240*/  LDCU.128 UR12, c[0x0][0x3c0] ;  /* 0x00007800ff0c77ac */ /* 0x000e260008000c00 */
[----:B------:R-:W5:Y:S01]  /*0250*/  LDG.E.64 R4, desc[UR20][R56.64+0x400] ;  /* 0x0004001438047981 */ /* 0x000f62000c1e1b00 */
[----:B------:R-:W0:Y:S03]  /*0260*/  LDCU.64 UR22, c[0x0][0x438] ;  /* 0x00008700ff1677ac */ /* 0x000e260008000a00 */
[----:B------:R3:W4:Y:S01]  /*0270*/  LDG.E.64 R6, desc[UR20][R56.64] ;  /* 0x0000001438067981 */ /* 0x000722000c1e1b00 */
[----:B------:R-:W-:Y:S01]  /*0280*/  MOV R0, RZ ;  /* 0x000000ff00007202 */ /* 0x000fe20000000f00 */
[----:B-1----:R-:W-:Y:S01]  /*0290*/  UISETP.NE.U32.AND UP0, UPT, UR4, URZ, UPT ;  /* 0x000000ff0400728c */ /* 0x002fe2000bf05070 */
[----:B------:R-:W-:Y:S01]  /*02a0*/  CS2R R64, SRZ ;  /* 0x0000000000407805 */ /* 0x000fe2000001ff00 */
[----:B------:R-:W1:Y:S02]  /*02b0*/  LDCU.64 UR28, c[0x0][0x380] ;  /* 0x00007000ff1c77ac */ /* 0x000e640008000a00 */
[----:B------:R-:W-:Y:S01]  /*02c0*/  UISETP.NE.AND.EX UP0, UPT, UR5, URZ, UPT, UP0 ;  /* 0x000000ff0500728c */ /* 0x000fe2000bf05300 */
[----:B---3--:R-:W-:Y:S01]  /*02d0*/  HFMA2 R57, -RZ, RZ, 0, 0 ;  /* 0x00000000ff397431 */ /* 0x008fe200000001ff */
[----:B------:R-:W-:Y:S01]  /*02e0*/  UMOV UR6, UR9 ;  /* 0x0000000900067c82 */ /* 0x000fe20008000000 */
[--C-:B--2---:R-:W-:Y:S01]  /*02f0*/  SHF.R.U64 R68, R2, 0x10, R3.reuse ;  /* 0x0000001002447819 */ /* 0x104fe20000001203 */
[----:B------:R-:W-:Y:S01]  /*0300*/  HADD2.F32 R69, -RZ, R2.H0_H0 ;  /* 0x20000002ff457230 */ /* 0x000fe20000004100 */
[----:B------:R-:W-:Y:S01]  /*0310*/  SHF.R.U32.HI R66, RZ, 0x10, R3 ;  /* 0x00000010ff427819 */ /* 0x000fe20000011603 */
[----:B------:R-:W-:Y:S01]  /*0320*/  HADD2.F32 R67, -RZ, R3.H0_H0 ;  /* 0x20000003ff437230 */ /* 0x000fe20000004100 */
[--C-:B-----5:R-:W-:Y:S01]  /*0330*/  SHF.R.U64 R72, R4, 0x10, R5.reuse ;  /* 0x0000001004487819 */ /* 0x120fe20000001205 */
[----:B------:R-:W-:Y:S01]  /*0340*/  HADD2.F32 R73, -RZ, R4.H0_H0 ;  /* 0x20000004ff497230 */ /* 0x000fe20000004100 */
[----:B------:R-:W-:Y:S01]  /*0350*/  SHF.R.U32.HI R70, RZ, 0x10, R5 ;  /* 0x00000010ff467819 */ /* 0x000fe20000011605 */
[----:B------:R-:W-:Y:S01]  /*0360*/  HADD2.F32 R71, -RZ, R5.H0_H0 ;  /* 0x20000005ff477230 */ /* 0x000fe20000004100 */
[--C-:B----4-:R-:W-:Y:S01]  /*0370*/  SHF.R.U64 R76, R6, 0x10, R7.reuse ;  /* 0x00000010064c7819 */ /* 0x110fe20000001207 */
        /* <DEDUP_REMOVED lines=12> */
.L_x_5752:
[----:B0-----:R-:W0:Y:S01]  /*0440*/  S2R R56, SR_TID.X ;  /* 0x0000000000387919 */ /* 0x001e220000002100 */
[----:B-1----:R-:W1:Y:S01]  /*0450*/  LDC.64 R44, c[0x0][0x3a8] ;  /* 0x0000ea00ff2c7b82 */ /* 0x002e620000000a00 */
[----:B------:R-:W-:Y:S01]  /*0460*/  UIMAD UR7, UR6, UR24, URZ ;  /* 0x00000018060772a4 */ /* 0x000fe2000f8e02ff */
[----:B------:R-:W-:Y:S01]  /*0470*/  PLOP3.LUT P0, PT, PT, PT, UP0, 0x80, 0x8 ;  /* 0x000000000008781c */ /* 0x000fe20003f0f008 */
[----:B--2---:R-:W2:Y:S02]  /*0480*/  @UP0 LDCU.64 UR4, c[0x0][0x3e0] ;  /* 0x00007c00ff0407ac */ /* 0x004ea40008000a00 */
[----:B------:R-:W-:-:S03]  /*0490*/  USHF.R.S32.HI UR8, URZ, 0x1f, UR7 ;  /* 0x0000001fff087899 */ /* 0x000fc60008011407 */
[----:B------:R-:W3:Y:S01]  /*04a0*/  LDC.64 R52, c[0x0][0x428] ;  /* 0x00010a00ff347b82 */ /* 0x000ee20000000a00 */
[----:B------:R-:W-:Y:S02]  /*04b0*/  UIMAD.WIDE UR18, UR6, 0x4, UR14 ;  /* 0x00000004061278a5 */ /* 0x000fe4000f8e020e */
[----:B------:R-:W-:Y:S02]  /*04c0*/  ULEA.HI UR8, UR8, UR7, URZ, 0x2 ;  /* 0x0000000708087291 */ /* 0x000fe4000f8f10ff */
[----:B------:R-:W-:Y:S02]  /*04d0*/  UIMAD.WIDE UR16, UR6, 0x4, UR12 ;  /* 0x00000004061078a5 */ /* 0x000fe4000f8e020c */
[----:B------:R-:W-:Y:S02]  /*04e0*/  MOV R40, UR18 ;  /* 0x0000001200287c02 */ /* 0x000fe40008000f00 */
[----:B------:R-:W-:Y:S02]  /*04f0*/  MOV R33, UR8 ;  /* 0x0000000800217c02 */ /* 0x000fe40008000f00 */
[----:B------:R-:W-:-:S02]  /*0500*/  MOV R41, UR19 ;  /* 0x0000001300297c02 */ /* 0x000fc40008000f00 */
[----:B------:R-:W-:Y:S01]  /*0510*/  MOV R42, UR16 ;  /* 0x00000010002a7c02 */ /* 0x000fe20008000f00 */
[----:B--2---:R-:W-:Y:S01]  /*0520*/  @UP0 UIMAD.WIDE UR4, UR6, 0x4, UR4 ;  /* 0x00000004060408a5 */ /* 0x004fe2000f8e0204 */
[----:B------:R-:W-:Y:S01]  /*0530*/  MOV R43, UR17 ;  /* 0x00000011002b7c02 */ /* 0x000fe20008000f00 */
[----:B------:R2:W4:Y:S04]  /*0540*/  LDG.E R81, desc[UR20][R40.64] ;  /* 0x0000001428517981 */ /* 0x000528000c1e1900 */
[----:B------:R-:W4:Y:S01]  /*0550*/  LDG.E R82, desc[UR20][R42.64] ;  /* 0x000000142a527981 */ /* 0x000f22000c1e1900 */
[----:B0-----:R-:W-:-:S05]  /*0560*/  LEA.HI.SX32 R80, R33, R56, 0x1e ;  /* 0x0000003821507211 */ /* 0x001fca00078ff2ff */
[----:B-1----:R-:W-:Y:S01]  /*0570*/  IMAD.WIDE.U32 R32, R80, 0x10, R44 ;  /* 0x0000001050207825 */ /* 0x002fe200078e002c */
[----:B------:R-:W-:-:S03]  /*0580*/  MOV R50, UR4 ;  /* 0x0000000400327c02 */ /* 0x000fc60008000f00 */
[C---:B---3--:R-:W-:Y:S01]  /*0590*/  IMAD.WIDE.U32 R36, R80.reuse, 0x10, R52 ;  /* 0x0000001050247825 */ /* 0x048fe200078e0034 */
[----:B------:R-:W-:Y:S01]  /*05a0*/  MOV R51, UR5 ;  /* 0x0000000500337c02 */ /* 0x000fe20008000f00 */
[----:B------:R-:W3:Y:S01]  /*05b0*/  LDG.E.128 R32, desc[UR20][R32.64] ;  /* 0x0000001420207981 */ /* 0x000ee2000c1e1d00 */
[----:B------:R-:W-:-:S03]  /*05c0*/  IADD3 R79, PT, PT, R80, 0x80, RZ ;  /* 0x00000080504f7810 */ /* 0x000fc60007ffe0ff */
[----:B------:R-:W3:Y:S01]  /*05d0*/  LDG.E.128 R36, desc[UR20][R36.64] ;  /* 0x0000001424247981 */ /* 0x000ee2000c1e1d00 */
[----:B------:R-:W-:-:S03]  /*05e0*/  IADD3 R78, PT, PT, R80, 0x100, RZ ;  /* 0x00000100504e7810 */ /* 0x000fc60007ffe0ff */
[----:B------:R-:W3:Y:S01]  /*05f0*/  @P0 LDG.E R83, desc[UR20][R50.64] ;  /* 0x0000001432530981 */ /* 0x000ee2000c1e1900 */
[----:B--2---:R-:W-:-:S04]  /*0600*/  IMAD.WIDE.U32 R40, R79, 0x10, R44 ;  /* 0x000000104f287825 */ /* 0x004fc800078e002c */
[C---:B------:R-:W-:Y:S02]  /*0610*/  IMAD.WIDE.U32 R44, R78.reuse, 0x10, R44 ;  /* 0x000000104e2c7825 */ /* 0x040fe400078e002c */
[----:B------:R-:W2:Y:S02]  /*0620*/  LDG.E.128 R40, desc[UR20][R40.64] ;  /* 0x0000001428287981 */ /* 0x000ea4000c1e1d00 */
[--C-:B------:R-:W-:Y:S02]  /*0630*/  IMAD.WIDE.U32 R48, R79, 0x10, R52.reuse ;  /* 0x000000104f307825 */ /* 0x100fe400078e0034 */
[----:B------:R-:W2:Y:S04]  /*0640*/  LDG.E.128 R44, desc[UR20][R44.64] ;  /* 0x000000142c2c7981 */ /* 0x000ea8000c1e1d00 */
[----:B------:R-:W2:Y:S01]  /*0650*/  LDG.E.128 R48, desc[UR20][R48.64] ;  /* 0x0000001430307981 */ /* 0x000ea2000c1e1d00 */
[----:B------:R-:W-:-:S06]  /*0660*/  IMAD.WIDE.U32 R52, R78, 0x10, R52 ;  /* 0x000000104e347825 */ /* 0x000fcc00078e0034 */
[----:B------:R-:W2:Y:S01]  /*0670*/  LDG.E.128 R52, desc[UR20][R52.64] ;  /* 0x0000001434347981 */ /* 0x000ea2000c1e1d00 */
[----:B------:R-:W-:Y:S01]  /*0680*/  ISETP.NE.AND P2, PT, RZ, UR11, PT ;  /* 0x0000000bff007c0c */ /* 0x000fe2000bf45270 */
[----:B------:R-:W-:Y:S01]  /*0690*/  UMOV UR7, 0x3f800000 ;  /* 0x3f80000000077882 */ /* 0x000fe20000000000 */
[----:B------:R-:W0:Y:S01]  /*06a0*/  S2UR UR5, SR_CgaCtaId ;  /* 0x00000000000579c3 */ /* 0x000e220000008800 */
[----:B------:R-:W-:Y:S02]  /*06b0*/  LOP3.LUT P1, RZ, R56, 0x1f, RZ, 0xc0, !PT ;  /* 0x0000001f38ff7812 */ /* 0x000fe4000782c0ff */
[----:B------:R-:W-:Y:S01]  /*06c0*/  PLOP3.LUT P3, PT, PT, PT, UP2, 0x80, 0x8 ;  /* 0x000000000008781c */ /* 0x000fe20003f6f028 */
[----:B------:R-:W-:Y:S02]  /*06d0*/  UMOV UR4, 0x400 ;  /* 0x0000040000047882 */ /* 0x000fe40000000000 */
[----:B0-----:R-:W-:-:S04]  /*06e0*/  ULEA UR4, UR5, UR4, 0x18 ;  /* 0x0000000405047291 */ /* 0x001fc8000f8ec0ff */
[----:B------:R-:W-:Y:S01]  /*06f0*/  UIADD3 UR5, UPT, UPT, UR4, 0x1820, URZ ;  /* 0x0000182004057890 */ /* 0x000fe2000fffe0ff */
[----:B----4-:R-:W-:Y:S02]  /*0700*/  R2UR UR8, R81 ;  /* 0x00000000510872ca */ /* 0x010fe400000e0000 */
[----:B------:R-:W-:-:S05]  /*0710*/  FSEL R88, R82, RZ, !P2 ;  /* 0x000000ff52587208 */ /* 0x000fca0005000000 */
[C---:B---3--:R-:W-:Y:S01]  /*0720*/  FADD.FTZ R32, -R88.reuse, R32 ;  /* 0x0000002058207221 */ /* 0x048fe20000010100 */
[C---:B------:R-:W-:Y:S01]  /*0730*/  FADD.FTZ R35, -R88.reuse, R35 ;  /* 0x0000002358237221 */ /* 0x040fe20000010100 */
[----:B------:R-:W-:Y:S01]  /*0740*/  FMUL.FTZ R86, R77, R36 ;  /* 0x000000244d567220 */ /* 0x000fe20000410000 */
[----:B------:R-:W-:-:S03]  /*0750*/  FADD.FTZ R34, -R88, R34 ;  /* 0x0000002258227221 */ /* 0x000fc60000010100 */
[----:B------:R-:W-:Y:S01]  /*0760*/  FMUL.FTZ R82, R35, UR8 ;  /* 0x0000000823527c20 */ /* 0x000fe20008410000 */
[----:B------:R-:W-:Y:S01]  /*0770*/  @P0 R2UR UR7, R83 ;  /* 0x00000000530702ca */ /* 0x000fe200000e0000 */
[----:B------:R-:W-:Y:S01]  /*0780*/  FMUL.FTZ R83, R32, UR8 ;  /* 0x0000000820537c20 */ /* 0x000fe20008410000 */
[----:B------:R-:W-:Y:S01]  /*0790*/  FMUL.FTZ R84, R76, R37 ;  /* 0x000000254c547220 */ /* 0x000fe20000410000 */
[----:B------:R-:W-:Y:S01]  /*07a0*/  FADD.FTZ R35, RZ, R86 ;  /* 0x00000056ff237221 */ /* 0x000fe20000010000 */
[----:B------:R-:W-:Y:S01]  /*07b0*/  FADD.FTZ R33, -R88, R33 ;  /* 0x0000002158217221 */ /* 0x000fe20000010100 */
[C---:B------:R-:W-:Y:S01]  /*07c0*/  FADD.FTZ R63, R36.reuse, R63 ;  /* 0x0000003f243f7221 */ /* 0x040fe20000010000 */
[----:B------:R-:W-:Y:S01]  /*07d0*/  FFMA.FTZ R65, R36, R83, R65 ;  /* 0x0000005324417223 */ /* 0x000fe20000010041 */
[----:B------:R-:W-:Y:S01]  /*07e0*/  FMUL.FTZ R36, R34, UR8 ;  /* 0x0000000822247c20 */ /* 0x000fe20008410000 */
[----:B------:R-:W-:Y:S01]  /*07f0*/  FMUL.FTZ R85, R75, R38 ;  /* 0x000000264b557220 */ /* 0x000fe20000410000 */
[----:B------:R-:W-:Y:S01]  /*0800*/  FADD.FTZ R34, R84, R35 ;  /* 0x0000002354227221 */ /* 0x000fe20000010000 */
[----:B------:R-:W-:Y:S01]  /*0810*/  FMUL.FTZ R81, R33, UR8 ;  /* 0x0000000821517c20 */ /* 0x000fe20008410000 */
[C---:B--2---:R-:W-:Y:S01]  /*0820*/  FADD.FTZ R33, -R88.reuse, R40 ;  /* 0x0000002858217221 */ /* 0x044fe20000010100 */
[----:B------:R-:W-:Y:S01]  /*0830*/  FADD.FTZ R41, -R88, R41 ;  /* 0x0000002958297221 */ /* 0x000fe20000010100 */
[----:B------:R-:W-:Y:S01]  /*0840*/  FMUL.FTZ R87, R74, R39 ;  /* 0x000000274a577220 */ /* 0x000fe20000410000 */
[----:B------:R-:W-:Y:S01]  /*0850*/  FADD.FTZ R34, R85, R34 ;  /* 0x0000002255227221 */ /* 0x000fe20000010000 */
[C---:B------:R-:W-:Y:S01]  /*0860*/  FADD.FTZ R42, -R88.reuse, R42 ;  /* 0x0000002a582a7221 */ /* 0x040fe20000010100 */
[C---:B------:R-:W-:Y:S01]  /*0870*/  FADD.FTZ R92, -R88.reuse, R43 ;  /* 0x0000002b585c7221 */ /* 0x040fe20000010100 */
[C---:B------:R-:W-:Y:S01]  /*0880*/  FADD.FTZ R44, -R88.reuse, R44 ;  /* 0x0000002c582c7221 */ /* 0x040fe20000010100 */
[C---:B------:R-:W-:Y:S01]  /*0890*/  FADD.FTZ R45, -R88.reuse, R45 ;  /* 0x0000002d582d7221 */ /* 0x040fe20000010100 */
[C---:B------:R-:W-:Y:S01]  /*08a0*/  FADD.FTZ R32, -R88.reuse, R46 ;  /* 0x0000002e58207221 */ /* 0x040fe20000010100 */
[----:B------:R-:W-:Y:S01]  /*08b0*/  FADD.FTZ R40, -R88, R47 ;  /* 0x0000002f58287221 */ /* 0x000fe20000010100 */
[----:B------:R-:W-:Y:S01]  /*08c0*/  FMUL.FTZ R47, R33, UR8 ;  /* 0x00000008212f7c20 */ /* 0x000fe20008410000 */
[----:B------:R-:W-:Y:S01]  /*08d0*/  FMUL.FTZ R88, R41, UR8 ;  /* 0x0000000829587c20 */ /* 0x000fe20008410000 */
[----:B------:R-:W-:Y:S01]  /*08e0*/  FMUL.FTZ R90, R73, R48 ;  /* 0x00000030495a7220 */ /* 0x000fe20000410000 */
[----:B------:R-:W-:Y:S01]  /*08f0*/  FADD.FTZ R33, R87, R34 ;  /* 0x0000002257217221 */ /* 0x000fe20000010000 */
[C---:B------:R-:W-:Y:S01]  /*0900*/  FADD.FTZ R12, R49.reuse, R12 ;  /* 0x0000000c310c7221 */ /* 0x040fe20000010000 */
[----:B------:R-:W-:Y:S01]  /*0910*/  FMUL.FTZ R89, R42, UR8 ;  /* 0x000000082a597c20 */ /* 0x000fe20008410000 */
[----:B------:R-:W-:Y:S01]  /*0920*/  FFMA.FTZ R2, R49, R88, R2 ;  /* 0x0000005831027223 */ /* 0x000fe20000010002 */
[----:B------:R-:W-:Y:S01]  /*0930*/  FMUL.FTZ R49, R72, R49 ;  /* 0x0000003148317220 */ /* 0x000fe20000410000 */
[----:B------:R-:W-:Y:S01]  /*0940*/  FADD.FTZ R34, R90, R33 ;  /* 0x000000215a227221 */ /* 0x000fe20000010000 */
[C---:B------:R-:W-:Y:S01]  /*0950*/  FADD.FTZ R11, R38.reuse, R11 ;  /* 0x0000000b260b7221 */ /* 0x040fe20000010000 */
[----:B------:R-:W-:Y:S01]  /*0960*/  FFMA.FTZ R61, R38, R36, R61 ;  /* 0x00000024263d7223 */ /* 0x000fe2000001003d */
[C---:B------:R-:W-:Y:S01]  /*0970*/  FADD.FTZ R15, R50.reuse, R15 ;  /* 0x0000000f320f7221 */ /* 0x040fe20000010000 */
[----:B------:R-:W-:Y:S01]  /*0980*/  FFMA.FTZ R5, R50, R89, R5 ;  /* 0x0000005932057223 */ /* 0x000fe20000010005 */
[----:B------:R-:W-:Y:S01]  /*0990*/  FFMA.FTZ R38, R83, R86, RZ ;  /* 0x0000005653267223 */ /* 0x000fe200000100ff */
[----:B------:R-:W-:Y:S01]  /*09a0*/  FMUL.FTZ R50, R71, R50 ;  /* 0x0000003247327220 */ /* 0x000fe20000410000 */
[----:B------:R-:W-:Y:S01]  /*09b0*/  FADD.FTZ R33, R49, R34 ;  /* 0x0000002231217221 */ /* 0x000fe20000010000 */
[----:B------:R-:W-:Y:S01]  /*09c0*/  FMUL.FTZ R43, R70, R51 ;  /* 0x00000033462b7220 */ /* 0x000fe20000410000 */
[----:B------:R-:W-:-:S02]  /*09d0*/  FFMA.FTZ R35, R81, R84, R38 ;  /* 0x0000005451237223 */ /* 0x000fc40000010026 */
[----:B------:R-:W-:Y:S01]  /*09e0*/  FADD.FTZ R34, R50, R33 ;  /* 0x0000002132227221 */ /* 0x000fe20000010000 */
[----:B------:R-:W-:Y:S01]  /*09f0*/  FMUL.FTZ R41, R69, R52 ;  /* 0x0000003445297220 */ /* 0x000fe20000410000 */
[----:B------:R-:W-:Y:S02]  /*0a00*/  FFMA.FTZ R35, R36, R85, R35 ;  /* 0x0000005524237223 */ /* 0x000fe40000010023 */
[----:B------:R-:W-:Y:S01]  /*0a10*/  FADD.FTZ R34, R43, R34 ;  /* 0x000000222b227221 */ /* 0x000fe20000010000 */
[C---:B------:R-:W-:Y:S01]  /*0a20*/  FADD.FTZ R10, R39.reuse, R10 ;  /* 0x0000000a270a7221 */ /* 0x040fe20000010000 */
[----:B------:R-:W-:Y:S01]  /*0a30*/  FFMA.FTZ R0, R39, R82, R0 ;  /* 0x0000005227007223 */ /* 0x000fe20000010000 */
[----:B------:R-:W-:Y:S01]  /*0a40*/  FFMA.FTZ R38, R82, R87, R35 ;  /* 0x0000005752267223 */ /* 0x000fe20000010023 */
[----:B------:R-:W-:Y:S01]  /*0a50*/  FADD.FTZ R34, R41, R34 ;  /* 0x0000002229227221 */ /* 0x000fe20000010000 */
[----:B------:R-:W-:Y:S01]  /*0a60*/  FMUL.FTZ R39, R68, R53 ;  /* 0x0000003544277220 */ /* 0x000fe20000410000 */
[----:B------:R-:W-:Y:S01]  /*0a70*/  PLOP3.LUT P0, PT, PT, PT, PT, 0x80, 0x8 ;  /* 0x000000000008781c */ /* 0x000fe20003f0f070 */
[----:B------:R-:W-:Y:S01]  /*0a80*/  FFMA.FTZ R33, R47, R90, R38 ;  /* 0x0000005a2f217223 */ /* 0x000fe20000010026 */
[----:B------:R-:W-:Y:S01]  /*0a90*/  @!P1 PLOP3.LUT P0, PT, P3, PT, PT, 0x80, 0x8 ;  /* 0x000000000008981c */ /* 0x000fe20001f0f070 */
[----:B------:R-:W-:Y:S01]  /*0aa0*/  FADD.FTZ R35, R34, R39 ;  /* 0x0000002722237221 */ /* 0x000fe20000010000 */
[----:B------:R-:W-:Y:S01]  /*0ab0*/  FMUL.FTZ R38, R67, R54 ;  /* 0x0000003643267220 */ /* 0x000fe20000410000 */
[C---:B------:R-:W-:Y:S01]  /*0ac0*/  FADD.FTZ R62, R37.reuse, R62 ;  /* 0x0000003e253e7221 */ /* 0x040fe20000010000 */
[----:B------:R-:W-:Y:S01]  /*0ad0*/  FFMA.FTZ R64, R37, R81, R64 ;  /* 0x0000005125407223 */ /* 0x000fe20000010040 */
[----:B------:R-:W-:Y:S01]  /*0ae0*/  FMUL.FTZ R37, R66, R55 ;  /* 0x0000003742257220 */ /* 0x000fe20000410000 */
[----:B------:R-:W-:Y:S01]  /*0af0*/  FADD.FTZ R34, R35, R38 ;  /* 0x0000002623227221 */ /* 0x000fe20000010000 */
[----:B------:R-:W-:Y:S01]  /*0b00*/  MOV R35, UR4 ;  /* 0x0000000400237c02 */ /* 0x000fe20008000f00 */
[----:B------:R-:W-:-:S02]  /*0b10*/  FFMA.FTZ R42, R88, R49, R33 ;  /* 0x00000031582a7223 */ /* 0x000fc40000010021 */
[----:B------:R-:W-:Y:S01]  /*0b20*/  FADD.FTZ R34, R34, R37 ;  /* 0x0000002522227221 */ /* 0x000fe20000010000 */
[----:B------:R-:W-:Y:S01]  /*0b30*/  @!P1 MOV R33, UR5 ;  /* 0x0000000500219c02 */ /* 0x000fe20008000f00 */
[----:B------:R-:W-:Y:S01]  /*0b40*/  FMUL.FTZ R92, R92, UR8 ;  /* 0x000000085c5c7c20 */ /* 0x000fe20008410000 */
[----:B------:R-:W-:Y:S01]  /*0b50*/  @!P0 IADD3 R33, PT, PT, R35, 0x1800, RZ ;  /* 0x0000180023218810 */ /* 0x000fe20007ffe0ff */
[----:B------:R-:W-:Y:S01]  /*0b60*/  FFMA.FTZ R91, R89, R50, R42 ;  /* 0x00000032595b7223 */ /* 0x000fe2000001002a */
[----:B------:R-:W0:Y:S01]  /*0b70*/  SHFL.DOWN PT, R35, R34, 0x10, 0x1f ;  /* 0x0a001f0022237f89 */ /* 0x000e2200000e0000 */
[C---:B------:R-:W-:Y:S01]  /*0b80*/  FADD.FTZ R13, R48.reuse, R13 ;  /* 0x0000000d300d7221 */ /* 0x040fe20000010000 */
[----:B------:R-:W-:Y:S01]  /*0b90*/  FFMA.FTZ R3, R48, R47, R3 ;  /* 0x0000002f30037223 */ /* 0x000fe20000010003 */
        /* <DEDUP_REMOVED lines=22> */
[----:B-1----:R-:W-:Y:S01]  /*0d00*/  FADD.FTZ R35, R44, R35 ;  /* 0x000000232c237221 */ /* 0x002fe20000010000 */
[----:B0-----:R-:W-:-:S04]  /*0d10*/  FADD.FTZ R42, R42, R91 ;  /* 0x0000005b2a2a7221 */ /* 0x001fc80000010000 */
[----:B------:R-:W0:Y:S01]  /*0d20*/  SHFL.DOWN PT, R91, R35, 0x1, 0x1f ;  /* 0x08201f00235b7f89 */ /* 0x000e2200000e0000 */
[----:B------:R-:W-:-:S04]  /*0d30*/  ISETP.NE.U32.AND P0, PT, RZ, UR22, PT ;  /* 0x00000016ff007c0c */ /* 0x000fc8000bf05070 */
[----:B------:R-:W-:Y:S01]  /*0d40*/  ISETP.NE.AND.EX P0, PT, RZ, UR23, PT, P0 ;  /* 0x00000017ff007c0c */ /* 0x000fe2000bf05300 */
[----:B0-----:R-:W-:Y:S01]  /*0d50*/  FADD.FTZ R32, R35, R91 ;  /* 0x0000005b23207221 */ /* 0x001fe20000010000 */
[----:B------:R-:W-:-:S11]  /*0d60*/  @!P1 SHF.R.U32.HI R91, RZ, 0x2, R56 ;  /* 0x00000002ff5b9819 */ /* 0x000fd60000011638 */
[----:B------:R-:W0:Y:S01]  /*0d70*/  @P0 LDC.64 R34, c[0x0][0x438] ;  /* 0x00010e00ff220b82 */ /* 0x000e220000000a00 */
[----:B------:R-:W-:-:S04]  /*0d80*/  @!P1 LOP3.LUT R91, R91, 0x18, RZ, 0xc0, !PT ;  /* 0x000000185b5b9812 */ /* 0x000fc800078ec0ff */
[----:B------:R-:W-:Y:S02]  /*0d90*/  @!P1 IADD3 R91, PT, PT, R91, R33, RZ ;  /* 0x000000215b5b9210 */ /* 0x000fe40007ffe0ff */
[----:B------:R-:W1:Y:S01]  /*0da0*/  SHFL.DOWN PT, R33, R42, 0x1, 0x1f ;  /* 0x08201f002a217f89 */ /* 0x000e6200000e0000 */
[----:B0-----:R-:W-:-:S05]  /*0db0*/  @P0 IMAD.WIDE.U32 R34, R80, 0x10, R34 ;  /* 0x0000001050220825 */ /* 0x001fca00078e0022 */
[----:B------:R0:W5:Y:S01]  /*0dc0*/  @P0 LDG.E.128 R16, desc[UR20][R34.64] ;  /* 0x0000001422100981 */ /* 0x000162000c1e1d00 */
[----:B-1----:R-:W-:-:S05]  /*0dd0*/  FADD.FTZ R33, R42, R33 ;  /* 0x000000212a217221 */ /* 0x002fca0000010000 */
[----:B------:R1:W-:Y:S01]  /*0de0*/  @!P1 STS.64 [R91], R32 ;  /* 0x000000205b009388 */ /* 0x0003e20000000a00 */
[----:B0-----:R-:W0:Y:S08]  /*0df0*/  LDC.64 R34, c[0x0][0x3b0] ;  /* 0x0000ec00ff227b82 */ /* 0x001e300000000a00 */
[----:B-1----:R-:W1:Y:S01]  /*0e00*/  @P0 LDC.64 R32, c[0x0][0x438] ;  /* 0x00010e00ff200b82 */ /* 0x002e620000000a00 */
[C---:B------:R-:W-:Y:S01]  /*0e10*/  FADD.FTZ R14, R51.reuse, R14 ;  /* 0x0000000e330e7221 */ /* 0x040fe20000010000 */
[----:B------:R-:W-:Y:S01]  /*0e20*/  FFMA.FTZ R4, R51, R92, R4 ;  /* 0x0000005c33047223 */ /* 0x000fe20000010004 */
[----:B-1----:R-:W-:-:S05]  /*0e30*/  @P0 IMAD.WIDE.U32 R32, R79, 0x10, R32 ;  /* 0x000000104f200825 */ /* 0x002fca00078e0020 */
[----:B------:R0:W5:Y:S02]  /*0e40*/  @P0 LDG.E.128 R20, desc[UR20][R32.64] ;  /* 0x0000001420140981 */ /* 0x000164000c1e1d00 */
[----:B0-----:R-:W-:-:S05]  /*0e50*/  IMAD.WIDE.U32 R32, R80, 0x4, R34 ;  /* 0x0000000450207825 */ /* 0x001fca00078e0022 */
[----:B------:R0:W5:Y:S02]  /*0e60*/  LDG.E R91, desc[UR20][R32.64] ;  /* 0x00000014205b7981 */ /* 0x000164000c1e1900 */
[----:B0-----:R-:W-:-:S05]  /*0e70*/  IMAD.WIDE.U32 R32, R79, 0x4, R34 ;  /* 0x000000044f207825 */ /* 0x001fca00078e0022 */
[----:B------:R0:W5:Y:S02]  /*0e80*/  LDG.E R51, desc[UR20][R32.64] ;  /* 0x0000001420337981 */ /* 0x000164000c1e1900 */
[----:B0-----:R-:W0:Y:S01]  /*0e90*/  @P0 LDC.64 R32, c[0x0][0x438] ;  /* 0x00010e00ff200b82 */ /* 0x001e220000000a00 */
[----:B------:R-:W-:-:S05]  /*0ea0*/  IMAD.WIDE.U32 R34, R78, 0x4, R34 ;  /* 0x000000044e227825 */ /* 0x000fca00078e0022 */
[----:B------:R-:W5:Y:S01]  /*0eb0*/  LDG.E R42, desc[UR20][R34.64] ;  /* 0x00000014222a7981 */ /* 0x000f62000c1e1900 */
[----:B0-----:R-:W-:-:S05]  /*0ec0*/  @P0 IMAD.WIDE.U32 R32, R78, 0x10, R32 ;  /* 0x000000104e200825 */ /* 0x001fca00078e0020 */
[----:B------:R0:W5:Y:S01]  /*0ed0*/  @P0 LDG.E.128 R24, desc[UR20][R32.64] ;  /* 0x0000001420180981 */ /* 0x000162000c1e1d00 */
[----:B------:R-:W-:Y:S01]  /*0ee0*/  @!UP2 UIADD3 UR5, UPT, UPT, UR4, 0x1800, URZ ;  /* 0x000018000405a890 */ /* 0x000fe2000fffe0ff */
[----:B------:R-:W-:Y:S08]  /*0ef0*/  BAR.SYNC.DEFER_BLOCKING 0x0 ;  /* 0x0000000000007b1d */ /* 0x000ff00000010000 */
[----:B0-----:R-:W0:Y:S01]  /*0f00*/  LDS.128 R32, [UR5] ;  /* 0x00000005ff207984 */ /* 0x001e220008000c00 */
[----:B------:R-:W-:Y:S01]  /*0f10*/  UIADD3 UR5, UPT, UPT, UR4, 0x1830, URZ ;  /* 0x0000183004057890 */ /* 0x000fe2000fffe0ff */
[C---:B------:R-:W-:Y:S01]  /*0f20*/  FADD.FTZ R58, R53.reuse, R58 ;  /* 0x0000003a353a7221 */ /* 0x040fe20000010000 */
[----:B------:R-:W-:Y:S01]  /*0f30*/  @!UP2 UIADD3 UR5, UPT, UPT, UR4, 0x1810, URZ ;  /* 0x000018100405a890 */ /* 0x000fe2000fffe0ff */
[----:B------:R-:W-:Y:S01]  /*0f40*/  FFMA.FTZ R6, R53, R46, R6 ;  /* 0x0000002e35067223 */ /* 0x000fe20000010006 */
[----:B0-----:R-:W-:Y:S01]  /*0f50*/  FADD.FTZ R53, RZ, R32 ;  /* 0x00000020ff357221 */ /* 0x001fe20000010000 */
[----:B------:R-:W-:-:S03]  /*0f60*/  FADD.FTZ R32, RZ, R33 ;  /* 0x00000021ff207221 */ /* 0x000fc60000010000 */
[----:B------:R-:W-:Y:S01]  /*0f70*/  FADD.FTZ R53, R34, R53 ;  /* 0x0000003522357221 */ /* 0x000fe20000010000 */
[----:B------:R-:W-:Y:S02]  /*0f80*/  FADD.FTZ R44, R35, R32 ;  /* 0x00000020232c7221 */ /* 0x000fe40000010000 */
[----:B------:R-:W0:Y:S01]  /*0f90*/  LDS.128 R32, [UR5] ;  /* 0x00000005ff207984 */ /* 0x000e220008000c00 */
[C---:B------:R-:W-:Y:S01]  /*0fa0*/  FADD.FTZ R57, R52.reuse, R57 ;  /* 0x0000003934397221 */ /* 0x040fe20000010000 */
[----:B------:R-:W-:Y:S01]  /*0fb0*/  FFMA.FTZ R7, R52, R48, R7 ;  /* 0x0000003034077223 */ /* 0x000fe20000010007 */
[C---:B------:R-:W-:Y:S01]  /*0fc0*/  FADD.FTZ R59, R54.reuse, R59 ;  /* 0x0000003b363b7221 */ /* 0x040fe20000010000 */
[----:B------:R-:W-:Y:S01]  /*0fd0*/  FFMA.FTZ R9, R54, R45, R9 ;  /* 0x0000002d36097223 */ /* 0x000fe20000010009 */
[C---:B------:R-:W-:Y:S01]  /*0fe0*/  FADD.FTZ R60, R55.reuse, R60 ;  /* 0x0000003c373c7221 */ /* 0x040fe20000010000 */
[----:B------:R-:W-:Y:S01]  /*0ff0*/  FFMA.FTZ R8, R55, R40, R8 ;  /* 0x0000002837087223 */ /* 0x000fe20000010008 */
        /* <DEDUP_REMOVED lines=20> */
[--C-:B------:R-:W-:Y:S01]  /*1140*/  FFMA.FTZ R83, R83, UR4, R53.reuse ;  /* 0x0000000453537c23 */ /* 0x100fe20008010035 */
[----:B------:R-:W-:Y:S01]  /*1150*/  FFMA.FTZ R47, R45, UR4, R53 ;  /* 0x000000042d2f7c23 */ /* 0x000fe20008010035 */
[----:B-----5:R-:W-:Y:S01]  /*1160*/  FFMA.FTZ R84, R84, UR8, R17 ;  /* 0x0000000854547c23 */ /* 0x020fe20008010011 */
[----:B------:R-:W0:Y:S01]  /*1170*/  LDC.64 R44, c[0x0][0x468] ;  /* 0x00011a00ff2c7b82 */ /* 0x000e220000000a00 */
[----:B------:R-:W-:Y:S01]  /*1180*/  FFMA.FTZ R85, R85, UR8, R18 ;  /* 0x0000000855557c23 */ /* 0x000fe20008010012 */
[----:B------:R-:W-:Y:S01]  /*1190*/  FFMA.FTZ R82, R82, UR8, R19 ;  /* 0x0000000852527c23 */ /* 0x000fe20008010013 */
[----:B------:R-:W-:Y:S01]  /*11a0*/  FFMA.FTZ R34, R33, UR8, R20 ;  /* 0x0000000821227c23 */ /* 0x000fe20008010014 */
[----:B------:R-:W-:Y:S01]  /*11b0*/  FFMA.FTZ R48, R48, UR4, R53 ;  /* 0x0000000430307c23 */ /* 0x000fe20008010035 */
[----:B------:R-:W-:Y:S01]  /*11c0*/  FADD.FTZ R83, R86, -R83 ;  /* 0x8000005356537221 */ /* 0x000fe20000010000 */
[--C-:B------:R-:W-:Y:S01]  /*11d0*/  FFMA.FTZ R46, R46, UR4, R53.reuse ;  /* 0x000000042e2e7c23 */ /* 0x100fe20008010035 */
[--C-:B------:R-:W-:Y:S01]  /*11e0*/  FFMA.FTZ R88, R88, UR4, R53.reuse ;  /* 0x0000000458587c23 */ /* 0x100fe20008010035 */
[--C-:B------:R-:W-:Y:S01]  /*11f0*/  FFMA.FTZ R89, R89, UR4, R53.reuse ;  /* 0x0000000459597c23 */ /* 0x100fe20008010035 */
[--C-:B------:R-:W-:Y:S01]  /*1200*/  FFMA.FTZ R92, R92, UR4, R53.reuse ;  /* 0x000000045c5c7c23 */ /* 0x100fe20008010035 */
[----:B------:R-:W-:Y:S01]  /*1210*/  FMUL.FTZ R84, R84, UR7 ;  /* 0x0000000754547c20 */ /* 0x000fe20008410000 */
[----:B------:R-:W-:Y:S01]  /*1220*/  FMUL.FTZ R85, R85, UR7 ;  /* 0x0000000755557c20 */ /* 0x000fe20008410000 */
[----:B------:R-:W-:Y:S01]  /*1230*/  FMUL.FTZ R82, R82, UR7 ;  /* 0x0000000752527c20 */ /* 0x000fe20008410000 */
[----:B------:R-:W-:Y:S01]  /*1240*/  FMUL.FTZ R36, R34, UR7 ;  /* 0x0000000722247c20 */ /* 0x000fe20008410000 */
[----:B------:R-:W-:Y:S01]  /*1250*/  FFMA.FTZ R52, R40, UR4, R53 ;  /* 0x0000000428347c23 */ /* 0x000fe20008010035 */
[----:B------:R-:W-:Y:S01]  /*1260*/  FADD.FTZ R41, R41, -R48 ;  /* 0x8000003029297221 */ /* 0x000fe20000010000 */
[----:B------:R-:W-:Y:S01]  /*1270*/  FFMA.FTZ R83, R83, UR8, R16 ;  /* 0x0000000853537c23 */ /* 0x000fe20008010010 */
[----:B------:R-:W-:Y:S01]  /*1280*/  FADD.FTZ R40, R39, -R46 ;  /* 0x8000002e27287221 */ /* 0x000fe20000010000 */
[----:B------:R-:W-:Y:S01]  /*1290*/  FMUL.FTZ R33, R84, UR10 ;  /* 0x0000000a54217c20 */ /* 0x000fe20008410000 */
[----:B------:R-:W-:Y:S01]  /*12a0*/  FMUL.FTZ R34, R85, UR10 ;  /* 0x0000000a55227c20 */ /* 0x000fe20008410000 */
[----:B------:R-:W-:Y:S01]  /*12b0*/  FMUL.FTZ R35, R82, UR10 ;  /* 0x0000000a52237c20 */ /* 0x000fe20008410000 */
[----:B------:R-:W-:Y:S01]  /*12c0*/  FMUL.FTZ R36, R36, UR10 ;  /* 0x0000000a24247c20 */ /* 0x000fe20008410000 */
[----:B------:R-:W-:Y:S01]  /*12d0*/  FADD.FTZ R88, R49, -R88 ;  /* 0x8000005831587221 */ /* 0x000fe20000010000 */
[----:B------:R-:W-:Y:S01]  /*12e0*/  FADD.FTZ R89, R50, -R89 ;  /* 0x8000005932597221 */ /* 0x000fe20000010000 */
[----:B------:R-:W-:Y:S01]  /*12f0*/  FADD.FTZ R92, R43, -R92 ;  /* 0x8000005c2b5c7221 */ /* 0x000fe20000010000 */
[----:B------:R-:W-:Y:S01]  /*1300*/  FADD.FTZ R39, R38, -R47 ;  /* 0x8000002f26277221 */ /* 0x000fe20000010000 */
[----:B------:R-:W-:Y:S01]  /*1310*/  LOP3.LUT P2, RZ, R91, 0xff00, RZ, 0xc0, !PT ;  /* 0x0000ff005bff7812 */ /* 0x000fe2000784c0ff */
[----:B------:R-:W-:Y:S01]  /*1320*/  FADD.FTZ R52, R37, -R52 ;  /* 0x8000003425347221 */ /* 0x000fe20000010000 */
[----:B------:R-:W-:Y:S01]  /*1330*/  LOP3.LUT P6, RZ, R91, 0xff0000, RZ, 0xc0, !PT ;  /* 0x00ff00005bff7812 */ /* 0x000fe200078cc0ff */
[----:B------:R-:W-:Y:S01]  /*1340*/  FFMA.FTZ R41, R41, UR8, R24 ;  /* 0x0000000829297c23 */ /* 0x000fe20008010018 */
[----:B------:R-:W-:Y:S01]  /*1350*/  ISETP.GE.U32.AND P5, PT, R91, 0x1000000, PT ;  /* 0x010000005b00780c */ /* 0x000fe20003fa6070 */
[----:B------:R-:W-:Y:S01]  /*1360*/  FMUL.FTZ R83, R83, UR7 ;  /* 0x0000000753537c20 */ /* 0x000fe20008410000 */
[----:B------:R-:W-:Y:S01]  /*1370*/  LOP3.LUT P1, RZ, R51, 0xff, RZ, 0xc0, !PT ;  /* 0x000000ff33ff7812 */ /* 0x000fe2000782c0ff */
[----:B------:R-:W-:Y:S01]  /*1380*/  FFMA.FTZ R40, R40, UR8, R25 ;  /* 0x0000000828287c23 */ /* 0x000fe20008010019 */
[----:B------:R-:W-:Y:S01]  /*1390*/  FFMA.FTZ R88, R88, UR8, R21 ;  /* 0x0000000858587c23 */ /* 0x000fe20008010015 */
[----:B------:R-:W-:Y:S01]  /*13a0*/  FFMA.FTZ R89, R89, UR8, R22 ;  /* 0x0000000859597c23 */ /* 0x000fe20008010016 */
[----:B------:R-:W-:Y:S01]  /*13b0*/  FFMA.FTZ R92, R92, UR8, R23 ;  /* 0x000000085c5c7c23 */ /* 0x000fe20008010017 */
[----:B------:R-:W-:Y:S01]  /*13c0*/  FFMA.FTZ R39, R39, UR8, R26 ;  /* 0x0000000827277c23 */ /* 0x000fe2000801001a */
[----:B------:R-:W-:Y:S01]  /*13d0*/  SEL R33, R33, RZ, P2 ;  /* 0x000000ff21217207 */ /* 0x000fe20001000000 */
[----:B------:R-:W-:Y:S01]  /*13e0*/  FFMA.FTZ R52, R52, UR8, R27 ;  /* 0x0000000834347c23 */ /* 0x000fe2000801001b */
[----:B------:R-:W-:Y:S01]  /*13f0*/  SEL R34, R34, RZ, P6 ;  /* 0x000000ff22227207 */ /* 0x000fe20003000000 */
[----:B------:R-:W-:Y:S01]  /*1400*/  FMUL.FTZ R41, R41, UR7 ;  /* 0x0000000729297c20 */ /* 0x000fe20008410000 */
[----:B------:R-:W-:Y:S01]  /*1410*/  SEL R35, R35, RZ, P5 ;  /* 0x000000ff23237207 */ /* 0x000fe20002800000 */
[----:B------:R-:W-:Y:S01]  /*1420*/  FMUL.FTZ R32, R83, UR10 ;  /* 0x0000000a53207c20 */ /* 0x000fe20008410000 */
[----:B------:R-:W-:Y:S01]  /*1430*/  SEL R36, R36, RZ, P1 ;  /* 0x000000ff24247207 */ /* 0x000fe20000800000 */
[----:B------:R-:W-:Y:S01]  /*1440*/  FMUL.FTZ R88, R88, UR7 ;  /* 0x0000000758587c20 */ /* 0x000fe20008410000 */
[C---:B------:R-:W-:Y:S01]  /*1450*/  LOP3.LUT P2, RZ, R42.reuse, 0xff, RZ, 0xc0, !PT ;  /* 0x000000ff2aff7812 */ /* 0x040fe2000784c0ff */
[----:B------:R-:W-:Y:S01]  /*1460*/  FMUL.FTZ R89, R89, UR7 ;  /* 0x0000000759597c20 */ /* 0x000fe20008410000 */
[----:B------:R-:W-:Y:S01]  /*1470*/  LOP3.LUT P6, RZ, R42, 0xff00, RZ, 0xc0, !PT ;  /* 0x0000ff002aff7812 */ /* 0x000fe200078cc0ff */
[----:B------:R-:W-:Y:S01]  /*1480*/  FMUL.FTZ R92, R92, UR7 ;  /* 0x000000075c5c7c20 */ /* 0x000fe20008410000 */
[C---:B------:R-:W-:Y:S01]  /*1490*/  LOP3.LUT P5, RZ, R42.reuse, 0xff0000, RZ, 0xc0, !PT ;  /* 0x00ff00002aff7812 */ /* 0x040fe200078ac0ff */
[----:B------:R-:W-:Y:S01]  /*14a0*/  FMUL.FTZ R43, R39, UR7 ;  /* 0x00000007272b7c20 */ /* 0x000fe20008410000 */
[----:B------:R-:W-:Y:S01]  /*14b0*/  ISETP.GE.U32.AND P1, PT, R42, 0x1000000, PT ;  /* 0x010000002a00780c */ /* 0x000fe20003f26070 */
[----:B------:R-:W-:Y:S01]  /*14c0*/  FMUL.FTZ R42, R40, UR7 ;  /* 0x00000007282a7c20 */ /* 0x000fe20008410000 */
[----:B------:R-:W-:Y:S01]  /*14d0*/  LOP3.LUT P3, RZ, R91, 0xff, RZ, 0xc0, !PT ;  /* 0x000000ff5bff7812 */ /* 0x000fe2000786c0ff */
[----:B------:R-:W-:Y:S01]  /*14e0*/  FMUL.FTZ R52, R52, UR7 ;  /* 0x0000000734347c20 */ /* 0x000fe20008410000 */
[----:B------:R-:W-:Y:S01]  /*14f0*/  FMUL.FTZ R40, R41, UR10 ;  /* 0x0000000a29287c20 */ /* 0x000fe20008410000 */
[----:B------:R-:W-:Y:S01]  /*1500*/  FMUL.FTZ R41, R42, UR10 ;  /* 0x0000000a2a297c20 */ /* 0x000fe20008410000 */
[----:B------:R-:W-:Y:S01]  /*1510*/  SEL R32, R32, RZ, P3 ;  /* 0x000000ff20207207 */ /* 0x000fe20001800000 */
[----:B------:R-:W-:Y:S01]  /*1520*/  FMUL.FTZ R37, R88, UR10 ;  /* 0x0000000a58257c20 */ /* 0x000fe20008410000 */
[----:B------:R-:W-:Y:S01]  /*1530*/  FMUL.FTZ R38, R89, UR10 ;  /* 0x0000000a59267c20 */ /* 0x000fe20008410000 */
[----:B------:R-:W-:Y:S01]  /*1540*/  FMUL.FTZ R39, R92, UR10 ;  /* 0x0000000a5c277c20 */ /* 0x000fe20008410000 */
[----:B------:R-:W-:Y:S01]  /*1550*/  FMUL.FTZ R42, R43, UR10 ;  /* 0x0000000a2b2a7c20 */ /* 0x000fe20008410000 */
[C---:B------:R-:W-:Y:S01]  /*1560*/  LOP3.LUT P0, RZ, R51.reuse, 0xff00, RZ, 0xc0, !PT ;  /* 0x0000ff0033ff7812 */ /* 0x040fe2000780c0ff */
[----:B------:R-:W-:Y:S01]  /*1570*/  FMUL.FTZ R43, R52, UR10 ;  /* 0x0000000a342b7c20 */ /* 0x000fe20008410000 */
[C---:B------:R-:W-:Y:S01]  /*1580*/  LOP3.LUT P4, RZ, R51.reuse, 0xff0000, RZ, 0xc0, !PT ;  /* 0x00ff000033ff7812 */ /* 0x040fe2000788c0ff */
[----:B0-----:R-:W-:Y:S01]  /*1590*/  IMAD.WIDE.U32 R80, R80, 0x10, R44 ;  /* 0x0000001050507825 */ /* 0x001fe200078e002c */
[----:B------:R-:W-:-:S02]  /*15a0*/  ISETP.GE.U32.AND P3, PT, R51, 0x1000000, PT ;  /* 0x010000003300780c */ /* 0x000fc40003f66070 */
[----:B------:R-:W-:Y:S01]  /*15b0*/  SEL R37, R37, RZ, P0 ;  /* 0x000000ff25257207 */ /* 0x000fe20000000000 */
[--C-:B------:R-:W-:Y:S01]  /*15c0*/  IMAD.WIDE.U32 R46, R79, 0x10, R44.reuse ;  /* 0x000000104f2e7825 */ /* 0x100fe200078e002c */
[----:B------:R-:W-:Y:S01]  /*15d0*/  SEL R38, R38, RZ, P4 ;  /* 0x000000ff26267207 */ /* 0x000fe20002000000 */
[----:B------:R0:W-:Y:S01]  /*15e0*/  STG.E.128 desc[UR20][R80.64], R32 ;  /* 0x0000002050007986 */ /* 0x0001e2000c101d14 */
[----:B------:R-:W-:Y:S01]  /*15f0*/  SEL R39, R39, RZ, P3 ;  /* 0x000000ff27277207 */ /* 0x000fe20001800000 */
[----:B------:R-:W-:Y:S01]  /*1600*/  IMAD.WIDE.U32 R44, R78, 0x10, R44 ;  /* 0x000000104e2c7825 */ /* 0x000fe200078e002c */
[----:B------:R-:W-:Y:S02]  /*1610*/  SEL R40, R40, RZ, P2 ;  /* 0x000000ff28287207 */ /* 0x000fe40001000000 */
[----:B------:R-:W-:Y:S01]  /*1620*/  SEL R41, R41, RZ, P6 ;  /* 0x000000ff29297207 */ /* 0x000fe20003000000 */
[----:B------:R0:W-:Y:S01]  /*1630*/  STG.E.128 desc[UR20][R46.64], R36 ;  /* 0x000000242e007986 */ /* 0x0001e2000c101d14 */
[----:B------:R-:W-:-:S02]  /*1640*/  SEL R42, R42, RZ, P5 ;  /* 0x000000ff2a2a7207 */ /* 0x000fc40002800000 */
[----:B------:R-:W-:-:S05]  /*1650*/  SEL R43, R43, RZ, P1 ;  /* 0x000000ff2b2b7207 */ /* 0x000fca0000800000 */
[----:B------:R0:W-:Y:S01]  /*1660*/  STG.E.128 desc[UR20][R44.64], R40 ;  /* 0x000000282c007986 */ /* 0x0001e2000c101d14 */
[----:B------:R-:W-:Y:S05]  /*1670*/  BRA `(.L_x_5745) ;  /* 0x00000010008c7947 */ /* 0x000fea0003800000 */
.L_x_5744:
[--C-:B------:R-:W-:Y:S01]  /*1680*/  FFMA.FTZ R83, R83, UR4, R53.reuse ;  /* 0x0000000453537c23 */ /* 0x100fe20008010035 */
[----:B-----5:R-:W-:Y:S01]  /*1690*/  LOP3.LUT P3, RZ, R91, 0xff, RZ, 0xc0, !PT ;  /* 0x000000ff5bff7812 */ /* 0x020fe2000786c0ff */
[----:B------:R-:W-:Y:S01]  /*16a0*/  FFMA.FTZ R81, R81, UR4, R53 ;  /* 0x0000000451517c23 */ /* 0x000fe20008010035 */
[C---:B------:R-:W-:Y:S01]  /*16b0*/  LOP3.LUT P1, RZ, R51.reuse, 0xff, RZ, 0xc0, !PT ;  /* 0x000000ff33ff7812 */ /* 0x040fe2000782c0ff */
[----:B------:R-:W-:Y:S01]  /*16c0*/  FADD.FTZ R83, R86, -R83 ;  /* 0x8000005356537221 */ /* 0x000fe20000010000 */
[C---:B------:R-:W-:Y:S01]  /*16d0*/  LOP3.LUT P0, RZ, R51.reuse, 0xff00, RZ, 0xc0, !PT ;  /* 0x0000ff0033ff7812 */ /* 0x040fe2000780c0ff */
[----:B------:R-:W-:Y:S01]  /*16e0*/  FADD.FTZ R84, R84, -R81 ;  /* 0x8000005154547221 */ /* 0x000fe20000010000 */
[----:B------:R-:W-:Y:S01]  /*16f0*/  LOP3.LUT P4, RZ, R51, 0xff0000, RZ, 0xc0, !PT ;  /* 0x00ff000033ff7812 */ /* 0x000fe2000788c0ff */
[----:B------:R-:W-:Y:S01]  /*1700*/  FFMA.FTZ R44, R83, UR8, R16 ;  /* 0x00000008532c7c23 */ /* 0x000fe20008010010 */
[--C-:B------:R-:W-:Y:S01]  /*1710*/  FFMA.FTZ R47, R47, UR4, R53.reuse ;  /* 0x000000042f2f7c23 */ /* 0x100fe20008010035 */
[----:B------:R-:W-:Y:S01]  /*1720*/  FFMA.FTZ R36, R36, UR4, R53 ;  /* 0x0000000424247c23 */ /* 0x000fe20008010035 */
[----:B------:R-:W0:Y:S01]  /*1730*/  LDC.64 R30, c[0x0][0x478] ;  /* 0x00011e00ff1e7b82 */ /* 0x000e220000000a00 */
[----:B------:R-:W-:Y:S01]  /*1740*/  FMUL.FTZ R28, R44, UR7 ;  /* 0x000000072c1c7c20 */ /* 0x000fe20008410000 */
[----:B------:R-:W-:Y:S01]  /*1750*/  FADD.FTZ R29, R90, -R47 ;  /* 0x8000002f5a1d7221 */ /* 0x000fe20000010000 */
[----:B------:R-:W-:Y:S01]  /*1760*/  FADD.FTZ R85, R85, -R36 ;  /* 0x8000002455557221 */ /* 0x000fe20000010000 */
[--C-:B------:R-:W-:Y:S01]  /*1770*/  FFMA.FTZ R52, R46, UR4, R53.reuse ;  /* 0x000000042e347c23 */ /* 0x100fe20008010035 */
[----:B------:R-:W-:Y:S01]  /*1780*/  FMUL.FTZ R28, R28, UR10 ;  /* 0x0000000a1c1c7c20 */ /* 0x000fe20008410000 */
[----:B------:R-:W-:Y:S01]  /*1790*/  FFMA.FTZ R36, R29, UR8, R20 ;  /* 0x000000081d247c23 */ /* 0x000fe20008010014 */
[----:B------:R-:W-:Y:S01]  /*17a0*/  FFMA.FTZ R46, R85, UR8, R18 ;  /* 0x00000008552e7c23 */ /* 0x000fe20008010012 */
[----:B------:R-:W-:Y:S01]  /*17b0*/  LOP3.LUT P2, RZ, R91, 0xff00, RZ, 0xc0, !PT ;  /* 0x0000ff005bff7812 */ /* 0x000fe2000784c0ff */
[--C-:B------:R-:W-:Y:S01]  /*17c0*/  FFMA.FTZ R54, R88, UR4, R53.reuse ;  /* 0x0000000458367c23 */ /* 0x100fe20008010035 */
[----:B------:R-:W-:Y:S01]  /*17d0*/  SEL R32, R28, RZ, P3 ;  /* 0x000000ff1c207207 */ /* 0x000fe20001800000 */
[--C-:B------:R-:W-:Y:S01]  /*17e0*/  FFMA.FTZ R28, R82, UR4, R53.reuse ;  /* 0x00000004521c7c23 */ /* 0x100fe20008010035 */
[----:B------:R-:W-:Y:S01]  /*17f0*/  ISETP.GE.U32.AND P3, PT, R51, 0x1000000, PT ;  /* 0x010000003300780c */ /* 0x000fe20003f66070 */
[----:B------:R-:W-:Y:S01]  /*1800*/  FFMA.FTZ R51, R45, UR4, R53 ;  /* 0x000000042d337c23 */ /* 0x000fe20008010035 */
[----:B------:R-:W-:Y:S01]  /*1810*/  FFMA.FTZ R45, R84, UR8, R17 ;  /* 0x00000008542d7c23 */ /* 0x000fe20008010011 */
[----:B------:R-:W-:Y:S01]  /*1820*/  FADD.FTZ R28, R87, -R28 ;  /* 0x8000001c571c7221 */ /* 0x000fe20000010000 */
[----:B------:R-:W-:Y:S01]  /*1830*/  FFMA.FTZ R82, R40, UR4, R53 ;  /* 0x0000000428527c23 */ /* 0x000fe20008010035 */
[----:B------:R-:W-:Y:S01]  /*1840*/  FMUL.FTZ R34, R46, UR7 ;  /* 0x000000072e227c20 */ /* 0x000fe20008410000 */
[----:B------:R-:W-:Y:S01]  /*1850*/  FMUL.FTZ R40, R36, UR7 ;  /* 0x0000000724287c20 */ /* 0x000fe20008410000 */
[----:B------:R-:W-:Y:S01]  /*1860*/  FFMA.FTZ R47, R28, UR8, R19 ;  /* 0x000000081c2f7c23 */ /* 0x000fe20008010013 */
[----:B------:R-:W-:Y:S01]  /*1870*/  FMUL.FTZ R28, R45, UR7 ;  /* 0x000000072d1c7c20 */ /* 0x000fe20008410000 */
[----:B------:R-:W-:Y:S01]  /*1880*/  FMUL.FTZ R34, R34, UR10 ;  /* 0x0000000a22227c20 */ /* 0x000fe20008410000 */
[----:B------:R-:W-:Y:S01]  /*1890*/  FMUL.FTZ R40, R40, UR10 ;  /* 0x0000000a28287c20 */ /* 0x000fe20008410000 */
[----:B------:R-:W-:Y:S01]  /*18a0*/  FMUL.FTZ R35, R47, UR7 ;  /* 0x000000072f237c20 */ /* 0x000fe20008410000 */
[----:B------:R-:W-:Y:S01]  /*18b0*/  FMUL.FTZ R33, R28, UR10 ;  /* 0x0000000a1c217c20 */ /* 0x000fe20008410000 */
[----:B------:R-:W-:Y:S01]  /*18c0*/  LOP3.LUT P6, RZ, R91, 0xff0000, RZ, 0xc0, !PT ;  /* 0x00ff00005bff7812 */ /* 0x000fe200078cc0ff */
[----:B------:R-:W1:Y:S01]  /*18d0*/  LDC.64 R28, c[0x0][0x468] ;  /* 0x00011a00ff1c7b82 */ /* 0x000e620000000a00 */
[----:B------:R-:W-:Y:S01]  /*18e0*/  FMUL.FTZ R35, R35, UR10 ;  /* 0x0000000a23237c20 */ /* 0x000fe20008410000 */
[----:B------:R-:W-:Y:S01]  /*18f0*/  ISETP.GE.U32.AND P5, PT, R91, 0x1000000, PT ;  /* 0x010000005b00780c */ /* 0x000fe20003fa6070 */
[--C-:B------:R-:W-:Y:S01]  /*1900*/  FFMA.FTZ R89, R89, UR4, R53.reuse ;  /* 0x0000000459597c23 */ /* 0x100fe20008010035 */
[--C-:B------:R-:W-:Y:S01]  /*1910*/  FFMA.FTZ R92, R92, UR4, R53.reuse ;  /* 0x000000045c5c7c23 */ /* 0x100fe20008010035 */
[----:B------:R-:W-:Y:S01]  /*1920*/  FFMA.FTZ R48, R48, UR4, R53 ;  /* 0x0000000430307c23 */ /* 0x000fe20008010035 */
[----:B------:R-:W-:Y:S01]  /*1930*/  SEL R33, R33, RZ, P2 ;  /* 0x000000ff21217207 */ /* 0x000fe20001000000 */
[----:B------:R-:W-:Y:S01]  /*1940*/  FADD.FTZ R54, R49, -R54 ;  /* 0x8000003631367221 */ /* 0x000fe20000010000 */
[----:B------:R-:W-:Y:S01]  /*1950*/  SEL R34, R34, RZ, P6 ;  /* 0x000000ff22227207 */ /* 0x000fe20003000000 */
[----:B------:R-:W-:Y:S01]  /*1960*/  FADD.FTZ R89, R50, -R89 ;  /* 0x8000005932597221 */ /* 0x000fe20000010000 */
[----:B------:R-:W-:Y:S01]  /*1970*/  SEL R35, R35, RZ, P5 ;  /* 0x000000ff23237207 */ /* 0x000fe20002800000 */
[----:B------:R-:W-:Y:S01]  /*1980*/  FADD.FTZ R92, R43, -R92 ;  /* 0x8000005c2b5c7221 */ /* 0x000fe20000010000 */
[----:B------:R-:W-:Y:S01]  /*1990*/  SEL R40, R40, RZ, P1 ;  /* 0x000000ff28287207 */ /* 0x000fe20000800000 */
[----:B------:R-:W-:Y:S01]  /*19a0*/  FADD.FTZ R41, R41, -R48 ;  /* 0x8000003029297221 */ /* 0x000fe20000010000 */
[C---:B------:R-:W-:Y:S01]  /*19b0*/  LOP3.LUT P2, RZ, R42.reuse, 0xff, RZ, 0xc0, !PT ;  /* 0x000000ff2aff7812 */ /* 0x040fe2000784c0ff */
[----:B------:R-:W-:Y:S01]  /*19c0*/  FADD.FTZ R84, R39, -R52 ;  /* 0x8000003427547221 */ /* 0x000fe20000010000 */
[----:B------:R-:W-:Y:S01]  /*19d0*/  LOP3.LUT P6, RZ, R42, 0xff00, RZ, 0xc0, !PT ;  /* 0x0000ff002aff7812 */ /* 0x000fe200078cc0ff */
[----:B------:R-:W-:Y:S01]  /*19e0*/  FADD.FTZ R55, R38, -R51 ;  /* 0x8000003326377221 */ /* 0x000fe20000010000 */
[C---:B------:R-:W-:Y:S01]  /*19f0*/  LOP3.LUT P5, RZ, R42.reuse, 0xff0000, RZ, 0xc0, !PT ;  /* 0x00ff00002aff7812 */ /* 0x040fe200078ac0ff */
[----:B------:R-:W-:Y:S01]  /*1a00*/  FADD.FTZ R82, R37, -R82 ;  /* 0x8000005225527221 */ /* 0x000fe20000010000 */
[----:B------:R-:W-:Y:S01]  /*1a10*/  ISETP.GE.U32.AND P1, PT, R42, 0x1000000, PT ;  /* 0x010000002a00780c */ /* 0x000fe20003f26070 */
[----:B0-----:R-:W-:-:S04]  /*1a20*/  IMAD.WIDE.U32 R42, R80, 0x10, R30 ;  /* 0x00000010502a7825 */ /* 0x001fc800078e001e */
[----:B------:R-:W-:Y:S01]  /*1a30*/  FFMA.FTZ R37, R54, UR8, R21 ;  /* 0x0000000836257c23 */ /* 0x000fe20008010015 */
[----:B------:R-:W-:Y:S01]  /*1a40*/  FFMA.FTZ R38, R89, UR8, R22 ;  /* 0x0000000859267c23 */ /* 0x000fe20008010016 */
[----:B------:R-:W-:Y:S01]  /*1a50*/  FFMA.FTZ R39, R92, UR8, R23 ;  /* 0x000000085c277c23 */ /* 0x000fe20008010017 */
[--C-:B------:R-:W-:Y:S01]  /*1a60*/  IMAD.WIDE.U32 R48, R79, 0x10, R30.reuse ;  /* 0x000000104f307825 */ /* 0x100fe200078e001e */
[----:B------:R0:W-:Y:S03]  /*1a70*/  STG.E.128 desc[UR20][R42.64], R44 ;  /* 0x0000002c2a007986 */ /* 0x0001e6000c101d14 */
[----:B------:R-:W-:-:S04]  /*1a80*/  IMAD.WIDE.U32 R50, R78, 0x10, R30 ;  /* 0x000000104e327825 */ /* 0x000fc800078e001e */
[----:B------:R-:W-:Y:S01]  /*1a90*/  FFMA.FTZ R30, R55, UR8, R26 ;  /* 0x00000008371e7c23 */ /* 0x000fe2000801001a */
[----:B------:R-:W-:Y:S01]  /*1aa0*/  FFMA.FTZ R31, R82, UR8, R27 ;  /* 0x00000008521f7c23 */ /* 0x000fe2000801001b */
[----:B-1----:R-:W-:-:S04]  /*1ab0*/  IMAD.WIDE.U32 R52, R79, 0x10, R28 ;  /* 0x000000104f347825 */ /* 0x002fc800078e001c */
[----:B------:R-:W-:-:S04]  /*1ac0*/  IMAD.WIDE.U32 R80, R80, 0x10, R28 ;  /* 0x0000001050507825 */ /* 0x000fc800078e001c */
[----:B------:R-:W-:-:S04]  /*1ad0*/  IMAD.WIDE.U32 R78, R78, 0x10, R28 ;  /* 0x000000104e4e7825 */ /* 0x000fc800078e001c */
[----:B------:R-:W-:Y:S01]  /*1ae0*/  FFMA.FTZ R28, R41, UR8, R24 ;  /* 0x00000008291c7c23 */ /* 0x000fe20008010018 */
[----:B------:R-:W-:Y:S01]  /*1af0*/  FFMA.FTZ R29, R84, UR8, R25 ;  /* 0x00000008541d7c23 */ /* 0x000fe20008010019 */
        /* <DEDUP_REMOVED lines=14> */
[----:B------:R-:W-:Y:S01]  /*1be0*/  SEL R41, R41, RZ, P0 ;  /* 0x000000ff29297207 */ /* 0x000fe20000000000 */
[----:B------:R1:W-:Y:S01]  /*1bf0*/  STG.E.128 desc[UR20][R80.64], R32 ;  /* 0x0000002050007986 */ /* 0x0003e2000c101d14 */
[----:B------:R-:W-:-:S02]  /*1c00*/  SEL R42, R42, RZ, P4 ;  /* 0x000000ff2a2a7207 */ /* 0x000fc40002000000 */
[----:B------:R-:W-:Y:S01]  /*1c10*/  SEL R43, R43, RZ, P3 ;  /* 0x000000ff2b2b7207 */ /* 0x000fe20001800000 */
[----:B------:R1:W-:Y:S01]  /*1c20*/  STG.E.128 desc[UR20][R48.64], R36 ;  /* 0x0000002430007986 */ /* 0x0003e2000c101d14 */
[----:B------:R-:W-:Y:S02]  /*1c30*/  SEL R44, R44, RZ, P2 ;  /* 0x000000ff2c2c7207 */ /* 0x000fe40001000000 */
[----:B------:R-:W-:Y:S01]  /*1c40*/  SEL R45, R45, RZ, P6 ;  /* 0x000000ff2d2d7207 */ /* 0x000fe20003000000 */
[----:B------:R1:W-:Y:S01]  /*1c50*/  STG.E.128 desc[UR20][R52.64], R40 ;  /* 0x0000002834007986 */ /* 0x0003e2000c101d14 */
[----:B------:R-:W-:Y:S02]  /*1c60*/  SEL R46, R46, RZ, P5 ;  /* 0x000000ff2e2e7207 */ /* 0x000fe40002800000 */
[----:B------:R-:W-:Y:S01]  /*1c70*/  SEL R47, R47, RZ, P1 ;  /* 0x000000ff2f2f7207 */ /* 0x000fe20000800000 */
[----:B------:R1:W-:Y:S04]  /*1c80*/  STG.E.128 desc[UR20][R50.64], R28 ;  /* 0x0000001c32007986 */ /* 0x0003e8000c101d14 */
[----:B------:R1:W-:Y:S01]  /*1c90*/  STG.E.128 desc[UR20][R78.64], R44 ;  /* 0x0000002c4e007986 */ /* 0x0003e2000c101d14 */
[----:B------:R-:W-:Y:S05]  /*1ca0*/  BRA `(.L_x_5745) ;  /* 0x0000000c00007947 */ /* 0x000fea0003800000 */
.L_x_5743:
        /* <DEDUP_REMOVED lines=23> */
[----:B-----5:R-:W-:-:S02]  /*1e20*/  LOP3.LUT P1, RZ, R91, 0xff, RZ, 0xc0, !PT ;  /* 0x000000ff5bff7812 */ /* 0x020fc4000782c0ff */
[C---:B------:R-:W-:Y:S02]  /*1e30*/  LOP3.LUT P2, RZ, R91.reuse, 0xff00, RZ, 0xc0, !PT ;  /* 0x0000ff005bff7812 */ /* 0x040fe4000784c0ff */
[C---:B------:R-:W-:Y:S02]  /*1e40*/  LOP3.LUT P3, RZ, R91.reuse, 0xff0000, RZ, 0xc0, !PT ;  /* 0x00ff00005bff7812 */ /* 0x040fe4000786c0ff */
[----:B------:R-:W-:Y:S02]  /*1e50*/  ISETP.GE.U32.AND P4, PT, R91, 0x1000000, PT ;  /* 0x010000005b00780c */ /* 0x000fe40003f86070 */
[----:B------:R-:W-:Y:S02]  /*1e60*/  SEL R32, R32, RZ, P1 ;  /* 0x000000ff20207207 */ /* 0x000fe40000800000 */
[----:B------:R-:W-:Y:S02]  /*1e70*/  SEL R33, R33, RZ, P2 ;  /* 0x000000ff21217207 */ /* 0x000fe40001000000 */
[----:B------:R-:W-:-:S02]  /*1e80*/  SEL R34, R34, RZ, P3 ;  /* 0x000000ff22227207 */ /* 0x000fc40001800000 */
[----:B------:R-:W-:Y:S01]  /*1e90*/  SEL R35, R35, RZ, P4 ;  /* 0x000000ff23237207 */ /* 0x000fe20002000000 */
[----:B------:R-:W-:Y:S06]  /*1ea0*/  BRA `(.L_x_5747) ;  /* 0x0000000000707947 */ /* 0x000fec0003800000 */
.L_x_5746:
        /* <DEDUP_REMOVED lines=27> */
[----:B------:R-:W-:-:S07]  /*2060*/  SEL R35, R35, RZ, P4 ;  /* 0x000000ff23237207 */ /* 0x000fce0002000000 */
.L_x_5747:
[----:B------:R-:W0:Y:S08]  /*2070*/  @P0 LDC.64 R82, c[0x0][0x478] ;  /* 0x00011e00ff520b82 */ /* 0x000e300000000a00 */
[----:B------:R-:W1:Y:S01]  /*2080*/  LDC.64 R54, c[0x0][0x468] ;  /* 0x00011a00ff367b82 */ /* 0x000e620000000a00 */
[----:B0-----:R-:W-:-:S05]  /*2090*/  @P0 IMAD.WIDE.U32 R82, R80, 0x10, R82 ;  /* 0x0000001050520825 */ /* 0x001fca00078e0052 */
[----:B------:R0:W-:Y:S01]  /*20a0*/  @P0 STG.E.128 desc[UR20][R82.64], R28 ;  /* 0x0000001c52000986 */ /* 0x0001e2000c101d14 */
[----:B-1----:R-:W-:-:S05]  /*20b0*/  IMAD.WIDE.U32 R80, R80, 0x10, R54 ;  /* 0x0000001050507825 */ /* 0x002fca00078e0036 */
[----:B------:R0:W-:Y:S01]  /*20c0*/  STG.E.128 desc[UR20][R80.64], R32 ;  /* 0x0000002050007986 */ /* 0x0001e2000c101d14 */
        /* <DEDUP_REMOVED lines=30> */
.L_x_5748:
        /* <DEDUP_REMOVED lines=24> */
[----:B0-----:R-:W-:Y:S02]  /*2430*/  SEL R32, R47, RZ, P1 ;  /* 0x000000ff2f207207 */ /* 0x001fe40000800000 */
[----:B------:R-:W-:Y:S02]  /*2440*/  SEL R33, R88, RZ, P2 ;  /* 0x000000ff58217207 */ /* 0x000fe40001000000 */
[----:B------:R-:W-:-:S02]  /*2450*/  SEL R34, R89, RZ, P3 ;  /* 0x000000ff59227207 */ /* 0x000fc40001800000 */
[----:B------:R-:W-:-:S07]  /*2460*/  SEL R35, R92, RZ, P4 ;  /* 0x000000ff5c237207 */ /* 0x000fce0002000000 */
.L_x_5749:
[----:B------:R-:W0:Y:S01]  /*2470*/  @P0 LDC.64 R50, c[0x0][0x478] ;  /* 0x00011e00ff320b82 */ /* 0x000e220000000a00 */
[----:B------:R-:W-:-:S04]  /*2480*/  IMAD.WIDE.U32 R80, R79, 0x10, R54 ;  /* 0x000000104f507825 */ /* 0x000fc800078e0036 */
[----:B0-----:R-:W-:-:S05]  /*2490*/  @P0 IMAD.WIDE.U32 R50, R79, 0x10, R50 ;  /* 0x000000104f320825 */ /* 0x001fca00078e0032 */
[----:B------:R0:W-:Y:S04]  /*24a0*/  @P0 STG.E.128 desc[UR20][R50.64], R28 ;  /* 0x0000001c32000986 */ /* 0x0001e8000c101d14 */
        /* <DEDUP_REMOVED lines=31> */
.L_x_5750:
        /* <DEDUP_REMOVED lines=28> */
.L_x_5751:
[----:B------:R-:W0:Y:S01]  /*2860*/  @P0 LDC.64 R36, c[0x0][0x478] ;  /* 0x00011e00ff240b82 */ /* 0x000e220000000a00 */
[----:B------:R-:W-:-:S04]  /*2870*/  IMAD.WIDE.U32 R54, R78, 0x10, R54 ;  /* 0x000000104e367825 */ /* 0x000fc800078e0036 */
[----:B0-----:R-:W-:-:S05]  /*2880*/  @P0 IMAD.WIDE.U32 R36, R78, 0x10, R36 ;  /* 0x000000104e240825 */ /* 0x001fca00078e0024 */
[----:B------:R2:W-:Y:S04]  /*2890*/  @P0 STG.E.128 desc[UR20][R36.64], R28 ;  /* 0x0000001c24000986 */ /* 0x0005e8000c101d14 */
[----:B------:R2:W-:Y:S02]  /*28a0*/  STG.E.128 desc[UR20][R54.64], R32 ;  /* 0x0000002036007986 */ /* 0x0005e4000c101d14 */
.L_x_5745:
[----:B------:R-:W-:Y:S02]  /*28b0*/  UIADD3 UR6, UPT, UPT, UR6, UR28, URZ ;  /* 0x0000001c06067290 */ /* 0x000fe4000fffe0ff */
[----:B------:R-:W-:Y:S02]  /*28c0*/  UPLOP3.LUT UP2, UPT, UPT, UPT, UP2, 0x40, 0x4 ;  /* 0x000000000004789c */ /* 0x000fe40003f4e820 */
[----:B------:R-:W-:-:S09]  /*28d0*/  UISETP.GE.AND UP1, UPT, UR6, UR29, UPT ;  /* 0x0000001d0600728c */ /* 0x000fd2000bf26270 */
[----:B------:R-:W-:Y:S05]  /*28e0*/  BRA.U !UP1, `(.L_x_5752) ;  /* 0xffffffd909d47547 */ /* 0x000fea000b83ffff */
[----:B-12---:R-:W-:Y:S02]  /*28f0*/  MOV R28, R13 ;  /* 0x0000000d001c7202 */ /* 0x006fe40000000f00 */
        /* <DEDUP_REMOVED lines=15> */
[----:B0-----:R-:W-:Y:S02]  /*29f0*/  MOV R32, R7 ;  /* 0x0000000700207202 */ /* 0x001fe40000000f00 */
[----:B------:R-:W-:-:S02]  /*2a00*/  MOV R12, R57 ;  /* 0x00000039000c7202 */ /* 0x000fc40000000f00 */
[----:B------:R-:W-:Y:S02]  /*2a10*/  MOV R33, R6 ;  /* 0x0000000600217202 */ /* 0x000fe40000000f00 */
[----:B------:R-:W-:Y:S02]  /*2a20*/  MOV R13, R58 ;  /* 0x0000003a000d7202 */ /* 0x000fe40000000f00 */
[----:B------:R-:W-:Y:S02]  /*2a30*/  MOV R34, R9 ;  /* 0x0000000900227202 */ /* 0x000fe40000000f00 */
[----:B------:R-:W-:Y:S02]  /*2a40*/  MOV R14, R59 ;  /* 0x0000003b000e7202 */ /* 0x000fe40000000f00 */
[----:B------:R-:W-:Y:S02]  /*2a50*/  MOV R35, R8 ;  /* 0x0000000800237202 */ /* 0x000fe40000000f00 */
[----:B------:R-:W-:-:S07]  /*2a60*/  MOV R15, R60 ;  /* 0x0000003c000f7202 */ /* 0x000fce0000000f00 */
.L_x_5742:
        /* <DEDUP_REMOVED lines=14> */
.L_x_5753:
        /* <DEDUP_REMOVED lines=11> */
.L_x_6821:


//--------------------- .text._ZN10layer_norm22ln_bwd_finalize_kernelINS_22Kernel_traits_finalizeILj1536E6__halfffffjLb0ELj1024ELj4ENS_18Kernel_traits_baseILj1536ES2_ffffjLj1024EEEEELb0ELb0EEEvNS_9BwdParamsE --------------------------
	.section	.text._ZN10layer_norm22ln_bwd_finalize_kernelINS_22Kernel_traits_finalizeILj1536E6__halfffffjLb0ELj1024ELj4ENS_18Kernel_traits_baseILj1536ES2_ffffjLj1024EEEEELb0ELb0EEEvNS_9BwdParamsE,"ax",@progbits
	.align	128
        .global         _ZN10layer_norm22ln_bwd_finalize_kernelINS_22Kernel_traits_finalizeILj1536E6__halfffffjLb0ELj1024ELj4ENS_18Kernel_traits_baseILj1536ES2_ffffjLj1024EEEEELb0ELb0EEEvNS_9BwdParamsE
        .type           _ZN10layer_norm22ln_bwd_finalize_kernelINS_22Kernel_traits_finalizeILj1536E6__halfffffjLb0ELj1024ELj4ENS_18Kernel_traits_baseILj1536ES2_ffffjLj1024EEEEELb0ELb0EEEvNS_9BwdParamsE,@function
        .size           _ZN10layer_norm22ln_bwd_finalize_kernelINS_22Kernel_traits_finalizeILj1536E6__halfffffjLb0ELj1024ELj4ENS_18Kernel_traits_baseILj1536ES2_ffffjLj1024EEEEELb0ELb0EEEvNS_9BwdParamsE,(.L_x_6822 - _ZN10layer_norm22ln_bwd_finalize_kernelINS_22Kernel_traits_finalizeILj1536E6__halfffffjLb0ELj1024ELj4ENS_18Kernel_traits_baseILj1536ES2_ffffjLj1024EEEEELb0ELb0EEEvNS_9BwdParamsE)
        .other          _ZN10layer_norm22ln_bwd_finalize_kernelINS_22Kernel_traits_finalizeILj1536E6__halfffffjLb0ELj1024ELj4ENS_18Kernel_traits_baseILj1536ES2_ffffjLj1024EEEEELb0ELb0EEEvNS_9BwdParamsE,@"STO_CUDA_ENTRY STV_DEFAULT"
_ZN10layer_norm22ln_bwd_finalize_kernelINS_22Kernel_traits_finalizeILj1536E6__halfffffjLb0ELj1024ELj4ENS_18Kernel_traits_baseILj1536ES2_ffffjLj1024EEEEELb0ELb0EEEvNS_9BwdParamsE:
.text._ZN10layer_norm22ln_bwd_finalize_kernelINS_22Kernel_traits_finalizeILj1536E6__halfffffjLb0ELj1024ELj4ENS_18Kernel_traits_baseILj1536ES2_ffffjLj1024EEEEELb0ELb0EEEvNS_9BwdParamsE:
        /* <DEDUP_REMOVED lines=78> */
.L_x_5758:
        /* <DEDUP_REMOVED lines=118> */
.L_x_5757:
[----:B------:R-:W-:Y:S05]  /*0c40*/  BSYNC.RECONVERGENT B1 ;  /* 0x0000000000017941 */ /* 0x000fea0003800200 */
.L_x_5756:
        /* <DEDUP_REMOVED lines=68> */
.L_x_5760:
[----:B------:R-:W-:Y:S05]  /*1090*/  BSYNC.RECONVERGENT B1 ;  /* 0x0000000000017941 */ /* 0x000fea0003800200 */
.L_x_5759:
        /* <DEDUP_REMOVED lines=37> */
.L_x_5762:
[----:B------:R-:W-:Y:S05]  /*12f0*/  BSYNC.RECONVERGENT B1 ;  /* 0x0000000000017941 */ /* 0x000fea0003800200 */
.L_x_5761:
[----:B------:R-:W-:Y:S05]  /*1300*/  @!P1 BRA `(.L_x_5755) ;  /* 0x00000000003c9947 */ /* 0x000fea0003800000 */
[----:B------:R-:W0:Y:S01]  /*1310*/  LDC.64 R8, c[0x0][0x440] ;  /* 0x00011000ff087b82 */ /* 0x000e220000000a00 */
[----:B------:R-:W-:Y:S01]  /*1320*/  IMAD R2, R2, R54, R7 ;  /* 0x0000003602027224 */ /* 0x000fe200078e0207 */
[----:B------:R-:W-:-:S04]  /*1330*/  IADD3 R0, PT, PT, -R0, RZ, RZ ;  /* 0x000000ff00007210 */ /* 0x000fc80007ffe1ff */
[----:B------:R-:W-:Y:S02]  /*1340*/  IADD3 R13, PT, PT, R57, R2, RZ ;  /* 0x00000002390d7210 */ /* 0x000fe40007ffe0ff */
[----:B------:R-:W1:Y:S05]  /*1350*/  LDC.64 R10, c[0x0][0x448] ;  /* 0x00011200ff0a7b82 */ /* 0x000e6a0000000a00 */
.L_x_5763:
        /* <DEDUP_REMOVED lines=10> */
.L_x_5755:
[----:B------:R-:W-:Y:S05]  /*1400*/  BSYNC.RECONVERGENT B0 ;  /* 0x0000000000007941 */ /* 0x000fea0003800200 */
.L_x_5754:
        /* <DEDUP_REMOVED lines=62> */
.L_x_5764:
        /* <DEDUP_REMOVED lines=9> */
.L_x_6822:


//--------------------- .text._ZN10layer_norm13ln_bwd_kernelINS_13Kernel_traitsI6__halfffffjLj1536ELj1ELj1ELj4ELj16ENS_18Kernel_traits_baseILj1536ES2_ffffjLj128EEEEELb1ELb0ELb1ELb0EEEvNS_9BwdParamsE --------------------------
	.section	.text._ZN10layer_norm13ln_bwd_kernelINS_13Kernel_traitsI6__halfffffjLj1536ELj1ELj1ELj4ELj16ENS_18Kernel_traits_baseILj1536ES2_ffffjLj128EEEEELb1ELb0ELb1ELb0EEEvNS_9BwdParamsE,"ax",@progbits
	.align	128
        .global         _ZN10layer_norm13ln_bwd_kernelINS_13Kernel_traitsI6__halfffffjLj1536ELj1ELj1ELj4ELj16ENS_18Kernel_traits_baseILj1536ES2_ffffjLj128EEEEELb1ELb0ELb1ELb0EEEvNS_9BwdParamsE
        .type           _ZN10layer_norm13ln_bwd_kernelINS_13Kernel_traitsI6__halfffffjLj1536ELj1ELj1ELj4ELj16ENS_18Kernel_traits_baseILj1536ES2_ffffjLj128EEEEELb1ELb0ELb1ELb0EEEvNS_9BwdParamsE,@function
        .size           _ZN10layer_norm13ln_bwd_kernelINS_13Kernel_traitsI6__halfffffjLj1536ELj1ELj1ELj4ELj16ENS_18Kernel_traits_baseILj1536ES2_ffffjLj128EEEEELb1ELb0ELb1ELb0EEEvNS_9BwdParamsE,(.L_x_6823 - _ZN10layer_norm13ln_bwd_kernelINS_13Kernel_traitsI6__halfffffjLj1536ELj1ELj1ELj4ELj16ENS_18Kernel_traits_baseILj1536ES2_ffffjLj128EEEEELb1ELb0ELb1ELb0EEEvNS_9BwdParamsE)
        .other          _ZN10layer_norm13ln_bwd_kernelINS_13Kernel_traitsI6__halfffffjLj1536ELj1ELj1ELj4ELj16ENS_18Kernel_traits_baseILj1536ES2_ffffjLj128EEEEELb1ELb0ELb1ELb0EEEvNS_9BwdParamsE,@"STO_CUDA_ENTRY STV_DEFAULT"
_ZN10layer_norm13ln_bwd_kernelINS_13Kernel_traitsI6__halfffffjLj1536ELj1ELj1ELj4ELj16ENS_18Kernel_traits_baseILj1536ES2_ffffjLj128EEEEELb1ELb0ELb1ELb0EEEvNS_9BwdParamsE:
.text._ZN10layer_norm13ln_bwd_kernelINS_13Kernel_traitsI6__halfffffjLj1536ELj1ELj1ELj4ELj16ENS_18Kernel_traits_baseILj1536ES2_ffffjLj128EEEEELb1ELb0ELb1ELb0EEEvNS_9BwdParamsE:
        /* <DEDUP_REMOVED lines=78> */
.L_x_5803:
[----:B0-----:R-:W-:-:S06]  /*04e0*/  UIMAD.WIDE UR28, UR6, 0x4, UR18 ;  /* 0x00000004061c78a5 */ /* 0x001fcc000f8e0212 */
[----:B--23--:R-:W-:Y:S02]  /*04f0*/  MOV R58, UR28 ;  /* 0x0000001c003a7c02 */ /* 0x00cfe40008000f00 */
[----:B------:R-:W-:Y:S01]  /*0500*/  MOV R59, UR29 ;  /* 0x0000001d003b7c02 */ /* 0x000fe20008000f00 */
[----:B------:R-:W-:-:S04]  /*0510*/  UIMAD.WIDE UR28, UR6, 0x4, UR14 ;  /* 0x00000004061c78a5 */ /* 0x000fc8000f8e020e */
[----:B------:R-:W2:Y:S02]  /*0520*/  LDG.E R58, desc[UR20][R58.64] ;  /* 0x000000143a3a7981 */ /* 0x000ea4000c1e1900 */
[----:B------:R-:W-:Y:S02]  /*0530*/  MOV R60, UR28 ;  /* 0x0000001c003c7c02 */ /* 0x000fe40008000f00 */
[----:B------:R-:W-:Y:S01]  /*0540*/  MOV R61, UR29 ;  /* 0x0000001d003d7c02 */ /* 0x000fe20008000f00 */
[----:B------:R-:W-:-:S04]  /*0550*/  UIMAD.WIDE UR28, UR6, 0x4, UR16 ;  /* 0x00000004061c78a5 */ /* 0x000fc8000f8e0210 */
[----:B------:R-:W3:Y:S02]  /*0560*/  LDG.E R60, desc[UR20][R60.64] ;  /* 0x000000143c3c7981 */ /* 0x000ee4000c1e1900 */
[----:B------:R-:W-:Y:S02]  /*0570*/  MOV R56, UR28 ;  /* 0x0000001c00387c02 */ /* 0x000fe40008000f00 */
        /* <DEDUP_REMOVED lines=8> */
[----:B------:R-:W-:Y:S02]  /*0600*/  MOV R56, UR28 ;  /* 0x0000001c00387c02 */ /* 0x000fe40008000f00 */
[----:B------:R-:W-:-:S05]  /*0610*/  MOV R57, UR29 ;  /* 0x0000001d00397c02 */ /* 0x000fca0008000f00 */
[----:B------:R0:W2:Y:S01]  /*0620*/  LDG.E R56, desc[UR20][R56.64] ;  /* 0x0000001438387981 */ /* 0x0000a2000c1e1900 */
[----:B-----5:R-:W-:Y:S01]  /*0630*/  ISETP.GE.AND P4, PT, R85, 0x1, PT ;  /* 0x000000015500780c */ /* 0x020fe20003f86270 */
[----:B------:R-:W-:Y:S01]  /*0640*/  UIADD3 UR7, UPT, UPT, UR32, -0x1, URZ ;  /* 0xffffffff20077890 */ /* 0x000fe2000fffe0ff */
[----:B------:R-:W-:Y:S01]  /*0650*/  HFMA2 R92, -RZ, RZ, 0, 0 ;  /* 0x00000000ff5c7431 */ /* 0x000fe200000001ff */
[C---:B------:R-:W-:Y:S01]  /*0660*/  ISETP.GE.U32.AND P2, PT, R4.reuse, 0x80, PT ;  /* 0x000000800400780c */ /* 0x040fe20003f46070 */
[----:B------:R-:W-:Y:S01]  /*0670*/  BSSY.RECONVERGENT B1, `(.L_x_5768) ;  /* 0x0000048000017945 */ /* 0x000fe20003800200 */
[----:B------:R-:W-:Y:S02]  /*0680*/  ISETP.NE.AND P0, PT, RZ, UR11, PT ;  /* 0x0000000bff007c0c */ /* 0x000fe4000bf05270 */
[----:B------:R-:W-:Y:S02]  /*0690*/  CS2R R94, SRZ ;  /* 0x00000000005e7805 */ /* 0x000fe4000001ff00 */
[----:B------:R-:W-:Y:S01]  /*06a0*/  MOV R61, UR7 ;  /* 0x00000007003d7c02 */ /* 0x000fe20008000f00 */
[----:B-1----:R-:W-:Y:S01]  /*06b0*/  UIMAD UR7, UR6, UR10, URZ ;  /* 0x0000000a060772a4 */ /* 0x002fe2000f8e02ff */
[----:B------:R-:W-:-:S02]  /*06c0*/  ISETP.GE.U32.AND P1, PT, R4, 0x100, PT ;  /* 0x000001000400780c */ /* 0x000fc40003f26070 */
[----:B------:R-:W-:Y:S01]  /*06d0*/  ISETP.GE.U32.AND P3, PT, R4, 0x180, PT ;  /* 0x000001800400780c */ /* 0x000fe20003f66070 */
[----:B------:R-:W-:Y:S01]  /*06e0*/  USHF.R.S32.HI UR8, URZ, 0x1f, UR7 ;  /* 0x0000001fff087899 */ /* 0x000fe20008011407 */
[----:B------:R-:W-:-:S03]  /*06f0*/  @P4 IADD3 R58, PT, PT, R85, -0x1, RZ ;  /* 0xffffffff553a4810 */ /* 0x000fc60007ffe0ff */
[----:B------:R-:W-:Y:S02]  /*0700*/  ULEA.HI UR8, UR8, UR7, URZ, 0x2 ;  /* 0x0000000708087291 */ /* 0x000fe4000f8f10ff */
[----:B------:R-:W-:-:S05]  /*0710*/  @P4 IMAD R58, R58, UR10, RZ ;  /* 0x0000000a3a3a4c24 */ /* 0x000fca000f8e02ff */
[----:B------:R-:W-:-:S04]  /*0720*/  @P4 SHF.R.S32.HI R59, RZ, 0x1f, R58 ;  /* 0x0000001fff3b4819 */ /* 0x000fc8000001143a */
[----:B------:R-:W-:Y:S01]  /*0730*/  @P4 LEA.HI R60, R59, R58, RZ, 0x2 ;  /* 0x0000003a3b3c4211 */ /* 0x000fe200078f10ff */
[----:B------:R-:W-:-:S03]  /*0740*/  IMAD R58, R61, UR10, RZ ;  /* 0x0000000a3d3a7c24 */ /* 0x000fc6000f8e02ff */
[-C--:B------:R-:W-:Y:S02]  /*0750*/  @P4 LEA.HI.SX32 R92, R60, R5.reuse, 0x1e ;  /* 0x000000053c5c4211 */ /* 0x080fe400078ff2ff */
[----:B0-----:R-:W-:Y:S02]  /*0760*/  SHF.R.S32.HI R57, RZ, 0x1f, R58 ;  /* 0x0000001fff397819 */ /* 0x001fe4000001143a */
[----:B------:R-:W-:Y:S02]  /*0770*/  MOV R60, UR8 ;  /* 0x00000008003c7c02 */ /* 0x000fe40008000f00 */
[----:B------:R-:W-:Y:S02]  /*0780*/  LEA.HI R58, R57, R58, RZ, 0x2 ;  /* 0x0000003a393a7211 */ /* 0x000fe400078f10ff */
[-C--:B------:R-:W-:Y:S02]  /*0790*/  LEA.HI.SX32 R83, R60, R5.reuse, 0x1e ;  /* 0x000000053c537211 */ /* 0x080fe400078ff2ff */
[----:B------:R-:W-:-:S02]  /*07a0*/  LEA.HI.SX32 R96, R58, R5, 0x1e ;  /* 0x000000053a607211 */ /* 0x000fc400078ff2ff */
[----:B------:R-:W-:Y:S02]  /*07b0*/  MOV R93, R83 ;  /* 0x00000053005d7202 */ /* 0x000fe40000000f00 */
[----:B--2---:R-:W-:Y:S01]  /*07c0*/  FSEL R86, R56, RZ, !P0 ;  /* 0x000000ff38567208 */ /* 0x004fe20004000000 */
[----:B------:R-:W-:Y:S06]  /*07d0*/  @!P2 BRA `(.L_x_5769) ;  /* 0x0000000000c4a947 */ /* 0x000fec0003800000 */
[----:B------:R-:W0:Y:S01]  /*07e0*/  LDC.64 R56, c[0x0][0x3a8] ;  /* 0x0000ea00ff387b82 */ /* 0x000e220000000a00 */
[----:B----4-:R-:W-:-:S07]  /*07f0*/  ISETP.NE.U32.AND P0, PT, RZ, UR24, PT ;  /* 0x00000018ff007c0c */ /* 0x010fce000bf05070 */
[----:B------:R-:W1:Y:S01]  /*0800*/  LDC.64 R2, c[0x0][0x428] ;  /* 0x00010a00ff027b82 */ /* 0x000e620000000a00 */
[----:B0-----:R-:W-:-:S06]  /*0810*/  IMAD.WIDE.U32 R56, R93, 0x10, R56 ;  /* 0x000000105d387825 */ /* 0x001fcc00078e0038 */
[----:B------:R-:W2:Y:S01]  /*0820*/  LDG.E.128 R56, desc[UR20][R56.64] ;  /* 0x0000001438387981 */ /* 0x000ea2000c1e1d00 */
[----:B------:R-:W-:Y:S01]  /*0830*/  ISETP.NE.AND.EX P0, PT, RZ, UR25, PT, P0 ;  /* 0x00000019ff007c0c */ /* 0x000fe2000bf05300 */
[----:B-1----:R-:W-:Y:S02]  /*0840*/  IMAD.WIDE.U32 R60, R96, 0x10, R2 ;  /* 0x00000010603c7825 */ /* 0x002fe400078e0002 */
[----:B------:R-:W0:Y:S04]  /*0850*/  LDC.64 R2, c[0x0][0x3b0] ;  /* 0x0000ec00ff027b82 */ /* 0x000e280000000a00 */
[----:B------:R-:W3:Y:S06]  /*0860*/  LDG.E.128 R60, desc[UR20][R60.64] ;  /* 0x000000143c3c7981 */ /* 0x000eec000c1e1d00 */
[----:B------:R-:W1:Y:S01]  /*0870*/  @P0 LDC.64 R66, c[0x0][0x438] ;  /* 0x00010e00ff420b82 */ /* 0x000e620000000a00 */
[----:B0-----:R-:W-:-:S05]  /*0880*/  IMAD.WIDE.U32 R98, R92, 0x4, R2 ;  /* 0x000000045c627825 */ /* 0x001fca00078e0002 */
[----:B------:R-:W5:Y:S01]  /*0890*/  LDG.E R2, desc[UR20][R98.64] ;  /* 0x0000001462027981 */ /* 0x000f62000c1e1900 */
[----:B------:R-:W-:Y:S02]  /*08a0*/  HADD2.F32 R65, -RZ, R10.H0_H0 ;  /* 0x2000000aff417230 */ /* 0x000fe40000004100 */
[C---:B-1----:R-:W-:Y:S01]  /*08b0*/  @P0 IMAD.WIDE.U32 R94, R93.reuse, 0x10, R66 ;  /* 0x000000105d5e0825 */ /* 0x042fe200078e0042 */
[----:B------:R-:W-:Y:S02]  /*08c0*/  IADD3 R92, PT, PT, R92, 0x80, RZ ;  /* 0x000000805c5c7810 */ /* 0x000fe40007ffe0ff */
[----:B------:R-:W-:Y:S02]  /*08d0*/  IADD3 R96, PT, PT, R96, 0x80, RZ ;  /* 0x0000008060607810 */ /* 0x000fe40007ffe0ff */
[----:B------:R0:W5:Y:S01]  /*08e0*/  @P0 LDG.E.128 R36, desc[UR20][R94.64] ;  /* 0x000000145e240981 */ /* 0x000162000c1e1d00 */
[----:B------:R-:W-:Y:S01]  /*08f0*/  IADD3 R93, PT, PT, R93, 0x80, RZ ;  /* 0x000000805d5d7810 */ /* 0x000fe20007ffe0ff */
[----:B--2---:R-:W-:Y:S01]  /*0900*/  FADD.FTZ R3, -R86, R56 ;  /* 0x0000003856037221 */ /* 0x004fe20000010100 */
[----:B------:R-:W-:-:S02]  /*0910*/  HADD2.F32 R56, -RZ, R87.H1_H1 ;  /* 0x30000057ff387230 */ /* 0x000fc40000004100 */
[C---:B------:R-:W-:Y:S01]  /*0920*/  FADD.FTZ R57, -R86.reuse, R57 ;  /* 0x0000003956397221 */ /* 0x040fe20000010100 */
[----:B------:R-:W-:Y:S01]  /*0930*/  FADD.FTZ R59, -R86, R59 ;  /* 0x0000003b563b7221 */ /* 0x000fe20000010100 */
[----:B---3--:R-:W-:Y:S01]  /*0940*/  FMUL.FTZ R68, R60, R65 ;  /* 0x000000413c447220 */ /* 0x008fe20000410000 */
[----:B------:R-:W-:Y:S01]  /*0950*/  FMUL.FTZ R65, R61, R56 ;  /* 0x000000383d417220 */ /* 0x000fe20000410000 */
[----:B------:R-:W-:Y:S02]  /*0960*/  HADD2.F32 R56, -RZ, R87.H0_H0 ;  /* 0x20000057ff387230 */ /* 0x000fe40000004100 */
[----:B------:R-:W-:Y:S01]  /*0970*/  FMUL.FTZ R3, R3, UR31 ;  /* 0x0000001f03037c20 */ /* 0x000fe20008410000 */
[----:B------:R-:W-:Y:S01]  /*0980*/  FMUL.FTZ R66, R57, UR31 ;  /* 0x0000001f39427c20 */ /* 0x000fe20008410000 */
[----:B------:R-:W-:Y:S02]  /*0990*/  HADD2.F32 R57, -RZ, R11.H0_H0 ;  /* 0x2000000bff397230 */ /* 0x000fe40000004100 */
[----:B------:R-:W-:Y:S01]  /*09a0*/  FADD.FTZ R58, -R86, R58 ;  /* 0x0000003a563a7221 */ /* 0x000fe20000010100 */
[----:B------:R-:W-:Y:S01]  /*09b0*/  FMUL.FTZ R81, R63, R56 ;  /* 0x000000383f517220 */ /* 0x000fe20000410000 */
[----:B------:R-:W-:Y:S01]  /*09c0*/  FMUL.FTZ R82, R59, UR31 ;  /* 0x0000001f3b527c20 */ /* 0x000fe20008410000 */
[----:B------:R-:W-:Y:S01]  /*09d0*/  FADD.FTZ R56, RZ, R68 ;  /* 0x00000044ff387221 */ /* 0x000fe20000010000 */
[----:B------:R-:W-:Y:S01]  /*09e0*/  FFMA.FTZ R59, R3, R68, RZ ;  /* 0x00000044033b7223 */ /* 0x000fe200000100ff */
[----:B------:R-:W-:Y:S01]  /*09f0*/  FMUL.FTZ R84, R62, R57 ;  /* 0x000000393e547220 */ /* 0x000fe20000410000 */
[----:B------:R-:W-:Y:S01]  /*0a00*/  FMUL.FTZ R67, R58, UR31 ;  /* 0x0000001f3a437c20 */ /* 0x000fe20008410000 */
[----:B------:R-:W-:Y:S01]  /*0a10*/  FADD.FTZ R57, R56, R65 ;  /* 0x0000004138397221 */ /* 0x000fe20000010000 */
[----:B------:R-:W-:-:S03]  /*0a20*/  FFMA.FTZ R58, R66, R65, R59 ;  /* 0x00000041423a7223 */ /* 0x000fc6000001003b */
        /* <DEDUP_REMOVED lines=10> */
[----:B0-----:R-:W-:Y:S01]  /*0ad0*/  FADD.FTZ R95, R56, R81 ;  /* 0x00000051385f7221 */ /* 0x001fe20000010000 */
[----:B------:R-:W-:-:S07]  /*0ae0*/  FFMA.FTZ R94, R82, R81, R57 ;  /* 0x00000051525e7223 */ /* 0x000fce0000010039 */
.L_x_5769:
[----:B----4-:R-:W-:Y:S05]  /*0af0*/  BSYNC.RECONVERGENT B1 ;  /* 0x0000000000017941 */ /* 0x010fea0003800200 */
.L_x_5768:
        /* <DEDUP_REMOVED lines=12> */
[----:B--2---:R-:W-:-:S05]  /*0bc0*/  IMAD.WIDE.U32 R98, R92, 0x4, R98 ;  /* 0x000000045c627825 */ /* 0x004fca00078e0062 */
[----:B------:R1:W5:Y:S01]  /*0bd0*/  LDG.E R0, desc[UR20][R98.64] ;  /* 0x0000001462007981 */ /* 0x000362000c1e1900 */
[----:B0-----:R-:W-:-:S05]  /*0be0*/  @P0 IMAD.WIDE.U32 R100, R93, 0x10, R100 ;  /* 0x000000105d640825 */ /* 0x001fca00078e0064 */
[----:B------:R1:W5:Y:S01]  /*0bf0*/  @P0 LDG.E.128 R12, desc[UR20][R100.64] ;  /* 0x00000014640c0981 */ /* 0x000362000c1e1d00 */
[--C-:B------:R-:W-:Y:S01]  /*0c00*/  HADD2.F32 R69, -RZ, R91.reuse.H1_H1 ;  /* 0x3000005bff457230 */ /* 0x100fe20000004100 */
[----:B------:R-:W-:Y:S02]  /*0c10*/  IADD3 R92, PT, PT, R92, 0x80, RZ ;  /* 0x000000805c5c7810 */ /* 0x000fe40007ffe0ff */
[----:B------:R-:W-:Y:S02]  /*0c20*/  IADD3 R96, PT, PT, R96, 0x80, RZ ;  /* 0x0000008060607810 */ /* 0x000fe40007ffe0ff */
[----:B------:R-:W-:Y:S01]  /*0c30*/  IADD3 R93, PT, PT, R93, 0x80, RZ ;  /* 0x000000805d5d7810 */ /* 0x000fe20007ffe0ff */
[C---:B---3--:R-:W-:Y:S01]  /*0c40*/  FADD.FTZ R7, -R86.reuse, R56 ;  /* 0x0000003856077221 */ /* 0x048fe20000010100 */
[C---:B------:R-:W-:Y:S01]  /*0c50*/  FADD.FTZ R8, -R86.reuse, R57 ;  /* 0x0000003956087221 */ /* 0x040fe20000010100 */
[----:B------:R-:W-:Y:S02]  /*0c60*/  HADD2.F32 R56, -RZ, R91.H0_H0 ;  /* 0x2000005bff387230 */ /* 0x000fe40000004100 */
[----:B------:R-:W-:Y:S01]  /*0c70*/  FADD.FTZ R58, -R86, R58 ;  /* 0x0000003a563a7221 */ /* 0x000fe20000010100 */
[----:B------:R-:W-:-:S02]  /*0c80*/  HADD2.F32 R57, -RZ, R90.H1_H1 ;  /* 0x3000005aff397230 */ /* 0x000fc40000004100 */
[----:B------:R-:W-:Y:S01]  /*0c90*/  FMUL.FTZ R7, R7, UR31 ;  /* 0x0000001f07077c20 */ /* 0x000fe20008410000 */
[----:B----4-:R-:W-:Y:S01]  /*0ca0*/  FMUL.FTZ R64, R60, R69 ;  /* 0x000000453c407220 */ /* 0x010fe20000410000 */
[----:B------:R-:W-:Y:S01]  /*0cb0*/  FMUL.FTZ R71, R58, UR31 ;  /* 0x0000001f3a477c20 */ /* 0x000fe20008410000 */
[----:B------:R-:W-:Y:S01]  /*0cc0*/  FADD.FTZ R59, -R86, R59 ;  /* 0x0000003b563b7221 */ /* 0x000fe20000010100 */
[----:B------:R-:W-:Y:S01]  /*0cd0*/  FMUL.FTZ R69, R61, R56 ;  /* 0x000000383d457220 */ /* 0x000fe20000410000 */
[----:B------:R-:W-:Y:S01]  /*0ce0*/  FMUL.FTZ R80, R62, R57 ;  /* 0x000000393e507220 */ /* 0x000fe20000410000 */
[----:B------:R-:W-:Y:S01]  /*0cf0*/  FADD.FTZ R58, R95, R64 ;  /* 0x000000405f3a7221 */ /* 0x000fe20000010000 */
[----:B------:R-:W-:Y:S01]  /*0d00*/  FMUL.FTZ R8, R8, UR31 ;  /* 0x0000001f08087c20 */ /* 0x000fe20008410000 */
        /* <DEDUP_REMOVED lines=17> */
[----:B-1----:R-:W-:-:S07]  /*0e20*/  FFMA.FTZ R94, R74, R79, R57 ;  /* 0x0000004f4a5e7223 */ /* 0x002fce0000010039 */
.L_x_5771:
[----:B------:R-:W-:Y:S05]  /*0e30*/  BSYNC.RECONVERGENT B1 ;  /* 0x0000000000017941 */ /* 0x000fea0003800200 */
.L_x_5770:
[----:B------:R-:W-:Y:S05]  /*0e40*/  @!P3 BRA `(.L_x_5772) ;  /* 0x0000000400a8b947 */ /* 0x000fea0003800000 */
[----:B------:R-:W-:Y:S01]  /*0e50*/  ISETP.NE.U32.AND P0, PT, RZ, UR24, PT ;  /* 0x00000018ff007c0c */ /* 0x000fe2000bf05070 */
[----:B------:R-:W0:Y:S03]  /*0e60*/  LDC.64 R56, c[0x0][0x3a8] ;  /* 0x0000ea00ff387b82 */ /* 0x000e260000000a00 */
[----:B------:R-:W-:-:S05]  /*0e70*/  ISETP.NE.AND.EX P0, PT, RZ, UR25, PT, P0 ;  /* 0x00000019ff007c0c */ /* 0x000fca000bf05300 */
[----:B------:R-:W1:Y:S08]  /*0e80*/  LDC.64 R60, c[0x0][0x428] ;  /* 0x00010a00ff3c7b82 */ /* 0x000e700000000a00 */
[----:B------:R-:W2:Y:S01]  /*0e90*/  @P0 LDC.64 R72, c[0x0][0x438] ;  /* 0x00010e00ff480b82 */ /* 0x000ea20000000a00 */
[----:B0-----:R-:W-:-:S06]  /*0ea0*/  IMAD.WIDE.U32 R56, R93, 0x10, R56 ;  /* 0x000000105d387825 */ /* 0x001fcc00078e0038 */
[----:B------:R-:W3:Y:S01]  /*0eb0*/  LDG.E.128 R56, desc[UR20][R56.64] ;  /* 0x0000001438387981 */ /* 0x000ee2000c1e1d00 */
[----:B-1----:R-:W-:-:S06]  /*0ec0*/  IMAD.WIDE.U32 R60, R96, 0x10, R60 ;  /* 0x00000010603c7825 */ /* 0x002fcc00078e003c */
[----:B------:R-:W4:Y:S01]  /*0ed0*/  LDG.E.128 R60, desc[UR20][R60.64] ;  /* 0x000000143c3c7981 */ /* 0x000f22000c1e1d00 */
[----:B--2---:R-:W-:Y:S02]  /*0ee0*/  @P0 IMAD.WIDE.U32 R76, R93, 0x10, R72 ;  /* 0x000000105d4c0825 */ /* 0x004fe400078e0048 */
[----:B------:R-:W0:Y:S03]  /*0ef0*/  LDC.64 R72, c[0x0][0x3b0] ;  /* 0x0000ec00ff487b82 */ /* 0x000e260000000a00 */
[----:B------:R1:W5:Y:S01]  /*0f00*/  @P0 LDG.E.128 R48, desc[UR20][R76.64] ;  /* 0x000000144c300981 */ /* 0x000362000c1e1d00 */
[----:B0-----:R-:W-:-:S05]  /*0f10*/  IMAD.WIDE.U32 R92, R92, 0x4, R72 ;  /* 0x000000045c5c7825 */ /* 0x001fca00078e0048 */
[----:B------:R2:W5:Y:S01]  /*0f20*/  LDG.E R6, desc[UR20][R92.64] ;  /* 0x000000145c067981 */ /* 0x000562000c1e1900 */
[C---:B---3--:R-:W-:Y:S01]  /*0f30*/  FADD.FTZ R72, -R86.reuse, R57 ;  /* 0x0000003956487221 */ /* 0x048fe20000010100 */
[--C-:B------:R-:W-:Y:S02]  /*0f40*/  HADD2.F32 R57, -RZ, R89.reuse.H1_H1 ;  /* 0x30000059ff397230 */ /* 0x100fe40000004100 */
[C---:B------:R-:W-:Y:S01]  /*0f50*/  FADD.FTZ R9, -R86.reuse, R56 ;  /* 0x0000003856097221 */ /* 0x040fe20000010100 */
[----:B------:R-:W-:Y:S02]  /*0f60*/  HADD2.F32 R56, -RZ, R89.H0_H0 ;  /* 0x20000059ff387230 */ /* 0x000fe40000004100 */
[----:B------:R-:W-:Y:S01]  /*0f70*/  FADD.FTZ R58, -R86, R58 ;  /* 0x0000003a563a7221 */ /* 0x000fe20000010100 */
[----:B----4-:R-:W-:Y:S01]  /*0f80*/  FMUL.FTZ R70, R60, R57 ;  /* 0x000000393c467220 */ /* 0x010fe20000410000 */
[--C-:B------:R-:W-:Y:S02]  /*0f90*/  HADD2.F32 R57, -RZ, R88.reuse.H1_H1 ;  /* 0x30000058ff397230 */ /* 0x100fe40000004100 */
[----:B------:R-:W-:Y:S01]  /*0fa0*/  FMUL.FTZ R9, R9, UR31 ;  /* 0x0000001f09097c20 */ /* 0x000fe20008410000 */
[----:B------:R-:W-:Y:S01]  /*0fb0*/  FADD.FTZ R59, -R86, R59 ;  /* 0x0000003b563b7221 */ /* 0x000fe20000010100 */
[----:B------:R-:W-:Y:S01]  /*0fc0*/  FMUL.FTZ R73, R61, R56 ;  /* 0x000000383d497220 */ /* 0x000fe20000410000 */
[----:B------:R-:W-:Y:S01]  /*0fd0*/  FADD.FTZ R56, R95, R70 ;  /* 0x000000465f387221 */ /* 0x000fe20000010000 */
[----:B------:R-:W-:Y:S01]  /*0fe0*/  FMUL.FTZ R78, R62, R57 ;  /* 0x000000393e4e7220 */ /* 0x000fe20000410000 */
[----:B------:R-:W-:Y:S01]  /*0ff0*/  FMUL.FTZ R72, R72, UR31 ;  /* 0x0000001f48487c20 */ /* 0x000fe20008410000 */
[----:B------:R-:W-:Y:S01]  /*1000*/  FFMA.FTZ R57, R9, R70, R94 ;  /* 0x0000004609397223 */ /* 0x000fe2000001005e */
[----:B------:R-:W-:Y:S01]  /*1010*/  FMUL.FTZ R75, R58, UR31 ;  /* 0x0000001f3a4b7c20 */ /* 0x000fe20008410000 */
[----:B-1----:R-:W-:Y:S01]  /*1020*/  FMUL.FTZ R76, R59, UR31 ;  /* 0x0000001f3b4c7c20 */ /* 0x002fe20008410000 */
        /* <DEDUP_REMOVED lines=16> */
[----:B--2---:R-:W-:Y:S06]  /*1130*/  BRA `(.L_x_5772) ;  /* 0x0000000000ec7947 */ /* 0x004fec0003800000 */
.L_x_5767:
        /* <DEDUP_REMOVED lines=8> */
[----:B------:R-:W-:-:S03]  /*11c0*/  MOV R58, UR8 ;  /* 0x00000008003a7c02 */ /* 0x000fc60008000f00 */
[----:B------:R-:W-:Y:S01]  /*11d0*/  @P4 IMAD R56, R56, UR10, RZ ;  /* 0x0000000a38384c24 */ /* 0x000fe2000f8e02ff */
[----:B------:R-:W-:-:S04]  /*11e0*/  LEA.HI.SX32 R83, R58, R5, 0x1e ;  /* 0x000000053a537211 */ /* 0x000fc800078ff2ff */
[----:B------:R-:W-:-:S04]  /*11f0*/  @P4 SHF.R.S32.HI R57, RZ, 0x1f, R56 ;  /* 0x0000001fff394819 */ /* 0x000fc80000011438 */
[----:B------:R-:W-:Y:S02]  /*1200*/  @P4 LEA.HI R56, R57, R56, RZ, 0x2 ;  /* 0x0000003839384211 */ /* 0x000fe400078f10ff */
[----:B------:R-:W-:Y:S02]  /*1210*/  MOV R57, R83 ;  /* 0x0000005300397202 */ /* 0x000fe40000000f00 */
        /* <DEDUP_REMOVED lines=19> */
.L_x_5773:
        /* <DEDUP_REMOVED lines=8> */
[----:B------:R-:W-:Y:S01]  /*13d0*/  @P2 IADD3 R57, PT, PT, R57, 0x80, RZ ;  /* 0x0000008039392810 */ /* 0x000fe20007ffe0ff */
[----:B------:R-:W5:Y:S06]  /*13e0*/  @P2 LDG.E.128 R36, desc[UR20][R96.64] ;  /* 0x0000001460242981 */ /* 0x000f6c000c1e1d00 */
[----:B------:R-:W3:Y:S01]  /*13f0*/  @P1 LDC.64 R60, c[0x0][0x438] ;  /* 0x00010e00ff3c1b82 */ /* 0x000ee20000000a00 */
[----:B--2---:R-:W-:-:S04]  /*1400*/  @P2 IMAD.WIDE.U32 R94, R59, 0x4, R94 ;  /* 0x000000043b5e2825 */ /* 0x004fc800078e005e */
[C---:B---3--:R-:W-:Y:S01]  /*1410*/  @P1 IMAD.WIDE.U32 R60, R57.reuse, 0x10, R60 ;  /* 0x00000010393c1825 */ /* 0x048fe200078e003c */
[----:B------:R-:W-:Y:S01]  /*1420*/  @P1 IADD3 R57, PT, PT, R57, 0x80, RZ ;  /* 0x0000008039391810 */ /* 0x000fe20007ffe0ff */
[----:B------:R2:W5:Y:S04]  /*1430*/  @P2 LDG.E R2, desc[UR20][R94.64] ;  /* 0x000000145e022981 */ /* 0x000568000c1e1900 */
[----:B-1----:R-:W-:Y:S01]  /*1440*/  @P3 IMAD.WIDE.U32 R62, R57, 0x10, R62 ;  /* 0x00000010393e3825 */ /* 0x002fe200078e003e */
[----:B------:R-:W-:Y:S01]  /*1450*/  @P2 IADD3 R59, PT, PT, R59, 0x80, RZ ;  /* 0x000000803b3b2810 */ /* 0x000fe20007ffe0ff */
[----:B------:R-:W1:Y:S01]  /*1460*/  @P3 LDC.64 R56, c[0x0][0x3b0] ;  /* 0x0000ec00ff383b82 */ /* 0x000e620000000a00 */
[----:B------:R3:W5:Y:S03]  /*1470*/  @P1 LDG.E.128 R12, desc[UR20][R60.64] ;  /* 0x000000143c0c1981 */ /* 0x000766000c1e1d00 */
[C---:B0-----:R-:W-:Y:S01]  /*1480*/  @P1 IMAD.WIDE.U32 R92, R59.reuse, 0x4, R92 ;  /* 0x000000043b5c1825 */ /* 0x041fe200078e005c */
[----:B------:R-:W-:Y:S01]  /*1490*/  @P1 IADD3 R59, PT, PT, R59, 0x80, RZ ;  /* 0x000000803b3b1810 */ /* 0x000fe20007ffe0ff */
[----:B------:R3:W5:Y:S04]  /*14a0*/  @P3 LDG.E.128 R48, desc[UR20][R62.64] ;  /* 0x000000143e303981 */ /* 0x000768000c1e1d00 */
[----:B------:R3:W5:Y:S01]  /*14b0*/  @P1 LDG.E R0, desc[UR20][R92.64] ;  /* 0x000000145c001981 */ /* 0x000762000c1e1900 */
[----:B-1----:R-:W-:-:S05]  /*14c0*/  @P3 IMAD.WIDE.U32 R56, R59, 0x4, R56 ;  /* 0x000000043b383825 */ /* 0x002fca00078e0038 */
[----:B------:R3:W5:Y:S01]  /*14d0*/  @P3 LDG.E R6, desc[UR20][R56.64] ;  /* 0x0000001438063981 */ /* 0x000762000c1e1900 */
[----:B--2---:R-:W-:-:S07]  /*14e0*/  CS2R R94, SRZ ;  /* 0x00000000005e7805 */ /* 0x004fce000001ff00 */
.L_x_5772:
[----:B------:R-:W-:Y:S05]  /*14f0*/  BSYNC.RECONVERGENT B0 ;  /* 0x0000000000007941 */ /* 0x000fea0003800200 */
.L_x_5766:
[----:B0--3--:R-:W0:Y:S01]  /*1500*/  SHFL.DOWN PT, R56, R95, 0x10, 0x1f ;  /* 0x0a001f005f387f89 */ /* 0x009e2200000e0000 */
        /* <DEDUP_REMOVED lines=31> */
.L_x_5775:
[----:B------:R-:W-:Y:S05]  /*1700*/  BSYNC.RECONVERGENT B0 ;  /* 0x0000000000007941 */ /* 0x000fea0003800200 */
.L_x_5774:
        /* <DEDUP_REMOVED lines=17> */
[----:B------:R-:W-:Y:S01]  /*1820*/  FADD.FTZ R57, R58, R57 ;  /* 0x000000393a397221 */ /* 0x000fe20000010000 */
[----:B------:R-:W-:-:S04]  /*1830*/  @P4 SHF.R.S32.HI R58, RZ, 0x1f, R85 ;  /* 0x0000001fff3a4819 */ /* 0x000fc80000011455 */
[----:B------:R-:W-:Y:S01]  /*1840*/  @P4 LEA.HI R58, R58, R85, RZ, 0x2 ;  /* 0x000000553a3a4211 */ /* 0x000fe200078f10ff */
[----:B-1----:R-:W-:Y:S01]  /*1850*/  FADD.FTZ R86, R86, R61 ;  /* 0x0000003d56567221 */ /* 0x002fe20000010000 */
[----:B------:R-:W-:-:S03]  /*1860*/  FADD.FTZ R57, R57, R60 ;  /* 0x0000003c39397221 */ /* 0x000fc60000010000 */
[----:B------:R-:W-:Y:S01]  /*1870*/  FADD.FTZ R63, R63, R86 ;  /* 0x000000563f3f7221 */ /* 0x000fe20000010000 */
[----:B------:R-:W-:Y:S01]  /*1880*/  FADD.FTZ R56, R62, R57 ;  /* 0x000000393e387221 */ /* 0x000fe20000010000 */
[----:B------:R-:W-:Y:S02]  /*1890*/  HFMA2 R62, -RZ, RZ, 0, 0 ;  /* 0x00000000ff3e7431 */ /* 0x000fe400000001ff */
        /* <DEDUP_REMOVED lines=22> */
[----:B------:R-:W-:-:S07]  /*1a00*/  SEL R52, R52, RZ, P0 ;  /* 0x000000ff34347207 */ /* 0x000fce0000000000 */
.L_x_5780:
        /* <DEDUP_REMOVED lines=10> */
.L_x_5781:
        /* <DEDUP_REMOVED lines=10> */
.L_x_5782:
        /* <DEDUP_REMOVED lines=9> */
[----:B------:R-:W-:Y:S01]  /*1be0*/  SEL R55, R55, RZ, P0 ;  /* 0x000000ff37377207 */ /* 0x000fe20000000000 */
[----:B------:R-:W-:Y:S06]  /*1bf0*/  BRA `(.L_x_5783) ;  /* 0x0000000800287947 */ /* 0x000fec0003800000 */
.L_x_5779:
        /* <DEDUP_REMOVED lines=11> */
[----:B------:R-:W-:-:S03]  /*1cb0*/  FADD.FTZ R46, R84, -R47 ;  /* 0x8000002f542e7221 */ /* 0x000fc60000010000 */
[----:B------:R-:W-:Y:S01]  /*1cc0*/  FSEL R44, R44, RZ, P0 ;  /* 0x000000ff2c2c7208 */ /* 0x000fe20000000000 */
[----:B------:R-:W-:Y:S01]  /*1cd0*/  FMUL.FTZ R46, R46, UR31 ;  /* 0x0000001f2e2e7c20 */ /* 0x000fe20008410000 */
[----:B------:R-:W2:Y:S01]  /*1ce0*/  @P4 LDC.64 R60, c[0x0][0x408] ;  /* 0x00010200ff3c4b82 */ /* 0x000ea20000000a00 */
[----:B------:R-:W-:-:S03]  /*1cf0*/  FSEL R45, R45, RZ, P0 ;  /* 0x000000ff2d2d7208 */ /* 0x000fc60000000000 */
[----:B------:R-:W-:Y:S01]  /*1d00*/  FSEL R46, R46, RZ, P0 ;  /* 0x000000ff2e2e7208 */ /* 0x000fe20000000000 */
[----:B0-----:R-:W-:-:S04]  /*1d10*/  @P4 FMUL.FTZ R57, R44, R57 ;  /* 0x000000392c394220 */ /* 0x001fc80000410000 */
[----:B------:R-:W-:Y:S01]  /*1d20*/  @P4 FMUL.FTZ R56, R57, R56 ;  /* 0x0000003839384220 */ /* 0x000fe20000410000 */
[----:B-1----:R-:W-:-:S04]  /*1d30*/  @P4 FMUL.FTZ R59, R45, R59 ;  /* 0x0000003b2d3b4220 */ /* 0x002fc80000410000 */
[----:B------:R-:W-:Y:S01]  /*1d40*/  @P4 SEL R52, R56, RZ, P5 ;  /* 0x000000ff38344207 */ /* 0x000fe20002800000 */
[----:B------:R-:W-:Y:S01]  /*1d50*/  FFMA.FTZ R56, R82, UR7, R83 ;  /* 0x0000000752387c23 */ /* 0x000fe20008010053 */
[----:B------:R-:W-:Y:S01]  /*1d60*/  @P4 LOP3.LUT P5, RZ, R2, 0xff00, RZ, 0xc0, !PT ;  /* 0x0000ff0002ff4812 */ /* 0x000fe200078ac0ff */
[----:B------:R-:W-:Y:S02]  /*1d70*/  @P4 FMUL.FTZ R58, R59, R58 ;  /* 0x0000003a3b3a4220 */ /* 0x000fe40000410000 */
[----:B------:R-:W-:Y:S01]  /*1d80*/  FADD.FTZ R47, R81, -R56 ;  /* 0x80000038512f7221 */ /* 0x000fe20000010000 */
[----:B--2---:R-:W-:Y:S02]  /*1d90*/  @P4 FMUL.FTZ R61, R46, R61 ;  /* 0x0000003d2e3d4220 */ /* 0x004fe40000410000 */
[----:B------:R-:W-:Y:S01]  /*1da0*/  @P4 SEL R53, R58, RZ, P5 ;  /* 0x000000ff3a354207 */ /* 0x000fe20002800000 */
[----:B------:R-:W-:Y:S01]  /*1db0*/  FMUL.FTZ R47, R47, UR31 ;  /* 0x0000001f2f2f7c20 */ /* 0x000fe20008410000 */
[----:B------:R-:W-:Y:S01]  /*1dc0*/  @P4 LOP3.LUT P5, RZ, R2, 0xff0000, RZ, 0xc0, !PT ;  /* 0x00ff000002ff4812 */ /* 0x000fe200078ac0ff */
[----:B------:R-:W-:-:S03]  /*1dd0*/  @P4 FMUL.FTZ R60, R61, R60 ;  /* 0x0000003c3d3c4220 */ /* 0x000fc60000410000 */
[----:B------:R-:W-:Y:S02]  /*1de0*/  FSEL R47, R47, RZ, P0 ;  /* 0x000000ff2f2f7208 */ /* 0x000fe40000000000 */
[----:B------:R-:W-:Y:S01]  /*1df0*/  @P4 SEL R54, R60, RZ, P5 ;  /* 0x000000ff3c364207 */ /* 0x000fe20002800000 */
[----:B------:R-:W-:Y:S06]  /*1e00*/  @!P4 BRA `(.L_x_5783) ;  /* 0x0000000400a4c947 */ /* 0x000fec0003800000 */
[----:B------:R-:W-:Y:S01]  /*1e10*/  FMUL.FTZ R55, R47, UR23 ;  /* 0x000000172f377c20 */ /* 0x000fe20008410000 */
[----:B------:R-:W-:-:S03]  /*1e20*/  ISETP.GE.U32.AND P0, PT, R2, 0x1000000, PT ;  /* 0x010000000200780c */ /* 0x000fc60003f06070 */
[----:B------:R-:W-:-:S05]  /*1e30*/  FMUL.FTZ R55, R55, UR22 ;  /* 0x0000001637377c20 */ /* 0x000fca0008410000 */
[----:B------:R-:W-:Y:S01]  /*1e40*/  SEL R55, R55, RZ, P0 ;  /* 0x000000ff37377207 */ /* 0x000fe20000000000 */
[----:B------:R-:W-:Y:S06]  /*1e50*/  BRA `(.L_x_5783) ;  /* 0x0000000400907947 */ /* 0x000fec0003800000 */
.L_x_5778:
[----:B------:R-:W-:-:S04]  /*1e60*/  UISETP.NE.U32.AND UP0, UPT, UR4, URZ, UPT ;  /* 0x000000ff0400728c */ /* 0x000fc8000bf05070 */
[----:B------:R-:W-:-:S09]  /*1e70*/  UISETP.NE.AND.EX UP0, UPT, UR5, URZ, UPT, UP0 ;  /* 0x000000ff0500728c */ /* 0x000fd2000bf05300 */
[----:B------:R-:W-:Y:S05]  /*1e80*/  BRA.U UP0, `(.L_x_5784) ;  /* 0x0000000100c47547 */ /* 0x000fea000b800000 */
[----:B------:R-:W-:Y:S01]  /*1e90*/  PLOP3.LUT P6, PT, PT, PT, UP2, 0x80, 0x8 ;  /* 0x000000000008781c */ /* 0x000fe20003fcf028 */
[----:B------:R-:W0:Y:S01]  /*1ea0*/  @P4 LDC.64 R58, c[0x0][0x408] ;  /* 0x00010200ff3a4b82 */ /* 0x000e220000000a00 */
[----:B------:R-:W-:Y:S02]  /*1eb0*/  PLOP3.LUT P5, PT, PT, PT, UP2, 0x80, 0x8 ;  /* 0x000000000008781c */ /* 0x000fe40003faf028 */
[----:B------:R-:W-:Y:S02]  /*1ec0*/  PLOP3.LUT P0, PT, PT, PT, UP2, 0x80, 0x8 ;  /* 0x000000000008781c */ /* 0x000fe40003f0f028 */
[----:B-----5:R-:W-:Y:S02]  /*1ed0*/  MOV R92, R38 ;  /* 0x00000026005c7202 */ /* 0x020fe40000000f00 */
[----:B------:R-:W-:-:S05]  /*1ee0*/  MOV R86, R36 ;  /* 0x0000002400567202 */ /* 0x000fca0000000f00 */
[----:B------:R-:W-:Y:S01]  /*1ef0*/  @P6 FFMA.FTZ R56, R66, UR7, R83 ;  /* 0x0000000742386c23 */ /* 0x000fe20008010053 */
[----:B------:R-:W-:-:S03]  /*1f00*/  PLOP3.LUT P6, PT, PT, PT, UP2, 0x80, 0x8 ;  /* 0x000000000008781c */ /* 0x000fc60003fcf028 */
[----:B------:R-:W-:Y:S01]  /*1f10*/  @P5 FADD.FTZ R60, R65, -R56 ;  /* 0x80000038413c5221 */ /* 0x000fe20000010000 */
[----:B------:R-:W-:Y:S02]  /*1f20*/  PLOP3.LUT P5, PT, PT, PT, UP2, 0x80, 0x8 ;  /* 0x000000000008781c */ /* 0x000fe40003faf028 */
[----:B------:R-:W-:Y:S01]  /*1f30*/  MOV R56, R37 ;  /* 0x0000002500387202 */ /* 0x000fe20000000f00 */
[----:B------:R-:W-:Y:S01]  /*1f40*/  @P0 FFMA.FTZ R56, R60, UR31, R37 ;  /* 0x0000001f3c380c23 */ /* 0x000fe20008010025 */
[----:B------:R-:W-:-:S03]  /*1f50*/  PLOP3.LUT P0, PT, PT, PT, UP2, 0x80, 0x8 ;  /* 0x000000000008781c */ /* 0x000fc60003f0f028 */
[----:B0-----:R-:W-:Y:S02]  /*1f60*/  @P4 FMUL.FTZ R61, R56, R59 ;  /* 0x0000003b383d4220 */ /* 0x001fe40000410000 */
[----:B------:R-:W-:Y:S01]  /*1f70*/  @P6 FFMA.FTZ R59, R67, UR7, R83 ;  /* 0x00000007433b6c23 */ /* 0x000fe20008010053 */
[----:B------:R-:W-:Y:S01]  /*1f80*/  PLOP3.LUT P6, PT, PT, PT, UP2, 0x80, 0x8 ;  /* 0x000000000008781c */ /* 0x000fe20003fcf028 */
[----:B------:R-:W-:Y:S01]  /*1f90*/  @P4 FMUL.FTZ R60, R61, R58 ;  /* 0x0000003a3d3c4220 */ /* 0x000fe20000410000 */
[----:B------:R-:W0:Y:S01]  /*1fa0*/  @P4 LDC.64 R56, c[0x0][0x408] ;  /* 0x00010200ff384b82 */ /* 0x000e220000000a00 */
[----:B------:R-:W-:Y:S01]  /*1fb0*/  @P5 FADD.FTZ R59, R84, -R59 ;  /* 0x8000003b543b5221 */ /* 0x000fe20000010000 */
[----:B------:R-:W-:-:S03]  /*1fc0*/  PLOP3.LUT P5, PT, PT, PT, UP2, 0x80, 0x8 ;  /* 0x000000000008781c */ /* 0x000fc60003faf028 */
[----:B------:R-:W-:Y:S01]  /*1fd0*/  @P0 FFMA.FTZ R92, R59, UR31, R38 ;  /* 0x0000001f3b5c0c23 */ /* 0x000fe20008010026 */
[----:B------:R-:W-:-:S05]  /*1fe0*/  PLOP3.LUT P0, PT, PT, PT, UP2, 0x80, 0x8 ;  /* 0x000000000008781c */ /* 0x000fca0003f0f028 */
[----:B------:R-:W-:Y:S01]  /*1ff0*/  @P6 FFMA.FTZ R59, R3, UR7, R83 ;  /* 0x00000007033b6c23 */ /* 0x000fe20008010053 */
[----:B------:R-:W-:-:S03]  /*2000*/  @P4 LOP3.LUT P6, RZ, R2, 0xff0000, RZ, 0xc0, !PT ;  /* 0x00ff000002ff4812 */ /* 0x000fc600078cc0ff */
[----:B------:R-:W-:Y:S01]  /*2010*/  @P5 FADD.FTZ R59, R68, -R59 ;  /* 0x8000003b443b5221 */ /* 0x000fe20000010000 */
[----:B------:R-:W-:-:S03]  /*2020*/  @P4 LOP3.LUT P5, RZ, R2, 0xff00, RZ, 0xc0, !PT ;  /* 0x0000ff0002ff4812 */ /* 0x000fc600078ac0ff */
[----:B------:R-:W-:Y:S01]  /*2030*/  @P0 FFMA.FTZ R86, R59, UR31, R36 ;  /* 0x0000001f3b560c23 */ /* 0x000fe20008010024 */
[----:B------:R-:W-:Y:S01]  /*2040*/  @P4 LOP3.LUT P0, RZ, R2, 0xff, RZ, 0xc0, !PT ;  /* 0x000000ff02ff4812 */ /* 0x000fe2000780c0ff */
[----:B------:R-:W1:Y:S01]  /*2050*/  @P4 LDC.64 R58, c[0x0][0x408] ;  /* 0x00010200ff3a4b82 */ /* 0x000e620000000a00 */
[----:B------:R-:W-:Y:S01]  /*2060*/  @P4 SEL R53, R60, RZ, P5 ;  /* 0x000000ff3c354207 */ /* 0x000fe20002800000 */
[----:B0-----:R-:W-:-:S04]  /*2070*/  @P4 FMUL.FTZ R57, R92, R57 ;  /* 0x000000395c394220 */ /* 0x001fc80000410000 */
[----:B------:R-:W-:-:S05]  /*2080*/  @P4 FMUL.FTZ R56, R57, R56 ;  /* 0x0000003839384220 */ /* 0x000fca0000410000 */
[----:B------:R-:W-:Y:S01]  /*2090*/  @P4 SEL R54, R56, RZ, P6 ;  /* 0x000000ff38364207 */ /* 0x000fe20003000000 */
[----:B-1----:R-:W-:-:S04]  /*20a0*/  @P4 FMUL.FTZ R59, R86, R59 ;  /* 0x0000003b563b4220 */ /* 0x002fc80000410000 */
[----:B------:R-:W-:-:S05]  /*20b0*/  @P4 FMUL.FTZ R58, R59, R58 ;  /* 0x0000003a3b3a4220 */ /* 0x000fca0000410000 */
[----:B------:R-:W-:Y:S01]  /*20c0*/  @P4 SEL R52, R58, RZ, P0 ;  /* 0x000000ff3a344207 */ /* 0x000fe20000000000 */
        /* <DEDUP_REMOVED lines=11> */
[----:B------:R-:W-:Y:S01]  /*2180*/  SEL R55, R55, RZ, P0 ;  /* 0x000000ff37377207 */ /* 0x000fe20000000000 */
[----:B------:R-:W-:Y:S06]  /*2190*/  BRA `(.L_x_5783) ;  /* 0x0000000000c07947 */ /* 0x000fec0003800000 */
.L_x_5784:
[----:B------:R-:W-:Y:S01]  /*21a0*/  PLOP3.LUT P0, PT, PT, PT, UP2, 0x80, 0x8 ;  /* 0x000000000008781c */ /* 0x000fe20003f0f028 */
[----:B------:R-:W0:Y:S01]  /*21b0*/  @P4 LDC.64 R56, c[0x0][0x408] ;  /* 0x00010200ff384b82 */ /* 0x000e220000000a00 */
[----:B------:R-:W-:Y:S02]  /*21c0*/  PLOP3.LUT P5, PT, PT, PT, UP2, 0x80, 0x8 ;  /* 0x000000000008781c */ /* 0x000fe40003faf028 */
[----:B------:R-:W-:Y:S02]  /*21d0*/  PLOP3.LUT P6, PT, PT, PT, UP2, 0x80, 0x8 ;  /* 0x000000000008781c */ /* 0x000fe40003fcf028 */
[----:B-----5:R-:W-:Y:S02]  /*21e0*/  MOV R45, R37 ;  /* 0x00000025002d7202 */ /* 0x020fe40000000f00 */
[----:B------:R-:W-:Y:S01]  /*21f0*/  MOV R47, R39 ;  /* 0x00000027002f7202 */ /* 0x000fe20000000f00 */
[----:B------:R-:W1:Y:S01]  /*2200*/  @P4 LDC.64 R58, c[0x0][0x408] ;  /* 0x00010200ff3a4b82 */ /* 0x000e620000000a00 */
[----:B------:R-:W-:-:S03]  /*2210*/  MOV R46, R38 ;  /* 0x00000026002e7202 */ /* 0x000fc60000000f00 */
[----:B------:R-:W-:Y:S01]  /*2220*/  @P0 FFMA.FTZ R44, R66, UR7, R83 ;  /* 0x00000007422c0c23 */ /* 0x000fe20008010053 */
[----:B------:R-:W-:-:S03]  /*2230*/  PLOP3.LUT P0, PT, PT, PT, UP2, 0x80, 0x8 ;  /* 0x000000000008781c */ /* 0x000fc60003f0f028 */
[----:B------:R-:W-:Y:S01]  /*2240*/  @P5 FADD.FTZ R44, R65, -R44 ;  /* 0x8000002c412c5221 */ /* 0x000fe20000010000 */
[----:B------:R-:W-:-:S03]  /*2250*/  PLOP3.LUT P5, PT, PT, PT, UP2, 0x80, 0x8 ;  /* 0x000000000008781c */ /* 0x000fc60003faf028 */
[----:B------:R-:W-:Y:S01]  /*2260*/  @P6 FFMA.FTZ R45, R44, UR31, R37 ;  /* 0x0000001f2c2d6c23 */ /* 0x000fe20008010025 */
[----:B------:R-:W-:-:S03]  /*2270*/  PLOP3.LUT P6, PT, PT, PT, UP2, 0x80, 0x8 ;  /* 0x000000000008781c */ /* 0x000fc60003fcf028 */
[----:B0-----:R-:W-:Y:S02]  /*2280*/  @P4 FMUL.FTZ R57, R45, R57 ;  /* 0x000000392d394220 */ /* 0x001fe40000410000 */
[--C-:B------:R-:W-:Y:S01]  /*2290*/  @P0 FFMA.FTZ R61, R67, UR7, R83.reuse ;  /* 0x00000007433d0c23 */ /* 0x100fe20008010053 */
[----:B------:R-:W-:Y:S01]  /*22a0*/  PLOP3.LUT P0, PT, PT, PT, UP2, 0x80, 0x8 ;  /* 0x000000000008781c */ /* 0x000fe20003f0f028 */
[----:B------:R-:W-:Y:S02]  /*22b0*/  @P4 FMUL.FTZ R60, R57, R56 ;  /* 0x00000038393c4220 */ /* 0x000fe40000410000 */
[----:B------:R-:W-:Y:S01]  /*22c0*/  @P5 FFMA.FTZ R44, R82, UR7, R83 ;  /* 0x00000007522c5c23 */ /* 0x000fe20008010053 */
[----:B------:R-:W-:-:S03]  /*22d0*/  PLOP3.LUT P5, PT, PT, PT, UP2, 0x80, 0x8 ;  /* 0x000000000008781c */ /* 0x000fc60003faf028 */
[----:B------:R-:W-:Y:S01]  /*22e0*/  @P6 FADD.FTZ R44, R81, -R44 ;  /* 0x8000002c512c6221 */ /* 0x000fe20000010000 */
[----:B------:R-:W-:-:S05]  /*22f0*/  PLOP3.LUT P6, PT, PT, PT, UP2, 0x80, 0x8 ;  /* 0x000000000008781c */ /* 0x000fca0003fcf028 */
[----:B------:R-:W-:Y:S01]  /*2300*/  @P0 FADD.FTZ R61, R84, -R61 ;  /* 0x8000003d543d0221 */ /* 0x000fe20000010000 */
[----:B------:R-:W-:-:S03]  /*2310*/  PLOP3.LUT P0, PT, PT, PT, UP2, 0x80, 0x8 ;  /* 0x000000000008781c */ /* 0x000fc60003f0f028 */
[----:B------:R-:W-:Y:S01]  /*2320*/  @P5 FFMA.FTZ R47, R44, UR31, R39 ;  /* 0x0000001f2c2f5c23 */ /* 0x000fe20008010027 */
[----:B------:R-:W-:Y:S02]  /*2330*/  PLOP3.LUT P5, PT, PT, PT, UP2, 0x80, 0x8 ;  /* 0x000000000008781c */ /* 0x000fe40003faf028 */
[----:B------:R-:W-:Y:S01]  /*2340*/  MOV R44, R36 ;  /* 0x00000024002c7202 */ /* 0x000fe20000000f00 */
[----:B------:R-:W-:Y:S01]  /*2350*/  @P6 FFMA.FTZ R46, R61, UR31, R38 ;  /* 0x0000001f3d2e6c23 */ /* 0x000fe20008010026 */
[----:B------:R-:W-:-:S03]  /*2360*/  PLOP3.LUT P6, PT, PT, PT, UP2, 0x80, 0x8 ;  /* 0x000000000008781c */ /* 0x000fc60003fcf028 */
[----:B-1----:R-:W-:Y:S02]  /*2370*/  @P4 FMUL.FTZ R59, R46, R59 ;  /* 0x0000003b2e3b4220 */ /* 0x002fe40000410000 */
[----:B------:R-:W-:Y:S01]  /*2380*/  @P0 FFMA.FTZ R57, R3, UR7, R83 ;  /* 0x0000000703390c23 */ /* 0x000fe20008010053 */
[----:B------:R-:W-:Y:S01]  /*2390*/  @P4 LOP3.LUT P0, RZ, R2, 0xff00, RZ, 0xc0, !PT ;  /* 0x0000ff0002ff4812 */ /* 0x000fe2000780c0ff */
[----:B------:R-:W-:Y:S02]  /*23a0*/  @P4 FMUL.FTZ R61, R59, R58 ;  /* 0x0000003a3b3d4220 */ /* 0x000fe40000410000 */
[----:B------:R-:W-:Y:S01]  /*23b0*/  @P5 FADD.FTZ R57, R68, -R57 ;  /* 0x8000003944395221 */ /* 0x000fe20000010000 */
[----:B------:R-:W0:Y:S01]  /*23c0*/  @P4 LDC.64 R58, c[0x0][0x408] ;  /* 0x00010200ff3a4b82 */ /* 0x000e220000000a00 */
[----:B------:R-:W-:Y:S02]  /*23d0*/  @P4 SEL R53, R60, RZ, P0 ;  /* 0x000000ff3c354207 */ /* 0x000fe40000000000 */
[----:B------:R-:W-:Y:S01]  /*23e0*/  @P6 FFMA.FTZ R44, R57, UR31, R36 ;  /* 0x0000001f392c6c23 */ /* 0x000fe20008010024 */
[----:B------:R-:W-:-:S02]  /*23f0*/  @P4 LOP3.LUT P5, RZ, R2, 0xff0000, RZ, 0xc0, !PT ;  /* 0x00ff000002ff4812 */ /* 0x000fc400078ac0ff */
[C---:B------:R-:W-:Y:S02]  /*2400*/  @P4 ISETP.GE.U32.AND P6, PT, R2.reuse, 0x1000000, PT ;  /* 0x010000000200480c */ /* 0x040fe40003fc6070 */
[----:B------:R-:W1:Y:S01]  /*2410*/  @P4 LDC.64 R56, c[0x0][0x408] ;  /* 0x00010200ff384b82 */ /* 0x000e620000000a00 */
[----:B------:R-:W-:Y:S02]  /*2420*/  @P4 LOP3.LUT P0, RZ, R2, 0xff, RZ, 0xc0, !PT ;  /* 0x000000ff02ff4812 */ /* 0x000fe4000780c0ff */
[----:B------:R-:W-:Y:S01]  /*2430*/  @P4 SEL R54, R61, RZ, P5 ;  /* 0x000000ff3d364207 */ /* 0x000fe20002800000 */
[----:B0-----:R-:W-:-:S04]  /*2440*/  @P4 FMUL.FTZ R59, R44, R59 ;  /* 0x0000003b2c3b4220 */ /* 0x001fc80000410000 */
[----:B------:R-:W-:Y:S01]  /*2450*/  @P4 FMUL.FTZ R58, R59, R58 ;  /* 0x0000003a3b3a4220 */ /* 0x000fe20000410000 */
[----:B-1----:R-:W-:-:S04]  /*2460*/  @P4 FMUL.FTZ R57, R47, R57 ;  /* 0x000000392f394220 */ /* 0x002fc80000410000 */
[----:B------:R-:W-:Y:S01]  /*2470*/  @P4 SEL R52, R58, RZ, P0 ;  /* 0x000000ff3a344207 */ /* 0x000fe20000000000 */
[----:B------:R-:W-:-:S05]  /*2480*/  @P4 FMUL.FTZ R56, R57, R56 ;  /* 0x0000003839384220 */ /* 0x000fca0000410000 */
[----:B------:R-:W-:-:S07]  /*2490*/  @P4 SEL R55, R56, RZ, P6 ;  /* 0x000000ff38374207 */ /* 0x000fce0003000000 */
.L_x_5783:
        /* <DEDUP_REMOVED lines=10> */
.L_x_5777:
[----:B------:R-:W-:Y:S05]  /*2540*/  BSYNC.RECONVERGENT B0 ;  /* 0x0000000000007941 */ /* 0x000fea0003800200 */
.L_x_5776:
        /* <DEDUP_REMOVED lines=10> */
[----:B0-----:R-:W0:Y:S01]  /*25f0*/  @P4 LDC.64 R56, c[0x0][0x408] ;  /* 0x00010200ff384b82 */ /* 0x001e220000000a00 */
[----:B------:R-:W-:Y:S02]  /*2600*/  PLOP3.LUT P6, PT, PT, PT, UP2, 0x80, 0x8 ;  /* 0x000000000008781c */ /* 0x000fe40003fcf028 */
[----:B-----5:R-:W-:Y:S02]  /*2610*/  MOV R45, R13 ;  /* 0x0000000d002d7202 */ /* 0x020fe40000000f00 */
[----:B------:R-:W-:-:S03]  /*2620*/  MOV R46, R14 ;  /* 0x0000000e002e7202 */ /* 0x000fc60000000f00 */
[----:B------:R-:W1:Y:S04]  /*2630*/  @P4 LDC.64 R58, c[0x0][0x408] ;  /* 0x00010200ff3a4b82 */ /* 0x000e680000000a00 */
[----:B------:R-:W-:Y:S01]  /*2640*/  @P5 FFMA.FTZ R44, R8, UR7, R83 ;  /* 0x00000007082c5c23 */ /* 0x000fe20008010053 */
[----:B------:R-:W-:-:S03]  /*2650*/  PLOP3.LUT P5, PT, PT, PT, UP2, 0x80, 0x8 ;  /* 0x000000000008781c */ /* 0x000fc60003faf028 */
[----:B------:R-:W-:Y:S01]  /*2660*/  @P6 FADD.FTZ R44, R69, -R44 ;  /* 0x8000002c452c6221 */ /* 0x000fe20000010000 */
[----:B------:R-:W-:Y:S01]  /*2670*/  PLOP3.LUT P6, PT, PT, PT, UP2, 0x80, 0x8 ;  /* 0x000000000008781c */ /* 0x000fe20003fcf028 */
[----:B------:R-:W2:Y:S08]  /*2680*/  @P4 LDC.64 R60, c[0x0][0x408] ;  /* 0x00010200ff3c4b82 */ /* 0x000eb00000000a00 */
[----:B------:R-:W-:Y:S01]  /*2690*/  @P5 FFMA.FTZ R45, R44, UR31, R13 ;  /* 0x0000001f2c2d5c23 */ /* 0x000fe2000801000d */
[----:B------:R-:W-:-:S03]  /*26a0*/  PLOP3.LUT P5, PT, PT, PT, UP2, 0x80, 0x8 ;  /* 0x000000000008781c */ /* 0x000fc60003faf028 */
[----:B------:R-:W-:Y:S01]  /*26b0*/  @P6 FFMA.FTZ R47, R71, UR7, R83 ;  /* 0x00000007472f6c23 */ /* 0x000fe20008010053 */
[----:B------:R-:W-:Y:S01]  /*26c0*/  PLOP3.LUT P6, PT, PT, PT, UP2, 0x80, 0x8 ;  /* 0x000000000008781c */ /* 0x000fe20003fcf028 */
[----:B0-----:R-:W-:-:S04]  /*26d0*/  @P4 FMUL.FTZ R57, R45, R57 ;  /* 0x000000392d394220 */ /* 0x001fc80000410000 */
[----:B------:R-:W-:-:S04]  /*26e0*/  @P4 FMUL.FTZ R56, R57, R56 ;  /* 0x0000003839384220 */ /* 0x000fc80000410000 */
[----:B------:R-:W-:Y:S01]  /*26f0*/  @P5 FADD.FTZ R47, R80, -R47 ;  /* 0x8000002f502f5221 */ /* 0x000fe20000010000 */
[----:B------:R-:W-:-:S03]  /*2700*/  PLOP3.LUT P5, PT, PT, PT, UP2, 0x80, 0x8 ;  /* 0x000000000008781c */ /* 0x000fc60003faf028 */
[----:B------:R-:W-:Y:S01]  /*2710*/  @P6 FFMA.FTZ R46, R47, UR31, R14 ;  /* 0x0000001f2f2e6c23 */ /* 0x000fe2000801000e */
[----:B------:R-:W-:Y:S02]  /*2720*/  PLOP3.LUT P6, PT, PT, PT, UP2, 0x80, 0x8 ;  /* 0x000000000008781c */ /* 0x000fe40003fcf028 */
[----:B------:R-:W-:Y:S01]  /*2730*/  MOV R47, R15 ;  /* 0x0000000f002f7202 */ /* 0x000fe20000000f00 */
[----:B-1----:R-:W-:-:S04]  /*2740*/  @P4 FMUL.FTZ R59, R46, R59 ;  /* 0x0000003b2e3b4220 */ /* 0x002fc80000410000 */
[----:B------:R-:W-:Y:S02]  /*2750*/  @P4 FMUL.FTZ R58, R59, R58 ;  /* 0x0000003a3b3a4220 */ /* 0x000fe40000410000 */
        /* <DEDUP_REMOVED lines=8> */
[----:B------:R-:W-:-:S09]  /*27e0*/  PLOP3.LUT P6, PT, PT, PT, UP2, 0x80, 0x8 ;  /* 0x000000000008781c */ /* 0x000fd20003fcf028 */
[----:B------:R-:W-:Y:S01]  /*27f0*/  @P5 FADD.FTZ R85, R64, -R85 ;  /* 0x8000005540555221 */ /* 0x000fe20000010000 */
[----:B------:R-:W-:-:S03]  /*2800*/  @P4 LOP3.LUT P5, RZ, R0, 0xff00, RZ, 0xc0, !PT ;  /* 0x0000ff0000ff4812 */ /* 0x000fc600078ac0ff */
[----:B------:R-:W-:Y:S01]  /*2810*/  @P6 FFMA.FTZ R44, R85, UR31, R12 ;  /* 0x0000001f552c6c23 */ /* 0x000fe2000801000c */
[----:B------:R-:W-:Y:S02]  /*2820*/  @P4 SEL R53, R56, RZ, P5 ;  /* 0x000000ff38354207 */ /* 0x000fe40002800000 */
[----:B------:R-:W-:Y:S01]  /*2830*/  @P4 LOP3.LUT P5, RZ, R0, 0xff0000, RZ, 0xc0, !PT ;  /* 0x00ff000000ff4812 */ /* 0x000fe200078ac0ff */
[----:B--2---:R-:W-:-:S03]  /*2840*/  @P4 FMUL.FTZ R61, R44, R61 ;  /* 0x0000003d2c3d4220 */ /* 0x004fc60000410000 */
[----:B------:R-:W-:Y:S01]  /*2850*/  @P4 SEL R54, R58, RZ, P5 ;  /* 0x000000ff3a364207 */ /* 0x000fe20002800000 */
[----:B------:R-:W-:Y:S01]  /*2860*/  @P4 FMUL.FTZ R60, R61, R60 ;  /* 0x0000003c3d3c4220 */ /* 0x000fe20000410000 */
[----:B------:R-:W-:-:S04]  /*2870*/  @P4 LOP3.LUT P5, RZ, R0, 0xff, RZ, 0xc0, !PT ;  /* 0x000000ff00ff4812 */ /* 0x000fc800078ac0ff */
[----:B------:R-:W-:Y:S01]  /*2880*/  @P4 SEL R52, R60, RZ, P5 ;  /* 0x000000ff3c344207 */ /* 0x000fe20002800000 */
[----:B------:R-:W-:Y:S08]  /*2890*/  @!P4 BRA `(.L_x_5789) ;  /* 0x000000080020c947 */ /* 0x000ff00003800000 */
[----:B------:R-:W-:Y:S01]  /*28a0*/  FMUL.FTZ R55, R47, UR23 ;  /* 0x000000172f377c20 */ /* 0x000fe20008410000 */
[----:B------:R-:W-:-:S03]  /*28b0*/  ISETP.GE.U32.AND P5, PT, R0, 0x1000000, PT ;  /* 0x010000000000780c */ /* 0x000fc60003fa6070 */
[----:B------:R-:W-:-:S05]  /*28c0*/  FMUL.FTZ R55, R55, UR22 ;  /* 0x0000001637377c20 */ /* 0x000fca0008410000 */
[----:B------:R-:W-:Y:S01]  /*28d0*/  SEL R55, R55, RZ, P5 ;  /* 0x000000ff37377207 */ /* 0x000fe20002800000 */
[----:B------:R-:W-:Y:S06]  /*28e0*/  BRA `(.L_x_5789) ;  /* 0x00000008000c7947 */ /* 0x000fec0003800000 */
.L_x_5788:
[----:B------:R-:W-:Y:S01]  /*28f0*/  PLOP3.LUT P5, PT, PT, PT, UP2, 0x80, 0x8 ;  /* 0x000000000008781c */ /* 0x000fe20003faf028 */
[----:B0-----:R-:W0:Y:S01]  /*2900*/  @P4 LDC.64 R58, c[0x0][0x408] ;  /* 0x00010200ff3a4b82 */ /* 0x001e220000000a00 */
[----:B------:R-:W-:Y:S02]  /*2910*/  PLOP3.LUT P6, PT, PT, PT, UP2, 0x80, 0x8 ;  /* 0x000000000008781c */ /* 0x000fe40003fcf028 */
[----:B-----5:R-:W-:Y:S02]  /*2920*/  MOV R86, R13 ;  /* 0x0000000d00567202 */ /* 0x020fe40000000f00 */
[----:B------:R-:W-:-:S07]  /*2930*/  MOV R60, R14 ;  /* 0x0000000e003c7202 */ /* 0x000fce0000000f00 */
        /* <DEDUP_REMOVED lines=8> */
[----:B0-----:R-:W-:Y:S01]  /*29c0*/  @P4 FMUL.FTZ R61, R86, R59 ;  /* 0x0000003b563d4220 */ /* 0x001fe20000410000 */
[----:B------:R-:W-:-:S03]  /*29d0*/  MOV R86, R12 ;  /* 0x0000000c00567202 */ /* 0x000fc60000000f00 */
        /* <DEDUP_REMOVED lines=9> */
[----:B------:R-:W-:-:S09]  /*2a70*/  @P4 LOP3.LUT P6, RZ, R0, 0xff0000, RZ, 0xc0, !PT ;  /* 0x00ff000000ff4812 */ /* 0x000fd200078cc0ff */
[----:B------:R-:W-:Y:S01]  /*2a80*/  @P5 FFMA.FTZ R86, R59, UR31, R12 ;  /* 0x0000001f3b565c23 */ /* 0x000fe2000801000c */
[----:B------:R-:W-:Y:S01]  /*2a90*/  @P4 LOP3.LUT P5, RZ, R0, 0xff00, RZ, 0xc0, !PT ;  /* 0x0000ff0000ff4812 */ /* 0x000fe200078ac0ff */
[----:B------:R-:W1:Y:S01]  /*2aa0*/  @P4 LDC.64 R58, c[0x0][0x408] ;  /* 0x00010200ff3a4b82 */ /* 0x000e620000000a00 */
[----:B0-----:R-:W-:Y:S02]  /*2ab0*/  @P4 FMUL.FTZ R57, R60, R57 ;  /* 0x000000393c394220 */ /* 0x001fe40000410000 */
[----:B------:R-:W-:Y:S02]  /*2ac0*/  @P4 SEL R53, R61, RZ, P5 ;  /* 0x000000ff3d354207 */ /* 0x000fe40002800000 */
[----:B------:R-:W-:Y:S01]  /*2ad0*/  @P4 FMUL.FTZ R56, R57, R56 ;  /* 0x0000003839384220 */ /* 0x000fe20000410000 */
[----:B------:R-:W-:-:S04]  /*2ae0*/  @P4 LOP3.LUT P5, RZ, R0, 0xff, RZ, 0xc0, !PT ;  /* 0x000000ff00ff4812 */ /* 0x000fc800078ac0ff */
[----:B------:R-:W-:Y:S01]  /*2af0*/  @P4 SEL R54, R56, RZ, P6 ;  /* 0x000000ff38364207 */ /* 0x000fe20003000000 */
[----:B-1----:R-:W-:-:S04]  /*2b00*/  @P4 FMUL.FTZ R59, R86, R59 ;  /* 0x0000003b563b4220 */ /* 0x002fc80000410000 */
[----:B------:R-:W-:-:S05]  /*2b10*/  @P4 FMUL.FTZ R58, R59, R58 ;  /* 0x0000003a3b3a4220 */ /* 0x000fca0000410000 */
[----:B------:R-:W-:Y:S01]  /*2b20*/  @P4 SEL R52, R58, RZ, P5 ;  /* 0x000000ff3a344207 */ /* 0x000fe20002800000 */
        /* <DEDUP_REMOVED lines=11> */
[----:B------:R-:W-:Y:S01]  /*2be0*/  SEL R55, R55, RZ, P5 ;  /* 0x000000ff37377207 */ /* 0x000fe20002800000 */
[----:B------:R-:W-:Y:S06]  /*2bf0*/  BRA `(.L_x_5789) ;  /* 0x0000000400487947 */ /* 0x000fec0003800000 */
.L_x_5787:
[----:B0-----:R-:W0:Y:S02]  /*2c00*/  LDC.64 R56, c[0x0][0x478] ;  /* 0x00011e00ff387b82 */ /* 0x001e240000000a00 */
        /* <DEDUP_REMOVED lines=41> */
.L_x_5790:
        /* <DEDUP_REMOVED lines=10> */
.L_x_5791:
        /* <DEDUP_REMOVED lines=10> */
.L_x_5792:
        /* <DEDUP_REMOVED lines=10> */
.L_x_5793:
        /* <DEDUP_REMOVED lines=9> */
[----:B------:R-:W-:-:S07]  /*3110*/  SEL R55, R55, RZ, P5 ;  /* 0x000000ff37377207 */ /* 0x000fce0002800000 */
.L_x_5789:
        /* <DEDUP_REMOVED lines=8> */
.L_x_5786:
[----:B------:R-:W-:Y:S05]  /*31a0*/  BSYNC.RECONVERGENT B0 ;  /* 0x0000000000007941 */ /* 0x000fea0003800200 */
.L_x_5785:
        /* <DEDUP_REMOVED lines=10> */
[----:B0-2---:R-:W0:Y:S01]  /*3250*/  @P4 LDC.64 R56, c[0x0][0x408] ;  /* 0x00010200ff384b82 */ /* 0x005e220000000a00 */
        /* <DEDUP_REMOVED lines=30> */
[----:B------:R-:W-:-:S13]  /*3440*/  PLOP3.LUT P5, PT, PT, PT, UP2, 0x80, 0x8 ;  /* 0x000000000008781c */ /* 0x000fda0003faf028 */
        /* <DEDUP_REMOVED lines=16> */
.L_x_5797:
[----:B------:R-:W-:Y:S01]  /*3550*/  PLOP3.LUT P5, PT, PT, PT, UP2, 0x80, 0x8 ;  /* 0x000000000008781c */ /* 0x000fe20003faf028 */
[----:B0-2---:R-:W0:Y:S01]  /*3560*/  @P4 LDC.64 R58, c[0x0][0x408] ;  /* 0x00010200ff3a4b82 */ /* 0x005e220000000a00 */
        /* <DEDUP_REMOVED lines=47> */
.L_x_5796:
[----:B0-2---:R-:W0:Y:S02]  /*3860*/  LDC.64 R56, c[0x0][0x478] ;  /* 0x00011e00ff387b82 */ /* 0x005e240000000a00 */
        /* <DEDUP_REMOVED lines=27> */
[----:B------:R-:W-:Y:S02]  /*3a20*/  @P4 SEL R52, R56, RZ, P6 ;  /* 0x000000ff38344207 */ /* 0x000fe40003000000 */
[----:B------:R-:W-:Y:S01]  /*3a30*/  @P4 LOP3.LUT P6, RZ, R6, 0xff00, RZ, 0xc0, !PT ;  /* 0x0000ff0006ff4812 */ /* 0x000fe200078cc0ff */
[----:B------:R-:W-:Y:S01]  /*3a40*/  @P4 FMUL.FTZ R58, R59, R58 ;  /* 0x0000003a3b3a4220 */ /* 0x000fe20000410000 */
[----:B--2---:R-:W-:-:S04]  /*3a50*/  @P4 FMUL.FTZ R61, R46, R61 ;  /* 0x0000003d2e3d4220 */ /* 0x004fc80000410000 */
[----:B------:R-:W-:Y:S02]  /*3a60*/  @P4 SEL R53, R58, RZ, P6 ;  /* 0x000000ff3a354207 */ /* 0x000fe40003000000 */
[----:B------:R-:W-:Y:S01]  /*3a70*/  @P4 LOP3.LUT P6, RZ, R6, 0xff0000, RZ, 0xc0, !PT ;  /* 0x00ff000006ff4812 */ /* 0x000fe200078cc0ff */
[----:B------:R-:W-:-:S05]  /*3a80*/  @P4 FMUL.FTZ R60, R61, R60 ;  /* 0x0000003c3d3c4220 */ /* 0x000fca0000410000 */
[----:B------:R-:W-:Y:S01]  /*3a90*/  @P4 SEL R54, R60, RZ, P6 ;  /* 0x000000ff3c364207 */ /* 0x000fe20003000000 */
[----:B------:R-:W-:Y:S06]  /*3aa0*/  @!P4 BRA `(.L_x_5798) ;  /* 0x0000000000b4c947 */ /* 0x000fec0003800000 */
[----:B------:R-:W-:Y:S01]  /*3ab0*/  FMUL.FTZ R55, R47, UR23 ;  /* 0x000000172f377c20 */ /* 0x000fe20008410000 */
[----:B------:R-:W-:-:S03]  /*3ac0*/  ISETP.GE.U32.AND P5, PT, R6, 0x1000000, PT ;  /* 0x010000000600780c */ /* 0x000fc60003fa6070 */
[----:B------:R-:W-:-:S05]  /*3ad0*/  FMUL.FTZ R55, R55, UR22 ;  /* 0x0000001637377c20 */ /* 0x000fca0008410000 */
[----:B------:R-:W-:Y:S01]  /*3ae0*/  SEL R55, R55, RZ, P5 ;  /* 0x000000ff37377207 */ /* 0x000fe20002800000 */
[----:B------:R-:W-:Y:S06]  /*3af0*/  BRA `(.L_x_5798) ;  /* 0x0000000000a07947 */ /* 0x000fec0003800000 */
.L_x_5799:
[----:B------:R-:W0:Y:S01]  /*3b00*/  @P4 LDC.64 R56, c[0x0][0x408] ;  /* 0x00010200ff384b82 */ /* 0x000e220000000a00 */
[----:B------:R-:W-:Y:S01]  /*3b10*/  FFMA.FTZ R58, R76, UR7, R83 ;  /* 0x000000074c3a7c23 */ /* 0x000fe20008010053 */
[----:B------:R-:W-:-:S03]  /*3b20*/  ISETP.LT.AND P5, PT, RZ, UR32, PT ;  /* 0x00000020ff007c0c */ /* 0x000fc6000bfa1270 */
[----:B------:R-:W-:-:S04]  /*3b30*/  FADD.FTZ R58, R77, -R58 ;  /* 0x8000003a4d3a7221 */ /* 0x000fc80000010000 */
[----:B------:R-:W-:-:S05]  /*3b40*/  FMUL.FTZ R58, R58, UR31 ;  /* 0x0000001f3a3a7c20 */ /* 0x000fca0008410000 */
[----:B------:R-:W-:-:S05]  /*3b50*/  FSEL R58, R58, RZ, P5 ;  /* 0x000000ff3a3a7208 */ /* 0x000fca0002800000 */
[----:B0-----:R-:W-:-:S04]  /*3b60*/  @P4 FMUL.FTZ R57, R58, R57 ;  /* 0x000000393a394220 */ /* 0x001fc80000410000 */
[----:B------:R-:W-:Y:S01]  /*3b70*/  @P4 FMUL.FTZ R56, R57, R56 ;  /* 0x0000003839384220 */ /* 0x000fe20000410000 */
[----:B------:R-:W-:Y:S06]  /*3b80*/  @!P4 BRA `(.L_x_5800) ;  /* 0x000000000024c947 */ /* 0x000fec0003800000 */
        /* <DEDUP_REMOVED lines=9> */
.L_x_5800:
        /* <DEDUP_REMOVED lines=10> */
.L_x_5801:
        /* <DEDUP_REMOVED lines=10> */
.L_x_5802:
[----:B-----5:R-:W-:-:S04]  /*3d60*/  @P4 ISETP.GE.U32.AND P5, PT, R6, 0x1000000, PT ;  /* 0x010000000600480c */ /* 0x020fc80003fa6070 */
[----:B------:R-:W-:-:S09]  /*3d70*/  @P4 SEL R55, R56, RZ, P5 ;  /* 0x000000ff38374207 */ /* 0x000fd20002800000 */
.L_x_5798:
[----:B------:R-:W0:Y:S08]  /*3d80*/  @P0 LDC.64 R58, c[0x0][0x478] ;  /* 0x00011e00ff3a0b82 */ /* 0x000e300000000a00 */
[----:B------:R-:W1:Y:S01]  /*3d90*/  @P4 LDC.64 R56, c[0x0][0x468] ;  /* 0x00011a00ff384b82 */ /* 0x000e620000000a00 */
[----:B0-----:R-:W-:-:S05]  /*3da0*/  @P0 IMAD.WIDE.U32 R58, R63, 0x10, R58 ;  /* 0x000000103f3a0825 */ /* 0x001fca00078e003a */
[----:B------:R3:W-:Y:S01]  /*3db0*/  @P0 STG.E.128 desc[UR20][R58.64], R44 ;  /* 0x0000002c3a000986 */ /* 0x0007e2000c101d14 */
[----:B-1----:R-:W-:-:S05]  /*3dc0*/  @P4 IMAD.WIDE.U32 R56, R62, 0x10, R56 ;  /* 0x000000103e384825 */ /* 0x002fca00078e0038 */
[----:B------:R3:W-:Y:S02]  /*3dd0*/  @P4 STG.E.128 desc[UR20][R56.64], R52 ;  /* 0x0000003438004986 */ /* 0x0007e4000c101d14 */
.L_x_5795:
[----:B------:R-:W-:Y:S05]  /*3de0*/  BSYNC.RECONVERGENT B0 ;  /* 0x0000000000007941 */ /* 0x000fea0003800200 */
.L_x_5794:
[----:B------:R-:W-:Y:S02]  /*3df0*/  UIADD3 UR6, UPT, UPT, UR6, UR26, URZ ;  /* 0x0000001a06067290 */ /* 0x000fe4000fffe0ff */
[----:B------:R-:W-:Y:S02]  /*3e00*/  UPLOP3.LUT UP1, UPT, UPT, UPT, UP1, 0x40, 0x4 ;  /* 0x000000000004789c */ /* 0x000fe40003f2e810 */
[----:B------:R-:W-:-:S09]  /*3e10*/  UISETP.GE.AND UP0, UPT, UR6, UR27, UPT ;  /* 0x0000001b0600728c */ /* 0x000fd2000bf06270 */
[----:B------:R-:W-:Y:S05]  /*3e20*/  BRA.U !UP0, `(.L_x_5803) ;  /* 0xffffffc508ac7547 */ /* 0x000fea000b83ffff */
.L_x_5765:
[----:B-----5:R-:W1:Y:S01]  /*3e30*/  LDC.64 R2, c[0x0][0x440] ;  /* 0x00011000ff027b82 */ /* 0x020e620000000a00 */
[----:B------:R-:W-:-:S06]  /*3e40*/  UIMAD UR7, UR9, UR10, URZ ;  /* 0x0000000a090772a4 */ /* 0x000fcc000f8e02ff */
[----:B------:R-:W-:Y:S01]  /*3e50*/  MOV R0, UR7 ;  /* 0x0000000700007c02 */ /* 0x000fe20008000f00 */
[----:B------:R-:W4:Y:S03]  /*3e60*/  LDC.64 R6, c[0x0][0x448] ;  /* 0x00011200ff067b82 */ /* 0x000f260000000a00 */
[----:B------:R-:W-:-:S05]  /*3e70*/  LEA.HI R13, R0, R5, RZ, 0x1e ;  /* 0x00000005000d7211 */ /* 0x000fca00078ff0ff */
[----:B------:R-:W0:Y:S08]  /*3e80*/  LDC.64 R8, c[0x0][0x440] ;  /* 0x00011000ff087b82 */ /* 0x000e300000000a00 */
[----:B------:R-:W2:Y:S01]  /*3e90*/  LDC.64 R10, c[0x0][0x448] ;  /* 0x00011200ff0a7b82 */ /* 0x000ea20000000a00 */
[----:B-1----:R-:W-:-:S05]  /*3ea0*/  @P2 IMAD.WIDE.U32 R2, R13, 0x10, R2 ;  /* 0x000000100d022825 */ /* 0x002fca00078e0002 */
[----:B------:R1:W-:Y:S01]  /*3eb0*/  @P2 STG.E.128 desc[UR20][R2.64], R24 ;  /* 0x0000001802002986 */ /* 0x0003e2000c101d14 */
[C---:B----4-:R-:W-:Y:S01]  /*3ec0*/  @P2 IMAD.WIDE.U32 R4, R13.reuse, 0x10, R6 ;  /* 0x000000100d042825 */ /* 0x050fe200078e0006 */
[----:B------:R-:W-:-:S04]  /*3ed0*/  @P2 IADD3 R13, PT, PT, R13, 0x80, RZ ;  /* 0x000000800d0d2810 */ /* 0x000fc80007ffe0ff */
[----:B------:R1:W-:Y:S01]  /*3ee0*/  @P2 STG.E.128 desc[UR20][R4.64], R16 ;  /* 0x0000001004002986 */ /* 0x0003e2000c101d14 */
[----:B0-----:R-:W-:-:S05]  /*3ef0*/  @P1 IMAD.WIDE.U32 R8, R13, 0x10, R8 ;  /* 0x000000100d081825 */ /* 0x001fca00078e0008 */
[----:B------:R1:W-:Y:S01]  /*3f00*/  @P1 STG.E.128 desc[UR20][R8.64], R40 ;  /* 0x0000002808001986 */ /* 0x0003e2000c101d14 */
[----:B--2---:R-:W-:-:S05]  /*3f10*/  @P1 IMAD.WIDE.U32 R10, R13, 0x10, R10 ;  /* 0x000000100d0a1825 */ /* 0x004fca00078e000a */
        /* <DEDUP_REMOVED lines=10> */
.L_x_5804:
        /* <DEDUP_REMOVED lines=12> */
.L_x_6823:


//--------------------- .text._ZN10layer_norm22ln_bwd_finalize_kernelINS_22Kernel_traits_finalizeILj1536E6__halfffffjLb0ELj1024ELj4ENS_18Kernel_traits_baseILj1536ES2_ffffjLj1024EEEEELb0ELb1EEEvNS_9BwdParamsE --------------------------
	.section	.text._ZN10layer_norm22ln_bwd_finalize_kernelINS_22Kernel_traits_finalizeILj1536E6__halfffffjLb0ELj1024ELj4ENS_18Kernel_traits_baseILj1536ES2_ffffjLj1024EEEEELb0ELb1EEEvNS_9BwdParamsE,"ax",@progbits
	.align	128
        .global         _ZN10layer_norm22ln_bwd_finalize_kernelINS_22Kernel_traits_finalizeILj1536E6__halfffffjLb0ELj1024ELj4ENS_18Kernel_traits_baseILj1536ES2_ffffjLj1024EEEEELb0ELb1EEEvNS_9BwdParamsE
        .type           _ZN10layer_norm22ln_bwd_finalize_kernelINS_22Kernel_traits_finalizeILj1536E6__halfffffjLb0ELj1024ELj4ENS_18Kernel_traits_baseILj1536ES2_ffffjLj1024EEEEELb0ELb1EEEvNS_9BwdParamsE,@function
        .size           _ZN10layer_norm22ln_bwd_finalize_kernelINS_22Kernel_traits_finalizeILj1536E6__halfffffjLb0ELj1024ELj4ENS_18Kernel_traits_baseILj1536ES2_ffffjLj1024EEEEELb0ELb1EEEvNS_9BwdParamsE,(.L_x_6824 - _ZN10layer_norm22ln_bwd_finalize_kernelINS_22Kernel_traits_finalizeILj1536E6__halfffffjLb0ELj1024ELj4ENS_18Kernel_traits_baseILj1536ES2_ffffjLj1024EEEEELb0ELb1EEEvNS_9BwdParamsE)
        .other          _ZN10layer_norm22ln_bwd_finalize_kernelINS_22Kernel_traits_finalizeILj1536E6__halfffffjLb0ELj1024ELj4ENS_18Kernel_traits_baseILj1536ES2_ffffjLj1024EEEEELb0ELb1EEEvNS_9BwdParamsE,@"STO_CUDA_ENTRY STV_DEFAULT"
_ZN10layer_norm22ln_bwd_finalize_kernelINS_22Kernel_traits_finalizeILj1536E6__halfffffjLb0ELj1024ELj4ENS_18Kernel_traits_baseILj1536ES2_ffffjLj1024EEEEELb0ELb1EEEvNS_9BwdParamsE:
.text._ZN10layer_norm22ln_bwd_finalize_kernelINS_22Kernel_traits_finalizeILj1536E6__halfffffjLb0ELj1024ELj4ENS_18Kernel_traits_baseILj1536ES2_ffffjLj1024EEEEELb0ELb1EEEvNS_9BwdParamsE:
        /* <DEDUP_REMOVED lines=77> */
.L_x_5809:
        /* <DEDUP_REMOVED lines=118> */
.L_x_5808:
[----:B------:R-:W-:Y:S05]  /*0c30*/  BSYNC.RECONVERGENT B1 ;  /* 0x0000000000017941 */ /* 0x000fea0003800200 */
.L_x_5807:
        /* <DEDUP_REMOVED lines=69> */
.L_x_5811:
[----:B------:R-:W-:Y:S05]  /*1090*/  BSYNC.RECONVERGENT B1 ;  /* 0x0000000000017941 */ /* 0x000fea0003800200 */
.L_x_5810:
        /* <DEDUP_REMOVED lines=38> */
.L_x_5813:
[----:B------:R-:W-:Y:S05]  /*1300*/  BSYNC.RECONVERGENT B1 ;  /* 0x0000000000017941 */ /* 0x000fea0003800200 */
.L_x_5812:
[----:B------:R-:W-:Y:S05]  /*1310*/  @!P1 BRA `(.L_x_5806) ;  /* 0x0000000000409947 */ /* 0x000fea0003800000 */
[----:B------:R-:W0:Y:S01]  /*1320*/  LDC R12, c[0x0][0x388] ;  /* 0x0000e200ff0c7b82 */ /* 0x000e220000000800 */
[----:B------:R-:W-:-:S07]  /*1330*/  IADD3 R0, PT, PT, -R0, RZ, RZ ;  /* 0x000000ff00007210 */ /* 0x000fce0007ffe1ff */
[----:B------:R-:W1:Y:S08]  /*1340*/  LDC.64 R8, c[0x0][0x440] ;  /* 0x00011000ff087b82 */ /* 0x000e700000000a00 */
[----:B------:R-:W2:Y:S01]  /*1350*/  LDC.64 R10, c[0x0][0x448] ;  /* 0x00011200ff0a7b82 */ /* 0x000ea20000000a00 */
[----:B0-----:R-:W-:-:S05]  /*1360*/  IMAD R2, R2, R12, R5 ;  /* 0x0000000c02027224 */ /* 0x001fca00078e0205 */
[----:B------:R-:W-:-:S07]  /*1370*/  IADD3 R13, PT, PT, R57, R2, RZ ;  /* 0x00000002390d7210 */ /* 0x000fce0007ffe0ff */
.L_x_5814:
        /* <DEDUP_REMOVED lines=10> */
.L_x_5806:
[----:B------:R-:W-:Y:S05]  /*1420*/  BSYNC.RECONVERGENT B0 ;  /* 0x0000000000007941 */ /* 0x000fea0003800200 */
.L_x_5805:
        /* <DEDUP_REMOVED lines=59> */
.L_x_5815:
        /* <DEDUP_REMOVED lines=10> */
.L_x_6824:


//--------------------- .text._ZN10layer_norm13ln_bwd_kernelINS_13Kernel_traitsI6__halfffffjLj1536ELj1ELj1ELj4ELj16ENS_18Kernel_traits_baseILj1536ES2_ffffjLj128EEEEELb1ELb0ELb1ELb1EEEvNS_9BwdParamsE --------------------------
	.section	.text._ZN10layer_norm13ln_bwd_kernelINS_13Kernel_traitsI6__halfffffjLj1536ELj1ELj1ELj4ELj16ENS_18Kernel_traits_baseILj1536ES2_ffffjLj128EEEEELb1ELb0ELb1ELb1EEEvNS_9BwdParamsE,"ax",@progbits
	.align	128
        .global         _ZN10layer_norm13ln_bwd_kernelINS_13Kernel_traitsI6__halfffffjLj1536ELj1ELj1ELj4ELj16ENS_18Kernel_traits_baseILj1536ES2_ffffjLj128EEEEELb1ELb0ELb1ELb1EEEvNS_9BwdParamsE
        .type           _ZN10layer_norm13ln_bwd_kernelINS_13Kernel_traitsI6__halfffffjLj1536ELj1ELj1ELj4ELj16ENS_18Kernel_traits_baseILj1536ES2_ffffjLj128EEEEELb1ELb0ELb1ELb1EEEvNS_9BwdParamsE,@function
        .size           _ZN10layer_norm13ln_bwd_kernelINS_13Kernel_traitsI6__halfffffjLj1536ELj1ELj1ELj4ELj16ENS_18Kernel_traits_baseILj1536ES2_ffffjLj128EEEEELb1ELb0ELb1ELb1EEEvNS_9BwdParamsE,(.L_x_6825 - _ZN10layer_norm13ln_bwd_kernelINS_13Kernel_traitsI6__halfffffjLj1536ELj1ELj1ELj4ELj16ENS_18Kernel_traits_baseILj1536ES2_ffffjLj128EEEEELb1ELb0ELb1ELb1EEEvNS_9BwdParamsE)
        .other          _ZN10layer_norm13ln_bwd_kernelINS_13Kernel_traitsI6__halfffffjLj1536ELj1ELj1ELj4ELj16ENS_18Kernel_traits_baseILj1536ES2_ffffjLj128EEEEELb1ELb0ELb1ELb1EEEvNS_9BwdParamsE,@"STO_CUDA_ENTRY STV_DEFAULT"
_ZN10layer_norm13ln_bwd_kernelINS_13Kernel_traitsI6__halfffffjLj1536ELj1ELj1ELj4ELj16ENS_18Kernel_traits_baseILj1536ES2_ffffjLj128EEEEELb1ELb0ELb1ELb1EEEvNS_9BwdParamsE:
.text._ZN10layer_norm13ln_bwd_kernelINS_13Kernel_traitsI6__halfffffjLj1536ELj1ELj1ELj4ELj16ENS_18Kernel_traits_baseILj1536ES2_ffffjLj128EEEEELb1ELb0ELb1ELb1EEEvNS_9BwdParamsE:
        /* <DEDUP_REMOVED lines=34> */
[----:B------:R-:W-:Y:S01]  /*0220*/  PLOP3.LUT P1, PT, PT, PT, PT, 0x8, 0x80 ;  /* 0x000000000080781c */ /* 0x000fe20003f2e170 */
[----:B------:R-:W-:Y:S01]  /*0230*/  UMOV UR4, UR5 ;  /* 0x0000000500047c82 */ /* 0x000fe20008000000 */
[----:B------:R-:W-:-:S02]  /*0240*/  SHF.R.U32.HI R4, RZ, 0x5, R5 ;  /* 0x00000005ff047819 */ /* 0x000fc40000011605 */
[--C-:B--2---:R-:W-:Y:S02]  /*0250*/  SHF.R.U64 R89, R10, 0x10, R11.reuse ;  /* 0x000000100a597819 */ /* 0x104fe4000000120b */
[----:B------:R-:W-:Y:S02]  /*0260*/  SHF.R.U32.HI R0, RZ, 0x10, R11 ;  /* 0x00000010ff007819 */ /* 0x000fe4000001160b */
[--C-:B-----5:R-:W-:Y:S02]  /*0270*/  SHF.R.U64 R90, R80, 0x10, R81.reuse ;  /* 0x00000010505a7819 */ /* 0x120fe40000001251 */
[----:B------:R-:W-:Y:S02]  /*0280*/  PRMT R89, R89, 0x5410, R0 ;  /* 0x0000541059597816 */ /* 0x000fe40000000000 */
[----:B-1----:R-:W-:Y:S02]  /*0290*/  SHF.R.U32.HI R2, RZ, 0x10, R81 ;  /* 0x00000010ff027819 */ /* 0x002fe40000011651 */
[----:B---3--:R-:W-:-:S02]  /*02a0*/  SHF.R.U64 R91, R82, 0x10, R83 ;  /* 0x00000010525b7819 */ /* 0x008fc40000001253 */
[----:B------:R-:W-:Y:S02]  /*02b0*/  SHF.R.U32.HI R0, RZ, 0x10, R83 ;  /* 0x00000010ff007819 */ /* 0x000fe40000011653 */
[----:B------:R-:W-:Y:S02]  /*02c0*/  PRMT R90, R90, 0x5410, R2 ;  /* 0x000054105a5a7816 */ /* 0x000fe40000000002 */
[----:B0---4-:R-:W-:-:S07]  /*02d0*/  PRMT R91, R91, 0x5410, R0 ;  /* 0x000054105b5b7816 */ /* 0x011fce0000000000 */
.L_x_5840:
[----:B------:R-:W-:-:S06]  /*02e0*/  UIMAD.WIDE UR8, UR4, 0x4, UR18 ;  /* 0x00000004040878a5 */ /* 0x000fcc000f8e0212 */
[----:B0-----:R-:W-:Y:S02]  /*02f0*/  MOV R58, UR8 ;  /* 0x00000008003a7c02 */ /* 0x001fe40008000f00 */
        /* <DEDUP_REMOVED lines=9> */
[----:B------:R0:W5:Y:S01]  /*0390*/  LDG.E R85, desc[UR20][R56.64] ;  /* 0x0000001438557981 */ /* 0x000162000c1e1900 */
[----:B--2---:R-:W-:Y:S02]  /*03a0*/  R2UR UR29, R58 ;  /* 0x000000003a1d72ca */ /* 0x004fe400000e0000 */
[----:B---3--:R-:W-:-:S11]  /*03b0*/  R2UR UR28, R64 ;  /* 0x00000000401c72ca */ /* 0x008fd600000e0000 */
[----:B------:R-:W-:-:S09]  /*03c0*/  UISETP.GE.AND UP1, UPT, UR29, 0x1, UPT ;  /* 0x000000011d00788c */ /* 0x000fd2000bf26270 */
[----:B0-----:R-:W-:Y:S05]  /*03d0*/  BRA.U !UP1, `(.L_x_5817) ;  /* 0x0000000909787547 */ /* 0x001fea000b800000 */
[----:B------:R-:W0:Y:S01]  /*03e0*/  LDC R0, c[0x0][0x388] ;  /* 0x0000e200ff007b82 */ /* 0x000e220000000800 */
[----:B------:R-:W-:Y:S01]  /*03f0*/  UIMAD.WIDE UR8, UR4, 0x4, UR12 ;  /* 0x00000004040878a5 */ /* 0x000fe2000f8e020c */
[----:B------:R-:W-:-:S04]  /*0400*/  ISETP.NE.U32.AND P0, PT, RZ, UR6, PT ;  /* 0x00000006ff007c0c */ /* 0x000fc8000bf05070 */
[----:B------:R-:W-:Y:S02]  /*0410*/  ISETP.NE.AND.EX P0, PT, RZ, UR7, PT, P0 ;  /* 0x00000007ff007c0c */ /* 0x000fe4000bf05300 */
[----:B------:R-:W1:Y:S01]  /*0420*/  LDC.64 R76, c[0x0][0x3a8] ;  /* 0x0000ea00ff4c7b82 */ /* 0x000e620000000a00 */
[----:B------:R-:W-:Y:S01]  /*0430*/  MOV R86, UR8 ;  /* 0x0000000800567c02 */ /* 0x000fe20008000f00 */
[----:B------:R-:W-:Y:S01]  /*0440*/  UIADD3 UR8, UPT, UPT, UR29, -0x1, URZ ;  /* 0xffffffff1d087890 */ /* 0x000fe2000fffe0ff */
[----:B------:R-:W-:-:S05]  /*0450*/  MOV R87, UR9 ;  /* 0x0000000900577c02 */ /* 0x000fca0008000f00 */
[----:B------:R-:W2:Y:S01]  /*0460*/  LDC.64 R64, c[0x0][0x428] ;  /* 0x00010a00ff407b82 */ /* 0x000ea20000000a00 */
[----:B------:R3:W4:Y:S01]  /*0470*/  LDG.E R86, desc[UR20][R86.64] ;  /* 0x0000001456567981 */ /* 0x000722000c1e1900 */
[----:B0-----:R-:W-:-:S06]  /*0480*/  IMAD R2, R0, UR4, RZ ;  /* 0x0000000400027c24 */ /* 0x001fcc000f8e02ff */
[----:B------:R-:W0:Y:S01]  /*0490*/  @P0 LDC.64 R6, c[0x0][0x438] ;  /* 0x00010e00ff060b82 */ /* 0x000e220000000a00 */
[----:B------:R-:W-:-:S04]  /*04a0*/  SHF.R.S32.HI R3, RZ, 0x1f, R2 ;  /* 0x0000001fff037819 */ /* 0x000fc80000011402 */
[----:B------:R-:W-:-:S03]  /*04b0*/  LEA.HI R2, R3, R2, RZ, 0x2 ;  /* 0x0000000203027211 */ /* 0x000fc600078f10ff */
[----:B------:R-:W3:Y:S01]  /*04c0*/  LDC.64 R92, c[0x0][0x3b0] ;  /* 0x0000ec00ff5c7b82 */ /* 0x000ee20000000a00 */
[----:B------:R-:W-:Y:S01]  /*04d0*/  LEA.HI.SX32 R63, R2, R5, 0x1e ;  /* 0x00000005023f7211 */ /* 0x000fe200078ff2ff */
[----:B------:R-:W-:-:S05]  /*04e0*/  IMAD R2, R0, UR8, RZ ;  /* 0x0000000800027c24 */ /* 0x000fca000f8e02ff */
[----:B------:R-:W-:-:S04]  /*04f0*/  SHF.R.S32.HI R3, RZ, 0x1f, R2 ;  /* 0x0000001fff037819 */ /* 0x000fc80000011402 */
[----:B------:R-:W-:Y:S01]  /*0500*/  LEA.HI R2, R3, R2, RZ, 0x2 ;  /* 0x0000000203027211 */ /* 0x000fe200078f10ff */
[----:B-1----:R-:W-:Y:S01]  /*0510*/  IMAD.WIDE.U32 R68, R63, 0x10, R76 ;  /* 0x000000103f447825 */ /* 0x002fe200078e004c */
[----:B-----5:R-:W-:Y:S02]  /*0520*/  ISETP.GE.AND P2, PT, R85, 0x1, PT ;  /* 0x000000015500780c */ /* 0x020fe40003f46270 */
[----:B------:R-:W-:Y:S02]  /*0530*/  LEA.HI.SX32 R9, R2, R5, 0x1e ;  /* 0x0000000502097211 */ /* 0x000fe400078ff2ff */
[----:B------:R-:W1:Y:S01]  /*0540*/  @P0 LDC.64 R2, c[0x0][0x438] ;  /* 0x00010e00ff020b82 */ /* 0x000e620000000a00 */
[----:B------:R-:W4:Y:S02]  /*0550*/  LDG.E.128 R68, desc[UR20][R68.64] ;  /* 0x0000001444447981 */ /* 0x000f24000c1e1d00 */
[----:B--2---:R-:W-:Y:S01]  /*0560*/  IMAD.WIDE.U32 R56, R9, 0x10, R64 ;  /* 0x0000001009387825 */ /* 0x004fe200078e0040 */
[----:B------:R-:W-:-:S03]  /*0570*/  IADD3 R61, PT, PT, R63, 0x80, RZ ;  /* 0x000000803f3d7810 */ /* 0x000fc60007ffe0ff */
[----:B0-----:R-:W-:Y:S02]  /*0580*/  @P0 IMAD.WIDE.U32 R6, R63, 0x10, R6 ;  /* 0x000000103f060825 */ /* 0x001fe400078e0006 */
[----:B------:R-:W2:Y:S01]  /*0590*/  LDG.E.128 R56, desc[UR20][R56.64] ;  /* 0x0000001438387981 */ /* 0x000ea2000c1e1d00 */
[----:B---3--:R-:W-:Y:S01]  /*05a0*/  @P2 IADD3 R87, PT, PT, R85, -0x1, RZ ;  /* 0xffffffff55572810 */ /* 0x008fe20007ffe0ff */
[----:B------:R-:W-:Y:S02]  /*05b0*/  IMAD.WIDE.U32 R72, R61, 0x10, R76 ;  /* 0x000000103d487825 */ /* 0x000fe400078e004c */
[----:B------:R0:W5:Y:S02]  /*05c0*/  @P0 LDG.E.128 R20, desc[UR20][R6.64] ;  /* 0x0000001406140981 */ /* 0x000164000c1e1d00 */
[----:B------:R-:W-:Y:S01]  /*05d0*/  @P2 IMAD R0, R87, R0, RZ ;  /* 0x0000000057002224 */ /* 0x000fe200078e02ff */
[----:B------:R-:W-:Y:S01]  /*05e0*/  IADD3 R87, PT, PT, R9, 0x80, RZ ;  /* 0x0000008009577810 */ /* 0x000fe20007ffe0ff */
[----:B------:R-:W3:Y:S01]  /*05f0*/  LDG.E.128 R72, desc[UR20][R72.64] ;  /* 0x0000001448487981 */ /* 0x000ee2000c1e1d00 */
[----:B------:R-:W-:Y:S01]  /*0600*/  IADD3 R67, PT, PT, R63, 0x100, RZ ;  /* 0x000001003f437810 */ /* 0x000fe20007ffe0ff */
[----:B0-----:R-:W0:Y:S01]  /*0610*/  @P0 LDC.64 R6, c[0x0][0x438] ;  /* 0x00010e00ff060b82 */ /* 0x001e220000000a00 */
[----:B-1----:R-:W-:Y:S01]  /*0620*/  @P0 IMAD.WIDE.U32 R2, R61, 0x10, R2 ;  /* 0x000000103d020825 */ /* 0x002fe200078e0002 */
[----:B------:R-:W-:-:S03]  /*0630*/  @P2 SHF.R.S32.HI R63, RZ, 0x1f, R0 ;  /* 0x0000001fff3f2819 */ /* 0x000fc60000011400 */
[----:B------:R-:W-:-:S04]  /*0640*/  IMAD.WIDE.U32 R60, R87, 0x10, R64 ;  /* 0x00000010573c7825 */ /* 0x000fc800078e0040 */
[----:B------:R-:W-:Y:S01]  /*0650*/  HFMA2 R87, -RZ, RZ, 0, 0 ;  /* 0x00000000ff577431 */ /* 0x000fe200000001ff */
[----:B------:R-:W-:Y:S01]  /*0660*/  @P2 LEA.HI R0, R63, R0, RZ, 0x2 ;  /* 0x000000003f002211 */ /* 0x000fe200078f10ff */
[----:B------:R1:W5:Y:S01]  /*0670*/  @P0 LDG.E.128 R16, desc[UR20][R2.64] ;  /* 0x0000001402100981 */ /* 0x000362000c1e1d00 */
[----:B------:R-:W-:-:S03]  /*0680*/  IADD3 R9, PT, PT, R9, 0x100, RZ ;  /* 0x0000010009097810 */ /* 0x000fc60007ffe0ff */
[----:B------:R-:W3:Y:S01]  /*0690*/  LDG.E.128 R60, desc[UR20][R60.64] ;  /* 0x000000143c3c7981 */ /* 0x000ee2000c1e1d00 */
[----:B------:R-:W-:Y:S01]  /*06a0*/  @P2 LEA.HI.SX32 R87, R0, R5, 0x1e ;  /* 0x0000000500572211 */ /* 0x000fe200078ff2ff */
[----:B------:R-:W-:-:S03]  /*06b0*/  IMAD.WIDE.U32 R76, R67, 0x10, R76 ;  /* 0x00000010434c7825 */ /* 0x000fc600078e004c */
[----:B------:R-:W-:Y:S01]  /*06c0*/  IADD3 R66, PT, PT, R87, 0x80, RZ ;  /* 0x0000008057427810 */ /* 0x000fe20007ffe0ff */
[----:B------:R-:W-:Y:S02]  /*06d0*/  IMAD.WIDE.U32 R64, R9, 0x10, R64 ;  /* 0x0000001009407825 */ /* 0x000fe400078e0040 */
[----:B------:R-:W3:Y:S02]  /*06e0*/  LDG.E.128 R76, desc[UR20][R76.64] ;  /* 0x000000144c4c7981 */ /* 0x000ee4000c1e1d00 */
[----:B-1----:R-:W-:-:S04]  /*06f0*/  IMAD.WIDE.U32 R2, R66, 0x4, R92 ;  /* 0x0000000442027825 */ /* 0x002fc800078e005c */
[----:B0-----:R-:W-:Y:S02]  /*0700*/  @P0 IMAD.WIDE.U32 R6, R67, 0x10, R6 ;  /* 0x0000001043060825 */ /* 0x001fe400078e0006 */
[----:B------:R-:W3:Y:S04]  /*0710*/  LDG.E.128 R64, desc[UR20][R64.64] ;  /* 0x0000001440407981 */ /* 0x000ee8000c1e1d00 */
[----:B------:R0:W5:Y:S01]  /*0720*/  @P0 LDG.E.128 R12, desc[UR20][R6.64] ;  /* 0x00000014060c0981 */ /* 0x000162000c1e1d00 */
[----:B------:R-:W-:-:S03]  /*0730*/  ISETP.NE.AND P0, PT, RZ, UR22, PT ;  /* 0x00000016ff007c0c */ /* 0x000fc6000bf05270 */
[----:B------:R1:W5:Y:S01]  /*0740*/  LDG.E R2, desc[UR20][R2.64] ;  /* 0x0000001402027981 */ /* 0x000362000c1e1900 */
[----:B------:R-:W-:-:S04]  /*0750*/  IMAD.WIDE.U32 R8, R87, 0x4, R92 ;  /* 0x0000000457087825 */ /* 0x000fc800078e005c */
[----:B0-----:R-:W-:Y:S01]  /*0760*/  HADD2.F32 R7, -RZ, R82.H0_H0 ;  /* 0x20000052ff077230 */ /* 0x001fe20000004100 */
[----:B------:R0:W5:Y:S01]  /*0770*/  LDG.E R88, desc[UR20][R8.64] ;  /* 0x0000001408587981 */ /* 0x000162000c1e1900 */
[----:B------:R-:W-:-:S05]  /*0780*/  IADD3 R0, PT, PT, R87, 0x100, RZ ;  /* 0x0000010057007810 */ /* 0x000fca0007ffe0ff */
[----:B------:R-:W-:-:S05]  /*0790*/  IMAD.WIDE.U32 R92, R0, 0x4, R92 ;  /* 0x00000004005c7825 */ /* 0x000fca00078e005c */
[----:B------:R3:W5:Y:S01]  /*07a0*/  LDG.E R0, desc[UR20][R92.64] ;  /* 0x000000145c007981 */ /* 0x000762000c1e1900 */
[----:B----4-:R-:W-:-:S05]  /*07b0*/  FSEL R86, R86, RZ, !P0 ;  /* 0x000000ff56567208 */ /* 0x010fca0004000000 */
[C---:B-1----:R-:W-:Y:S01]  /*07c0*/  FADD.FTZ R3, -R86.reuse, R68 ;  /* 0x0000004456037221 */ /* 0x042fe20000010100 */
[----:B------:R-:W-:-:S03]  /*07d0*/  FADD.FTZ R6, -R86, R69 ;  /* 0x0000004556067221 */ /* 0x000fc60000010100 */
[----:B------:R-:W-:Y:S01]  /*07e0*/  FMUL.FTZ R3, R3, UR28 ;  /* 0x0000001c03037c20 */ /* 0x000fe20008410000 */
[----:B------:R-:W-:Y:S01]  /*07f0*/  FMUL.FTZ R6, R6, UR28 ;  /* 0x0000001c06067c20 */ /* 0x000fe20008410000 */
[----:B--2---:R-:W-:Y:S02]  /*0800*/  FADD.FTZ R44, R44, R56 ;  /* 0x000000382c2c7221 */ /* 0x004fe40000010000 */
[C---:B------:R-:W-:Y:S01]  /*0810*/  FFMA.FTZ R32, R56.reuse, R3, R32 ;  /* 0x0000000338207223 */ /* 0x040fe20000010020 */
[----:B0-----:R-:W-:Y:S01]  /*0820*/  FMUL.FTZ R8, R56, R7 ;  /* 0x0000000738087220 */ /* 0x001fe20000410000 */
[----:B------:R-:W-:Y:S02]  /*0830*/  HADD2.F32 R56, -RZ, R91.H0_H0 ;  /* 0x2000005bff387230 */ /* 0x000fe40000004100 */
[----:B------:R-:W-:Y:S01]  /*0840*/  FADD.FTZ R45, R45, R57 ;  /* 0x000000392d2d7221 */ /* 0x000fe20000010000 */
[C---:B------:R-:W-:Y:S01]  /*0850*/  FFMA.FTZ R33, R57.reuse, R6, R33 ;  /* 0x0000000639217223 */ /* 0x040fe20000010021 */
[----:B------:R-:W-:Y:S01]  /*0860*/  FADD.FTZ R9, -R86, R70 ;  /* 0x0000004656097221 */ /* 0x000fe20000010100 */
[----:B------:R-:W-:Y:S01]  /*0870*/  FMUL.FTZ R7, R57, R56 ;  /* 0x0000003839077220 */ /* 0x000fe20000410000 */
[----:B------:R-:W-:-:S02]  /*0880*/  HADD2.F32 R57, -RZ, R83.H0_H0 ;  /* 0x20000053ff397230 */ /* 0x000fc40000004100 */
[C---:B------:R-:W-:Y:S01]  /*0890*/  FADD.FTZ R70, -R86.reuse, R71 ;  /* 0x0000004756467221 */ /* 0x040fe20000010100 */
[----:B---3--:R-:W-:Y:S01]  /*08a0*/  FADD.FTZ R71, -R86, R72 ;  /* 0x0000004856477221 */ /* 0x008fe20000010100 */
[----:B------:R-:W-:Y:S02]  /*08b0*/  HADD2.F32 R56, -RZ, R91.H1_H1 ;  /* 0x3000005bff387230 */ /* 0x000fe40000004100 */
[----:B------:R-:W-:Y:S01]  /*08c0*/  FMUL.FTZ R68, R58, R57 ;  /* 0x000000393a447220 */ /* 0x000fe20000410000 */
[----:B------:R-:W-:Y:S01]  /*08d0*/  FMUL.FTZ R71, R71, UR28 ;  /* 0x0000001c47477c20 */ /* 0x000fe20008410000 */
[----:B------:R-:W-:Y:S02]  /*08e0*/  HADD2.F32 R57, -RZ, R80.H0_H0 ;  /* 0x20000050ff397230 */ /* 0x000fe40000004100 */
[C---:B------:R-:W-:Y:S01]  /*08f0*/  FADD.FTZ R72, -R86.reuse, R73 ;  /* 0x0000004956487221 */ /* 0x040fe20000010100 */
[----:B------:R-:W-:Y:S01]  /*0900*/  FADD.FTZ R73, -R86, R74 ;  /* 0x0000004a56497221 */ /* 0x000fe20000010100 */
[----:B------:R-:W-:Y:S01]  /*0910*/  FMUL.FTZ R69, R59, R56 ;  /* 0x000000383b457220 */ /* 0x000fe20000410000 */
[----:B------:R-:W-:-:S02]  /*0920*/  HADD2.F32 R56, -RZ, R90.H0_H0 ;  /* 0x2000005aff387230 */ /* 0x000fc40000004100 */
[----:B------:R-:W-:Y:S01]  /*0930*/  FMUL.FTZ R72, R72, UR28 ;  /* 0x0000001c48487c20 */ /* 0x000fe20008410000 */
[----:B------:R-:W-:Y:S01]  /*0940*/  FMUL.FTZ R73, R73, UR28 ;  /* 0x0000001c49497c20 */ /* 0x000fe20008410000 */
[----:B------:R-:W-:Y:S01]  /*0950*/  FADD.FTZ R24, R24, R60 ;  /* 0x0000003c18187221 */ /* 0x000fe20000010000 */
[C---:B------:R-:W-:Y:S01]  /*0960*/  FFMA.FTZ R36, R60.reuse, R71, R36 ;  /* 0x000000473c247223 */ /* 0x040fe20000010024 */
[----:B------:R-:W-:Y:S01]  /*0970*/  FMUL.FTZ R60, R60, R57 ;  /* 0x000000393c3c7220 */ /* 0x000fe20000410000 */
[----:B------:R-:W-:Y:S02]  /*0980*/  HADD2.F32 R57, -RZ, R81.H0_H0 ;  /* 0x20000051ff397230 */ /* 0x000fe40000004100 */
[----:B------:R-:W-:Y:S01]  /*0990*/  FADD.FTZ R25, R25, R61 ;  /* 0x0000003d19197221 */ /* 0x000fe20000010000 */
[C---:B------:R-:W-:Y:S01]  /*09a0*/  FFMA.FTZ R37, R61.reuse, R72, R37 ;  /* 0x000000483d257223 */ /* 0x040fe20000010025 */
[----:B------:R-:W-:Y:S01]  /*09b0*/  FMUL.FTZ R61, R61, R56 ;  /* 0x000000383d3d7220 */ /* 0x000fe20000410000 */
[----:B------:R-:W-:Y:S01]  /*09c0*/  FADD.FTZ R26, R26, R62 ;  /* 0x0000003e1a1a7221 */ /* 0x000fe20000010000 */
[C---:B------:R-:W-:Y:S01]  /*09d0*/  FFMA.FTZ R38, R62.reuse, R73, R38 ;  /* 0x000000493e267223 */ /* 0x040fe20000010026 */
[----:B------:R-:W-:Y:S01]  /*09e0*/  FMUL.FTZ R62, R62, R57 ;  /* 0x000000393e3e7220 */ /* 0x000fe20000410000 */
[----:B------:R-:W-:-:S02]  /*09f0*/  HADD2.F32 R56, -RZ, R90.H1_H1 ;  /* 0x3000005aff387230 */ /* 0x000fc40000004100 */
[----:B------:R-:W-:Y:S02]  /*0a00*/  HADD2.F32 R57, -RZ, R10.H0_H0 ;  /* 0x2000000aff397230 */ /* 0x000fe40000004100 */
[C---:B------:R-:W-:Y:S01]  /*0a10*/  FADD.FTZ R84, -R86.reuse, R76 ;  /* 0x0000004c56547221 */ /* 0x040fe20000010100 */
[C---:B------:R-:W-:Y:S01]  /*0a20*/  FADD.FTZ R74, -R86.reuse, R75 ;  /* 0x0000004b564a7221 */ /* 0x040fe20000010100 */
[C---:B------:R-:W-:Y:S01]  /*0a30*/  FADD.FTZ R76, -R86.reuse, R77 ;  /* 0x0000004d564c7221 */ /* 0x040fe20000010100 */
[----:B------:R-:W-:Y:S01]  /*0a40*/  FADD.FTZ R77, -R86, R78 ;  /* 0x0000004e564d7221 */ /* 0x000fe20000010100 */
[----:B------:R-:W-:Y:S01]  /*0a50*/  FMUL.FTZ R70, R70, UR28 ;  /* 0x0000001c46467c20 */ /* 0x000fe20008410000 */
[----:B------:R-:W-:Y:S01]  /*0a60*/  FMUL.FTZ R75, R63, R56 ;  /* 0x000000383f4b7220 */ /* 0x000fe20000410000 */
[----:B------:R-:W-:Y:S01]  /*0a70*/  FMUL.FTZ R78, R64, R57 ;  /* 0x00000039404e7220 */ /* 0x000fe20000410000 */
[----:B------:R-:W-:Y:S01]  /*0a80*/  FADD.FTZ R56, RZ, R8 ;  /* 0x00000008ff387221 */ /* 0x000fe20000010000 */
[----:B------:R-:W-:Y:S01]  /*0a90*/  FFMA.FTZ R57, R3, R8, RZ ;  /* 0x0000000803397223 */ /* 0x000fe200000100ff */
        /* <DEDUP_REMOVED lines=9> */
[----:B------:R-:W-:-:S02]  /*0b30*/  HADD2.F32 R56, -RZ, R89.H0_H0 ;  /* 0x20000059ff387230 */ /* 0x000fc40000004100 */
[----:B------:R-:W-:Y:S01]  /*0b40*/  FADD.FTZ R59, R58, R69 ;  /* 0x000000453a3b7221 */ /* 0x000fe20000010000 */
[----:B------:R-:W-:Y:S01]  /*0b50*/  FFMA.FTZ R58, R70, R69, R57 ;  /* 0x00000045463a7223 */ /* 0x000fe20000010039 */
[----:B------:R-:W-:Y:S01]  /*0b60*/  FADD.FTZ R86, -R86, R79 ;  /* 0x0000004f56567221 */ /* 0x000fe20000010100 */
[----:B------:R-:W-:Y:S01]  /*0b70*/  FMUL.FTZ R79, R65, R56 ;  /* 0x00000038414f7220 */ /* 0x000fe20000410000 */
[----:B------:R-:W-:Y:S01]  /*0b80*/  FADD.FTZ R56, R59, R60 ;  /* 0x0000003c3b387221 */ /* 0x000fe20000010000 */
[----:B------:R-:W-:-:S03]  /*0b90*/  FFMA.FTZ R57, R71, R60, R58 ;  /* 0x0000003c47397223 */ /* 0x000fc6000001003a */
[----:B------:R-:W-:Y:S01]  /*0ba0*/  FADD.FTZ R59, R56, R61 ;  /* 0x0000003d383b7221 */ /* 0x000fe20000010000 */
[----:B------:R-:W-:Y:S01]  /*0bb0*/  FFMA.FTZ R56, R72, R61, R57 ;  /* 0x0000003d48387223 */ /* 0x000fe20000010039 */
[----:B------:R-:W-:Y:S01]  /*0bc0*/  FMUL.FTZ R74, R74, UR28 ;  /* 0x0000001c4a4a7c20 */ /* 0x000fe20008410000 */
[----:B------:R-:W-:Y:S01]  /*0bd0*/  FMUL.FTZ R76, R76, UR28 ;  /* 0x0000001c4c4c7c20 */ /* 0x000fe20008410000 */
[----:B------:R-:W-:Y:S01]  /*0be0*/  FADD.FTZ R58, R59, R62 ;  /* 0x0000003e3b3a7221 */ /* 0x000fe20000010000 */
[----:B------:R-:W-:Y:S01]  /*0bf0*/  FFMA.FTZ R57, R73, R62, R56 ;  /* 0x0000003e49397223 */ /* 0x000fe20000010038 */
[----:B------:R-:W-:Y:S01]  /*0c00*/  FADD.FTZ R27, R27, R63 ;  /* 0x0000003f1b1b7221 */ /* 0x000fe20000010000 */
[----:B------:R-:W-:Y:S01]  /*0c10*/  FFMA.FTZ R39, R63, R74, R39 ;  /* 0x0000004a3f277223 */ /* 0x000fe20000010027 */
[----:B------:R-:W-:Y:S01]  /*0c20*/  FADD.FTZ R59, R58, R75 ;  /* 0x0000004b3a3b7221 */ /* 0x000fe20000010000 */
[----:B------:R-:W-:Y:S01]  /*0c30*/  FMUL.FTZ R63, R84, UR28 ;  /* 0x0000001c543f7c20 */ /* 0x000fe20008410000 */
[----:B------:R-:W-:Y:S01]  /*0c40*/  FADD.FTZ R29, R29, R65 ;  /* 0x000000411d1d7221 */ /* 0x000fe20000010000 */
[----:B------:R-:W-:Y:S01]  /*0c50*/  FFMA.FTZ R41, R65, R76, R41 ;  /* 0x0000004c41297223 */ /* 0x000fe20000010029 */
[----:B------:R-:W-:Y:S01]  /*0c60*/  FFMA.FTZ R58, R74, R75, R57 ;  /* 0x0000004b4a3a7223 */ /* 0x000fe20000010039 */
[----:B------:R-:W-:-:S02]  /*0c70*/  HADD2.F32 R65, -RZ, R11.H0_H0 ;  /* 0x2000000bff417230 */ /* 0x000fc40000004100 */
[----:B------:R-:W-:Y:S01]  /*0c80*/  FMUL.FTZ R77, R77, UR28 ;  /* 0x0000001c4d4d7c20 */ /* 0x000fe20008410000 */
[----:B------:R-:W-:Y:S01]  /*0c90*/  FADD.FTZ R56, R59, R78 ;  /* 0x0000004e3b387221 */ /* 0x000fe20000010000 */
[----:B------:R-:W-:Y:S01]  /*0ca0*/  FFMA.FTZ R57, R63, R78, R58 ;  /* 0x0000004e3f397223 */ /* 0x000fe2000001003a */
[----:B------:R-:W-:Y:S01]  /*0cb0*/  FADD.FTZ R30, R30, R66 ;  /* 0x000000421e1e7221 */ /* 0x000fe20000010000 */
[C---:B------:R-:W-:Y:S01]  /*0cc0*/  FFMA.FTZ R42, R66.reuse, R77, R42 ;  /* 0x0000004d422a7223 */ /* 0x040fe2000001002a */
[----:B------:R-:W-:Y:S01]  /*0cd0*/  FMUL.FTZ R84, R66, R65 ;  /* 0x0000004142547220 */ /* 0x000fe20000410000 */
[----:B------:R-:W-:Y:S01]  /*0ce0*/  FMUL.FTZ R66, R86, UR28 ;  /* 0x0000001c56427c20 */ /* 0x000fe20008410000 */
[----:B------:R-:W-:Y:S02]  /*0cf0*/  HADD2.F32 R58, -RZ, R89.H1_H1 ;  /* 0x30000059ff3a7230 */ /* 0x000fe40000004100 */
[----:B------:R-:W-:Y:S01]  /*0d00*/  FADD.FTZ R59, R56, R79 ;  /* 0x0000004f383b7221 */ /* 0x000fe20000010000 */
[----:B------:R-:W-:Y:S01]  /*0d10*/  FFMA.FTZ R56, R76, R79, R57 ;  /* 0x0000004f4c387223 */ /* 0x000fe20000010039 */
[----:B------:R-:W-:Y:S01]  /*0d20*/  FADD.FTZ R31, R31, R67 ;  /* 0x000000431f1f7221 */ /* 0x000fe20000010000 */
[C---:B------:R-:W-:Y:S01]  /*0d30*/  FFMA.FTZ R43, R67.reuse, R66, R43 ;  /* 0x00000042432b7223 */ /* 0x040fe2000001002b */
        /* <DEDUP_REMOVED lines=8> */
.L_x_5817:
[----:B-----5:R-:W-:Y:S02]  /*0dc0*/  ISETP.GE.AND P2, PT, R85, 0x1, PT ;  /* 0x000000015500780c */ /* 0x020fe40003f46270 */
[----:B------:R-:W-:Y:S02]  /*0dd0*/  ISETP.NE.U32.AND P0, PT, RZ, UR6, PT ;  /* 0x00000006ff007c0c */ /* 0x000fe4000bf05070 */
[----:B------:R-:W-:Y:S02]  /*0de0*/  MOV R86, RZ ;  /* 0x000000ff00567202 */ /* 0x000fe40000000f00 */
[----:B------:R-:W-:-:S07]  /*0df0*/  ISETP.NE.AND.EX P0, PT, RZ, UR7, PT, P0 ;  /* 0x00000007ff007c0c */ /* 0x000fce000bf05300 */
[----:B------:R-:W0:Y:S01]  /*0e00*/  @P2 LDC R59, c[0x0][0x388] ;  /* 0x0000e200ff3b2b82 */ /* 0x000e220000000800 */
[----:B------:R-:W-:-:S07]  /*0e10*/  @P2 IADD3 R0, PT, PT, R85, -0x1, RZ ;  /* 0xffffffff55002810 */ /* 0x000fce0007ffe0ff */
[----:B------:R-:W1:Y:S01]  /*0e20*/  @!P0 LDC.64 R56, c[0x0][0x3b0] ;  /* 0x0000ec00ff388b82 */ /* 0x000e620000000a00 */
[----:B0-----:R-:W-:-:S05]  /*0e30*/  @P2 IMAD R0, R0, R59, RZ ;  /* 0x0000003b00002224 */ /* 0x001fca00078e02ff */
[----:B------:R-:W-:-:S04]  /*0e40*/  @P2 SHF.R.S32.HI R59, RZ, 0x1f, R0 ;  /* 0x0000001fff3b2819 */ /* 0x000fc80000011400 */
[----:B------:R-:W-:-:S04]  /*0e50*/  @P2 LEA.HI R0, R59, R0, RZ, 0x2 ;  /* 0x000000003b002211 */ /* 0x000fc800078f10ff */
[----:B------:R-:W-:-:S04]  /*0e60*/  @P2 LEA.HI.SX32 R86, R0, R5, 0x1e ;  /* 0x0000000500562211 */ /* 0x000fc800078ff2ff */
[C---:B------:R-:W-:Y:S01]  /*0e70*/  @!P0 IADD3 R59, PT, PT, R86.reuse, 0x80, RZ ;  /* 0x00000080563b8810 */ /* 0x040fe20007ffe0ff */
[C---:B-1----:R-:W-:Y:S01]  /*0e80*/  @!P0 IMAD.WIDE.U32 R64, R86.reuse, 0x4, R56 ;  /* 0x0000000456408825 */ /* 0x042fe200078e0038 */
[----:B------:R-:W-:-:S03]  /*0e90*/  @!P0 IADD3 R87, PT, PT, R86, 0x100, RZ ;  /* 0x0000010056578810 */ /* 0x000fc60007ffe0ff */
[--C-:B------:R-:W-:Y:S01]  /*0ea0*/  @!P0 IMAD.WIDE.U32 R58, R59, 0x4, R56.reuse ;  /* 0x000000043b3a8825 */ /* 0x100fe200078e0038 */
[----:B------:R0:W5:Y:S03]  /*0eb0*/  @!P0 LDG.E R88, desc[UR20][R64.64] ;  /* 0x0000001440588981 */ /* 0x000166000c1e1900 */
[----:B------:R-:W-:Y:S01]  /*0ec0*/  @!P0 IMAD.WIDE.U32 R56, R87, 0x4, R56 ;  /* 0x0000000457388825 */ /* 0x000fe200078e0038 */
[----:B------:R0:W5:Y:S03]  /*0ed0*/  @!P0 LDG.E R2, desc[UR20][R58.64] ;  /* 0x000000143a028981 */ /* 0x000166000c1e1900 */
[----:B------:R-:W-:Y:S01]  /*0ee0*/  HFMA2 R92, -RZ, RZ, 0, 0 ;  /* 0x00000000ff5c7431 */ /* 0x000fe200000001ff */
[----:B------:R0:W5:Y:S01]  /*0ef0*/  @!P0 LDG.E R0, desc[UR20][R56.64] ;  /* 0x0000001438008981 */ /* 0x000162000c1e1900 */
[----:B------:R-:W-:Y:S01]  /*0f00*/  MOV R87, RZ ;  /* 0x000000ff00577202 */ /* 0x000fe20000000f00 */
        /* <DEDUP_REMOVED lines=8> */
[----:B-----5:R-:W-:-:S04]  /*0f90*/  MOV R0, UR9 ;  /* 0x0000000900007c02 */ /* 0x020fc80008000f00 */
[----:B------:R-:W-:-:S04]  /*0fa0*/  LEA.HI.SX32 R21, R0, R5, 0x1e ;  /* 0x0000000500157211 */ /* 0x000fc800078ff2ff */
[C---:B------:R-:W-:Y:S02]  /*0fb0*/  IADD3 R17, PT, PT, R21.reuse, 0x80, RZ ;  /* 0x0000008015117810 */ /* 0x040fe40007ffe0ff */
[C---:B------:R-:W-:Y:S01]  /*0fc0*/  IADD3 R15, PT, PT, R21.reuse, 0x100, RZ ;  /* 0x00000100150f7810 */ /* 0x040fe20007ffe0ff */
[----:B-1----:R-:W-:-:S04]  /*0fd0*/  IMAD.WIDE.U32 R20, R21, 0x10, R12 ;  /* 0x0000001015147825 */ /* 0x002fc800078e000c */
[----:B------:R-:W-:Y:S02]  /*0fe0*/  IMAD.WIDE.U32 R16, R17, 0x10, R12 ;  /* 0x0000001011107825 */ /* 0x000fe400078e000c */
[----:B------:R-:W5:Y:S02]  /*0ff0*/  LDG.E.128 R20, desc[UR20][R20.64] ;  /* 0x0000001414147981 */ /* 0x000f64000c1e1d00 */
[----:B0-----:R-:W-:-:S04]  /*1000*/  IMAD.WIDE.U32 R64, R65, 0x4, R56 ;  /* 0x0000000441407825 */ /* 0x001fc800078e0038 */
[----:B------:R-:W-:Y:S01]  /*1010*/  IMAD.WIDE.U32 R58, R86, 0x4, R56 ;  /* 0x00000004563a7825 */ /* 0x000fe200078e0038 */
[----:B------:R1:W5:Y:S03]  /*1020*/  LDG.E R2, desc[UR20][R64.64] ;  /* 0x0000001440027981 */ /* 0x000366000c1e1900 */
[----:B------:R-:W-:Y:S01]  /*1030*/  IMAD.WIDE.U32 R12, R15, 0x10, R12 ;  /* 0x000000100f0c7825 */ /* 0x000fe200078e000c */
[----:B------:R1:W5:Y:S03]  /*1040*/  LDG.E R88, desc[UR20][R58.64] ;  /* 0x000000143a587981 */ /* 0x000366000c1e1900 */
[----:B------:R-:W-:Y:S02]  /*1050*/  IMAD.WIDE.U32 R56, R19, 0x4, R56 ;  /* 0x0000000413387825 */ /* 0x000fe400078e0038 */
[----:B------:R-:W5:Y:S04]  /*1060*/  LDG.E.128 R16, desc[UR20][R16.64] ;  /* 0x0000001410107981 */ /* 0x000f68000c1e1d00 */
[----:B------:R1:W5:Y:S04]  /*1070*/  LDG.E R0, desc[UR20][R56.64] ;  /* 0x0000001438007981 */ /* 0x000368000c1e1900 */
[----:B------:R-:W5:Y:S02]  /*1080*/  LDG.E.128 R12, desc[UR20][R12.64] ;  /* 0x000000140c0c7981 */ /* 0x000f64000c1e1d00 */
.L_x_5818:
[----:B01----:R-:W0:Y:S01]  /*1090*/  SHFL.DOWN PT, R56, R87, 0x10, 0x1f ;  /* 0x0a001f0057387f89 */ /* 0x003e2200000e0000 */
[----:B------:R-:W-:Y:S01]  /*10a0*/  LOP3.LUT P3, RZ, R5, 0x1f, RZ, 0xc0, !PT ;  /* 0x0000001f05ff7812 */ /* 0x000fe2000786c0ff */
[----:B------:R-:W-:Y:S01]  /*10b0*/  UISETP.NE.U32.AND UP0, UPT, UR6, URZ, UPT ;  /* 0x000000ff0600728c */ /* 0x000fe2000bf05070 */
[----:B------:R-:W-:Y:S01]  /*10c0*/  PLOP3.LUT P0, PT, PT, PT, PT, 0x80, 0x8 ;  /* 0x000000000008781c */ /* 0x000fe20003f0f070 */
[----:B------:R-:W1:Y:S02]  /*10d0*/  SHFL.DOWN PT, R57, R92, 0x10, 0x1f ;  /* 0x0a001f005c397f89 */ /* 0x000e6400000e0000 */
[----:B------:R-:W-:Y:S01]  /*10e0*/  UISETP.NE.AND.EX UP0, UPT, UR7, URZ, UPT, UP0 ;  /* 0x000000ff0700728c */ /* 0x000fe2000bf05300 */
[----:B------:R-:W2:Y:S07]  /*10f0*/  S2R R86, SR_CgaCtaId ;  /* 0x0000000000567919 */ /* 0x000eae0000008800 */
[----:B------:R-:W-:Y:S01]  /*1100*/  @!P3 PLOP3.LUT P0, PT, P1, PT, PT, 0x80, 0x8 ;  /* 0x000000000008b81c */ /* 0x000fe20000f0f070 */
        /* <DEDUP_REMOVED lines=15> */
[----:B--2---:R-:W-:Y:S02]  /*1200*/  LEA R86, R86, R65, 0x18 ;  /* 0x0000004156567211 */ /* 0x004fe400078ec0ff */
[----:B------:R-:W0:Y:S02]  /*1210*/  SHFL.DOWN PT, R65, R56, 0x1, 0x1f ;  /* 0x08201f0038417f89 */ /* 0x000e2400000e0000 */
[C---:B------:R-:W-:Y:S02]  /*1220*/  IADD3 R92, PT, PT, R86.reuse, 0x1820, RZ ;  /* 0x00001820565c7810 */ /* 0x040fe40007ffe0ff */
[----:B------:R-:W1:Y:S01]  /*1230*/  SHFL.DOWN PT, R64, R57, 0x1, 0x1f ;  /* 0x08201f0039407f89 */ /* 0x000e6200000e0000 */
[C---:B------:R-:W-:Y:S02]  /*1240*/  IADD3 R93, PT, PT, R86.reuse, 0x1830, RZ ;  /* 0x00001830565d7810 */ /* 0x040fe40007ffe0ff */
[----:B------:R-:W-:Y:S02]  /*1250*/  @!P3 MOV R58, R92 ;  /* 0x0000005c003ab202 */ /* 0x000fe40000000f00 */
[----:B------:R-:W-:-:S02]  /*1260*/  @!P0 IADD3 R58, PT, PT, R86, 0x1800, RZ ;  /* 0x00001800563a8810 */ /* 0x000fc40007ffe0ff */
[----:B------:R-:W-:Y:S02]  /*1270*/  @!P1 IADD3 R92, PT, PT, R86, 0x1800, RZ ;  /* 0x00001800565c9810 */ /* 0x000fe40007ffe0ff */
[----:B------:R-:W-:Y:S02]  /*1280*/  @!P3 LEA R87, R4, R58, 0x3 ;  /* 0x0000003a0457b211 */ /* 0x000fe400078e18ff */
[----:B------:R-:W-:Y:S02]  /*1290*/  @!P1 IADD3 R93, PT, PT, R86, 0x1810, RZ ;  /* 0x00001810565d9810 */ /* 0x000fe40007ffe0ff */
[----:B------:R-:W-:Y:S01]  /*12a0*/  ISETP.NE.AND P0, PT, RZ, UR22, PT ;  /* 0x00000016ff007c0c */ /* 0x000fe2000bf05270 */
[----:B0-----:R-:W-:Y:S01]  /*12b0*/  FADD.FTZ R65, R56, R65 ;  /* 0x0000004138417221 */ /* 0x001fe20000010000 */
[----:B-1----:R-:W-:-:S05]  /*12c0*/  FADD.FTZ R64, R57, R64 ;  /* 0x0000004039407221 */ /* 0x002fca0000010000 */
[----:B------:R0:W-:Y:S01]  /*12d0*/  @!P3 STS.64 [R87], R64 ;  /* 0x000000405700b388 */ /* 0x0001e20000000a00 */
[----:B------:R-:W-:Y:S01]  /*12e0*/  BAR.SYNC.DEFER_BLOCKING 0x0 ;  /* 0x0000000000007b1d */ /* 0x000fe20000010000 */
[----:B0-----:R-:W-:-:S05]  /*12f0*/  @P2 IADD3 R64, PT, PT, R85, -0x1, RZ ;  /* 0xffffffff55402810 */ /* 0x001fca0007ffe0ff */
[----:B------:R-:W0:Y:S02]  /*1300*/  LDS.128 R56, [R92] ;  /* 0x000000005c387984 */ /* 0x000e240000000c00 */
[----:B0-----:R-:W-:Y:S01]  /*1310*/  FADD.FTZ R56, RZ, R56 ;  /* 0x00000038ff387221 */ /* 0x001fe20000010000 */
[----:B------:R-:W-:-:S03]  /*1320*/  FADD.FTZ R86, RZ, R57 ;  /* 0x00000039ff567221 */ /* 0x000fc60000010000 */
[----:B------:R-:W-:Y:S01]  /*1330*/  FADD.FTZ R87, R58, R56 ;  /* 0x000000383a577221 */ /* 0x000fe20000010000 */
[----:B------:R-:W-:Y:S02]  /*1340*/  FADD.FTZ R86, R59, R86 ;  /* 0x000000563b567221 */ /* 0x000fe40000010000 */
[----:B------:R-:W0:Y:S02]  /*1350*/  LDS.128 R56, [R93] ;  /* 0x000000005d387984 */ /* 0x000e240000000c00 */
[----:B0-----:R-:W-:Y:S01]  /*1360*/  FADD.FTZ R86, R86, R57 ;  /* 0x0000003956567221 */ /* 0x001fe20000010000 */
[----:B------:R-:W-:Y:S01]  /*1370*/  FADD.FTZ R87, R87, R56 ;  /* 0x0000003857577221 */ /* 0x000fe20000010000 */
[----:B------:R-:W0:Y:S02]  /*1380*/  LDC R57, c[0x0][0x388] ;  /* 0x0000e200ff397b82 */ /* 0x000e240000000800 */
[----:B------:R-:W-:Y:S01]  /*1390*/  FADD.FTZ R59, R59, R86 ;  /* 0x000000563b3b7221 */ /* 0x000fe20000010000 */
[----:B------:R-:W-:Y:S01]  /*13a0*/  FADD.FTZ R58, R58, R87 ;  /* 0x000000573a3a7221 */ /* 0x000fe20000010000 */
[----:B------:R-:W-:-:S02]  /*13b0*/  MOV R87, RZ ;  /* 0x000000ff00577202 */ /* 0x000fc40000000f00 */
[----:B------:R-:W-:Y:S01]  /*13c0*/  FMUL.FTZ R59, R59, UR23 ;  /* 0x000000173b3b7c20 */ /* 0x000fe20008410000 */
[----:B------:R-:W-:-:S04]  /*13d0*/  FMUL.FTZ R58, R58, UR23 ;  /* 0x000000173a3a7c20 */ /* 0x000fc80008410000 */
[----:B------:R-:W-:Y:S02]  /*13e0*/  R2UR UR30, R59 ;  /* 0x000000003b1e72ca */ /* 0x000fe400000e0000 */
[----:B------:R-:W-:Y:S01]  /*13f0*/  FSEL R86, R58, RZ, !P0 ;  /* 0x000000ff3a567208 */ /* 0x000fe20004000000 */
[----:B0-----:R-:W-:Y:S02]  /*1400*/  @P2 IMAD R64, R64, R57, RZ ;  /* 0x0000003940402224 */ /* 0x001fe400078e02ff */
[----:B------:R-:W-:-:S03]  /*1410*/  IMAD R57, R57, UR4, RZ ;  /* 0x0000000439397c24 */ /* 0x000fc6000f8e02ff */
[----:B------:R-:W-:Y:S02]  /*1420*/  @P2 SHF.R.S32.HI R59, RZ, 0x1f, R64 ;  /* 0x0000001fff3b2819 */ /* 0x000fe40000011440 */
[----:B------:R-:W-:Y:S02]  /*1430*/  SHF.R.S32.HI R56, RZ, 0x1f, R57 ;  /* 0x0000001fff387819 */ /* 0x000fe40000011439 */
[----:B------:R-:W-:Y:S02]  /*1440*/  @P2 LEA.HI R64, R59, R64, RZ, 0x2 ;  /* 0x000000403b402211 */ /* 0x000fe400078f10ff */
[----:B------:R-:W-:Y:S02]  /*1450*/  LEA.HI R56, R56, R57, RZ, 0x2 ;  /* 0x0000003938387211 */ /* 0x000fe400078f10ff */
[-C--:B------:R-:W-:Y:S02]  /*1460*/  @P2 LEA.HI.SX32 R87, R64, R5.reuse, 0x1e ;  /* 0x0000000540572211 */ /* 0x080fe400078ff2ff */
[----:B------:R-:W-:Y:S01]  /*1470*/  LEA.HI.SX32 R85, R56, R5, 0x1e ;  /* 0x0000000538557211 */ /* 0x000fe200078ff2ff */
[----:B------:R-:W-:Y:S06]  /*1480*/  BRA.U UP0, `(.L_x_5819) ;  /* 0x0000000500507547 */ /* 0x000fec000b800000 */
[----:B------:R-:W-:Y:S01]  /*1490*/  UMOV UR8, UR10 ;  /* 0x0000000a00087c82 */ /* 0x000fe20008000000 */
[----:B------:R-:W-:Y:S01]  /*14a0*/  UMOV UR9, UR11 ;  /* 0x0000000b00097c82 */ /* 0x000fe20008000000 */
        /* <DEDUP_REMOVED lines=13> */
.L_x_5821:
        /* <DEDUP_REMOVED lines=10> */
.L_x_5822:
        /* <DEDUP_REMOVED lines=10> */
.L_x_5823:
        /* <DEDUP_REMOVED lines=11> */
.L_x_5820:
[----:B------:R-:W0:Y:S01]  /*1770*/  @P2 LDC.64 R54, c[0x0][0x408] ;  /* 0x00010200ff362b82 */ /* 0x000e220000000a00 */
[----:B------:R-:W-:Y:S01]  /*1780*/  FFMA.FTZ R53, R3, UR30, R86 ;  /* 0x0000001e03357c23 */ /* 0x000fe20008010056 */
[----:B------:R-:W-:Y:S02]  /*1790*/  ISETP.LT.AND P0, PT, RZ, UR29, PT ;  /* 0x0000001dff007c0c */ /* 0x000fe4000bf01270 */
[----:B-----5:R-:W-:Y:S01]  /*17a0*/  @P2 LOP3.LUT P3, RZ, R88, 0xff, RZ, 0xc0, !PT ;  /* 0x000000ff58ff2812 */ /* 0x020fe2000786c0ff */
[----:B------:R-:W-:-:S03]  /*17b0*/  FADD.FTZ R53, R8, -R53 ;  /* 0x8000003508357221 */ /* 0x000fc60000010000 */
[----:B------:R-:W1:Y:S01]  /*17c0*/  @P2 LDC.64 R56, c[0x0][0x408] ;  /* 0x00010200ff382b82 */ /* 0x000e620000000a00 */
[----:B------:R-:W-:-:S05]  /*17d0*/  FMUL.FTZ R53, R53, UR28 ;  /* 0x0000001c35357c20 */ /* 0x000fca0008410000 */
[----:B------:R-:W-:Y:S01]  /*17e0*/  FSEL R52, R53, RZ, P0 ;  /* 0x000000ff35347208 */ /* 0x000fe20000000000 */
[----:B------:R-:W-:Y:S01]  /*17f0*/  FFMA.FTZ R53, R9, UR30, R86 ;  /* 0x0000001e09357c23 */ /* 0x000fe20008010056 */
[----:B------:R-:W2:Y:S03]  /*1800*/  @P2 LDC.64 R58, c[0x0][0x408] ;  /* 0x00010200ff3a2b82 */ /* 0x000ea60000000a00 */
[----:B------:R-:W-:-:S04]  /*1810*/  FADD.FTZ R53, R68, -R53 ;  /* 0x8000003544357221 */ /* 0x000fc80000010000 */
[----:B------:R-:W-:Y:S01]  /*1820*/  FMUL.FTZ R64, R53, UR28 ;  /* 0x0000001c35407c20 */ /* 0x000fe20008410000 */
[----:B0-----:R-:W-:-:S04]  /*1830*/  @P2 FMUL.FTZ R55, R52, R55 ;  /* 0x0000003734372220 */ /* 0x001fc80000410000 */
[----:B------:R-:W-:Y:S01]  /*1840*/  @P2 FMUL.FTZ R55, R55, R54 ;  /* 0x0000003637372220 */ /* 0x000fe20000410000 */
[----:B------:R-:W-:-:S04]  /*1850*/  FFMA.FTZ R54, R6, UR30, R86 ;  /* 0x0000001e06367c23 */ /* 0x000fc80008010056 */
[----:B------:R-:W-:Y:S01]  /*1860*/  FADD.FTZ R54, R7, -R54 ;  /* 0x8000003607367221 */ /* 0x000fe20000010000 */
[----:B------:R-:W-:Y:S02]  /*1870*/  @P2 SEL R48, R55, RZ, P3 ;  /* 0x000000ff37302207 */ /* 0x000fe40001800000 */
[----:B------:R-:W-:Y:S01]  /*1880*/  @P2 LOP3.LUT P3, RZ, R88, 0xff00, RZ, 0xc0, !PT ;  /* 0x0000ff0058ff2812 */ /* 0x000fe2000786c0ff */
[----:B------:R-:W-:-:S05]  /*1890*/  FMUL.FTZ R54, R54, UR28 ;  /* 0x0000001c36367c20 */ /* 0x000fca0008410000 */
[----:B------:R-:W-:Y:S02]  /*18a0*/  FSEL R53, R54, RZ, P0 ;  /* 0x000000ff36357208 */ /* 0x000fe40000000000 */
[----:B------:R-:W-:Y:S01]  /*18b0*/  FSEL R54, R64, RZ, P0 ;  /* 0x000000ff40367208 */ /* 0x000fe20000000000 */
[----:B------:R-:W-:Y:S02]  /*18c0*/  FFMA.FTZ R64, R70, UR30, R86 ;  /* 0x0000001e46407c23 */ /* 0x000fe40008010056 */
[----:B-1----:R-:W-:Y:S02]  /*18d0*/  @P2 FMUL.FTZ R57, R53, R57 ;  /* 0x0000003935392220 */ /* 0x002fe40000410000 */
[----:B--2---:R-:W-:Y:S01]  /*18e0*/  @P2 FMUL.FTZ R59, R54, R59 ;  /* 0x0000003b363b2220 */ /* 0x004fe20000410000 */
[----:B------:R-:W-:Y:S01]  /*18f0*/  FADD.FTZ R64, R69, -R64 ;  /* 0x8000004045407221 */ /* 0x000fe20000010000 */
[----:B------:R-:W-:Y:S02]  /*1900*/  @P2 FMUL.FTZ R56, R57, R56 ;  /* 0x0000003839382220 */ /* 0x000fe40000410000 */
[----:B------:R-:W-:Y:S01]  /*1910*/  @P2 FMUL.FTZ R58, R59, R58 ;  /* 0x0000003a3b3a2220 */ /* 0x000fe20000410000 */
[----:B------:R-:W-:-:S02]  /*1920*/  FMUL.FTZ R55, R64, UR28 ;  /* 0x0000001c40377c20 */ /* 0x000fc40008410000 */
[----:B------:R-:W-:Y:S02]  /*1930*/  @P2 SEL R49, R56, RZ, P3 ;  /* 0x000000ff38312207 */ /* 0x000fe40001800000 */
[----:B------:R-:W-:Y:S02]  /*1940*/  @P2 LOP3.LUT P3, RZ, R88, 0xff0000, RZ, 0xc0, !PT ;  /* 0x00ff000058ff2812 */ /* 0x000fe4000786c0ff */
[----:B------:R-:W-:Y:S02]  /*1950*/  FSEL R55, R55, RZ, P0 ;  /* 0x000000ff37377208 */ /* 0x000fe40000000000 */
[----:B------:R-:W-:Y:S01]  /*1960*/  @P2 SEL R50, R58, RZ, P3 ;  /* 0x000000ff3a322207 */ /* 0x000fe20001800000 */
[----:B------:R-:W-:Y:S08]  /*1970*/  @!P2 BRA `(.L_x_5824) ;  /* 0x000000040058a947 */ /* 0x000ff00003800000 */
[----:B------:R-:W-:Y:S01]  /*1980*/  FMUL.FTZ R51, R55, UR25 ;  /* 0x0000001937337c20 */ /* 0x000fe20008410000 */
[----:B------:R-:W-:-:S03]  /*1990*/  ISETP.GE.U32.AND P0, PT, R88, 0x1000000, PT ;  /* 0x010000005800780c */ /* 0x000fc60003f06070 */
[----:B------:R-:W-:-:S05]  /*19a0*/  FMUL.FTZ R51, R51, UR24 ;  /* 0x0000001833337c20 */ /* 0x000fca0008410000 */
[----:B------:R-:W-:Y:S01]  /*19b0*/  SEL R51, R51, RZ, P0 ;  /* 0x000000ff33337207 */ /* 0x000fe20000000000 */
[----:B------:R-:W-:Y:S06]  /*19c0*/  BRA `(.L_x_5824) ;  /* 0x0000000400447947 */ /* 0x000fec0003800000 */
.L_x_5819:
[----:B------:R-:W-:Y:S01]  /*19d0*/  UMOV UR8, UR10 ;  /* 0x0000000a00087c82 */ /* 0x000fe20008000000 */
[----:B------:R-:W-:Y:S01]  /*19e0*/  UMOV UR9, UR11 ;  /* 0x0000000b00097c82 */ /* 0x000fe20008000000 */
[----:B------:R-:W-:-:S04]  /*19f0*/  UISETP.NE.U32.AND UP0, UPT, UR8, URZ, UPT ;  /* 0x000000ff0800728c */ /* 0x000fc8000bf05070 */
[----:B------:R-:W-:-:S09]  /*1a00*/  UISETP.NE.AND.EX UP0, UPT, UR9, URZ, UPT, UP0 ;  /* 0x000000ff0900728c */ /* 0x000fd2000bf05300 */
[----:B------:R-:W-:Y:S05]  /*1a10*/  BRA.U UP0, `(.L_x_5825) ;  /* 0x0000000100987547 */ /* 0x000fea000b800000 */
[----:B------:R-:W-:Y:S01]  /*1a20*/  PLOP3.LUT P4, PT, PT, PT, UP1, 0x80, 0x8 ;  /* 0x000000000008781c */ /* 0x000fe20003f8f018 */
[----:B------:R-:W0:Y:S01]  /*1a30*/  @P2 LDC.64 R56, c[0x0][0x408] ;  /* 0x00010200ff382b82 */ /* 0x000e220000000a00 */
[----:B-----5:R-:W-:Y:S02]  /*1a40*/  MOV R58, R20 ;  /* 0x00000014003a7202 */ /* 0x020fe40000000f00 */
[----:B------:R-:W-:Y:S02]  /*1a50*/  MOV R64, R21 ;  /* 0x0000001500407202 */ /* 0x000fe40000000f00 */
[C---:B------:R-:W-:Y:S02]  /*1a60*/  @P2 LOP3.LUT P0, RZ, R88.reuse, 0xff, RZ, 0xc0, !PT ;  /* 0x000000ff58ff2812 */ /* 0x040fe4000780c0ff */
[----:B------:R-:W-:-:S05]  /*1a70*/  @P2 LOP3.LUT P3, RZ, R88, 0xff0000, RZ, 0xc0, !PT ;  /* 0x00ff000058ff2812 */ /* 0x000fca000786c0ff */
[----:B------:R-:W-:-:S04]  /*1a80*/  @P4 FFMA.FTZ R59, R3, UR30, R86 ;  /* 0x0000001e033b4c23 */ /* 0x000fc80008010056 */
[----:B------:R-:W-:-:S04]  /*1a90*/  @P4 FADD.FTZ R59, R8, -R59 ;  /* 0x8000003b083b4221 */ /* 0x000fc80000010000 */
[----:B------:R-:W-:-:S04]  /*1aa0*/  @P4 FFMA.FTZ R58, R59, UR28, R20 ;  /* 0x0000001c3b3a4c23 */ /* 0x000fc80008010014 */
[----:B0-----:R-:W-:Y:S01]  /*1ab0*/  @P2 FMUL.FTZ R57, R58, R57 ;  /* 0x000000393a392220 */ /* 0x001fe20000410000 */
[----:B------:R-:W-:-:S04]  /*1ac0*/  @P4 FFMA.FTZ R58, R6, UR30, R86 ;  /* 0x0000001e063a4c23 */ /* 0x000fc80008010056 */
[----:B------:R-:W-:-:S04]  /*1ad0*/  @P4 FADD.FTZ R58, R7, -R58 ;  /* 0x8000003a073a4221 */ /* 0x000fc80000010000 */
[----:B------:R-:W-:Y:S01]  /*1ae0*/  @P4 FFMA.FTZ R64, R58, UR28, R21 ;  /* 0x0000001c3a404c23 */ /* 0x000fe20008010015 */
[----:B------:R-:W-:Y:S02]  /*1af0*/  @P2 FMUL.FTZ R58, R57, R56 ;  /* 0x00000038393a2220 */ /* 0x000fe40000410000 */
[----:B------:R-:W0:Y:S03]  /*1b00*/  @P2 LDC.64 R56, c[0x0][0x408] ;  /* 0x00010200ff382b82 */ /* 0x000e260000000a00 */
[----:B------:R-:W-:Y:S02]  /*1b10*/  @P2 SEL R48, R58, RZ, P0 ;  /* 0x000000ff3a302207 */ /* 0x000fe40000000000 */
[----:B------:R-:W-:Y:S01]  /*1b20*/  @P2 LOP3.LUT P0, RZ, R88, 0xff00, RZ, 0xc0, !PT ;  /* 0x0000ff0058ff2812 */ /* 0x000fe2000780c0ff */
[----:B0-----:R-:W-:Y:S01]  /*1b30*/  @P2 FMUL.FTZ R57, R64, R57 ;  /* 0x0000003940392220 */ /* 0x001fe20000410000 */
[----:B------:R-:W-:-:S03]  /*1b40*/  MOV R64, R22 ;  /* 0x0000001600407202 */ /* 0x000fc60000000f00 */
[----:B------:R-:W-:Y:S01]  /*1b50*/  @P2 FMUL.FTZ R59, R57, R56 ;  /* 0x00000038393b2220 */ /* 0x000fe20000410000 */
[----:B------:R-:W-:-:S04]  /*1b60*/  @P4 FFMA.FTZ R57, R9, UR30, R86 ;  /* 0x0000001e09394c23 */ /* 0x000fc80008010056 */
[----:B------:R-:W-:Y:S01]  /*1b70*/  @P4 FADD.FTZ R57, R68, -R57 ;  /* 0x8000003944394221 */ /* 0x000fe20000010000 */
[----:B------:R-:W-:-:S03]  /*1b80*/  @P2 SEL R49, R59, RZ, P0 ;  /* 0x000000ff3b312207 */ /* 0x000fc60000000000 */
[----:B------:R-:W-:Y:S02]  /*1b90*/  @P4 FFMA.FTZ R64, R57, UR28, R22 ;  /* 0x0000001c39404c23 */ /* 0x000fe40008010016 */
[----:B------:R-:W0:Y:S02]  /*1ba0*/  @P2 LDC.64 R56, c[0x0][0x408] ;  /* 0x00010200ff382b82 */ /* 0x000e240000000a00 */
[----:B0-----:R-:W-:-:S04]  /*1bb0*/  @P2 FMUL.FTZ R57, R64, R57 ;  /* 0x0000003940392220 */ /* 0x001fc80000410000 */
[----:B------:R-:W-:-:S05]  /*1bc0*/  @P2 FMUL.FTZ R56, R57, R56 ;  /* 0x0000003839382220 */ /* 0x000fca0000410000 */
[----:B------:R-:W-:Y:S01]  /*1bd0*/  @P2 SEL R50, R56, RZ, P3 ;  /* 0x000000ff38322207 */ /* 0x000fe20001800000 */
[----:B------:R-:W-:Y:S06]  /*1be0*/  @!P2 BRA `(.L_x_5824) ;  /* 0x0000000000bca947 */ /* 0x000fec0003800000 */
[----:B------:R-:W-:Y:S01]  /*1bf0*/  @P4 FFMA.FTZ R56, R70, UR30, R86 ;  /* 0x0000001e46384c23 */ /* 0x000fe20008010056 */
[----:B------:R-:W-:Y:S02]  /*1c00*/  MOV R51, R23 ;  /* 0x0000001700337202 */ /* 0x000fe40000000f00 */
[----:B------:R-:W-:Y:S01]  /*1c10*/  ISETP.GE.U32.AND P0, PT, R88, 0x1000000, PT ;  /* 0x010000005800780c */ /* 0x000fe20003f06070 */
[----:B------:R-:W-:-:S04]  /*1c20*/  @P4 FADD.FTZ R56, R69, -R56 ;  /* 0x8000003845384221 */ /* 0x000fc80000010000 */
[----:B------:R-:W-:-:S04]  /*1c30*/  @P4 FFMA.FTZ R51, R56, UR28, R23 ;  /* 0x0000001c38334c23 */ /* 0x000fc80008010017 */
[----:B------:R-:W-:-:S04]  /*1c40*/  FMUL.FTZ R51, R51, UR25 ;  /* 0x0000001933337c20 */ /* 0x000fc80008410000 */
[----:B------:R-:W-:-:S05]  /*1c50*/  FMUL.FTZ R51, R51, UR24 ;  /* 0x0000001833337c20 */ /* 0x000fca0008410000 */
[----:B------:R-:W-:Y:S01]  /*1c60*/  SEL R51, R51, RZ, P0 ;  /* 0x000000ff33337207 */ /* 0x000fe20000000000 */
[----:B------:R-:W-:Y:S06]  /*1c70*/  BRA `(.L_x_5824) ;  /* 0x0000000000987947 */ /* 0x000fec0003800000 */
.L_x_5825:
[----:B------:R-:W-:Y:S01]  /*1c80*/  PLOP3.LUT P6, PT, PT, PT, UP1, 0x80, 0x8 ;  /* 0x000000000008781c */ /* 0x000fe20003fcf018 */
[----:B------:R-:W0:Y:S01]  /*1c90*/  @P2 LDC.64 R56, c[0x0][0x408] ;  /* 0x00010200ff382b82 */ /* 0x000e220000000a00 */
[----:B-----5:R-:W-:Y:S02]  /*1ca0*/  MOV R64, R23 ;  /* 0x0000001700407202 */ /* 0x020fe40000000f00 */
[C---:B------:R-:W-:Y:S02]  /*1cb0*/  @P2 ISETP.GE.U32.AND P5, PT, R88.reuse, 0x1000000, PT ;  /* 0x010000005800280c */ /* 0x040fe40003fa6070 */
[C---:B------:R-:W-:Y:S02]  /*1cc0*/  @P2 LOP3.LUT P0, RZ, R88.reuse, 0xff, RZ, 0xc0, !PT ;  /* 0x000000ff58ff2812 */ /* 0x040fe4000780c0ff */
[C---:B------:R-:W-:Y:S01]  /*1cd0*/  @P2 LOP3.LUT P3, RZ, R88.reuse, 0xff00, RZ, 0xc0, !PT ;  /* 0x0000ff0058ff2812 */ /* 0x040fe2000786c0ff */
[----:B------:R-:W1:Y:S01]  /*1ce0*/  @P2 LDC.64 R58, c[0x0][0x408] ;  /* 0x00010200ff3a2b82 */ /* 0x000e620000000a00 */
[----:B------:R-:W-:-:S03]  /*1cf0*/  @P2 LOP3.LUT P4, RZ, R88, 0xff0000, RZ, 0xc0, !PT ;  /* 0x00ff000058ff2812 */ /* 0x000fc6000788c0ff */
[--C-:B------:R-:W-:Y:S01]  /*1d00*/  @P6 FFMA.FTZ R52, R70, UR30, R86.reuse ;  /* 0x0000001e46346c23 */ /* 0x100fe20008010056 */
[----:B------:R-:W-:-:S03]  /*1d10*/  @P6 FFMA.FTZ R53, R3, UR30, R86 ;  /* 0x0000001e03356c23 */ /* 0x000fc60008010056 */
[----:B------:R-:W-:Y:S01]  /*1d20*/  @P6 FADD.FTZ R54, R69, -R52 ;  /* 0x8000003445366221 */ /* 0x000fe20000010000 */
[----:B------:R-:W-:Y:S01]  /*1d30*/  @P6 FFMA.FTZ R52, R6, UR30, R86 ;  /* 0x0000001e06346c23 */ /* 0x000fe20008010056 */
[----:B------:R-:W-:Y:S01]  /*1d40*/  @P6 FADD.FTZ R55, R8, -R53 ;  /* 0x8000003508376221 */ /* 0x000fe20000010000 */
[----:B------:R-:W-:Y:S01]  /*1d50*/  MOV R53, R21 ;  /* 0x0000001500357202 */ /* 0x000fe20000000f00 */
[----:B------:R-:W-:Y:S01]  /*1d60*/  @P6 FFMA.FTZ R64, R54, UR28, R23 ;  /* 0x0000001c36406c23 */ /* 0x000fe20008010017 */
[----:B------:R-:W-:Y:S01]  /*1d70*/  @P6 FADD.FTZ R54, R7, -R52 ;  /* 0x8000003407366221 */ /* 0x000fe20000010000 */
[----:B------:R-:W-:Y:S01]  /*1d80*/  MOV R52, R20 ;  /* 0x0000001400347202 */ /* 0x000fe20000000f00 */
[----:B------:R-:W-:Y:S02]  /*1d90*/  @P6 FFMA.FTZ R52, R55, UR28, R20 ;  /* 0x0000001c37346c23 */ /* 0x000fe40008010014 */
[----:B------:R-:W-:Y:S02]  /*1da0*/  @P6 FFMA.FTZ R53, R54, UR28, R21 ;  /* 0x0000001c36356c23 */ /* 0x000fe40008010015 */
[----:B------:R-:W2:Y:S01]  /*1db0*/  @P2 LDC.64 R54, c[0x0][0x408] ;  /* 0x00010200ff362b82 */ /* 0x000ea20000000a00 */
[----:B0-----:R-:W-:Y:S01]  /*1dc0*/  @P2 FMUL.FTZ R57, R52, R57 ;  /* 0x0000003934392220 */ /* 0x001fe20000410000 */
[----:B-1----:R-:W-:-:S03]  /*1dd0*/  @P2 FMUL.FTZ R65, R53, R59 ;  /* 0x0000003b35412220 */ /* 0x002fc60000410000 */
[----:B------:R-:W-:Y:S01]  /*1de0*/  @P2 FMUL.FTZ R59, R57, R56 ;  /* 0x00000038393b2220 */ /* 0x000fe20000410000 */
[----:B------:R-:W-:Y:S01]  /*1df0*/  @P6 FFMA.FTZ R57, R9, UR30, R86 ;  /* 0x0000001e09396c23 */ /* 0x000fe20008010056 */
[----:B------:R-:W-:-:S03]  /*1e00*/  @P2 FMUL.FTZ R58, R65, R58 ;  /* 0x0000003a413a2220 */ /* 0x000fc60000410000 */
[----:B------:R-:W-:Y:S01]  /*1e10*/  @P6 FADD.FTZ R57, R68, -R57 ;  /* 0x8000003944396221 */ /* 0x000fe20000010000 */
[----:B------:R-:W-:Y:S02]  /*1e20*/  @P2 SEL R48, R59, RZ, P0 ;  /* 0x000000ff3b302207 */ /* 0x000fe40000000000 */
[----:B------:R-:W-:Y:S01]  /*1e30*/  @P2 SEL R49, R58, RZ, P3 ;  /* 0x000000ff3a312207 */ /* 0x000fe20001800000 */
[----:B--2---:R-:W-:-:S04]  /*1e40*/  @P2 FMUL.FTZ R55, R64, R55 ;  /* 0x0000003740372220 */ /* 0x004fc80000410000 */
[----:B------:R-:W-:Y:S01]  /*1e50*/  @P2 FMUL.FTZ R55, R55, R54 ;  /* 0x0000003637372220 */ /* 0x000fe20000410000 */
[----:B------:R-:W-:Y:S01]  /*1e60*/  MOV R54, R22 ;  /* 0x0000001600367202 */ /* 0x000fe20000000f00 */
[----:B------:R-:W-:Y:S02]  /*1e70*/  @P6 FFMA.FTZ R54, R57, UR28, R22 ;  /* 0x0000001c39366c23 */ /* 0x000fe40008010016 */
[----:B------:R-:W0:Y:S01]  /*1e80*/  @P2 LDC.64 R56, c[0x0][0x408] ;  /* 0x00010200ff382b82 */ /* 0x000e220000000a00 */
[----:B------:R-:W-:Y:S02]  /*1e90*/  @P2 SEL R51, R55, RZ, P5 ;  /* 0x000000ff37332207 */ /* 0x000fe40002800000 */
[----:B------:R-:W-:Y:S01]  /*1ea0*/  MOV R55, R64 ;  /* 0x0000004000377202 */ /* 0x000fe20000000f00 */
[----:B0-----:R-:W-:-:S04]  /*1eb0*/  @P2 FMUL.FTZ R57, R54, R57 ;  /* 0x0000003936392220 */ /* 0x001fc80000410000 */
[----:B------:R-:W-:-:S05]  /*1ec0*/  @P2 FMUL.FTZ R56, R57, R56 ;  /* 0x0000003839382220 */ /* 0x000fca0000410000 */
[----:B------:R-:W-:-:S07]  /*1ed0*/  @P2 SEL R50, R56, RZ, P4 ;  /* 0x000000ff38322207 */ /* 0x000fce0002000000 */
.L_x_5824:
[----:B------:R-:W-:Y:S01]  /*1ee0*/  ISETP.NE.U32.AND P0, PT, RZ, UR8, PT ;  /* 0x00000008ff007c0c */ /* 0x000fe2000bf05070 */
[----:B------:R-:W0:Y:S01]  /*1ef0*/  @P2 LDC.64 R56, c[0x0][0x468] ;  /* 0x00011a00ff382b82 */ /* 0x000e220000000a00 */
[----:B------:R-:W-:Y:S02]  /*1f00*/  UISETP.NE.U32.AND UP0, UPT, UR6, URZ, UPT ;  /* 0x000000ff0600728c */ /* 0x000fe4000bf05070 */
[----:B------:R-:W-:Y:S02]  /*1f10*/  ISETP.NE.AND.EX P0, PT, RZ, UR9, PT, P0 ;  /* 0x00000009ff007c0c */ /* 0x000fe4000bf05300 */
[----:B------:R-:W-:-:S11]  /*1f20*/  UISETP.NE.AND.EX UP0, UPT, UR7, URZ, UPT, UP0 ;  /* 0x000000ff0700728c */ /* 0x000fd6000bf05300 */
[----:B------:R-:W1:Y:S01]  /*1f30*/  @P0 LDC.64 R58, c[0x0][0x478] ;  /* 0x00011e00ff3a0b82 */ /* 0x000e620000000a00 */
[----:B0-----:R-:W-:-:S04]  /*1f40*/  @P2 IMAD.WIDE.U32 R56, R87, 0x10, R56 ;  /* 0x0000001057382825 */ /* 0x001fc800078e0038 */
[----:B-1----:R-:W-:-:S05]  /*1f50*/  @P0 IMAD.WIDE.U32 R58, R85, 0x10, R58 ;  /* 0x00000010553a0825 */ /* 0x002fca00078e003a */
[----:B------:R0:W-:Y:S04]  /*1f60*/  @P0 STG.E.128 desc[UR20][R58.64], R52 ;  /* 0x000000343a000986 */ /* 0x0001e8000c101d14 */
[----:B------:R0:W-:Y:S01]  /*1f70*/  @P2 STG.E.128 desc[UR20][R56.64], R48 ;  /* 0x0000003038002986 */ /* 0x0001e2000c101d14 */
[----:B------:R-:W-:Y:S05]  /*1f80*/  BRA.U !UP0, `(.L_x_5826) ;  /* 0x0000000508387547 */ /* 0x000fea000b800000 */
[----:B------:R-:W-:Y:S05]  /*1f90*/  @!P0 BRA `(.L_x_5827) ;  /* 0x00000000009c8947 */ /* 0x000fea0003800000 */
[----:B------:R-:W-:Y:S01]  /*1fa0*/  PLOP3.LUT P3, PT, PT, PT, UP1, 0x80, 0x8 ;  /* 0x000000000008781c */ /* 0x000fe20003f6f018 */
[----:B0-----:R-:W0:Y:S01]  /*1fb0*/  @P2 LDC.64 R56, c[0x0][0x408] ;  /* 0x00010200ff382b82 */ /* 0x001e220000000a00 */
[----:B-----5:R-:W-:Y:S02]  /*1fc0*/  MOV R52, R16 ;  /* 0x0000001000347202 */ /* 0x020fe40000000f00 */
[C---:B------:R-:W-:Y:S02]  /*1fd0*/  @P2 LOP3.LUT P4, RZ, R2.reuse, 0xff00, RZ, 0xc0, !PT ;  /* 0x0000ff0002ff2812 */ /* 0x040fe4000788c0ff */
[----:B------:R-:W-:-:S03]  /*1fe0*/  @P2 LOP3.LUT P5, RZ, R2, 0xff0000, RZ, 0xc0, !PT ;  /* 0x00ff000002ff2812 */ /* 0x000fc600078ac0ff */
[----:B------:R-:W1:Y:S04]  /*1ff0*/  @P2 LDC.64 R54, c[0x0][0x408] ;  /* 0x00010200ff362b82 */ /* 0x000e680000000a00 */
        /* <DEDUP_REMOVED lines=10> */
[----:B------:R-:W-:-:S04]  /*20a0*/  @P3 FFMA.FTZ R53, R58, UR28, R17 ;  /* 0x0000001c3a353c23 */ /* 0x000fc80008010011 */
[----:B0-----:R-:W-:-:S04]  /*20b0*/  @P2 FMUL.FTZ R57, R53, R57 ;  /* 0x0000003935392220 */ /* 0x001fc80000410000 */
[----:B------:R-:W-:Y:S02]  /*20c0*/  @P2 FMUL.FTZ R58, R57, R56 ;  /* 0x00000038393a2220 */ /* 0x000fe40000410000 */
[----:B------:R-:W0:Y:S01]  /*20d0*/  @P2 LDC.64 R56, c[0x0][0x408] ;  /* 0x00010200ff382b82 */ /* 0x000e220000000a00 */
[----:B-1----:R-:W-:Y:S02]  /*20e0*/  @P2 FMUL.FTZ R55, R52, R55 ;  /* 0x0000003734372220 */ /* 0x002fe40000410000 */
[----:B------:R-:W-:Y:S02]  /*20f0*/  @P2 SEL R49, R58, RZ, P4 ;  /* 0x000000ff3a312207 */ /* 0x000fe40002000000 */
[----:B------:R-:W-:Y:S01]  /*2100*/  @P2 FMUL.FTZ R55, R55, R54 ;  /* 0x0000003637372220 */ /* 0x000fe20000410000 */
[----:B------:R-:W-:Y:S01]  /*2110*/  MOV R54, R18 ;  /* 0x0000001200367202 */ /* 0x000fe20000000f00 */
[----:B------:R-:W-:Y:S01]  /*2120*/  @P3 FFMA.FTZ R54, R59, UR28, R18 ;  /* 0x0000001c3b363c23 */ /* 0x000fe20008010012 */
[----:B------:R-:W-:Y:S01]  /*2130*/  MOV R59, R19 ;  /* 0x00000013003b7202 */ /* 0x000fe20000000f00 */
[----:B------:R-:W-:Y:S01]  /*2140*/  @P3 FFMA.FTZ R59, R64, UR28, R19 ;  /* 0x0000001c403b3c23 */ /* 0x000fe20008010013 */
[----:B------:R-:W-:-:S04]  /*2150*/  @P2 LOP3.LUT P3, RZ, R2, 0xff, RZ, 0xc0, !PT ;  /* 0x000000ff02ff2812 */ /* 0x000fc8000786c0ff */
[----:B------:R-:W-:Y:S02]  /*2160*/  @P2 SEL R48, R55, RZ, P3 ;  /* 0x000000ff37302207 */ /* 0x000fe40001800000 */
[----:B------:R-:W-:Y:S01]  /*2170*/  MOV R55, R59 ;  /* 0x0000003b00377202 */ /* 0x000fe20000000f00 */
[----:B0-----:R-:W-:-:S04]  /*2180*/  @P2 FMUL.FTZ R57, R54, R57 ;  /* 0x0000003936392220 */ /* 0x001fc80000410000 */
        /* <DEDUP_REMOVED lines=8> */
.L_x_5827:
[----:B------:R-:W-:Y:S01]  /*2210*/  PLOP3.LUT P6, PT, PT, PT, UP1, 0x80, 0x8 ;  /* 0x000000000008781c */ /* 0x000fe20003fcf018 */
[----:B0-----:R-:W0:Y:S01]  /*2220*/  @P2 LDC.64 R56, c[0x0][0x408] ;  /* 0x00010200ff382b82 */ /* 0x001e220000000a00 */
[----:B-----5:R-:W-:Y:S02]  /*2230*/  MOV R58, R16 ;  /* 0x00000010003a7202 */ /* 0x020fe40000000f00 */
[----:B------:R-:W-:Y:S02]  /*2240*/  MOV R88, R17 ;  /* 0x0000001100587202 */ /* 0x000fe40000000f00 */
[C---:B------:R-:W-:Y:S02]  /*2250*/  @P2 LOP3.LUT P3, RZ, R2.reuse, 0xff, RZ, 0xc0, !PT ;  /* 0x000000ff02ff2812 */ /* 0x040fe4000786c0ff */
[C---:B------:R-:W-:Y:S02]  /*2260*/  @P2 LOP3.LUT P4, RZ, R2.reuse, 0xff00, RZ, 0xc0, !PT ;  /* 0x0000ff0002ff2812 */ /* 0x040fe4000788c0ff */
[----:B------:R-:W-:-:S03]  /*2270*/  @P2 LOP3.LUT P5, RZ, R2, 0xff0000, RZ, 0xc0, !PT ;  /* 0x00ff000002ff2812 */ /* 0x000fc600078ac0ff */
[--C-:B------:R-:W-:Y:S01]  /*2280*/  @P6 FFMA.FTZ R59, R71, UR30, R86.reuse ;  /* 0x0000001e473b6c23 */ /* 0x100fe20008010056 */
[----:B------:R-:W-:-:S03]  /*2290*/  @P6 FFMA.FTZ R64, R72, UR30, R86 ;  /* 0x0000001e48406c23 */ /* 0x000fc60008010056 */
[----:B------:R-:W-:Y:S01]  /*22a0*/  @P6 FADD.FTZ R59, R60, -R59 ;  /* 0x8000003b3c3b6221 */ /* 0x000fe20000010000 */
[----:B------:R-:W-:-:S03]  /*22b0*/  @P6 FADD.FTZ R64, R61, -R64 ;  /* 0x800000403d406221 */ /* 0x000fc60000010000 */
[----:B------:R-:W-:Y:S01]  /*22c0*/  @P6 FFMA.FTZ R58, R59, UR28, R16 ;  /* 0x0000001c3b3a6c23 */ /* 0x000fe20008010010 */
[----:B------:R-:W-:-:S03]  /*22d0*/  @P6 FFMA.FTZ R88, R64, UR28, R17 ;  /* 0x0000001c40586c23 */ /* 0x000fc60008010011 */
[----:B0-----:R-:W-:Y:S02]  /*22e0*/  @P2 FMUL.FTZ R57, R58, R57 ;  /* 0x000000393a392220 */ /* 0x001fe40000410000 */
[----:B------:R-:W0:Y:S02]  /*22f0*/  @P2 LDC.64 R58, c[0x0][0x408] ;  /* 0x00010200ff3a2b82 */ /* 0x000e240000000a00 */
[----:B------:R-:W-:Y:S01]  /*2300*/  @P2 FMUL.FTZ R64, R57, R56 ;  /* 0x0000003839402220 */ /* 0x000fe20000410000 */
[----:B------:R-:W-:-:S04]  /*2310*/  @P6 FFMA.FTZ R57, R73, UR30, R86 ;  /* 0x0000001e49396c23 */ /* 0x000fc80008010056 */
[----:B------:R-:W-:Y:S01]  /*2320*/  @P6 FADD.FTZ R57, R62, -R57 ;  /* 0x800000393e396221 */ /* 0x000fe20000010000 */
[----:B------:R-:W-:Y:S01]  /*2330*/  @P2 SEL R48, R64, RZ, P3 ;  /* 0x000000ff40302207 */ /* 0x000fe20001800000 */
[----:B0-----:R-:W-:Y:S01]  /*2340*/  @P2 FMUL.FTZ R59, R88, R59 ;  /* 0x0000003b583b2220 */ /* 0x001fe20000410000 */
[----:B------:R-:W-:Y:S01]  /*2350*/  MOV R88, R18 ;  /* 0x0000001200587202 */ /* 0x000fe20000000f00 */
[----:B------:R-:W-:Y:S02]  /*2360*/  @P6 FFMA.FTZ R88, R57, UR28, R18 ;  /* 0x0000001c39586c23 */ /* 0x000fe40008010012 */
[----:B------:R-:W0:Y:S01]  /*2370*/  @P2 LDC.64 R56, c[0x0][0x408] ;  /* 0x00010200ff382b82 */ /* 0x000e220000000a00 */
[----:B------:R-:W-:-:S05]  /*2380*/  @P2 FMUL.FTZ R58, R59, R58 ;  /* 0x0000003a3b3a2220 */ /* 0x000fca0000410000 */
[----:B------:R-:W-:Y:S01]  /*2390*/  @P2 SEL R49, R58, RZ, P4 ;  /* 0x000000ff3a312207 */ /* 0x000fe20002000000 */
        /* <DEDUP_REMOVED lines=13> */
.L_x_5826:
[----:B------:R-:W-:Y:S05]  /*2470*/  @!P0 BRA `(.L_x_5829) ;  /* 0x0000000000988947 */ /* 0x000fea0003800000 */
[----:B0-----:R-:W0:Y:S01]  /*2480*/  @P2 LDC.64 R56, c[0x0][0x408] ;  /* 0x00010200ff382b82 */ /* 0x001e220000000a00 */
        /* <DEDUP_REMOVED lines=37> */
.L_x_5829:
[----:B------:R-:W-:Y:S05]  /*26e0*/  @!P2 BRA `(.L_x_5830) ;  /* 0x000000000024a947 */ /* 0x000fea0003800000 */
[----:B0-----:R-:W-:Y:S01]  /*26f0*/  FFMA.FTZ R57, R71, UR30, R86 ;  /* 0x0000001e47397c23 */ /* 0x001fe20008010056 */
        /* <DEDUP_REMOVED lines=8> */
.L_x_5830:
        /* <DEDUP_REMOVED lines=10> */
.L_x_5831:
        /* <DEDUP_REMOVED lines=10> */
.L_x_5832:
[----:B------:R-:W-:Y:S05]  /*28c0*/  @!P2 BRA `(.L_x_5828) ;  /* 0x000000000024a947 */ /* 0x000fea0003800000 */
[----:B0-----:R-:W-:Y:S01]  /*28d0*/  FFMA.FTZ R56, R74, UR30, R86 ;  /* 0x0000001e4a387c23 */ /* 0x001fe20008010056 */
        /* <DEDUP_REMOVED lines=8> */
.L_x_5828:
[----:B0-----:R-:W0:Y:S01]  /*2960*/  @P0 LDC.64 R58, c[0x0][0x478] ;  /* 0x00011e00ff3a0b82 */ /* 0x001e220000000a00 */
[----:B------:R-:W-:Y:S02]  /*2970*/  @P0 IADD3 R93, PT, PT, R85, 0x80, RZ ;  /* 0x00000080555d0810 */ /* 0x000fe40007ffe0ff */
[----:B------:R-:W-:-:S05]  /*2980*/  @P2 IADD3 R65, PT, PT, R87, 0x80, RZ ;  /* 0x0000008057412810 */ /* 0x000fca0007ffe0ff */
[----:B------:R-:W1:Y:S01]  /*2990*/  @P2 LDC.64 R56, c[0x0][0x468] ;  /* 0x00011a00ff382b82 */ /* 0x000e620000000a00 */
[----:B0-----:R-:W-:-:S05]  /*29a0*/  @P0 IMAD.WIDE.U32 R58, R93, 0x10, R58 ;  /* 0x000000105d3a0825 */ /* 0x001fca00078e003a */
[----:B------:R0:W-:Y:S01]  /*29b0*/  @P0 STG.E.128 desc[UR20][R58.64], R52 ;  /* 0x000000343a000986 */ /* 0x0001e2000c101d14 */
[----:B-1----:R-:W-:-:S05]  /*29c0*/  @P2 IMAD.WIDE.U32 R56, R65, 0x10, R56 ;  /* 0x0000001041382825 */ /* 0x002fca00078e0038 */
[----:B------:R0:W-:Y:S01]  /*29d0*/  @P2 STG.E.128 desc[UR20][R56.64], R48 ;  /* 0x0000003038002986 */ /* 0x0001e2000c101d14 */
[----:B------:R-:W-:Y:S05]  /*29e0*/  BRA.U !UP0, `(.L_x_5833) ;  /* 0x0000000508347547 */ /* 0x000fea000b800000 */
[----:B------:R-:W-:Y:S05]  /*29f0*/  @!P0 BRA `(.L_x_5834) ;  /* 0x0000000000988947 */ /* 0x000fea0003800000 */
[----:B------:R-:W-:Y:S01]  /*2a00*/  PLOP3.LUT P3, PT, PT, PT, UP1, 0x80, 0x8 ;  /* 0x000000000008781c */ /* 0x000fe20003f6f018 */
[----:B0-----:R-:W0:Y:S01]  /*2a10*/  @P2 LDC.64 R56, c[0x0][0x408] ;  /* 0x00010200ff382b82 */ /* 0x001e220000000a00 */
[----:B-----5:R-:W-:Y:S02]  /*2a20*/  MOV R52, R12 ;  /* 0x0000000c00347202 */ /* 0x020fe40000000f00 */
[----:B------:R-:W-:Y:S02]  /*2a30*/  MOV R54, R14 ;  /* 0x0000000e00367202 */ /* 0x000fe40000000f00 */
[C---:B------:R-:W-:Y:S02]  /*2a40*/  @P2 LOP3.LUT P4, RZ, R0.reuse, 0xff00, RZ, 0xc0, !PT ;  /* 0x0000ff0000ff2812 */ /* 0x040fe4000788c0ff */
[----:B------:R-:W-:Y:S01]  /*2a50*/  @P2 LOP3.LUT P5, RZ, R0, 0xff0000, RZ, 0xc0, !PT ;  /* 0x00ff000000ff2812 */ /* 0x000fe200078ac0ff */
[----:B------:R-:W1:Y:S04]  /*2a60*/  @P2 LDC.64 R58, c[0x0][0x408] ;  /* 0x00010200ff3a2b82 */ /* 0x000e680000000a00 */
[--C-:B------:R-:W-:Y:S01]  /*2a70*/  @P3 FFMA.FTZ R53, R63, UR30, R86.reuse ;  /* 0x0000001e3f353c23 */ /* 0x100fe20008010056 */
[----:B------:R-:W-:-:S03]  /*2a80*/  @P3 FFMA.FTZ R2, R76, UR30, R86 ;  /* 0x0000001e4c023c23 */ /* 0x000fc60008010056 */
[----:B------:R-:W2:Y:S01]  /*2a90*/  @P2 LDC.64 R64, c[0x0][0x408] ;  /* 0x00010200ff402b82 */ /* 0x000ea20000000a00 */
[----:B------:R-:W-:Y:S01]  /*2aa0*/  @P3 FADD.FTZ R55, R78, -R53 ;  /* 0x800000354e373221 */ /* 0x000fe20000010000 */
[----:B------:R-:W-:Y:S01]  /*2ab0*/  @P3 FADD.FTZ R2, R79, -R2 ;  /* 0x800000024f023221 */ /* 0x000fe20000010000 */
[----:B------:R-:W-:Y:S02]  /*2ac0*/  MOV R53, R13 ;  /* 0x0000000d00357202 */ /* 0x000fe40000000f00 */
[----:B------:R-:W-:Y:S01]  /*2ad0*/  @P3 FFMA.FTZ R52, R55, UR28, R12 ;  /* 0x0000001c37343c23 */ /* 0x000fe2000801000c */
[--C-:B------:R-:W-:Y:S01]  /*2ae0*/  @P3 FFMA.FTZ R55, R77, UR30, R86.reuse ;  /* 0x0000001e4d373c23 */ /* 0x100fe20008010056 */
[----:B------:R-:W-:Y:S01]  /*2af0*/  @P3 FFMA.FTZ R53, R2, UR28, R13 ;  /* 0x0000001c02353c23 */ /* 0x000fe2000801000d */
[----:B------:R-:W-:Y:S01]  /*2b00*/  @P3 FFMA.FTZ R86, R66, UR30, R86 ;  /* 0x0000001e42563c23 */ /* 0x000fe20008010056 */
[----:B0-----:R-:W-:Y:S01]  /*2b10*/  @P2 FMUL.FTZ R57, R52, R57 ;  /* 0x0000003934392220 */ /* 0x001fe20000410000 */
[----:B------:R-:W-:-:S02]  /*2b20*/  @P3 FADD.FTZ R55, R84, -R55 ;  /* 0x8000003754373221 */ /* 0x000fc40000010000 */
[----:B------:R-:W-:Y:S01]  /*2b30*/  @P3 FADD.FTZ R86, R67, -R86 ;  /* 0x8000005643563221 */ /* 0x000fe20000010000 */
[----:B------:R-:W-:Y:S01]  /*2b40*/  @P2 FMUL.FTZ R56, R57, R56 ;  /* 0x0000003839382220 */ /* 0x000fe20000410000 */
[----:B------:R-:W-:Y:S01]  /*2b50*/  @P3 FFMA.FTZ R54, R55, UR28, R14 ;  /* 0x0000001c37363c23 */ /* 0x000fe2000801000e */
[----:B------:R-:W-:Y:S01]  /*2b60*/  MOV R55, R15 ;  /* 0x0000000f00377202 */ /* 0x000fe20000000f00 */
[----:B-1----:R-:W-:Y:S01]  /*2b70*/  @P2 FMUL.FTZ R59, R53, R59 ;  /* 0x0000003b353b2220 */ /* 0x002fe20000410000 */
[----:B------:R-:W-:Y:S01]  /*2b80*/  @P3 FFMA.FTZ R55, R86, UR28, R15 ;  /* 0x0000001c56373c23 */ /* 0x000fe2000801000f */
[----:B------:R-:W-:Y:S02]  /*2b90*/  @P2 LOP3.LUT P3, RZ, R0, 0xff, RZ, 0xc0, !PT ;  /* 0x000000ff00ff2812 */ /* 0x000fe4000786c0ff */
[----:B------:R-:W-:Y:S02]  /*2ba0*/  @P2 FMUL.FTZ R58, R59, R58 ;  /* 0x0000003a3b3a2220 */ /* 0x000fe40000410000 */
[----:B------:R-:W-:Y:S01]  /*2bb0*/  @P2 SEL R48, R56, RZ, P3 ;  /* 0x000000ff38302207 */ /* 0x000fe20001800000 */
[----:B--2---:R-:W-:-:S02]  /*2bc0*/  @P2 FMUL.FTZ R65, R54, R65 ;  /* 0x0000004136412220 */ /* 0x004fc40000410000 */
[----:B------:R-:W-:Y:S02]  /*2bd0*/  @P2 SEL R49, R58, RZ, P4 ;  /* 0x000000ff3a312207 */ /* 0x000fe40002000000 */
        /* <DEDUP_REMOVED lines=8> */
.L_x_5834:
[----:B------:R-:W-:Y:S01]  /*2c60*/  PLOP3.LUT P6, PT, PT, PT, UP1, 0x80, 0x8 ;  /* 0x000000000008781c */ /* 0x000fe20003fcf018 */
[----:B0-----:R-:W0:Y:S01]  /*2c70*/  @P2 LDC.64 R58, c[0x0][0x408] ;  /* 0x00010200ff3a2b82 */ /* 0x001e220000000a00 */
[----:B-----5:R-:W-:Y:S02]  /*2c80*/  MOV R2, R12 ;  /* 0x0000000c00027202 */ /* 0x020fe40000000f00 */
[----:B------:R-:W-:Y:S02]  /*2c90*/  MOV R88, R13 ;  /* 0x0000000d00587202 */ /* 0x000fe40000000f00 */
[----:B------:R-:W-:Y:S02]  /*2ca0*/  MOV R64, R14 ;  /* 0x0000000e00407202 */ /* 0x000fe40000000f00 */
[C---:B------:R-:W-:Y:S02]  /*2cb0*/  @P2 LOP3.LUT P3, RZ, R0.reuse, 0xff, RZ, 0xc0, !PT ;  /* 0x000000ff00ff2812 */ /* 0x040fe4000786c0ff */
[----:B------:R-:W-:-:S02]  /*2cc0*/  @P2 LOP3.LUT P4, RZ, R0, 0xff00, RZ, 0xc0, !PT ;  /* 0x0000ff0000ff2812 */ /* 0x000fc4000788c0ff */
[----:B------:R-:W-:Y:S01]  /*2cd0*/  @P2 LOP3.LUT P5, RZ, R0, 0xff0000, RZ, 0xc0, !PT ;  /* 0x00ff000000ff2812 */ /* 0x000fe200078ac0ff */
[----:B------:R-:W-:-:S04]  /*2ce0*/  @P6 FFMA.FTZ R57, R63, UR30, R86 ;  /* 0x0000001e3f396c23 */ /* 0x000fc80008010056 */
[----:B------:R-:W-:-:S04]  /*2cf0*/  @P6 FADD.FTZ R57, R78, -R57 ;  /* 0x800000394e396221 */ /* 0x000fc80000010000 */
[----:B------:R-:W-:Y:S02]  /*2d00*/  @P6 FFMA.FTZ R2, R57, UR28, R12 ;  /* 0x0000001c39026c23 */ /* 0x000fe4000801000c */
[----:B------:R-:W1:Y:S02]  /*2d10*/  @P2 LDC.64 R56, c[0x0][0x408] ;  /* 0x00010200ff382b82 */ /* 0x000e640000000a00 */
[----:B0-----:R-:W-:Y:S01]  /*2d20*/  @P2 FMUL.FTZ R59, R2, R59 ;  /* 0x0000003b023b2220 */ /* 0x001fe20000410000 */
[----:B------:R-:W-:-:S04]  /*2d30*/  @P6 FFMA.FTZ R2, R76, UR30, R86 ;  /* 0x0000001e4c026c23 */ /* 0x000fc80008010056 */
[----:B------:R-:W-:-:S04]  /*2d40*/  @P6 FADD.FTZ R2, R79, -R2 ;  /* 0x800000024f026221 */ /* 0x000fc80000010000 */
[----:B------:R-:W-:Y:S01]  /*2d50*/  @P6 FFMA.FTZ R88, R2, UR28, R13 ;  /* 0x0000001c02586c23 */ /* 0x000fe2000801000d */
[----:B------:R-:W-:Y:S01]  /*2d60*/  @P2 FMUL.FTZ R2, R59, R58 ;  /* 0x0000003a3b022220 */ /* 0x000fe20000410000 */
[----:B------:R-:W-:-:S04]  /*2d70*/  @P6 FFMA.FTZ R59, R77, UR30, R86 ;  /* 0x0000001e4d3b6c23 */ /* 0x000fc80008010056 */
[----:B------:R-:W-:Y:S01]  /*2d80*/  @P6 FADD.FTZ R59, R84, -R59 ;  /* 0x8000003b543b6221 */ /* 0x000fe20000010000 */
[----:B------:R-:W-:-:S03]  /*2d90*/  @P2 SEL R48, R2, RZ, P3 ;  /* 0x000000ff02302207 */ /* 0x000fc60001800000 */
[----:B------:R-:W-:Y:S02]  /*2da0*/  @P6 FFMA.FTZ R64, R59, UR28, R14 ;  /* 0x0000001c3b406c23 */ /* 0x000fe4000801000e */
[----:B------:R-:W0:Y:S01]  /*2db0*/  @P2 LDC.64 R58, c[0x0][0x408] ;  /* 0x00010200ff3a2b82 */ /* 0x000e220000000a00 */
[----:B-1----:R-:W-:-:S04]  /*2dc0*/  @P2 FMUL.FTZ R57, R88, R57 ;  /* 0x0000003958392220 */ /* 0x002fc80000410000 */
        /* <DEDUP_REMOVED lines=15> */
.L_x_5833:
[----:B------:R-:W-:Y:S05]  /*2ec0*/  @!P0 BRA `(.L_x_5836) ;  /* 0x0000000000988947 */ /* 0x000fea0003800000 */
[----:B0-----:R-:W0:Y:S01]  /*2ed0*/  @P2 LDC.64 R56, c[0x0][0x408] ;  /* 0x00010200ff382b82 */ /* 0x001e220000000a00 */
[--C-:B------:R-:W-:Y:S01]  /*2ee0*/  FFMA.FTZ R53, R63, UR30, R86.reuse ;  /* 0x0000001e3f357c23 */ /* 0x100fe20008010056 */
[--C-:B-----5:R-:W-:Y:S01]  /*2ef0*/  FFMA.FTZ R2, R76, UR30, R86.reuse ;  /* 0x0000001e4c027c23 */ /* 0x120fe20008010056 */
[----:B------:R-:W-:Y:S02]  /*2f00*/  ISETP.LT.AND P3, PT, RZ, UR29, PT ;  /* 0x0000001dff007c0c */ /* 0x000fe4000bf61270 */
[----:B------:R-:W-:Y:S01]  /*2f10*/  FADD.FTZ R52, R78, -R53 ;  /* 0x800000354e347221 */ /* 0x000fe20000010000 */
[----:B------:R-:W-:Y:S01]  /*2f20*/  FFMA.FTZ R53, R77, UR30, R86 ;  /* 0x0000001e4d357c23 */ /* 0x000fe20008010056 */
[----:B------:R-:W-:Y:S01]  /*2f30*/  FADD.FTZ R2, R79, -R2 ;  /* 0x800000024f027221 */ /* 0x000fe20000010000 */
[----:B------:R-:W1:Y:S01]  /*2f40*/  @P2 LDC.64 R58, c[0x0][0x408] ;  /* 0x00010200ff3a2b82 */ /* 0x000e620000000a00 */
[----:B------:R-:W-:Y:S01]  /*2f50*/  FMUL.FTZ R52, R52, UR28 ;  /* 0x0000001c34347c20 */ /* 0x000fe20008410000 */
[----:B------:R-:W-:Y:S01]  /*2f60*/  FADD.FTZ R54, R84, -R53 ;  /* 0x8000003554367221 */ /* 0x000fe20000010000 */
[----:B------:R-:W-:Y:S01]  /*2f70*/  FMUL.FTZ R53, R2, UR28 ;  /* 0x0000001c02357c20 */ /* 0x000fe20008410000 */
[----:B------:R-:W-:Y:S01]  /*2f80*/  FFMA.FTZ R86, R66, UR30, R86 ;  /* 0x0000001e42567c23 */ /* 0x000fe20008010056 */
[----:B------:R-:W-:Y:S01]  /*2f90*/  @P2 LOP3.LUT P4, RZ, R0, 0xff, RZ, 0xc0, !PT ;  /* 0x000000ff00ff2812 */ /* 0x000fe2000788c0ff */
[----:B------:R-:W-:Y:S01]  /*2fa0*/  FMUL.FTZ R54, R54, UR28 ;  /* 0x0000001c36367c20 */ /* 0x000fe20008410000 */
[----:B------:R-:W-:Y:S01]  /*2fb0*/  FSEL R52, R52, RZ, P3 ;  /* 0x000000ff34347208 */ /* 0x000fe20001800000 */
[----:B------:R-:W2:Y:S01]  /*2fc0*/  @P2 LDC.64 R64, c[0x0][0x408] ;  /* 0x00010200ff402b82 */ /* 0x000ea20000000a00 */
[----:B------:R-:W-:Y:S01]  /*2fd0*/  FSEL R53, R53, RZ, P3 ;  /* 0x000000ff35357208 */ /* 0x000fe20001800000 */
[----:B------:R-:W-:Y:S01]  /*2fe0*/  FADD.FTZ R2, R67, -R86 ;  /* 0x8000005643027221 */ /* 0x000fe20000010000 */
[----:B------:R-:W-:-:S02]  /*2ff0*/  FSEL R54, R54, RZ, P3 ;  /* 0x000000ff36367208 */ /* 0x000fc40001800000 */
[----:B------:R-:W-:Y:S01]  /*3000*/  @P2 LOP3.LUT P5, RZ, R0, 0xff0000, RZ, 0xc0, !PT ;  /* 0x00ff000000ff2812 */ /* 0x000fe200078ac0ff */
        /* <DEDUP_REMOVED lines=9> */
[----:B------:R-:W-:Y:S01]  /*30a0*/  @P2 SEL R49, R58, RZ, P4 ;  /* 0x000000ff3a312207 */ /* 0x000fe20002000000 */
        /* <DEDUP_REMOVED lines=8> */
.L_x_5836:
[----:B0-----:R-:W0:Y:S01]  /*3130*/  @P2 LDC.64 R56, c[0x0][0x408] ;  /* 0x00010200ff382b82 */ /* 0x001e220000000a00 */
[----:B-----5:R-:W-:Y:S01]  /*3140*/  FFMA.FTZ R2, R66, UR30, R86 ;  /* 0x0000001e42027c23 */ /* 0x020fe20008010056 */
[----:B------:R-:W-:-:S03]  /*3150*/  ISETP.LT.AND P3, PT, RZ, UR29, PT ;  /* 0x0000001dff007c0c */ /* 0x000fc6000bf61270 */
[----:B------:R-:W-:-:S04]  /*3160*/  FADD.FTZ R2, R67, -R2 ;  /* 0x8000000243027221 */ /* 0x000fc80000010000 */
[----:B------:R-:W-:-:S05]  /*3170*/  FMUL.FTZ R2, R2, UR28 ;  /* 0x0000001c02027c20 */ /* 0x000fca0008410000 */
[----:B------:R-:W-:Y:S02]  /*3180*/  FSEL R2, R2, RZ, P3 ;  /* 0x000000ff02027208 */ /* 0x000fe40001800000 */
[----:B------:R-:W-:-:S03]  /*3190*/  @P2 ISETP.GE.U32.AND P3, PT, R0, 0x1000000, PT ;  /* 0x010000000000280c */ /* 0x000fc60003f66070 */
        /* <DEDUP_REMOVED lines=11> */
[----:B------:R-:W-:-:S07]  /*3250*/  SEL R48, R2, RZ, P4 ;  /* 0x000000ff02307207 */ /* 0x000fce0002000000 */
.L_x_5837:
        /* <DEDUP_REMOVED lines=10> */
.L_x_5838:
        /* <DEDUP_REMOVED lines=10> */
.L_x_5839:
[----:B------:R-:W-:-:S07]  /*33a0*/  @P2 SEL R51, R56, RZ, P3 ;  /* 0x000000ff38332207 */ /* 0x000fce0001800000 */
.L_x_5835:
[----:B------:R-:W0:Y:S01]  /*33b0*/  @P0 LDC.64 R58, c[0x0][0x478] ;  /* 0x00011e00ff3a0b82 */ /* 0x000e220000000a00 */
[----:B------:R-:W-:Y:S01]  /*33c0*/  @P0 IADD3 R85, PT, PT, R85, 0x100, RZ ;  /* 0x0000010055550810 */ /* 0x000fe20007ffe0ff */
[----:B------:R-:W-:Y:S01]  /*33d0*/  UIADD3 UR4, UPT, UPT, UR4, UR26, URZ ;  /* 0x0000001a04047290 */ /* 0x000fe2000fffe0ff */
[----:B------:R-:W-:Y:S02]  /*33e0*/  @P2 IADD3 R87, PT, PT, R87, 0x100, RZ ;  /* 0x0000010057572810 */ /* 0x000fe40007ffe0ff */
[----:B------:R-:W-:Y:S01]  /*33f0*/  PLOP3.LUT P1, PT, P1, PT, PT, 0x8, 0x80 ;  /* 0x000000000080781c */ /* 0x000fe20000f2e170 */
[----:B------:R-:W-:Y:S02]  /*3400*/  UISETP.GE.AND UP0, UPT, UR4, UR27, UPT ;  /* 0x0000001b0400728c */ /* 0x000fe4000bf06270 */
[----:B------:R-:W1:Y:S01]  /*3410*/  @P2 LDC.64 R56, c[0x0][0x468] ;  /* 0x00011a00ff382b82 */ /* 0x000e620000000a00 */
[----:B0-----:R-:W-:-:S05]  /*3420*/  @P0 IMAD.WIDE.U32 R58, R85, 0x10, R58 ;  /* 0x00000010553a0825 */ /* 0x001fca00078e003a */
[----:B------:R0:W-:Y:S01]  /*3430*/  @P0 STG.E.128 desc[UR20][R58.64], R52 ;  /* 0x000000343a000986 */ /* 0x0001e2000c101d14 */
[----:B-1----:R-:W-:-:S05]  /*3440*/  @P2 IMAD.WIDE.U32 R56, R87, 0x10, R56 ;  /* 0x0000001057382825 */ /* 0x002fca00078e0038 */
[----:B------:R0:W-:Y:S01]  /*3450*/  @P2 STG.E.128 desc[UR20][R56.64], R48 ;  /* 0x0000003038002986 */ /* 0x0001e2000c101d14 */
[----:B------:R-:W-:Y:S05]  /*3460*/  BRA.U !UP0, `(.L_x_5840) ;  /* 0xffffffcd089c7547 */ /* 0x000fea000b83ffff */
.L_x_5816:
[----:B------:R-:W1:Y:S08]  /*3470*/  LDC R0, c[0x0][0x388] ;  /* 0x0000e200ff007b82 */ /* 0x000e700000000800 */
[----:B------:R-:W3:Y:S08]  /*3480*/  LDC.64 R2, c[0x0][0x440] ;  /* 0x00011000ff027b82 */ /* 0x000ef00000000a00 */
[----:B------:R-:W4:Y:S01]  /*3490*/  LDC.64 R6, c[0x0][0x448] ;  /* 0x00011200ff067b82 */ /* 0x000f220000000a00 */
[----:B-1----:R-:W-:-:S05]  /*34a0*/  IMAD R0, R0, UR5, RZ ;  /* 0x0000000500007c24 */ /* 0x002fca000f8e02ff */
[----:B------:R-:W-:-:S05]  /*34b0*/  LEA.HI R5, R0, R5, RZ, 0x1e ;  /* 0x0000000500057211 */ /* 0x000fca00078ff0ff */
[----:B---3--:R-:W-:-:S05]  /*34c0*/  IMAD.WIDE.U32 R2, R5, 0x10, R2 ;  /* 0x0000001005027825 */ /* 0x008fca00078e0002 */
[----:B--2---:R-:W-:Y:S01]  /*34d0*/  STG.E.128 desc[UR20][R2.64], R44 ;  /* 0x0000002c02007986 */ /* 0x004fe2000c101d14 */
[----:B----4-:R-:W-:-:S05]  /*34e0*/  IMAD.WIDE.U32 R4, R5, 0x10, R6 ;  /* 0x0000001005047825 */ /* 0x010fca00078e0006 */
[----:B------:R-:W-:Y:S04]  /*34f0*/  STG.E.128 desc[UR20][R4.64], R32 ;  /* 0x0000002004007986 */ /* 0x000fe8000c101d14 */
[----:B------:R-:W-:Y:S04]  /*3500*/  STG.E.128 desc[UR20][R2.64+0x800], R24 ;  /* 0x0008001802007986 */ /* 0x000fe8000c101d14 */
[----:B------:R-:W-:Y:S04]  /*3510*/  STG.E.128 desc[UR20][R4.64+0x800], R36 ;  /* 0x0008002404007986 */ /* 0x000fe8000c101d14 */
[----:B------:R-:W-:Y:S04]  /*3520*/  STG.E.128 desc[UR20][R2.64+0x1000], R28 ;  /* 0x0010001c02007986 */ /* 0x000fe8000c101d14 */
[----:B------:R-:W-:Y:S01]  /*3530*/  STG.E.128 desc[UR20][R4.64+0x1000], R40 ;  /* 0x0010002804007986 */ /* 0x000fe2000c101d14 */
[----:B------:R-:W-:Y:S05]  /*3540*/  EXIT ;  /* 0x000000000000794d */ /* 0x000fea0003800000 */
.L_x_5841:
        /* <DEDUP_REMOVED lines=11> */
.L_x_6825:


//--------------------- .text._ZN10layer_norm13ln_bwd_kernelINS_13Kernel_traitsI6__halfffffjLj1536ELj1ELj1ELj4ELj16ENS_18Kernel_traits_baseILj1536ES2_ffffjLj128EEEEELb1ELb1ELb0ELb0EEEvNS_9BwdParamsE --------------------------
	.section	.text._ZN10layer_norm13ln_bwd_kernelINS_13Kernel_traitsI6__halfffffjLj1536ELj1ELj1ELj4ELj16ENS_18Kernel_traits_baseILj1536ES2_ffffjLj128EEEEELb1ELb1ELb0ELb0EEEvNS_9BwdParamsE,"ax",@progbits
	.align	128
        .global         _ZN10layer_norm13ln_bwd_kernelINS_13Kernel_traitsI6__halfffffjLj1536ELj1ELj1ELj4ELj16ENS_18Kernel_traits_baseILj1536ES2_ffffjLj128EEEEELb1ELb1ELb0ELb0EEEvNS_9BwdParamsE
        .type           _ZN10layer_norm13ln_bwd_kernelINS_13Kernel_traitsI6__halfffffjLj1536ELj1ELj1ELj4ELj16ENS_18Kernel_traits_baseILj1536ES2_ffffjLj128EEEEELb1ELb1ELb0ELb0EEEvNS_9BwdParamsE,@function
        .size           _ZN10layer_norm13ln_bwd_kernelINS_13Kernel_traitsI6__halfffffjLj1536ELj1ELj1ELj4ELj16ENS_18Kernel_traits_baseILj1536ES2_ffffjLj128EEEEELb1ELb1ELb0ELb0EEEvNS_9BwdParamsE,(.L_x_6826 - _ZN10layer_norm13ln_bwd_kernelINS_13Kernel_traitsI6__halfffffjLj1536ELj1ELj1ELj4ELj16ENS_18Kernel_traits_baseILj1536ES2_ffffjLj128EEEEELb1ELb1ELb0ELb0EEEvNS_9BwdParamsE)
        .other          _ZN10layer_norm13ln_bwd_kernelINS_13Kernel_traitsI6__halfffffjLj1536ELj1ELj1ELj4ELj16ENS_18Kernel_traits_baseILj1536ES2_ffffjLj128EEEEELb1ELb1ELb0ELb0EEEvNS_9BwdParamsE,@"STO_CUDA_ENTRY STV_DEFAULT"
_ZN10layer_norm13ln_bwd_kernelINS_13Kernel_traitsI6__halfffffjLj1536ELj1ELj1ELj4ELj16ENS_18Kernel_traits_baseILj1536ES2_ffffjLj128EEEEELb1ELb1ELb0ELb0EEEvNS_9BwdParamsE:
.text._ZN10layer_norm13ln_bwd_kernelINS_13Kernel_traitsI6__halfffffjLj1536ELj1ELj1ELj4ELj16ENS_18Kernel_traits_baseILj1536ES2_ffffjLj128EEEEELb1ELb1ELb0ELb0EEEvNS_9BwdParamsE:
        /* <DEDUP_REMOVED lines=20> */
[----:B--2---:R1:W5:Y:S02]  /*0140*/  @P3 LDG.E.64 R6, desc[UR14][R4.64] ;  /* 0x0000000e04063981 */ /* 0x004364000c1e1b00 */
[----:B------:R-:W2:Y:S01]  /*0150*/  @P1 LDC.64 R28, c[0x0][0x3d0] ;  /* 0x0000f400ff1c1b82 */ /* 0x000ea20000000a00 */
[C---:B---3--:R-:W-:Y:S01]  /*0160*/  @P3 IMAD.WIDE.U32 R8, R33.reuse, 0x8, R8 ;  /* 0x0000000821083825 */ /* 0x048fe200078e0008 */
[----:B------:R-:W-:-:S04]  /*0170*/  @P3 LOP3.LUT R33, R33, 0x80, RZ, 0xfc, !PT ;  /* 0x0000008021213812 */ /* 0x000fc800078efcff */
[----:B------:R1:W5:Y:S02]  /*0180*/  @P3 LDG.E.64 R10, desc[UR14][R8.64] ;  /* 0x0000000e080a3981 */ /* 0x000364000c1e1b00 */
[----:B------:R-:W3:Y:S01]  /*0190*/  @P1 LDC.64 R30, c[0x0][0x3e8] ;  /* 0x0000fa00ff1e1b82 */ /* 0x000ee20000000a00 */
[----:B----4-:R-:W-:-:S05]  /*01a0*/  @P2 IMAD.WIDE.U32 R24, R33, 0x8, R18 ;  /* 0x0000000821182825 */ /* 0x010fca00078e0012 */
[----:B------:R1:W5:Y:S01]  /*01b0*/  @P2 LDG.E.64 R12, desc[UR14][R24.64] ;  /* 0x0000000e180c2981 */ /* 0x000362000c1e1b00 */
[C---:B0-----:R-:W-:Y:S01]  /*01c0*/  @P2 IMAD.WIDE.U32 R26, R33.reuse, 0x8, R22 ;  /* 0x00000008211a2825 */ /* 0x041fe200078e0016 */
[----:B------:R-:W-:-:S04]  /*01d0*/  @P2 IADD3 R33, PT, PT, R33, 0x80, RZ ;  /* 0x0000008021212810 */ /* 0x000fc80007ffe0ff */
        /* <DEDUP_REMOVED lines=64> */
[----:B------:R-:W-:Y:S01]  /*05e0*/  MOV R100, R16 ;  /* 0x0000001000647202 */ /* 0x000fe20000000f00 */
[----:B------:R-:W-:Y:S01]  /*05f0*/  UISETP.NE.AND.EX UP0, UPT, UR5, URZ, UPT, UP0 ;  /* 0x000000ff0500728c */ /* 0x000fe2000bf05300 */
[--C-:B------:R-:W-:Y:S01]  /*0600*/  SHF.R.U64 R11, R16, 0x10, R17.reuse ;  /* 0x00000010100b7819 */ /* 0x100fe20000001211 */
[----:B------:R-:W-:Y:S01]  /*0610*/  UPLOP3.LUT UP2, UPT, UPT, UPT, UPT, 0x40, 0x4 ;  /* 0x000000000004789c */ /* 0x000fe20003f4e870 */
[----:B------:R-:W-:Y:S01]  /*0620*/  MOV R102, R17 ;  /* 0x0000001100667202 */ /* 0x000fe20000000f00 */
[----:B------:R-:W0:Y:S01]  /*0630*/  LDCU UR22, c[0x0][0x408] ;  /* 0x00008100ff1677ac */ /* 0x000e220008000800 */
[----:B------:R-:W-:Y:S02]  /*0640*/  SHF.R.U32.HI R12, RZ, 0x10, R17 ;  /* 0x00000010ff0c7819 */ /* 0x000fe40000011611 */
[----:B------:R-:W-:Y:S01]  /*0650*/  SHF.R.U32.HI R3, RZ, 0x10, R3 ;  /* 0x00000010ff037819 */ /* 0x000fe20000011603 */
[----:B------:R-:W1:Y:S01]  /*0660*/  LDCU UR6, c[0x0][0x388] ;  /* 0x00007100ff0677ac */ /* 0x000e620008000800 */
[----:B------:R-:W-:-:S02]  /*0670*/  PRMT R92, R92, 0x5410, R0 ;  /* 0x000054105c5c7816 */ /* 0x000fc40000000000 */
[----:B------:R-:W-:Y:S01]  /*0680*/  PRMT R93, R93, 0x5410, R4 ;  /* 0x000054105d5d7816 */ /* 0x000fe20000000004 */
[----:B------:R-:W2:Y:S01]  /*0690*/  LDCU.U8 UR16, c[0x0][0x410] ;  /* 0x00008200ff1077ac */ /* 0x000ea20008000000 */
[----:B------:R-:W-:Y:S02]  /*06a0*/  PRMT R94, R94, 0x5410, R5 ;  /* 0x000054105e5e7816 */ /* 0x000fe40000000005 */
[----:B------:R-:W-:Y:S01]  /*06b0*/  PRMT R95, R95, 0x5410, R6 ;  /* 0x000054105f5f7816 */ /* 0x000fe20000000006 */
[----:B------:R-:W3:Y:S01]  /*06c0*/  LDCU UR17, c[0x0][0x400] ;  /* 0x00008000ff1177ac */ /* 0x000ee20008000800 */
[----:B------:R-:W-:Y:S02]  /*06d0*/  PRMT R96, R96, 0x5410, R7 ;  /* 0x0000541060607816 */ /* 0x000fe40000000007 */
[----:B------:R-:W-:Y:S01]  /*06e0*/  PRMT R97, R97, 0x5410, R8 ;  /* 0x0000541061617816 */ /* 0x000fe20000000008 */
[----:B------:R-:W4:Y:S01]  /*06f0*/  LDCU.64 UR20, c[0x0][0x478] ;  /* 0x00008f00ff1477ac */ /* 0x000f220008000a00 */
[----:B------:R-:W-:-:S02]  /*0700*/  PRMT R98, R98, 0x5410, R9 ;  /* 0x0000541062627816 */ /* 0x000fc40000000009 */
[----:B------:R-:W-:Y:S01]  /*0710*/  PRMT R99, R99, 0x5410, R10 ;  /* 0x0000541063637816 */ /* 0x000fe2000000000a */
[----:B------:R-:W0:Y:S01]  /*0720*/  LDCU.64 UR18, c[0x0][0x438] ;  /* 0x00008700ff1277ac */ /* 0x000e220008000a00 */
[----:B------:R-:W-:Y:S02]  /*0730*/  PRMT R100, R100, 0x5410, R11 ;  /* 0x0000541064647816 */ /* 0x000fe4000000000b */
[----:B------:R-:W-:Y:S01]  /*0740*/  PRMT R102, R102, 0x5410, R12 ;  /* 0x0000541066667816 */ /* 0x000fe2000000000c */
[----:B------:R-:W0:Y:S01]  /*0750*/  LDCU.128 UR8, c[0x0][0x3c0] ;  /* 0x00007800ff0877ac */ /* 0x000e220008000c00 */
[----:B------:R-:W-:Y:S02]  /*0760*/  PRMT R103, R103, 0x5410, R2 ;  /* 0x0000541067677816 */ /* 0x000fe40000000002 */
[----:B------:R-:W-:Y:S01]  /*0770*/  PRMT R107, R107, 0x5410, R3 ;  /* 0x000054106b6b7816 */ /* 0x000fe20000000003 */
[----:B-12---:R-:W0:Y:S06]  /*0780*/  LDCU.64 UR24, c[0x0][0x380] ;  /* 0x00007000ff1877ac */ /* 0x006e2c0008000a00 */
.L_x_5880:
[----:B------:R-:W1:Y:S01]  /*0790*/  @UP0 LDCU.64 UR4, c[0x0][0x3e0] ;  /* 0x00007c00ff0407ac */ /* 0x000e620008000a00 */
[----:B0-----:R-:W-:Y:S01]  /*07a0*/  UIMAD.WIDE UR12, UR7, 0x4, UR10 ;  /* 0x00000004070c78a5 */ /* 0x001fe2000f8e020a */
[----:B------:R-:W-:-:S05]  /*07b0*/  PLOP3.LUT P4, PT, PT, PT, UP0, 0x80, 0x8 ;  /* 0x000000000008781c */ /* 0x000fca0003f8f008 */
[----:B--234-:R-:W-:Y:S02]  /*07c0*/  MOV R70, UR12 ;  /* 0x0000000c00467c02 */ /* 0x01cfe40008000f00 */
[----:B------:R-:W-:Y:S01]  /*07d0*/  MOV R71, UR13 ;  /* 0x0000000d00477c02 */ /* 0x000fe20008000f00 */
[----:B------:R-:W-:-:S04]  /*07e0*/  UIMAD.WIDE UR12, UR7, 0x4, UR8 ;  /* 0x00000004070c78a5 */ /* 0x000fc8000f8e0208 */
[----:B------:R0:W2:Y:S01]  /*07f0*/  LDG.E R70, desc[UR14][R70.64] ;  /* 0x0000000e46467981 */ /* 0x0000a2000c1e1900 */
[----:B-1----:R-:W-:Y:S01]  /*0800*/  @UP0 UIMAD.WIDE UR4, UR7, 0x4, UR4 ;  /* 0x00000004070408a5 */ /* 0x002fe2000f8e0204 */
[----:B------:R-:W-:Y:S02]  /*0810*/  MOV R72, UR12 ;  /* 0x0000000c00487c02 */ /* 0x000fe40008000f00 */
[----:B------:R-:W-:-:S03]  /*0820*/  MOV R73, UR13 ;  /* 0x0000000d00497c02 */ /* 0x000fc60008000f00 */
[----:B------:R-:W-:Y:S02]  /*0830*/  MOV R68, UR4 ;  /* 0x0000000400447c02 */ /* 0x000fe40008000f00 */
[----:B------:R-:W-:Y:S01]  /*0840*/  MOV R69, UR5 ;  /* 0x0000000500457c02 */ /* 0x000fe20008000f00 */
[----:B------:R-:W3:Y:S04]  /*0850*/  LDG.E R72, desc[UR14][R72.64] ;  /* 0x0000000e48487981 */ /* 0x000ee8000c1e1900 */
[----:B------:R1:W5:Y:S01]  /*0860*/  @P4 LDG.E R91, desc[UR14][R68.64] ;  /* 0x0000000e445b4981 */ /* 0x000362000c1e1900 */
[----:B------:R-:W-:Y:S01]  /*0870*/  UIMAD UR4, UR7, UR6, URZ ;  /* 0x00000006070472a4 */ /* 0x000fe2000f8e02ff */
[C---:B------:R-:W-:Y:S01]  /*0880*/  ISETP.GE.U32.AND P3, PT, R15.reuse, 0x80, PT ;  /* 0x000000800f00780c */ /* 0x040fe20003f66070 */
[----:B------:R-:W-:Y:S01]  /*0890*/  BSSY.RECONVERGENT B0, `(.L_x_5843) ;  /* 0x000003e000007945 */ /* 0x000fe20003800200 */
[----:B------:R-:W4:Y:S01]  /*08a0*/  S2R R76, SR_TID.X ;  /* 0x00000000004c7919 */ /* 0x000f220000002100 */
[----:B------:R-:W-:Y:S01]  /*08b0*/  USHF.R.S32.HI UR5, URZ, 0x1f, UR4 ;  /* 0x0000001fff057899 */ /* 0x000fe20008011404 */
[----:B------:R-:W-:Y:S01]  /*08c0*/  ISETP.NE.AND P5, PT, RZ, UR16, PT ;  /* 0x00000010ff007c0c */ /* 0x000fe2000bfa5270 */
[----:B------:R-:W-:Y:S01]  /*08d0*/  HFMA2 R104, -RZ, RZ, 0, 0 ;  /* 0x00000000ff687431 */ /* 0x000fe200000001ff */
[C---:B------:R-:W-:Y:S01]  /*08e0*/  ISETP.GE.U32.AND P2, PT, R15.reuse, 0x100, PT ;  /* 0x000001000f00780c */ /* 0x040fe20003f46070 */
[----:B------:R-:W-:Y:S01]  /*08f0*/  ULEA.HI UR5, UR5, UR4, URZ, 0x2 ;  /* 0x0000000405057291 */ /* 0x000fe2000f8f10ff */
[----:B------:R-:W-:-:S02]  /*0900*/  ISETP.GE.U32.AND P1, PT, R15, 0x180, PT ;  /* 0x000001800f00780c */ /* 0x000fc40003f26070 */
[----:B------:R-:W-:-:S03]  /*0910*/  MOV R106, RZ ;  /* 0x000000ff006a7202 */ /* 0x000fc60000000f00 */
[----:B0-----:R-:W-:-:S04]  /*0920*/  MOV R71, UR5 ;  /* 0x0000000500477c02 */ /* 0x001fc80008000f00 */
[----:B----4-:R-:W-:-:S04]  /*0930*/  LEA.HI.SX32 R14, R71, R76, 0x1e ;  /* 0x0000004c470e7211 */ /* 0x010fc800078ff2ff */
[----:B------:R-:W-:Y:S02]  /*0940*/  MOV R105, R14 ;  /* 0x0000000e00697202 */ /* 0x000fe40000000f00 */
[----:B--2---:R-:W-:Y:S02]  /*0950*/  R2UR UR13, R70 ;  /* 0x00000000460d72ca */ /* 0x004fe400000e0000 */
[----:B---3--:R-:W-:Y:S01]  /*0960*/  FSEL R101, R72, RZ, !P5 ;  /* 0x000000ff48657208 */ /* 0x008fe20006800000 */
[----:B-1----:R-:W-:-:S12]  /*0970*/  @!P3 BRA `(.L_x_5844) ;  /* 0x0000000000bcb947 */ /* 0x002fd80003800000 */
        /* <DEDUP_REMOVED lines=11> */
[----:B------:R-:W5:Y:S01]  /*0a30*/  LDG.E R13, desc[UR14][R108.64] ;  /* 0x0000000e6c0d7981 */ /* 0x000f62000c1e1900 */
[--C-:B------:R-:W-:Y:S02]  /*0a40*/  HADD2.F32 R77, -RZ, R92.reuse.H0_H0 ;  /* 0x2000005cff4d7230 */ /* 0x100fe40000004100 */
[----:B------:R-:W-:Y:S02]  /*0a50*/  HADD2.F32 R78, -RZ, R92.H1_H1 ;  /* 0x3000005cff4e7230 */ /* 0x000fe40000004100 */
[----:B0-----:R-:W-:-:S05]  /*0a60*/  @P0 IMAD.WIDE.U32 R104, R14, 0x10, R104 ;  /* 0x000000100e680825 */ /* 0x001fca00078e0068 */
[----:B------:R0:W5:Y:S02]  /*0a70*/  @P0 LDG.E.128 R28, desc[UR14][R104.64] ;  /* 0x0000000e681c0981 */ /* 0x000164000c1e1d00 */
[----:B0-----:R-:W-:Y:S01]  /*0a80*/  IADD3 R105, PT, PT, R14, 0x80, RZ ;  /* 0x000000800e697810 */ /* 0x001fe20007ffe0ff */
[C---:B---3--:R-:W-:Y:S01]  /*0a90*/  FADD.FTZ R69, -R101.reuse, R69 ;  /* 0x0000004565457221 */ /* 0x048fe20000010100 */
[----:B------:R-:W-:-:S03]  /*0aa0*/  FADD.FTZ R79, -R101, R68 ;  /* 0x00000044654f7221 */ /* 0x000fc60000010100 */
[----:B------:R-:W-:Y:S01]  /*0ab0*/  FMUL.FTZ R80, R69, UR13 ;  /* 0x0000000d45507c20 */ /* 0x000fe20008410000 */
[--C-:B------:R-:W-:Y:S02]  /*0ac0*/  HADD2.F32 R69, -RZ, R93.reuse.H0_H0 ;  /* 0x2000005dff457230 */ /* 0x100fe40000004100 */
[----:B------:R-:W-:Y:S01]  /*0ad0*/  FMUL.FTZ R79, R79, UR13 ;  /* 0x0000000d4f4f7c20 */ /* 0x000fe20008410000 */
[----:B----4-:R-:W-:Y:S01]  /*0ae0*/  FMUL.FTZ R77, R72, R77 ;  /* 0x0000004d484d7220 */ /* 0x010fe20000410000 */
[----:B------:R-:W-:Y:S02]  /*0af0*/  HADD2.F32 R68, -RZ, R93.H1_H1 ;  /* 0x3000005dff447230 */ /* 0x000fe40000004100 */
[----:B------:R-:W-:Y:S01]  /*0b00*/  FMUL.FTZ R82, R74, R69 ;  /* 0x000000454a527220 */ /* 0x000fe20000410000 */
[----:B------:R-:W-:Y:S01]  /*0b10*/  FADD.FTZ R90, -R101, R71 ;  /* 0x00000047655a7221 */ /* 0x000fe20000010100 */
[----:B------:R-:W-:Y:S01]  /*0b20*/  FMUL.FTZ R78, R73, R78 ;  /* 0x0000004e494e7220 */ /* 0x000fe20000410000 */
[----:B------:R-:W-:Y:S01]  /*0b30*/  FADD.FTZ R69, RZ, R77 ;  /* 0x0000004dff457221 */ /* 0x000fe20000010000 */
[----:B------:R-:W-:Y:S01]  /*0b40*/  FADD.FTZ R70, -R101, R70 ;  /* 0x0000004665467221 */ /* 0x000fe20000010100 */
[----:B------:R-:W-:Y:S01]  /*0b50*/  FFMA.FTZ R71, R79, R77, RZ ;  /* 0x0000004d4f477223 */ /* 0x000fe200000100ff */
[----:B------:R-:W-:Y:S01]  /*0b60*/  FMUL.FTZ R89, R75, R68 ;  /* 0x000000444b597220 */ /* 0x000fe20000410000 */
[----:B------:R-:W-:Y:S01]  /*0b70*/  FADD.FTZ R69, R69, R78 ;  /* 0x0000004e45457221 */ /* 0x000fe20000010000 */
[----:B------:R-:W-:Y:S01]  /*0b80*/  FMUL.FTZ R85, R70, UR13 ;  /* 0x0000000d46557c20 */ /* 0x000fe20008410000 */
[----:B------:R-:W-:Y:S01]  /*0b90*/  FFMA.FTZ R68, R80, R78, R71 ;  /* 0x0000004e50447223 */ /* 0x000fe20000010047 */
[----:B------:R-:W-:Y:S01]  /*0ba0*/  FMUL.FTZ R90, R90, UR13 ;  /* 0x0000000d5a5a7c20 */ /* 0x000fe20008410000 */
[----:B------:R-:W-:-:S02]  /*0bb0*/  FADD.FTZ R104, R69, R82 ;  /* 0x0000005245687221 */ /* 0x000fc40000010000 */
        /* <DEDUP_REMOVED lines=11> */
.L_x_5844:
[----:B------:R-:W-:Y:S05]  /*0c70*/  BSYNC.RECONVERGENT B0 ;  /* 0x0000000000007941 */ /* 0x000fea0003800200 */
.L_x_5843:
        /* <DEDUP_REMOVED lines=17> */
[----:B------:R0:W5:Y:S01]  /*0d90*/  @P0 LDG.E.128 R24, desc[UR14][R72.64] ;  /* 0x0000000e48180981 */ /* 0x000162000c1e1d00 */
[----:B------:R-:W-:Y:S01]  /*0da0*/  IADD3 R105, PT, PT, R105, 0x80, RZ ;  /* 0x0000008069697810 */ /* 0x000fe20007ffe0ff */
[C---:B---3--:R-:W-:Y:S01]  /*0db0*/  FADD.FTZ R81, -R101.reuse, R8 ;  /* 0x0000000865517221 */ /* 0x048fe20000010100 */
[C---:B------:R-:W-:Y:S01]  /*0dc0*/  FADD.FTZ R8, -R101.reuse, R9 ;  /* 0x0000000965087221 */ /* 0x040fe20000010100 */
[C---:B------:R-:W-:Y:S01]  /*0dd0*/  FADD.FTZ R88, -R101.reuse, R11 ;  /* 0x0000000b65587221 */ /* 0x040fe20000010100 */
[----:B------:R-:W-:Y:S01]  /*0de0*/  FADD.FTZ R87, -R101, R10 ;  /* 0x0000000a65577221 */ /* 0x000fe20000010100 */
[----:B------:R-:W-:Y:S01]  /*0df0*/  FMUL.FTZ R11, R81, UR13 ;  /* 0x0000000d510b7c20 */ /* 0x000fe20008410000 */
[----:B------:R-:W-:Y:S01]  /*0e00*/  FMUL.FTZ R10, R8, UR13 ;  /* 0x0000000d080a7c20 */ /* 0x000fe20008410000 */
[--C-:B------:R-:W-:Y:S02]  /*0e10*/  HADD2.F32 R81, -RZ, R95.reuse.H0_H0 ;  /* 0x2000005fff517230 */ /* 0x100fe40000004100 */
[----:B----4-:R-:W-:Y:S01]  /*0e20*/  FMUL.FTZ R9, R68, R83 ;  /* 0x0000005344097220 */ /* 0x010fe20000410000 */
[----:B------:R-:W-:Y:S01]  /*0e30*/  FADD.FTZ R48, R48, R68 ;  /* 0x0000004430307221 */ /* 0x000fe20000010000 */
[----:B------:R-:W-:Y:S01]  /*0e40*/  FFMA.FTZ R60, R68, R11, R60 ;  /* 0x0000000b443c7223 */ /* 0x000fe2000001003c */
[----:B------:R-:W-:-:S02]  /*0e50*/  HADD2.F32 R68, -RZ, R95.H1_H1 ;  /* 0x3000005fff447230 */ /* 0x000fc40000004100 */
[----:B------:R-:W-:Y:S01]  /*0e60*/  FMUL.FTZ R8, R69, R108 ;  /* 0x0000006c45087220 */ /* 0x000fe20000410000 */
[----:B------:R-:W-:Y:S01]  /*0e70*/  FADD.FTZ R49, R49, R69 ;  /* 0x0000004531317221 */ /* 0x000fe20000010000 */
[----:B------:R-:W-:Y:S01]  /*0e80*/  FFMA.FTZ R61, R69, R10, R61 ;  /* 0x0000000a453d7223 */ /* 0x000fe2000001003d */
[----:B------:R-:W-:Y:S01]  /*0e90*/  FMUL.FTZ R83, R87, UR13 ;  /* 0x0000000d57537c20 */ /* 0x000fe20008410000 */
[----:B------:R-:W-:Y:S01]  /*0ea0*/  FADD.FTZ R69, R104, R9 ;  /* 0x0000000968457221 */ /* 0x000fe20000010000 */
[----:B0-----:R-:W-:Y:S01]  /*0eb0*/  FFMA.FTZ R73, R11, R9, R106 ;  /* 0x000000090b497223 */ /* 0x001fe2000001006a */
[----:B------:R-:W-:Y:S01]  /*0ec0*/  FMUL.FTZ R81, R70, R81 ;  /* 0x0000005146517220 */ /* 0x000fe20000410000 */
[----:B------:R-:W-:Y:S01]  /*0ed0*/  FADD.FTZ R50, R50, R70 ;  /* 0x0000004632327221 */ /* 0x000fe20000010000 */
[----:B------:R-:W-:Y:S01]  /*0ee0*/  FFMA.FTZ R62, R70, R83, R62 ;  /* 0x00000053463e7223 */ /* 0x000fe2000001003e */
        /* <DEDUP_REMOVED lines=9> */
[----:B------:R-:W-:-:S07]  /*0f80*/  FFMA.FTZ R106, R88, R87, R69 ;  /* 0x00000057586a7223 */ /* 0x000fce0000010045 */
.L_x_5846:
[----:B------:R-:W-:Y:S05]  /*0f90*/  BSYNC.RECONVERGENT B0 ;  /* 0x0000000000007941 */ /* 0x000fea0003800200 */
.L_x_5845:
        /* <DEDUP_REMOVED lines=14> */
[----:B------:R-:W-:Y:S02]  /*1080*/  HADD2.F32 R5, -RZ, R96.H0_H0 ;  /* 0x20000060ff057230 */ /* 0x000fe40000004100 */
[----:B-1----:R-:W-:-:S04]  /*1090*/  IMAD.WIDE.U32 R2, R105, 0x4, R2 ;  /* 0x0000000469027825 */ /* 0x002fc800078e0002 */
[----:B------:R-:W-:Y:S01]  /*10a0*/  HADD2.F32 R0, -RZ, R96.H1_H1 ;  /* 0x30000060ff007230 */ /* 0x000fe20000004100 */
[----:B------:R0:W5:Y:S01]  /*10b0*/  LDG.E R6, desc[UR14][R2.64] ;  /* 0x0000000e02067981 */ /* 0x000162000c1e1900 */
[--C-:B------:R-:W-:Y:S02]  /*10c0*/  HADD2.F32 R84, -RZ, R97.reuse.H1_H1 ;  /* 0x30000061ff547230 */ /* 0x100fe40000004100 */
[----:B0-----:R-:W-:Y:S02]  /*10d0*/  HADD2.F32 R3, -RZ, R97.H0_H0 ;  /* 0x20000061ff037230 */ /* 0x001fe40000004100 */
[C---:B--2---:R-:W-:Y:S01]  /*10e0*/  FADD.FTZ R4, -R101.reuse, R73 ;  /* 0x0000004965047221 */ /* 0x044fe20000010100 */
[----:B------:R-:W-:-:S03]  /*10f0*/  FADD.FTZ R7, -R101, R72 ;  /* 0x0000004865077221 */ /* 0x000fc60000010100 */
[----:B------:R-:W-:Y:S01]  /*1100*/  FMUL.FTZ R4, R4, UR13 ;  /* 0x0000000d04047c20 */ /* 0x000fe20008410000 */
[----:B------:R-:W-:Y:S01]  /*1110*/  FMUL.FTZ R7, R7, UR13 ;  /* 0x0000000d07077c20 */ /* 0x000fe20008410000 */
[----:B---3--:R-:W-:Y:S01]  /*1120*/  FMUL.FTZ R5, R68, R5 ;  /* 0x0000000544057220 */ /* 0x008fe20000410000 */
[----:B------:R-:W-:Y:S01]  /*1130*/  FMUL.FTZ R2, R69, R0 ;  /* 0x0000000045027220 */ /* 0x000fe20000410000 */
[----:B------:R-:W-:Y:S01]  /*1140*/  FADD.FTZ R45, R45, R69 ;  /* 0x000000452d2d7221 */ /* 0x000fe20000010000 */
[----:B------:R-:W-:Y:S01]  /*1150*/  FFMA.FTZ R57, R69, R4, R57 ;  /* 0x0000000445397223 */ /* 0x000fe20000010039 */
[----:B------:R-:W-:Y:S01]  /*1160*/  FADD.FTZ R74, -R101, R74 ;  /* 0x0000004a654a7221 */ /* 0x000fe20000010100 */
[----:B------:R-:W-:Y:S01]  /*1170*/  FADD.FTZ R69, R104, R5 ;  /* 0x0000000568457221 */ /* 0x000fe20000010000 */
[----:B------:R-:W-:Y:S01]  /*1180*/  FFMA.FTZ R73, R7, R5, R106 ;  /* 0x0000000507497223 */ /* 0x000fe2000001006a */
[----:B------:R-:W-:Y:S01]  /*1190*/  FADD.FTZ R44, R44, R68 ;  /* 0x000000442c2c7221 */ /* 0x000fe20000010000 */
[----:B------:R-:W-:Y:S01]  /*11a0*/  FFMA.FTZ R56, R68, R7, R56 ;  /* 0x0000000744387223 */ /* 0x000fe20000010038 */
[----:B------:R-:W-:Y:S01]  /*11b0*/  FMUL.FTZ R0, R70, R3 ;  /* 0x0000000346007220 */ /* 0x000fe20000410000 */
[----:B------:R-:W-:Y:S01]  /*11c0*/  FADD.FTZ R75, -R101, R75 ;  /* 0x0000004b654b7221 */ /* 0x000fe20000010100 */
[----:B------:R-:W-:Y:S01]  /*11d0*/  FMUL.FTZ R3, R74, UR13 ;  /* 0x0000000d4a037c20 */ /* 0x000fe20008410000 */
        /* <DEDUP_REMOVED lines=12> */
.L_x_5848:
[----:B------:R-:W-:Y:S05]  /*12a0*/  BSYNC.RECONVERGENT B0 ;  /* 0x0000000000007941 */ /* 0x000fea0003800200 */
.L_x_5847:
        /* <DEDUP_REMOVED lines=31> */
.L_x_5850:
[----:B------:R-:W-:Y:S05]  /*14a0*/  BSYNC.RECONVERGENT B0 ;  /* 0x0000000000007941 */ /* 0x000fea0003800200 */
.L_x_5849:
        /* <DEDUP_REMOVED lines=33> */
[----:B------:R-:W-:Y:S01]  /*16c0*/  ISETP.NE.U32.AND P0, PT, RZ, UR20, PT ;  /* 0x00000014ff007c0c */ /* 0x000fe2000bf05070 */
[----:B------:R-:W-:Y:S03]  /*16d0*/  BSSY.RECONVERGENT B2, `(.L_x_5855) ;  /* 0x0000064000027945 */ /* 0x000fe60003800200 */
[----:B------:R-:W-:-:S13]  /*16e0*/  ISETP.NE.AND.EX P0, PT, RZ, UR21, PT, P0 ;  /* 0x00000015ff007c0c */ /* 0x000fda000bf05300 */
[----:B------:R-:W-:Y:S05]  /*16f0*/  @P0 BRA `(.L_x_5856) ;  /* 0x0000000000c80947 */ /* 0x000fea0003800000 */
[--C-:B------:R-:W-:Y:S01]  /*1700*/  FFMA.FTZ R72, R79, UR5, R91.reuse ;  /* 0x000000054f487c23 */ /* 0x100fe2000801005b */
[----:B------:R-:W-:Y:S01]  /*1710*/  LOP3.LUT P6, RZ, R13, 0xff, RZ, 0xc0, !PT ;  /* 0x000000ff0dff7812 */ /* 0x000fe200078cc0ff */
[--C-:B------:R-:W-:Y:S01]  /*1720*/  FFMA.FTZ R73, R80, UR5, R91.reuse ;  /* 0x0000000550497c23 */ /* 0x100fe2000801005b */
[--C-:B------:R-:W-:Y:S01]  /*1730*/  FFMA.FTZ R75, R85, UR5, R91.reuse ;  /* 0x00000005554b7c23 */ /* 0x100fe2000801005b */
        /* <DEDUP_REMOVED lines=13> */
[----:B------:R-:W-:-:S02]  /*1810*/  HFMA2 R72, -RZ, RZ, 0, 0 ;  /* 0x00000000ff487431 */ /* 0x000fc400000001ff */
[----:B------:R-:W-:Y:S02]  /*1820*/  @P6 HADD2.F32 R74, -RZ, R98.H0_H0 ;  /* 0x20000062ff4a6230 */ /* 0x000fe40000004100 */
[----:B------:R-:W-:Y:S01]  /*1830*/  FMUL.FTZ R104, R104, UR4 ;  /* 0x0000000468687c20 */ /* 0x000fe20008410000 */
[----:B-----5:R-:W-:Y:S01]  /*1840*/  FMUL.FTZ R68, R68, R73 ;  /* 0x0000004944447220 */ /* 0x020fe20000410000 */
[----:B------:R-:W-:Y:S01]  /*1850*/  LOP3.LUT P4, RZ, R13, 0xff0000, RZ, 0xc0, !PT ;  /* 0x00ff00000dff7812 */ /* 0x000fe2000788c0ff */
[----:B------:R-:W-:Y:S01]  /*1860*/  FMUL.FTZ R75, R75, UR22 ;  /* 0x000000164b4b7c20 */ /* 0x000fe20008410000 */
[----:B------:R-:W-:Y:S01]  /*1870*/  LOP3.LUT P5, RZ, R13, 0xff00, RZ, 0xc0, !PT ;  /* 0x0000ff000dff7812 */ /* 0x000fe200078ac0ff */
[----:B------:R-:W-:Y:S01]  /*1880*/  @P6 FMUL.FTZ R72, R73, R74 ;  /* 0x0000004a49486220 */ /* 0x000fe20000410000 */
[----:B------:R-:W-:Y:S01]  /*1890*/  FSEL R101, R68, RZ, P6 ;  /* 0x000000ff44657208 */ /* 0x000fe20003000000 */
[----:B------:R-:W-:Y:S01]  /*18a0*/  FMUL.FTZ R68, R104, UR22 ;  /* 0x0000001668447c20 */ /* 0x000fe20008410000 */
[----:B------:R-:W-:Y:S01]  /*18b0*/  FMUL.FTZ R106, R106, UR22 ;  /* 0x000000166a6a7c20 */ /* 0x000fe20008410000 */
[----:B------:R-:W-:Y:S01]  /*18c0*/  ISETP.GE.U32.AND P6, PT, R13, 0x1000000, PT ;  /* 0x010000000d00780c */ /* 0x000fe20003fc6070 */
[----:B------:R-:W-:Y:S01]  /*18d0*/  FMUL.FTZ R70, R70, R75 ;  /* 0x0000004b46467220 */ /* 0x000fe20000410000 */
[----:B------:R-:W-:Y:S01]  /*18e0*/  FADD.FTZ R101, R40, R101 ;  /* 0x0000006528657221 */ /* 0x000fe20000010000 */
[----:B------:R-:W-:Y:S01]  /*18f0*/  FMUL.FTZ R40, R71, R68 ;  /* 0x0000004447287220 */ /* 0x000fe20000410000 */
[----:B------:R-:W-:Y:S01]  /*1900*/  FMUL.FTZ R69, R69, R106 ;  /* 0x0000006a45457220 */ /* 0x000fe20000410000 */
[----:B------:R-:W-:Y:S01]  /*1910*/  HFMA2 R74, -RZ, RZ, 0, 0 ;  /* 0x00000000ff4a7431 */ /* 0x000fe200000001ff */
[----:B------:R-:W-:-:S02]  /*1920*/  FSEL R71, R70, RZ, P4 ;  /* 0x000000ff46477208 */ /* 0x000fc40002000000 */
[----:B------:R-:W-:Y:S01]  /*1930*/  FSEL R70, R40, RZ, P6 ;  /* 0x000000ff28467208 */ /* 0x000fe20003000000 */
[----:B------:R-:W-:Y:S01]  /*1940*/  @P4 HADD2.F32 R40, -RZ, R99.H0_H0 ;  /* 0x20000063ff284230 */ /* 0x000fe20000004100 */
[----:B------:R-:W-:Y:S01]  /*1950*/  FSEL R104, R69, RZ, P5 ;  /* 0x000000ff45687208 */ /* 0x000fe20002800000 */
[----:B------:R-:W-:Y:S01]  /*1960*/  @P5 HADD2.F32 R69, -RZ, R98.H1_H1 ;  /* 0x30000062ff455230 */ /* 0x000fe20000004100 */
[----:B------:R-:W-:Y:S01]  /*1970*/  MOV R73, RZ ;  /* 0x000000ff00497202 */ /* 0x000fe20000000f00 */
[----:B------:R-:W-:Y:S01]  /*1980*/  FADD.FTZ R42, R42, R71 ;  /* 0x000000472a2a7221 */ /* 0x000fe20000010000 */
[----:B------:R-:W-:Y:S01]  /*1990*/  @P4 FMUL.FTZ R74, R75, R40 ;  /* 0x000000284b4a4220 */ /* 0x000fe20000410000 */
[----:B------:R-:W-:Y:S01]  /*19a0*/  FADD.FTZ R104, R41, R104 ;  /* 0x0000006829687221 */ /* 0x000fe20000010000 */
[----:B------:R-:W-:Y:S01]  /*19b0*/  FADD.FTZ R43, R43, R70 ;  /* 0x000000462b2b7221 */ /* 0x000fe20000010000 */
[----:B------:R-:W-:Y:S01]  /*19c0*/  @P5 FMUL.FTZ R73, R106, R69 ;  /* 0x000000456a495220 */ /* 0x000fe20000410000 */
[----:B------:R-:W-:Y:S01]  /*19d0*/  MOV R75, RZ ;  /* 0x000000ff004b7202 */ /* 0x000fe20000000f00 */
[----:B------:R-:W-:Y:S06]  /*19e0*/  @!P6 BRA `(.L_x_5857) ;  /* 0x0000000000c8e947 */ /* 0x000fec0003800000 */
[----:B------:R-:W-:-:S05]  /*19f0*/  HADD2.F32 R75, -RZ, R99.H1_H1 ;  /* 0x30000063ff4b7230 */ /* 0x000fca0000004100 */
[----:B------:R-:W-:Y:S01]  /*1a00*/  FMUL.FTZ R75, R68, R75 ;  /* 0x0000004b444b7220 */ /* 0x000fe20000410000 */
[----:B------:R-:W-:Y:S06]  /*1a10*/  BRA `(.L_x_5857) ;  /* 0x0000000000bc7947 */ /* 0x000fec0003800000 */
.L_x_5856:
[--C-:B------:R-:W-:Y:S01]  /*1a20*/  FFMA.FTZ R16, R79, UR5, R91.reuse ;  /* 0x000000054f107c23 */ /* 0x100fe2000801005b */
[----:B------:R-:W-:Y:S01]  /*1a30*/  LOP3.LUT P5, RZ, R13, 0xff, RZ, 0xc0, !PT ;  /* 0x000000ff0dff7812 */ /* 0x000fe200078ac0ff */
[--C-:B------:R-:W-:Y:S01]  /*1a40*/  FFMA.FTZ R17, R80, UR5, R91.reuse ;  /* 0x0000000550117c23 */ /* 0x100fe2000801005b */
[--C-:B------:R-:W-:Y:S01]  /*1a50*/  FFMA.FTZ R75, R85, UR5, R91.reuse ;  /* 0x00000005554b7c23 */ /* 0x100fe2000801005b */
[----:B------:R-:W-:Y:S01]  /*1a60*/  FADD.FTZ R16, R77, -R16 ;  /* 0x800000104d107221 */ /* 0x000fe20000010000 */
[----:B------:R-:W-:Y:S01]  /*1a70*/  FFMA.FTZ R104, R90, UR5, R91 ;  /* 0x000000055a687c23 */ /* 0x000fe2000801005b */
[----:B------:R-:W-:Y:S01]  /*1a80*/  FADD.FTZ R17, R78, -R17 ;  /* 0x800000114e117221 */ /* 0x000fe20000010000 */
[----:B------:R-:W-:Y:S02]  /*1a90*/  HFMA2 R72, -RZ, RZ, 0, 0 ;  /* 0x00000000ff487431 */ /* 0x000fe400000001ff */
[----:B------:R-:W-:Y:S01]  /*1aa0*/  FMUL.FTZ R16, R16, UR13 ;  /* 0x0000000d10107c20 */ /* 0x000fe20008410000 */
[----:B------:R-:W-:Y:S01]  /*1ab0*/  FADD.FTZ R75, R82, -R75 ;  /* 0x8000004b524b7221 */ /* 0x000fe20000010000 */
[----:B------:R-:W-:Y:S01]  /*1ac0*/  FMUL.FTZ R17, R17, UR13 ;  /* 0x0000000d11117c20 */ /* 0x000fe20008410000 */
[----:B------:R-:W-:Y:S01]  /*1ad0*/  FADD.FTZ R104, R89, -R104 ;  /* 0x8000006859687221 */ /* 0x000fe20000010000 */
[----:B------:R-:W-:Y:S01]  /*1ae0*/  FMUL.FTZ R18, R16, UR4 ;  /* 0x0000000410127c20 */ /* 0x000fe20008410000 */
[C---:B------:R-:W-:Y:S01]  /*1af0*/  LOP3.LUT P4, RZ, R13.reuse, 0xff00, RZ, 0xc0, !PT ;  /* 0x0000ff000dff7812 */ /* 0x040fe2000788c0ff */
[----:B------:R-:W-:Y:S01]  /*1b00*/  @P5 HADD2.F32 R74, -RZ, R98.H0_H0 ;  /* 0x20000062ff4a5230 */ /* 0x000fe20000004100 */
[----:B------:R-:W-:Y:S01]  /*1b10*/  ISETP.GE.U32.AND P6, PT, R13, 0x1000000, PT ;  /* 0x010000000d00780c */ /* 0x000fe20003fc6070 */
[----:B------:R-:W-:Y:S01]  /*1b20*/  FMUL.FTZ R19, R18, UR22 ;  /* 0x0000001612137c20 */ /* 0x000fe20008410000 */
[----:B------:R-:W-:-:S03]  /*1b30*/  FMUL.FTZ R18, R17, UR4 ;  /* 0x0000000411127c20 */ /* 0x000fc60008410000 */
[----:B-----5:R-:W-:Y:S01]  /*1b40*/  FMUL.FTZ R73, R68, R19 ;  /* 0x0000001344497220 */ /* 0x020fe20000410000 */
[----:B------:R-:W-:Y:S01]  /*1b50*/  FMUL.FTZ R68, R18, UR22 ;  /* 0x0000001612447c20 */ /* 0x000fe20008410000 */
[----:B------:R-:W-:Y:S01]  /*1b60*/  @P5 FMUL.FTZ R72, R19, R74 ;  /* 0x0000004a13485220 */ /* 0x000fe20000410000 */
[----:B------:R-:W-:Y:S01]  /*1b70*/  FMUL.FTZ R18, R75, UR13 ;  /* 0x0000000d4b127c20 */ /* 0x000fe20008410000 */
[----:B------:R-:W-:Y:S01]  /*1b80*/  FMUL.FTZ R19, R104, UR13 ;  /* 0x0000000d68137c20 */ /* 0x000fe20008410000 */
[----:B------:R-:W-:Y:S01]  /*1b90*/  FMUL.FTZ R69, R69, R68 ;  /* 0x0000004445457220 */ /* 0x000fe20000410000 */
[----:B------:R-:W-:Y:S01]  /*1ba0*/  FSEL R73, R73, RZ, P5 ;  /* 0x000000ff49497208 */ /* 0x000fe20002800000 */
[----:B------:R-:W-:Y:S01]  /*1bb0*/  FMUL.FTZ R74, R18, UR4 ;  /* 0x00000004124a7c20 */ /* 0x000fe20008410000 */
[----:B------:R-:W-:Y:S01]  /*1bc0*/  FMUL.FTZ R106, R19, UR4 ;  /* 0x00000004136a7c20 */ /* 0x000fe20008410000 */
[----:B------:R-:W-:Y:S01]  /*1bd0*/  LOP3.LUT P5, RZ, R13, 0xff0000, RZ, 0xc0, !PT ;  /* 0x00ff00000dff7812 */ /* 0x000fe200078ac0ff */
[--C-:B------:R-:W-:Y:S01]  /*1be0*/  @P6 HADD2.F32 R105, -RZ, R99.reuse.H1_H1 ;  /* 0x30000063ff696230 */ /* 0x100fe20000004100 */
[----:B------:R-:W-:Y:S01]  /*1bf0*/  FSEL R104, R69, RZ, P4 ;  /* 0x000000ff45687208 */ /* 0x000fe20002000000 */
[----:B------:R-:W-:Y:S01]  /*1c00*/  FMUL.FTZ R69, R74, UR22 ;  /* 0x000000164a457c20 */ /* 0x000fe20008410000 */
[----:B------:R-:W-:Y:S01]  /*1c10*/  FMUL.FTZ R106, R106, UR22 ;  /* 0x000000166a6a7c20 */ /* 0x000fe20008410000 */
[----:B------:R-:W-:Y:S01]  /*1c20*/  FADD.FTZ R101, R40, R73 ;  /* 0x0000004928657221 */ /* 0x000fe20000010000 */
[----:B------:R-:W-:Y:S01]  /*1c30*/  CS2R R74, SRZ ;  /* 0x00000000004a7805 */ /* 0x000fe2000001ff00 */
[----:B------:R-:W-:Y:S01]  /*1c40*/  FMUL.FTZ R70, R70, R69 ;  /* 0x0000004546467220 */ /* 0x000fe20000410000 */
[----:B------:R-:W-:Y:S01]  /*1c50*/  FMUL.FTZ R71, R71, R106 ;  /* 0x0000006a47477220 */ /* 0x000fe20000410000 */
[----:B------:R-:W-:Y:S01]  /*1c60*/  FADD.FTZ R104, R41, R104 ;  /* 0x0000006829687221 */ /* 0x000fe20000010000 */
[----:B------:R-:W-:Y:S01]  /*1c70*/  MOV R73, RZ ;  /* 0x000000ff00497202 */ /* 0x000fe20000000f00 */
[----:B------:R-:W-:Y:S01]  /*1c80*/  @P6 FMUL.FTZ R75, R106, R105 ;  /* 0x000000696a4b6220 */ /* 0x000fe20000410000 */
[----:B------:R-:W-:Y:S01]  /*1c90*/  FSEL R41, R70, RZ, P5 ;  /* 0x000000ff46297208 */ /* 0x000fe20002800000 */
[----:B------:R-:W-:Y:S01]  /*1ca0*/  @P5 HADD2.F32 R70, -RZ, R99.H0_H0 ;  /* 0x20000063ff465230 */ /* 0x000fe20000004100 */
[----:B------:R-:W-:Y:S01]  /*1cb0*/  FSEL R40, R71, RZ, P6 ;  /* 0x000000ff47287208 */ /* 0x000fe20003000000 */
[----:B------:R-:W-:-:S02]  /*1cc0*/  @P4 HADD2.F32 R71, -RZ, R98.H1_H1 ;  /* 0x30000062ff474230 */ /* 0x000fc40000004100 */
[----:B------:R-:W-:Y:S01]  /*1cd0*/  FADD.FTZ R42, R42, R41 ;  /* 0x000000292a2a7221 */ /* 0x000fe20000010000 */
[----:B------:R-:W-:Y:S01]  /*1ce0*/  @P5 FMUL.FTZ R74, R69, R70 ;  /* 0x00000046454a5220 */ /* 0x000fe20000410000 */
[----:B------:R-:W-:Y:S01]  /*1cf0*/  FADD.FTZ R43, R43, R40 ;  /* 0x000000282b2b7221 */ /* 0x000fe20000010000 */
[----:B------:R-:W-:-:S07]  /*1d00*/  @P4 FMUL.FTZ R73, R68, R71 ;  /* 0x0000004744494220 */ /* 0x000fce0000410000 */
.L_x_5857:
[----:B------:R-:W-:Y:S05]  /*1d10*/  BSYNC.RECONVERGENT B2 ;  /* 0x0000000000027941 */ /* 0x000fea0003800200 */
.L_x_5855:
        /* <DEDUP_REMOVED lines=9> */
.L_x_5854:
[----:B------:R-:W-:Y:S05]  /*1db0*/  BSYNC.RECONVERGENT B1 ;  /* 0x0000000000017941 */ /* 0x000fea0003800200 */
.L_x_5853:
[----:B------:R-:W-:Y:S04]  /*1dc0*/  BSSY.RECONVERGENT B1, `(.L_x_5858) ;  /* 0x0000074000017945 */ /* 0x000fe80003800200 */
[----:B------:R-:W-:Y:S05]  /*1dd0*/  @!P2 BRA `(.L_x_5859) ;  /* 0x0000000400c8a947 */ /* 0x000fea0003800000 */
[----:B0-----:R-:W0:Y:S02]  /*1de0*/  LDC.64 R68, c[0x0][0x390] ;  /* 0x0000e400ff447b82 */ /* 0x001e240000000a00 */
[----:B0-----:R-:W-:-:S06]  /*1df0*/  IMAD.WIDE.U32 R68, R14, 0x10, R68 ;  /* 0x000000100e447825 */ /* 0x001fcc00078e0044 */
[----:B------:R-:W5:Y:S01]  /*1e00*/  LDG.E.128 R68, desc[UR14][R68.64] ;  /* 0x0000000e44447981 */ /* 0x000f62000c1e1d00 */
[----:B------:R-:W-:Y:S01]  /*1e10*/  ISETP.NE.U32.AND P0, PT, RZ, UR20, PT ;  /* 0x00000014ff007c0c */ /* 0x000fe2000bf05070 */
[----:B------:R-:W-:Y:S03]  /*1e20*/  BSSY.RECONVERGENT B2, `(.L_x_5860) ;  /* 0x0000064000027945 */ /* 0x000fe60003800200 */
[----:B------:R-:W-:-:S13]  /*1e30*/  ISETP.NE.AND.EX P0, PT, RZ, UR21, PT, P0 ;  /* 0x00000015ff007c0c */ /* 0x000fda000bf05300 */
[----:B------:R-:W-:Y:S05]  /*1e40*/  @!P0 BRA `(.L_x_5861) ;  /* 0x0000000000c88947 */ /* 0x000fea0003800000 */
        /* <DEDUP_REMOVED lines=14> */
[----:B------:R-:W-:-:S02]  /*1f30*/  HFMA2 R72, -RZ, RZ, 0, 0 ;  /* 0x00000000ff487431 */ /* 0x000fc400000001ff */
[----:B------:R-:W-:Y:S01]  /*1f40*/  FMUL.FTZ R75, R18, UR4 ;  /* 0x00000004124b7c20 */ /* 0x000fe20008410000 */
[----:B------:R-:W-:Y:S01]  /*1f50*/  FMUL.FTZ R73, R73, UR22 ;  /* 0x0000001649497c20 */ /* 0x000fe20008410000 */
[----:B------:R-:W-:Y:S02]  /*1f60*/  @P6 HADD2.F32 R74, -RZ, R100.H0_H0 ;  /* 0x20000064ff4a6230 */ /* 0x000fe40000004100 */
[----:B------:R-:W-:Y:S01]  /*1f70*/  FMUL.FTZ R104, R19, UR4 ;  /* 0x0000000413687c20 */ /* 0x000fe20008410000 */
[----:B------:R-:W-:Y:S01]  /*1f80*/  LOP3.LUT P4, RZ, R12, 0xff0000, RZ, 0xc0, !PT ;  /* 0x00ff00000cff7812 */ /* 0x000fe2000788c0ff */
[----:B-----5:R-:W-:Y:S01]  /*1f90*/  FMUL.FTZ R68, R68, R73 ;  /* 0x0000004944447220 */ /* 0x020fe20000410000 */
[----:B------:R-:W-:Y:S01]  /*1fa0*/  FMUL.FTZ R106, R17, UR4 ;  /* 0x00000004116a7c20 */ /* 0x000fe20008410000 */
[----:B------:R-:W-:Y:S01]  /*1fb0*/  LOP3.LUT P5, RZ, R12, 0xff00, RZ, 0xc0, !PT ;  /* 0x0000ff000cff7812 */ /* 0x000fe200078ac0ff */
[----:B------:R-:W-:Y:S01]  /*1fc0*/  FMUL.FTZ R75, R75, UR22 ;  /* 0x000000164b4b7c20 */ /* 0x000fe20008410000 */
        /* <DEDUP_REMOVED lines=26> */
.L_x_5861:
        /* <DEDUP_REMOVED lines=11> */
[----:B------:R-:W-:Y:S01]  /*2220*/  LOP3.LUT P4, RZ, R12, 0xff00, RZ, 0xc0, !PT ;  /* 0x0000ff000cff7812 */ /* 0x000fe2000788c0ff */
[----:B------:R-:W-:Y:S01]  /*2230*/  FMUL.FTZ R73, R72, UR4 ;  /* 0x0000000448497c20 */ /* 0x000fe20008410000 */
[----:B------:R-:W-:Y:S01]  /*2240*/  FMUL.FTZ R74, R74, UR4 ;  /* 0x000000044a4a7c20 */ /* 0x000fe20008410000 */
[----:B------:R-:W-:-:S02]  /*2250*/  HFMA2 R72, -RZ, RZ, 0, 0 ;  /* 0x00000000ff487431 */ /* 0x000fc400000001ff */
[----:B------:R-:W-:Y:S02]  /*2260*/  @P5 HADD2.F32 R104, -RZ, R100.H0_H0 ;  /* 0x20000064ff685230 */ /* 0x000fe40000004100 */
[----:B------:R-:W-:Y:S01]  /*2270*/  FMUL.FTZ R75, R73, UR22 ;  /* 0x00000016494b7c20 */ /* 0x000fe20008410000 */
[----:B------:R-:W-:Y:S01]  /*2280*/  FMUL.FTZ R108, R108, UR13 ;  /* 0x0000000d6c6c7c20 */ /* 0x000fe20008410000 */
[----:B------:R-:W-:Y:S02]  /*2290*/  ISETP.GE.U32.AND P6, PT, R12, 0x1000000, PT ;  /* 0x010000000c00780c */ /* 0x000fe40003fc6070 */
[-C--:B-----5:R-:W-:Y:S01]  /*22a0*/  FMUL.FTZ R73, R68, R75.reuse ;  /* 0x0000004b44497220 */ /* 0x0a0fe20000410000 */
[----:B------:R-:W-:Y:S01]  /*22b0*/  FMUL.FTZ R68, R74, UR22 ;  /* 0x000000164a447c20 */ /* 0x000fe20008410000 */
[----:B------:R-:W-:Y:S01]  /*22c0*/  FMUL.FTZ R74, R106, UR13 ;  /* 0x0000000d6a4a7c20 */ /* 0x000fe20008410000 */
[----:B------:R-:W-:Y:S01]  /*22d0*/  @P5 FMUL.FTZ R72, R104, R75 ;  /* 0x0000004b68485220 */ /* 0x000fe20000410000 */
[----:B------:R-:W-:Y:S01]  /*22e0*/  FMUL.FTZ R106, R108, UR4 ;  /* 0x000000046c6a7c20 */ /* 0x000fe20008410000 */
[----:B------:R-:W-:Y:S01]  /*22f0*/  FMUL.FTZ R69, R69, R68 ;  /* 0x0000004445457220 */ /* 0x000fe20000410000 */
[----:B------:R-:W-:Y:S01]  /*2300*/  FSEL R73, R73, RZ, P5 ;  /* 0x000000ff49497208 */ /* 0x000fe20002800000 */
[----:B------:R-:W-:Y:S01]  /*2310*/  FMUL.FTZ R74, R74, UR4 ;  /* 0x000000044a4a7c20 */ /* 0x000fe20008410000 */
[----:B------:R-:W-:Y:S01]  /*2320*/  LOP3.LUT P5, RZ, R12, 0xff0000, RZ, 0xc0, !PT ;  /* 0x00ff00000cff7812 */ /* 0x000fe200078ac0ff */
[----:B------:R-:W-:Y:S01]  /*2330*/  FMUL.FTZ R106, R106, UR22 ;  /* 0x000000166a6a7c20 */ /* 0x000fe20008410000 */
[----:B------:R-:W-:Y:S01]  /*2340*/  FSEL R104, R69, RZ, P4 ;  /* 0x000000ff45687208 */ /* 0x000fe20002000000 */
[----:B------:R-:W-:Y:S01]  /*2350*/  FMUL.FTZ R69, R74, UR22 ;  /* 0x000000164a457c20 */ /* 0x000fe20008410000 */
[----:B------:R-:W-:Y:S01]  /*2360*/  FADD.FTZ R101, R36, R73 ;  /* 0x0000004924657221 */ /* 0x000fe20000010000 */
[----:B------:R-:W-:Y:S01]  /*2370*/  FMUL.FTZ R71, R71, R106 ;  /* 0x0000006a47477220 */ /* 0x000fe20000410000 */
[----:B------:R-:W-:-:S02]  /*2380*/  @P6 HADD2.F32 R105, -RZ, R102.H1_H1 ;  /* 0x30000066ff696230 */ /* 0x000fc40000004100 */
[-C--:B------:R-:W-:Y:S01]  /*2390*/  FMUL.FTZ R70, R70, R69.reuse ;  /* 0x0000004546467220 */ /* 0x080fe20000410000 */
[----:B------:R-:W-:Y:S01]  /*23a0*/  FADD.FTZ R104, R37, R104 ;  /* 0x0000006825687221 */ /* 0x000fe20000010000 */
[----:B------:R-:W-:Y:S02]  /*23b0*/  CS2R R74, SRZ ;  /* 0x00000000004a7805 */ /* 0x000fe4000001ff00 */
[----:B------:R-:W-:Y:S01]  /*23c0*/  FSEL R36, R71, RZ, P6 ;  /* 0x000000ff47247208 */ /* 0x000fe20003000000 */
[----:B------:R-:W-:Y:S01]  /*23d0*/  @P4 HADD2.F32 R71, -RZ, R100.H1_H1 ;  /* 0x30000064ff474230 */ /* 0x000fe20000004100 */
[----:B------:R-:W-:Y:S01]  /*23e0*/  FSEL R37, R70, RZ, P5 ;  /* 0x000000ff46257208 */ /* 0x000fe20002800000 */
[----:B------:R-:W-:Y:S01]  /*23f0*/  @P5 HADD2.F32 R70, -RZ, R102.H0_H0 ;  /* 0x20000066ff465230 */ /* 0x000fe20000004100 */
[----:B------:R-:W-:Y:S01]  /*2400*/  MOV R73, RZ ;  /* 0x000000ff00497202 */ /* 0x000fe20000000f00 */
[----:B------:R-:W-:Y:S01]  /*2410*/  FADD.FTZ R39, R39, R36 ;  /* 0x0000002427277221 */ /* 0x000fe20000010000 */
[----:B------:R-:W-:Y:S01]  /*2420*/  @P4 FMUL.FTZ R73, R71, R68 ;  /* 0x0000004447494220 */ /* 0x000fe20000410000 */
[----:B------:R-:W-:Y:S01]  /*2430*/  FADD.FTZ R38, R38, R37 ;  /* 0x0000002526267221 */ /* 0x000fe20000010000 */
[----:B------:R-:W-:Y:S01]  /*2440*/  @P5 FMUL.FTZ R74, R70, R69 ;  /* 0x00000045464a5220 */ /* 0x000fe20000410000 */
[----:B------:R-:W-:-:S07]  /*2450*/  @P6 FMUL.FTZ R75, R105, R106 ;  /* 0x0000006a694b6220 */ /* 0x000fce0000410000 */
.L_x_5862:
[----:B------:R-:W-:Y:S05]  /*2460*/  BSYNC.RECONVERGENT B2 ;  /* 0x0000000000027941 */ /* 0x000fea0003800200 */
.L_x_5860:
        /* <DEDUP_REMOVED lines=9> */
.L_x_5859:
[----:B------:R-:W-:Y:S05]  /*2500*/  BSYNC.RECONVERGENT B1 ;  /* 0x0000000000017941 */ /* 0x000fea0003800200 */
.L_x_5858:
[----:B------:R-:W-:Y:S05]  /*2510*/  @!P1 BRA `(.L_x_5863) ;  /* 0x0000001c004c9947 */ /* 0x000fea0003800000 */
[----:B0-2---:R-:W0:Y:S02]  /*2520*/  LDC.64 R68, c[0x0][0x390] ;  /* 0x0000e400ff447b82 */ /* 0x005e240000000a00 */
        /* <DEDUP_REMOVED lines=21> */
[----:B------:R-:W-:Y:S02]  /*2680*/  @P6 HADD2.F32 R74, -RZ, R103.H0_H0 ;  /* 0x20000067ff4a6230 */ /* 0x000fe40000004100 */
[----:B------:R-:W-:Y:S01]  /*2690*/  FMUL.FTZ R73, R73, UR22 ;  /* 0x0000001649497c20 */ /* 0x000fe20008410000 */
[----:B------:R-:W-:Y:S01]  /*26a0*/  FMUL.FTZ R75, R18, UR4 ;  /* 0x00000004124b7c20 */ /* 0x000fe20008410000 */
[----:B------:R-:W-:Y:S01]  /*26b0*/  LOP3.LUT P4, RZ, R6, 0xff0000, RZ, 0xc0, !PT ;  /* 0x00ff000006ff7812 */ /* 0x000fe2000788c0ff */
[----:B------:R-:W-:Y:S01]  /*26c0*/  FMUL.FTZ R106, R17, UR4 ;  /* 0x00000004116a7c20 */ /* 0x000fe20008410000 */
[----:B-----5:R-:W-:Y:S01]  /*26d0*/  FMUL.FTZ R68, R68, R73 ;  /* 0x0000004944447220 */ /* 0x020fe20000410000 */
[----:B------:R-:W-:Y:S01]  /*26e0*/  LOP3.LUT P5, RZ, R6, 0xff00, RZ, 0xc0, !PT ;  /* 0x0000ff0006ff7812 */ /* 0x000fe200078ac0ff */
[----:B------:R-:W-:Y:S01]  /*26f0*/  FMUL.FTZ R101, R19, UR4 ;  /* 0x0000000413657c20 */ /* 0x000fe20008410000 */
[----:B------:R-:W-:Y:S01]  /*2700*/  FMUL.FTZ R75, R75, UR22 ;  /* 0x000000164b4b7c20 */ /* 0x000fe20008410000 */
[----:B------:R-:W-:Y:S01]  /*2710*/  @P6 FMUL.FTZ R72, R73, R74 ;  /* 0x0000004a49486220 */ /* 0x000fe20000410000 */
[----:B------:R-:W-:Y:S01]  /*2720*/  FSEL R91, R68, RZ, P6 ;  /* 0x000000ff445b7208 */ /* 0x000fe20003000000 */
[----:B------:R-:W-:Y:S01]  /*2730*/  FMUL.FTZ R106, R106, UR22 ;  /* 0x000000166a6a7c20 */ /* 0x000fe20008410000 */
[----:B------:R-:W-:Y:S01]  /*2740*/  ISETP.GE.U32.AND P6, PT, R6, 0x1000000, PT ;  /* 0x010000000600780c */ /* 0x000fe20003fc6070 */
[----:B------:R-:W-:Y:S01]  /*2750*/  FMUL.FTZ R68, R101, UR22 ;  /* 0x0000001665447c20 */ /* 0x000fe20008410000 */
[----:B------:R-:W-:Y:S01]  /*2760*/  FMUL.FTZ R70, R70, R75 ;  /* 0x0000004b46467220 */ /* 0x000fe20000410000 */
[----:B------:R-:W-:Y:S01]  /*2770*/  FMUL.FTZ R69, R69, R106 ;  /* 0x0000006a45457220 */ /* 0x000fe20000410000 */
[----:B------:R-:W-:Y:S01]  /*2780*/  FADD.FTZ R91, R32, R91 ;  /* 0x0000005b205b7221 */ /* 0x000fe20000010000 */
[----:B------:R-:W-:Y:S01]  /*2790*/  FMUL.FTZ R71, R71, R68 ;  /* 0x0000004447477220 */ /* 0x000fe20000410000 */
[----:B------:R-:W-:Y:S01]  /*27a0*/  HFMA2 R74, -RZ, RZ, 0, 0 ;  /* 0x00000000ff4a7431 */ /* 0x000fe200000001ff */
[----:B------:R-:W-:Y:S01]  /*27b0*/  FSEL R105, R70, RZ, P4 ;  /* 0x000000ff46697208 */ /* 0x000fe20002000000 */
[----:B------:R-:W-:Y:S01]  /*27c0*/  @P4 HADD2.F32 R70, -RZ, R107.H0_H0 ;  /* 0x2000006bff464230 */ /* 0x000fe20000004100 */
[----:B------:R-:W-:Y:S01]  /*27d0*/  FSEL R32, R69, RZ, P5 ;  /* 0x000000ff45207208 */ /* 0x000fe20002800000 */
[----:B------:R-:W-:Y:S01]  /*27e0*/  @P5 HADD2.F32 R69, -RZ, R103.H1_H1 ;  /* 0x30000067ff455230 */ /* 0x000fe20000004100 */
[----:B------:R-:W-:Y:S01]  /*27f0*/  FSEL R104, R71, RZ, P6 ;  /* 0x000000ff47687208 */ /* 0x000fe20003000000 */
[----:B------:R-:W-:Y:S01]  /*2800*/  FADD.FTZ R105, R34, R105 ;  /* 0x0000006922697221 */ /* 0x000fe20000010000 */
[----:B------:R-:W-:Y:S01]  /*2810*/  MOV R73, RZ ;  /* 0x000000ff00497202 */ /* 0x000fe20000000f00 */
        /* <DEDUP_REMOVED lines=9> */
.L_x_5865:
        /* <DEDUP_REMOVED lines=11> */
[----:B------:R-:W-:Y:S01]  /*2960*/  LOP3.LUT P4, RZ, R6, 0xff00, RZ, 0xc0, !PT ;  /* 0x0000ff0006ff7812 */ /* 0x000fe2000788c0ff */
[----:B------:R-:W-:Y:S01]  /*2970*/  FMUL.FTZ R73, R72, UR4 ;  /* 0x0000000448497c20 */ /* 0x000fe20008410000 */
[----:B------:R-:W-:-:S02]  /*2980*/  HFMA2 R72, -RZ, RZ, 0, 0 ;  /* 0x00000000ff487431 */ /* 0x000fc400000001ff */
[--C-:B------:R-:W-:Y:S02]  /*2990*/  @P5 HADD2.F32 R104, -RZ, R103.reuse.H0_H0 ;  /* 0x20000067ff685230 */ /* 0x100fe40000004100 */
[----:B------:R-:W-:Y:S01]  /*29a0*/  FMUL.FTZ R74, R74, UR4 ;  /* 0x000000044a4a7c20 */ /* 0x000fe20008410000 */
[----:B------:R-:W-:Y:S01]  /*29b0*/  FMUL.FTZ R75, R73, UR22 ;  /* 0x00000016494b7c20 */ /* 0x000fe20008410000 */
[----:B------:R-:W-:Y:S01]  /*29c0*/  FMUL.FTZ R91, R91, UR13 ;  /* 0x0000000d5b5b7c20 */ /* 0x000fe20008410000 */
[----:B------:R-:W-:Y:S02]  /*29d0*/  ISETP.GE.U32.AND P6, PT, R6, 0x1000000, PT ;  /* 0x010000000600780c */ /* 0x000fe40003fc6070 */
[-C--:B-----5:R-:W-:Y:S01]  /*29e0*/  FMUL.FTZ R73, R68, R75.reuse ;  /* 0x0000004b44497220 */ /* 0x0a0fe20000410000 */
[----:B------:R-:W-:Y:S01]  /*29f0*/  FMUL.FTZ R68, R74, UR22 ;  /* 0x000000164a447c20 */ /* 0x000fe20008410000 */
[----:B------:R-:W-:Y:S01]  /*2a00*/  @P5 FMUL.FTZ R72, R104, R75 ;  /* 0x0000004b68485220 */ /* 0x000fe20000410000 */
[----:B------:R-:W-:Y:S01]  /*2a10*/  FMUL.FTZ R75, R101, UR13 ;  /* 0x0000000d654b7c20 */ /* 0x000fe20008410000 */
        /* <DEDUP_REMOVED lines=10> */
[----:B------:R-:W-:Y:S01]  /*2ac0*/  MOV R73, RZ ;  /* 0x000000ff00497202 */ /* 0x000fe20000000f00 */
[-C--:B------:R-:W-:Y:S01]  /*2ad0*/  FMUL.FTZ R70, R70, R69.reuse ;  /* 0x0000004546467220 */ /* 0x080fe20000410000 */
[----:B------:R-:W-:Y:S01]  /*2ae0*/  FADD.FTZ R101, R33, R74 ;  /* 0x0000004a21657221 */ /* 0x000fe20000010000 */
[----:B------:R-:W-:Y:S01]  /*2af0*/  @P4 HADD2.F32 R33, -RZ, R103.H1_H1 ;  /* 0x30000067ff214230 */ /* 0x000fe20000004100 */
[----:B------:R-:W-:Y:S01]  /*2b00*/  FSEL R104, R71, RZ, P6 ;  /* 0x000000ff47687208 */ /* 0x000fe20003000000 */
[--C-:B------:R-:W-:Y:S01]  /*2b10*/  @P6 HADD2.F32 R71, -RZ, R107.reuse.H1_H1 ;  /* 0x3000006bff476230 */ /* 0x100fe20000004100 */
[----:B------:R-:W-:Y:S01]  /*2b20*/  FSEL R105, R70, RZ, P5 ;  /* 0x000000ff46697208 */ /* 0x000fe20002800000 */
[----:B------:R-:W-:Y:S01]  /*2b30*/  @P5 HADD2.F32 R32, -RZ, R107.H0_H0 ;  /* 0x2000006bff205230 */ /* 0x000fe20000004100 */
[----:B------:R-:W-:Y:S01]  /*2b40*/  CS2R R74, SRZ ;  /* 0x00000000004a7805 */ /* 0x000fe2000001ff00 */
[----:B------:R-:W-:Y:S01]  /*2b50*/  FADD.FTZ R104, R35, R104 ;  /* 0x0000006823687221 */ /* 0x000fe20000010000 */
[----:B------:R-:W-:Y:S01]  /*2b60*/  @P4 FMUL.FTZ R73, R33, R68 ;  /* 0x0000004421494220 */ /* 0x000fe20000410000 */
[----:B------:R-:W-:Y:S01]  /*2b70*/  FADD.FTZ R105, R34, R105 ;  /* 0x0000006922697221 */ /* 0x000fe20000010000 */
[----:B------:R-:W-:Y:S01]  /*2b80*/  @P5 FMUL.FTZ R74, R32, R69 ;  /* 0x00000045204a5220 */ /* 0x000fe20000410000 */
[----:B------:R-:W-:-:S07]  /*2b90*/  @P6 FMUL.FTZ R75, R71, R106 ;  /* 0x0000006a474b6220 */ /* 0x000fce0000410000 */
.L_x_5866:
[----:B------:R-:W-:Y:S05]  /*2ba0*/  BSYNC.RECONVERGENT B1 ;  /* 0x0000000000017941 */ /* 0x000fea0003800200 */
.L_x_5864:
        /* <DEDUP_REMOVED lines=11> */
.L_x_5852:
[----:B------:R-:W-:Y:S04]  /*2c60*/  BSSY.RECONVERGENT B1, `(.L_x_5867) ;  /* 0x0000075000017945 */ /* 0x000fe80003800200 */
[----:B------:R-:W-:Y:S05]  /*2c70*/  @!P3 BRA `(.L_x_5868) ;  /* 0x0000000400ccb947 */ /* 0x000fea0003800000 */
[----:B------:R-:W0:Y:S08]  /*2c80*/  LDC.64 R68, c[0x0][0x390] ;  /* 0x0000e400ff447b82 */ /* 0x000e300000000a00 */
[----:B------:R-:W1:Y:S01]  /*2c90*/  LDC.64 R72, c[0x0][0x478] ;  /* 0x00011e00ff487b82 */ /* 0x000e620000000a00 */
[----:B0-----:R-:W-:-:S06]  /*2ca0*/  IMAD.WIDE.U32 R68, R14, 0x10, R68 ;  /* 0x000000100e447825 */ /* 0x001fcc00078e0044 */
[----:B------:R-:W5:Y:S01]  /*2cb0*/  LDG.E.128 R68, desc[UR14][R68.64] ;  /* 0x0000000e44447981 */ /* 0x000f62000c1e1d00 */
[----:B------:R-:W-:Y:S01]  /*2cc0*/  BSSY.RECONVERGENT B2, `(.L_x_5869) ;  /* 0x0000063000027945 */ /* 0x000fe20003800200 */
[----:B-1----:R-:W-:-:S04]  /*2cd0*/  ISETP.NE.U32.AND P0, PT, R72, RZ, PT ;  /* 0x000000ff4800720c */ /* 0x002fc80003f05070 */
[----:B------:R-:W-:-:S13]  /*2ce0*/  ISETP.NE.AND.EX P0, PT, R73, RZ, PT, P0 ;  /* 0x000000ff4900720c */ /* 0x000fda0003f05300 */
[----:B------:R-:W-:Y:S05]  /*2cf0*/  @P0 BRA `(.L_x_5870) ;  /* 0x0000000000c40947 */ /* 0x000fea0003800000 */
        /* <DEDUP_REMOVED lines=11> */
[----:B------:R-:W-:Y:S01]  /*2db0*/  LOP3.LUT P5, RZ, R13, 0xff0000, RZ, 0xc0, !PT ;  /* 0x00ff00000dff7812 */ /* 0x000fe200078ac0ff */
[----:B------:R-:W-:Y:S01]  /*2dc0*/  FMUL.FTZ R74, R74, UR4 ;  /* 0x000000044a4a7c20 */ /* 0x000fe20008410000 */
[----:B------:R-:W-:Y:S01]  /*2dd0*/  FMUL.FTZ R101, R75, UR4 ;  /* 0x000000044b657c20 */ /* 0x000fe20008410000 */
[----:B------:R-:W-:Y:S01]  /*2de0*/  FADD.FTZ R106, R89, -R104 ;  /* 0x80000068596a7221 */ /* 0x000fe20000010000 */
[----:B------:R-:W-:Y:S01]  /*2df0*/  FFMA.FTZ R104, R105, UR13, R30 ;  /* 0x0000000d69687c23 */ /* 0x000fe2000801001e */
[----:B------:R-:W-:Y:S01]  /*2e00*/  FMUL.FTZ R75, R74, UR22 ;  /* 0x000000164a4b7c20 */ /* 0x000fe20008410000 */
[----:B------:R-:W-:Y:S01]  /*2e10*/  FMUL.FTZ R74, R101, UR22 ;  /* 0x00000016654a7c20 */ /* 0x000fe20008410000 */
[----:B------:R-:W-:Y:S01]  /*2e20*/  FFMA.FTZ R105, R106, UR13, R31 ;  /* 0x0000000d6a697c23 */ /* 0x000fe2000801001f */
[----:B------:R-:W-:Y:S01]  /*2e30*/  FMUL.FTZ R104, R104, UR4 ;  /* 0x0000000468687c20 */ /* 0x000fe20008410000 */
[----:B-----5:R-:W-:Y:S01]  /*2e40*/  FMUL.FTZ R68, R68, R75 ;  /* 0x0000004b44447220 */ /* 0x020fe20000410000 */
[----:B------:R-:W-:Y:S01]  /*2e50*/  FMUL.FTZ R101, R69, R74 ;  /* 0x0000004a45657220 */ /* 0x000fe20000410000 */
[----:B------:R-:W-:Y:S01]  /*2e60*/  FMUL.FTZ R106, R105, UR4 ;  /* 0x00000004696a7c20 */ /* 0x000fe20008410000 */
[----:B------:R-:W-:Y:S01]  /*2e70*/  FMUL.FTZ R105, R104, UR22 ;  /* 0x0000001668697c20 */ /* 0x000fe20008410000 */
[----:B------:R-:W-:Y:S01]  /*2e80*/  ISETP.GE.U32.AND P6, PT, R13, 0x1000000, PT ;  /* 0x010000000d00780c */ /* 0x000fe20003fc6070 */
[----:B------:R-:W-:Y:S01]  /*2e90*/  @P0 HADD2.F32 R108, -RZ, R98.H0_H0 ;  /* 0x20000062ff6c0230 */ /* 0x000fe20000004100 */
[----:B------:R-:W-:Y:S01]  /*2ea0*/  FSEL R69, R68, RZ, P0 ;  /* 0x000000ff44457208 */ /* 0x000fe20000000000 */
[----:B------:R-:W-:Y:S01]  /*2eb0*/  FMUL.FTZ R106, R106, UR22 ;  /* 0x000000166a6a7c20 */ /* 0x000fe20008410000 */
[----:B------:R-:W-:Y:S01]  /*2ec0*/  FSEL R68, R101, RZ, P4 ;  /* 0x000000ff65447208 */ /* 0x000fe20002000000 */
[----:B------:R-:W-:-:S02]  /*2ed0*/  @P5 HADD2.F32 R110, -RZ, R99.H0_H0 ;  /* 0x20000063ff6e5230 */ /* 0x000fc40000004100 */
[----:B------:R-:W-:Y:S01]  /*2ee0*/  FADD.FTZ R104, R40, R69 ;  /* 0x0000004528687221 */ /* 0x000fe20000010000 */
[----:B------:R-:W-:Y:S01]  /*2ef0*/  FMUL.FTZ R40, R70, R105 ;  /* 0x0000006946287220 */ /* 0x000fe20000410000 */
[----:B------:R-:W-:Y:S01]  /*2f00*/  FMUL.FTZ R71, R71, R106 ;  /* 0x0000006a47477220 */ /* 0x000fe20000410000 */
[----:B------:R-:W-:Y:S01]  /*2f10*/  FADD.FTZ R101, R41, R68 ;  /* 0x0000004429657221 */ /* 0x000fe20000010000 */
[----:B------:R-:W-:Y:S01]  /*2f20*/  HFMA2 R70, -RZ, RZ, 0, 0 ;  /* 0x00000000ff467431 */ /* 0x000fe200000001ff */
[----:B------:R-:W-:Y:S02]  /*2f30*/  CS2R R68, SRZ ;  /* 0x0000000000447805 */ /* 0x000fe4000001ff00 */
[----:B------:R-:W-:Y:S01]  /*2f40*/  FSEL R41, R40, RZ, P5 ;  /* 0x000000ff28297208 */ /* 0x000fe20002800000 */
[----:B------:R-:W-:Y:S01]  /*2f50*/  @P0 FMUL.FTZ R68, R108, R75 ;  /* 0x0000004b6c440220 */ /* 0x000fe20000410000 */
[----:B------:R-:W-:Y:S01]  /*2f60*/  FSEL R40, R71, RZ, P6 ;  /* 0x000000ff47287208 */ /* 0x000fe20003000000 */
[----:B------:R-:W-:-:S02]  /*2f70*/  @P4 HADD2.F32 R71, -RZ, R98.H1_H1 ;  /* 0x30000062ff474230 */ /* 0x000fc40000004100 */
        /* <DEDUP_REMOVED lines=9> */
.L_x_5870:
        /* <DEDUP_REMOVED lines=20> */
[----:B-----5:R-:W-:Y:S01]  /*3150*/  FMUL.FTZ R68, R68, R105 ;  /* 0x0000006944447220 */ /* 0x020fe20000410000 */
[----:B------:R-:W-:Y:S01]  /*3160*/  LOP3.LUT P5, RZ, R13, 0xff0000, RZ, 0xc0, !PT ;  /* 0x00ff00000dff7812 */ /* 0x000fe200078ac0ff */
[----:B------:R-:W-:Y:S01]  /*3170*/  FMUL.FTZ R106, R19, UR4 ;  /* 0x00000004136a7c20 */ /* 0x000fe20008410000 */
[----:B------:R-:W-:Y:S01]  /*3180*/  ISETP.GE.U32.AND P6, PT, R13, 0x1000000, PT ;  /* 0x010000000d00780c */ /* 0x000fe20003fc6070 */
[----:B------:R-:W-:Y:S01]  /*3190*/  FMUL.FTZ R101, R69, R74 ;  /* 0x0000004a45657220 */ /* 0x000fe20000410000 */
[----:B------:R-:W-:Y:S01]  /*31a0*/  FMUL.FTZ R70, R70, R75 ;  /* 0x0000004b46467220 */ /* 0x000fe20000410000 */
[----:B------:R-:W-:Y:S01]  /*31b0*/  FSEL R69, R68, RZ, P0 ;  /* 0x000000ff44457208 */ /* 0x000fe20000000000 */
[----:B------:R-:W-:Y:S01]  /*31c0*/  FMUL.FTZ R106, R106, UR22 ;  /* 0x000000166a6a7c20 */ /* 0x000fe20008410000 */
[----:B------:R-:W-:Y:S01]  /*31d0*/  @P0 HADD2.F32 R108, -RZ, R98.H0_H0 ;  /* 0x20000062ff6c0230 */ /* 0x000fe20000004100 */
[----:B------:R-:W-:-:S02]  /*31e0*/  FSEL R68, R101, RZ, P4 ;  /* 0x000000ff65447208 */ /* 0x000fc40002000000 */
[----:B------:R-:W-:Y:S01]  /*31f0*/  FSEL R109, R70, RZ, P5 ;  /* 0x000000ff466d7208 */ /* 0x000fe20002800000 */
[----:B------:R-:W-:Y:S01]  /*3200*/  FADD.FTZ R104, R40, R69 ;  /* 0x0000004528687221 */ /* 0x000fe20000010000 */
[----:B------:R-:W-:Y:S01]  /*3210*/  FMUL.FTZ R40, R71, R106 ;  /* 0x0000006a47287220 */ /* 0x000fe20000410000 */
[----:B------:R-:W-:Y:S01]  /*3220*/  FADD.FTZ R101, R41, R68 ;  /* 0x0000004429657221 */ /* 0x000fe20000010000 */
[----:B------:R-:W-:Y:S02]  /*3230*/  @P4 HADD2.F32 R41, -RZ, R98.H1_H1 ;  /* 0x30000062ff294230 */ /* 0x000fe40000004100 */
[----:B------:R-:W-:Y:S01]  /*3240*/  FADD.FTZ R42, R42, R109 ;  /* 0x0000006d2a2a7221 */ /* 0x000fe20000010000 */
[--C-:B------:R-:W-:Y:S01]  /*3250*/  @P5 HADD2.F32 R110, -RZ, R99.reuse.H0_H0 ;  /* 0x20000063ff6e5230 */ /* 0x100fe20000004100 */
[----:B------:R-:W-:Y:S01]  /*3260*/  FSEL R40, R40, RZ, P6 ;  /* 0x000000ff28287208 */ /* 0x000fe20003000000 */
[----:B------:R-:W-:Y:S01]  /*3270*/  @P6 HADD2.F32 R109, -RZ, R99.H1_H1 ;  /* 0x30000063ff6d6230 */ /* 0x000fe20000004100 */
[----:B------:R-:W-:-:S02]  /*3280*/  CS2R R68, SRZ ;  /* 0x0000000000447805 */ /* 0x000fc4000001ff00 */
[----:B------:R-:W-:Y:S01]  /*3290*/  CS2R R70, SRZ ;  /* 0x0000000000467805 */ /* 0x000fe2000001ff00 */
[----:B------:R-:W-:Y:S01]  /*32a0*/  @P0 FMUL.FTZ R68, R108, R105 ;  /* 0x000000696c440220 */ /* 0x000fe20000410000 */
[----:B------:R-:W-:Y:S01]  /*32b0*/  FADD.FTZ R43, R43, R40 ;  /* 0x000000282b2b7221 */ /* 0x000fe20000010000 */
[----:B------:R-:W-:Y:S01]  /*32c0*/  @P4 FMUL.FTZ R69, R41, R74 ;  /* 0x0000004a29454220 */ /* 0x000fe20000410000 */
[----:B------:R-:W-:Y:S01]  /*32d0*/  @P5 FMUL.FTZ R70, R110, R75 ;  /* 0x0000004b6e465220 */ /* 0x000fe20000410000 */
[----:B------:R-:W-:-:S07]  /*32e0*/  @P6 FMUL.FTZ R71, R109, R106 ;  /* 0x0000006a6d476220 */ /* 0x000fce0000410000 */
.L_x_5871:
[----:B------:R-:W-:Y:S05]  /*32f0*/  BSYNC.RECONVERGENT B2 ;  /* 0x0000000000027941 */ /* 0x000fea0003800200 */
.L_x_5869:
[----:B------:R-:W-:Y:S01]  /*3300*/  ISETP.NE.U32.AND P0, PT, R72, RZ, PT ;  /* 0x000000ff4800720c */ /* 0x000fe20003f05070 */
[----:B------:R-:W0:Y:S03]  /*3310*/  LDC.64 R40, c[0x0][0x468] ;  /* 0x00011a00ff287b82 */ /* 0x000e260000000a00 */
[----:B------:R-:W-:-:S13]  /*3320*/  ISETP.NE.AND.EX P0, PT, R73, RZ, PT, P0 ;  /* 0x000000ff4900720c */ /* 0x000fda0003f05300 */
        /* <DEDUP_REMOVED lines=8> */
.L_x_5868:
[----:B------:R-:W-:Y:S05]  /*33b0*/  BSYNC.RECONVERGENT B1 ;  /* 0x0000000000017941 */ /* 0x000fea0003800200 */
.L_x_5867:
        /* <DEDUP_REMOVED lines=14> */
[----:B------:R-:W-:Y:S01]  /*34a0*/  LOP3.LUT P4, RZ, R12, 0xff0000, RZ, 0xc0, !PT ;  /* 0x00ff00000cff7812 */ /* 0x000fe2000788c0ff */
[----:B------:R-:W-:Y:S01]  /*34b0*/  FADD.FTZ R19, R81, -R72 ;  /* 0x8000004851137221 */ /* 0x000fe20000010000 */
[----:B------:R-:W-:Y:S01]  /*34c0*/  FADD.FTZ R74, R87, -R74 ;  /* 0x8000004a574a7221 */ /* 0x000fe20000010000 */
[----:B------:R-:W-:Y:S01]  /*34d0*/  FFMA.FTZ R16, R17, UR13, R24 ;  /* 0x0000000d11107c23 */ /* 0x000fe20008010018 */
[----:B------:R-:W-:Y:S01]  /*34e0*/  FFMA.FTZ R17, R10, UR5, R91 ;  /* 0x000000050a117c23 */ /* 0x000fe2000801005b */
[----:B------:R-:W-:Y:S01]  /*34f0*/  HFMA2 R72, -RZ, RZ, 0, 0 ;  /* 0x00000000ff487431 */ /* 0x000fe200000001ff */
[----:B------:R-:W-:Y:S01]  /*3500*/  LOP3.LUT P5, RZ, R12, 0xff00, RZ, 0xc0, !PT ;  /* 0x0000ff000cff7812 */ /* 0x000fe200078ac0ff */
[----:B------:R-:W-:Y:S01]  /*3510*/  FMUL.FTZ R73, R16, UR4 ;  /* 0x0000000410497c20 */ /* 0x000fe20008410000 */
[----:B------:R-:W-:Y:S01]  /*3520*/  FADD.FTZ R18, R8, -R17 ;  /* 0x8000001108127221 */ /* 0x000fe20000010000 */
[----:B------:R-:W-:-:S02]  /*3530*/  @P6 HADD2.F32 R104, -RZ, R100.H0_H0 ;  /* 0x20000064ff686230 */ /* 0x000fc40000004100 */
[----:B------:R-:W-:Y:S01]  /*3540*/  FMUL.FTZ R73, R73, UR22 ;  /* 0x0000001649497c20 */ /* 0x000fe20008410000 */
[----:B------:R-:W-:Y:S01]  /*3550*/  FFMA.FTZ R17, R18, UR13, R25 ;  /* 0x0000000d12117c23 */ /* 0x000fe20008010019 */
[----:B------:R-:W-:Y:S01]  /*3560*/  FFMA.FTZ R18, R19, UR13, R26 ;  /* 0x0000000d13127c23 */ /* 0x000fe2000801001a */
[----:B------:R-:W-:Y:S01]  /*3570*/  FFMA.FTZ R19, R74, UR13, R27 ;  /* 0x0000000d4a137c23 */ /* 0x000fe2000801001b */
[-C--:B-----5:R-:W-:Y:S01]  /*3580*/  FMUL.FTZ R68, R68, R73.reuse ;  /* 0x0000004944447220 */ /* 0x0a0fe20000410000 */
[----:B------:R-:W-:Y:S01]  /*3590*/  FMUL.FTZ R106, R17, UR4 ;  /* 0x00000004116a7c20 */ /* 0x000fe20008410000 */
[----:B------:R-:W-:Y:S01]  /*35a0*/  FMUL.FTZ R75, R18, UR4 ;  /* 0x00000004124b7c20 */ /* 0x000fe20008410000 */
[----:B------:R-:W-:Y:S01]  /*35b0*/  FMUL.FTZ R74, R19, UR4 ;  /* 0x00000004134a7c20 */ /* 0x000fe20008410000 */
[----:B------:R-:W-:Y:S01]  /*35c0*/  @P6 FMUL.FTZ R72, R104, R73 ;  /* 0x0000004968486220 */ /* 0x000fe20000410000 */
[----:B------:R-:W-:Y:S01]  /*35d0*/  FMUL.FTZ R106, R106, UR22 ;  /* 0x000000166a6a7c20 */ /* 0x000fe20008410000 */
[----:B------:R-:W-:Y:S01]  /*35e0*/  FSEL R101, R68, RZ, P6 ;  /* 0x000000ff44657208 */ /* 0x000fe20003000000 */
[----:B------:R-:W-:Y:S01]  /*35f0*/  FMUL.FTZ R75, R75, UR22 ;  /* 0x000000164b4b7c20 */ /* 0x000fe20008410000 */
[----:B------:R-:W-:Y:S01]  /*3600*/  FMUL.FTZ R68, R74, UR22 ;  /* 0x000000164a447c20 */ /* 0x000fe20008410000 */
[----:B------:R-:W-:Y:S01]  /*3610*/  ISETP.GE.U32.AND P6, PT, R12, 0x1000000, PT ;  /* 0x010000000c00780c */ /* 0x000fe20003fc6070 */
[----:B------:R-:W-:Y:S01]  /*3620*/  FMUL.FTZ R69, R69, R106 ;  /* 0x0000006a45457220 */ /* 0x000fe20000410000 */
[----:B------:R-:W-:Y:S01]  /*3630*/  FMUL.FTZ R70, R70, R75 ;  /* 0x0000004b46467220 */ /* 0x000fe20000410000 */
[----:B------:R-:W-:Y:S01]  /*3640*/  FMUL.FTZ R71, R71, R68 ;  /* 0x0000004447477220 */ /* 0x000fe20000410000 */
[----:B------:R-:W-:Y:S01]  /*3650*/  FADD.FTZ R101, R36, R101 ;  /* 0x0000006524657221 */ /* 0x000fe20000010000 */
        /* <DEDUP_REMOVED lines=17> */
.L_x_5875:
[--C-:B------:R-:W-:Y:S01]  /*3770*/  FFMA.FTZ R72, R11, UR5, R91.reuse ;  /* 0x000000050b487c23 */ /* 0x100fe2000801005b */
[----:B------:R-:W-:Y:S01]  /*3780*/  LOP3.LUT P5, RZ, R12, 0xff, RZ, 0xc0, !PT ;  /* 0x000000ff0cff7812 */ /* 0x000fe200078ac0ff */
[--C-:B------:R-:W-:Y:S01]  /*3790*/  FFMA.FTZ R75, R10, UR5, R91.reuse ;  /* 0x000000050a4b7c23 */ /* 0x100fe2000801005b */
[----:B------:R-:W-:Y:S01]  /*37a0*/  FFMA.FTZ R106, R83, UR5, R91 ;  /* 0x00000005536a7c23 */ /* 0x000fe2000801005b */
[----:B------:R-:W-:Y:S01]  /*37b0*/  FADD.FTZ R73, R9, -R72 ;  /* 0x8000004809497221 */ /* 0x000fe20000010000 */
[----:B------:R-:W-:Y:S02]  /*37c0*/  HFMA2 R72, -RZ, RZ, 0, 0 ;  /* 0x00000000ff487431 */ /* 0x000fe400000001ff */
[----:B------:R-:W-:Y:S01]  /*37d0*/  FADD.FTZ R74, R8, -R75 ;  /* 0x8000004b084a7221 */ /* 0x000fe20000010000 */
[----:B------:R-:W-:Y:S01]  /*37e0*/  FFMA.FTZ R108, R88, UR5, R91 ;  /* 0x00000005586c7c23 */ /* 0x000fe2000801005b */
[----:B------:R-:W-:Y:S01]  /*37f0*/  FFMA.FTZ R73, R73, UR13, R24 ;  /* 0x0000000d49497c23 */ /* 0x000fe20008010018 */
[----:B------:R-:W-:Y:S01]  /*3800*/  LOP3.LUT P4, RZ, R12, 0xff00, RZ, 0xc0, !PT ;  /* 0x0000ff000cff7812 */ /* 0x000fe2000788c0ff */
[----:B------:R-:W-:Y:S01]  /*3810*/  FFMA.FTZ R74, R74, UR13, R25 ;  /* 0x0000000d4a4a7c23 */ /* 0x000fe20008010019 */
[----:B------:R-:W-:Y:S01]  /*3820*/  FADD.FTZ R108, R87, -R108 ;  /* 0x8000006c576c7221 */ /* 0x000fe20000010000 */
[----:B------:R-:W-:Y:S01]  /*3830*/  FMUL.FTZ R73, R73, UR4 ;  /* 0x0000000449497c20 */ /* 0x000fe20008410000 */
[----:B------:R-:W-:Y:S01]  /*3840*/  ISETP.GE.U32.AND P6, PT, R12, 0x1000000, PT ;  /* 0x010000000c00780c */ /* 0x000fe20003fc6070 */
[----:B------:R-:W-:-:S02]  /*3850*/  @P5 HADD2.F32 R104, -RZ, R100.H0_H0 ;  /* 0x20000064ff685230 */ /* 0x000fc40000004100 */
[----:B------:R-:W-:Y:S01]  /*3860*/  FMUL.FTZ R74, R74, UR4 ;  /* 0x000000044a4a7c20 */ /* 0x000fe20008410000 */
[----:B------:R-:W-:Y:S01]  /*3870*/  FMUL.FTZ R75, R73, UR22 ;  /* 0x00000016494b7c20 */ /* 0x000fe20008410000 */
[----:B------:R-:W-:-:S03]  /*3880*/  FFMA.FTZ R108, R108, UR13, R27 ;  /* 0x0000000d6c6c7c23 */ /* 0x000fc6000801001b */
[-C--:B-----5:R-:W-:Y:S01]  /*3890*/  FMUL.FTZ R73, R68, R75.reuse ;  /* 0x0000004b44497220 */ /* 0x0a0fe20000410000 */
[----:B------:R-:W-:Y:S01]  /*38a0*/  @P5 FMUL.FTZ R72, R104, R75 ;  /* 0x0000004b68485220 */ /* 0x000fe20000410000 */
[----:B------:R-:W-:Y:S01]  /*38b0*/  FADD.FTZ R75, R81, -R106 ;  /* 0x8000006a514b7221 */ /* 0x000fe20000010000 */
[----:B------:R-:W-:Y:S01]  /*38c0*/  FMUL.FTZ R68, R74, UR22 ;  /* 0x000000164a447c20 */ /* 0x000fe20008410000 */
[----:B------:R-:W-:Y:S01]  /*38d0*/  FMUL.FTZ R106, R108, UR4 ;  /* 0x000000046c6a7c20 */ /* 0x000fe20008410000 */
[----:B------:R-:W-:Y:S01]  /*38e0*/  FSEL R73, R73, RZ, P5 ;  /* 0x000000ff49497208 */ /* 0x000fe20002800000 */
[----:B------:R-:W-:Y:S01]  /*38f0*/  FFMA.FTZ R74, R75, UR13, R26 ;  /* 0x0000000d4b4a7c23 */ /* 0x000fe2000801001a */
[----:B------:R-:W-:Y:S01]  /*3900*/  FMUL.FTZ R69, R69, R68 ;  /* 0x0000004445457220 */ /* 0x000fe20000410000 */
[----:B------:R-:W-:Y:S01]  /*3910*/  LOP3.LUT P5, RZ, R12, 0xff0000, RZ, 0xc0, !PT ;  /* 0x00ff00000cff7812 */ /* 0x000fe200078ac0ff */
[----:B------:R-:W-:Y:S01]  /*3920*/  FMUL.FTZ R106, R106, UR22 ;  /* 0x000000166a6a7c20 */ /* 0x000fe20008410000 */
[----:B------:R-:W-:Y:S01]  /*3930*/  FMUL.FTZ R74, R74, UR4 ;  /* 0x000000044a4a7c20 */ /* 0x000fe20008410000 */
[----:B------:R-:W-:Y:S01]  /*3940*/  FADD.FTZ R101, R36, R73 ;  /* 0x0000004924657221 */ /* 0x000fe20000010000 */
[----:B------:R-:W-:Y:S01]  /*3950*/  FSEL R104, R69, RZ, P4 ;  /* 0x000000ff45687208 */ /* 0x000fe20002000000 */
[-C--:B------:R-:W-:Y:S01]  /*3960*/  FMUL.FTZ R71, R71, R106.reuse ;  /* 0x0000006a47477220 */ /* 0x080fe20000410000 */
[----:B------:R-:W-:Y:S01]  /*3970*/  FMUL.FTZ R69, R74, UR22 ;  /* 0x000000164a457c20 */ /* 0x000fe20008410000 */
[----:B------:R-:W-:Y:S01]  /*3980*/  @P6 HADD2.F32 R105, -RZ, R102.H1_H1 ;  /* 0x30000066ff696230 */ /* 0x000fe20000004100 */
[----:B------:R-:W-:Y:S01]  /*3990*/  CS2R R74, SRZ ;  /* 0x00000000004a7805 */ /* 0x000fe2000001ff00 */
[----:B------:R-:W-:Y:S01]  /*39a0*/  FADD.FTZ R104, R37, R104 ;  /* 0x0000006825687221 */ /* 0x000fe20000010000 */
[----:B------:R-:W-:Y:S01]  /*39b0*/  FMUL.FTZ R70, R70, R69 ;  /* 0x0000004546467220 */ /* 0x000fe20000410000 */
[----:B------:R-:W-:Y:S01]  /*39c0*/  FSEL R36, R71, RZ, P6 ;  /* 0x000000ff47247208 */ /* 0x000fe20003000000 */
[----:B------:R-:W-:Y:S01]  /*39d0*/  @P4 HADD2.F32 R71, -RZ, R100.H1_H1 ;  /* 0x30000064ff474230 */ /* 0x000fe20000004100 */
[----:B------:R-:W-:Y:S01]  /*39e0*/  MOV R73, RZ ;  /* 0x000000ff00497202 */ /* 0x000fe20000000f00 */
[----:B------:R-:W-:Y:S01]  /*39f0*/  @P6 FMUL.FTZ R75, R105, R106 ;  /* 0x0000006a694b6220 */ /* 0x000fe20000410000 */
[----:B------:R-:W-:Y:S01]  /*3a00*/  FSEL R37, R70, RZ, P5 ;  /* 0x000000ff46257208 */ /* 0x000fe20002800000 */
[----:B------:R-:W-:-:S02]  /*3a10*/  @P5 HADD2.F32 R70, -RZ, R102.H0_H0 ;  /* 0x20000066ff465230 */ /* 0x000fc40000004100 */
[----:B------:R-:W-:Y:S01]  /*3a20*/  FADD.FTZ R39, R39, R36 ;  /* 0x0000002427277221 */ /* 0x000fe20000010000 */
[----:B------:R-:W-:Y:S01]  /*3a30*/  @P4 FMUL.FTZ R73, R71, R68 ;  /* 0x0000004447494220 */ /* 0x000fe20000410000 */
[----:B------:R-:W-:Y:S01]  /*3a40*/  FADD.FTZ R38, R38, R37 ;  /* 0x0000002526267221 */ /* 0x000fe20000010000 */
[----:B------:R-:W-:-:S07]  /*3a50*/  @P5 FMUL.FTZ R74, R70, R69 ;  /* 0x00000045464a5220 */ /* 0x000fce0000410000 */
.L_x_5876:
[----:B------:R-:W-:Y:S05]  /*3a60*/  BSYNC.RECONVERGENT B2 ;  /* 0x0000000000027941 */ /* 0x000fea0003800200 */
.L_x_5874:
        /* <DEDUP_REMOVED lines=9> */
.L_x_5873:
[----:B------:R-:W-:Y:S05]  /*3b00*/  BSYNC.RECONVERGENT B1 ;  /* 0x0000000000017941 */ /* 0x000fea0003800200 */
.L_x_5872:
        /* <DEDUP_REMOVED lines=9> */
[C---:B------:R-:W-:Y:S01]  /*3ba0*/  LOP3.LUT P6, RZ, R6.reuse, 0xff, RZ, 0xc0, !PT ;  /* 0x000000ff06ff7812 */ /* 0x040fe200078cc0ff */
[----:B------:R-:W-:Y:S01]  /*3bb0*/  FFMA.FTZ R19, R3, UR5, R91 ;  /* 0x0000000503137c23 */ /* 0x000fe2000801005b */
[C---:B------:R-:W-:Y:S01]  /*3bc0*/  LOP3.LUT P4, RZ, R6.reuse, 0xff0000, RZ, 0xc0, !PT ;  /* 0x00ff000006ff7812 */ /* 0x040fe2000788c0ff */
[----:B------:R-:W-:Y:S01]  /*3bd0*/  FADD.FTZ R17, R5, -R16 ;  /* 0x8000001005117221 */ /* 0x000fe20000010000 */
[----:B------:R-:W-:Y:S01]  /*3be0*/  LOP3.LUT P5, RZ, R6, 0xff00, RZ, 0xc0, !PT ;  /* 0x0000ff0006ff7812 */ /* 0x000fe200078ac0ff */
[----:B------:R-:W-:Y:S02]  /*3bf0*/  FADD.FTZ R19, R0, -R19 ;  /* 0x8000001300137221 */ /* 0x000fe40000010000 */
[----:B------:R-:W-:Y:S01]  /*3c00*/  FFMA.FTZ R16, R17, UR13, R20 ;  /* 0x0000000d11107c23 */ /* 0x000fe20008010014 */
[--C-:B------:R-:W-:Y:S01]  /*3c10*/  FFMA.FTZ R17, R4, UR5, R91.reuse ;  /* 0x0000000504117c23 */ /* 0x100fe2000801005b */
[----:B------:R-:W-:-:S02]  /*3c20*/  FFMA.FTZ R91, R86, UR5, R91 ;  /* 0x00000005565b7c23 */ /* 0x000fc4000801005b */
[----:B------:R-:W-:Y:S01]  /*3c30*/  FMUL.FTZ R73, R16, UR4 ;  /* 0x0000000410497c20 */ /* 0x000fe20008410000 */
[----:B------:R-:W-:Y:S01]  /*3c40*/  FADD.FTZ R18, R2, -R17 ;  /* 0x8000001102127221 */ /* 0x000fe20000010000 */
[----:B------:R-:W-:Y:S01]  /*3c50*/  FADD.FTZ R72, R84, -R91 ;  /* 0x8000005b54487221 */ /* 0x000fe20000010000 */
[----:B------:R-:W-:Y:S02]  /*3c60*/  @P6 HADD2.F32 R104, -RZ, R103.H0_H0 ;  /* 0x20000067ff686230 */ /* 0x000fe40000004100 */
[----:B------:R-:W-:Y:S01]  /*3c70*/  FMUL.FTZ R73, R73, UR22 ;  /* 0x0000001649497c20 */ /* 0x000fe20008410000 */
[----:B------:R-:W-:Y:S01]  /*3c80*/  FFMA.FTZ R17, R18, UR13, R21 ;  /* 0x0000000d12117c23 */ /* 0x000fe20008010015 */
[----:B------:R-:W-:Y:S01]  /*3c90*/  FFMA.FTZ R18, R19, UR13, R22 ;  /* 0x0000000d13127c23 */ /* 0x000fe20008010016 */
[----:B------:R-:W-:Y:S01]  /*3ca0*/  FFMA.FTZ R19, R72, UR13, R23 ;  /* 0x0000000d48137c23 */ /* 0x000fe20008010017 */
[----:B------:R-:W-:Y:S02]  /*3cb0*/  HFMA2 R72, -RZ, RZ, 0, 0 ;  /* 0x00000000ff487431 */ /* 0x000fe400000001ff */
[----:B-----5:R-:W-:Y:S01]  /*3cc0*/  FMUL.FTZ R68, R68, R73 ;  /* 0x0000004944447220 */ /* 0x020fe20000410000 */
[----:B------:R-:W-:Y:S01]  /*3cd0*/  FMUL.FTZ R75, R18, UR4 ;  /* 0x00000004124b7c20 */ /* 0x000fe20008410000 */
[----:B------:R-:W-:Y:S01]  /*3ce0*/  FMUL.FTZ R106, R17, UR4 ;  /* 0x00000004116a7c20 */ /* 0x000fe20008410000 */
[----:B------:R-:W-:-:S02]  /*3cf0*/  FMUL.FTZ R74, R19, UR4 ;  /* 0x00000004134a7c20 */ /* 0x000fc40008410000 */
[----:B------:R-:W-:Y:S01]  /*3d00*/  FSEL R91, R68, RZ, P6 ;  /* 0x000000ff445b7208 */ /* 0x000fe20003000000 */
[----:B------:R-:W-:Y:S01]  /*3d10*/  FMUL.FTZ R75, R75, UR22 ;  /* 0x000000164b4b7c20 */ /* 0x000fe20008410000 */
[----:B------:R-:W-:Y:S01]  /*3d20*/  @P6 FMUL.FTZ R72, R104, R73 ;  /* 0x0000004968486220 */ /* 0x000fe20000410000 */
[----:B------:R-:W-:Y:S01]  /*3d30*/  FMUL.FTZ R106, R106, UR22 ;  /* 0x000000166a6a7c20 */ /* 0x000fe20008410000 */
[----:B------:R-:W-:Y:S01]  /*3d40*/  ISETP.GE.U32.AND P6, PT, R6, 0x1000000, PT ;  /* 0x010000000600780c */ /* 0x000fe20003fc6070 */
[----:B------:R-:W-:Y:S01]  /*3d50*/  FMUL.FTZ R68, R74, UR22 ;  /* 0x000000164a447c20 */ /* 0x000fe20008410000 */
[-C--:B------:R-:W-:Y:S01]  /*3d60*/  FMUL.FTZ R70, R70, R75.reuse ;  /* 0x0000004b46467220 */ /* 0x080fe20000410000 */
        /* <DEDUP_REMOVED lines=20> */
.L_x_5878:
        /* <DEDUP_REMOVED lines=9> */
[----:B------:R-:W-:Y:S01]  /*3f40*/  FADD.FTZ R101, R0, -R101 ;  /* 0x8000006500657221 */ /* 0x000fe20000010000 */
[----:B------:R-:W-:Y:S01]  /*3f50*/  FFMA.FTZ R74, R74, UR13, R21 ;  /* 0x0000000d4a4a7c23 */ /* 0x000fe20008010015 */
[C---:B------:R-:W-:Y:S01]  /*3f60*/  LOP3.LUT P4, RZ, R6.reuse, 0xff00, RZ, 0xc0, !PT ;  /* 0x0000ff0006ff7812 */ /* 0x040fe2000788c0ff */
[----:B------:R-:W-:Y:S01]  /*3f70*/  FMUL.FTZ R73, R73, UR4 ;  /* 0x0000000449497c20 */ /* 0x000fe20008410000 */
[----:B------:R-:W-:Y:S01]  /*3f80*/  ISETP.GE.U32.AND P6, PT, R6, 0x1000000, PT ;  /* 0x010000000600780c */ /* 0x000fe20003fc6070 */
[----:B------:R-:W-:-:S02]  /*3f90*/  @P5 HADD2.F32 R104, -RZ, R103.H0_H0 ;  /* 0x20000067ff685230 */ /* 0x000fc40000004100 */
[----:B------:R-:W-:Y:S01]  /*3fa0*/  FMUL.FTZ R74, R74, UR4 ;  /* 0x000000044a4a7c20 */ /* 0x000fe20008410000 */
[----:B------:R-:W-:-:S04]  /*3fb0*/  FMUL.FTZ R75, R73, UR22 ;  /* 0x00000016494b7c20 */ /* 0x000fc80008410000 */
[-C--:B------:R-:W-:Y:S01]  /*3fc0*/  @P5 FMUL.FTZ R72, R104, R75.reuse ;  /* 0x0000004b68485220 */ /* 0x080fe20000410000 */
[----:B------:R-:W-:Y:S01]  /*3fd0*/  FADD.FTZ R104, R84, -R91 ;  /* 0x8000005b54687221 */ /* 0x000fe20000010000 */
[----:B-----5:R-:W-:Y:S01]  /*3fe0*/  FMUL.FTZ R73, R68, R75 ;  /* 0x0000004b44497220 */ /* 0x020fe20000410000 */
[----:B------:R-:W-:Y:S01]  /*3ff0*/  FMUL.FTZ R68, R74, UR22 ;  /* 0x000000164a447c20 */ /* 0x000fe20008410000 */
[----:B------:R-:W-:Y:S01]  /*4000*/  FFMA.FTZ R75, R101, UR13, R22 ;  /* 0x0000000d654b7c23 */ /* 0x000fe20008010016 */
[----:B------:R-:W-:Y:S02]  /*4010*/  FFMA.FTZ R104, R104, UR13, R23 ;  /* 0x0000000d68687c23 */ /* 0x000fe40008010017 */
        /* <DEDUP_REMOVED lines=8> */
[----:B------:R-:W-:Y:S01]  /*40a0*/  FMUL.FTZ R69, R75, UR22 ;  /* 0x000000164b457c20 */ /* 0x000fe20008410000 */
[----:B------:R-:W-:Y:S01]  /*40b0*/  MOV R73, RZ ;  /* 0x000000ff00497202 */ /* 0x000fe20000000f00 */
[----:B------:R-:W-:Y:S01]  /*40c0*/  FMUL.FTZ R71, R71, R106 ;  /* 0x0000006a47477220 */ /* 0x000fe20000410000 */
[----:B------:R-:W-:Y:S01]  /*40d0*/  FADD.FTZ R101, R33, R74 ;  /* 0x0000004a21657221 */ /* 0x000fe20000010000 */
[----:B------:R-:W-:Y:S01]  /*40e0*/  FMUL.FTZ R70, R70, R69 ;  /* 0x0000004546467220 */ /* 0x000fe20000410000 */
[----:B------:R-:W-:Y:S01]  /*40f0*/  @P4 HADD2.F32 R33, -RZ, R103.H1_H1 ;  /* 0x30000067ff214230 */ /* 0x000fe20000004100 */
[----:B------:R-:W-:-:S02]  /*4100*/  CS2R R74, SRZ ;  /* 0x00000000004a7805 */ /* 0x000fc4000001ff00 */
[----:B------:R-:W-:Y:S01]  /*4110*/  FSEL R104, R71, RZ, P6 ;  /* 0x000000ff47687208 */ /* 0x000fe20003000000 */
[--C-:B------:R-:W-:Y:S01]  /*4120*/  @P5 HADD2.F32 R32, -RZ, R107.reuse.H0_H0 ;  /* 0x2000006bff205230 */ /* 0x100fe20000004100 */
[----:B------:R-:W-:Y:S01]  /*4130*/  FSEL R105, R70, RZ, P5 ;  /* 0x000000ff46697208 */ /* 0x000fe20002800000 */
[----:B------:R-:W-:Y:S02]  /*4140*/  @P6 HADD2.F32 R71, -RZ, R107.H1_H1 ;  /* 0x3000006bff476230 */ /* 0x000fe40000004100 */
[----:B------:R-:W-:Y:S01]  /*4150*/  @P4 FMUL.FTZ R73, R33, R68 ;  /* 0x0000004421494220 */ /* 0x000fe20000410000 */
[----:B------:R-:W-:Y:S01]  /*4160*/  FADD.FTZ R104, R35, R104 ;  /* 0x0000006823687221 */ /* 0x000fe20000010000 */
[----:B------:R-:W-:Y:S01]  /*4170*/  @P5 FMUL.FTZ R74, R32, R69 ;  /* 0x00000045204a5220 */ /* 0x000fe20000410000 */
[----:B------:R-:W-:Y:S01]  /*4180*/  FADD.FTZ R105, R34, R105 ;  /* 0x0000006922697221 */ /* 0x000fe20000010000 */
[----:B------:R-:W-:-:S07]  /*4190*/  @P6 FMUL.FTZ R75, R71, R106 ;  /* 0x0000006a474b6220 */ /* 0x000fce0000410000 */
.L_x_5879:
[----:B------:R-:W-:Y:S05]  /*41a0*/  BSYNC.RECONVERGENT B1 ;  /* 0x0000000000017941 */ /* 0x000fea0003800200 */
.L_x_5877:
        /* <DEDUP_REMOVED lines=10> */
.L_x_5863:
[----:B------:R-:W-:Y:S05]  /*4250*/  BSYNC.RECONVERGENT B0 ;  /* 0x0000000000007941 */ /* 0x000fea0003800200 */
.L_x_5851:
[----:B------:R-:W-:Y:S02]  /*4260*/  UIADD3 UR7, UPT, UPT, UR7, UR24, URZ ;  /* 0x0000001807077290 */ /* 0x000fe4000fffe0ff */
[----:B------:R-:W-:Y:S02]  /*4270*/  UPLOP3.LUT UP2, UPT, UPT, UPT, UP2, 0x40, 0x4 ;  /* 0x000000000004789c */ /* 0x000fe40003f4e820 */
[----:B------:R-:W-:-:S09]  /*4280*/  UISETP.GE.AND UP1, UPT, UR7, UR25, UPT ;  /* 0x000000190700728c */ /* 0x000fd2000bf26270 */
[----:B------:R-:W-:Y:S05]  /*4290*/  BRA.U !UP1, `(.L_x_5880) ;  /* 0xffffffc5093c7547 */ /* 0x000fea000b83ffff */
.L_x_5842:
[----:B------:R-:W1:Y:S01]  /*42a0*/  S2UR UR4, SR_CTAID.X ;  /* 0x00000000000479c3 */ /* 0x000e620000002500 */
[----:B------:R-:W-:Y:S01]  /*42b0*/  BSSY.RECONVERGENT B0, `(.L_x_5881) ;  /* 0x000000f000007945 */ /* 0x000fe20003800200 */
[----:B-1----:R-:W-:-:S06]  /*42c0*/  UIMAD UR4, UR4, UR6, URZ ;  /* 0x00000006040472a4 */ /* 0x002fcc000f8e02ff */
[----:B------:R-:W-:-:S04]  /*42d0*/  MOV R9, UR4 ;  /* 0x0000000400097c02 */ /* 0x000fc80008000f00 */
[----:B------:R-:W-:Y:S01]  /*42e0*/  LEA.HI R9, R9, R76, RZ, 0x1e ;  /* 0x0000004c09097211 */ /* 0x000fe200078ff0ff */
[----:B------:R-:W-:Y:S06]  /*42f0*/  @!P3 BRA `(.L_x_5882) ;  /* 0x000000000028b947 */ /* 0x000fec0003800000 */
[----:B-----5:R-:W1:Y:S08]  /*4300*/  LDC.64 R2, c[0x0][0x440] ;  /* 0x00011000ff027b82 */ /* 0x020e700000000a00 */
        /* <DEDUP_REMOVED lines=9> */
.L_x_5882:
[----:B------:R-:W-:Y:S05]  /*43a0*/  BSYNC.RECONVERGENT B0 ;  /* 0x0000000000007941 */ /* 0x000fea0003800200 */
.L_x_5881:
[----:B------:R-:W-:Y:S04]  /*43b0*/  BSSY.RECONVERGENT B0, `(.L_x_5883) ;  /* 0x000000c000007945 */ /* 0x000fe80003800200 */
[----:B------:R-:W-:Y:S05]  /*43c0*/  @!P2 BRA `(.L_x_5884) ;  /* 0x000000000028a947 */ /* 0x000fea0003800000 */
[----:B-1---5:R-:W1:Y:S08]  /*43d0*/  LDC.64 R2, c[0x0][0x440] ;  /* 0x00011000ff027b82 */ /* 0x022e700000000a00 */
        /* <DEDUP_REMOVED lines=9> */
.L_x_5884:
[----:B------:R-:W-:Y:S05]  /*4470*/  BSYNC.RECONVERGENT B0 ;  /* 0x0000000000007941 */ /* 0x000fea0003800200 */
.L_x_5883:
[----:B------:R-:W-:Y:S05]  /*4480*/  @!P1 EXIT ;  /* 0x000000000000994d */ /* 0x000fea0003800000 */
[----:B-1---5:R-:W1:Y:S08]  /*4490*/  LDC.64 R2, c[0x0][0x440] ;  /* 0x00011000ff027b82 */ /* 0x022e700000000a00 */
        /* <DEDUP_REMOVED lines=9> */
.L_x_5885:
        /* <DEDUP_REMOVED lines=13> */
.L_x_6826:


//--------------------- .text._ZN10layer_norm13ln_bwd_kernelINS_13Kernel_traitsI6__halfffffjLj1536ELj1ELj1ELj4ELj16ENS_18Kernel_traits_baseILj1536ES2_ffffjLj128EEEEELb1ELb1ELb0ELb1EEEvNS_9BwdParamsE --------------------------
	.section	.text._ZN10layer_norm13ln_bwd_kernelINS_13Kernel_traitsI6__halfffffjLj1536ELj1ELj1ELj4ELj16ENS_18Kernel_traits_baseILj1536ES2_ffffjLj128EEEEELb1ELb1ELb0ELb1EEEvNS_9BwdParamsE,"ax",@progbits
	.align	128
        .global         _ZN10layer_norm13ln_bwd_kernelINS_13Kernel_traitsI6__halfffffjLj1536ELj1ELj1ELj4ELj16ENS_18Kernel_traits_baseILj1536ES2_ffffjLj128EEEEELb1ELb1ELb0ELb1EEEvNS_9BwdParamsE
        .type           _ZN10layer_norm13ln_bwd_kernelINS_13Kernel_traitsI6__halfffffjLj1536ELj1ELj1ELj4ELj16ENS_18Kernel_traits_baseILj1536ES2_ffffjLj128EEEEELb1ELb1ELb0ELb1EEEvNS_9BwdParamsE,@function
        .size           _ZN10layer_norm13ln_bwd_kernelINS_13Kernel_traitsI6__halfffffjLj1536ELj1ELj1ELj4ELj16ENS_18Kernel_traits_baseILj1536ES2_ffffjLj128EEEEELb1ELb1ELb0ELb1EEEvNS_9BwdParamsE,(.L_x_6827 - _ZN10layer_norm13ln_bwd_kernelINS_13Kernel_traitsI6__halfffffjLj1536ELj1ELj1ELj4ELj16ENS_18Kernel_traits_baseILj1536ES2_ffffjLj128EEEEELb1ELb1ELb0ELb1EEEvNS_9BwdParamsE)
        .other          _ZN10layer_norm13ln_bwd_kernelINS_13Kernel_traitsI6__halfffffjLj1536ELj1ELj1ELj4ELj16ENS_18Kernel_traits_baseILj1536ES2_ffffjLj128EEEEELb1ELb1ELb0ELb1EEEvNS_9BwdParamsE,@"STO_CUDA_ENTRY STV_DEFAULT"
_ZN10layer_norm13ln_bwd_kernelINS_13Kernel_traitsI6__halfffffjLj1536ELj1ELj1ELj4ELj16ENS_18Kernel_traits_baseILj1536ES2_ffffjLj128EEEEELb1ELb1ELb0ELb1EEEvNS_9BwdParamsE:
.text._ZN10layer_norm13ln_bwd_kernelINS_13Kernel_traitsI6__halfffffjLj1536ELj1ELj1ELj4ELj16ENS_18Kernel_traits_baseILj1536ES2_ffffjLj128EEEEELb1ELb1ELb0ELb1EEEvNS_9BwdParamsE:
        /* <DEDUP_REMOVED lines=29> */
[----:B------:R-:W-:Y:S01]  /*01d0*/  PLOP3.LUT P2, PT, PT, PT, PT, 0x8, 0x80 ;  /* 0x000000000080781c */ /* 0x000fe20003f4e170 */
[----:B------:R-:W-:Y:S01]  /*01e0*/  HFMA2 R109, -RZ, RZ, 0, 0 ;  /* 0x00000000ff6d7431 */ /* 0x000fe200000001ff */
[----:B------:R-:W4:Y:S01]  /*01f0*/  LDCU UR7, c[0x0][0x408] ;  /* 0x00008100ff0777ac */ /* 0x000f220008000800 */
[----:B------:R-:W-:Y:S01]  /*0200*/  HFMA2 R89, -RZ, RZ, 0, 0 ;  /* 0x00000000ff597431 */ /* 0x000fe200000001ff */
[----:B------:R-:W-:-:S02]  /*0210*/  CS2R R96, SRZ ;  /* 0x0000000000607805 */ /* 0x000fc4000001ff00 */
[----:B------:R-:W-:Y:S02]  /*0220*/  CS2R R94, SRZ ;  /* 0x00000000005e7805 */ /* 0x000fe4000001ff00 */
[----:B------:R-:W-:Y:S02]  /*0230*/  CS2R R100, SRZ ;  /* 0x0000000000647805 */ /* 0x000fe4000001ff00 */
[----:B------:R-:W-:Y:S02]  /*0240*/  CS2R R92, SRZ ;  /* 0x00000000005c7805 */ /* 0x000fe4000001ff00 */
[----:B------:R-:W-:Y:S02]  /*0250*/  MOV R107, RZ ;  /* 0x000000ff006b7202 */ /* 0x000fe40000000f00 */
[----:B------:R-:W-:Y:S02]  /*0260*/  CS2R R90, SRZ ;  /* 0x00000000005a7805 */ /* 0x000fe4000001ff00 */
[----:B------:R-:W-:-:S02]  /*0270*/  MOV R22, RZ ;  /* 0x000000ff00167202 */ /* 0x000fc40000000f00 */
[----:B------:R-:W-:Y:S02]  /*0280*/  CS2R R20, SRZ ;  /* 0x0000000000147805 */ /* 0x000fe4000001ff00 */
[----:B------:R-:W-:Y:S02]  /*0290*/  CS2R R18, SRZ ;  /* 0x0000000000127805 */ /* 0x000fe4000001ff00 */
        /* <DEDUP_REMOVED lines=9> */
[----:B------:R-:W0:Y:S03]  /*0330*/  LDCU.U8 UR18, c[0x0][0x410] ;  /* 0x00008200ff1277ac */ /* 0x000e260008000000 */
[----:B------:R-:W5:Y:S01]  /*0340*/  LDG.E.64 R110, desc[UR16][R2.64+0x800] ;  /* 0x00080010026e7981 */ /* 0x000f62000c1e1b00 */
[----:B------:R-:W0:Y:S03]  /*0350*/  LDCU UR22, c[0x0][0x400] ;  /* 0x00008000ff1677ac */ /* 0x000e260008000800 */
[----:B------:R-:W4:Y:S01]  /*0360*/  LDG.E.64 R6, desc[UR16][R2.64+0x400] ;  /* 0x0004001002067981 */ /* 0x000f22000c1e1b00 */
[----:B------:R-:W0:Y:S03]  /*0370*/  LDCU.64 UR24, c[0x0][0x478] ;  /* 0x00008f00ff1877ac */ /* 0x000e260008000a00 */
[----:B------:R0:W4:Y:S01]  /*0380*/  LDG.E.64 R8, desc[UR16][R2.64] ;  /* 0x0000001002087981 */ /* 0x000122000c1e1b00 */
[----:B------:R-:W2:Y:S03]  /*0390*/  LDCU.128 UR8, c[0x0][0x3c0] ;  /* 0x00007800ff0877ac */ /* 0x000ea60008000c00 */
[----:B------:R5:W4:Y:S01]  /*03a0*/  LDG.E.64 R64, desc[UR16][R4.64] ;  /* 0x0000001004407981 */ /* 0x000b22000c1e1b00 */
[----:B-1----:R-:W-:Y:S01]  /*03b0*/  UISETP.NE.U32.AND UP0, UPT, UR4, URZ, UPT ;  /* 0x000000ff0400728c */ /* 0x002fe2000bf05070 */
[----:B------:R-:W1:Y:S01]  /*03c0*/  LDCU.64 UR20, c[0x0][0x438] ;  /* 0x00008700ff1477ac */ /* 0x000e620008000a00 */
[----:B0-----:R-:W-:-:S02]  /*03d0*/  CS2R R2, SRZ ;  /* 0x0000000000027805 */ /* 0x001fc4000001ff00 */
[----:B------:R-:W-:Y:S01]  /*03e0*/  UISETP.NE.AND.EX UP0, UPT, UR5, URZ, UPT, UP0 ;  /* 0x000000ff0500728c */ /* 0x000fe2000bf05300 */
[----:B------:R-:W0:Y:S01]  /*03f0*/  LDCU.64 UR26, c[0x0][0x380] ;  /* 0x00007000ff1a77ac */ /* 0x000e220008000a00 */
[--C-:B--2---:R-:W-:Y:S02]  /*0400*/  SHF.R.U64 R99, R68, 0x10, R69.reuse ;  /* 0x0000001044637819 */ /* 0x104fe40000001245 */
[----:B------:R-:W-:Y:S02]  /*0410*/  SHF.R.U32.HI R0, RZ, 0x10, R69 ;  /* 0x00000010ff007819 */ /* 0x000fe40000011645 */
[----:B---3--:R-:W-:Y:S02]  /*0420*/  SHF.R.U64 R103, R66, 0x10, R67 ;  /* 0x0000001042677819 */ /* 0x008fe40000001243 */
[----:B------:R-:W-:Y:S02]  /*0430*/  PRMT R99, R99, 0x5410, R0 ;  /* 0x0000541063637816 */ /* 0x000fe40000000000 */
[----:B-----5:R-:W-:Y:S01]  /*0440*/  SHF.R.U64 R113, R110, 0x10, R111 ;  /* 0x000000106e717819 */ /* 0x020fe2000000126f */
[----:B------:R-:W-:Y:S01]  /*0450*/  HADD2.F32 R112, -RZ, R111.H0_H0 ;  /* 0x2000006fff707230 */ /* 0x000fe20000004100 */
[----:B------:R-:W-:-:S02]  /*0460*/  SHF.R.U32.HI R4, RZ, 0x10, R67 ;  /* 0x00000010ff047819 */ /* 0x000fc40000011643 */
[----:B------:R-:W-:Y:S02]  /*0470*/  SHF.R.U32.HI R111, RZ, 0x10, R111 ;  /* 0x00000010ff6f7819 */ /* 0x000fe4000001166f */
[--C-:B----4-:R-:W-:Y:S02]  /*0480*/  SHF.R.U64 R117, R6, 0x10, R7.reuse ;  /* 0x0000001006757819 */ /* 0x110fe40000001207 */
[----:B------:R-:W-:Y:S02]  /*0490*/  SHF.R.U32.HI R115, RZ, 0x10, R7 ;  /* 0x00000010ff737819 */ /* 0x000fe40000011607 */
[--C-:B------:R-:W-:Y:S02]  /*04a0*/  SHF.R.U64 R121, R8, 0x10, R9.reuse ;  /* 0x0000001008797819 */ /* 0x100fe40000001209 */
[----:B------:R-:W-:Y:S02]  /*04b0*/  SHF.R.U32.HI R119, RZ, 0x10, R9 ;  /* 0x00000010ff777819 */ /* 0x000fe40000011609 */
[----:B------:R-:W-:-:S02]  /*04c0*/  SHF.R.U64 R106, R64, 0x10, R65 ;  /* 0x00000010406a7819 */ /* 0x000fc40000001241 */
[----:B------:R-:W-:Y:S01]  /*04d0*/  SHF.R.U32.HI R0, RZ, 0x10, R65 ;  /* 0x00000010ff007819 */ /* 0x000fe20000011641 */
[----:B------:R-:W-:Y:S01]  /*04e0*/  HADD2.F32 R114, -RZ, R110.H0_H0 ;  /* 0x2000006eff727230 */ /* 0x000fe20000004100 */
[----:B------:R-:W-:Y:S01]  /*04f0*/  PRMT R103, R103, 0x5410, R4 ;  /* 0x0000541067677816 */ /* 0x000fe20000000004 */
[----:B------:R-:W-:Y:S01]  /*0500*/  HADD2.F32 R118, -RZ, R6.H0_H0 ;  /* 0x20000006ff767230 */ /* 0x000fe20000004100 */
[----:B------:R-:W-:Y:S01]  /*0510*/  PRMT R106, R106, 0x5410, R0 ;  /* 0x000054106a6a7816 */ /* 0x000fe20000000000 */
[----:B------:R-:W-:Y:S01]  /*0520*/  HADD2.F32 R116, -RZ, R7.H0_H0 ;  /* 0x20000007ff747230 */ /* 0x000fe20000004100 */
[----:B------:R-:W-:Y:S01]  /*0530*/  MOV R110, RZ ;  /* 0x000000ff006e7202 */ /* 0x000fe20000000f00 */
[----:B------:R-:W-:Y:S01]  /*0540*/  HADD2.F32 R122, -RZ, R8.H0_H0 ;  /* 0x20000008ff7a7230 */ /* 0x000fe20000004100 */
[----:B------:R-:W-:Y:S01]  /*0550*/  CS2R R6, SRZ ;  /* 0x0000000000067805 */ /* 0x000fe2000001ff00 */
[----:B------:R-:W-:Y:S01]  /*0560*/  HADD2.F32 R120, -RZ, R9.H0_H0 ;  /* 0x20000009ff787230 */ /* 0x000fe20000004100 */
[----:B------:R-:W-:-:S02]  /*0570*/  CS2R R8, SRZ ;  /* 0x0000000000087805 */ /* 0x000fc4000001ff00 */
[----:B------:R-:W-:Y:S01]  /*0580*/  CS2R R4, SRZ ;  /* 0x0000000000047805 */ /* 0x000fe2000001ff00 */
[----:B------:R-:W-:Y:S02]  /*0590*/  HADD2.F32 R113, -RZ, R113.H0_H0 ;  /* 0x20000071ff717230 */ /* 0x000fe40000004100 */
[----:B------:R-:W-:Y:S02]  /*05a0*/  HADD2.F32 R111, -RZ, R111.H0_H0 ;  /* 0x2000006fff6f7230 */ /* 0x000fe40000004100 */
[----:B------:R-:W-:Y:S02]  /*05b0*/  HADD2.F32 R117, -RZ, R117.H0_H0 ;  /* 0x20000075ff757230 */ /* 0x000fe40000004100 */
[----:B------:R-:W-:Y:S02]  /*05c0*/  HADD2.F32 R115, -RZ, R115.H0_H0 ;  /* 0x20000073ff737230 */ /* 0x000fe40000004100 */
[----:B------:R-:W-:Y:S02]  /*05d0*/  HADD2.F32 R121, -RZ, R121.H0_H0 ;  /* 0x20000079ff797230 */ /* 0x000fe40000004100 */
[----:B01----:R-:W-:-:S07]  /*05e0*/  HADD2.F32 R119, -RZ, R119.H0_H0 ;  /* 0x20000077ff777230 */ /* 0x003fce0000004100 */
.L_x_5907:
[----:B0-----:R-:W0:Y:S01]  /*05f0*/  S2R R123, SR_TID.X ;  /* 0x00000000007b7919 */ /* 0x001e220000002100 */
[----:B-1----:R-:W1:Y:S01]  /*0600*/  LDC.64 R60, c[0x0][0x3a8] ;  /* 0x0000ea00ff3c7b82 */ /* 0x002e620000000a00 */
[----:B------:R-:W-:Y:S02]  /*0610*/  UIMAD UR4, UR6, UR19, URZ ;  /* 0x00000013060472a4 */ /* 0x000fe4000f8e02ff */
[----:B------:R-:W-:Y:S02]  /*0620*/  UIMAD.WIDE UR14, UR6, 0x4, UR10 ;  /* 0x00000004060e78a5 */ /* 0x000fe4000f8e020a */
[----:B------:R-:W-:Y:S02]  /*0630*/  USHF.R.S32.HI UR5, URZ, 0x1f, UR4 ;  /* 0x0000001fff057899 */ /* 0x000fe40008011404 */
[----:B------:R-:W-:Y:S01]  /*0640*/  UIMAD.WIDE UR12, UR6, 0x4, UR8 ;  /* 0x00000004060c78a5 */ /* 0x000fe2000f8e0208 */
[----:B------:R-:W2:Y:S01]  /*0650*/  LDC.64 R48, c[0x0][0x428] ;  /* 0x00010a00ff307b82 */ /* 0x000ea20000000a00 */
[----:B------:R-:W-:Y:S01]  /*0660*/  ULEA.HI UR5, UR5, UR4, URZ, 0x2 ;  /* 0x0000000405057291 */ /* 0x000fe2000f8f10ff */
[----:B------:R-:W-:-:S02]  /*0670*/  MOV R40, UR14 ;  /* 0x0000000e00287c02 */ /* 0x000fc40008000f00 */
[----:B------:R-:W-:Y:S02]  /*0680*/  MOV R41, UR15 ;  /* 0x0000000f00297c02 */ /* 0x000fe40008000f00 */
[----:B------:R-:W-:Y:S02]  /*0690*/  MOV R42, UR12 ;  /* 0x0000000c002a7c02 */ /* 0x000fe40008000f00 */
[----:B------:R-:W-:Y:S01]  /*06a0*/  MOV R72, UR5 ;  /* 0x0000000500487c02 */ /* 0x000fe20008000f00 */
[----:B------:R2:W3:Y:S01]  /*06b0*/  LDG.E R73, desc[UR16][R40.64] ;  /* 0x0000001028497981 */ /* 0x0004e2000c1e1900 */
[----:B------:R-:W-:Y:S02]  /*06c0*/  MOV R43, UR13 ;  /* 0x0000000d002b7c02 */ /* 0x000fe40008000f00 */
[----:B------:R-:W-:Y:S01]  /*06d0*/  ISETP.NE.AND P3, PT, RZ, UR18, PT ;  /* 0x00000012ff007c0c */ /* 0x000fe2000bf65270 */
[----:B------:R-:W4:Y:S01]  /*06e0*/  S2R R125, SR_CgaCtaId ;  /* 0x00000000007d7919 */ /* 0x000f220000008800 */
[----:B------:R-:W-:Y:S01]  /*06f0*/  PLOP3.LUT P0, PT, PT, PT, PT, 0x80, 0x8 ;  /* 0x000000000008781c */ /* 0x000fe20003f0f070 */
[----:B------:R-:W4:Y:S01]  /*0700*/  @UP0 LDCU.64 UR4, c[0x0][0x3e0] ;  /* 0x00007c00ff0407ac */ /* 0x000f220008000a00 */
[----:B------:R-:W3:Y:S01]  /*0710*/  LDG.E R0, desc[UR16][R42.64] ;  /* 0x000000102a007981 */ /* 0x000ee2000c1e1900 */
[----:B0-----:R-:W-:-:S04]  /*0720*/  LEA.HI.SX32 R72, R72, R123, 0x1e ;  /* 0x0000007b48487211 */ /* 0x001fc800078ff2ff */
[C---:B------:R-:W-:Y:S01]  /*0730*/  IADD3 R70, PT, PT, R72.reuse, 0x80, RZ ;  /* 0x0000008048467810 */ /* 0x040fe20007ffe0ff */
[C---:B-1----:R-:W-:Y:S01]  /*0740*/  IMAD.WIDE.U32 R52, R72.reuse, 0x10, R60 ;  /* 0x0000001048347825 */ /* 0x042fe200078e003c */
[----:B------:R-:W-:-:S03]  /*0750*/  IADD3 R23, PT, PT, R72, 0x100, RZ ;  /* 0x0000010048177810 */ /* 0x000fc60007ffe0ff */
[----:B--2---:R-:W-:Y:S02]  /*0760*/  IMAD.WIDE.U32 R40, R72, 0x10, R48 ;  /* 0x0000001048287825 */ /* 0x004fe400078e0030 */
[----:B------:R-:W2:Y:S02]  /*0770*/  LDG.E.128 R52, desc[UR16][R52.64] ;  /* 0x0000001034347981 */ /* 0x000ea4000c1e1d00 */
[C-C-:B------:R-:W-:Y:S02]  /*0780*/  IMAD.WIDE.U32 R56, R70.reuse, 0x10, R60.reuse ;  /* 0x0000001046387825 */ /* 0x140fe400078e003c */
[----:B------:R-:W2:Y:S02]  /*0790*/  LDG.E.128 R40, desc[UR16][R40.64] ;  /* 0x0000001028287981 */ /* 0x000ea4000c1e1d00 */
[----:B------:R-:W-:Y:S02]  /*07a0*/  IMAD.WIDE.U32 R60, R23, 0x10, R60 ;  /* 0x00000010173c7825 */ /* 0x000fe400078e003c */
[----:B------:R-:W2:Y:S04]  /*07b0*/  LDG.E.128 R56, desc[UR16][R56.64] ;  /* 0x0000001038387981 */ /* 0x000ea8000c1e1d00 */
[----:B------:R-:W2:Y:S01]  /*07c0*/  LDG.E.128 R60, desc[UR16][R60.64] ;  /* 0x000000103c3c7981 */ /* 0x000ea2000c1e1d00 */
[----:B------:R-:W-:-:S06]  /*07d0*/  IMAD.WIDE.U32 R44, R70, 0x10, R48 ;  /* 0x00000010462c7825 */ /* 0x000fcc00078e0030 */
[----:B------:R-:W2:Y:S01]  /*07e0*/  LDG.E.128 R44, desc[UR16][R44.64] ;  /* 0x000000102c2c7981 */ /* 0x000ea2000c1e1d00 */
[----:B------:R-:W-:-:S06]  /*07f0*/  IMAD.WIDE.U32 R48, R23, 0x10, R48 ;  /* 0x0000001017307825 */ /* 0x000fcc00078e0030 */
[----:B------:R-:W2:Y:S01]  /*0800*/  LDG.E.128 R48, desc[UR16][R48.64] ;  /* 0x0000001030307981 */ /* 0x000ea2000c1e1d00 */
[----:B------:R-:W-:Y:S02]  /*0810*/  LOP3.LUT P4, RZ, R123, 0x1f, RZ, 0xc0, !PT ;  /* 0x0000001f7bff7812 */ /* 0x000fe4000788c0ff */
[----:B------:R-:W-:-:S04]  /*0820*/  MOV R104, 0x400 ;  /* 0x0000040000687802 */ /* 0x000fc80000000f00 */
[----:B----4-:R-:W-:Y:S02]  /*0830*/  LEA R104, R125, R104, 0x18 ;  /* 0x000000687d687211 */ /* 0x010fe400078ec0ff */
[----:B------:R-:W-:Y:S01]  /*0840*/  ISETP.NE.U32.AND P1, PT, RZ, UR20, PT ;  /* 0x00000014ff007c0c */ /* 0x000fe2000bf25070 */
[----:B------:R-:W-:Y:S01]  /*0850*/  @UP0 UIMAD.WIDE UR4, UR6, 0x4, UR4 ;  /* 0x00000004060408a5 */ /* 0x000fe2000f8e0204 */
[----:B------:R-:W0:Y:S03]  /*0860*/  LDC.64 R124, c[0x0][0x3b0] ;  /* 0x0000ec00ff7c7b82 */ /* 0x000e260000000a00 */
[----:B------:R-:W-:Y:S02]  /*0870*/  @!P4 PLOP3.LUT P0, PT, P2, PT, PT, 0x80, 0x8 ;  /* 0x000000000008c81c */ /* 0x000fe4000170f070 */
[----:B---3--:R-:W-:Y:S02]  /*0880*/  R2UR UR12, R73 ;  /* 0x00000000490c72ca */ /* 0x008fe400000e0000 */
[----:B------:R-:W-:-:S05]  /*0890*/  FSEL R71, R0, RZ, !P3 ;  /* 0x000000ff00477208 */ /* 0x000fca0005800000 */
[C---:B--2---:R-:W-:Y:S01]  /*08a0*/  FADD.FTZ R0, -R71.reuse, R52 ;  /* 0x0000003447007221 */ /* 0x044fe20000010100 */
[----:B------:R-:W-:Y:S01]  /*08b0*/  FADD.FTZ R53, -R71, R53 ;  /* 0x0000003547357221 */ /* 0x000fe20000010100 */
[----:B------:R-:W-:-:S04]  /*08c0*/  FMUL.FTZ R81, R122, R40 ;  /* 0x000000287a517220 */ /* 0x000fc80000410000 */
[----:B------:R-:W-:Y:S01]  /*08d0*/  FMUL.FTZ R0, R0, UR12 ;  /* 0x0000000c00007c20 */ /* 0x000fe20008410000 */
[C---:B------:R-:W-:Y:S01]  /*08e0*/  FADD.FTZ R54, -R71.reuse, R54 ;  /* 0x0000003647367221 */ /* 0x040fe20000010100 */
[----:B------:R-:W-:Y:S01]  /*08f0*/  FADD.FTZ R80, -R71, R59 ;  /* 0x0000003b47507221 */ /* 0x000fe20000010100 */
[----:B------:R-:W-:Y:S01]  /*0900*/  FMUL.FTZ R82, R121, R41 ;  /* 0x0000002979527220 */ /* 0x000fe20000410000 */
[----:B------:R-:W-:Y:S01]  /*0910*/  FMUL.FTZ R85, R53, UR12 ;  /* 0x0000000c35557c20 */ /* 0x000fe20008410000 */
[----:B------:R-:W-:Y:S01]  /*0920*/  FFMA.FTZ R52, R0, R81, RZ ;  /* 0x0000005100347223 */ /* 0x000fe200000100ff */
[C---:B------:R-:W-:Y:S01]  /*0930*/  FADD.FTZ R59, -R71.reuse, R61 ;  /* 0x0000003d473b7221 */ /* 0x040fe20000010100 */
[----:B------:R-:W-:Y:S01]  /*0940*/  FADD.FTZ R61, RZ, R81 ;  /* 0x00000051ff3d7221 */ /* 0x000fe20000010000 */
[----:B------:R-:W-:Y:S01]  /*0950*/  FADD.FTZ R55, -R71, R55 ;  /* 0x0000003747377221 */ /* 0x000fe20000010100 */
        /* <DEDUP_REMOVED lines=38> */
[----:B------:R-:W-:Y:S01]  /*0bc0*/  FMUL.FTZ R60, R60, UR12 ;  /* 0x0000000c3c3c7c20 */ /* 0x000fe20008410000 */
[----:B------:R-:W-:Y:S01]  /*0bd0*/  FADD.FTZ R54, R55, R58 ;  /* 0x0000003a37367221 */ /* 0x000fe20000010000 */
[----:B------:R-:W-:Y:S01]  /*0be0*/  FMUL.FTZ R61, R112, R50 ;  /* 0x00000032703d7220 */ /* 0x000fe20000410000 */
[----:B------:R-:W-:Y:S01]  /*0bf0*/  FFMA.FTZ R53, R59, R58, R52 ;  /* 0x0000003a3b357223 */ /* 0x000fe20000010034 */
[----:B------:R-:W-:Y:S01]  /*0c00*/  FMUL.FTZ R62, R62, UR12 ;  /* 0x0000000c3e3e7c20 */ /* 0x000fe20008410000 */
        /* <DEDUP_REMOVED lines=23> */
[C---:B------:R-:W-:Y:S02]  /*0d80*/  IADD3 R105, PT, PT, R104.reuse, 0x1820, RZ ;  /* 0x0000182068697810 */ /* 0x040fe40007ffe0ff */
[----:B------:R-:W-:Y:S02]  /*0d90*/  @!P4 SHF.R.U32.HI R88, RZ, 0x2, R123 ;  /* 0x00000002ff58c819 */ /* 0x000fe4000001167b */
[----:B------:R-:W-:Y:S02]  /*0da0*/  @!P4 MOV R71, R105 ;  /* 0x000000690047c202 */ /* 0x000fe40000000f00 */
[----:B------:R-:W-:-:S02]  /*0db0*/  @!P0 IADD3 R71, PT, PT, R104, 0x1800, RZ ;  /* 0x0000180068478810 */ /* 0x000fc40007ffe0ff */
[----:B------:R-:W-:Y:S02]  /*0dc0*/  ISETP.NE.AND.EX P0, PT, RZ, UR21, PT, P1 ;  /* 0x00000015ff007c0c */ /* 0x000fe4000bf05310 */
[----:B------:R-:W-:-:S04]  /*0dd0*/  @!P4 LOP3.LUT R88, R88, 0x18, RZ, 0xc0, !PT ;  /* 0x000000185858c812 */ /* 0x000fc800078ec0ff */
[----:B------:R-:W-:Y:S01]  /*0de0*/  @!P4 IADD3 R88, PT, PT, R88, R71, RZ ;  /* 0x000000475858c210 */ /* 0x000fe20007ffe0ff */
[----:B-1----:R-:W-:Y:S01]  /*0df0*/  FADD.FTZ R52, R52, R55 ;  /* 0x0000003734347221 */ /* 0x002fe20000010000 */
[----:B--2---:R-:W-:Y:S01]  /*0e00*/  FADD.FTZ R53, R53, R54 ;  /* 0x0000003635357221 */ /* 0x004fe20000010000 */
[----:B------:R-:W-:-:S04]  /*0e10*/  PLOP3.LUT P1, PT, PT, PT, UP0, 0x80, 0x8 ;  /* 0x000000000008781c */ /* 0x000fc80003f2f008 */
[----:B------:R-:W1:Y:S01]  /*0e20*/  @P0 LDC.64 R54, c[0x0][0x438] ;  /* 0x00010e00ff360b82 */ /* 0x000e620000000a00 */
[----:B------:R2:W-:Y:S07]  /*0e30*/  @!P4 STS.64 [R88], R52 ;  /* 0x000000345800c388 */ /* 0x0005ee0000000a00 */
[----:B--2---:R-:W2:Y:S02]  /*0e40*/  @P0 LDC.64 R52, c[0x0][0x438] ;  /* 0x00010e00ff340b82 */ /* 0x004ea40000000a00 */
[----:B--2---:R-:W-:-:S05]  /*0e50*/  @P0 IMAD.WIDE.U32 R52, R70, 0x10, R52 ;  /* 0x0000001046340825 */ /* 0x004fca00078e0034 */
[----:B------:R2:W5:Y:S02]  /*0e60*/  @P0 LDG.E.128 R36, desc[UR16][R52.64] ;  /* 0x0000001034240981 */ /* 0x000564000c1e1d00 */
[----:B--2---:R-:W-:Y:S02]  /*0e70*/  MOV R52, UR4 ;  /* 0x0000000400347c02 */ /* 0x004fe40008000f00 */
[----:B------:R-:W-:-:S05]  /*0e80*/  MOV R53, UR5 ;  /* 0x0000000500357c02 */ /* 0x000fca0008000f00 */
[----:B------:R0:W2:Y:S02]  /*0e90*/  @P1 LDG.E R108, desc[UR16][R52.64] ;  /* 0x00000010346c1981 */ /* 0x0000a4000c1e1900 */
[----:B0-----:R-:W-:-:S05]  /*0ea0*/  IMAD.WIDE.U32 R52, R72, 0x4, R124 ;  /* 0x0000000448347825 */ /* 0x001fca00078e007c */
[----:B------:R0:W5:Y:S02]  /*0eb0*/  LDG.E R98, desc[UR16][R52.64] ;  /* 0x0000001034627981 */ /* 0x000164000c1e1900 */
[----:B0-----:R-:W-:-:S05]  /*0ec0*/  IMAD.WIDE.U32 R52, R70, 0x4, R124 ;  /* 0x0000000446347825 */ /* 0x001fca00078e007c */
[----:B------:R0:W5:Y:S02]  /*0ed0*/  LDG.E R88, desc[UR16][R52.64] ;  /* 0x0000001034587981 */ /* 0x000164000c1e1900 */
[----:B0-----:R-:W0:Y:S01]  /*0ee0*/  @P0 LDC.64 R52, c[0x0][0x438] ;  /* 0x00010e00ff340b82 */ /* 0x001e220000000a00 */
[----:B-1----:R-:W-:-:S05]  /*0ef0*/  @P0 IMAD.WIDE.U32 R54, R72, 0x10, R54 ;  /* 0x0000001048360825 */ /* 0x002fca00078e0036 */
[----:B------:R1:W5:Y:S02]  /*0f00*/  @P0 LDG.E.128 R32, desc[UR16][R54.64] ;  /* 0x0000001036200981 */ /* 0x000364000c1e1d00 */
[----:B-1----:R-:W-:-:S05]  /*0f10*/  IMAD.WIDE.U32 R54, R23, 0x4, R124 ;  /* 0x0000000417367825 */ /* 0x002fca00078e007c */
[----:B------:R-:W5:Y:S01]  /*0f20*/  LDG.E R71, desc[UR16][R54.64] ;  /* 0x0000001036477981 */ /* 0x000f62000c1e1900 */
[----:B0-----:R-:W-:-:S05]  /*0f30*/  @P0 IMAD.WIDE.U32 R52, R23, 0x10, R52 ;  /* 0x0000001017340825 */ /* 0x001fca00078e0034 */
[----:B------:R0:W5:Y:S01]  /*0f40*/  @P0 LDG.E.128 R28, desc[UR16][R52.64] ;  /* 0x00000010341c0981 */ /* 0x000162000c1e1d00 */
[----:B------:R-:W-:Y:S01]  /*0f50*/  @!P2 IADD3 R105, PT, PT, R104, 0x1800, RZ ;  /* 0x000018006869a810 */ /* 0x000fe20007ffe0ff */
        /* <DEDUP_REMOVED lines=8> */
[----:B------:R-:W-:Y:S01]  /*0fe0*/  BAR.SYNC.DEFER_BLOCKING 0x0 ;  /* 0x0000000000007b1d */ /* 0x000fe20000010000 */
[----:B0-----:R-:W-:-:S02]  /*0ff0*/  IADD3 R52, PT, PT, R104, 0x1830, RZ ;  /* 0x0000183068347810 */ /* 0x001fc40007ffe0ff */
[----:B------:R-:W-:-:S03]  /*1000*/  @!P2 IADD3 R52, PT, PT, R104, 0x1810, RZ ;  /* 0x000018106834a810 */ /* 0x000fc60007ffe0ff */
[----:B------:R-:W0:Y:S04]  /*1010*/  LDS.128 R40, [R105] ;  /* 0x0000000069287984 */ /* 0x000e280000000c00 */
[----:B------:R-:W1:Y:S01]  /*1020*/  LDS.128 R52, [R52] ;  /* 0x0000000034347984 */ /* 0x000e620000000c00 */
[----:B------:R-:W-:Y:S01]  /*1030*/  UISETP.NE.U32.AND UP1, UPT, UR20, URZ, UPT ;  /* 0x000000ff1400728c */ /* 0x000fe2000bf25070 */
[----:B------:R-:W-:-:S03]  /*1040*/  UMOV UR5, 0x3f800000 ;  /* 0x3f80000000057882 */ /* 0x000fc60000000000 */
[----:B------:R-:W-:Y:S01]  /*1050*/  UISETP.NE.AND.EX UP1, UPT, UR21, URZ, UPT, UP1 ;  /* 0x000000ff1500728c */ /* 0x000fe2000bf25310 */
[C---:B------:R-:W-:Y:S01]  /*1060*/  FADD.FTZ R89, R49.reuse, R89 ;  /* 0x0000005931597221 */ /* 0x040fe20000010000 */
[----:B------:R-:W-:Y:S01]  /*1070*/  FFMA.FTZ R11, R49, R59, R11 ;  /* 0x0000003b310b7223 */ /* 0x000fe2000001000b */
        /* <DEDUP_REMOVED lines=25> */
[----:B------:R-:W-:-:S02]  /*1210*/  FSEL R49, R41, RZ, !P3 ;  /* 0x000000ff29317208 */ /* 0x000fc40005800000 */
[----:B--2---:R-:W-:Y:S01]  /*1220*/  @P1 R2UR UR5, R108 ;  /* 0x000000006c0512ca */ /* 0x004fe200000e0000 */
[----:B------:R-:W-:-:S14]  /*1230*/  BRA.U UP1, `(.L_x_5887) ;  /* 0x0000001101a87547 */ /* 0x000fdc000b800000 */
        /* <DEDUP_REMOVED lines=15> */
[C---:B-----5:R-:W-:Y:S01]  /*1330*/  LOP3.LUT P1, RZ, R98.reuse, 0xff, RZ, 0xc0, !PT ;  /* 0x000000ff62ff7812 */ /* 0x060fe2000782c0ff */
[----:B------:R-:W-:Y:S01]  /*1340*/  FMUL.FTZ R81, R81, UR12 ;  /* 0x0000000c51517c20 */ /* 0x000fe20008410000 */
[C---:B------:R-:W-:Y:S01]  /*1350*/  LOP3.LUT P3, RZ, R98.reuse, 0xff00, RZ, 0xc0, !PT ;  /* 0x0000ff0062ff7812 */ /* 0x040fe2000786c0ff */
[----:B------:R-:W-:Y:S01]  /*1360*/  FMUL.FTZ R85, R85, UR12 ;  /* 0x0000000c55557c20 */ /* 0x000fe20008410000 */
[----:B------:R-:W-:Y:S01]  /*1370*/  LOP3.LUT P4, RZ, R98, 0xff0000, RZ, 0xc0, !PT ;  /* 0x00ff000062ff7812 */ /* 0x000fe2000788c0ff */
[----:B------:R-:W-:Y:S01]  /*1380*/  FMUL.FTZ R86, R86, UR12 ;  /* 0x0000000c56567c20 */ /* 0x000fe20008410000 */
[----:B------:R-:W-:Y:S01]  /*1390*/  FMUL.FTZ R87, R87, UR12 ;  /* 0x0000000c57577c20 */ /* 0x000fe20008410000 */
[----:B------:R-:W-:Y:S01]  /*13a0*/  ISETP.GE.U32.AND P5, PT, R98, 0x1000000, PT ;  /* 0x010000006200780c */ /* 0x000fe20003fa6070 */
[----:B------:R-:W-:Y:S01]  /*13b0*/  FMUL.FTZ R81, R81, UR5 ;  /* 0x0000000551517c20 */ /* 0x000fe20008410000 */
[----:B------:R-:W-:Y:S01]  /*13c0*/  FMUL.FTZ R85, R85, UR5 ;  /* 0x0000000555557c20 */ /* 0x000fe20008410000 */
[----:B------:R-:W-:Y:S01]  /*13d0*/  FMUL.FTZ R86, R86, UR5 ;  /* 0x0000000556567c20 */ /* 0x000fe20008410000 */
[----:B------:R-:W-:Y:S01]  /*13e0*/  FMUL.FTZ R87, R87, UR5 ;  /* 0x0000000557577c20 */ /* 0x000fe20008410000 */
[----:B------:R-:W-:Y:S01]  /*13f0*/  UMOV UR4, UR7 ;  /* 0x0000000700047c82 */ /* 0x000fe20008000000 */
[----:B------:R-:W-:-:S02]  /*1400*/  HFMA2 R46, -RZ, RZ, 0, 0 ;  /* 0x00000000ff2e7431 */ /* 0x000fc400000001ff */
[----:B------:R-:W-:Y:S01]  /*1410*/  FMUL.FTZ R81, R81, UR4 ;  /* 0x0000000451517c20 */ /* 0x000fe20008410000 */
[----:B------:R-:W-:Y:S01]  /*1420*/  FMUL.FTZ R85, R85, UR4 ;  /* 0x0000000455557c20 */ /* 0x000fe20008410000 */
[----:B------:R-:W-:Y:S01]  /*1430*/  FMUL.FTZ R86, R86, UR4 ;  /* 0x0000000456567c20 */ /* 0x000fe20008410000 */
[----:B------:R-:W-:Y:S01]  /*1440*/  FMUL.FTZ R52, R87, UR4 ;  /* 0x0000000457347c20 */ /* 0x000fe20008410000 */
[----:B------:R-:W-:Y:S02]  /*1450*/  @P1 HADD2.F32 R0, -RZ, R64.H0_H0 ;  /* 0x20000040ff001230 */ /* 0x000fe40000004100 */
[----:B------:R-:W-:Y:S01]  /*1460*/  FMUL.FTZ R40, R40, R81 ;  /* 0x0000005128287220 */ /* 0x000fe20000410000 */
[----:B------:R-:W-:Y:S02]  /*1470*/  @P3 HADD2.F32 R48, -RZ, R106.H0_H0 ;  /* 0x2000006aff303230 */ /* 0x000fe40000004100 */
[----:B------:R-:W-:Y:S01]  /*1480*/  FMUL.FTZ R41, R41, R85 ;  /* 0x0000005529297220 */ /* 0x000fe20000410000 */
[----:B------:R-:W-:-:S02]  /*1490*/  @P4 HADD2.F32 R47, -RZ, R65.H0_H0 ;  /* 0x20000041ff2f4230 */ /* 0x000fc40000004100 */
[----:B------:R-:W-:Y:S01]  /*14a0*/  FMUL.FTZ R42, R42, R86 ;  /* 0x000000562a2a7220 */ /* 0x000fe20000410000 */
[----:B------:R-:W-:Y:S01]  /*14b0*/  FMUL.FTZ R43, R43, R52 ;  /* 0x000000342b2b7220 */ /* 0x000fe20000410000 */
[----:B------:R-:W-:Y:S02]  /*14c0*/  CS2R R44, SRZ ;  /* 0x00000000002c7805 */ /* 0x000fe4000001ff00 */
[----:B------:R-:W-:Y:S01]  /*14d0*/  @P1 FMUL.FTZ R44, R81, R0 ;  /* 0x00000000512c1220 */ /* 0x000fe20000410000 */
[----:B------:R-:W-:Y:S01]  /*14e0*/  @P3 FMUL.FTZ R45, R85, R48 ;  /* 0x00000030552d3220 */ /* 0x000fe20000410000 */
[----:B------:R-:W-:Y:S01]  /*14f0*/  @P4 FMUL.FTZ R46, R86, R47 ;  /* 0x0000002f562e4220 */ /* 0x000fe20000410000 */
[----:B------:R-:W-:Y:S02]  /*1500*/  MOV R47, RZ ;  /* 0x000000ff002f7202 */ /* 0x000fe40000000f00 */
[----:B------:R-:W-:Y:S02]  /*1510*/  FSEL R0, R40, RZ, P1 ;  /* 0x000000ff28007208 */ /* 0x000fe40000800000 */
[----:B------:R-:W-:-:S02]  /*1520*/  FSEL R48, R41, RZ, P3 ;  /* 0x000000ff29307208 */ /* 0x000fc40001800000 */
[----:B------:R-:W-:Y:S02]  /*1530*/  FSEL R50, R42, RZ, P4 ;  /* 0x000000ff2a327208 */ /* 0x000fe40002000000 */
[----:B------:R-:W-:Y:S01]  /*1540*/  FSEL R51, R43, RZ, P5 ;  /* 0x000000ff2b337208 */ /* 0x000fe20002800000 */
[----:B------:R-:W-:Y:S06]  /*1550*/  @!P5 BRA `(.L_x_5890) ;  /* 0x0000000000b8d947 */ /* 0x000fec0003800000 */
[----:B------:R-:W-:-:S05]  /*1560*/  HADD2.F32 R47, -RZ, R106.H1_H1 ;  /* 0x3000006aff2f7230 */ /* 0x000fca0000004100 */
[----:B------:R-:W-:Y:S01]  /*1570*/  FMUL.FTZ R47, R52, R47 ;  /* 0x0000002f342f7220 */ /* 0x000fe20000410000 */
[----:B------:R-:W-:Y:S06]  /*1580*/  BRA `(.L_x_5890) ;  /* 0x0000000000ac7947 */ /* 0x000fec0003800000 */
.L_x_5889:
[--C-:B------:R-:W-:Y:S01]  /*1590*/  FFMA.FTZ R0, R0, UR13, R49.reuse ;  /* 0x0000000d00007c23 */ /* 0x100fe20008010031 */
[----:B-----5:R-:W-:Y:S01]  /*15a0*/  LOP3.LUT P1, RZ, R98, 0xff, RZ, 0xc0, !PT ;  /* 0x000000ff62ff7812 */ /* 0x020fe2000782c0ff */
[--C-:B------:R-:W-:Y:S01]  /*15b0*/  FFMA.FTZ R85, R85, UR13, R49.reuse ;  /* 0x0000000d55557c23 */ /* 0x100fe20008010031 */
[--C-:B------:R-:W-:Y:S01]  /*15c0*/  FFMA.FTZ R86, R86, UR13, R49.reuse ;  /* 0x0000000d56567c23 */ /* 0x100fe20008010031 */
[----:B------:R-:W-:Y:S01]  /*15d0*/  FADD.FTZ R0, R81, -R0 ;  /* 0x8000000051007221 */ /* 0x000fe20000010000 */
[----:B------:R-:W-:Y:S01]  /*15e0*/  FFMA.FTZ R87, R87, UR13, R49 ;  /* 0x0000000d57577c23 */ /* 0x000fe20008010031 */
[----:B------:R-:W-:Y:S01]  /*15f0*/  UMOV UR4, UR7 ;  /* 0x0000000700047c82 */ /* 0x000fe20008000000 */
[----:B------:R-:W-:Y:S01]  /*1600*/  FADD.FTZ R85, R82, -R85 ;  /* 0x8000005552557221 */ /* 0x000fe20000010000 */
[----:B------:R-:W-:Y:S01]  /*1610*/  FMUL.FTZ R24, R0, UR12 ;  /* 0x0000000c00187c20 */ /* 0x000fe20008410000 */
[----:B------:R-:W-:Y:S01]  /*1620*/  FADD.FTZ R86, R83, -R86 ;  /* 0x8000005653567221 */ /* 0x000fe20000010000 */
[----:B------:R-:W-:Y:S01]  /*1630*/  FADD.FTZ R87, R84, -R87 ;  /* 0x8000005754577221 */ /* 0x000fe20000010000 */
[----:B------:R-:W-:Y:S01]  /*1640*/  CS2R R44, SRZ ;  /* 0x00000000002c7805 */ /* 0x000fe2000001ff00 */
[----:B------:R-:W-:Y:S01]  /*1650*/  FMUL.FTZ R0, R24, UR5 ;  /* 0x0000000518007c20 */ /* 0x000fe20008410000 */
[C---:B------:R-:W-:Y:S01]  /*1660*/  LOP3.LUT P4, RZ, R98.reuse, 0xff0000, RZ, 0xc0, !PT ;  /* 0x00ff000062ff7812 */ /* 0x040fe2000788c0ff */
[----:B------:R-:W-:Y:S01]  /*1670*/  @P1 HADD2.F32 R26, -RZ, R64.H0_H0 ;  /* 0x20000040ff1a1230 */ /* 0x000fe20000004100 */
[----:B------:R-:W-:Y:S01]  /*1680*/  LOP3.LUT P3, RZ, R98, 0xff00, RZ, 0xc0, !PT ;  /* 0x0000ff0062ff7812 */ /* 0x000fe2000786c0ff */
[----:B------:R-:W-:Y:S01]  /*1690*/  FMUL.FTZ R25, R0, UR4 ;  /* 0x0000000400197c20 */ /* 0x000fe20008410000 */
[----:B------:R-:W-:Y:S01]  /*16a0*/  ISETP.GE.U32.AND P5, PT, R98, 0x1000000, PT ;  /* 0x010000006200780c */ /* 0x000fe20003fa6070 */
[----:B------:R-:W-:Y:S01]  /*16b0*/  FMUL.FTZ R27, R87, UR12 ;  /* 0x0000000c571b7c20 */ /* 0x000fe20008410000 */
[----:B------:R-:W-:Y:S01]  /*16c0*/  CS2R R46, SRZ ;  /* 0x00000000002e7805 */ /* 0x000fe2000001ff00 */
[----:B------:R-:W-:Y:S01]  /*16d0*/  FMUL.FTZ R0, R40, R25 ;  /* 0x0000001928007220 */ /* 0x000fe20000410000 */
[----:B------:R-:W-:Y:S01]  /*16e0*/  @P1 FMUL.FTZ R44, R25, R26 ;  /* 0x0000001a192c1220 */ /* 0x000fe20000410000 */
[----:B------:R-:W-:Y:S01]  /*16f0*/  FMUL.FTZ R25, R85, UR12 ;  /* 0x0000000c55197c20 */ /* 0x000fe20008410000 */
[----:B------:R-:W-:Y:S01]  /*1700*/  FMUL.FTZ R26, R86, UR12 ;  /* 0x0000000c561a7c20 */ /* 0x000fe20008410000 */
[----:B------:R-:W-:Y:S01]  /*1710*/  FMUL.FTZ R52, R27, UR5 ;  /* 0x000000051b347c20 */ /* 0x000fe20008410000 */
[----:B------:R-:W-:Y:S01]  /*1720*/  FSEL R0, R0, RZ, P1 ;  /* 0x000000ff00007208 */ /* 0x000fe20000800000 */
[----:B------:R-:W-:Y:S01]  /*1730*/  FMUL.FTZ R40, R25, UR5 ;  /* 0x0000000519287c20 */ /* 0x000fe20008410000 */
[----:B------:R-:W-:Y:S01]  /*1740*/  FMUL.FTZ R48, R26, UR5 ;  /* 0x000000051a307c20 */ /* 0x000fe20008410000 */
[----:B------:R-:W-:Y:S01]  /*1750*/  FMUL.FTZ R52, R52, UR4 ;  /* 0x0000000434347c20 */ /* 0x000fe20008410000 */
[----:B------:R-:W-:-:S02]  /*1760*/  @P4 HADD2.F32 R50, -RZ, R65.H0_H0 ;  /* 0x20000041ff324230 */ /* 0x000fc40000004100 */
[----:B------:R-:W-:Y:S01]  /*1770*/  FMUL.FTZ R40, R40, UR4 ;  /* 0x0000000428287c20 */ /* 0x000fe20008410000 */
[----:B------:R-:W-:Y:S01]  /*1780*/  FMUL.FTZ R51, R48, UR4 ;  /* 0x0000000430337c20 */ /* 0x000fe20008410000 */
[--C-:B------:R-:W-:Y:S02]  /*1790*/  @P3 HADD2.F32 R53, -RZ, R106.reuse.H0_H0 ;  /* 0x2000006aff353230 */ /* 0x100fe40000004100 */
[----:B------:R-:W-:Y:S01]  /*17a0*/  FMUL.FTZ R43, R43, R52 ;  /* 0x000000342b2b7220 */ /* 0x000fe20000410000 */
[----:B------:R-:W-:Y:S02]  /*17b0*/  @P5 HADD2.F32 R55, -RZ, R106.H1_H1 ;  /* 0x3000006aff375230 */ /* 0x000fe40000004100 */
[----:B------:R-:W-:Y:S01]  /*17c0*/  FMUL.FTZ R41, R41, R40 ;  /* 0x0000002829297220 */ /* 0x000fe20000410000 */
[----:B------:R-:W-:Y:S01]  /*17d0*/  FMUL.FTZ R42, R42, R51 ;  /* 0x000000332a2a7220 */ /* 0x000fe20000410000 */
[----:B------:R-:W-:Y:S01]  /*17e0*/  @P4 FMUL.FTZ R46, R51, R50 ;  /* 0x00000032332e4220 */ /* 0x000fe20000410000 */
[----:B------:R-:W-:Y:S01]  /*17f0*/  @P3 FMUL.FTZ R45, R40, R53 ;  /* 0x00000035282d3220 */ /* 0x000fe20000410000 */
[----:B------:R-:W-:Y:S01]  /*1800*/  @P5 FMUL.FTZ R47, R52, R55 ;  /* 0x00000037342f5220 */ /* 0x000fe20000410000 */
[----:B------:R-:W-:-:S02]  /*1810*/  FSEL R48, R41, RZ, P3 ;  /* 0x000000ff29307208 */ /* 0x000fc40001800000 */
[----:B------:R-:W-:Y:S02]  /*1820*/  FSEL R50, R42, RZ, P4 ;  /* 0x000000ff2a327208 */ /* 0x000fe40002000000 */
[----:B------:R-:W-:-:S07]  /*1830*/  FSEL R51, R43, RZ, P5 ;  /* 0x000000ff2b337208 */ /* 0x000fce0002800000 */
.L_x_5890:
[----:B------:R-:W-:Y:S05]  /*1840*/  BSYNC.RECONVERGENT B0 ;  /* 0x0000000000007941 */ /* 0x000fea0003800200 */
.L_x_5888:
[----:B------:R-:W0:Y:S01]  /*1850*/  @P0 LDC.64 R40, c[0x0][0x478] ;  /* 0x00011e00ff280b82 */ /* 0x000e220000000a00 */
[----:B------:R-:W-:-:S07]  /*1860*/  IMAD.WIDE.U32 R52, R70, 0x10, R104 ;  /* 0x0000001046347825 */ /* 0x000fce00078e0068 */
[----:B------:R-:W1:Y:S01]  /*1870*/  LDC.64 R82, c[0x0][0x468] ;  /* 0x00011a00ff527b82 */ /* 0x000e620000000a00 */
[----:B0-----:R-:W-:-:S05]  /*1880*/  @P0 IMAD.WIDE.U32 R40, R72, 0x10, R40 ;  /* 0x0000001048280825 */ /* 0x001fca00078e0028 */
[----:B------:R-:W-:Y:S01]  /*1890*/  @P0 STG.E.128 desc[UR16][R40.64], R24 ;  /* 0x0000001828000986 */ /* 0x000fe2000c101d10 */
[----:B-1----:R-:W-:-:S05]  /*18a0*/  IMAD.WIDE.U32 R42, R72, 0x10, R82 ;  /* 0x00000010482a7825 */ /* 0x002fca00078e0052 */
[----:B------:R0:W-:Y:S04]  /*18b0*/  STG.E.128 desc[UR16][R42.64], R44 ;  /* 0x0000002c2a007986 */ /* 0x0001e8000c101d10 */
[----:B0-----:R0:W5:Y:S01]  /*18c0*/  LDG.E.128 R40, desc[UR16][R52.64] ;  /* 0x0000001034287981 */ /* 0x001162000c1e1d00 */
[----:B------:R-:W-:Y:S04]  /*18d0*/  BSSY.RECONVERGENT B0, `(.L_x_5891) ;  /* 0x0000059000007945 */ /* 0x000fe80003800200 */
        /* <DEDUP_REMOVED lines=10> */
[----:B------:R-:W-:Y:S01]  /*1980*/  FMUL.FTZ R24, R74, UR12 ;  /* 0x0000000c4a187c20 */ /* 0x000fe20008410000 */
[----:B------:R-:W-:Y:S01]  /*1990*/  LOP3.LUT P3, RZ, R88, 0xff00, RZ, 0xc0, !PT ;  /* 0x0000ff0058ff7812 */ /* 0x000fe2000786c0ff */
[----:B------:R-:W-:Y:S01]  /*19a0*/  FMUL.FTZ R25, R76, UR12 ;  /* 0x0000000c4c197c20 */ /* 0x000fe20008410000 */
[----:B------:R-:W-:Y:S01]  /*19b0*/  LOP3.LUT P4, RZ, R88, 0xff0000, RZ, 0xc0, !PT ;  /* 0x00ff000058ff7812 */ /* 0x000fe2000788c0ff */
[----:B------:R-:W-:Y:S01]  /*19c0*/  FMUL.FTZ R26, R78, UR12 ;  /* 0x0000000c4e1a7c20 */ /* 0x000fe20008410000 */
[----:B------:R-:W-:Y:S01]  /*19d0*/  FMUL.FTZ R27, R80, UR12 ;  /* 0x0000000c501b7c20 */ /* 0x000fe20008410000 */
[----:B------:R-:W-:Y:S01]  /*19e0*/  ISETP.GE.U32.AND P5, PT, R88, 0x1000000, PT ;  /* 0x010000005800780c */ /* 0x000fe20003fa6070 */
        /* <DEDUP_REMOVED lines=10> */
[----:B-----5:R-:W-:Y:S01]  /*1a90*/  FMUL.FTZ R40, R40, R47 ;  /* 0x0000002f28287220 */ /* 0x020fe20000410000 */
[----:B------:R-:W-:Y:S02]  /*1aa0*/  @P3 HADD2.F32 R54, -RZ, R103.H0_H0 ;  /* 0x20000067ff363230 */ /* 0x000fe40000004100 */
[----:B------:R-:W-:Y:S01]  /*1ab0*/  FMUL.FTZ R41, R41, R53 ;  /* 0x0000003529297220 */ /* 0x000fe20000410000 */
[----:B------:R-:W-:Y:S02]  /*1ac0*/  @P4 HADD2.F32 R72, -RZ, R67.H0_H0 ;  /* 0x20000043ff484230 */ /* 0x000fe40000004100 */
[----:B------:R-:W-:Y:S01]  /*1ad0*/  FMUL.FTZ R42, R42, R55 ;  /* 0x000000372a2a7220 */ /* 0x000fe20000410000 */
[----:B------:R-:W-:Y:S01]  /*1ae0*/  FMUL.FTZ R43, R43, R74 ;  /* 0x0000004a2b2b7220 */ /* 0x000fe20000410000 */
[----:B------:R-:W-:-:S02]  /*1af0*/  CS2R R44, SRZ ;  /* 0x00000000002c7805 */ /* 0x000fc4000001ff00 */
[----:B------:R-:W-:Y:S01]  /*1b00*/  @P1 FMUL.FTZ R44, R47, R52 ;  /* 0x000000342f2c1220 */ /* 0x000fe20000410000 */
[----:B------:R-:W-:Y:S01]  /*1b10*/  @P3 FMUL.FTZ R45, R53, R54 ;  /* 0x00000036352d3220 */ /* 0x000fe20000410000 */
[----:B------:R-:W-:Y:S01]  /*1b20*/  @P4 FMUL.FTZ R46, R55, R72 ;  /* 0x00000048372e4220 */ /* 0x000fe20000410000 */
[----:B------:R-:W-:Y:S02]  /*1b30*/  MOV R47, RZ ;  /* 0x000000ff002f7202 */ /* 0x000fe40000000f00 */
[----:B------:R-:W-:Y:S02]  /*1b40*/  FSEL R54, R40, RZ, P1 ;  /* 0x000000ff28367208 */ /* 0x000fe40000800000 */
[----:B------:R-:W-:Y:S02]  /*1b50*/  FSEL R55, R41, RZ, P3 ;  /* 0x000000ff29377208 */ /* 0x000fe40001800000 */
[----:B------:R-:W-:Y:S02]  /*1b60*/  FSEL R72, R42, RZ, P4 ;  /* 0x000000ff2a487208 */ /* 0x000fe40002000000 */
[----:B------:R-:W-:Y:S01]  /*1b70*/  FSEL R73, R43, RZ, P5 ;  /* 0x000000ff2b497208 */ /* 0x000fe20002800000 */
[----:B------:R-:W-:Y:S06]  /*1b80*/  @!P5 BRA `(.L_x_5893) ;  /* 0x0000000000b4d947 */ /* 0x000fec0003800000 */
[----:B------:R-:W-:-:S05]  /*1b90*/  HADD2.F32 R47, -RZ, R103.H1_H1 ;  /* 0x30000067ff2f7230 */ /* 0x000fca0000004100 */
[----:B------:R-:W-:Y:S01]  /*1ba0*/  FMUL.FTZ R47, R74, R47 ;  /* 0x0000002f4a2f7220 */ /* 0x000fe20000410000 */
[----:B------:R-:W-:Y:S06]  /*1bb0*/  BRA `(.L_x_5893) ;  /* 0x0000000000a87947 */ /* 0x000fec0003800000 */
.L_x_5892:
        /* <DEDUP_REMOVED lines=12> */
[----:B------:R-:W-:Y:S01]  /*1c80*/  ISETP.GE.U32.AND P5, PT, R88, 0x1000000, PT ;  /* 0x010000005800780c */ /* 0x000fe20003fa6070 */
        /* <DEDUP_REMOVED lines=11> */
[----:B0-----:R-:W-:-:S02]  /*1d40*/  @P3 HADD2.F32 R53, -RZ, R103.H0_H0 ;  /* 0x20000067ff353230 */ /* 0x001fc40000004100 */
[----:B-----5:R-:W-:Y:S01]  /*1d50*/  FMUL.FTZ R40, R40, R75 ;  /* 0x0000004b28287220 */ /* 0x020fe20000410000 */
[----:B------:R-:W-:Y:S02]  /*1d60*/  @P4 HADD2.F32 R54, -RZ, R67.H0_H0 ;  /* 0x20000043ff364230 */ /* 0x000fe40000004100 */
[----:B------:R-:W-:Y:S01]  /*1d70*/  FMUL.FTZ R41, R41, R72 ;  /* 0x0000004829297220 */ /* 0x000fe20000410000 */
[----:B------:R-:W-:Y:S02]  /*1d80*/  @P5 HADD2.F32 R55, -RZ, R103.H1_H1 ;  /* 0x30000067ff375230 */ /* 0x000fe40000004100 */
[----:B------:R-:W-:Y:S01]  /*1d90*/  FMUL.FTZ R42, R42, R73 ;  /* 0x000000492a2a7220 */ /* 0x000fe20000410000 */
[----:B------:R-:W-:Y:S02]  /*1da0*/  @P1 HADD2.F32 R52, -RZ, R66.H0_H0 ;  /* 0x20000042ff341230 */ /* 0x000fe40000004100 */
[----:B------:R-:W-:Y:S01]  /*1db0*/  FMUL.FTZ R43, R43, R80 ;  /* 0x000000502b2b7220 */ /* 0x000fe20000410000 */
[----:B------:R-:W-:-:S02]  /*1dc0*/  CS2R R44, SRZ ;  /* 0x00000000002c7805 */ /* 0x000fc4000001ff00 */
[----:B------:R-:W-:Y:S01]  /*1dd0*/  CS2R R46, SRZ ;  /* 0x00000000002e7805 */ /* 0x000fe2000001ff00 */
[----:B------:R-:W-:Y:S01]  /*1de0*/  @P3 FMUL.FTZ R45, R53, R72 ;  /* 0x00000048352d3220 */ /* 0x000fe20000410000 */
[----:B------:R-:W-:Y:S01]  /*1df0*/  @P4 FMUL.FTZ R46, R54, R73 ;  /* 0x00000049362e4220 */ /* 0x000fe20000410000 */
[----:B------:R-:W-:Y:S01]  /*1e00*/  @P5 FMUL.FTZ R47, R55, R80 ;  /* 0x00000050372f5220 */ /* 0x000fe20000410000 */
[----:B------:R-:W-:Y:S01]  /*1e10*/  @P1 FMUL.FTZ R44, R52, R75 ;  /* 0x0000004b342c1220 */ /* 0x000fe20000410000 */
[----:B------:R-:W-:Y:S02]  /*1e20*/  FSEL R54, R40, RZ, P1 ;  /* 0x000000ff28367208 */ /* 0x000fe40000800000 */
[----:B------:R-:W-:Y:S02]  /*1e30*/  FSEL R55, R41, RZ, P3 ;  /* 0x000000ff29377208 */ /* 0x000fe40001800000 */
[----:B------:R-:W-:Y:S02]  /*1e40*/  FSEL R72, R42, RZ, P4 ;  /* 0x000000ff2a487208 */ /* 0x000fe40002000000 */
[----:B------:R-:W-:-:S07]  /*1e50*/  FSEL R73, R43, RZ, P5 ;  /* 0x000000ff2b497208 */ /* 0x000fce0002800000 */
.L_x_5893:
[----:B------:R-:W-:Y:S05]  /*1e60*/  BSYNC.RECONVERGENT B0 ;  /* 0x0000000000007941 */ /* 0x000fea0003800200 */
.L_x_5891:
[----:B------:R-:W0:Y:S01]  /*1e70*/  @P0 LDC.64 R40, c[0x0][0x478] ;  /* 0x00011e00ff280b82 */ /* 0x000e220000000a00 */
[----:B------:R-:W-:-:S04]  /*1e80*/  IMAD.WIDE.U32 R42, R70, 0x10, R82 ;  /* 0x00000010462a7825 */ /* 0x000fc800078e0052 */
[----:B------:R-:W-:-:S04]  /*1e90*/  IMAD.WIDE.U32 R52, R23, 0x10, R104 ;  /* 0x0000001017347825 */ /* 0x000fc800078e0068 */
[----:B0-----:R-:W-:-:S05]  /*1ea0*/  @P0 IMAD.WIDE.U32 R40, R70, 0x10, R40 ;  /* 0x0000001046280825 */ /* 0x001fca00078e0028 */
[----:B------:R-:W-:Y:S04]  /*1eb0*/  @P0 STG.E.128 desc[UR16][R40.64], R24 ;  /* 0x0000001828000986 */ /* 0x000fe8000c101d10 */
        /* <DEDUP_REMOVED lines=16> */
[C---:B------:R-:W-:Y:S01]  /*1fc0*/  LOP3.LUT P4, RZ, R71.reuse, 0xff0000, RZ, 0xc0, !PT ;  /* 0x00ff000047ff7812 */ /* 0x040fe2000788c0ff */
        /* <DEDUP_REMOVED lines=32> */
.L_x_5895:
        /* <DEDUP_REMOVED lines=11> */
[----:B0-----:R-:W-:Y:S01]  /*2280*/  FMUL.FTZ R52, R59, UR12 ;  /* 0x0000000c3b347c20 */ /* 0x001fe20008410000 */
[C---:B------:R-:W-:Y:S01]  /*2290*/  LOP3.LUT P4, RZ, R71.reuse, 0xff0000, RZ, 0xc0, !PT ;  /* 0x00ff000047ff7812 */ /* 0x040fe2000788c0ff */
[----:B------:R-:W-:Y:S01]  /*22a0*/  FMUL.FTZ R53, R60, UR12 ;  /* 0x0000000c3c357c20 */ /* 0x000fe20008410000 */
[----:B------:R-:W-:Y:S01]  /*22b0*/  ISETP.GE.U32.AND P5, PT, R71, 0x1000000, PT ;  /* 0x010000004700780c */ /* 0x000fe20003fa6070 */
        /* <DEDUP_REMOVED lines=9> */
[----:B------:R-:W-:-:S02]  /*2350*/  @P1 HADD2.F32 R56, -RZ, R68.H0_H0 ;  /* 0x20000044ff381230 */ /* 0x000fc40000004100 */
[----:B-----5:R-:W-:Y:S01]  /*2360*/  FMUL.FTZ R40, R40, R49 ;  /* 0x0000003128287220 */ /* 0x020fe20000410000 */
[----:B------:R-:W-:Y:S02]  /*2370*/  @P3 HADD2.F32 R61, -RZ, R99.H0_H0 ;  /* 0x20000063ff3d3230 */ /* 0x000fe40000004100 */
[----:B------:R-:W-:Y:S01]  /*2380*/  FMUL.FTZ R41, R41, R52 ;  /* 0x0000003429297220 */ /* 0x000fe20000410000 */
[----:B------:R-:W-:Y:S02]  /*2390*/  @P4 HADD2.F32 R58, -RZ, R69.H0_H0 ;  /* 0x20000045ff3a4230 */ /* 0x000fe40000004100 */
[----:B------:R-:W-:Y:S01]  /*23a0*/  FMUL.FTZ R42, R42, R53 ;  /* 0x000000352a2a7220 */ /* 0x000fe20000410000 */
[----:B------:R-:W-:Y:S02]  /*23b0*/  @P5 HADD2.F32 R63, -RZ, R99.H1_H1 ;  /* 0x30000063ff3f5230 */ /* 0x000fe40000004100 */
        /* <DEDUP_REMOVED lines=11> */
.L_x_5896:
[----:B------:R-:W-:Y:S05]  /*2470*/  BSYNC.RECONVERGENT B0 ;  /* 0x0000000000007941 */ /* 0x000fea0003800200 */
.L_x_5894:
[----:B------:R-:W0:Y:S01]  /*2480*/  @P0 LDC.64 R40, c[0x0][0x478] ;  /* 0x00011e00ff280b82 */ /* 0x000e220000000a00 */
[----:B------:R-:W-:-:S04]  /*2490*/  IMAD.WIDE.U32 R42, R23, 0x10, R82 ;  /* 0x00000010172a7825 */ /* 0x000fc800078e0052 */
[----:B0-----:R-:W-:-:S05]  /*24a0*/  @P0 IMAD.WIDE.U32 R40, R23, 0x10, R40 ;  /* 0x0000001017280825 */ /* 0x001fca00078e0028 */
[----:B------:R1:W-:Y:S04]  /*24b0*/  @P0 STG.E.128 desc[UR16][R40.64], R24 ;  /* 0x0000001828000986 */ /* 0x0003e8000c101d10 */
[----:B------:R1:W-:Y:S01]  /*24c0*/  STG.E.128 desc[UR16][R42.64], R44 ;  /* 0x0000002c2a007986 */ /* 0x0003e2000c101d10 */
[----:B------:R-:W-:Y:S05]  /*24d0*/  BRA `(.L_x_5897) ;  /* 0x0000001000ac7947 */ /* 0x000fea0003800000 */
.L_x_5887:
[----:B------:R-:W0:Y:S02]  /*24e0*/  LDC.64 R104, c[0x0][0x390] ;  /* 0x0000e400ff687b82 */ /* 0x000e240000000a00 */
[----:B0-----:R-:W-:-:S06]  /*24f0*/  IMAD.WIDE.U32 R40, R72, 0x10, R104 ;  /* 0x0000001048287825 */ /* 0x001fcc00078e0068 */
[----:B------:R-:W5:Y:S01]  /*2500*/  LDG.E.128 R40, desc[UR16][R40.64] ;  /* 0x0000001028287981 */ /* 0x000f62000c1e1d00 */
[----:B------:R-:W-:Y:S01]  /*2510*/  UISETP.NE.U32.AND UP1, UPT, UR24, URZ, UPT ;  /* 0x000000ff1800728c */ /* 0x000fe2000bf25070 */
[----:B------:R-:W-:Y:S03]  /*2520*/  BSSY.RECONVERGENT B0, `(.L_x_5898) ;  /* 0x000005c000007945 */ /* 0x000fe60003800200 */
        /* <DEDUP_REMOVED lines=11> */
[----:B------:R-:W-:Y:S01]  /*25e0*/  LOP3.LUT P0, RZ, R98, 0xff, RZ, 0xc0, !PT ;  /* 0x000000ff62ff7812 */ /* 0x000fe2000780c0ff */
[----:B------:R-:W-:Y:S01]  /*25f0*/  FFMA.FTZ R51, R82, UR12, R33 ;  /* 0x0000000c52337c23 */ /* 0x000fe20008010021 */
[C---:B------:R-:W-:Y:S01]  /*2600*/  LOP3.LUT P1, RZ, R98.reuse, 0xff00, RZ, 0xc0, !PT ;  /* 0x0000ff0062ff7812 */ /* 0x040fe2000782c0ff */
[----:B------:R-:W-:Y:S01]  /*2610*/  FFMA.FTZ R52, R83, UR12, R34 ;  /* 0x0000000c53347c23 */ /* 0x000fe20008010022 */
[----:B------:R-:W-:Y:S01]  /*2620*/  LOP3.LUT P3, RZ, R98, 0xff0000, RZ, 0xc0, !PT ;  /* 0x00ff000062ff7812 */ /* 0x000fe2000786c0ff */
[----:B------:R-:W-:Y:S01]  /*2630*/  FFMA.FTZ R53, R84, UR12, R35 ;  /* 0x0000000c54357c23 */ /* 0x000fe20008010023 */
[----:B------:R-:W-:Y:S01]  /*2640*/  FMUL.FTZ R50, R50, UR5 ;  /* 0x0000000532327c20 */ /* 0x000fe20008410000 */
[----:B------:R-:W-:Y:S01]  /*2650*/  ISETP.GE.U32.AND P4, PT, R98, 0x1000000, PT ;  /* 0x010000006200780c */ /* 0x000fe20003f86070 */
[----:B------:R-:W-:Y:S01]  /*2660*/  FMUL.FTZ R51, R51, UR5 ;  /* 0x0000000533337c20 */ /* 0x000fe20008410000 */
[----:B------:R-:W-:Y:S01]  /*2670*/  UMOV UR4, UR7 ;  /* 0x0000000700047c82 */ /* 0x000fe20008000000 */
        /* <DEDUP_REMOVED lines=8> */
[----:B------:R-:W-:Y:S01]  /*2700*/  FMUL.FTZ R40, R40, R55 ;  /* 0x0000003728287220 */ /* 0x000fe20000410000 */
        /* <DEDUP_REMOVED lines=18> */
.L_x_5899:
        /* <DEDUP_REMOVED lines=8> */
[----:B------:R-:W-:Y:S01]  /*28b0*/  FFMA.FTZ R24, R81, UR12, R32 ;  /* 0x0000000c51187c23 */ /* 0x000fe20008010020 */
        /* <DEDUP_REMOVED lines=9> */
[----:B------:R-:W-:Y:S01]  /*2950*/  FFMA.FTZ R27, R84, UR12, R35 ;  /* 0x0000000c541b7c23 */ /* 0x000fe20008010023 */
[----:B------:R-:W-:Y:S01]  /*2960*/  CS2R R46, SRZ ;  /* 0x00000000002e7805 */ /* 0x000fe2000001ff00 */
[-C--:B------:R-:W-:Y:S01]  /*2970*/  FMUL.FTZ R0, R40, R25.reuse ;  /* 0x0000001928007220 */ /* 0x080fe20000410000 */
[----:B------:R-:W-:Y:S01]  /*2980*/  @P0 FMUL.FTZ R44, R26, R25 ;  /* 0x000000191a2c0220 */ /* 0x000fe20000410000 */
[----:B------:R-:W-:Y:S01]  /*2990*/  FFMA.FTZ R25, R82, UR12, R33 ;  /* 0x0000000c52197c23 */ /* 0x000fe20008010021 */
[----:B------:R-:W-:Y:S01]  /*29a0*/  FFMA.FTZ R26, R83, UR12, R34 ;  /* 0x0000000c531a7c23 */ /* 0x000fe20008010022 */
        /* <DEDUP_REMOVED lines=11> */
[-C--:B------:R-:W-:Y:S01]  /*2a60*/  FMUL.FTZ R41, R41, R40.reuse ;  /* 0x0000002829297220 */ /* 0x080fe20000410000 */
[-C--:B------:R-:W-:Y:S01]  /*2a70*/  FMUL.FTZ R42, R42, R51.reuse ;  /* 0x000000332a2a7220 */ /* 0x080fe20000410000 */
[----:B------:R-:W-:Y:S01]  /*2a80*/  @P3 FMUL.FTZ R46, R50, R51 ;  /* 0x00000033322e3220 */ /* 0x000fe20000410000 */
[----:B------:R-:W-:Y:S01]  /*2a90*/  @P1 FMUL.FTZ R45, R53, R40 ;  /* 0x00000028352d1220 */ /* 0x000fe20000410000 */
[----:B------:R-:W-:Y:S01]  /*2aa0*/  @P4 FMUL.FTZ R47, R55, R52 ;  /* 0x00000034372f4220 */ /* 0x000fe20000410000 */
[----:B------:R-:W-:-:S02]  /*2ab0*/  FSEL R48, R41, RZ, P1 ;  /* 0x000000ff29307208 */ /* 0x000fc40000800000 */
[----:B------:R-:W-:Y:S02]  /*2ac0*/  FSEL R50, R42, RZ, P3 ;  /* 0x000000ff2a327208 */ /* 0x000fe40001800000 */
[----:B------:R-:W-:-:S07]  /*2ad0*/  FSEL R51, R43, RZ, P4 ;  /* 0x000000ff2b337208 */ /* 0x000fce0002000000 */
.L_x_5900:
[----:B------:R-:W-:Y:S05]  /*2ae0*/  BSYNC.RECONVERGENT B0 ;  /* 0x0000000000007941 */ /* 0x000fea0003800200 */
.L_x_5898:
[----:B------:R-:W-:Y:S01]  /*2af0*/  ISETP.NE.U32.AND P0, PT, RZ, UR24, PT ;  /* 0x00000018ff007c0c */ /* 0x000fe2000bf05070 */
[----:B------:R-:W0:Y:S01]  /*2b00*/  LDC.64 R82, c[0x0][0x468] ;  /* 0x00011a00ff527b82 */ /* 0x000e220000000a00 */
[----:B------:R-:W-:Y:S02]  /*2b10*/  IMAD.WIDE.U32 R52, R70, 0x10, R104 ;  /* 0x0000001046347825 */ /* 0x000fe400078e0068 */
[----:B------:R-:W-:-:S13]  /*2b20*/  ISETP.NE.AND.EX P0, PT, RZ, UR25, PT, P0 ;  /* 0x00000019ff007c0c */ /* 0x000fda000bf05300 */
[----:B------:R-:W1:Y:S01]  /*2b30*/  @P0 LDC.64 R40, c[0x0][0x478] ;  /* 0x00011e00ff280b82 */ /* 0x000e620000000a00 */
[----:B0-----:R-:W-:-:S04]  /*2b40*/  IMAD.WIDE.U32 R42, R72, 0x10, R82 ;  /* 0x00000010482a7825 */ /* 0x001fc800078e0052 */
[----:B-1----:R-:W-:-:S05]  /*2b50*/  @P0 IMAD.WIDE.U32 R40, R72, 0x10, R40 ;  /* 0x0000001048280825 */ /* 0x002fca00078e0028 */
        /* <DEDUP_REMOVED lines=13> */
[C---:B------:R-:W-:Y:S01]  /*2c30*/  LOP3.LUT P1, RZ, R88.reuse, 0xff, RZ, 0xc0, !PT ;  /* 0x000000ff58ff7812 */ /* 0x040fe2000782c0ff */
[----:B------:R-:W-:Y:S01]  /*2c40*/  FFMA.FTZ R24, R73, UR12, R36 ;  /* 0x0000000c49187c23 */ /* 0x000fe20008010024 */
[----:B------:R-:W-:Y:S01]  /*2c50*/  LOP3.LUT P3, RZ, R88, 0xff00, RZ, 0xc0, !PT ;  /* 0x0000ff0058ff7812 */ /* 0x000fe2000786c0ff */
[----:B------:R-:W-:Y:S01]  /*2c60*/  FFMA.FTZ R25, R76, UR12, R37 ;  /* 0x0000000c4c197c23 */ /* 0x000fe20008010025 */
[----:B------:R-:W-:Y:S01]  /*2c70*/  LOP3.LUT P4, RZ, R88, 0xff0000, RZ, 0xc0, !PT ;  /* 0x00ff000058ff7812 */ /* 0x000fe2000788c0ff */
[----:B------:R-:W-:Y:S01]  /*2c80*/  FFMA.FTZ R26, R77, UR12, R38 ;  /* 0x0000000c4d1a7c23 */ /* 0x000fe20008010026 */
[----:B------:R-:W-:Y:S01]  /*2c90*/  FFMA.FTZ R27, R80, UR12, R39 ;  /* 0x0000000c501b7c23 */ /* 0x000fe20008010027 */
        /* <DEDUP_REMOVED lines=18> */
[----:B------:R-:W-:Y:S01]  /*2dc0*/  FSEL R54, R40, RZ, P1 ;  /* 0x000000ff28367208 */ /* 0x000fe20000800000 */
[----:B------:R-:W-:Y:S01]  /*2dd0*/  @P1 FMUL.FTZ R44, R72, R47 ;  /* 0x0000002f482c1220 */ /* 0x000fe20000410000 */
[----:B------:R-:W-:Y:S01]  /*2de0*/  @P3 FMUL.FTZ R45, R55, R52 ;  /* 0x00000034372d3220 */ /* 0x000fe20000410000 */
[----:B------:R-:W-:Y:S01]  /*2df0*/  @P4 FMUL.FTZ R46, R78, R53 ;  /* 0x000000354e2e4220 */ /* 0x000fe20000410000 */
[----:B------:R-:W-:Y:S02]  /*2e00*/  MOV R47, RZ ;  /* 0x000000ff002f7202 */ /* 0x000fe40000000f00 */
[----:B------:R-:W-:Y:S02]  /*2e10*/  FSEL R55, R41, RZ, P3 ;  /* 0x000000ff29377208 */ /* 0x000fe40001800000 */
[----:B------:R-:W-:Y:S02]  /*2e20*/  FSEL R72, R42, RZ, P4 ;  /* 0x000000ff2a487208 */ /* 0x000fe40002000000 */
[----:B------:R-:W-:Y:S01]  /*2e30*/  FSEL R73, R43, RZ, P5 ;  /* 0x000000ff2b497208 */ /* 0x000fe20002800000 */
[----:B------:R-:W-:Y:S06]  /*2e40*/  @!P5 BRA `(.L_x_5903) ;  /* 0x0000000000b4d947 */ /* 0x000fec0003800000 */
[----:B------:R-:W-:-:S05]  /*2e50*/  HADD2.F32 R47, -RZ, R103.H1_H1 ;  /* 0x30000067ff2f7230 */ /* 0x000fca0000004100 */
[----:B------:R-:W-:Y:S01]  /*2e60*/  FMUL.FTZ R47, R47, R74 ;  /* 0x0000004a2f2f7220 */ /* 0x000fe20000410000 */
[----:B------:R-:W-:Y:S06]  /*2e70*/  BRA `(.L_x_5903) ;  /* 0x0000000000a87947 */ /* 0x000fec0003800000 */
.L_x_5902:
        /* <DEDUP_REMOVED lines=12> */
[C---:B------:R-:W-:Y:S01]  /*2f40*/  ISETP.GE.U32.AND P5, PT, R88.reuse, 0x1000000, PT ;  /* 0x010000005800780c */ /* 0x040fe20003fa6070 */
[----:B------:R-:W-:Y:S01]  /*2f50*/  FFMA.FTZ R74, R77, UR12, R38 ;  /* 0x0000000c4d4a7c23 */ /* 0x000fe20008010026 */
[----:B------:R-:W-:Y:S01]  /*2f60*/  LOP3.LUT P1, RZ, R88, 0xff, RZ, 0xc0, !PT ;  /* 0x000000ff58ff7812 */ /* 0x000fe2000782c0ff */
        /* <DEDUP_REMOVED lines=27> */
.L_x_5903:
[----:B------:R-:W-:Y:S05]  /*3120*/  BSYNC.RECONVERGENT B0 ;  /* 0x0000000000007941 */ /* 0x000fea0003800200 */
.L_x_5901:
        /* <DEDUP_REMOVED lines=54> */
.L_x_5905:
        /* <DEDUP_REMOVED lines=9> */
[----:B------:R-:W-:Y:S01]  /*3520*/  FFMA.FTZ R49, R57, UR12, R28 ;  /* 0x0000000c39317c23 */ /* 0x000fe2000801001c */
[C---:B------:R-:W-:Y:S01]  /*3530*/  LOP3.LUT P3, RZ, R71.reuse, 0xff00, RZ, 0xc0, !PT ;  /* 0x0000ff0047ff7812 */ /* 0x040fe2000786c0ff */
[----:B0-----:R-:W-:Y:S01]  /*3540*/  FFMA.FTZ R52, R58, UR12, R29 ;  /* 0x0000000c3a347c23 */ /* 0x001fe2000801001d */
[----:B------:R-:W-:Y:S01]  /*3550*/  LOP3.LUT P4, RZ, R71, 0xff0000, RZ, 0xc0, !PT ;  /* 0x00ff000047ff7812 */ /* 0x000fe2000788c0ff */
[----:B------:R-:W-:Y:S01]  /*3560*/  FFMA.FTZ R53, R61, UR12, R30 ;  /* 0x0000000c3d357c23 */ /* 0x000fe2000801001e */
[----:B------:R-:W-:Y:S01]  /*3570*/  ISETP.GE.U32.AND P5, PT, R71, 0x1000000, PT ;  /* 0x010000004700780c */ /* 0x000fe20003fa6070 */
        /* <DEDUP_REMOVED lines=27> */
.L_x_5906:
[----:B------:R-:W-:Y:S05]  /*3730*/  BSYNC.RECONVERGENT B0 ;  /* 0x0000000000007941 */ /* 0x000fea0003800200 */
.L_x_5904:
[----:B------:R-:W0:Y:S01]  /*3740*/  @P0 LDC.64 R40, c[0x0][0x478] ;  /* 0x00011e00ff280b82 */ /* 0x000e220000000a00 */
[----:B------:R-:W-:-:S04]  /*3750*/  IMAD.WIDE.U32 R42, R23, 0x10, R82 ;  /* 0x00000010172a7825 */ /* 0x000fc800078e0052 */
[----:B0-----:R-:W-:-:S05]  /*3760*/  @P0 IMAD.WIDE.U32 R40, R23, 0x10, R40 ;  /* 0x0000001017280825 */ /* 0x001fca00078e0028 */
[----:B------:R0:W-:Y:S04]  /*3770*/  @P0 STG.E.128 desc[UR16][R40.64], R24 ;  /* 0x0000001828000986 */ /* 0x0001e8000c101d10 */
[----:B------:R0:W-:Y:S02]  /*3780*/  STG.E.128 desc[UR16][R42.64], R44 ;  /* 0x0000002c2a007986 */ /* 0x0001e4000c101d10 */
.L_x_5897:
        /* <DEDUP_REMOVED lines=25> */
[----:B01----:R-:W-:Y:S02]  /*3920*/  MOV R24, R93 ;  /* 0x0000005d00187202 */ /* 0x003fe40000000f00 */
        /* <DEDUP_REMOVED lines=21> */
.L_x_5886:
        /* <DEDUP_REMOVED lines=20> */
.L_x_5908:
        /* <DEDUP_REMOVED lines=12> */
.L_x_6827:


//--------------------- .text._ZN10layer_norm22ln_bwd_finalize_kernelINS_22Kernel_traits_finalizeILj1536E6__halfffffjLb1ELj1024ELj4ENS_18Kernel_traits_baseILj1536ES2_ffffjLj1024EEEEELb1ELb0EEEvNS_9BwdParamsE --------------------------
	.section	.text._ZN10layer_norm22ln_bwd_finalize_kernelINS_22Kernel_traits_finalizeILj1536E6__halfffffjLb1ELj1024ELj4ENS_18Kernel_traits_baseILj1536ES2_ffffjLj1024EEEEELb1ELb0EEEvNS_9BwdParamsE,"ax",@progbits
	.align	128
        .global         _ZN10layer_norm22ln_bwd_finalize_kernelINS_22Kernel_traits_finalizeILj1536E6__halfffffjLb1ELj1024ELj4ENS_18Kernel_traits_baseILj1536ES2_ffffjLj1024EEEEELb1ELb0EEEvNS_9BwdParamsE
        .type           _ZN10layer_norm22ln_bwd_finalize_kernelINS_22Kernel_traits_finalizeILj1536E6__halfffffjLb1ELj1024ELj4ENS_18Kernel_traits_baseILj1536ES2_ffffjLj1024EEEEELb1ELb0EEEvNS_9BwdParamsE,@function
        .size           _ZN10layer_norm22ln_bwd_finalize_kernelINS_22Kernel_traits_finalizeILj1536E6__halfffffjLb1ELj1024ELj4ENS_18Kernel_traits_baseILj1536ES2_ffffjLj1024EEEEELb1ELb0EEEvNS_9BwdParamsE,(.L_x_6828 - _ZN10layer_norm22ln_bwd_finalize_kernelINS_22Kernel_traits_finalizeILj1536E6__halfffffjLb1ELj1024ELj4ENS_18Kernel_traits_baseILj1536ES2_ffffjLj1024EEEEELb1ELb0EEEvNS_9BwdParamsE)
        .other          _ZN10layer_norm22ln_bwd_finalize_kernelINS_22Kernel_traits_finalizeILj1536E6__halfffffjLb1ELj1024ELj4ENS_18Kernel_traits_baseILj1536ES2_ffffjLj1024EEEEELb1ELb0EEEvNS_9BwdParamsE,@"STO_CUDA_ENTRY STV_DEFAULT"
_ZN10layer_norm22ln_bwd_finalize_kernelINS_22Kernel_traits_finalizeILj1536E6__halfffffjLb1ELj1024ELj4ENS_18Kernel_traits_baseILj1536ES2_ffffjLj1024EEEEELb1ELb0EEEvNS_9BwdParamsE:
.text._ZN10layer_norm22ln_bwd_finalize_kernelINS_22Kernel_traits_finalizeILj1536E6__halfffffjLb1ELj1024ELj4ENS_18Kernel_traits_baseILj1536ES2_ffffjLj1024EEEEELb1ELb0EEEvNS_9BwdParamsE:
        /* <DEDUP_REMOVED lines=57> */
.L_x_5913:
        /* <DEDUP_REMOVED lines=87> */
.L_x_5912:
[----:B------:R-:W-:Y:S05]  /*0900*/  BSYNC.RECONVERGENT B1 ;  /* 0x0000000000017941 */ /* 0x000fea0003800200 */
.L_x_5911:
        /* <DEDUP_REMOVED lines=50> */
.L_x_5915:
[----:B------:R-:W-:Y:S05]  /*0c30*/  BSYNC.RECONVERGENT B1 ;  /* 0x0000000000017941 */ /* 0x000fea0003800200 */
.L_x_5914:
        /* <DEDUP_REMOVED lines=29> */
.L_x_5917:
[----:B------:R-:W-:Y:S05]  /*0e10*/  BSYNC.RECONVERGENT B1 ;  /* 0x0000000000017941 */ /* 0x000fea0003800200 */
.L_x_5916:
        /* <DEDUP_REMOVED lines=14> */
.L_x_5910:
[----:B------:R-:W-:Y:S05]  /*0f00*/  BSYNC.RECONVERGENT B0 ;  /* 0x0000000000007941 */ /* 0x000fea0003800200 */
.L_x_5909:
        /* <DEDUP_REMOVED lines=78> */
.L_x_5918:
        /* <DEDUP_REMOVED lines=9> */
.L_x_6828:


//--------------------- .text._ZN10layer_norm13ln_bwd_kernelINS_13Kernel_traitsI6__halfffffjLj1536ELj1ELj1ELj4ELj16ENS_18Kernel_traits_baseILj1536ES2_ffffjLj128EEEEELb1ELb1ELb1ELb0EEEvNS_9BwdParamsE --------------------------
	.section	.text._ZN10layer_norm13ln_bwd_kernelINS_13Kernel_traitsI6__halfffffjLj1536ELj1ELj1ELj4ELj16ENS_18Kernel_traits_baseILj1536ES2_ffffjLj128EEEEELb1ELb1ELb1ELb0EEEvNS_9BwdParamsE,"ax",@progbits
	.align	128
        .global         _ZN10layer_norm13ln_bwd_kernelINS_13Kernel_traitsI6__halfffffjLj1536ELj1ELj1ELj4ELj16ENS_18Kernel_traits_baseILj1536ES2_ffffjLj128EEEEELb1ELb1ELb1ELb0EEEvNS_9BwdParamsE
        .type           _ZN10layer_norm13ln_bwd_kernelINS_13Kernel_traitsI6__halfffffjLj1536ELj1ELj1ELj4ELj16ENS_18Kernel_traits_baseILj1536ES2_ffffjLj128EEEEELb1ELb1ELb1ELb0EEEvNS_9BwdParamsE,@function
        .size           _ZN10layer_norm13ln_bwd_kernelINS_13Kernel_traitsI6__halfffffjLj1536ELj1ELj1ELj4ELj16ENS_18Kernel_traits_baseILj1536ES2_ffffjLj128EEEEELb1ELb1ELb1ELb0EEEvNS_9BwdParamsE,(.L_x_6829 - _ZN10layer_norm13ln_bwd_kernelINS_13Kernel_traitsI6__halfffffjLj1536ELj1ELj1ELj4ELj16ENS_18Kernel_traits_baseILj1536ES2_ffffjLj128EEEEELb1ELb1ELb1ELb0EEEvNS_9BwdParamsE)
        .other          _ZN10layer_norm13ln_bwd_kernelINS_13Kernel_traitsI6__halfffffjLj1536ELj1ELj1ELj4ELj16ENS_18Kernel_traits_baseILj1536ES2_ffffjLj128EEEEELb1ELb1ELb1ELb0EEEvNS_9BwdParamsE,@"STO_CUDA_ENTRY STV_DEFAULT"
_ZN10layer_norm13ln_bwd_kernelINS_13Kernel_traitsI6__halfffffjLj1536ELj1ELj1ELj4ELj16ENS_18Kernel_traits_baseILj1536ES2_ffffjLj128EEEEELb1ELb1ELb1ELb0EEEvNS_9BwdParamsE:
.text._ZN10layer_norm13ln_bwd_kernelINS_13Kernel_traitsI6__halfffffjLj1536ELj1ELj1ELj4ELj16ENS_18Kernel_traits_baseILj1536ES2_ffffjLj128EEEEELb1ELb1ELb1ELb0EEEvNS_9BwdParamsE:
        /* <DEDUP_REMOVED lines=91> */
[----:B------:R-:W-:Y:S01]  /*05b0*/  SHF.R.U32.HI R11, RZ, 0x10, R15 ;  /* 0x00000010ff0b7819 */ /* 0x000fe2000001160f */
        /* <DEDUP_REMOVED lines=26> */
[----:B-123--:R-:W0:Y:S06]  /*0760*/  LDCU.64 UR22, c[0x0][0x380] ;  /* 0x00007000ff1677ac */ /* 0x00ee2c0008000a00 */
.L_x_5990:
        /* <DEDUP_REMOVED lines=23> */
[C---:B------:R-:W-:Y:S01]  /*08e0*/  ISETP.GE.U32.AND P1, PT, R4.reuse, 0x80, PT ;  /* 0x000000800400780c */ /* 0x040fe20003f26070 */
[----:B------:R-:W1:Y:S01]  /*08f0*/  S2R R2, SR_TID.X ;  /* 0x0000000000027919 */ /* 0x000e620000002100 */
[----:B------:R-:W-:Y:S02]  /*0900*/  CS2R R102, SRZ ;  /* 0x0000000000667805 */ /* 0x000fe4000001ff00 */
[----:B------:R-:W-:Y:S01]  /*0910*/  ISETP.NE.AND P0, PT, RZ, UR26, PT ;  /* 0x0000001aff007c0c */ /* 0x000fe2000bf05270 */
[----:B------:R-:W-:Y:S01]  /*0920*/  BSSY.RECONVERGENT B1, `(.L_x_5922) ;  /* 0x0000047000017945 */ /* 0x000fe20003800200 */
[----:B------:R-:W-:Y:S01]  /*0930*/  MOV R79, UR4 ;  /* 0x00000004004f7c02 */ /* 0x000fe20008000f00 */
[----:B------:R-:W-:Y:S01]  /*0940*/  UIMAD UR4, UR25, UR5, URZ ;  /* 0x00000005190472a4 */ /* 0x000fe2000f8e02ff */
[----:B------:R-:W-:Y:S01]  /*0950*/  HFMA2 R106, -RZ, RZ, 0, 0 ;  /* 0x00000000ff6a7431 */ /* 0x000fe200000001ff */
[----:B------:R-:W-:-:S02]  /*0960*/  ISETP.GE.U32.AND P2, PT, R4, 0x100, PT ;  /* 0x000001000400780c */ /* 0x000fc40003f46070 */
[----:B------:R-:W-:Y:S01]  /*0970*/  USHF.R.S32.HI UR24, URZ, 0x1f, UR4 ;  /* 0x0000001fff187899 */ /* 0x000fe20008011404 */
[----:B------:R-:W-:Y:S02]  /*0980*/  @P4 IADD3 R6, PT, PT, R5, -0x1, RZ ;  /* 0xffffffff05064810 */ /* 0x000fe40007ffe0ff */
[----:B------:R-:W-:Y:S01]  /*0990*/  ISETP.GE.U32.AND P3, PT, R4, 0x180, PT ;  /* 0x000001800400780c */ /* 0x000fe20003f66070 */
[----:B------:R-:W-:Y:S02]  /*09a0*/  ULEA.HI UR24, UR24, UR4, URZ, 0x2 ;  /* 0x0000000418187291 */ /* 0x000fe4000f8f10ff */
[----:B------:R-:W-:Y:S02]  /*09b0*/  @P4 IMAD R78, R6, UR5, RZ ;  /* 0x00000005064e4c24 */ /* 0x000fe4000f8e02ff */
[----:B------:R-:W-:-:S03]  /*09c0*/  IMAD R6, R79, UR5, RZ ;  /* 0x000000054f067c24 */ /* 0x000fc6000f8e02ff */
[----:B------:R-:W-:Y:S02]  /*09d0*/  @P4 SHF.R.S32.HI R79, RZ, 0x1f, R78 ;  /* 0x0000001fff4f4819 */ /* 0x000fe4000001144e */
[----:B0-----:R-:W-:Y:S02]  /*09e0*/  SHF.R.S32.HI R77, RZ, 0x1f, R6 ;  /* 0x0000001fff4d7819 */ /* 0x001fe40000011406 */
[----:B------:R-:W-:Y:S02]  /*09f0*/  @P4 LEA.HI R79, R79, R78, RZ, 0x2 ;  /* 0x0000004e4f4f4211 */ /* 0x000fe400078f10ff */
[----:B------:R-:W-:Y:S02]  /*0a00*/  LEA.HI R77, R77, R6, RZ, 0x2 ;  /* 0x000000064d4d7211 */ /* 0x000fe400078f10ff */
[----:B-1----:R-:W-:Y:S02]  /*0a10*/  @P4 LEA.HI.SX32 R102, R79, R2, 0x1e ;  /* 0x000000024f664211 */ /* 0x002fe400078ff2ff */
[----:B------:R-:W-:-:S02]  /*0a20*/  MOV R79, UR24 ;  /* 0x00000018004f7c02 */ /* 0x000fc40008000f00 */
[-C--:B------:R-:W-:Y:S02]  /*0a30*/  LEA.HI.SX32 R104, R77, R2.reuse, 0x1e ;  /* 0x000000024d687211 */ /* 0x080fe400078ff2ff */
[----:B------:R-:W-:-:S04]  /*0a40*/  LEA.HI.SX32 R6, R79, R2, 0x1e ;  /* 0x000000024f067211 */ /* 0x000fc800078ff2ff */
[----:B------:R-:W-:Y:S02]  /*0a50*/  MOV R101, R6 ;  /* 0x0000000600657202 */ /* 0x000fe40000000f00 */
[----:B--2---:R-:W-:Y:S01]  /*0a60*/  FSEL R99, R76, RZ, !P0 ;  /* 0x000000ff4c637208 */ /* 0x004fe20004000000 */
[----:B------:R-:W-:Y:S06]  /*0a70*/  @!P1 BRA `(.L_x_5923) ;  /* 0x0000000000c49947 */ /* 0x000fec0003800000 */
[----:B------:R-:W0:Y:S01]  /*0a80*/  LDC.64 R78, c[0x0][0x3a8] ;  /* 0x0000ea00ff4e7b82 */ /* 0x000e220000000a00 */
[----:B----4-:R-:W-:-:S04]  /*0a90*/  ISETP.NE.U32.AND P0, PT, RZ, UR18, PT ;  /* 0x00000012ff007c0c */ /* 0x010fc8000bf05070 */
        /* <DEDUP_REMOVED lines=8> */
[--C-:B------:R-:W-:Y:S02]  /*0b20*/  HADD2.F32 R87, -RZ, R110.reuse.H0_H0 ;  /* 0x2000006eff577230 */ /* 0x100fe40000004100 */
[----:B------:R-:W-:Y:S02]  /*0b30*/  HADD2.F32 R88, -RZ, R110.H1_H1 ;  /* 0x3000006eff587230 */ /* 0x000fe40000004100 */
[----:B--2---:R-:W-:-:S04]  /*0b40*/  IMAD.WIDE.U32 R106, R102, 0x4, R106 ;  /* 0x00000004666a7825 */ /* 0x004fc800078e006a */
[C---:B0-----:R-:W-:Y:S01]  /*0b50*/  @P0 IMAD.WIDE.U32 R92, R101.reuse, 0x10, R92 ;  /* 0x00000010655c0825 */ /* 0x041fe200078e005c */
[----:B------:R-:W5:Y:S04]  /*0b60*/  LDG.E R0, desc[UR6][R106.64] ;  /* 0x000000066a007981 */ /* 0x000f68000c1e1900 */
[----:B------:R0:W5:Y:S01]  /*0b70*/  @P0 LDG.E.128 R20, desc[UR6][R92.64] ;  /* 0x000000065c140981 */ /* 0x000162000c1e1d00 */
[----:B------:R-:W-:Y:S02]  /*0b80*/  IADD3 R102, PT, PT, R102, 0x80, RZ ;  /* 0x0000008066667810 */ /* 0x000fe40007ffe0ff */
[----:B------:R-:W-:Y:S02]  /*0b90*/  IADD3 R104, PT, PT, R104, 0x80, RZ ;  /* 0x0000008068687810 */ /* 0x000fe40007ffe0ff */
[----:B------:R-:W-:Y:S01]  /*0ba0*/  IADD3 R101, PT, PT, R101, 0x80, RZ ;  /* 0x0000008065657810 */ /* 0x000fe20007ffe0ff */
[----:B0-----:R-:W-:-:S02]  /*0bb0*/  HADD2.F32 R93, -RZ, R111.H0_H0 ;  /* 0x2000006fff5d7230 */ /* 0x001fc40000004100 */
[C---:B---3--:R-:W-:Y:S01]  /*0bc0*/  FADD.FTZ R3, -R99.reuse, R80 ;  /* 0x0000005063037221 */ /* 0x048fe20000010100 */
[C---:B------:R-:W-:Y:S01]  /*0bd0*/  FADD.FTZ R81, -R99.reuse, R81 ;  /* 0x0000005163517221 */ /* 0x040fe20000010100 */
[C---:B------:R-:W-:Y:S01]  /*0be0*/  FADD.FTZ R82, -R99.reuse, R82 ;  /* 0x0000005263527221 */ /* 0x040fe20000010100 */
[----:B------:R-:W-:Y:S01]  /*0bf0*/  FADD.FTZ R83, -R99, R83 ;  /* 0x0000005363537221 */ /* 0x000fe20000010100 */
[----:B------:R-:W-:Y:S01]  /*0c00*/  FMUL.FTZ R3, R3, UR29 ;  /* 0x0000001d03037c20 */ /* 0x000fe20008410000 */
[----:B------:R-:W-:Y:S02]  /*0c10*/  FMUL.FTZ R90, R81, UR29 ;  /* 0x0000001d515a7c20 */ /* 0x000fe40008410000 */
[----:B------:R-:W-:Y:S01]  /*0c20*/  FMUL.FTZ R96, R83, UR29 ;  /* 0x0000001d53607c20 */ /* 0x000fe20008410000 */
[----:B----4-:R-:W-:Y:S01]  /*0c30*/  FMUL.FTZ R84, R76, R87 ;  /* 0x000000574c547220 */ /* 0x010fe20000410000 */
[----:B------:R-:W-:Y:S01]  /*0c40*/  FADD.FTZ R44, R44, R76 ;  /* 0x0000004c2c2c7221 */ /* 0x000fe20000010000 */
[----:B------:R-:W-:Y:S01]  /*0c50*/  FFMA.FTZ R56, R76, R3, R56 ;  /* 0x000000034c387223 */ /* 0x000fe20000010038 */
[----:B------:R-:W-:-:S02]  /*0c60*/  HADD2.F32 R76, -RZ, R111.H1_H1 ;  /* 0x3000006fff4c7230 */ /* 0x000fc40000004100 */
[----:B------:R-:W-:Y:S01]  /*0c70*/  FMUL.FTZ R88, R77, R88 ;  /* 0x000000584d587220 */ /* 0x000fe20000410000 */
[----:B------:R-:W-:Y:S01]  /*0c80*/  FADD.FTZ R45, R45, R77 ;  /* 0x0000004d2d2d7221 */ /* 0x000fe20000010000 */
[----:B------:R-:W-:Y:S01]  /*0c90*/  FFMA.FTZ R57, R77, R90, R57 ;  /* 0x0000005a4d397223 */ /* 0x000fe20000010039 */
[----:B------:R-:W-:Y:S01]  /*0ca0*/  FADD.FTZ R77, RZ, R84 ;  /* 0x00000054ff4d7221 */ /* 0x000fe20000010000 */
[----:B------:R-:W-:Y:S01]  /*0cb0*/  FFMA.FTZ R81, R3, R84, RZ ;  /* 0x0000005403517223 */ /* 0x000fe200000100ff */
[----:B------:R-:W-:Y:S01]  /*0cc0*/  FMUL.FTZ R87, R82, UR29 ;  /* 0x0000001d52577c20 */ /* 0x000fe20008410000 */
        /* <DEDUP_REMOVED lines=12> */
.L_x_5923:
[----:B----4-:R-:W-:Y:S05]  /*0d90*/  BSYNC.RECONVERGENT B1 ;  /* 0x0000000000017941 */ /* 0x010fea0003800200 */
.L_x_5922:
        /* <DEDUP_REMOVED lines=18> */
[----:B0-----:R-:W-:Y:S01]  /*0ec0*/  HADD2.F32 R81, -RZ, R113.H0_H0 ;  /* 0x20000071ff517230 */ /* 0x001fe20000004100 */
[----:B------:R-:W-:Y:S02]  /*0ed0*/  IADD3 R102, PT, PT, R102, 0x80, RZ ;  /* 0x0000008066667810 */ /* 0x000fe40007ffe0ff */
[----:B------:R-:W-:Y:S02]  /*0ee0*/  IADD3 R104, PT, PT, R104, 0x80, RZ ;  /* 0x0000008068687810 */ /* 0x000fe40007ffe0ff */
[----:B------:R-:W-:Y:S01]  /*0ef0*/  IADD3 R101, PT, PT, R101, 0x80, RZ ;  /* 0x0000008065657810 */ /* 0x000fe20007ffe0ff */
[C---:B---3--:R-:W-:Y:S01]  /*0f00*/  FADD.FTZ R10, -R99.reuse, R12 ;  /* 0x0000000c630a7221 */ /* 0x048fe20000010100 */
[C---:B------:R-:W-:Y:S01]  /*0f10*/  FADD.FTZ R12, -R99.reuse, R13 ;  /* 0x0000000d630c7221 */ /* 0x040fe20000010100 */
[----:B------:R-:W-:-:S02]  /*0f20*/  FADD.FTZ R94, -R99, R14 ;  /* 0x0000000e635e7221 */ /* 0x000fc40000010100 */
[----:B------:R-:W-:Y:S01]  /*0f30*/  FMUL.FTZ R13, R10, UR29 ;  /* 0x0000001d0a0d7c20 */ /* 0x000fe20008410000 */
[----:B------:R-:W-:Y:S01]  /*0f40*/  FMUL.FTZ R14, R12, UR29 ;  /* 0x0000001d0c0e7c20 */ /* 0x000fe20008410000 */
[----:B----4-:R-:W-:Y:S01]  /*0f50*/  FMUL.FTZ R10, R76, R95 ;  /* 0x0000005f4c0a7220 */ /* 0x010fe20000410000 */
[----:B------:R-:W-:Y:S01]  /*0f60*/  FADD.FTZ R40, R40, R76 ;  /* 0x0000004c28287221 */ /* 0x000fe20000010000 */
[----:B------:R-:W-:Y:S01]  /*0f70*/  FFMA.FTZ R52, R76, R13, R52 ;  /* 0x0000000d4c347223 */ /* 0x000fe20000010034 */
[----:B------:R-:W-:Y:S02]  /*0f80*/  HADD2.F32 R76, -RZ, R113.H1_H1 ;  /* 0x30000071ff4c7230 */ /* 0x000fe40000004100 */
[----:B------:R-:W-:Y:S01]  /*0f90*/  FMUL.FTZ R12, R77, R108 ;  /* 0x0000006c4d0c7220 */ /* 0x000fe20000410000 */
[----:B------:R-:W-:Y:S01]  /*0fa0*/  FADD.FTZ R41, R41, R77 ;  /* 0x0000004d29297221 */ /* 0x000fe20000010000 */
[----:B------:R-:W-:Y:S01]  /*0fb0*/  FFMA.FTZ R53, R77, R14, R53 ;  /* 0x0000000e4d357223 */ /* 0x000fe20000010035 */
[----:B------:R-:W-:Y:S01]  /*0fc0*/  FADD.FTZ R103, R103, R10 ;  /* 0x0000000a67677221 */ /* 0x000fe20000010000 */
[----:B------:R-:W-:Y:S01]  /*0fd0*/  FFMA.FTZ R77, R13, R10, R106 ;  /* 0x0000000a0d4d7223 */ /* 0x000fe2000001006a */
[----:B------:R-:W-:Y:S01]  /*0fe0*/  FADD.FTZ R98, -R99, R15 ;  /* 0x0000000f63627221 */ /* 0x000fe20000010100 */
[----:B------:R-:W-:Y:S01]  /*0ff0*/  FMUL.FTZ R15, R94, UR29 ;  /* 0x0000001d5e0f7c20 */ /* 0x000fe20008410000 */
[----:B------:R-:W-:Y:S01]  /*1000*/  FMUL.FTZ R95, R79, R76 ;  /* 0x0000004c4f5f7220 */ /* 0x000fe20000410000 */
[----:B------:R-:W-:Y:S01]  /*1010*/  FMUL.FTZ R94, R78, R81 ;  /* 0x000000514e5e7220 */ /* 0x000fe20000410000 */
[----:B------:R-:W-:Y:S01]  /*1020*/  FADD.FTZ R103, R103, R12 ;  /* 0x0000000c67677221 */ /* 0x000fe20000010000 */
[----:B------:R-:W-:Y:S01]  /*1030*/  FFMA.FTZ R76, R14, R12, R77 ;  /* 0x0000000c0e4c7223 */ /* 0x000fe2000001004d */
[----:B------:R-:W-:Y:S01]  /*1040*/  FADD.FTZ R42, R42, R78 ;  /* 0x0000004e2a2a7221 */ /* 0x000fe20000010000 */
[----:B------:R-:W-:Y:S01]  /*1050*/  FFMA.FTZ R54, R78, R15, R54 ;  /* 0x0000000f4e367223 */ /* 0x000fe20000010036 */
[----:B------:R-:W-:Y:S01]  /*1060*/  FMUL.FTZ R98, R98, UR29 ;  /* 0x0000001d62627c20 */ /* 0x000fe20008410000 */
[----:B------:R-:W-:Y:S01]  /*1070*/  FADD.FTZ R78, R103, R94 ;  /* 0x0000005e674e7221 */ /* 0x000fe20000010000 */
[----:B------:R-:W-:Y:S01]  /*1080*/  FFMA.FTZ R77, R15, R94, R76 ;  /* 0x0000005e0f4d7223 */ /* 0x000fe2000001004c */
[----:B------:R-:W-:Y:S01]  /*1090*/  FADD.FTZ R43, R43, R79 ;  /* 0x0000004f2b2b7221 */ /* 0x000fe20000010000 */
[----:B------:R-:W-:Y:S01]  /*10a0*/  FFMA.FTZ R55, R79, R98, R55 ;  /* 0x000000624f377223 */ /* 0x000fe20000010037 */
[----:B------:R-:W-:Y:S01]  /*10b0*/  FADD.FTZ R103, R78, R95 ;  /* 0x0000005f4e677221 */ /* 0x000fe20000010000 */
[----:B------:R-:W-:-:S07]  /*10c0*/  FFMA.FTZ R106, R98, R95, R77 ;  /* 0x0000005f626a7223 */ /* 0x000fce000001004d */
.L_x_5925:
[----:B------:R-:W-:Y:S05]  /*10d0*/  BSYNC.RECONVERGENT B1 ;  /* 0x0000000000017941 */ /* 0x000fea0003800200 */
.L_x_5924:
        /* <DEDUP_REMOVED lines=8> */
[----:B------:R-:W0:Y:S04]  /*1160*/  LDC.64 R8, c[0x0][0x3b0] ;  /* 0x0000ec00ff087b82 */ /* 0x000e280000000a00 */
[----:B------:R-:W3:Y:S04]  /*1170*/  LDG.E.128 R76, desc[UR6][R76.64] ;  /* 0x000000064c4c7981 */ /* 0x000ee8000c1e1d00 */
[----:B------:R-:W1:Y:S01]  /*1180*/  @P0 LDC.64 R104, c[0x0][0x438] ;  /* 0x00010e00ff680b82 */ /* 0x000e620000000a00 */
[----:B0-----:R-:W-:-:S05]  /*1190*/  IMAD.WIDE.U32 R108, R102, 0x4, R8 ;  /* 0x00000004666c7825 */ /* 0x001fca00078e0008 */
[----:B------:R4:W5:Y:S01]  /*11a0*/  LDG.E R8, desc[UR6][R108.64] ;  /* 0x000000066c087981 */ /* 0x000962000c1e1900 */
[----:B-1----:R-:W-:-:S05]  /*11b0*/  @P0 IMAD.WIDE.U32 R104, R101, 0x10, R104 ;  /* 0x0000001065680825 */ /* 0x002fca00078e0068 */
[----:B------:R4:W5:Y:S01]  /*11c0*/  @P0 LDG.E.128 R60, desc[UR6][R104.64] ;  /* 0x00000006683c0981 */ /* 0x000962000c1e1d00 */
[--C-:B------:R-:W-:Y:S02]  /*11d0*/  HADD2.F32 R9, -RZ, R114.reuse.H0_H0 ;  /* 0x20000072ff097230 */ /* 0x100fe40000004100 */
[--C-:B------:R-:W-:Y:S02]  /*11e0*/  HADD2.F32 R89, -RZ, R115.reuse.H0_H0 ;  /* 0x20000073ff597230 */ /* 0x100fe40000004100 */
[C---:B--2---:R-:W-:Y:S01]  /*11f0*/  FADD.FTZ R11, -R99.reuse, R80 ;  /* 0x00000050630b7221 */ /* 0x044fe20000010100 */
[C---:B------:R-:W-:Y:S01]  /*1200*/  FADD.FTZ R81, -R99.reuse, R81 ;  /* 0x0000005163517221 */ /* 0x040fe20000010100 */
[----:B------:R-:W-:Y:S02]  /*1210*/  HADD2.F32 R80, -RZ, R114.H1_H1 ;  /* 0x30000072ff507230 */ /* 0x000fe40000004100 */
[----:B------:R-:W-:Y:S01]  /*1220*/  FADD.FTZ R82, -R99, R82 ;  /* 0x0000005263527221 */ /* 0x000fe20000010100 */
[----:B------:R-:W-:Y:S01]  /*1230*/  FMUL.FTZ R11, R11, UR29 ;  /* 0x0000001d0b0b7c20 */ /* 0x000fe20008410000 */
[----:B------:R-:W-:Y:S01]  /*1240*/  FMUL.FTZ R86, R81, UR29 ;  /* 0x0000001d51567c20 */ /* 0x000fe20008410000 */
[----:B---3--:R-:W-:Y:S01]  /*1250*/  FMUL.FTZ R9, R76, R9 ;  /* 0x000000094c097220 */ /* 0x008fe20000410000 */
[----:B------:R-:W-:Y:S01]  /*1260*/  FADD.FTZ R36, R36, R76 ;  /* 0x0000004c24247221 */ /* 0x000fe20000010000 */
[----:B------:R-:W-:Y:S01]  /*1270*/  FFMA.FTZ R48, R76, R11, R48 ;  /* 0x0000000b4c307223 */ /* 0x000fe20000010030 */
        /* <DEDUP_REMOVED lines=21> */
[----:B----4-:R-:W-:Y:S06]  /*13d0*/  BRA `(.L_x_5926) ;  /* 0x0000000000f87947 */ /* 0x010fec0003800000 */
.L_x_5921:
[----:B------:R-:W0:Y:S01]  /*13e0*/  S2R R2, SR_TID.X ;  /* 0x0000000000027919 */ /* 0x000e220000002100 */
[----:B-----5:R-:W-:Y:S01]  /*13f0*/  ISETP.GE.AND P4, PT, R5, 0x1, PT ;  /* 0x000000010500780c */ /* 0x020fe20003f86270 */
[----:B------:R-:W-:Y:S01]  /*1400*/  UIMAD UR4, UR25, UR5, URZ ;  /* 0x00000005190472a4 */ /* 0x000fe2000f8e02ff */
[----:B------:R-:W-:Y:S01]  /*1410*/  HFMA2 R99, -RZ, RZ, 0, 0 ;  /* 0x00000000ff637431 */ /* 0x000fe200000001ff */
[----:B----4-:R-:W-:Y:S02]  /*1420*/  UISETP.NE.U32.AND UP0, UPT, UR18, URZ, UPT ;  /* 0x000000ff1200728c */ /* 0x010fe4000bf05070 */
[----:B------:R-:W-:Y:S02]  /*1430*/  USHF.R.S32.HI UR24, URZ, 0x1f, UR4 ;  /* 0x0000001fff187899 */ /* 0x000fe40008011404 */
[----:B------:R-:W-:Y:S02]  /*1440*/  UISETP.NE.AND.EX UP0, UPT, UR19, URZ, UPT, UP0 ;  /* 0x000000ff1300728c */ /* 0x000fe4000bf05300 */
[----:B------:R-:W-:-:S04]  /*1450*/  ULEA.HI UR24, UR24, UR4, URZ, 0x2 ;  /* 0x0000000418187291 */ /* 0x000fc8000f8f10ff */
[----:B------:R-:W-:Y:S02]  /*1460*/  @P4 IADD3 R6, PT, PT, R5, -0x1, RZ ;  /* 0xffffffff05064810 */ /* 0x000fe40007ffe0ff */
[----:B------:R-:W-:-:S03]  /*1470*/  MOV R79, UR24 ;  /* 0x00000018004f7c02 */ /* 0x000fc60008000f00 */
[----:B------:R-:W-:-:S05]  /*1480*/  @P4 IMAD R6, R6, UR5, RZ ;  /* 0x0000000506064c24 */ /* 0x000fca000f8e02ff */
[----:B------:R-:W-:-:S04]  /*1490*/  @P4 SHF.R.S32.HI R77, RZ, 0x1f, R6 ;  /* 0x0000001fff4d4819 */ /* 0x000fc80000011406 */
[----:B------:R-:W-:Y:S02]  /*14a0*/  @P4 LEA.HI R77, R77, R6, RZ, 0x2 ;  /* 0x000000064d4d4211 */ /* 0x000fe400078f10ff */
        /* <DEDUP_REMOVED lines=22> */
.L_x_5927:
        /* <DEDUP_REMOVED lines=10> */
[----:B-1----:R-:W-:Y:S01]  /*16b0*/  @P1 IMAD.WIDE.U32 R104, R101, 0x10, R104 ;  /* 0x0000001065681825 */ /* 0x002fe200078e0068 */
[----:B------:R-:W-:Y:S01]  /*16c0*/  @P1 IADD3 R99, PT, PT, R99, 0x80, RZ ;  /* 0x0000008063631810 */ /* 0x000fe20007ffe0ff */
[----:B------:R1:W5:Y:S01]  /*16d0*/  @P1 LDG.E R0, desc[UR6][R102.64] ;  /* 0x0000000666001981 */ /* 0x000362000c1e1900 */
[----:B------:R-:W-:-:S03]  /*16e0*/  @P1 IADD3 R101, PT, PT, R101, 0x80, RZ ;  /* 0x0000008065651810 */ /* 0x000fc60007ffe0ff */
[C---:B--2---:R-:W-:Y:S01]  /*16f0*/  @P2 IMAD.WIDE.U32 R76, R99.reuse, 0x4, R76 ;  /* 0x00000004634c2825 */ /* 0x044fe200078e004c */
[----:B------:R-:W-:Y:S01]  /*1700*/  @P2 IADD3 R99, PT, PT, R99, 0x80, RZ ;  /* 0x0000008063632810 */ /* 0x000fe20007ffe0ff */
[----:B------:R2:W5:Y:S02]  /*1710*/  @P1 LDG.E.128 R20, desc[UR6][R104.64] ;  /* 0x0000000668141981 */ /* 0x000564000c1e1d00 */
[C---:B---3--:R-:W-:Y:S01]  /*1720*/  @P2 IMAD.WIDE.U32 R78, R101.reuse, 0x10, R78 ;  /* 0x00000010654e2825 */ /* 0x048fe200078e004e */
[----:B------:R-:W-:Y:S01]  /*1730*/  @P2 IADD3 R101, PT, PT, R101, 0x80, RZ ;  /* 0x0000008065652810 */ /* 0x000fe20007ffe0ff */
[----:B------:R2:W5:Y:S02]  /*1740*/  @P2 LDG.E R7, desc[UR6][R76.64] ;  /* 0x000000064c072981 */ /* 0x000564000c1e1900 */
[----:B0-----:R-:W-:Y:S02]  /*1750*/  @P3 IMAD.WIDE.U32 R80, R99, 0x4, R80 ;  /* 0x0000000463503825 */ /* 0x001fe400078e0050 */
[----:B------:R2:W5:Y:S04]  /*1760*/  @P2 LDG.E.128 R16, desc[UR6][R78.64] ;  /* 0x000000064e102981 */ /* 0x000568000c1e1d00 */
[----:B------:R2:W5:Y:S01]  /*1770*/  @P3 LDG.E R8, desc[UR6][R80.64] ;  /* 0x0000000650083981 */ /* 0x000562000c1e1900 */
[----:B----4-:R-:W-:-:S05]  /*1780*/  @P3 IMAD.WIDE.U32 R82, R101, 0x10, R82 ;  /* 0x0000001065523825 */ /* 0x010fca00078e0052 */
[----:B------:R2:W5:Y:S01]  /*1790*/  @P3 LDG.E.128 R60, desc[UR6][R82.64] ;  /* 0x00000006523c3981 */ /* 0x000562000c1e1d00 */
[----:B-1----:R-:W-:Y:S02]  /*17a0*/  MOV R103, RZ ;  /* 0x000000ff00677202 */ /* 0x002fe40000000f00 */
[----:B------:R-:W-:-:S07]  /*17b0*/  MOV R106, RZ ;  /* 0x000000ff006a7202 */ /* 0x000fce0000000f00 */
.L_x_5926:
[----:B------:R-:W-:Y:S05]  /*17c0*/  BSYNC.RECONVERGENT B0 ;  /* 0x0000000000007941 */ /* 0x000fea0003800200 */
.L_x_5920:
        /* <DEDUP_REMOVED lines=31> */
.L_x_5929:
[----:B------:R-:W-:Y:S05]  /*19c0*/  BSYNC.RECONVERGENT B0 ;  /* 0x0000000000007941 */ /* 0x000fea0003800200 */
.L_x_5928:
        /* <DEDUP_REMOVED lines=20> */
[----:B------:R-:W-:-:S02]  /*1b10*/  HFMA2 R5, -RZ, RZ, 0, 0 ;  /* 0x00000000ff057431 */ /* 0x000fc400000001ff */
[----:B-1----:R-:W-:Y:S01]  /*1b20*/  FADD.FTZ R102, R102, R81 ;  /* 0x0000005166667221 */ /* 0x002fe20000010000 */
[----:B------:R-:W-:-:S03]  /*1b30*/  FADD.FTZ R77, R77, R80 ;  /* 0x000000504d4d7221 */ /* 0x000fc60000010000 */
        /* <DEDUP_REMOVED lines=9> */
[----:B------:R-:W-:Y:S01]  /*1bd0*/  UISETP.NE.AND.EX UP0, UPT, UR19, URZ, UPT, UP0 ;  /* 0x000000ff1300728c */ /* 0x000fe2000bf05300 */
[----:B------:R-:W-:Y:S10]  /*1be0*/  @!P4 BRA `(.L_x_5932) ;  /* 0x00000000000cc947 */ /* 0x000ff40003800000 */
[----:B------:R-:W0:Y:S02]  /*1bf0*/  LDC.64 R64, c[0x0][0x390] ;  /* 0x0000e400ff407b82 */ /* 0x000e240000000a00 */
[----:B0-----:R-:W-:-:S06]  /*1c00*/  IMAD.WIDE.U32 R64, R5, 0x10, R64 ;  /* 0x0000001005407825 */ /* 0x001fcc00078e0040 */
[----:B------:R-:W5:Y:S02]  /*1c10*/  LDG.E.128 R64, desc[UR6][R64.64] ;  /* 0x0000000640407981 */ /* 0x000f64000c1e1d00 */
.L_x_5932:
[----:B------:R-:W-:Y:S04]  /*1c20*/  BSSY.RECONVERGENT B1, `(.L_x_5933) ;  /* 0x000010b000017945 */ /* 0x000fe80003800200 */
[----:B------:R-:W-:Y:S05]  /*1c30*/  BRA.U UP0, `(.L_x_5934) ;  /* 0x0000000900347547 */ /* 0x000fea000b800000 */
[----:B------:R-:W-:Y:S02]  /*1c40*/  MOV R76, UR20 ;  /* 0x00000014004c7c02 */ /* 0x000fe40008000f00 */
[----:B------:R-:W-:Y:S02]  /*1c50*/  MOV R78, UR21 ;  /* 0x00000015004e7c02 */ /* 0x000fe40008000f00 */
[----:B------:R-:W-:-:S04]  /*1c60*/  ISETP.NE.U32.AND P0, PT, R76, RZ, PT ;  /* 0x000000ff4c00720c */ /* 0x000fc80003f05070 */
[----:B------:R-:W-:-:S13]  /*1c70*/  ISETP.NE.AND.EX P0, PT, R78, RZ, PT, P0 ;  /* 0x000000ff4e00720c */ /* 0x000fda0003f05300 */
[----:B------:R-:W-:Y:S05]  /*1c80*/  @P0 BRA `(.L_x_5935) ;  /* 0x0000000000f80947 */ /* 0x000fea0003800000 */
[----:B------:R-:W-:Y:S05]  /*1c90*/  @!P4 BRA `(.L_x_5936) ;  /* 0x000000000038c947 */ /* 0x000fea0003800000 */
[----:B------:R-:W-:Y:S01]  /*1ca0*/  FFMA.FTZ R77, R3, UR24, R80 ;  /* 0x00000018034d7c23 */ /* 0x000fe20008010050 */
        /* <DEDUP_REMOVED lines=9> */
[----:B------:R-:W-:-:S03]  /*1d40*/  @P0 HADD2.F32 R82, -RZ, R116.H0_H0 ;  /* 0x20000074ff520230 */ /* 0x000fc60000004100 */
[----:B------:R-:W-:Y:S02]  /*1d50*/  FSEL R79, R79, RZ, P0 ;  /* 0x000000ff4f4f7208 */ /* 0x000fe40000000000 */
[----:B------:R-:W-:-:S03]  /*1d60*/  @P0 FMUL.FTZ R68, R77, R82 ;  /* 0x000000524d440220 */ /* 0x000fc60000410000 */
[----:B------:R-:W-:-:S07]  /*1d70*/  FADD.FTZ R32, R32, R79 ;  /* 0x0000004f20207221 */ /* 0x000fce0000010000 */
.L_x_5936:
        /* <DEDUP_REMOVED lines=11> */
[----:B------:R-:W-:-:S03]  /*1e30*/  @P0 HADD2.F32 R79, -RZ, R116.H1_H1 ;  /* 0x30000074ff4f0230 */ /* 0x000fc60000004100 */
[----:B------:R-:W-:Y:S02]  /*1e40*/  FSEL R102, R77, RZ, P0 ;  /* 0x000000ff4d667208 */ /* 0x000fe40000000000 */
[----:B------:R-:W-:-:S03]  /*1e50*/  @P0 FMUL.FTZ R69, R82, R79 ;  /* 0x0000004f52450220 */ /* 0x000fc60000410000 */
[----:B------:R-:W-:-:S07]  /*1e60*/  FADD.FTZ R33, R33, R102 ;  /* 0x0000006621217221 */ /* 0x000fce0000010000 */
.L_x_5937:
        /* <DEDUP_REMOVED lines=15> */
.L_x_5938:
        /* <DEDUP_REMOVED lines=8> */
[----:B------:R-:W-:-:S04]  /*1fe0*/  FMUL.FTZ R82, R82, UR16 ;  /* 0x0000001052527c20 */ /* 0x000fc80008410000 */
[----:B------:R-:W-:-:S05]  /*1ff0*/  FMUL.FTZ R71, R67, R82 ;  /* 0x0000005243477220 */ /* 0x000fca0000410000 */
[----:B------:R-:W-:Y:S01]  /*2000*/  FSEL R102, R71, RZ, P0 ;  /* 0x000000ff47667208 */ /* 0x000fe20000000000 */
[----:B------:R-:W-:-:S04]  /*2010*/  HFMA2 R71, -RZ, RZ, 0, 0 ;  /* 0x00000000ff477431 */ /* 0x000fc800000001ff */
[----:B------:R-:W-:Y:S01]  /*2020*/  FADD.FTZ R35, R35, R102 ;  /* 0x0000006623237221 */ /* 0x000fe20000010000 */
[----:B------:R-:W-:Y:S06]  /*2030*/  @!P0 BRA `(.L_x_5939) ;  /* 0x0000000c00248947 */ /* 0x000fec0003800000 */
[----:B------:R-:W-:-:S05]  /*2040*/  HADD2.F32 R71, -RZ, R117.H1_H1 ;  /* 0x30000075ff477230 */ /* 0x000fca0000004100 */
[----:B------:R-:W-:Y:S01]  /*2050*/  FMUL.FTZ R71, R82, R71 ;  /* 0x0000004752477220 */ /* 0x000fe20000410000 */
[----:B------:R-:W-:Y:S06]  /*2060*/  BRA `(.L_x_5939) ;  /* 0x0000000c00187947 */ /* 0x000fec0003800000 */
.L_x_5935:
        /* <DEDUP_REMOVED lines=9> */
[----:B------:R-:W-:Y:S01]  /*2100*/  FADD.FTZ R72, R84, -R77 ;  /* 0x8000004d54487221 */ /* 0x000fe20000010000 */
[----:B------:R-:W-:Y:S01]  /*2110*/  FMUL.FTZ R73, R73, UR29 ;  /* 0x0000001d49497c20 */ /* 0x000fe20008410000 */
[----:B------:R-:W-:-:S02]  /*2120*/  FMUL.FTZ R77, R75, UR29 ;  /* 0x0000001d4b4d7c20 */ /* 0x000fc40008410000 */
[----:B------:R-:W-:Y:S01]  /*2130*/  FSEL R75, R74, RZ, P0 ;  /* 0x000000ff4a4b7208 */ /* 0x000fe20000000000 */
[----:B------:R-:W-:Y:S01]  /*2140*/  FMUL.FTZ R72, R72, UR29 ;  /* 0x0000001d48487c20 */ /* 0x000fe20008410000 */
[----:B------:R-:W-:Y:S02]  /*2150*/  FSEL R74, R73, RZ, P0 ;  /* 0x000000ff494a7208 */ /* 0x000fe40000000000 */
[----:B------:R-:W-:Y:S01]  /*2160*/  FSEL R73, R77, RZ, P0 ;  /* 0x000000ff4d497208 */ /* 0x000fe20000000000 */
        /* <DEDUP_REMOVED lines=13> */
[----:B------:R-:W-:-:S03]  /*2240*/  @P5 FMUL.FTZ R68, R82, R77 ;  /* 0x0000004d52445220 */ /* 0x000fc60000410000 */
[----:B------:R-:W-:-:S07]  /*2250*/  FADD.FTZ R32, R32, R79 ;  /* 0x0000004f20207221 */ /* 0x000fce0000010000 */
.L_x_5940:
        /* <DEDUP_REMOVED lines=15> */
.L_x_5941:
        /* <DEDUP_REMOVED lines=15> */
.L_x_5942:
[----:B------:R-:W-:Y:S01]  /*2440*/  FSEL R72, R72, RZ, P0 ;  /* 0x000000ff48487208 */ /* 0x000fe20000000000 */
[----:B------:R-:W-:Y:S06]  /*2450*/  @!P4 BRA `(.L_x_5939) ;  /* 0x00000008001cc947 */ /* 0x000fec0003800000 */
[----:B------:R-:W-:Y:S01]  /*2460*/  FMUL.FTZ R71, R75, UR17 ;  /* 0x000000114b477c20 */ /* 0x000fe20008410000 */
[----:B-----5:R-:W-:-:S03]  /*2470*/  ISETP.GE.U32.AND P0, PT, R0, 0x1000000, PT ;  /* 0x010000000000780c */ /* 0x020fc60003f06070 */
        /* <DEDUP_REMOVED lines=9> */
.L_x_5934:
[----:B------:R-:W-:Y:S02]  /*2510*/  MOV R76, UR20 ;  /* 0x00000014004c7c02 */ /* 0x000fe40008000f00 */
[----:B------:R-:W-:Y:S02]  /*2520*/  MOV R78, UR21 ;  /* 0x00000015004e7c02 */ /* 0x000fe40008000f00 */
[----:B------:R-:W-:-:S04]  /*2530*/  ISETP.NE.U32.AND P0, PT, R76, RZ, PT ;  /* 0x000000ff4c00720c */ /* 0x000fc80003f05070 */
[----:B------:R-:W-:-:S13]  /*2540*/  ISETP.NE.AND.EX P0, PT, R78, RZ, PT, P0 ;  /* 0x000000ff4e00720c */ /* 0x000fda0003f05300 */
[----:B------:R-:W-:Y:S05]  /*2550*/  @P0 BRA `(.L_x_5943) ;  /* 0x0000000000f80947 */ /* 0x000fea0003800000 */
[----:B------:R-:W-:Y:S05]  /*2560*/  @!P4 BRA `(.L_x_5944) ;  /* 0x000000000038c947 */ /* 0x000fea0003800000 */
[----:B------:R-:W-:Y:S02]  /*2570*/  PLOP3.LUT P0, PT, PT, PT, UP2, 0x80, 0x8 ;  /* 0x000000000008781c */ /* 0x000fe40003f0f028 */
[----:B-----5:R-:W-:-:S11]  /*2580*/  MOV R68, R20 ;  /* 0x0000001400447202 */ /* 0x020fd60000000f00 */
        /* <DEDUP_REMOVED lines=10> */
[----:B------:R-:W-:-:S03]  /*2630*/  @P0 FMUL.FTZ R68, R82, R79 ;  /* 0x0000004f52440220 */ /* 0x000fc60000410000 */
[----:B------:R-:W-:-:S07]  /*2640*/  FADD.FTZ R32, R32, R77 ;  /* 0x0000004d20207221 */ /* 0x000fce0000010000 */
.L_x_5944:
        /* <DEDUP_REMOVED lines=15> */
.L_x_5945:
        /* <DEDUP_REMOVED lines=15> */
.L_x_5946:
[----:B------:R-:W-:Y:S05]  /*2830*/  @!P4 BRA `(.L_x_5939) ;  /* 0x000000040024c947 */ /* 0x000fea0003800000 */
[----:B------:R-:W-:Y:S02]  /*2840*/  PLOP3.LUT P0, PT, PT, PT, UP2, 0x80, 0x8 ;  /* 0x000000000008781c */ /* 0x000fe40003f0f028 */
[----:B-----5:R-:W-:-:S11]  /*2850*/  MOV R71, R23 ;  /* 0x0000001700477202 */ /* 0x020fd60000000f00 */
[----:B------:R-:W-:-:S04]  /*2860*/  @P0 FFMA.FTZ R82, R96, UR24, R80 ;  /* 0x0000001860520c23 */ /* 0x000fc80008010050 */
[----:B------:R-:W-:-:S04]  /*2870*/  @P0 FADD.FTZ R82, R93, -R82 ;  /* 0x800000525d520221 */ /* 0x000fc80000010000 */
[----:B------:R-:W-:Y:S01]  /*2880*/  @P0 FFMA.FTZ R71, R82, UR29, R23 ;  /* 0x0000001d52470c23 */ /* 0x000fe20008010017 */
[----:B------:R-:W-:-:S03]  /*2890*/  ISETP.GE.U32.AND P0, PT, R0, 0x1000000, PT ;  /* 0x010000000000780c */ /* 0x000fc60003f06070 */
        /* <DEDUP_REMOVED lines=10> */
.L_x_5943:
        /* <DEDUP_REMOVED lines=17> */
[----:B------:R-:W-:Y:S06]  /*2a50*/  @!P4 BRA `(.L_x_5947) ;  /* 0x000000000024c947 */ /* 0x000fec0003800000 */
        /* <DEDUP_REMOVED lines=8> */
[----:B------:R-:W-:-:S07]  /*2ae0*/  FADD.FTZ R32, R32, R79 ;  /* 0x0000004f20207221 */ /* 0x000fce0000010000 */
.L_x_5947:
[----:B------:R-:W-:Y:S05]  /*2af0*/  @!P4 BRA `(.L_x_5948) ;  /* 0x000000000024c947 */ /* 0x000fea0003800000 */
        /* <DEDUP_REMOVED lines=8> */
[----:B------:R-:W-:-:S07]  /*2b80*/  FADD.FTZ R33, R33, R102 ;  /* 0x0000006621217221 */ /* 0x000fce0000010000 */
.L_x_5948:
[----:B------:R-:W-:Y:S05]  /*2b90*/  @!P4 BRA `(.L_x_5949) ;  /* 0x000000000024c947 */ /* 0x000fea0003800000 */
        /* <DEDUP_REMOVED lines=9> */
.L_x_5949:
[----:B------:R-:W-:Y:S05]  /*2c30*/  @!P4 BRA `(.L_x_5939) ;  /* 0x000000000024c947 */ /* 0x000fea0003800000 */
        /* <DEDUP_REMOVED lines=8> */
[----:B------:R-:W-:-:S07]  /*2cc0*/  FADD.FTZ R35, R35, R82 ;  /* 0x0000005223237221 */ /* 0x000fce0000010000 */
.L_x_5939:
[----:B------:R-:W-:Y:S05]  /*2cd0*/  BSYNC.RECONVERGENT B1 ;  /* 0x0000000000017941 */ /* 0x000fea0003800200 */
.L_x_5933:
[----:B------:R-:W-:Y:S02]  /*2ce0*/  ISETP.NE.U32.AND P0, PT, R76, RZ, PT ;  /* 0x000000ff4c00720c */ /* 0x000fe40003f05070 */
[----:B------:R-:W0:Y:S02]  /*2cf0*/  @P4 LDC.64 R76, c[0x0][0x468] ;  /* 0x00011a00ff4c4b82 */ /* 0x000e240000000a00 */
[----:B------:R-:W-:-:S13]  /*2d00*/  ISETP.NE.AND.EX P0, PT, R78, RZ, PT, P0 ;  /* 0x000000ff4e00720c */ /* 0x000fda0003f05300 */
[----:B------:R-:W1:Y:S01]  /*2d10*/  @P0 LDC.64 R78, c[0x0][0x478] ;  /* 0x00011e00ff4e0b82 */ /* 0x000e620000000a00 */
[C---:B0-----:R-:W-:Y:S01]  /*2d20*/  @P4 IMAD.WIDE.U32 R76, R5.reuse, 0x10, R76 ;  /* 0x00000010054c4825 */ /* 0x041fe200078e004c */
[----:B------:R-:W-:-:S03]  /*2d30*/  IADD3 R5, PT, PT, R5, 0x80, RZ ;  /* 0x0000008005057810 */ /* 0x000fc60007ffe0ff */
[C---:B-1----:R-:W-:Y:S01]  /*2d40*/  @P0 IMAD.WIDE.U32 R78, R6.reuse, 0x10, R78 ;  /* 0x00000010064e0825 */ /* 0x042fe200078e004e */
[----:B------:R-:W-:-:S04]  /*2d50*/  IADD3 R6, PT, PT, R6, 0x80, RZ ;  /* 0x0000008006067810 */ /* 0x000fc80007ffe0ff */
[----:B------:R0:W-:Y:S04]  /*2d60*/  @P0 STG.E.128 desc[UR6][R78.64], R72 ;  /* 0x000000484e000986 */ /* 0x0001e8000c101d06 */
[----:B------:R0:W-:Y:S02]  /*2d70*/  @P4 STG.E.128 desc[UR6][R76.64], R68 ;  /* 0x000000444c004986 */ /* 0x0001e4000c101d06 */
.L_x_5931:
[----:B------:R-:W-:Y:S05]  /*2d80*/  BSYNC.RECONVERGENT B0 ;  /* 0x0000000000007941 */ /* 0x000fea0003800200 */
.L_x_5930:
[----:B------:R-:W-:Y:S04]  /*2d90*/  BSSY.RECONVERGENT B0, `(.L_x_5950) ;  /* 0x000012d000007945 */ /* 0x000fe80003800200 */
[----:B------:R-:W-:Y:S05]  /*2da0*/  @!P2 BRA `(.L_x_5951) ;  /* 0x0000001000aca947 */ /* 0x000fea0003800000 */
[----:B------:R-:W-:-:S04]  /*2db0*/  UISETP.NE.U32.AND UP0, UPT, UR18, URZ, UPT ;  /* 0x000000ff1200728c */ /* 0x000fc8000bf05070 */
[----:B------:R-:W-:Y:S01]  /*2dc0*/  UISETP.NE.AND.EX UP0, UPT, UR19, URZ, UPT, UP0 ;  /* 0x000000ff1300728c */ /* 0x000fe2000bf05300 */
[----:B------:R-:W-:Y:S10]  /*2dd0*/  @!P4 BRA `(.L_x_5952) ;  /* 0x00000000000cc947 */ /* 0x000ff40003800000 */
[----:B-----5:R-:W1:Y:S02]  /*2de0*/  LDC.64 R64, c[0x0][0x390] ;  /* 0x0000e400ff407b82 */ /* 0x020e640000000a00 */
[----:B-1----:R-:W-:-:S06]  /*2df0*/  IMAD.WIDE.U32 R64, R5, 0x10, R64 ;  /* 0x0000001005407825 */ /* 0x002fcc00078e0040 */
[----:B------:R-:W5:Y:S02]  /*2e00*/  LDG.E.128 R64, desc[UR6][R64.64] ;  /* 0x0000000640407981 */ /* 0x000f64000c1e1d00 */
.L_x_5952:
[----:B------:R-:W-:Y:S04]  /*2e10*/  BSSY.RECONVERGENT B1, `(.L_x_5953) ;  /* 0x000011c000017945 */ /* 0x000fe80003800200 */
        /* <DEDUP_REMOVED lines=25> */
[----:B------:R-:W-:Y:S02]  /*2fb0*/  UMOV UR4, URZ ;  /* 0x000000ff00047c82 */ /* 0x000fe40008000000 */
[----:B------:R-:W-:Y:S01]  /*2fc0*/  MOV R68, UR4 ;  /* 0x0000000400447c02 */ /* 0x000fe20008000f00 */
[----:B------:R-:W-:-:S04]  /*2fd0*/  FMUL.FTZ R77, R77, UR16 ;  /* 0x000000104d4d7c20 */ /* 0x000fc80008410000 */
[----:B------:R-:W-:-:S04]  /*2fe0*/  FMUL.FTZ R76, R64, R77 ;  /* 0x0000004d404c7220 */ /* 0x000fc80000410000 */
[----:B------:R-:W-:Y:S01]  /*2ff0*/  @P5 HADD2.F32 R78, -RZ, R118.H0_H0 ;  /* 0x20000076ff4e5230 */ /* 0x000fe20000004100 */
[----:B------:R-:W-:-:S04]  /*3000*/  FSEL R79, R76, RZ, P5 ;  /* 0x000000ff4c4f7208 */ /* 0x000fc80002800000 */
[----:B------:R-:W-:Y:S01]  /*3010*/  @P5 FMUL.FTZ R68, R77, R78 ;  /* 0x0000004e4d445220 */ /* 0x000fe20000410000 */
[----:B------:R-:W-:-:S07]  /*3020*/  FADD.FTZ R28, R28, R79 ;  /* 0x0000004f1c1c7221 */ /* 0x000fce0000010000 */
.L_x_5956:
[----:B------:R-:W-:Y:S05]  /*3030*/  @!P4 BRA `(.L_x_5957) ;  /* 0x000000000028c947 */ /* 0x000fea0003800000 */
[----:B------:R-:W-:Y:S01]  /*3040*/  LOP3.LUT P5, RZ, R7, 0xff00, RZ, 0xc0, !PT ;  /* 0x0000ff0007ff7812 */ /* 0x000fe200078ac0ff */
[----:B------:R-:W-:Y:S01]  /*3050*/  FMUL.FTZ R76, R73, UR17 ;  /* 0x00000011494c7c20 */ /* 0x000fe20008410000 */
[----:B------:R-:W-:Y:S02]  /*3060*/  UMOV UR4, URZ ;  /* 0x000000ff00047c82 */ /* 0x000fe40008000000 */
[----:B------:R-:W-:Y:S01]  /*3070*/  MOV R69, UR4 ;  /* 0x0000000400457c02 */ /* 0x000fe20008000f00 */
[----:B------:R-:W-:-:S04]  /*3080*/  FMUL.FTZ R76, R76, UR16 ;  /* 0x000000104c4c7c20 */ /* 0x000fc80008410000 */
[----:B------:R-:W-:-:S04]  /*3090*/  FMUL.FTZ R77, R65, R76 ;  /* 0x0000004c414d7220 */ /* 0x000fc80000410000 */
[----:B------:R-:W-:Y:S01]  /*30a0*/  @P5 HADD2.F32 R79, -RZ, R118.H1_H1 ;  /* 0x30000076ff4f5230 */ /* 0x000fe20000004100 */
[----:B------:R-:W-:-:S04]  /*30b0*/  FSEL R78, R77, RZ, P5 ;  /* 0x000000ff4d4e7208 */ /* 0x000fc80002800000 */
[----:B------:R-:W-:Y:S01]  /*30c0*/  @P5 FMUL.FTZ R69, R76, R79 ;  /* 0x0000004f4c455220 */ /* 0x000fe20000410000 */
[----:B------:R-:W-:-:S07]  /*30d0*/  FADD.FTZ R29, R29, R78 ;  /* 0x0000004e1d1d7221 */ /* 0x000fce0000010000 */
.L_x_5957:
[----:B------:R-:W-:Y:S05]  /*30e0*/  @!P4 BRA `(.L_x_5958) ;  /* 0x000000000028c947 */ /* 0x000fea0003800000 */
        /* <DEDUP_REMOVED lines=10> */
.L_x_5958:
[----:B------:R-:W-:Y:S05]  /*3190*/  @!P4 BRA `(.L_x_5959) ;  /* 0x0000000c008cc947 */ /* 0x000fea0003800000 */
[----:B------:R-:W-:Y:S01]  /*31a0*/  FMUL.FTZ R71, R75, UR17 ;  /* 0x000000114b477c20 */ /* 0x000fe20008410000 */
[----:B------:R-:W-:Y:S01]  /*31b0*/  ISETP.GE.U32.AND P5, PT, R7, 0x1000000, PT ;  /* 0x010000000700780c */ /* 0x000fe20003fa6070 */
[----:B------:R-:W-:Y:S02]  /*31c0*/  UMOV UR4, URZ ;  /* 0x000000ff00047c82 */ /* 0x000fe40008000000 */
[----:B------:R-:W-:-:S04]  /*31d0*/  FMUL.FTZ R78, R71, UR16 ;  /* 0x00000010474e7c20 */ /* 0x000fc80008410000 */
[----:B------:R-:W-:-:S05]  /*31e0*/  FMUL.FTZ R71, R67, R78 ;  /* 0x0000004e43477220 */ /* 0x000fca0000410000 */
[----:B------:R-:W-:Y:S02]  /*31f0*/  FSEL R76, R71, RZ, P5 ;  /* 0x000000ff474c7208 */ /* 0x000fe40002800000 */
[----:B------:R-:W-:-:S03]  /*3200*/  MOV R71, UR4 ;  /* 0x0000000400477c02 */ /* 0x000fc60008000f00 */
[----:B------:R-:W-:Y:S01]  /*3210*/  FADD.FTZ R31, R31, R76 ;  /* 0x0000004c1f1f7221 */ /* 0x000fe20000010000 */
[----:B------:R-:W-:Y:S06]  /*3220*/  @!P5 BRA `(.L_x_5959) ;  /* 0x0000000c0068d947 */ /* 0x000fec0003800000 */
[----:B------:R-:W-:-:S05]  /*3230*/  HADD2.F32 R71, -RZ, R119.H1_H1 ;  /* 0x30000077ff477230 */ /* 0x000fca0000004100 */
[----:B------:R-:W-:Y:S01]  /*3240*/  FMUL.FTZ R71, R78, R71 ;  /* 0x000000474e477220 */ /* 0x000fe20000410000 */
[----:B------:R-:W-:Y:S06]  /*3250*/  BRA `(.L_x_5959) ;  /* 0x0000000c005c7947 */ /* 0x000fec0003800000 */
.L_x_5955:
[----:B------:R-:W-:Y:S05]  /*3260*/  @!P4 BRA `(.L_x_5960) ;  /* 0x00000000003cc947 */ /* 0x000fea0003800000 */
[----:B------:R-:W-:Y:S01]  /*3270*/  PLOP3.LUT P5, PT, PT, PT, UP2, 0x80, 0x8 ;  /* 0x000000000008781c */ /* 0x000fe20003faf028 */
[----:B------:R-:W-:Y:S01]  /*3280*/  UMOV UR4, URZ ;  /* 0x000000ff00047c82 */ /* 0x000fe20008000000 */
[----:B0----5:R-:W-:-:S11]  /*3290*/  MOV R68, R16 ;  /* 0x0000001000447202 */ /* 0x021fd60000000f00 */
[----:B------:R-:W-:-:S04]  /*32a0*/  @P5 FFMA.FTZ R77, R13, UR24, R80 ;  /* 0x000000180d4d5c23 */ /* 0x000fc80008010050 */
[----:B------:R-:W-:-:S04]  /*32b0*/  @P5 FADD.FTZ R77, R10, -R77 ;  /* 0x8000004d0a4d5221 */ /* 0x000fc80000010000 */
[----:B------:R-:W-:Y:S01]  /*32c0*/  @P5 FFMA.FTZ R68, R77, UR29, R16 ;  /* 0x0000001d4d445c23 */ /* 0x000fe20008010010 */
[----:B------:R-:W-:-:S03]  /*32d0*/  LOP3.LUT P5, RZ, R7, 0xff, RZ, 0xc0, !PT ;  /* 0x000000ff07ff7812 */ /* 0x000fc600078ac0ff */
[----:B------:R-:W-:-:S04]  /*32e0*/  FMUL.FTZ R68, R68, UR17 ;  /* 0x0000001144447c20 */ /* 0x000fc80008410000 */
[----:B------:R-:W-:Y:S01]  /*32f0*/  FMUL.FTZ R79, R68, UR16 ;  /* 0x00000010444f7c20 */ /* 0x000fe20008410000 */
[----:B------:R-:W-:-:S03]  /*3300*/  MOV R68, UR4 ;  /* 0x0000000400447c02 */ /* 0x000fc60008000f00 */
[----:B------:R-:W-:Y:S02]  /*3310*/  FMUL.FTZ R76, R64, R79 ;  /* 0x0000004f404c7220 */ /* 0x000fe40000410000 */
[----:B------:R-:W-:-:S03]  /*3320*/  @P5 HADD2.F32 R78, -RZ, R118.H0_H0 ;  /* 0x20000076ff4e5230 */ /* 0x000fc60000004100 */
[----:B------:R-:W-:Y:S02]  /*3330*/  FSEL R77, R76, RZ, P5 ;  /* 0x000000ff4c4d7208 */ /* 0x000fe40002800000 */
[----:B------:R-:W-:-:S03]  /*3340*/  @P5 FMUL.FTZ R68, R78, R79 ;  /* 0x0000004f4e445220 */ /* 0x000fc60000410000 */
[----:B------:R-:W-:-:S07]  /*3350*/  FADD.FTZ R28, R28, R77 ;  /* 0x0000004d1c1c7221 */ /* 0x000fce0000010000 */
.L_x_5960:
        /* <DEDUP_REMOVED lines=12> */
[----:B------:R-:W-:-:S03]  /*3420*/  @P5 HADD2.F32 R77, -RZ, R118.H1_H1 ;  /* 0x30000076ff4d5230 */ /* 0x000fc60000004100 */
[----:B------:R-:W-:Y:S02]  /*3430*/  FSEL R76, R76, RZ, P5 ;  /* 0x000000ff4c4c7208 */ /* 0x000fe40002800000 */
[----:B------:R-:W-:-:S03]  /*3440*/  @P5 FMUL.FTZ R69, R77, R78 ;  /* 0x0000004e4d455220 */ /* 0x000fc60000410000 */
[----:B------:R-:W-:-:S07]  /*3450*/  FADD.FTZ R29, R29, R76 ;  /* 0x0000004c1d1d7221 */ /* 0x000fce0000010000 */
.L_x_5961:
        /* <DEDUP_REMOVED lines=16> */
.L_x_5962:
[----:B------:R-:W-:Y:S05]  /*3560*/  @!P4 BRA `(.L_x_5959) ;  /* 0x000000080098c947 */ /* 0x000fea0003800000 */
[----:B------:R-:W-:Y:S01]  /*3570*/  PLOP3.LUT P5, PT, PT, PT, UP2, 0x80, 0x8 ;  /* 0x000000000008781c */ /* 0x000fe20003faf028 */
[----:B------:R-:W-:Y:S01]  /*3580*/  UMOV UR4, URZ ;  /* 0x000000ff00047c82 */ /* 0x000fe20008000000 */
[----:B0----5:R-:W-:-:S11]  /*3590*/  MOV R71, R19 ;  /* 0x0000001300477202 */ /* 0x021fd60000000f00 */
[----:B------:R-:W-:-:S04]  /*35a0*/  @P5 FFMA.FTZ R76, R98, UR24, R80 ;  /* 0x00000018624c5c23 */ /* 0x000fc80008010050 */
[----:B------:R-:W-:-:S04]  /*35b0*/  @P5 FADD.FTZ R76, R95, -R76 ;  /* 0x8000004c5f4c5221 */ /* 0x000fc80000010000 */
[----:B------:R-:W-:Y:S01]  /*35c0*/  @P5 FFMA.FTZ R71, R76, UR29, R19 ;  /* 0x0000001d4c475c23 */ /* 0x000fe20008010013 */
[----:B------:R-:W-:-:S03]  /*35d0*/  ISETP.GE.U32.AND P5, PT, R7, 0x1000000, PT ;  /* 0x010000000700780c */ /* 0x000fc60003fa6070 */
[----:B------:R-:W-:-:S04]  /*35e0*/  FMUL.FTZ R71, R71, UR17 ;  /* 0x0000001147477c20 */ /* 0x000fc80008410000 */
        /* <DEDUP_REMOVED lines=9> */
.L_x_5954:
[----:B------:R-:W-:-:S04]  /*3680*/  UISETP.NE.U32.AND UP0, UPT, UR20, URZ, UPT ;  /* 0x000000ff1400728c */ /* 0x000fc8000bf05070 */
[----:B------:R-:W-:-:S06]  /*3690*/  UISETP.NE.AND.EX UP0, UPT, UR21, URZ, UPT, UP0 ;  /* 0x000000ff1500728c */ /* 0x000fcc000bf05300 */
[----:B------:R-:W-:-:S13]  /*36a0*/  PLOP3.LUT P0, PT, PT, PT, UP0, 0x80, 0x8 ;  /* 0x000000000008781c */ /* 0x000fda0003f0f008 */
[----:B------:R-:W-:Y:S05]  /*36b0*/  @!P0 BRA `(.L_x_5963) ;  /* 0x0000000400448947 */ /* 0x000fea0003800000 */
[----:B------:R-:W-:Y:S05]  /*36c0*/  @!P4 BRA `(.L_x_5964) ;  /* 0x00000000003cc947 */ /* 0x000fea0003800000 */
[----:B0-----:R-:W-:Y:S01]  /*36d0*/  FFMA.FTZ R73, R13, UR24, R80 ;  /* 0x000000180d497c23 */ /* 0x001fe20008010050 */
[----:B------:R-:W-:Y:S01]  /*36e0*/  ISETP.LT.AND P5, PT, RZ, UR28, PT ;  /* 0x0000001cff007c0c */ /* 0x000fe2000bfa1270 */
[----:B------:R-:W-:Y:S02]  /*36f0*/  UMOV UR4, URZ ;  /* 0x000000ff00047c82 */ /* 0x000fe40008000000 */
[----:B------:R-:W-:-:S04]  /*3700*/  FADD.FTZ R68, R10, -R73 ;  /* 0x800000490a447221 */ /* 0x000fc80000010000 */
[----:B------:R-:W-:-:S05]  /*3710*/  FMUL.FTZ R68, R68, UR29 ;  /* 0x0000001d44447c20 */ /* 0x000fca0008410000 */
[----:B------:R-:W-:Y:S02]  /*3720*/  FSEL R68, R68, RZ, P5 ;  /* 0x000000ff44447208 */ /* 0x000fe40002800000 */
[----:B-----5:R-:W-:-:S03]  /*3730*/  LOP3.LUT P5, RZ, R7, 0xff, RZ, 0xc0, !PT ;  /* 0x000000ff07ff7812 */ /* 0x020fc600078ac0ff */
        /* <DEDUP_REMOVED lines=8> */
.L_x_5964:
        /* <DEDUP_REMOVED lines=16> */
.L_x_5965:
        /* <DEDUP_REMOVED lines=16> */
.L_x_5966:
        /* <DEDUP_REMOVED lines=17> */
[----:B------:R-:W-:Y:S06]  /*3ad0*/  @!P4 BRA `(.L_x_5959) ;  /* 0x00000004003cc947 */ /* 0x000fec0003800000 */
[----:B------:R-:W0:Y:S01]  /*3ae0*/  LDC.64 R76, c[0x0][0x408] ;  /* 0x00010200ff4c7b82 */ /* 0x000e220000000a00 */
[----:B-----5:R-:W-:Y:S01]  /*3af0*/  ISETP.GE.U32.AND P5, PT, R7, 0x1000000, PT ;  /* 0x010000000700780c */ /* 0x020fe20003fa6070 */
[----:B------:R-:W-:Y:S01]  /*3b00*/  UMOV UR4, URZ ;  /* 0x000000ff00047c82 */ /* 0x000fe20008000000 */
[----:B0-----:R-:W-:-:S04]  /*3b10*/  FMUL.FTZ R71, R75, R77 ;  /* 0x0000004d4b477220 */ /* 0x001fc80000410000 */
[----:B------:R-:W-:Y:S01]  /*3b20*/  FMUL.FTZ R78, R71, R76 ;  /* 0x0000004c474e7220 */ /* 0x000fe20000410000 */
[----:B------:R-:W-:-:S03]  /*3b30*/  MOV R71, UR4 ;  /* 0x0000000400477c02 */ /* 0x000fc60008000f00 */
[----:B------:R-:W-:-:S05]  /*3b40*/  FMUL.FTZ R78, R67, R78 ;  /* 0x0000004e434e7220 */ /* 0x000fca0000410000 */
[----:B------:R-:W-:-:S05]  /*3b50*/  FSEL R78, R78, RZ, P5 ;  /* 0x000000ff4e4e7208 */ /* 0x000fca0002800000 */
[----:B------:R-:W-:Y:S01]  /*3b60*/  FADD.FTZ R31, R31, R78 ;  /* 0x0000004e1f1f7221 */ /* 0x000fe20000010000 */
[----:B------:R-:W-:Y:S06]  /*3b70*/  @!P5 BRA `(.L_x_5959) ;  /* 0x000000040014d947 */ /* 0x000fec0003800000 */
[----:B------:R-:W-:Y:S01]  /*3b80*/  FMUL.FTZ R77, R77, R75 ;  /* 0x0000004b4d4d7220 */ /* 0x000fe20000410000 */
[----:B------:R-:W-:-:S03]  /*3b90*/  HADD2.F32 R78, -RZ, R119.H1_H1 ;  /* 0x30000077ff4e7230 */ /* 0x000fc60000004100 */
[----:B------:R-:W-:-:S04]  /*3ba0*/  FMUL.FTZ R77, R77, R76 ;  /* 0x0000004c4d4d7220 */ /* 0x000fc80000410000 */
[----:B------:R-:W-:Y:S01]  /*3bb0*/  FMUL.FTZ R71, R78, R77 ;  /* 0x0000004d4e477220 */ /* 0x000fe20000410000 */
[----:B------:R-:W-:Y:S06]  /*3bc0*/  BRA `(.L_x_5959) ;  /* 0x0000000400007947 */ /* 0x000fec0003800000 */
.L_x_5963:
[----:B------:R-:W-:Y:S05]  /*3bd0*/  @!P4 BRA `(.L_x_5967) ;  /* 0x00000000003cc947 */ /* 0x000fea0003800000 */
[----:B0-----:R-:W-:Y:S01]  /*3be0*/  FFMA.FTZ R77, R13, UR24, R80 ;  /* 0x000000180d4d7c23 */ /* 0x001fe20008010050 */
[----:B------:R-:W-:Y:S01]  /*3bf0*/  ISETP.LT.AND P5, PT, RZ, UR28, PT ;  /* 0x0000001cff007c0c */ /* 0x000fe2000bfa1270 */
[----:B------:R-:W-:Y:S02]  /*3c00*/  UMOV UR4, URZ ;  /* 0x000000ff00047c82 */ /* 0x000fe40008000000 */
[----:B------:R-:W-:Y:S01]  /*3c10*/  FADD.FTZ R77, R10, -R77 ;  /* 0x8000004d0a4d7221 */ /* 0x000fe20000010000 */
[----:B------:R-:W-:-:S03]  /*3c20*/  MOV R68, UR4 ;  /* 0x0000000400447c02 */ /* 0x000fc60008000f00 */
        /* <DEDUP_REMOVED lines=10> */
.L_x_5967:
        /* <DEDUP_REMOVED lines=16> */
.L_x_5968:
        /* <DEDUP_REMOVED lines=16> */
.L_x_5969:
[----:B------:R-:W-:Y:S05]  /*3ed0*/  @!P4 BRA `(.L_x_5959) ;  /* 0x00000000003cc947 */ /* 0x000fea0003800000 */
[----:B0-----:R-:W-:Y:S01]  /*3ee0*/  FFMA.FTZ R76, R98, UR24, R80 ;  /* 0x00000018624c7c23 */ /* 0x001fe20008010050 */
[----:B------:R-:W-:Y:S01]  /*3ef0*/  ISETP.LT.AND P5, PT, RZ, UR28, PT ;  /* 0x0000001cff007c0c */ /* 0x000fe2000bfa1270 */
[----:B------:R-:W-:Y:S02]  /*3f00*/  UMOV UR4, URZ ;  /* 0x000000ff00047c82 */ /* 0x000fe40008000000 */
[----:B------:R-:W-:-:S04]  /*3f10*/  FADD.FTZ R76, R95, -R76 ;  /* 0x8000004c5f4c7221 */ /* 0x000fc80000010000 */
[----:B------:R-:W-:-:S05]  /*3f20*/  FMUL.FTZ R71, R76, UR29 ;  /* 0x0000001d4c477c20 */ /* 0x000fca0008410000 */
[----:B------:R-:W-:Y:S02]  /*3f30*/  FSEL R71, R71, RZ, P5 ;  /* 0x000000ff47477208 */ /* 0x000fe40002800000 */
[----:B-----5:R-:W-:-:S03]  /*3f40*/  ISETP.GE.U32.AND P5, PT, R7, 0x1000000, PT ;  /* 0x010000000700780c */ /* 0x020fc60003fa6070 */
        /* <DEDUP_REMOVED lines=8> */
.L_x_5959:
[----:B------:R-:W-:Y:S05]  /*3fd0*/  BSYNC.RECONVERGENT B1 ;  /* 0x0000000000017941 */ /* 0x000fea0003800200 */
.L_x_5953:
[----:B0-----:R-:W0:Y:S08]  /*3fe0*/  @P0 LDC.64 R78, c[0x0][0x478] ;  /* 0x00011e00ff4e0b82 */ /* 0x001e300000000a00 */
[----:B------:R-:W1:Y:S01]  /*3ff0*/  @P4 LDC.64 R76, c[0x0][0x468] ;  /* 0x00011a00ff4c4b82 */ /* 0x000e620000000a00 */
[C---:B0-----:R-:W-:Y:S01]  /*4000*/  @P0 IMAD.WIDE.U32 R78, R6.reuse, 0x10, R78 ;  /* 0x00000010064e0825 */ /* 0x041fe200078e004e */
[----:B------:R-:W-:-:S04]  /*4010*/  IADD3 R6, PT, PT, R6, 0x80, RZ ;  /* 0x0000008006067810 */ /* 0x000fc80007ffe0ff */
[----:B------:R2:W-:Y:S01]  /*4020*/  @P0 STG.E.128 desc[UR6][R78.64], R72 ;  /* 0x000000484e000986 */ /* 0x0005e2000c101d06 */
[C---:B-1----:R-:W-:Y:S01]  /*4030*/  @P4 IMAD.WIDE.U32 R76, R5.reuse, 0x10, R76 ;  /* 0x00000010054c4825 */ /* 0x042fe200078e004c */
[----:B------:R-:W-:-:S04]  /*4040*/  IADD3 R5, PT, PT, R5, 0x80, RZ ;  /* 0x0000008005057810 */ /* 0x000fc80007ffe0ff */
[----:B------:R2:W-:Y:S03]  /*4050*/  @P4 STG.E.128 desc[UR6][R76.64], R68 ;  /* 0x000000444c004986 */ /* 0x0005e6000c101d06 */
.L_x_5951:
[----:B------:R-:W-:Y:S05]  /*4060*/  BSYNC.RECONVERGENT B0 ;  /* 0x0000000000007941 */ /* 0x000fea0003800200 */
.L_x_5950:
        /* <DEDUP_REMOVED lines=8> */
.L_x_5972:
[----:B------:R-:W-:Y:S04]  /*40f0*/  BSSY.RECONVERGENT B1, `(.L_x_5973) ;  /* 0x0000119000017945 */ /* 0x000fe80003800200 */
[----:B------:R-:W-:Y:S05]  /*4100*/  BRA.U !UP0, `(.L_x_5974) ;  /* 0x0000000908147547 */ /* 0x000fea000b800000 */
[----:B------:R-:W-:-:S04]  /*4110*/  UISETP.NE.U32.AND UP0, UPT, UR20, URZ, UPT ;  /* 0x000000ff1400728c */ /* 0x000fc8000bf05070 */
[----:B------:R-:W-:-:S06]  /*4120*/  UISETP.NE.AND.EX UP0, UPT, UR21, URZ, UPT, UP0 ;  /* 0x000000ff1500728c */ /* 0x000fcc000bf05300 */
[----:B------:R-:W-:-:S13]  /*4130*/  PLOP3.LUT P0, PT, PT, PT, UP0, 0x80, 0x8 ;  /* 0x000000000008781c */ /* 0x000fda0003f0f008 */
[----:B------:R-:W-:Y:S05]  /*4140*/  @!P0 BRA `(.L_x_5975) ;  /* 0x0000000000fc8947 */ /* 0x000fea0003800000 */
[----:B------:R-:W-:Y:S02]  /*4150*/  PLOP3.LUT P5, PT, PT, PT, UP2, 0x80, 0x8 ;  /* 0x000000000008781c */ /* 0x000fe40003faf028 */
[----:B0-2--5:R-:W-:Y:S02]  /*4160*/  MOV R74, R62 ;  /* 0x0000003e004a7202 */ /* 0x025fe40000000f00 */
[----:B------:R-:W-:-:S09]  /*4170*/  MOV R73, R61 ;  /* 0x0000003d00497202 */ /* 0x000fd20000000f00 */
[--C-:B------:R-:W-:Y:S01]  /*4180*/  @P5 FFMA.FTZ R72, R91, UR24, R80.reuse ;  /* 0x000000185b485c23 */ /* 0x100fe20008010050 */
[----:B------:R-:W-:-:S03]  /*4190*/  @P5 FFMA.FTZ R78, R100, UR24, R80 ;  /* 0x00000018644e5c23 */ /* 0x000fc60008010050 */
[----:B------:R-:W-:Y:S01]  /*41a0*/  @P5 FADD.FTZ R75, R89, -R72 ;  /* 0x80000048594b5221 */ /* 0x000fe20000010000 */
[--C-:B------:R-:W-:Y:S01]  /*41b0*/  @P5 FFMA.FTZ R72, R86, UR24, R80.reuse ;  /* 0x0000001856485c23 */ /* 0x100fe20008010050 */
[----:B------:R-:W-:Y:S01]  /*41c0*/  @P5 FFMA.FTZ R80, R11, UR24, R80 ;  /* 0x000000180b505c23 */ /* 0x000fe20008010050 */
[----:B------:R-:W-:Y:S01]  /*41d0*/  @P5 FADD.FTZ R78, R97, -R78 ;  /* 0x8000004e614e5221 */ /* 0x000fe20000010000 */
[----:B------:R-:W-:Y:S01]  /*41e0*/  @P5 FFMA.FTZ R74, R75, UR29, R62 ;  /* 0x0000001d4b4a5c23 */ /* 0x000fe2000801003e */
[----:B------:R-:W-:Y:S01]  /*41f0*/  @P5 FADD.FTZ R76, R85, -R72 ;  /* 0x80000048554c5221 */ /* 0x000fe20000010000 */
[----:B------:R-:W-:Y:S01]  /*4200*/  @P5 FADD.FTZ R77, R9, -R80 ;  /* 0x80000050094d5221 */ /* 0x000fe20000010000 */
[----:B------:R-:W-:Y:S01]  /*4210*/  MOV R75, R63 ;  /* 0x0000003f004b7202 */ /* 0x000fe20000000f00 */
[----:B------:R-:W-:Y:S01]  /*4220*/  @P5 FFMA.FTZ R75, R78, UR29, R63 ;  /* 0x0000001d4e4b5c23 */ /* 0x000fe2000801003f */
[----:B------:R-:W-:Y:S01]  /*4230*/  MOV R72, R60 ;  /* 0x0000003c00487202 */ /* 0x000fe20000000f00 */
[----:B------:R-:W-:Y:S01]  /*4240*/  @P5 FFMA.FTZ R73, R76, UR29, R61 ;  /* 0x0000001d4c495c23 */ /* 0x000fe2000801003d */
        /* <DEDUP_REMOVED lines=12> */
.L_x_5976:
        /* <DEDUP_REMOVED lines=11> */
.L_x_5977:
        /* <DEDUP_REMOVED lines=11> */
.L_x_5978:
        /* <DEDUP_REMOVED lines=13> */
.L_x_5975:
[----:B------:R-:W-:Y:S05]  /*4540*/  @!P4 BRA `(.L_x_5980) ;  /* 0x00000000003cc947 */ /* 0x000fea0003800000 */
[----:B------:R-:W-:Y:S01]  /*4550*/  PLOP3.LUT P5, PT, PT, PT, UP2, 0x80, 0x8 ;  /* 0x000000000008781c */ /* 0x000fe20003faf028 */
[----:B------:R-:W-:Y:S01]  /*4560*/  UMOV UR4, URZ ;  /* 0x000000ff00047c82 */ /* 0x000fe20008000000 */
[----:B0-2--5:R-:W-:-:S11]  /*4570*/  MOV R68, R60 ;  /* 0x0000003c00447202 */ /* 0x025fd60000000f00 */
        /* <DEDUP_REMOVED lines=12> */
.L_x_5980:
        /* <DEDUP_REMOVED lines=16> */
.L_x_5981:
        /* <DEDUP_REMOVED lines=16> */
.L_x_5982:
[----:B------:R-:W-:Y:S05]  /*4840*/  @!P4 BRA `(.L_x_5979) ;  /* 0x00000008008cc947 */ /* 0x000fea0003800000 */
[----:B------:R-:W-:Y:S01]  /*4850*/  PLOP3.LUT P5, PT, PT, PT, UP2, 0x80, 0x8 ;  /* 0x000000000008781c */ /* 0x000fe20003faf028 */
[----:B------:R-:W-:Y:S01]  /*4860*/  UMOV UR4, URZ ;  /* 0x000000ff00047c82 */ /* 0x000fe20008000000 */
[----:B0-2--5:R-:W-:-:S11]  /*4870*/  MOV R71, R63 ;  /* 0x0000003f00477202 */ /* 0x025fd60000000f00 */
        /* <DEDUP_REMOVED lines=14> */
.L_x_5974:
[----:B------:R-:W-:-:S04]  /*4960*/  UISETP.NE.U32.AND UP0, UPT, UR20, URZ, UPT ;  /* 0x000000ff1400728c */ /* 0x000fc8000bf05070 */
[----:B------:R-:W-:-:S06]  /*4970*/  UISETP.NE.AND.EX UP0, UPT, UR21, URZ, UPT, UP0 ;  /* 0x000000ff1500728c */ /* 0x000fcc000bf05300 */
[----:B------:R-:W-:-:S13]  /*4980*/  PLOP3.LUT P0, PT, PT, PT, UP0, 0x80, 0x8 ;  /* 0x000000000008781c */ /* 0x000fda0003f0f008 */
[----:B------:R-:W-:Y:S05]  /*4990*/  @!P0 BRA `(.L_x_5983) ;  /* 0x0000000400388947 */ /* 0x000fea0003800000 */
[----:B------:R-:W-:Y:S05]  /*49a0*/  @!P4 BRA `(.L_x_5984) ;  /* 0x00000000003cc947 */ /* 0x000fea0003800000 */
[----:B0-2---:R-:W-:Y:S01]  /*49b0*/  FFMA.FTZ R68, R11, UR24, R80 ;  /* 0x000000180b447c23 */ /* 0x005fe20008010050 */
        /* <DEDUP_REMOVED lines=14> */
.L_x_5984:
        /* <DEDUP_REMOVED lines=16> */
.L_x_5985:
        /* <DEDUP_REMOVED lines=16> */
.L_x_5986:
        /* <DEDUP_REMOVED lines=17> */
[----:B------:R-:W-:Y:S06]  /*4db0*/  @!P4 BRA `(.L_x_5979) ;  /* 0x000000040030c947 */ /* 0x000fec0003800000 */
[----:B------:R-:W-:Y:S01]  /*4dc0*/  FMUL.FTZ R71, R75, UR17 ;  /* 0x000000114b477c20 */ /* 0x000fe20008410000 */
[----:B-----5:R-:W-:Y:S01]  /*4dd0*/  ISETP.GE.U32.AND P5, PT, R8, 0x1000000, PT ;  /* 0x010000000800780c */ /* 0x020fe20003fa6070 */
        /* <DEDUP_REMOVED lines=10> */
.L_x_5983:
        /* <DEDUP_REMOVED lines=16> */
.L_x_5987:
[----:B------:R-:W-:Y:S05]  /*4f80*/  @!P4 BRA `(.L_x_5988) ;  /* 0x00000000003cc947 */ /* 0x000fea0003800000 */
[----:B0-2---:R-:W-:Y:S01]  /*4f90*/  FFMA.FTZ R76, R86, UR24, R80 ;  /* 0x00000018564c7c23 */ /* 0x005fe20008010050 */
        /* <DEDUP_REMOVED lines=10> */
[----:B------:R-:W-:-:S03]  /*5040*/  @P5 HADD2.F32 R79, -RZ, R120.H1_H1 ;  /* 0x30000078ff4f5230 */ /* 0x000fc60000004100 */
[----:B------:R-:W-:Y:S02]  /*5050*/  FSEL R78, R77, RZ, P5 ;  /* 0x000000ff4d4e7208 */ /* 0x000fe40002800000 */
[----:B------:R-:W-:-:S03]  /*5060*/  @P5 FMUL.FTZ R69, R79, R76 ;  /* 0x0000004c4f455220 */ /* 0x000fc60000410000 */
[----:B------:R-:W-:-:S07]  /*5070*/  FADD.FTZ R25, R25, R78 ;  /* 0x0000004e19197221 */ /* 0x000fce0000010000 */
.L_x_5988:
        /* <DEDUP_REMOVED lines=16> */
.L_x_5989:
[----:B------:R-:W-:Y:S05]  /*5180*/  @!P4 BRA `(.L_x_5979) ;  /* 0x00000000003cc947 */ /* 0x000fea0003800000 */
[----:B------:R-:W-:Y:S01]  /*5190*/  FFMA.FTZ R80, R100, UR24, R80 ;  /* 0x0000001864507c23 */ /* 0x000fe20008010050 */
[----:B------:R-:W-:Y:S01]  /*51a0*/  ISETP.LT.AND P5, PT, RZ, UR28, PT ;  /* 0x0000001cff007c0c */ /* 0x000fe2000bfa1270 */
[----:B------:R-:W-:Y:S02]  /*51b0*/  UMOV UR4, URZ ;  /* 0x000000ff00047c82 */ /* 0x000fe40008000000 */
[----:B------:R-:W-:-:S04]  /*51c0*/  FADD.FTZ R80, R97, -R80 ;  /* 0x8000005061507221 */ /* 0x000fc80000010000 */
[----:B------:R-:W-:-:S05]  /*51d0*/  FMUL.FTZ R80, R80, UR29 ;  /* 0x0000001d50507c20 */ /* 0x000fca0008410000 */
[----:B0-2---:R-:W-:Y:S02]  /*51e0*/  FSEL R71, R80, RZ, P5 ;  /* 0x000000ff50477208 */ /* 0x005fe40002800000 */
        /* <DEDUP_REMOVED lines=9> */
.L_x_5979:
[----:B------:R-:W-:Y:S05]  /*5280*/  BSYNC.RECONVERGENT B1 ;  /* 0x0000000000017941 */ /* 0x000fea0003800200 */
.L_x_5973:
[----:B0-2---:R-:W0:Y:S08]  /*5290*/  @P0 LDC.64 R78, c[0x0][0x478] ;  /* 0x00011e00ff4e0b82 */ /* 0x005e300000000a00 */
[----:B------:R-:W1:Y:S01]  /*52a0*/  @P4 LDC.64 R76, c[0x0][0x468] ;  /* 0x00011a00ff4c4b82 */ /* 0x000e620000000a00 */
[----:B0-----:R-:W-:-:S05]  /*52b0*/  @P0 IMAD.WIDE.U32 R78, R6, 0x10, R78 ;  /* 0x00000010064e0825 */ /* 0x001fca00078e004e */
[----:B------:R3:W-:Y:S01]  /*52c0*/  @P0 STG.E.128 desc[UR6][R78.64], R72 ;  /* 0x000000484e000986 */ /* 0x0007e2000c101d06 */
[----:B-1----:R-:W-:-:S05]  /*52d0*/  @P4 IMAD.WIDE.U32 R76, R5, 0x10, R76 ;  /* 0x00000010054c4825 */ /* 0x002fca00078e004c */
[----:B------:R3:W-:Y:S02]  /*52e0*/  @P4 STG.E.128 desc[UR6][R76.64], R68 ;  /* 0x000000444c004986 */ /* 0x0007e4000c101d06 */
.L_x_5971:
[----:B------:R-:W-:Y:S05]  /*52f0*/  BSYNC.RECONVERGENT B0 ;  /* 0x0000000000007941 */ /* 0x000fea0003800200 */
.L_x_5970:
[----:B------:R-:W-:Y:S02]  /*5300*/  UIADD3 UR25, UPT, UPT, UR25, UR22, URZ ;  /* 0x0000001619197290 */ /* 0x000fe4000fffe0ff */
[----:B------:R-:W-:Y:S02]  /*5310*/  UPLOP3.LUT UP1, UPT, UPT, UPT, UP1, 0x40, 0x4 ;  /* 0x000000000004789c */ /* 0x000fe40003f2e810 */
[----:B------:R-:W-:-:S09]  /*5320*/  UISETP.GE.AND UP0, UPT, UR25, UR23, UPT ;  /* 0x000000171900728c */ /* 0x000fd2000bf06270 */
[----:B------:R-:W-:Y:S05]  /*5330*/  BRA.U !UP0, `(.L_x_5990) ;  /* 0xffffffb5080c7547 */ /* 0x000fea000b83ffff */
.L_x_5919:
        /* <DEDUP_REMOVED lines=8> */
[----:B-----5:R-:W0:Y:S01]  /*53c0*/  LDC.64 R6, c[0x0][0x460] ;  /* 0x00011800ff067b82 */ /* 0x020e220000000a00 */
[----:B-1----:R-:W-:-:S05]  /*53d0*/  IMAD.WIDE.U32 R2, R9, 0x10, R2 ;  /* 0x0000001009027825 */ /* 0x002fca00078e0002 */
[----:B------:R1:W-:Y:S01]  /*53e0*/  STG.E.128 desc[UR6][R2.64], R44 ;  /* 0x0000002c02007986 */ /* 0x0003e2000c101d06 */
[----:B----4-:R-:W-:-:S05]  /*53f0*/  IMAD.WIDE.U32 R4, R9, 0x10, R4 ;  /* 0x0000001009047825 */ /* 0x010fca00078e0004 */
[----:B------:R1:W-:Y:S01]  /*5400*/  STG.E.128 desc[UR6][R4.64], R56 ;  /* 0x0000003804007986 */ /* 0x0003e2000c101d06 */
[C---:B0-----:R-:W-:Y:S01]  /*5410*/  IMAD.WIDE.U32 R6, R9.reuse, 0x10, R6 ;  /* 0x0000001009067825 */ /* 0x041fe200078e0006 */
[----:B------:R-:W-:-:S04]  /*5420*/  IADD3 R9, PT, PT, R9, 0x80, RZ ;  /* 0x0000008009097810 */ /* 0x000fc80007ffe0ff */
[----:B------:R1:W-:Y:S03]  /*5430*/  STG.E.128 desc[UR6][R6.64], R32 ;  /* 0x0000002006007986 */ /* 0x0003e6000c101d06 */
.L_x_5992:
[----:B------:R-:W-:Y:S05]  /*5440*/  BSYNC.RECONVERGENT B0 ;  /* 0x0000000000007941 */ /* 0x000fea0003800200 */
.L_x_5991:
[----:B------:R-:W-:Y:S04]  /*5450*/  BSSY.RECONVERGENT B0, `(.L_x_5993) ;  /* 0x000000c000007945 */ /* 0x000fe80003800200 */
[----:B------:R-:W-:Y:S05]  /*5460*/  @!P2 BRA `(.L_x_5994) ;  /* 0x000000000028a947 */ /* 0x000fea0003800000 */
[----:B-1----:R-:W1:Y:S08]  /*5470*/  LDC.64 R2, c[0x0][0x440] ;  /* 0x00011000ff027b82 */ /* 0x002e700000000a00 */
        /* <DEDUP_REMOVED lines=9> */
.L_x_5994:
[----:B------:R-:W-:Y:S05]  /*5510*/  BSYNC.RECONVERGENT B0 ;  /* 0x0000000000007941 */ /* 0x000fea0003800200 */
.L_x_5993:
[----:B------:R-:W-:Y:S05]  /*5520*/  @!P3 EXIT ;  /* 0x000000000000b94d */ /* 0x000fea0003800000 */
[----:B-1----:R-:W1:Y:S08]  /*5530*/  LDC.64 R2, c[0x0][0x440] ;  /* 0x00011000ff027b82 */ /* 0x002e700000000a00 */
[----:B------:R-:W4:Y:S08]  /*5540*/  LDC.64 R4, c[0x0][0x448] ;  /* 0x00011200ff047b82 */ /* 0x000f300000000a00 */
[----:B-----5:R-:W0:Y:S01]  /*5550*/  LDC.64 R6, c[0x0][0x460] ;  /* 0x00011800ff067b82 */ /* 0x020e220000000a00 */
[----:B-1----:R-:W-:-:S05]  /*5560*/  IMAD.WIDE.U32 R2, R9, 0x10, R2 ;  /* 0x0000001009027825 */ /* 0x002fca00078e0002 */
[----:B------:R-:W-:Y:S01]  /*5570*/  STG.E.128 desc[UR6][R2.64], R36 ;  /* 0x0000002402007986 */ /* 0x000fe2000c101d06 */
[----:B----4-:R-:W-:-:S05]  /*5580*/  IMAD.WIDE.U32 R4, R9, 0x10, R4 ;  /* 0x0000001009047825 */ /* 0x010fca00078e0004 */
[----:B------:R-:W-:Y:S01]  /*5590*/  STG.E.128 desc[UR6][R4.64], R48 ;  /* 0x0000003004007986 */ /* 0x000fe2000c101d06 */
[----:B0-----:R-:W-:-:S05]  /*55a0*/  IMAD.WIDE.U32 R6, R9, 0x10, R6 ;  /* 0x0000001009067825 */ /* 0x001fca00078e0006 */
[----:B------:R-:W-:Y:S01]  /*55b0*/  STG.E.128 desc[UR6][R6.64], R24 ;  /* 0x0000001806007986 */ /* 0x000fe2000c101d06 */
[----:B------:R-:W-:Y:S05]  /*55c0*/  EXIT ;  /* 0x000000000000794d */ /* 0x000fea0003800000 */
.L_x_5995:
        /* <DEDUP_REMOVED lines=11> */
.L_x_6829:


//--------------------- .text._ZN10layer_norm22ln_bwd_finalize_kernelINS_22Kernel_traits_finalizeILj1536E6__halfffffjLb1ELj1024ELj4ENS_18Kernel_traits_baseILj1536ES2_ffffjLj1024EEEEELb1ELb1EEEvNS_9BwdParamsE --------------------------
	.section	.text._ZN10layer_norm22ln_bwd_finalize_kernelINS_22Kernel_traits_finalizeILj1536E6__halfffffjLb1ELj1024ELj4ENS_18Kernel_traits_baseILj1536ES2_ffffjLj1024EEEEELb1ELb1EEEvNS_9BwdParamsE,"ax",@progbits
	.align	128
        .global         _ZN10layer_norm22ln_bwd_finalize_kernelINS_22Kernel_traits_finalizeILj1536E6__halfffffjLb1ELj1024ELj4ENS_18Kernel_traits_baseILj1536ES2_ffffjLj1024EEEEELb1ELb1EEEvNS_9BwdParamsE
        .type           _ZN10layer_norm22ln_bwd_finalize_kernelINS_22Kernel_traits_finalizeILj1536E6__halfffffjLb1ELj1024ELj4ENS_18Kernel_traits_baseILj1536ES2_ffffjLj1024EEEEELb1ELb1EEEvNS_9BwdParamsE,@function
        .size           _ZN10layer_norm22ln_bwd_finalize_kernelINS_22Kernel_traits_finalizeILj1536E6__halfffffjLb1ELj1024ELj4ENS_18Kernel_traits_baseILj1536ES2_ffffjLj1024EEEEELb1ELb1EEEvNS_9BwdParamsE,(.L_x_6830 - _ZN10layer_norm22ln_bwd_finalize_kernelINS_22Kernel_traits_finalizeILj1536E6__halfffffjLb1ELj1024ELj4ENS_18Kernel_traits_baseILj1536ES2_ffffjLj1024EEEEELb1ELb1EEEvNS_9BwdParamsE)
        .other          _ZN10layer_norm22ln_bwd_finalize_kernelINS_22Kernel_traits_finalizeILj1536E6__halfffffjLb1ELj1024ELj4ENS_18Kernel_traits_baseILj1536ES2_ffffjLj1024EEEEELb1ELb1EEEvNS_9BwdParamsE,@"STO_CUDA_ENTRY STV_DEFAULT"
_ZN10layer_norm22ln_bwd_finalize_kernelINS_22Kernel_traits_finalizeILj1536E6__halfffffjLb1ELj1024ELj4ENS_18Kernel_traits_baseILj1536ES2_ffffjLj1024EEEEELb1ELb1EEEvNS_9BwdParamsE:
.text._ZN10layer_norm22ln_bwd_finalize_kernelINS_22Kernel_traits_finalizeILj1536E6__halfffffjLb1ELj1024ELj4ENS_18Kernel_traits_baseILj1536ES2_ffffjLj1024EEEEELb1ELb1EEEvNS_9BwdParamsE:
        /* <DEDUP_REMOVED lines=56> */
.L_x_6000:
        /* <DEDUP_REMOVED lines=87> */
.L_x_5999:
[----:B------:R-:W-:Y:S05]  /*08f0*/  BSYNC.RECONVERGENT B1 ;  /* 0x0000000000017941 */ /* 0x000fea0003800200 */
.L_x_5998:
        /* <DEDUP_REMOVED lines=51> */
.L_x_6002:
[----:B------:R-:W-:Y:S05]  /*0c30*/  BSYNC.RECONVERGENT B1 ;  /* 0x0000000000017941 */ /* 0x000fea0003800200 */
.L_x_6001:
        /* <DEDUP_REMOVED lines=30> */
.L_x_6004:
[----:B------:R-:W-:Y:S05]  /*0e20*/  BSYNC.RECONVERGENT B1 ;  /* 0x0000000000017941 */ /* 0x000fea0003800200 */
.L_x_6003:
        /* <DEDUP_REMOVED lines=15> */
.L_x_5997:
[----:B------:R-:W-:Y:S05]  /*0f20*/  BSYNC.RECONVERGENT B0 ;  /* 0x0000000000007941 */ /* 0x000fea0003800200 */
.L_x_5996:
        /* <DEDUP_REMOVED lines=75> */
.L_x_6005:
        /* <DEDUP_REMOVED lines=10> */
.L_x_6830:


//--------------------- .text._ZN10layer_norm13ln_bwd_kernelINS_13Kernel_traitsI6__halfffffjLj1536ELj1ELj1ELj4ELj16ENS_18Kernel_traits_baseILj1536ES2_ffffjLj128EEEEELb1ELb1ELb1ELb1EEEvNS_9BwdParamsE --------------------------
	.section	.text._ZN10layer_norm13ln_bwd_kernelINS_13Kernel_traitsI6__halfffffjLj1536ELj1ELj1ELj4ELj16ENS_18Kernel_traits_baseILj1536ES2_ffffjLj128EEEEELb1ELb1ELb1ELb1EEEvNS_9BwdParamsE,"ax",@progbits
	.align	128
        .global         _ZN10layer_norm13ln_bwd_kernelINS_13Kernel_traitsI6__halfffffjLj1536ELj1ELj1ELj4ELj16ENS_18Kernel_traits_baseILj1536ES2_ffffjLj128EEEEELb1ELb1ELb1ELb1EEEvNS_9BwdParamsE
        .type           _ZN10layer_norm13ln_bwd_kernelINS_13Kernel_traitsI6__halfffffjLj1536ELj1ELj1ELj4ELj16ENS_18Kernel_traits_baseILj1536ES2_ffffjLj128EEEEELb1ELb1ELb1ELb1EEEvNS_9BwdParamsE,@function
        .size           _ZN10layer_norm13ln_bwd_kernelINS_13Kernel_traitsI6__halfffffjLj1536ELj1ELj1ELj4ELj16ENS_18Kernel_traits_baseILj1536ES2_ffffjLj128EEEEELb1ELb1ELb1ELb1EEEvNS_9BwdParamsE,(.L_x_6831 - _ZN10layer_norm13ln_bwd_kernelINS_13Kernel_traitsI6__halfffffjLj1536ELj1ELj1ELj4ELj16ENS_18Kernel_traits_baseILj1536ES2_ffffjLj128EEEEELb1ELb1ELb1ELb1EEEvNS_9BwdParamsE)
        .other          _ZN10layer_norm13ln_bwd_kernelINS_13Kernel_traitsI6__halfffffjLj1536ELj1ELj1ELj4ELj16ENS_18Kernel_traits_baseILj1536ES2_ffffjLj128EEEEELb1ELb1ELb1ELb1EEEvNS_9BwdParamsE,@"STO_CUDA_ENTRY STV_DEFAULT"
_ZN10layer_norm13ln_bwd_kernelINS_13Kernel_traitsI6__halfffffjLj1536ELj1ELj1ELj4ELj16ENS_18Kernel_traits_baseILj1536ES2_ffffjLj128EEEEELb1ELb1ELb1ELb1EEEvNS_9BwdParamsE:
.text._ZN10layer_norm13ln_bwd_kernelINS_13Kernel_traitsI6__halfffffjLj1536ELj1ELj1ELj4ELj16ENS_18Kernel_traits_baseILj1536ES2_ffffjLj128EEEEELb1ELb1ELb1ELb1EEEvNS_9BwdParamsE:
        /* <DEDUP_REMOVED lines=47> */
[----:B-1----:R-:W-:Y:S02]  /*02f0*/  SHF.R.U32.HI R2, RZ, 0x10, R103 ;  /* 0x00000010ff027819 */ /* 0x002fe40000011667 */
[----:B------:R-:W-:Y:S02]  /*0300*/  PRMT R113, R113, 0x5410, R113 ;  /* 0x0000541071717816 */ /* 0x000fe40000000071 */
[--C-:B---3--:R-:W-:Y:S02]  /*0310*/  SHF.R.U64 R112, R100, 0x10, R101.reuse ;  /* 0x0000001064707819 */ /* 0x108fe40000001265 */
[----:B------:R-:W-:Y:S02]  /*0320*/  SHF.R.U32.HI R0, RZ, 0x10, R101 ;  /* 0x00000010ff007819 */ /* 0x000fe40000011665 */
[----:B------:R-:W-:Y:S02]  /*0330*/  PRMT R113, R2, 0x7610, R113 ;  /* 0x0000761002717816 */ /* 0x000fe40000000071 */
[----:B0---4-:R-:W-:-:S07]  /*0340*/  PRMT R112, R0, 0x5410, R112 ;  /* 0x0000541000707816 */ /* 0x011fce0000000070 */
.L_x_6077:
        /* <DEDUP_REMOVED lines=12> */
[----:B--2---:R-:W-:Y:S02]  /*0410*/  R2UR UR31, R4 ;  /* 0x00000000041f72ca */ /* 0x004fe400000e0000 */
[----:B---3--:R-:W-:-:S11]  /*0420*/  R2UR UR30, R76 ;  /* 0x000000004c1e72ca */ /* 0x008fd600000e0000 */
[----:B------:R-:W-:-:S09]  /*0430*/  UISETP.GE.AND UP2, UPT, UR31, 0x1, UPT ;  /* 0x000000011f00788c */ /* 0x000fd2000bf46270 */
[----:B0-----:R-:W-:Y:S05]  /*0440*/  BRA.U !UP2, `(.L_x_6007) ;  /* 0x000000090a947547 */ /* 0x001fea000b800000 */
[----:B------:R-:W0:Y:S01]  /*0450*/  LDC R5, c[0x0][0x388] ;  /* 0x0000e200ff057b82 */ /* 0x000e220000000800 */
[----:B------:R-:W1:Y:S01]  /*0460*/  S2R R4, SR_TID.X ;  /* 0x0000000000047919 */ /* 0x000e620000002100 */
[----:B------:R-:W-:Y:S02]  /*0470*/  UIADD3 UR4, UPT, UPT, UR31, -0x1, URZ ;  /* 0xffffffff1f047890 */ /* 0x000fe4000fffe0ff */
[----:B------:R-:W-:-:S04]  /*0480*/  UIMAD.WIDE UR28, UR5, 0x4, UR8 ;  /* 0x00000004051c78a5 */ /* 0x000fc8000f8e0208 */
[----:B------:R-:W2:Y:S02]  /*0490*/  LDC.64 R6, c[0x0][0x3a8] ;  /* 0x0000ea00ff067b82 */ /* 0x000ea40000000a00 */
[----:B------:R-:W-:Y:S02]  /*04a0*/  MOV R82, UR28 ;  /* 0x0000001c00527c02 */ /* 0x000fe40008000f00 */
[----:B------:R-:W-:-:S04]  /*04b0*/  MOV R83, UR29 ;  /* 0x0000001d00537c02 */ /* 0x000fc80008000f00 */
[----:B------:R-:W3:Y:S01]  /*04c0*/  LDC.64 R2, c[0x0][0x428] ;  /* 0x00010a00ff027b82 */ /* 0x000ee20000000a00 */
[----:B0-----:R-:W-:Y:S01]  /*04d0*/  IMAD R0, R5, UR5, RZ ;  /* 0x0000000505007c24 */ /* 0x001fe2000f8e02ff */
[----:B-----5:R-:W-:Y:S01]  /*04e0*/  ISETP.GE.AND P1, PT, R111, 0x1, PT ;  /* 0x000000016f00780c */ /* 0x020fe20003f26270 */
[----:B------:R-:W-:-:S05]  /*04f0*/  IMAD R8, R5, UR4, RZ ;  /* 0x0000000405087c24 */ /* 0x000fca000f8e02ff */
[----:B------:R-:W0:Y:S01]  /*0500*/  LDC.64 R104, c[0x0][0x3b0] ;  /* 0x0000ec00ff687b82 */ /* 0x000e220000000a00 */
[----:B------:R-:W-:Y:S02]  /*0510*/  SHF.R.S32.HI R9, RZ, 0x1f, R0 ;  /* 0x0000001fff097819 */ /* 0x000fe40000011400 */
[----:B------:R-:W-:Y:S02]  /*0520*/  SHF.R.S32.HI R11, RZ, 0x1f, R8 ;  /* 0x0000001fff0b7819 */ /* 0x000fe40000011408 */
[----:B------:R-:W-:Y:S02]  /*0530*/  LEA.HI R9, R9, R0, RZ, 0x2 ;  /* 0x0000000009097211 */ /* 0x000fe400078f10ff */
[----:B------:R-:W-:Y:S01]  /*0540*/  LEA.HI R11, R11, R8, RZ, 0x2 ;  /* 0x000000080b0b7211 */ /* 0x000fe200078f10ff */
[----:B------:R-:W4:Y:S01]  /*0550*/  LDG.E R0, desc[UR18][R82.64] ;  /* 0x0000001252007981 */ /* 0x000f22000c1e1900 */
[-C--:B-1----:R-:W-:Y:S02]  /*0560*/  LEA.HI.SX32 R119, R9, R4.reuse, 0x1e ;  /* 0x0000000409777211 */ /* 0x082fe400078ff2ff */
[----:B------:R-:W-:-:S03]  /*0570*/  LEA.HI.SX32 R89, R11, R4, 0x1e ;  /* 0x000000040b597211 */ /* 0x000fc600078ff2ff */
[----:B--2---:R-:W-:-:S04]  /*0580*/  IMAD.WIDE.U32 R8, R119, 0x10, R6 ;  /* 0x0000001077087825 */ /* 0x004fc800078e0006 */
[----:B---3--:R-:W-:Y:S02]  /*0590*/  IMAD.WIDE.U32 R72, R89, 0x10, R2 ;  /* 0x0000001059487825 */ /* 0x008fe400078e0002 */
[----:B------:R-:W2:Y:S01]  /*05a0*/  LDG.E.128 R8, desc[UR18][R8.64] ;  /* 0x0000001208087981 */ /* 0x000ea2000c1e1d00 */
[----:B------:R-:W-:-:S03]  /*05b0*/  IADD3 R117, PT, PT, R119, 0x80, RZ ;  /* 0x0000008077757810 */ /* 0x000fc60007ffe0ff */
[----:B------:R-:W3:Y:S02]  /*05c0*/  LDG.E.128 R72, desc[UR18][R72.64] ;  /* 0x0000001248487981 */ /* 0x000ee4000c1e1d00 */
[----:B------:R-:W-:Y:S01]  /*05d0*/  IMAD.WIDE.U32 R76, R117, 0x10, R6 ;  /* 0x00000010754c7825 */ /* 0x000fe200078e0006 */
[----:B------:R-:W-:-:S05]  /*05e0*/  IADD3 R81, PT, PT, R89, 0x80, RZ ;  /* 0x0000008059517810 */ /* 0x000fca0007ffe0ff */
[----:B------:R-:W3:Y:S01]  /*05f0*/  LDG.E.128 R76, desc[UR18][R76.64] ;  /* 0x000000124c4c7981 */ /* 0x000ee2000c1e1d00 */
[----:B------:R-:W-:-:S06]  /*0600*/  IMAD.WIDE.U32 R80, R81, 0x10, R2 ;  /* 0x0000001051507825 */ /* 0x000fcc00078e0002 */
[----:B------:R-:W3:Y:S01]  /*0610*/  LDG.E.128 R80, desc[UR18][R80.64] ;  /* 0x0000001250507981 */ /* 0x000ee2000c1e1d00 */
[----:B------:R-:W-:Y:S02]  /*0620*/  IADD3 R115, PT, PT, R119, 0x100, RZ ;  /* 0x0000010077737810 */ /* 0x000fe40007ffe0ff */
[----:B------:R-:W-:-:S03]  /*0630*/  IADD3 R89, PT, PT, R89, 0x100, RZ ;  /* 0x0000010059597810 */ /* 0x000fc60007ffe0ff */
[----:B------:R-:W-:-:S04]  /*0640*/  IMAD.WIDE.U32 R84, R115, 0x10, R6 ;  /* 0x0000001073547825 */ /* 0x000fc800078e0006 */
[----:B------:R-:W-:Y:S02]  /*0650*/  IMAD.WIDE.U32 R88, R89, 0x10, R2 ;  /* 0x0000001059587825 */ /* 0x000fe400078e0002 */
[----:B------:R-:W3:Y:S04]  /*0660*/  LDG.E.128 R84, desc[UR18][R84.64] ;  /* 0x0000001254547981 */ /* 0x000ee8000c1e1d00 */
[----:B------:R-:W3:Y:S01]  /*0670*/  LDG.E.128 R88, desc[UR18][R88.64] ;  /* 0x0000001258587981 */ /* 0x000ee2000c1e1d00 */
[----:B------:R-:W-:-:S05]  /*0680*/  @P1 IADD3 R2, PT, PT, R111, -0x1, RZ ;  /* 0xffffffff6f021810 */ /* 0x000fca0007ffe0ff */
[----:B------:R-:W-:-:S05]  /*0690*/  @P1 IMAD R5, R2, R5, RZ ;  /* 0x0000000502051224 */ /* 0x000fca00078e02ff */
[----:B------:R-:W-:-:S04]  /*06a0*/  @P1 SHF.R.S32.HI R6, RZ, 0x1f, R5 ;  /* 0x0000001fff061819 */ /* 0x000fc80000011405 */
[----:B------:R-:W-:Y:S02]  /*06b0*/  @P1 LEA.HI R7, R6, R5, RZ, 0x2 ;  /* 0x0000000506071211 */ /* 0x000fe400078f10ff */
[----:B------:R-:W-:Y:S02]  /*06c0*/  MOV R5, RZ ;  /* 0x000000ff00057202 */ /* 0x000fe40000000f00 */
[----:B------:R-:W-:-:S05]  /*06d0*/  @P1 LEA.HI.SX32 R5, R7, R4, 0x1e ;  /* 0x0000000407051211 */ /* 0x000fca00078ff2ff */
[C---:B0-----:R-:W-:Y:S01]  /*06e0*/  IMAD.WIDE.U32 R120, R5.reuse, 0x4, R104 ;  /* 0x0000000405787825 */ /* 0x041fe200078e0068 */
[C---:B------:R-:W-:Y:S02]  /*06f0*/  IADD3 R7, PT, PT, R5.reuse, 0x80, RZ ;  /* 0x0000008005077810 */ /* 0x040fe40007ffe0ff */
[----:B------:R-:W-:Y:S02]  /*0700*/  IADD3 R123, PT, PT, R5, 0x100, RZ ;  /* 0x00000100057b7810 */ /* 0x000fe40007ffe0ff */
[----:B------:R-:W5:Y:S01]  /*0710*/  LDG.E R5, desc[UR18][R120.64] ;  /* 0x0000001278057981 */ /* 0x000f62000c1e1900 */
[----:B------:R-:W-:-:S04]  /*0720*/  ISETP.NE.U32.AND P0, PT, RZ, UR6, PT ;  /* 0x00000006ff007c0c */ /* 0x000fc8000bf05070 */
[----:B------:R-:W-:-:S13]  /*0730*/  ISETP.NE.AND.EX P0, PT, RZ, UR7, PT, P0 ;  /* 0x00000007ff007c0c */ /* 0x000fda000bf05300 */
[----:B------:R-:W0:Y:S08]  /*0740*/  @P0 LDC.64 R106, c[0x0][0x438] ;  /* 0x00010e00ff6a0b82 */ /* 0x000e300000000a00 */
[----:B------:R-:W1:Y:S08]  /*0750*/  @P0 LDC.64 R108, c[0x0][0x438] ;  /* 0x00010e00ff6c0b82 */ /* 0x000e700000000a00 */
[----:B------:R-:W1:Y:S01]  /*0760*/  @P0 LDC.64 R2, c[0x0][0x438] ;  /* 0x00010e00ff020b82 */ /* 0x000e620000000a00 */
[----:B0-----:R-:W-:-:S05]  /*0770*/  @P0 IMAD.WIDE.U32 R106, R119, 0x10, R106 ;  /* 0x00000010776a0825 */ /* 0x001fca00078e006a */
[----:B------:R-:W5:Y:S01]  /*0780*/  @P0 LDG.E.128 R20, desc[UR18][R106.64] ;  /* 0x000000126a140981 */ /* 0x000f62000c1e1d00 */
[----:B-1----:R-:W-:-:S05]  /*0790*/  @P0 IMAD.WIDE.U32 R108, R117, 0x10, R108 ;  /* 0x00000010756c0825 */ /* 0x002fca00078e006c */
[----:B------:R-:W5:Y:S01]  /*07a0*/  @P0 LDG.E.128 R16, desc[UR18][R108.64] ;  /* 0x000000126c100981 */ /* 0x000f62000c1e1d00 */
[----:B------:R-:W-:-:S05]  /*07b0*/  @P0 IMAD.WIDE.U32 R114, R115, 0x10, R2 ;  /* 0x0000001073720825 */ /* 0x000fca00078e0002 */
[----:B------:R-:W5:Y:S01]  /*07c0*/  @P0 LDG.E.128 R12, desc[UR18][R114.64] ;  /* 0x00000012720c0981 */ /* 0x000f62000c1e1d00 */
[----:B------:R-:W-:Y:S01]  /*07d0*/  ISETP.NE.AND P0, PT, RZ, UR26, PT ;  /* 0x0000001aff007c0c */ /* 0x000fe2000bf05270 */
[----:B------:R-:W-:Y:S02]  /*07e0*/  HADD2.F32 R117, -RZ, R94.H0_H0 ;  /* 0x2000005eff757230 */ /* 0x000fe40000004100 */
[----:B------:R-:W-:-:S05]  /*07f0*/  IMAD.WIDE.U32 R6, R7, 0x4, R104 ;  /* 0x0000000407067825 */ /* 0x000fca00078e0068 */
[----:B------:R0:W5:Y:S01]  /*0800*/  LDG.E R4, desc[UR18][R6.64] ;  /* 0x0000001206047981 */ /* 0x000162000c1e1900 */
[----:B------:R-:W-:-:S05]  /*0810*/  IMAD.WIDE.U32 R104, R123, 0x4, R104 ;  /* 0x000000047b687825 */ /* 0x000fca00078e0068 */
[----:B------:R1:W5:Y:S01]  /*0820*/  LDG.E R2, desc[UR18][R104.64] ;  /* 0x0000001268027981 */ /* 0x000362000c1e1900 */
[----:B0-----:R-:W-:Y:S01]  /*0830*/  HADD2.F32 R7, -RZ, R95.H0_H0 ;  /* 0x2000005fff077230 */ /* 0x001fe20000004100 */
[----:B----4-:R-:W-:Y:S02]  /*0840*/  FSEL R110, R0, RZ, !P0 ;  /* 0x000000ff006e7208 */ /* 0x010fe40004000000 */
[----:B------:R-:W-:-:S03]  /*0850*/  SHF.R.U64 R0, R94, 0x10, R95 ;  /* 0x000000105e007819 */ /* 0x000fc6000000125f */
[----:B--2---:R-:W-:Y:S02]  /*0860*/  FADD.FTZ R3, -R110, R8 ;  /* 0x000000086e037221 */ /* 0x004fe40000010100 */
[----:B------:R-:W-:Y:S02]  /*0870*/  HADD2.F32 R8, -RZ, R0.H0_H0 ;  /* 0x20000000ff087230 */ /* 0x000fe40000004100 */
[----:B------:R-:W-:Y:S01]  /*0880*/  FMUL.FTZ R3, R3, UR30 ;  /* 0x0000001e03037c20 */ /* 0x000fe20008410000 */
[----:B---3--:R-:W-:Y:S01]  /*0890*/  FMUL.FTZ R0, R72, R117 ;  /* 0x0000007548007220 */ /* 0x008fe20000410000 */
[----:B------:R-:W-:Y:S01]  /*08a0*/  FADD.FTZ R48, R48, R72 ;  /* 0x0000004830307221 */ /* 0x000fe20000010000 */
[----:B------:R-:W-:Y:S01]  /*08b0*/  FADD.FTZ R9, -R110, R9 ;  /* 0x000000096e097221 */ /* 0x000fe20000010100 */
[----:B------:R-:W-:Y:S01]  /*08c0*/  FFMA.FTZ R24, R72, R3, R24 ;  /* 0x0000000348187223 */ /* 0x000fe20000010018 */
[----:B------:R-:W-:Y:S01]  /*08d0*/  SHF.R.U32.HI R72, RZ, 0x10, R95 ;  /* 0x00000010ff487819 */ /* 0x000fe2000001165f */
[C---:B------:R-:W-:Y:S01]  /*08e0*/  FADD.FTZ R6, -R110.reuse, R10 ;  /* 0x0000000a6e067221 */ /* 0x040fe20000010100 */
[----:B------:R-:W-:Y:S01]  /*08f0*/  FADD.FTZ R11, -R110, R11 ;  /* 0x0000000b6e0b7221 */ /* 0x000fe20000010100 */
[----:B------:R-:W-:-:S02]  /*0900*/  FMUL.FTZ R10, R9, UR30 ;  /* 0x0000001e090a7c20 */ /* 0x000fc40008410000 */
[----:B------:R-:W-:Y:S02]  /*0910*/  HADD2.F32 R72, -RZ, R72.H0_H0 ;  /* 0x20000048ff487230 */ /* 0x000fe40000004100 */
[----:B------:R-:W-:Y:S01]  /*0920*/  FMUL.FTZ R9, R6, UR30 ;  /* 0x0000001e06097c20 */ /* 0x000fe20008410000 */
[----:B------:R-:W-:Y:S01]  /*0930*/  FMUL.FTZ R6, R11, UR30 ;  /* 0x0000001e0b067c20 */ /* 0x000fe20008410000 */
[----:B------:R-:W-:Y:S01]  /*0940*/  FMUL.FTZ R8, R73, R8 ;  /* 0x0000000849087220 */ /* 0x000fe20000410000 */
[----:B------:R-:W-:Y:S01]  /*0950*/  FADD.FTZ R49, R49, R73 ;  /* 0x0000004931317221 */ /* 0x000fe20000010000 */
[----:B------:R-:W-:Y:S01]  /*0960*/  FFMA.FTZ R25, R73, R10, R25 ;  /* 0x0000000a49197223 */ /* 0x000fe20000010019 */
[----:B------:R-:W-:Y:S01]  /*0970*/  FADD.FTZ R73, -R110, R76 ;  /* 0x0000004c6e497221 */ /* 0x000fe20000010100 */
[----:B------:R-:W-:Y:S01]  /*0980*/  FMUL.FTZ R11, R75, R72 ;  /* 0x000000484b0b7220 */ /* 0x000fe20000410000 */
[----:B------:R-:W-:Y:S01]  /*0990*/  FADD.FTZ R51, R51, R75 ;  /* 0x0000004b33337221 */ /* 0x000fe20000010000 */
[----:B------:R-:W-:Y:S01]  /*09a0*/  FFMA.FTZ R27, R75, R6, R27 ;  /* 0x000000064b1b7223 */ /* 0x000fe2000001001b */
[----:B------:R-:W-:Y:S01]  /*09b0*/  SHF.R.U64 R72, R96, 0x10, R97 ;  /* 0x0000001060487819 */ /* 0x000fe20000001261 */
[----:B------:R-:W-:-:S02]  /*09c0*/  HADD2.F32 R75, -RZ, R96.H0_H0 ;  /* 0x20000060ff4b7230 */ /* 0x000fc40000004100 */
[----:B------:R-:W-:Y:S01]  /*09d0*/  FMUL.FTZ R73, R73, UR30 ;  /* 0x0000001e49497c20 */ /* 0x000fe20008410000 */
[----:B------:R-:W-:Y:S01]  /*09e0*/  FADD.FTZ R44, R44, R80 ;  /* 0x000000502c2c7221 */ /* 0x000fe20000010000 */
[----:B------:R-:W-:Y:S02]  /*09f0*/  HADD2.F32 R76, -RZ, R72.H0_H0 ;  /* 0x20000048ff4c7230 */ /* 0x000fe40000004100 */
[C---:B------:R-:W-:Y:S01]  /*0a00*/  FMUL.FTZ R72, R80.reuse, R75 ;  /* 0x0000004b50487220 */ /* 0x040fe20000410000 */
[----:B------:R-:W-:Y:S01]  /*0a10*/  FFMA.FTZ R56, R80, R73, R56 ;  /* 0x0000004950387223 */ /* 0x000fe20000010038 */
[----:B------:R-:W-:Y:S01]  /*0a20*/  FMUL.FTZ R7, R74, R7 ;  /* 0x000000074a077220 */ /* 0x000fe20000410000 */
[----:B------:R-:W-:Y:S01]  /*0a30*/  FADD.FTZ R50, R50, R74 ;  /* 0x0000004a32327221 */ /* 0x000fe20000010000 */
[----:B------:R-:W-:Y:S01]  /*0a40*/  FFMA.FTZ R26, R74, R9, R26 ;  /* 0x000000094a1a7223 */ /* 0x000fe2000001001a */
[----:B------:R-:W-:Y:S01]  /*0a50*/  SHF.R.U32.HI R80, RZ, 0x10, R97 ;  /* 0x00000010ff507819 */ /* 0x000fe20000011661 */
[C---:B------:R-:W-:Y:S01]  /*0a60*/  FADD.FTZ R74, -R110.reuse, R77 ;  /* 0x0000004d6e4a7221 */ /* 0x040fe20000010100 */
[C---:B------:R-:W-:Y:S01]  /*0a70*/  FADD.FTZ R79, -R110.reuse, R79 ;  /* 0x0000004f6e4f7221 */ /* 0x040fe20000010100 */
[----:B------:R-:W-:Y:S01]  /*0a80*/  FMUL.FTZ R75, R81, R76 ;  /* 0x0000004c514b7220 */ /* 0x000fe20000410000 */
[----:B------:R-:W-:Y:S01]  /*0a90*/  FADD.FTZ R78, -R110, R78 ;  /* 0x0000004e6e4e7221 */ /* 0x000fe20000010100 */
[----:B------:R-:W-:Y:S01]  /*0aa0*/  FMUL.FTZ R74, R74, UR30 ;  /* 0x0000001e4a4a7c20 */ /* 0x000fe20008410000 */
[----:B------:R-:W-:-:S02]  /*0ab0*/  HADD2.F32 R76, -RZ, R80.H0_H0 ;  /* 0x20000050ff4c7230 */ /* 0x000fc40000004100 */
[----:B------:R-:W-:Y:S01]  /*0ac0*/  FMUL.FTZ R106, R79, UR30 ;  /* 0x0000001e4f6a7c20 */ /* 0x000fe20008410000 */
[----:B------:R-:W-:Y:S02]  /*0ad0*/  HADD2.F32 R77, -RZ, R97.H0_H0 ;  /* 0x20000061ff4d7230 */ /* 0x000fe40000004100 */
[----:B------:R-:W-:Y:S01]  /*0ae0*/  FADD.FTZ R45, R45, R81 ;  /* 0x000000512d2d7221 */ /* 0x000fe20000010000 */
[----:B------:R-:W-:Y:S01]  /*0af0*/  FFMA.FTZ R57, R81, R74, R57 ;  /* 0x0000004a51397223 */ /* 0x000fe20000010039 */
[----:B-1----:R-:W-:Y:S01]  /*0b00*/  FMUL.FTZ R105, R78, UR30 ;  /* 0x0000001e4e697c20 */ /* 0x002fe20008410000 */
[----:B------:R-:W-:Y:S01]  /*0b10*/  FMUL.FTZ R107, R83, R76 ;  /* 0x0000004c536b7220 */ /* 0x000fe20000410000 */
[----:B------:R-:W-:Y:S01]  /*0b20*/  FADD.FTZ R47, R47, R83 ;  /* 0x000000532f2f7221 */ /* 0x000fe20000010000 */
[----:B------:R-:W-:Y:S01]  /*0b30*/  FFMA.FTZ R59, R83, R106, R59 ;  /* 0x0000006a533b7223 */ /* 0x000fe2000001003b */
[----:B------:R-:W-:Y:S01]  /*0b40*/  FADD.FTZ R81, RZ, R0 ;  /* 0x00000000ff517221 */ /* 0x000fe20000010000 */
[----:B------:R-:W-:Y:S01]  /*0b50*/  FFMA.FTZ R83, R3, R0, RZ ;  /* 0x0000000003537223 */ /* 0x000fe200000100ff */
[----:B------:R-:W-:Y:S01]  /*0b60*/  FMUL.FTZ R104, R82, R77 ;  /* 0x0000004d52687220 */ /* 0x000fe20000410000 */
        /* <DEDUP_REMOVED lines=10> */
[----:B------:R-:W-:Y:S01]  /*0c10*/  FFMA.FTZ R80, R6, R11, R81 ;  /* 0x0000000b06507223 */ /* 0x000fe20000010051 */
[----:B------:R-:W-:Y:S01]  /*0c20*/  FADD.FTZ R77, -R110, R85 ;  /* 0x000000556e4d7221 */ /* 0x000fe20000010100 */
[----:B------:R-:W-:Y:S01]  /*0c30*/  FMUL.FTZ R85, R78, UR30 ;  /* 0x0000001e4e557c20 */ /* 0x000fe20008410000 */
[----:B------:R-:W-:Y:S01]  /*0c40*/  FADD.FTZ R78, R72, R79 ;  /* 0x0000004f484e7221 */ /* 0x000fe20000010000 */
[----:B------:R-:W-:Y:S01]  /*0c50*/  FFMA.FTZ R81, R73, R72, R80 ;  /* 0x0000004849517223 */ /* 0x000fe20000010050 */
[----:B------:R-:W-:-:S02]  /*0c60*/  FADD.FTZ R76, -R110, R86 ;  /* 0x000000566e4c7221 */ /* 0x000fc40000010100 */
[----:B------:R-:W-:Y:S01]  /*0c70*/  FADD.FTZ R79, R75, R78 ;  /* 0x0000004e4b4f7221 */ /* 0x000fe20000010000 */
[----:B------:R-:W-:Y:S01]  /*0c80*/  FFMA.FTZ R80, R74, R75, R81 ;  /* 0x0000004b4a507223 */ /* 0x000fe20000010051 */
[----:B------:R-:W-:Y:S02]  /*0c90*/  SHF.R.U64 R86, R98, 0x10, R99 ;  /* 0x0000001062567819 */ /* 0x000fe40000001263 */
[----:B------:R-:W-:Y:S01]  /*0ca0*/  FADD.FTZ R78, R104, R79 ;  /* 0x0000004f684e7221 */ /* 0x000fe20000010000 */
[----:B------:R-:W-:Y:S01]  /*0cb0*/  FFMA.FTZ R79, R105, R104, R80 ;  /* 0x00000068694f7223 */ /* 0x000fe20000010050 */
[----:B------:R-:W-:Y:S01]  /*0cc0*/  FADD.FTZ R40, R40, R88 ;  /* 0x0000005828287221 */ /* 0x000fe20000010000 */
[----:B------:R-:W-:Y:S01]  /*0cd0*/  FFMA.FTZ R52, R88, R85, R52 ;  /* 0x0000005558347223 */ /* 0x000fe20000010034 */
[----:B------:R-:W-:Y:S01]  /*0ce0*/  FMUL.FTZ R88, R77, UR30 ;  /* 0x0000001e4d587c20 */ /* 0x000fe20008410000 */
[----:B------:R-:W-:Y:S02]  /*0cf0*/  HADD2.F32 R86, -RZ, R86.H0_H0 ;  /* 0x20000056ff567230 */ /* 0x000fe40000004100 */
[----:B------:R-:W-:Y:S01]  /*0d00*/  FADD.FTZ R77, R107, R78 ;  /* 0x0000004e6b4d7221 */ /* 0x000fe20000010000 */
[----:B------:R-:W-:Y:S01]  /*0d10*/  FFMA.FTZ R78, R106, R107, R79 ;  /* 0x0000006b6a4e7223 */ /* 0x000fe2000001004f */
[----:B------:R-:W-:Y:S01]  /*0d20*/  FADD.FTZ R108, -R110, R87 ;  /* 0x000000576e6c7221 */ /* 0x000fe20000010100 */
[----:B------:R-:W-:Y:S01]  /*0d30*/  SHF.R.U32.HI R82, RZ, 0x10, R99 ;  /* 0x00000010ff527819 */ /* 0x000fe20000011663 */
[----:B------:R-:W-:-:S02]  /*0d40*/  HADD2.F32 R87, -RZ, R99.H0_H0 ;  /* 0x20000063ff577230 */ /* 0x000fc40000004100 */
[----:B------:R-:W-:Y:S01]  /*0d50*/  FMUL.FTZ R86, R89, R86 ;  /* 0x0000005659567220 */ /* 0x000fe20000410000 */
[----:B------:R-:W-:Y:S01]  /*0d60*/  FADD.FTZ R77, R84, R77 ;  /* 0x0000004d544d7221 */ /* 0x000fe20000010000 */
[----:B------:R-:W-:Y:S01]  /*0d70*/  FFMA.FTZ R79, R85, R84, R78 ;  /* 0x00000054554f7223 */ /* 0x000fe2000001004e */
[----:B------:R-:W-:Y:S01]  /*0d80*/  FADD.FTZ R41, R41, R89 ;  /* 0x0000005929297221 */ /* 0x000fe20000010000 */
[----:B------:R-:W-:Y:S01]  /*0d90*/  FFMA.FTZ R53, R89, R88, R53 ;  /* 0x0000005859357223 */ /* 0x000fe20000010035 */
[----:B------:R-:W-:Y:S02]  /*0da0*/  HADD2.F32 R80, -RZ, R82.H0_H0 ;  /* 0x20000052ff507230 */ /* 0x000fe40000004100 */
        /* <DEDUP_REMOVED lines=15> */
.L_x_6007:
[----:B------:R-:W-:Y:S01]  /*0ea0*/  ISETP.NE.U32.AND P0, PT, RZ, UR6, PT ;  /* 0x00000006ff007c0c */ /* 0x000fe2000bf05070 */
[----:B------:R-:W-:Y:S01]  /*0eb0*/  HFMA2 R91, -RZ, RZ, 0, 0 ;  /* 0x00000000ff5b7431 */ /* 0x000fe200000001ff */
[----:B-----5:R-:W-:Y:S02]  /*0ec0*/  ISETP.GE.AND P1, PT, R111, 0x1, PT ;  /* 0x000000016f00780c */ /* 0x020fe40003f26270 */
[----:B------:R-:W-:-:S13]  /*0ed0*/  ISETP.NE.AND.EX P0, PT, RZ, UR7, PT, P0 ;  /* 0x00000007ff007c0c */ /* 0x000fda000bf05300 */
[----:B------:R-:W0:Y:S01]  /*0ee0*/  @!P0 LDC.64 R76, c[0x0][0x3b0] ;  /* 0x0000ec00ff4c8b82 */ /* 0x000e220000000a00 */
[----:B------:R-:W-:Y:S05]  /*0ef0*/  @!P1 BRA `(.L_x_6009) ;  /* 0x0000000000189947 */ /* 0x000fea0003800000 */
[----:B------:R-:W1:Y:S01]  /*0f00*/  S2R R4, SR_TID.X ;  /* 0x0000000000047919 */ /* 0x000e620000002100 */
[----:B------:R-:W-:-:S05]  /*0f10*/  IADD3 R2, PT, PT, R111, -0x1, RZ ;  /* 0xffffffff6f027810 */ /* 0x000fca0007ffe0ff */
[----:B------:R-:W-:-:S05]  /*0f20*/  IMAD R2, R2, UR25, RZ ;  /* 0x0000001902027c24 */ /* 0x000fca000f8e02ff */
[----:B------:R-:W-:-:S04]  /*0f30*/  SHF.R.S32.HI R5, RZ, 0x1f, R2 ;  /* 0x0000001fff057819 */ /* 0x000fc80000011402 */
[----:B------:R-:W-:-:S04]  /*0f40*/  LEA.HI R5, R5, R2, RZ, 0x2 ;  /* 0x0000000205057211 */ /* 0x000fc800078f10ff */
[----:B-1----:R-:W-:-:S07]  /*0f50*/  LEA.HI.SX32 R91, R5, R4, 0x1e ;  /* 0x00000004055b7211 */ /* 0x002fce00078ff2ff */
.L_x_6009:
        /* <DEDUP_REMOVED lines=34> */
.L_x_6008:
[----:B01----:R-:W0:Y:S01]  /*1180*/  SHFL.DOWN PT, R77, R82, 0x10, 0x1f ;  /* 0x0a001f00524d7f89 */ /* 0x003e2200000e0000 */
[----:B------:R-:W1:Y:S01]  /*1190*/  LDC R114, c[0x0][0x388] ;  /* 0x0000e200ff727b82 */ /* 0x000e620000000800 */
[----:B------:R-:W-:Y:S01]  /*11a0*/  @P1 IADD3 R111, PT, PT, R111, -0x1, RZ ;  /* 0xffffffff6f6f1810 */ /* 0x000fe20007ffe0ff */
[----:B------:R-:W-:Y:S01]  /*11b0*/  BSSY.RECONVERGENT B0, `(.L_x_6010) ;  /* 0x0000026000007945 */ /* 0x000fe20003800200 */
[----:B------:R-:W2:Y:S01]  /*11c0*/  SHFL.DOWN PT, R76, R83, 0x10, 0x1f ;  /* 0x0a001f00534c7f89 */ /* 0x000ea200000e0000 */
[----:B------:R-:W3:Y:S04]  /*11d0*/  S2R R110, SR_TID.X ;  /* 0x00000000006e7919 */ /* 0x000ee80000002100 */
[----:B------:R-:W4:Y:S01]  /*11e0*/  @P1 LDC.64 R90, c[0x0][0x390] ;  /* 0x0000e400ff5a1b82 */ /* 0x000f220000000a00 */
[----:B0-----:R-:W-:Y:S01]  /*11f0*/  FADD.FTZ R77, R77, R82 ;  /* 0x000000524d4d7221 */ /* 0x001fe20000010000 */
[----:B-1----:R-:W-:-:S02]  /*1200*/  @P1 IMAD R111, R111, R114, RZ ;  /* 0x000000726f6f1224 */ /* 0x002fc400078e02ff */
[----:B--2---:R-:W-:Y:S02]  /*1210*/  FADD.FTZ R76, R76, R83 ;  /* 0x000000534c4c7221 */ /* 0x004fe40000010000 */
[----:B------:R-:W0:Y:S04]  /*1220*/  SHFL.DOWN PT, R78, R77, 0x8, 0x1f ;  /* 0x09001f004d4e7f89 */ /* 0x000e2800000e0000 */
[----:B------:R-:W1:Y:S01]  /*1230*/  SHFL.DOWN PT, R79, R76, 0x8, 0x1f ;  /* 0x09001f004c4f7f89 */ /* 0x000e6200000e0000 */
[----:B---3--:R-:W-:Y:S01]  /*1240*/  LOP3.LUT P0, RZ, R110, 0x1f, RZ, 0xc0, !PT ;  /* 0x0000001f6eff7812 */ /* 0x008fe2000780c0ff */
[----:B0-----:R-:W-:Y:S01]  /*1250*/  FADD.FTZ R78, R77, R78 ;  /* 0x0000004e4d4e7221 */ /* 0x001fe20000010000 */
[----:B-1----:R-:W-:-:S04]  /*1260*/  FADD.FTZ R79, R76, R79 ;  /* 0x0000004f4c4f7221 */ /* 0x002fc80000010000 */
[----:B------:R-:W0:Y:S01]  /*1270*/  SHFL.DOWN PT, R81, R78, 0x4, 0x1f ;  /* 0x08801f004e517f89 */ /* 0x000e2200000e0000 */
[----:B------:R-:W-:-:S03]  /*1280*/  @P1 SHF.R.S32.HI R76, RZ, 0x1f, R111 ;  /* 0x0000001fff4c1819 */ /* 0x000fc6000001146f */
[----:B------:R-:W1:Y:S01]  /*1290*/  SHFL.DOWN PT, R80, R79, 0x4, 0x1f ;  /* 0x08801f004f507f89 */ /* 0x000e6200000e0000 */
[----:B0-----:R-:W-:Y:S01]  /*12a0*/  FADD.FTZ R81, R78, R81 ;  /* 0x000000514e517221 */ /* 0x001fe20000010000 */
[----:B-1----:R-:W-:-:S04]  /*12b0*/  FADD.FTZ R80, R79, R80 ;  /* 0x000000504f507221 */ /* 0x002fc80000010000 */
[----:B------:R-:W0:Y:S01]  /*12c0*/  SHFL.DOWN PT, R82, R81, 0x2, 0x1f ;  /* 0x08401f0051527f89 */ /* 0x000e2200000e0000 */
[----:B------:R-:W-:Y:S02]  /*12d0*/  @P1 LEA.HI R79, R76, R111, RZ, 0x2 ;  /* 0x0000006f4c4f1211 */ /* 0x000fe400078f10ff */
[----:B------:R-:W-:Y:S01]  /*12e0*/  MOV R111, RZ ;  /* 0x000000ff006f7202 */ /* 0x000fe20000000f00 */
[----:B------:R-:W1:Y:S01]  /*12f0*/  SHFL.DOWN PT, R83, R80, 0x2, 0x1f ;  /* 0x08401f0050537f89 */ /* 0x000e6200000e0000 */
[----:B------:R-:W-:-:S05]  /*1300*/  @P1 LEA.HI.SX32 R111, R79, R110, 0x1e ;  /* 0x0000006e4f6f1211 */ /* 0x000fca00078ff2ff */
[----:B----4-:R-:W-:-:S04]  /*1310*/  @P1 IMAD.WIDE.U32 R90, R111, 0x10, R90 ;  /* 0x000000106f5a1825 */ /* 0x010fc800078e005a */
        /* <DEDUP_REMOVED lines=15> */
.L_x_6011:
[----:B------:R-:W-:Y:S05]  /*1410*/  BSYNC.RECONVERGENT B0 ;  /* 0x0000000000007941 */ /* 0x000fea0003800200 */
.L_x_6010:
[----:B------:R-:W-:Y:S06]  /*1420*/  BAR.SYNC.DEFER_BLOCKING 0x0 ;  /* 0x0000000000007b1d */ /* 0x000fec0000010000 */
[----:B------:R1:W5:Y:S02]  /*1430*/  @P1 LDG.E.128 R60, desc[UR18][R90.64] ;  /* 0x000000125a3c1981 */ /* 0x000364000c1e1d00 */
[----:B------:R-:W2:Y:S01]  /*1440*/  S2UR UR24, SR_CgaCtaId ;  /* 0x00000000001879c3 */ /* 0x000ea20000008800 */
[----:B------:R-:W-:Y:S01]  /*1450*/  UMOV UR4, 0x400 ;  /* 0x0000040000047882 */ /* 0x000fe20000000000 */
[----:B------:R-:W-:Y:S01]  /*1460*/  UISETP.NE.U32.AND UP0, UPT, UR6, URZ, UPT ;  /* 0x000000ff0600728c */ /* 0x000fe2000bf05070 */
[----:B------:R-:W-:Y:S01]  /*1470*/  IMAD R114, R114, UR5, RZ ;  /* 0x0000000572727c24 */ /* 0x000fe2000f8e02ff */
        /* <DEDUP_REMOVED lines=10> */
[----:B------:R-:W-:-:S03]  /*1520*/  FADD.FTZ R77, RZ, R76 ;  /* 0x0000004cff4d7221 */ /* 0x000fc60000010000 */
[----:B------:R-:W-:Y:S01]  /*1530*/  FADD.FTZ R116, R79, R116 ;  /* 0x000000744f747221 */ /* 0x000fe20000010000 */
[----:B------:R-:W-:Y:S01]  /*1540*/  FADD.FTZ R77, R78, R77 ;  /* 0x0000004d4e4d7221 */ /* 0x000fe20000010000 */
[----:B------:R-:W-:Y:S02]  /*1550*/  SHF.R.S32.HI R79, RZ, 0x1f, R114 ;  /* 0x0000001fff4f7819 */ /* 0x000fe40000011472 */
[----:B--2---:R-:W-:Y:S01]  /*1560*/  FADD.FTZ R116, R116, R81 ;  /* 0x0000005174747221 */ /* 0x004fe20000010000 */
[----:B------:R-:W-:Y:S01]  /*1570*/  FADD.FTZ R77, R77, R80 ;  /* 0x000000504d4d7221 */ /* 0x000fe20000010000 */
[----:B------:R-:W-:Y:S02]  /*1580*/  LEA.HI R79, R79, R114, RZ, 0x2 ;  /* 0x000000724f4f7211 */ /* 0x000fe400078f10ff */
[----:B------:R-:W-:Y:S01]  /*1590*/  FADD.FTZ R83, R83, R116 ;  /* 0x0000007453537221 */ /* 0x000fe20000010000 */
[----:B------:R-:W-:Y:S01]  /*15a0*/  FADD.FTZ R77, R82, R77 ;  /* 0x0000004d524d7221 */ /* 0x000fe20000010000 */
[----:B------:R-:W-:-:S02]  /*15b0*/  LEA.HI.SX32 R81, R79, R110, 0x1e ;  /* 0x0000006e4f517211 */ /* 0x000fc400078ff2ff */
[----:B------:R-:W-:Y:S01]  /*15c0*/  FMUL.FTZ R83, R83, UR27 ;  /* 0x0000001b53537c20 */ /* 0x000fe20008410000 */
[----:B------:R-:W-:-:S04]  /*15d0*/  FMUL.FTZ R80, R77, UR27 ;  /* 0x0000001b4d507c20 */ /* 0x000fc80008410000 */
[----:B------:R-:W-:Y:S02]  /*15e0*/  R2UR UR24, R83 ;  /* 0x00000000531872ca */ /* 0x000fe400000e0000 */
[----:B------:R-:W-:Y:S01]  /*15f0*/  FSEL R80, R80, RZ, !P0 ;  /* 0x000000ff50507208 */ /* 0x000fe20004000000 */
[----:B-1----:R-:W-:-:S12]  /*1600*/  BRA.U UP0, `(.L_x_6012) ;  /* 0x00000009003c7547 */ /* 0x002fd8000b800000 */
[----:B------:R-:W-:-:S04]  /*1610*/  UISETP.NE.U32.AND UP0, UPT, UR16, URZ, UPT ;  /* 0x000000ff1000728c */ /* 0x000fc8000bf05070 */
[----:B------:R-:W-:-:S09]  /*1620*/  UISETP.NE.AND.EX UP0, UPT, UR17, URZ, UPT, UP0 ;  /* 0x000000ff1100728c */ /* 0x000fd2000bf05300 */
[----:B------:R-:W-:Y:S05]  /*1630*/  BRA.U UP0, `(.L_x_6013) ;  /* 0x0000000500007547 */ /* 0x000fea000b800000 */
[----:B------:R-:W-:Y:S05]  /*1640*/  @!P1 BRA `(.L_x_6014) ;  /* 0x0000000000389947 */ /* 0x000fea0003800000 */
        /* <DEDUP_REMOVED lines=14> */
.L_x_6014:
        /* <DEDUP_REMOVED lines=13> */
[----:B------:R-:W-:-:S03]  /*1800*/  @P0 FMUL.FTZ R65, R78, R77 ;  /* 0x0000004d4e410220 */ /* 0x000fc60000410000 */
[----:B------:R-:W-:-:S07]  /*1810*/  FADD.FTZ R37, R37, R76 ;  /* 0x0000004c25257221 */ /* 0x000fce0000010000 */
.L_x_6015:
        /* <DEDUP_REMOVED lines=15> */
.L_x_6016:
[----:B------:R-:W-:Y:S05]  /*1910*/  @!P1 BRA `(.L_x_6017) ;  /* 0x0000000c00689947 */ /* 0x000fea0003800000 */
        /* <DEDUP_REMOVED lines=10> */
[----:B------:R-:W-:Y:S02]  /*19c0*/  FSEL R76, R67, RZ, P0 ;  /* 0x000000ff434c7208 */ /* 0x000fe40000000000 */
[----:B------:R-:W-:-:S03]  /*19d0*/  MOV R67, RZ ;  /* 0x000000ff00437202 */ /* 0x000fc60000000f00 */
[----:B------:R-:W-:Y:S01]  /*19e0*/  FADD.FTZ R39, R39, R76 ;  /* 0x0000004c27277221 */ /* 0x000fe20000010000 */
[----:B------:R-:W-:Y:S06]  /*19f0*/  @!P0 BRA `(.L_x_6019) ;  /* 0x0000000000088947 */ /* 0x000fec0003800000 */
[----:B------:R-:W-:-:S05]  /*1a00*/  HADD2.F32 R67, -RZ, R112.H0_H0 ;  /* 0x20000070ff437230 */ /* 0x000fca0000004100 */
[----:B------:R-:W-:-:S07]  /*1a10*/  FMUL.FTZ R67, R78, R67 ;  /* 0x000000434e437220 */ /* 0x000fce0000410000 */
.L_x_6019:
[----:B------:R-:W-:Y:S05]  /*1a20*/  BSYNC.RECONVERGENT B0 ;  /* 0x0000000000007941 */ /* 0x000fea0003800200 */
.L_x_6018:
[----:B------:R-:W-:Y:S05]  /*1a30*/  BRA `(.L_x_6017) ;  /* 0x0000000c00207947 */ /* 0x000fea0003800000 */
.L_x_6013:
        /* <DEDUP_REMOVED lines=16> */
[----:B------:R-:W-:Y:S06]  /*1b40*/  @!P1 BRA `(.L_x_6020) ;  /* 0x0000000000389947 */ /* 0x000fec0003800000 */
        /* <DEDUP_REMOVED lines=14> */
.L_x_6020:
        /* <DEDUP_REMOVED lines=15> */
.L_x_6021:
        /* <DEDUP_REMOVED lines=15> */
.L_x_6022:
[----:B------:R-:W-:Y:S01]  /*1e10*/  BSSY.RECONVERGENT B0, `(.L_x_6023) ;  /* 0x000000d000007945 */ /* 0x000fe20003800200 */
[----:B------:R-:W-:-:S03]  /*1e20*/  FSEL R68, R68, RZ, P0 ;  /* 0x000000ff44447208 */ /* 0x000fc60000000000 */
[----:B------:R-:W-:Y:S05]  /*1e30*/  @!P1 BRA `(.L_x_6024) ;  /* 0x0000000000289947 */ /* 0x000fea0003800000 */
[----:B------:R-:W-:Y:S01]  /*1e40*/  FMUL.FTZ R67, R71, UR21 ;  /* 0x0000001547437c20 */ /* 0x000fe20008410000 */
[----:B-----5:R-:W-:-:S03]  /*1e50*/  ISETP.GE.U32.AND P0, PT, R5, 0x1000000, PT ;  /* 0x010000000500780c */ /* 0x020fc60003f06070 */
        /* <DEDUP_REMOVED lines=8> */
.L_x_6024:
[----:B------:R-:W-:Y:S05]  /*1ee0*/  BSYNC.RECONVERGENT B0 ;  /* 0x0000000000007941 */ /* 0x000fea0003800200 */
.L_x_6023:
[----:B------:R-:W-:Y:S05]  /*1ef0*/  BRA `(.L_x_6017) ;  /* 0x0000000400f07947 */ /* 0x000fea0003800000 */
.L_x_6012:
[----:B------:R-:W-:Y:S01]  /*1f00*/  UISETP.NE.U32.AND UP0, UPT, UR16, URZ, UPT ;  /* 0x000000ff1000728c */ /* 0x000fe2000bf05070 */
[----:B------:R-:W-:Y:S03]  /*1f10*/  BSSY.RECONVERGENT B0, `(.L_x_6017) ;  /* 0x000007a000007945 */ /* 0x000fe60003800200 */
[----:B------:R-:W-:-:S09]  /*1f20*/  UISETP.NE.AND.EX UP0, UPT, UR17, URZ, UPT, UP0 ;  /* 0x000000ff1100728c */ /* 0x000fd2000bf05300 */
[----:B------:R-:W-:Y:S05]  /*1f30*/  BRA.U UP0, `(.L_x_6025) ;  /* 0x0000000100f87547 */ /* 0x000fea000b800000 */
        /* <DEDUP_REMOVED lines=15> */
.L_x_6026:
        /* <DEDUP_REMOVED lines=15> */
.L_x_6027:
        /* <DEDUP_REMOVED lines=15> */
.L_x_6028:
        /* <DEDUP_REMOVED lines=14> */
[----:B------:R-:W-:-:S05]  /*22f0*/  HADD2.F32 R67, -RZ, R112.H0_H0 ;  /* 0x20000070ff437230 */ /* 0x000fca0000004100 */
[----:B------:R-:W-:Y:S01]  /*2300*/  FMUL.FTZ R67, R67, R78 ;  /* 0x0000004e43437220 */ /* 0x000fe20000410000 */
[----:B------:R-:W-:Y:S06]  /*2310*/  BRA `(.L_x_6029) ;  /* 0x0000000000e47947 */ /* 0x000fec0003800000 */
.L_x_6025:
[----:B------:R-:W-:Y:S02]  /*2320*/  PLOP3.LUT P0, PT, PT, PT, UP2, 0x80, 0x8 ;  /* 0x000000000008781c */ /* 0x000fe40003f0f028 */
[----:B-----5:R-:W-:Y:S02]  /*2330*/  MOV R70, R22 ;  /* 0x0000001600467202 */ /* 0x020fe40000000f00 */
[----:B------:R-:W-:-:S09]  /*2340*/  MOV R69, R21 ;  /* 0x0000001500457202 */ /* 0x000fd20000000f00 */
[--C-:B------:R-:W-:Y:S01]  /*2350*/  @P0 FFMA.FTZ R68, R9, UR24, R80.reuse ;  /* 0x0000001809440c23 */ /* 0x100fe20008010050 */
[--C-:B------:R-:W-:Y:S01]  /*2360*/  @P0 FFMA.FTZ R79, R10, UR24, R80.reuse ;  /* 0x000000180a4f0c23 */ /* 0x100fe20008010050 */
[----:B------:R-:W-:Y:S02]  /*2370*/  @P0 FFMA.FTZ R77, R3, UR24, R80 ;  /* 0x00000018034d0c23 */ /* 0x000fe40008010050 */
[----:B------:R-:W-:Y:S01]  /*2380*/  @P0 FADD.FTZ R71, R7, -R68 ;  /* 0x8000004407470221 */ /* 0x000fe20000010000 */
[----:B------:R-:W-:Y:S01]  /*2390*/  @P0 FFMA.FTZ R68, R6, UR24, R80 ;  /* 0x0000001806440c23 */ /* 0x000fe20008010050 */
[----:B------:R-:W-:Y:S01]  /*23a0*/  @P0 FADD.FTZ R76, R8, -R79 ;  /* 0x8000004f084c0221 */ /* 0x000fe20000010000 */
[----:B------:R-:W-:Y:S01]  /*23b0*/  @P0 FADD.FTZ R77, R0, -R77 ;  /* 0x8000004d004d0221 */ /* 0x000fe20000010000 */
[----:B------:R-:W-:Y:S01]  /*23c0*/  @P0 FFMA.FTZ R70, R71, UR30, R22 ;  /* 0x0000001e47460c23 */ /* 0x000fe20008010016 */
        /* <DEDUP_REMOVED lines=15> */
[----:B------:R-:W-:-:S07]  /*24c0*/  FADD.FTZ R36, R36, R77 ;  /* 0x0000004d24247221 */ /* 0x000fce0000010000 */
.L_x_6030:
[----:B------:R-:W-:Y:S05]  /*24d0*/  @!P1 BRA `(.L_x_6031) ;  /* 0x0000000000249947 */ /* 0x000fea0003800000 */
[----:B------:R-:W-:Y:S01]  /*24e0*/  LOP3.LUT P0, RZ, R5, 0xff00, RZ, 0xc0, !PT ;  /* 0x0000ff0005ff7812 */ /* 0x000fe2000780c0ff */
        /* <DEDUP_REMOVED lines=8> */
.L_x_6031:
[----:B------:R-:W-:Y:S05]  /*2570*/  @!P1 BRA `(.L_x_6032) ;  /* 0x0000000000249947 */ /* 0x000fea0003800000 */
        /* <DEDUP_REMOVED lines=9> */
.L_x_6032:
[----:B------:R-:W-:Y:S05]  /*2610*/  @!P1 BRA `(.L_x_6029) ;  /* 0x0000000000249947 */ /* 0x000fea0003800000 */
[----:B------:R-:W-:Y:S01]  /*2620*/  ISETP.GE.U32.AND P0, PT, R5, 0x1000000, PT ;  /* 0x010000000500780c */ /* 0x000fe20003f06070 */
[----:B------:R-:W-:Y:S01]  /*2630*/  FMUL.FTZ R5, R71, UR21 ;  /* 0x0000001547057c20 */ /* 0x000fe20008410000 */
[----:B------:R-:W-:-:S03]  /*2640*/  MOV R67, RZ ;  /* 0x000000ff00437202 */ /* 0x000fc60000000f00 */
[----:B------:R-:W-:-:S04]  /*2650*/  FMUL.FTZ R78, R5, UR20 ;  /* 0x00000014054e7c20 */ /* 0x000fc80008410000 */
[----:B------:R-:W-:-:S04]  /*2660*/  FMUL.FTZ R5, R63, R78 ;  /* 0x0000004e3f057220 */ /* 0x000fc80000410000 */
[----:B------:R-:W-:Y:S01]  /*2670*/  @P0 HADD2.F32 R77, -RZ, R112.H0_H0 ;  /* 0x20000070ff4d0230 */ /* 0x000fe20000004100 */
[----:B------:R-:W-:-:S04]  /*2680*/  FSEL R76, R5, RZ, P0 ;  /* 0x000000ff054c7208 */ /* 0x000fc80000000000 */
[----:B------:R-:W-:Y:S01]  /*2690*/  @P0 FMUL.FTZ R67, R77, R78 ;  /* 0x0000004e4d430220 */ /* 0x000fe20000410000 */
[----:B------:R-:W-:-:S07]  /*26a0*/  FADD.FTZ R39, R39, R76 ;  /* 0x0000004c27277221 */ /* 0x000fce0000010000 */
.L_x_6029:
[----:B------:R-:W-:Y:S05]  /*26b0*/  BSYNC.RECONVERGENT B0 ;  /* 0x0000000000007941 */ /* 0x000fea0003800200 */
.L_x_6017:
        /* <DEDUP_REMOVED lines=15> */
.L_x_6033:
[----:B------:R-:W-:Y:S05]  /*27b0*/  BRA.U !UP0, `(.L_x_6034) ;  /* 0x00000009081c7547 */ /* 0x000fea000b800000 */
[----:B------:R-:W-:Y:S05]  /*27c0*/  @!P0 BRA `(.L_x_6035) ;  /* 0x0000000400088947 */ /* 0x000fea0003800000 */
[----:B------:R-:W-:Y:S02]  /*27d0*/  PLOP3.LUT P2, PT, PT, PT, UP2, 0x80, 0x8 ;  /* 0x000000000008781c */ /* 0x000fe40003f4f028 */
[----:B0----5:R-:W-:Y:S02]  /*27e0*/  MOV R78, R18 ;  /* 0x00000012004e7202 */ /* 0x021fe40000000f00 */
[----:B------:R-:W-:Y:S02]  /*27f0*/  MOV R69, R17 ;  /* 0x0000001100457202 */ /* 0x000fe40000000f00 */
        /* <DEDUP_REMOVED lines=10> */
[----:B------:R-:W-:Y:S01]  /*28a0*/  @P2 FFMA.FTZ R69, R70, UR30, R17 ;  /* 0x0000001e46452c23 */ /* 0x000fe20008010011 */
[----:B------:R-:W-:-:S02]  /*28b0*/  @P2 FFMA.FTZ R71, R76, UR30, R19 ;  /* 0x0000001e4c472c23 */ /* 0x000fc40008010013 */
[----:B------:R-:W-:Y:S01]  /*28c0*/  @P2 FADD.FTZ R5, R72, -R5 ;  /* 0x8000000548052221 */ /* 0x000fe20000010000 */
[----:B------:R-:W-:-:S03]  /*28d0*/  MOV R70, R78 ;  /* 0x0000004e00467202 */ /* 0x000fc60000000f00 */
        /* <DEDUP_REMOVED lines=12> */
.L_x_6036:
        /* <DEDUP_REMOVED lines=11> */
.L_x_6037:
        /* <DEDUP_REMOVED lines=11> */
.L_x_6038:
[----:B------:R-:W-:Y:S05]  /*2b00*/  @!P1 BRA `(.L_x_6039) ;  /* 0x0000000c008c9947 */ /* 0x000fea0003800000 */
[----:B------:R-:W-:Y:S01]  /*2b10*/  FMUL.FTZ R5, R71, UR21 ;  /* 0x0000001547057c20 */ /* 0x000fe20008410000 */
[----:B------:R-:W-:Y:S01]  /*2b20*/  ISETP.GE.U32.AND P2, PT, R4, 0x1000000, PT ;  /* 0x010000000400780c */ /* 0x000fe20003f46070 */
[----:B------:R-:W-:Y:S01]  /*2b30*/  UMOV UR4, URZ ;  /* 0x000000ff00047c82 */ /* 0x000fe20008000000 */
[----:B------:R-:W-:Y:S01]  /*2b40*/  BSSY.RECONVERGENT B0, `(.L_x_6040) ;  /* 0x0000009000007945 */ /* 0x000fe20003800200 */
[----:B------:R-:W-:Y:S01]  /*2b50*/  FMUL.FTZ R76, R5, UR20 ;  /* 0x00000014054c7c20 */ /* 0x000fe20008410000 */
[----:B------:R-:W-:-:S03]  /*2b60*/  MOV R67, UR4 ;  /* 0x0000000400437c02 */ /* 0x000fc60008000f00 */
[----:B------:R-:W-:-:S05]  /*2b70*/  FMUL.FTZ R5, R63, R76 ;  /* 0x0000004c3f057220 */ /* 0x000fca0000410000 */
[----:B------:R-:W-:-:S05]  /*2b80*/  FSEL R4, R5, RZ, P2 ;  /* 0x000000ff05047208 */ /* 0x000fca0001000000 */
[----:B------:R-:W-:Y:S01]  /*2b90*/  FADD.FTZ R35, R35, R4 ;  /* 0x0000000423237221 */ /* 0x000fe20000010000 */
[----:B------:R-:W-:Y:S06]  /*2ba0*/  @!P2 BRA `(.L_x_6041) ;  /* 0x000000000008a947 */ /* 0x000fec0003800000 */
[----:B------:R-:W-:-:S05]  /*2bb0*/  HADD2.F32 R67, -RZ, R113.H0_H0 ;  /* 0x20000071ff437230 */ /* 0x000fca0000004100 */
[----:B------:R-:W-:-:S07]  /*2bc0*/  FMUL.FTZ R67, R76, R67 ;  /* 0x000000434c437220 */ /* 0x000fce0000410000 */
.L_x_6041:
[----:B------:R-:W-:Y:S05]  /*2bd0*/  BSYNC.RECONVERGENT B0 ;  /* 0x0000000000007941 */ /* 0x000fea0003800200 */
.L_x_6040:
[----:B------:R-:W-:Y:S05]  /*2be0*/  BRA `(.L_x_6039) ;  /* 0x0000000c00547947 */ /* 0x000fea0003800000 */
.L_x_6035:
[----:B------:R-:W-:Y:S05]  /*2bf0*/  @!P1 BRA `(.L_x_6042) ;  /* 0x00000000003c9947 */ /* 0x000fea0003800000 */
[----:B------:R-:W-:Y:S01]  /*2c00*/  PLOP3.LUT P2, PT, PT, PT, UP2, 0x80, 0x8 ;  /* 0x000000000008781c */ /* 0x000fe20003f4f028 */
[----:B------:R-:W-:Y:S01]  /*2c10*/  UMOV UR4, URZ ;  /* 0x000000ff00047c82 */ /* 0x000fe20008000000 */
[----:B-----5:R-:W-:Y:S02]  /*2c20*/  MOV R5, R16 ;  /* 0x0000001000057202 */ /* 0x020fe40000000f00 */
[----:B0-----:R-:W-:-:S09]  /*2c30*/  MOV R64, UR4 ;  /* 0x0000000400407c02 */ /* 0x001fd20008000f00 */
[----:B------:R-:W-:-:S04]  /*2c40*/  @P2 FFMA.FTZ R77, R73, UR24, R80 ;  /* 0x00000018494d2c23 */ /* 0x000fc80008010050 */
[----:B------:R-:W-:-:S04]  /*2c50*/  @P2 FADD.FTZ R77, R72, -R77 ;  /* 0x8000004d484d2221 */ /* 0x000fc80000010000 */
[----:B------:R-:W-:Y:S01]  /*2c60*/  @P2 FFMA.FTZ R5, R77, UR30, R16 ;  /* 0x0000001e4d052c23 */ /* 0x000fe20008010010 */
[----:B------:R-:W-:-:S03]  /*2c70*/  LOP3.LUT P2, RZ, R4, 0xff, RZ, 0xc0, !PT ;  /* 0x000000ff04ff7812 */ /* 0x000fc6000784c0ff */
[----:B------:R-:W-:-:S04]  /*2c80*/  FMUL.FTZ R5, R5, UR21 ;  /* 0x0000001505057c20 */ /* 0x000fc80008410000 */
[----:B------:R-:W-:-:S04]  /*2c90*/  FMUL.FTZ R77, R5, UR20 ;  /* 0x00000014054d7c20 */ /* 0x000fc80008410000 */
[----:B------:R-:W-:Y:S02]  /*2ca0*/  FMUL.FTZ R5, R60, R77 ;  /* 0x0000004d3c057220 */ /* 0x000fe40000410000 */
[----:B------:R-:W-:-:S03]  /*2cb0*/  @P2 HADD2.F32 R76, -RZ, R102.H0_H0 ;  /* 0x20000066ff4c2230 */ /* 0x000fc60000004100 */
[----:B------:R-:W-:Y:S02]  /*2cc0*/  FSEL R5, R5, RZ, P2 ;  /* 0x000000ff05057208 */ /* 0x000fe40001000000 */
[----:B------:R-:W-:-:S03]  /*2cd0*/  @P2 FMUL.FTZ R64, R76, R77 ;  /* 0x0000004d4c402220 */ /* 0x000fc60000410000 */
[----:B------:R-:W-:-:S07]  /*2ce0*/  FADD.FTZ R32, R32, R5 ;  /* 0x0000000520207221 */ /* 0x000fce0000010000 */
.L_x_6042:
        /* <DEDUP_REMOVED lines=12> */
[----:B------:R-:W-:-:S03]  /*2db0*/  @P2 HADD2.F32 R77, -RZ, R113.H1_H1 ;  /* 0x30000071ff4d2230 */ /* 0x000fc60000004100 */
[----:B------:R-:W-:Y:S02]  /*2dc0*/  FSEL R76, R5, RZ, P2 ;  /* 0x000000ff054c7208 */ /* 0x000fe40001000000 */
[----:B------:R-:W-:-:S03]  /*2dd0*/  @P2 FMUL.FTZ R65, R77, R78 ;  /* 0x0000004e4d412220 */ /* 0x000fc60000410000 */
[----:B------:R-:W-:-:S07]  /*2de0*/  FADD.FTZ R33, R33, R76 ;  /* 0x0000004c21217221 */ /* 0x000fce0000010000 */
.L_x_6043:
        /* <DEDUP_REMOVED lines=16> */
.L_x_6044:
[----:B------:R-:W-:Y:S04]  /*2ef0*/  BSSY.RECONVERGENT B0, `(.L_x_6045) ;  /* 0x0000012000007945 */ /* 0x000fe80003800200 */
        /* <DEDUP_REMOVED lines=8> */
[----:B------:R-:W-:-:S03]  /*2f80*/  ISETP.GE.U32.AND P2, PT, R4, 0x1000000, PT ;  /* 0x010000000400780c */ /* 0x000fc60003f46070 */
[----:B------:R-:W-:-:S04]  /*2f90*/  FMUL.FTZ R5, R5, UR21 ;  /* 0x0000001505057c20 */ /* 0x000fc80008410000 */
[----:B------:R-:W-:-:S04]  /*2fa0*/  FMUL.FTZ R76, R5, UR20 ;  /* 0x00000014054c7c20 */ /* 0x000fc80008410000 */
[----:B------:R-:W-:-:S05]  /*2fb0*/  FMUL.FTZ R5, R63, R76 ;  /* 0x0000004c3f057220 */ /* 0x000fca0000410000 */
[----:B------:R-:W-:-:S05]  /*2fc0*/  FSEL R4, R5, RZ, P2 ;  /* 0x000000ff05047208 */ /* 0x000fca0001000000 */
[----:B------:R-:W-:Y:S01]  /*2fd0*/  FADD.FTZ R35, R35, R4 ;  /* 0x0000000423237221 */ /* 0x000fe20000010000 */
[----:B------:R-:W-:Y:S06]  /*2fe0*/  @!P2 BRA `(.L_x_6046) ;  /* 0x000000000008a947 */ /* 0x000fec0003800000 */
[----:B------:R-:W-:-:S05]  /*2ff0*/  HADD2.F32 R67, -RZ, R113.H0_H0 ;  /* 0x20000071ff437230 */ /* 0x000fca0000004100 */
[----:B------:R-:W-:-:S07]  /*3000*/  FMUL.FTZ R67, R67, R76 ;  /* 0x0000004c43437220 */ /* 0x000fce0000410000 */
.L_x_6046:
[----:B------:R-:W-:Y:S05]  /*3010*/  BSYNC.RECONVERGENT B0 ;  /* 0x0000000000007941 */ /* 0x000fea0003800200 */
.L_x_6045:
[----:B------:R-:W-:Y:S05]  /*3020*/  BRA `(.L_x_6039) ;  /* 0x0000000800447947 */ /* 0x000fea0003800000 */
.L_x_6034:
[----:B------:R-:W-:Y:S04]  /*3030*/  BSSY.RECONVERGENT B0, `(.L_x_6039) ;  /* 0x0000090000007945 */ /* 0x000fe80003800200 */
[----:B------:R-:W-:Y:S05]  /*3040*/  @!P0 BRA `(.L_x_6047) ;  /* 0x0000000400388947 */ /* 0x000fea0003800000 */
[--C-:B0-----:R-:W-:Y:S01]  /*3050*/  FFMA.FTZ R70, R106, UR24, R80.reuse ;  /* 0x000000186a467c23 */ /* 0x101fe20008010050 */
[--C-:B-----5:R-:W-:Y:S01]  /*3060*/  FFMA.FTZ R5, R105, UR24, R80.reuse ;  /* 0x0000001869057c23 */ /* 0x120fe20008010050 */
        /* <DEDUP_REMOVED lines=17> */
[----:B------:R-:W-:Y:S02]  /*3180*/  UMOV UR4, URZ ;  /* 0x000000ff00047c82 */ /* 0x000fe40008000000 */
[----:B------:R-:W-:Y:S01]  /*3190*/  FADD.FTZ R5, R72, -R5 ;  /* 0x8000000548057221 */ /* 0x000fe20000010000 */
[----:B------:R-:W-:-:S03]  /*31a0*/  MOV R64, UR4 ;  /* 0x0000000400407c02 */ /* 0x000fc60008000f00 */
[----:B------:R-:W-:-:S05]  /*31b0*/  FMUL.FTZ R5, R5, UR30 ;  /* 0x0000001e05057c20 */ /* 0x000fca0008410000 */
[----:B------:R-:W-:Y:S02]  /*31c0*/  FSEL R5, R5, RZ, P3 ;  /* 0x000000ff05057208 */ /* 0x000fe40001800000 */
        /* <DEDUP_REMOVED lines=8> */
.L_x_6048:
[----:B------:R-:W-:Y:S05]  /*3250*/  @!P1 BRA `(.L_x_6049) ;  /* 0x00000000003c9947 */ /* 0x000fea0003800000 */
        /* <DEDUP_REMOVED lines=15> */
.L_x_6049:
        /* <DEDUP_REMOVED lines=16> */
.L_x_6050:
[----:B------:R-:W-:Y:S01]  /*3450*/  FSEL R68, R68, RZ, P2 ;  /* 0x000000ff44447208 */ /* 0x000fe20001000000 */
[----:B------:R-:W-:Y:S06]  /*3460*/  @!P1 BRA `(.L_x_6051) ;  /* 0x0000000400309947 */ /* 0x000fec0003800000 */
[----:B------:R-:W-:Y:S01]  /*3470*/  FMUL.FTZ R5, R71, UR21 ;  /* 0x0000001547057c20 */ /* 0x000fe20008410000 */
[----:B------:R-:W-:Y:S01]  /*3480*/  ISETP.GE.U32.AND P2, PT, R4, 0x1000000, PT ;  /* 0x010000000400780c */ /* 0x000fe20003f46070 */
[----:B------:R-:W-:Y:S02]  /*3490*/  UMOV UR4, URZ ;  /* 0x000000ff00047c82 */ /* 0x000fe40008000000 */
[----:B------:R-:W-:Y:S01]  /*34a0*/  FMUL.FTZ R76, R5, UR20 ;  /* 0x00000014054c7c20 */ /* 0x000fe20008410000 */
[----:B------:R-:W-:-:S03]  /*34b0*/  MOV R67, UR4 ;  /* 0x0000000400437c02 */ /* 0x000fc60008000f00 */
[----:B------:R-:W-:-:S05]  /*34c0*/  FMUL.FTZ R5, R63, R76 ;  /* 0x0000004c3f057220 */ /* 0x000fca0000410000 */
[----:B------:R-:W-:-:S05]  /*34d0*/  FSEL R4, R5, RZ, P2 ;  /* 0x000000ff05047208 */ /* 0x000fca0001000000 */
[----:B------:R-:W-:Y:S01]  /*34e0*/  FADD.FTZ R35, R35, R4 ;  /* 0x0000000423237221 */ /* 0x000fe20000010000 */
[----:B------:R-:W-:Y:S06]  /*34f0*/  @!P2 BRA `(.L_x_6051) ;  /* 0x00000004000ca947 */ /* 0x000fec0003800000 */
[----:B------:R-:W-:-:S05]  /*3500*/  HADD2.F32 R67, -RZ, R113.H0_H0 ;  /* 0x20000071ff437230 */ /* 0x000fca0000004100 */
[----:B------:R-:W-:Y:S01]  /*3510*/  FMUL.FTZ R67, R67, R76 ;  /* 0x0000004c43437220 */ /* 0x000fe20000410000 */
[----:B------:R-:W-:Y:S06]  /*3520*/  BRA `(.L_x_6051) ;  /* 0x0000000400007947 */ /* 0x000fec0003800000 */
.L_x_6047:
[----:B------:R-:W-:Y:S05]  /*3530*/  @!P1 BRA `(.L_x_6052) ;  /* 0x00000000003c9947 */ /* 0x000fea0003800000 */
[----:B-----5:R-:W-:Y:S01]  /*3540*/  FFMA.FTZ R5, R73, UR24, R80 ;  /* 0x0000001849057c23 */ /* 0x020fe20008010050 */
[----:B------:R-:W-:Y:S01]  /*3550*/  ISETP.LT.AND P2, PT, RZ, UR31, PT ;  /* 0x0000001fff007c0c */ /* 0x000fe2000bf41270 */
[----:B------:R-:W-:Y:S02]  /*3560*/  UMOV UR4, URZ ;  /* 0x000000ff00047c82 */ /* 0x000fe40008000000 */
[----:B------:R-:W-:Y:S01]  /*3570*/  FADD.FTZ R5, R72, -R5 ;  /* 0x8000000548057221 */ /* 0x000fe20000010000 */
[----:B0-----:R-:W-:-:S03]  /*3580*/  MOV R64, UR4 ;  /* 0x0000000400407c02 */ /* 0x001fc60008000f00 */
        /* <DEDUP_REMOVED lines=10> */
.L_x_6052:
        /* <DEDUP_REMOVED lines=16> */
.L_x_6053:
        /* <DEDUP_REMOVED lines=16> */
.L_x_6054:
        /* <DEDUP_REMOVED lines=8> */
[----:B-----5:R-:W-:-:S03]  /*38b0*/  ISETP.GE.U32.AND P2, PT, R4, 0x1000000, PT ;  /* 0x010000000400780c */ /* 0x020fc60003f46070 */
[----:B------:R-:W-:-:S04]  /*38c0*/  FMUL.FTZ R4, R76, UR21 ;  /* 0x000000154c047c20 */ /* 0x000fc80008410000 */
[----:B------:R-:W-:-:S04]  /*38d0*/  FMUL.FTZ R76, R4, UR20 ;  /* 0x00000014044c7c20 */ /* 0x000fc80008410000 */
[----:B------:R-:W-:Y:S02]  /*38e0*/  FMUL.FTZ R4, R63, R76 ;  /* 0x0000004c3f047220 */ /* 0x000fe40000410000 */
[----:B------:R-:W-:-:S03]  /*38f0*/  @P2 HADD2.F32 R5, -RZ, R113.H0_H0 ;  /* 0x20000071ff052230 */ /* 0x000fc60000004100 */
[----:B------:R-:W-:Y:S02]  /*3900*/  FSEL R4, R4, RZ, P2 ;  /* 0x000000ff04047208 */ /* 0x000fe40001000000 */
[----:B------:R-:W-:-:S03]  /*3910*/  @P2 FMUL.FTZ R67, R5, R76 ;  /* 0x0000004c05432220 */ /* 0x000fc60000410000 */
[----:B------:R-:W-:-:S07]  /*3920*/  FADD.FTZ R35, R35, R4 ;  /* 0x0000000423237221 */ /* 0x000fce0000010000 */
.L_x_6051:
[----:B------:R-:W-:Y:S05]  /*3930*/  BSYNC.RECONVERGENT B0 ;  /* 0x0000000000007941 */ /* 0x000fea0003800200 */
.L_x_6039:
[----:B0-----:R-:W0:Y:S01]  /*3940*/  @P0 LDC.64 R76, c[0x0][0x478] ;  /* 0x00011e00ff4c0b82 */ /* 0x001e220000000a00 */
[----:B------:R-:W-:Y:S02]  /*3950*/  @P0 IADD3 R79, PT, PT, R81, 0x80, RZ ;  /* 0x00000080514f0810 */ /* 0x000fe40007ffe0ff */
[C---:B------:R-:W-:Y:S02]  /*3960*/  @P1 IADD3 R83, PT, PT, R111.reuse, 0x80, RZ ;  /* 0x000000806f531810 */ /* 0x040fe40007ffe0ff */
[----:B------:R-:W-:Y:S02]  /*3970*/  SHF.R.U64 R78, R92, 0x10, R93 ;  /* 0x000000105c4e7819 */ /* 0x000fe4000000125d */
[----:B------:R-:W-:Y:S01]  /*3980*/  IADD3 R111, PT, PT, R111, 0x100, RZ ;  /* 0x000001006f6f7810 */ /* 0x000fe20007ffe0ff */
[----:B-----5:R-:W1:Y:S01]  /*3990*/  @P1 LDC.64 R4, c[0x0][0x468] ;  /* 0x00011a00ff041b82 */ /* 0x020e620000000a00 */
[----:B0-----:R-:W-:Y:S01]  /*39a0*/  @P0 IMAD.WIDE.U32 R76, R79, 0x10, R76 ;  /* 0x000000104f4c0825 */ /* 0x001fe200078e004c */
[----:B------:R-:W-:-:S04]  /*39b0*/  SHF.R.U32.HI R79, RZ, 0x10, R93 ;  /* 0x00000010ff4f7819 */ /* 0x000fc8000001165d */
[----:B------:R0:W-:Y:S01]  /*39c0*/  @P0 STG.E.128 desc[UR18][R76.64], R68 ;  /* 0x000000444c000986 */ /* 0x0001e2000c101d12 */
[----:B-1----:R-:W-:-:S05]  /*39d0*/  @P1 IMAD.WIDE.U32 R4, R83, 0x10, R4 ;  /* 0x0000001053041825 */ /* 0x002fca00078e0004 */
[----:B------:R0:W-:Y:S01]  /*39e0*/  @P1 STG.E.128 desc[UR18][R4.64], R64 ;  /* 0x0000004004001986 */ /* 0x0001e2000c101d12 */
[----:B------:R-:W-:Y:S05]  /*39f0*/  @!P1 BRA `(.L_x_6055) ;  /* 0x00000000000c9947 */ /* 0x000fea0003800000 */
[----:B0-----:R-:W0:Y:S02]  /*3a00*/  LDC.64 R4, c[0x0][0x390] ;  /* 0x0000e400ff047b82 */ /* 0x001e240000000a00 */
[----:B0-----:R-:W-:-:S05]  /*3a10*/  IMAD.WIDE.U32 R4, R111, 0x10, R4 ;  /* 0x000000106f047825 */ /* 0x001fca00078e0004 */
[----:B------:R1:W5:Y:S02]  /*3a20*/  LDG.E.128 R60, desc[UR18][R4.64] ;  /* 0x00000012043c7981 */ /* 0x000364000c1e1d00 */
.L_x_6055:
[----:B01----:R-:W-:Y:S01]  /*3a30*/  PRMT R4, R79, 0x5410, R78 ;  /* 0x000054104f047816 */ /* 0x003fe2000000004e */
[----:B------:R-:W-:Y:S06]  /*3a40*/  BRA.U !UP0, `(.L_x_6056) ;  /* 0x00000009081c7547 */ /* 0x000fec000b800000 */
[----:B------:R-:W-:Y:S05]  /*3a50*/  @!P0 BRA `(.L_x_6057) ;  /* 0x0000000400088947 */ /* 0x000fea0003800000 */
[----:B------:R-:W-:Y:S02]  /*3a60*/  PLOP3.LUT P2, PT, PT, PT, UP2, 0x80, 0x8 ;  /* 0x000000000008781c */ /* 0x000fe40003f4f028 */
[----:B------:R-:W-:Y:S02]  /*3a70*/  MOV R78, R14 ;  /* 0x0000000e004e7202 */ /* 0x000fe40000000f00 */
[----:B------:R-:W-:Y:S02]  /*3a80*/  MOV R69, R13 ;  /* 0x0000000d00457202 */ /* 0x000fe40000000f00 */
[----:B------:R-:W-:-:S07]  /*3a90*/  MOV R71, R15 ;  /* 0x0000000f00477202 */ /* 0x000fce0000000f00 */
[--C-:B------:R-:W-:Y:S01]  /*3aa0*/  @P2 FFMA.FTZ R68, R89, UR24, R80.reuse ;  /* 0x0000001859442c23 */ /* 0x100fe20008010050 */
[----:B------:R-:W-:-:S03]  /*3ab0*/  @P2 FFMA.FTZ R77, R88, UR24, R80 ;  /* 0x00000018584d2c23 */ /* 0x000fc60008010050 */
[----:B------:R-:W-:Y:S01]  /*3ac0*/  @P2 FADD.FTZ R5, R87, -R68 ;  /* 0x8000004457052221 */ /* 0x000fe20000010000 */
[----:B------:R-:W-:Y:S01]  /*3ad0*/  @P2 FFMA.FTZ R68, R108, UR24, R80 ;  /* 0x000000186c442c23 */ /* 0x000fe20008010050 */
[----:B------:R-:W-:Y:S02]  /*3ae0*/  @P2 FADD.FTZ R70, R86, -R77 ;  /* 0x8000004d56462221 */ /* 0x000fe40000010000 */
[----:B------:R-:W-:Y:S01]  /*3af0*/  @P2 FFMA.FTZ R78, R5, UR30, R14 ;  /* 0x0000001e054e2c23 */ /* 0x000fe2000801000e */
[----:B------:R-:W-:Y:S01]  /*3b00*/  @P2 FFMA.FTZ R5, R85, UR24, R80 ;  /* 0x0000001855052c23 */ /* 0x000fe20008010050 */
[----:B------:R-:W-:Y:S01]  /*3b10*/  @P2 FADD.FTZ R76, R109, -R68 ;  /* 0x800000446d4c2221 */ /* 0x000fe20000010000 */
[----:B------:R-:W-:Y:S01]  /*3b20*/  MOV R68, R12 ;  /* 0x0000000c00447202 */ /* 0x000fe20000000f00 */
[----:B------:R-:W-:Y:S01]  /*3b30*/  @P2 FFMA.FTZ R69, R70, UR30, R13 ;  /* 0x0000001e46452c23 */ /* 0x000fe2000801000d */
[----:B------:R-:W-:Y:S01]  /*3b40*/  @P2 FADD.FTZ R5, R84, -R5 ;  /* 0x8000000554052221 */ /* 0x000fe20000010000 */
[----:B------:R-:W-:Y:S01]  /*3b50*/  @P2 FFMA.FTZ R71, R76, UR30, R15 ;  /* 0x0000001e4c472c23 */ /* 0x000fe2000801000f */
[----:B------:R-:W-:-:S02]  /*3b60*/  MOV R70, R78 ;  /* 0x0000004e00467202 */ /* 0x000fc40000000f00 */
[----:B------:R-:W-:Y:S01]  /*3b70*/  @P2 FFMA.FTZ R68, R5, UR30, R12 ;  /* 0x0000001e05442c23 */ /* 0x000fe2000801000c */
[----:B------:R-:W-:Y:S06]  /*3b80*/  @!P1 BRA `(.L_x_6058) ;  /* 0x0000000000289947 */ /* 0x000fec0003800000 */
[----:B------:R-:W-:Y:S01]  /*3b90*/  LOP3.LUT P2, RZ, R2, 0xff, RZ, 0xc0, !PT ;  /* 0x000000ff02ff7812 */ /* 0x000fe2000784c0ff */
[----:B------:R-:W-:Y:S01]  /*3ba0*/  FMUL.FTZ R5, R68, UR21 ;  /* 0x0000001544057c20 */ /* 0x000fe20008410000 */
[----:B------:R-:W-:Y:S02]  /*3bb0*/  UMOV UR4, URZ ;  /* 0x000000ff00047c82 */ /* 0x000fe40008000000 */
[----:B------:R-:W-:Y:S01]  /*3bc0*/  MOV R64, UR4 ;  /* 0x0000000400407c02 */ /* 0x000fe20008000f00 */
[----:B------:R-:W-:-:S04]  /*3bd0*/  FMUL.FTZ R77, R5, UR20 ;  /* 0x00000014054d7c20 */ /* 0x000fc80008410000 */
[----:B-----5:R-:W-:-:S04]  /*3be0*/  FMUL.FTZ R5, R60, R77 ;  /* 0x0000004d3c057220 */ /* 0x020fc80000410000 */
[----:B------:R-:W-:Y:S01]  /*3bf0*/  @P2 HADD2.F32 R76, -RZ, R92.H0_H0 ;  /* 0x2000005cff4c2230 */ /* 0x000fe20000004100 */
[----:B------:R-:W-:-:S04]  /*3c00*/  FSEL R5, R5, RZ, P2 ;  /* 0x000000ff05057208 */ /* 0x000fc80001000000 */
[----:B------:R-:W-:Y:S01]  /*3c10*/  @P2 FMUL.FTZ R64, R77, R76 ;  /* 0x0000004c4d402220 */ /* 0x000fe20000410000 */
[----:B------:R-:W-:-:S07]  /*3c20*/  FADD.FTZ R28, R28, R5 ;  /* 0x000000051c1c7221 */ /* 0x000fce0000010000 */
.L_x_6058:
[----:B------:R-:W-:Y:S05]  /*3c30*/  @!P1 BRA `(.L_x_6059) ;  /* 0x0000000000289947 */ /* 0x000fea0003800000 */
[----:B------:R-:W-:Y:S01]  /*3c40*/  LOP3.LUT P2, RZ, R2, 0xff00, RZ, 0xc0, !PT ;  /* 0x0000ff0002ff7812 */ /* 0x000fe2000784c0ff */
[----:B------:R-:W-:Y:S01]  /*3c50*/  FMUL.FTZ R5, R69, UR21 ;  /* 0x0000001545057c20 */ /* 0x000fe20008410000 */
[----:B------:R-:W-:Y:S02]  /*3c60*/  UMOV UR4, URZ ;  /* 0x000000ff00047c82 */ /* 0x000fe40008000000 */
[----:B------:R-:W-:Y:S01]  /*3c70*/  MOV R65, UR4 ;  /* 0x0000000400417c02 */ /* 0x000fe20008000f00 */
[----:B------:R-:W-:-:S04]  /*3c80*/  FMUL.FTZ R80, R5, UR20 ;  /* 0x0000001405507c20 */ /* 0x000fc80008410000 */
[----:B-----5:R-:W-:-:S04]  /*3c90*/  FMUL.FTZ R5, R61, R80 ;  /* 0x000000503d057220 */ /* 0x020fc80000410000 */
[----:B------:R-:W-:Y:S01]  /*3ca0*/  @P2 HADD2.F32 R77, -RZ, R4.H1_H1 ;  /* 0x30000004ff4d2230 */ /* 0x000fe20000004100 */
[----:B------:R-:W-:-:S04]  /*3cb0*/  FSEL R76, R5, RZ, P2 ;  /* 0x000000ff054c7208 */ /* 0x000fc80001000000 */
[----:B------:R-:W-:Y:S01]  /*3cc0*/  @P2 FMUL.FTZ R65, R80, R77 ;  /* 0x0000004d50412220 */ /* 0x000fe20000410000 */
[----:B------:R-:W-:-:S07]  /*3cd0*/  FADD.FTZ R29, R29, R76 ;  /* 0x0000004c1d1d7221 */ /* 0x000fce0000010000 */
.L_x_6059:
[----:B------:R-:W-:Y:S05]  /*3ce0*/  @!P1 BRA `(.L_x_6060) ;  /* 0x0000000000289947 */ /* 0x000fea0003800000 */
        /* <DEDUP_REMOVED lines=10> */
.L_x_6060:
[----:B------:R-:W-:Y:S05]  /*3d90*/  @!P1 BRA `(.L_x_6061) ;  /* 0x0000000c008c9947 */ /* 0x000fea0003800000 */
[----:B------:R-:W-:Y:S01]  /*3da0*/  FMUL.FTZ R5, R71, UR21 ;  /* 0x0000001547057c20 */ /* 0x000fe20008410000 */
[----:B------:R-:W-:Y:S01]  /*3db0*/  ISETP.GE.U32.AND P2, PT, R2, 0x1000000, PT ;  /* 0x010000000200780c */ /* 0x000fe20003f46070 */
[----:B------:R-:W-:Y:S01]  /*3dc0*/  UMOV UR4, URZ ;  /* 0x000000ff00047c82 */ /* 0x000fe20008000000 */
[----:B------:R-:W-:Y:S01]  /*3dd0*/  BSSY.RECONVERGENT B0, `(.L_x_6062) ;  /* 0x0000009000007945 */ /* 0x000fe20003800200 */
[----:B------:R-:W-:Y:S01]  /*3de0*/  FMUL.FTZ R76, R5, UR20 ;  /* 0x00000014054c7c20 */ /* 0x000fe20008410000 */
[----:B------:R-:W-:-:S03]  /*3df0*/  MOV R67, UR4 ;  /* 0x0000000400437c02 */ /* 0x000fc60008000f00 */
[----:B-----5:R-:W-:-:S05]  /*3e00*/  FMUL.FTZ R5, R63, R76 ;  /* 0x0000004c3f057220 */ /* 0x020fca0000410000 */
[----:B------:R-:W-:-:S05]  /*3e10*/  FSEL R2, R5, RZ, P2 ;  /* 0x000000ff05027208 */ /* 0x000fca0001000000 */
[----:B------:R-:W-:Y:S01]  /*3e20*/  FADD.FTZ R31, R31, R2 ;  /* 0x000000021f1f7221 */ /* 0x000fe20000010000 */
[----:B------:R-:W-:Y:S06]  /*3e30*/  @!P2 BRA `(.L_x_6063) ;  /* 0x000000000008a947 */ /* 0x000fec0003800000 */
[----:B------:R-:W-:-:S05]  /*3e40*/  HADD2.F32 R4, -RZ, R4.H0_H0 ;  /* 0x20000004ff047230 */ /* 0x000fca0000004100 */
[----:B------:R-:W-:-:S07]  /*3e50*/  FMUL.FTZ R67, R76, R4 ;  /* 0x000000044c437220 */ /* 0x000fce0000410000 */
.L_x_6063:
[----:B------:R-:W-:Y:S05]  /*3e60*/  BSYNC.RECONVERGENT B0 ;  /* 0x0000000000007941 */ /* 0x000fea0003800200 */
.L_x_6062:
[----:B------:R-:W-:Y:S05]  /*3e70*/  BRA `(.L_x_6061) ;  /* 0x0000000c00547947 */ /* 0x000fea0003800000 */
.L_x_6057:
[----:B------:R-:W-:Y:S05]  /*3e80*/  @!P1 BRA `(.L_x_6064) ;  /* 0x00000000003c9947 */ /* 0x000fea0003800000 */
[----:B------:R-:W-:Y:S01]  /*3e90*/  PLOP3.LUT P2, PT, PT, PT, UP2, 0x80, 0x8 ;  /* 0x000000000008781c */ /* 0x000fe20003f4f028 */
[----:B------:R-:W-:Y:S01]  /*3ea0*/  UMOV UR4, URZ ;  /* 0x000000ff00047c82 */ /* 0x000fe20008000000 */
[----:B------:R-:W-:Y:S02]  /*3eb0*/  MOV R5, R12 ;  /* 0x0000000c00057202 */ /* 0x000fe40000000f00 */
[----:B------:R-:W-:-:S09]  /*3ec0*/  MOV R64, UR4 ;  /* 0x0000000400407c02 */ /* 0x000fd20008000f00 */
[----:B------:R-:W-:-:S04]  /*3ed0*/  @P2 FFMA.FTZ R77, R85, UR24, R80 ;  /* 0x00000018554d2c23 */ /* 0x000fc80008010050 */
[----:B------:R-:W-:-:S04]  /*3ee0*/  @P2 FADD.FTZ R77, R84, -R77 ;  /* 0x8000004d544d2221 */ /* 0x000fc80000010000 */
[----:B------:R-:W-:Y:S01]  /*3ef0*/  @P2 FFMA.FTZ R5, R77, UR30, R12 ;  /* 0x0000001e4d052c23 */ /* 0x000fe2000801000c */
[----:B------:R-:W-:-:S03]  /*3f00*/  LOP3.LUT P2, RZ, R2, 0xff, RZ, 0xc0, !PT ;  /* 0x000000ff02ff7812 */ /* 0x000fc6000784c0ff */
[----:B------:R-:W-:-:S04]  /*3f10*/  FMUL.FTZ R5, R5, UR21 ;  /* 0x0000001505057c20 */ /* 0x000fc80008410000 */
[----:B------:R-:W-:-:S04]  /*3f20*/  FMUL.FTZ R77, R5, UR20 ;  /* 0x00000014054d7c20 */ /* 0x000fc80008410000 */
[----:B-----5:R-:W-:Y:S02]  /*3f30*/  FMUL.FTZ R5, R60, R77 ;  /* 0x0000004d3c057220 */ /* 0x020fe40000410000 */
[----:B------:R-:W-:-:S03]  /*3f40*/  @P2 HADD2.F32 R76, -RZ, R92.H0_H0 ;  /* 0x2000005cff4c2230 */ /* 0x000fc60000004100 */
[----:B------:R-:W-:Y:S02]  /*3f50*/  FSEL R5, R5, RZ, P2 ;  /* 0x000000ff05057208 */ /* 0x000fe40001000000 */
[----:B------:R-:W-:-:S03]  /*3f60*/  @P2 FMUL.FTZ R64, R76, R77 ;  /* 0x0000004d4c402220 */ /* 0x000fc60000410000 */
[----:B------:R-:W-:-:S07]  /*3f70*/  FADD.FTZ R28, R28, R5 ;  /* 0x000000051c1c7221 */ /* 0x000fce0000010000 */
.L_x_6064:
[----:B------:R-:W-:Y:S05]  /*3f80*/  @!P1 BRA `(.L_x_6065) ;  /* 0x00000000003c9947 */ /* 0x000fea0003800000 */
[----:B------:R-:W-:Y:S01]  /*3f90*/  PLOP3.LUT P2, PT, PT, PT, UP2, 0x80, 0x8 ;  /* 0x000000000008781c */ /* 0x000fe20003f4f028 */
[----:B------:R-:W-:Y:S01]  /*3fa0*/  UMOV UR4, URZ ;  /* 0x000000ff00047c82 */ /* 0x000fe20008000000 */
[----:B------:R-:W-:-:S11]  /*3fb0*/  MOV R5, R13 ;  /* 0x0000000d00057202 */ /* 0x000fd60000000f00 */
[----:B------:R-:W-:-:S04]  /*3fc0*/  @P2 FFMA.FTZ R65, R88, UR24, R80 ;  /* 0x0000001858412c23 */ /* 0x000fc80008010050 */
[----:B------:R-:W-:Y:S01]  /*3fd0*/  @P2 FADD.FTZ R76, R86, -R65 ;  /* 0x80000041564c2221 */ /* 0x000fe20000010000 */
[----:B------:R-:W-:-:S03]  /*3fe0*/  MOV R65, UR4 ;  /* 0x0000000400417c02 */ /* 0x000fc60008000f00 */
[----:B------:R-:W-:Y:S01]  /*3ff0*/  @P2 FFMA.FTZ R5, R76, UR30, R13 ;  /* 0x0000001e4c052c23 */ /* 0x000fe2000801000d */
[----:B------:R-:W-:-:S03]  /*4000*/  LOP3.LUT P2, RZ, R2, 0xff00, RZ, 0xc0, !PT ;  /* 0x0000ff0002ff7812 */ /* 0x000fc6000784c0ff */
[----:B------:R-:W-:-:S04]  /*4010*/  FMUL.FTZ R5, R5, UR21 ;  /* 0x0000001505057c20 */ /* 0x000fc80008410000 */
[----:B------:R-:W-:-:S04]  /*4020*/  FMUL.FTZ R78, R5, UR20 ;  /* 0x00000014054e7c20 */ /* 0x000fc80008410000 */
[----:B-----5:R-:W-:Y:S02]  /*4030*/  FMUL.FTZ R5, R61, R78 ;  /* 0x0000004e3d057220 */ /* 0x020fe40000410000 */
[----:B------:R-:W-:-:S03]  /*4040*/  @P2 HADD2.F32 R77, -RZ, R4.H1_H1 ;  /* 0x30000004ff4d2230 */ /* 0x000fc60000004100 */
[----:B------:R-:W-:Y:S02]  /*4050*/  FSEL R76, R5, RZ, P2 ;  /* 0x000000ff054c7208 */ /* 0x000fe40001000000 */
[----:B------:R-:W-:-:S03]  /*4060*/  @P2 FMUL.FTZ R65, R77, R78 ;  /* 0x0000004e4d412220 */ /* 0x000fc60000410000 */
[----:B------:R-:W-:-:S07]  /*4070*/  FADD.FTZ R29, R29, R76 ;  /* 0x0000004c1d1d7221 */ /* 0x000fce0000010000 */
.L_x_6065:
        /* <DEDUP_REMOVED lines=16> */
.L_x_6066:
[----:B------:R-:W-:Y:S04]  /*4180*/  BSSY.RECONVERGENT B0, `(.L_x_6067) ;  /* 0x0000012000007945 */ /* 0x000fe80003800200 */
        /* <DEDUP_REMOVED lines=8> */
[----:B------:R-:W-:-:S03]  /*4210*/  ISETP.GE.U32.AND P2, PT, R2, 0x1000000, PT ;  /* 0x010000000200780c */ /* 0x000fc60003f46070 */
[----:B------:R-:W-:-:S04]  /*4220*/  FMUL.FTZ R5, R5, UR21 ;  /* 0x0000001505057c20 */ /* 0x000fc80008410000 */
[----:B------:R-:W-:-:S04]  /*4230*/  FMUL.FTZ R76, R5, UR20 ;  /* 0x00000014054c7c20 */ /* 0x000fc80008410000 */
[----:B-----5:R-:W-:-:S05]  /*4240*/  FMUL.FTZ R5, R63, R76 ;  /* 0x0000004c3f057220 */ /* 0x020fca0000410000 */
[----:B------:R-:W-:-:S05]  /*4250*/  FSEL R2, R5, RZ, P2 ;  /* 0x000000ff05027208 */ /* 0x000fca0001000000 */
[----:B------:R-:W-:Y:S01]  /*4260*/  FADD.FTZ R31, R31, R2 ;  /* 0x000000021f1f7221 */ /* 0x000fe20000010000 */
[----:B------:R-:W-:Y:S06]  /*4270*/  @!P2 BRA `(.L_x_6068) ;  /* 0x000000000008a947 */ /* 0x000fec0003800000 */
[----:B------:R-:W-:-:S05]  /*4280*/  HADD2.F32 R67, -RZ, R4.H0_H0 ;  /* 0x20000004ff437230 */ /* 0x000fca0000004100 */
[----:B------:R-:W-:-:S07]  /*4290*/  FMUL.FTZ R67, R67, R76 ;  /* 0x0000004c43437220 */ /* 0x000fce0000410000 */
.L_x_6068:
[----:B------:R-:W-:Y:S05]  /*42a0*/  BSYNC.RECONVERGENT B0 ;  /* 0x0000000000007941 */ /* 0x000fea0003800200 */
.L_x_6067:
[----:B------:R-:W-:Y:S05]  /*42b0*/  BRA `(.L_x_6061) ;  /* 0x0000000800447947 */ /* 0x000fea0003800000 */
.L_x_6056:
        /* <DEDUP_REMOVED lines=15> */
[----:B------:R-:W-:Y:S10]  /*43b0*/  @!P1 BRA `(.L_x_6070) ;  /* 0x00000000003c9947 */ /* 0x000ff40003800000 */
[----:B------:R-:W-:Y:S01]  /*43c0*/  FFMA.FTZ R71, R85, UR24, R80 ;  /* 0x0000001855477c23 */ /* 0x000fe20008010050 */
[----:B------:R-:W-:Y:S01]  /*43d0*/  ISETP.LT.AND P3, PT, RZ, UR31, PT ;  /* 0x0000001fff007c0c */ /* 0x000fe2000bf61270 */
[----:B------:R-:W-:Y:S02]  /*43e0*/  UMOV UR4, URZ ;  /* 0x000000ff00047c82 */ /* 0x000fe40008000000 */
[----:B------:R-:W-:-:S04]  /*43f0*/  FADD.FTZ R64, R84, -R71 ;  /* 0x8000004754407221 */ /* 0x000fc80000010000 */
[----:B------:R-:W-:-:S05]  /*4400*/  FMUL.FTZ R64, R64, UR30 ;  /* 0x0000001e40407c20 */ /* 0x000fca0008410000 */
[----:B------:R-:W-:Y:S02]  /*4410*/  FSEL R64, R64, RZ, P3 ;  /* 0x000000ff40407208 */ /* 0x000fe40001800000 */
[----:B------:R-:W-:-:S03]  /*4420*/  LOP3.LUT P3, RZ, R2, 0xff, RZ, 0xc0, !PT ;  /* 0x000000ff02ff7812 */ /* 0x000fc6000786c0ff */
[----:B------:R-:W-:-:S04]  /*4430*/  FMUL.FTZ R64, R64, UR21 ;  /* 0x0000001540407c20 */ /* 0x000fc80008410000 */
[----:B------:R-:W-:Y:S01]  /*4440*/  FMUL.FTZ R77, R64, UR20 ;  /* 0x00000014404d7c20 */ /* 0x000fe20008410000 */
[----:B------:R-:W-:-:S03]  /*4450*/  MOV R64, UR4 ;  /* 0x0000000400407c02 */ /* 0x000fc60008000f00 */
[----:B-----5:R-:W-:Y:S02]  /*4460*/  FMUL.FTZ R71, R60, R77 ;  /* 0x0000004d3c477220 */ /* 0x020fe40000410000 */
[----:B------:R-:W-:-:S03]  /*4470*/  @P3 HADD2.F32 R76, -RZ, R92.H0_H0 ;  /* 0x2000005cff4c3230 */ /* 0x000fc60000004100 */
[----:B------:R-:W-:Y:S02]  /*4480*/  FSEL R71, R71, RZ, P3 ;  /* 0x000000ff47477208 */ /* 0x000fe40001800000 */
[----:B------:R-:W-:-:S03]  /*4490*/  @P3 FMUL.FTZ R64, R76, R77 ;  /* 0x0000004d4c403220 */ /* 0x000fc60000410000 */
[----:B------:R-:W-:-:S07]  /*44a0*/  FADD.FTZ R28, R28, R71 ;  /* 0x000000471c1c7221 */ /* 0x000fce0000010000 */
.L_x_6070:
[----:B------:R-:W-:Y:S05]  /*44b0*/  @!P1 BRA `(.L_x_6071) ;  /* 0x00000000003c9947 */ /* 0x000fea0003800000 */
        /* <DEDUP_REMOVED lines=11> */
[----:B------:R-:W-:-:S03]  /*4570*/  @P3 HADD2.F32 R77, -RZ, R4.H1_H1 ;  /* 0x30000004ff4d3230 */ /* 0x000fc60000004100 */
[----:B------:R-:W-:Y:S02]  /*4580*/  FSEL R76, R71, RZ, P3 ;  /* 0x000000ff474c7208 */ /* 0x000fe40001800000 */
[----:B------:R-:W-:-:S03]  /*4590*/  @P3 FMUL.FTZ R65, R77, R78 ;  /* 0x0000004e4d413220 */ /* 0x000fc60000410000 */
[----:B------:R-:W-:-:S07]  /*45a0*/  FADD.FTZ R29, R29, R76 ;  /* 0x0000004c1d1d7221 */ /* 0x000fce0000010000 */
.L_x_6071:
        /* <DEDUP_REMOVED lines=16> */
.L_x_6072:
[----:B------:R-:W-:Y:S02]  /*46b0*/  FSEL R71, R5, RZ, P2 ;  /* 0x000000ff05477208 */ /* 0x000fe40001000000 */
[----:B------:R-:W-:Y:S02]  /*46c0*/  FSEL R70, R70, RZ, P2 ;  /* 0x000000ff46467208 */ /* 0x000fe40001000000 */
[----:B------:R-:W-:Y:S02]  /*46d0*/  FSEL R69, R69, RZ, P2 ;  /* 0x000000ff45457208 */ /* 0x000fe40001000000 */
[----:B------:R-:W-:Y:S01]  /*46e0*/  FSEL R68, R68, RZ, P2 ;  /* 0x000000ff44447208 */ /* 0x000fe20001000000 */
[----:B------:R-:W-:Y:S06]  /*46f0*/  @!P1 BRA `(.L_x_6073) ;  /* 0x0000000400309947 */ /* 0x000fec0003800000 */
[----:B------:R-:W-:Y:S01]  /*4700*/  FMUL.FTZ R5, R71, UR21 ;  /* 0x0000001547057c20 */ /* 0x000fe20008410000 */
[----:B------:R-:W-:Y:S01]  /*4710*/  ISETP.GE.U32.AND P2, PT, R2, 0x1000000, PT ;  /* 0x010000000200780c */ /* 0x000fe20003f46070 */
[----:B------:R-:W-:Y:S02]  /*4720*/  UMOV UR4, URZ ;  /* 0x000000ff00047c82 */ /* 0x000fe40008000000 */
[----:B------:R-:W-:Y:S01]  /*4730*/  FMUL.FTZ R76, R5, UR20 ;  /* 0x00000014054c7c20 */ /* 0x000fe20008410000 */
[----:B------:R-:W-:-:S03]  /*4740*/  MOV R67, UR4 ;  /* 0x0000000400437c02 */ /* 0x000fc60008000f00 */
[----:B-----5:R-:W-:-:S05]  /*4750*/  FMUL.FTZ R5, R63, R76 ;  /* 0x0000004c3f057220 */ /* 0x020fca0000410000 */
[----:B------:R-:W-:-:S05]  /*4760*/  FSEL R2, R5, RZ, P2 ;  /* 0x000000ff05027208 */ /* 0x000fca0001000000 */
[----:B------:R-:W-:Y:S01]  /*4770*/  FADD.FTZ R31, R31, R2 ;  /* 0x000000021f1f7221 */ /* 0x000fe20000010000 */
[----:B------:R-:W-:Y:S06]  /*4780*/  @!P2 BRA `(.L_x_6073) ;  /* 0x00000004000ca947 */ /* 0x000fec0003800000 */
[----:B------:R-:W-:-:S05]  /*4790*/  HADD2.F32 R67, -RZ, R4.H0_H0 ;  /* 0x20000004ff437230 */ /* 0x000fca0000004100 */
[----:B------:R-:W-:Y:S01]  /*47a0*/  FMUL.FTZ R67, R67, R76 ;  /* 0x0000004c43437220 */ /* 0x000fe20000410000 */
[----:B------:R-:W-:Y:S06]  /*47b0*/  BRA `(.L_x_6073) ;  /* 0x0000000400007947 */ /* 0x000fec0003800000 */
.L_x_6069:
        /* <DEDUP_REMOVED lines=16> */
.L_x_6074:
        /* <DEDUP_REMOVED lines=16> */
.L_x_6075:
        /* <DEDUP_REMOVED lines=16> */
.L_x_6076:
        /* <DEDUP_REMOVED lines=8> */
[----:B------:R-:W-:-:S03]  /*4b40*/  ISETP.GE.U32.AND P2, PT, R2, 0x1000000, PT ;  /* 0x010000000200780c */ /* 0x000fc60003f46070 */
[----:B------:R-:W-:-:S04]  /*4b50*/  FMUL.FTZ R2, R80, UR21 ;  /* 0x0000001550027c20 */ /* 0x000fc80008410000 */
[----:B------:R-:W-:-:S04]  /*4b60*/  FMUL.FTZ R76, R2, UR20 ;  /* 0x00000014024c7c20 */ /* 0x000fc80008410000 */
[----:B-----5:R-:W-:Y:S02]  /*4b70*/  FMUL.FTZ R2, R63, R76 ;  /* 0x0000004c3f027220 */ /* 0x020fe40000410000 */
[----:B------:R-:W-:-:S03]  /*4b80*/  @P2 HADD2.F32 R5, -RZ, R4.H0_H0 ;  /* 0x20000004ff052230 */ /* 0x000fc60000004100 */
[----:B------:R-:W-:Y:S02]  /*4b90*/  FSEL R2, R2, RZ, P2 ;  /* 0x000000ff02027208 */ /* 0x000fe40001000000 */
[----:B------:R-:W-:-:S03]  /*4ba0*/  @P2 FMUL.FTZ R67, R5, R76 ;  /* 0x0000004c05432220 */ /* 0x000fc60000410000 */
[----:B------:R-:W-:-:S07]  /*4bb0*/  FADD.FTZ R31, R31, R2 ;  /* 0x000000021f1f7221 */ /* 0x000fce0000010000 */
.L_x_6073:
[----:B------:R-:W-:Y:S05]  /*4bc0*/  BSYNC.RECONVERGENT B0 ;  /* 0x0000000000007941 */ /* 0x000fea0003800200 */
.L_x_6061:
[----:B------:R-:W0:Y:S01]  /*4bd0*/  @P0 LDC.64 R76, c[0x0][0x478] ;  /* 0x00011e00ff4c0b82 */ /* 0x000e220000000a00 */
[----:B------:R-:W-:Y:S01]  /*4be0*/  @P0 IADD3 R81, PT, PT, R81, 0x100, RZ ;  /* 0x0000010051510810 */ /* 0x000fe20007ffe0ff */
[----:B------:R-:W-:Y:S02]  /*4bf0*/  UIADD3 UR5, UPT, UPT, UR5, UR22, URZ ;  /* 0x0000001605057290 */ /* 0x000fe4000fffe0ff */
[----:B------:R-:W-:Y:S02]  /*4c00*/  UPLOP3.LUT UP1, UPT, UPT, UPT, UP1, 0x40, 0x4 ;  /* 0x000000000004789c */ /* 0x000fe40003f2e810 */
[----:B------:R-:W-:Y:S02]  /*4c10*/  UISETP.GE.AND UP0, UPT, UR5, UR23, UPT ;  /* 0x000000170500728c */ /* 0x000fe4000bf06270 */
[----:B------:R-:W1:Y:S01]  /*4c20*/  @P1 LDC.64 R4, c[0x0][0x468] ;  /* 0x00011a00ff041b82 */ /* 0x000e620000000a00 */
[----:B0-----:R-:W-:-:S05]  /*4c30*/  @P0 IMAD.WIDE.U32 R76, R81, 0x10, R76 ;  /* 0x00000010514c0825 */ /* 0x001fca00078e004c */
[----:B------:R0:W-:Y:S01]  /*4c40*/  @P0 STG.E.128 desc[UR18][R76.64], R68 ;  /* 0x000000444c000986 */ /* 0x0001e2000c101d12 */
[----:B-1----:R-:W-:-:S05]  /*4c50*/  @P1 IMAD.WIDE.U32 R4, R111, 0x10, R4 ;  /* 0x000000106f041825 */ /* 0x002fca00078e0004 */
[----:B------:R0:W-:Y:S01]  /*4c60*/  @P1 STG.E.128 desc[UR18][R4.64], R64 ;  /* 0x0000004004001986 */ /* 0x0001e2000c101d12 */
[----:B------:R-:W-:Y:S05]  /*4c70*/  BRA.U !UP0, `(.L_x_6077) ;  /* 0xffffffb508b47547 */ /* 0x000fea000b83ffff */
.L_x_6006:
[----:B------:R-:W1:Y:S08]  /*4c80*/  S2UR UR4, SR_CTAID.X ;  /* 0x00000000000479c3 */ /* 0x000e700000002500 */
[----:B------:R-:W1:Y:S08]  /*4c90*/  LDC R9, c[0x0][0x388] ;  /* 0x0000e200ff097b82 */ /* 0x000e700000000800 */
[----:B------:R-:W3:Y:S08]  /*4ca0*/  LDC.64 R2, c[0x0][0x440] ;  /* 0x00011000ff027b82 */ /* 0x000ef00000000a00 */
[----:B0-----:R-:W0:Y:S08]  /*4cb0*/  LDC.64 R4, c[0x0][0x448] ;  /* 0x00011200ff047b82 */ /* 0x001e300000000a00 */
[----:B------:R-:W4:Y:S01]  /*4cc0*/  LDC.64 R6, c[0x0][0x460] ;  /* 0x00011800ff067b82 */ /* 0x000f220000000a00 */
[----:B-1----:R-:W-:-:S05]  /*4cd0*/  IMAD R9, R9, UR4, RZ ;  /* 0x0000000409097c24 */ /* 0x002fca000f8e02ff */
[----:B------:R-:W-:-:S05]  /*4ce0*/  LEA.HI R9, R9, R110, RZ, 0x1e ;  /* 0x0000006e09097211 */ /* 0x000fca00078ff0ff */
[----:B---3--:R-:W-:-:S04]  /*4cf0*/  IMAD.WIDE.U32 R2, R9, 0x10, R2 ;  /* 0x0000001009027825 */ /* 0x008fc800078e0002 */
[C---:B0-----:R-:W-:Y:S01]  /*4d00*/  IMAD.WIDE.U32 R4, R9.reuse, 0x10, R4 ;  /* 0x0000001009047825 */ /* 0x041fe200078e0004 */
        /* <DEDUP_REMOVED lines=11> */
.L_x_6078:
        /* <DEDUP_REMOVED lines=12> */
.L_x_6831:


//--------------------- .text._ZN10layer_norm13ln_bwd_kernelINS_13Kernel_traitsIfffffjLj1536ELj1ELj1ELj4ELj16ENS_18Kernel_traits_baseILj1536EfffffjLj128EEEEELb0ELb0ELb0ELb0EEEvNS_9BwdParamsE --------------------------
	.section	.text._ZN10layer_norm13ln_bwd_kernelINS_13Kernel_traitsIfffffjLj1536ELj1ELj1ELj4ELj16ENS_18Kernel_traits_baseILj1536EfffffjLj128EEEEELb0ELb0ELb0ELb0EEEvNS_9BwdParamsE,"ax",@progbits
	.align	128
        .global         _ZN10layer_norm13ln_bwd_kernelINS_13Kernel_traitsIfffffjLj1536ELj1ELj1ELj4ELj16ENS_18Kernel_traits_baseILj1536EfffffjLj128EEEEELb0ELb0ELb0ELb0EEEvNS_9BwdParamsE
        .type           _ZN10layer_norm13ln_bwd_kernelINS_13Kernel_traitsIfffffjLj1536ELj1ELj1ELj4ELj16ENS_18Kernel_traits_baseILj1536EfffffjLj128EEEEELb0ELb0ELb0ELb0EEEvNS_9BwdParamsE,@function
        .size           _ZN10layer_norm13ln_bwd_kernelINS_13Kernel_traitsIfffffjLj1536ELj1ELj1ELj4ELj16ENS_18Kernel_traits_baseILj1536EfffffjLj128EEEEELb0ELb0ELb0ELb0EEEvNS_9BwdParamsE,(.L_x_6832 - _ZN10layer_norm13ln_bwd_kernelINS_13Kernel_traitsIfffffjLj1536ELj1ELj1ELj4ELj16ENS_18Kernel_traits_baseILj1536EfffffjLj128EEEEELb0ELb0ELb0ELb0EEEvNS_9BwdParamsE)
        .other          _ZN10layer_norm13ln_bwd_kernelINS_13Kernel_traitsIfffffjLj1536ELj1ELj1ELj4ELj16ENS_18Kernel_traits_baseILj1536EfffffjLj128EEEEELb0ELb0ELb0ELb0EEEvNS_9BwdParamsE,@"STO_CUDA_ENTRY STV_DEFAULT"
_ZN10layer_norm13ln_bwd_kernelINS_13Kernel_traitsIfffffjLj1536ELj1ELj1ELj4ELj16ENS_18Kernel_traits_baseILj1536EfffffjLj128EEEEELb0ELb0ELb0ELb0EEEvNS_9BwdParamsE:
.text._ZN10layer_norm13ln_bwd_kernelINS_13Kernel_traitsIfffffjLj1536ELj1ELj1ELj4ELj16ENS_18Kernel_traits_baseILj1536EfffffjLj128EEEEELb0ELb0ELb0ELb0EEEvNS_9BwdParamsE:
        /* <DEDUP_REMOVED lines=20> */
[----:B--2---:R-:W5:Y:S01]  /*0140*/  @P3 LDG.E.128 R8, desc[UR14][R4.64] ;  /* 0x0000000e04083981 */ /* 0x004f62000c1e1d00 */
[C---:B---3--:R-:W-:Y:S01]  /*0150*/  @P2 IMAD.WIDE.U32 R28, R3.reuse, 0x10, R6 ;  /* 0x00000010031c2825 */ /* 0x048fe200078e0006 */
[----:B------:R-:W-:Y:S01]  /*0160*/  @P2 IADD3 R3, PT, PT, R3, 0x80, RZ ;  /* 0x0000008003032810 */ /* 0x000fe20007ffe0ff */
[----:B0-----:R-:W-:Y:S01]  /*0170*/  UISETP.GE.AND UP0, UPT, UR7, UR4, UPT ;  /* 0x000000040700728c */ /* 0x001fe2000bf06270 */
[----:B------:R-:W-:Y:S02]  /*0180*/  CS2R R22, SRZ ;  /* 0x0000000000167805 */ /* 0x000fe4000001ff00 */
[----:B------:R-:W-:Y:S01]  /*0190*/  CS2R R24, SRZ ;  /* 0x0000000000187805 */ /* 0x000fe2000001ff00 */
[----:B------:R0:W5:Y:S01]  /*01a0*/  @P2 LDG.E.128 R12, desc[UR14][R28.64] ;  /* 0x0000000e1c0c2981 */ /* 0x000162000c1e1d00 */
[----:B----4-:R-:W-:-:S05]  /*01b0*/  @P1 IMAD.WIDE.U32 R6, R3, 0x10, R20 ;  /* 0x0000001003061825 */ /* 0x010fca00078e0014 */
[----:B------:R1:W5:Y:S01]  /*01c0*/  @P1 LDG.E.128 R16, desc[UR14][R6.64] ;  /* 0x0000000e06101981 */ /* 0x000362000c1e1d00 */
        /* <DEDUP_REMOVED lines=34> */
.L_x_6110:
[----:B-1----:R-:W1:Y:S01]  /*03f0*/  @UP0 LDCU.64 UR4, c[0x0][0x3e0] ;  /* 0x00007c00ff0407ac */ /* 0x002e620008000a00 */
[----:B0-----:R-:W-:Y:S01]  /*0400*/  UIMAD.WIDE UR12, UR7, 0x4, UR10 ;  /* 0x00000004070c78a5 */ /* 0x001fe2000f8e020a */
[----:B------:R-:W-:-:S05]  /*0410*/  PLOP3.LUT P4, PT, PT, PT, UP0, 0x80, 0x8 ;  /* 0x000000000008781c */ /* 0x000fca0003f8f008 */
[----:B--234-:R-:W-:Y:S02]  /*0420*/  MOV R62, UR12 ;  /* 0x0000000c003e7c02 */ /* 0x01cfe40008000f00 */
[----:B------:R-:W-:Y:S01]  /*0430*/  MOV R63, UR13 ;  /* 0x0000000d003f7c02 */ /* 0x000fe20008000f00 */
[----:B------:R-:W-:-:S04]  /*0440*/  UIMAD.WIDE UR12, UR7, 0x4, UR8 ;  /* 0x00000004070c78a5 */ /* 0x000fc8000f8e0208 */
[----:B------:R-:W2:Y:S01]  /*0450*/  LDG.E R62, desc[UR14][R62.64] ;  /* 0x0000000e3e3e7981 */ /* 0x000ea2000c1e1900 */
[----:B-1----:R-:W-:Y:S01]  /*0460*/  @UP0 UIMAD.WIDE UR4, UR7, 0x4, UR4 ;  /* 0x00000004070408a5 */ /* 0x002fe2000f8e0204 */
[----:B------:R-:W-:Y:S02]  /*0470*/  MOV R64, UR12 ;  /* 0x0000000c00407c02 */ /* 0x000fe40008000f00 */
[----:B------:R-:W-:-:S03]  /*0480*/  MOV R65, UR13 ;  /* 0x0000000d00417c02 */ /* 0x000fc60008000f00 */
[----:B------:R-:W-:Y:S02]  /*0490*/  MOV R60, UR4 ;  /* 0x00000004003c7c02 */ /* 0x000fe40008000f00 */
[----:B------:R-:W-:Y:S01]  /*04a0*/  MOV R61, UR5 ;  /* 0x00000005003d7c02 */ /* 0x000fe20008000f00 */
[----:B------:R-:W3:Y:S04]  /*04b0*/  LDG.E R64, desc[UR14][R64.64] ;  /* 0x0000000e40407981 */ /* 0x000ee8000c1e1900 */
[----:B-----5:R0:W5:Y:S01]  /*04c0*/  @P4 LDG.E R87, desc[UR14][R60.64] ;  /* 0x0000000e3c574981 */ /* 0x020162000c1e1900 */
[----:B------:R-:W-:Y:S01]  /*04d0*/  UIMAD UR4, UR7, UR6, URZ ;  /* 0x00000006070472a4 */ /* 0x000fe2000f8e02ff */
[C---:B------:R-:W-:Y:S01]  /*04e0*/  ISETP.GE.U32.AND P3, PT, R2.reuse, 0x80, PT ;  /* 0x000000800200780c */ /* 0x040fe20003f66070 */
[----:B------:R-:W-:Y:S01]  /*04f0*/  BSSY.RECONVERGENT B0, `(.L_x_6080) ;  /* 0x0000037000007945 */ /* 0x000fe20003800200 */
[----:B------:R-:W1:Y:S01]  /*0500*/  S2R R0, SR_TID.X ;  /* 0x0000000000007919 */ /* 0x000e620000002100 */
[----:B------:R-:W-:Y:S01]  /*0510*/  USHF.R.S32.HI UR5, URZ, 0x1f, UR4 ;  /* 0x0000001fff057899 */ /* 0x000fe20008011404 */
[----:B------:R-:W-:Y:S01]  /*0520*/  ISETP.NE.AND P5, PT, RZ, UR16, PT ;  /* 0x00000010ff007c0c */ /* 0x000fe2000bfa5270 */
[----:B------:R-:W-:Y:S01]  /*0530*/  HFMA2 R91, -RZ, RZ, 0, 0 ;  /* 0x00000000ff5b7431 */ /* 0x000fe200000001ff */
[C---:B------:R-:W-:Y:S01]  /*0540*/  ISETP.GE.U32.AND P2, PT, R2.reuse, 0x100, PT ;  /* 0x000001000200780c */ /* 0x040fe20003f46070 */
[----:B------:R-:W-:Y:S01]  /*0550*/  ULEA.HI UR5, UR5, UR4, URZ, 0x2 ;  /* 0x0000000405057291 */ /* 0x000fe2000f8f10ff */
[----:B------:R-:W-:-:S02]  /*0560*/  ISETP.GE.U32.AND P1, PT, R2, 0x180, PT ;  /* 0x000001800200780c */ /* 0x000fc40003f26070 */
[----:B------:R-:W-:-:S03]  /*0570*/  MOV R92, RZ ;  /* 0x000000ff005c7202 */ /* 0x000fc60000000f00 */
[----:B------:R-:W-:-:S04]  /*0580*/  MOV R85, UR5 ;  /* 0x0000000500557c02 */ /* 0x000fc80008000f00 */
[----:B-1----:R-:W-:-:S04]  /*0590*/  LEA.HI.SX32 R85, R85, R0, 0x1e ;  /* 0x0000000055557211 */ /* 0x002fc800078ff2ff */
[----:B------:R-:W-:Y:S02]  /*05a0*/  MOV R90, R85 ;  /* 0x00000055005a7202 */ /* 0x000fe40000000f00 */
[----:B--2---:R-:W-:Y:S02]  /*05b0*/  R2UR UR13, R62 ;  /* 0x000000003e0d72ca */ /* 0x004fe400000e0000 */
[----:B---3--:R-:W-:Y:S01]  /*05c0*/  FSEL R89, R64, RZ, !P5 ;  /* 0x000000ff40597208 */ /* 0x008fe20006800000 */
[----:B0-----:R-:W-:-:S12]  /*05d0*/  @!P3 BRA `(.L_x_6081) ;  /* 0x0000000000a0b947 */ /* 0x001fd80003800000 */
        /* <DEDUP_REMOVED lines=10> */
[----:B------:R0:W5:Y:S02]  /*0680*/  @P0 LDG.E.128 R44, desc[UR14][R90.64] ;  /* 0x0000000e5a2c0981 */ /* 0x000164000c1e1d00 */
[----:B0-----:R-:W-:Y:S01]  /*0690*/  IADD3 R90, PT, PT, R85, 0x80, RZ ;  /* 0x00000080555a7810 */ /* 0x001fe20007ffe0ff */
[C---:B---3--:R-:W-:Y:S01]  /*06a0*/  FADD.FTZ R3, -R89.reuse, R60 ;  /* 0x0000003c59037221 */ /* 0x048fe20000010100 */
[C---:B------:R-:W-:Y:S01]  /*06b0*/  FADD.FTZ R70, -R89.reuse, R61 ;  /* 0x0000003d59467221 */ /* 0x040fe20000010100 */
[C---:B------:R-:W-:Y:S01]  /*06c0*/  FADD.FTZ R62, -R89.reuse, R62 ;  /* 0x0000003e593e7221 */ /* 0x040fe20000010100 */
[----:B------:R-:W-:Y:S01]  /*06d0*/  FADD.FTZ R86, -R89, R63 ;  /* 0x0000003f59567221 */ /* 0x000fe20000010100 */
[----:B------:R-:W-:Y:S01]  /*06e0*/  FMUL.FTZ R3, R3, UR13 ;  /* 0x0000000d03037c20 */ /* 0x000fe20008410000 */
[----:B------:R-:W-:Y:S01]  /*06f0*/  FMUL.FTZ R70, R70, UR13 ;  /* 0x0000000d46467c20 */ /* 0x000fe20008410000 */
[----:B------:R-:W-:Y:S01]  /*0700*/  FMUL.FTZ R77, R62, UR13 ;  /* 0x0000000d3e4d7c20 */ /* 0x000fe20008410000 */
[----:B------:R-:W-:Y:S01]  /*0710*/  FMUL.FTZ R86, R86, UR13 ;  /* 0x0000000d56567c20 */ /* 0x000fe20008410000 */
[----:B----4-:R-:W-:Y:S01]  /*0720*/  FMUL.FTZ R74, R8, R64 ;  /* 0x00000040084a7220 */ /* 0x010fe20000410000 */
[----:B------:R-:W-:Y:S01]  /*0730*/  FMUL.FTZ R79, R9, R65 ;  /* 0x00000041094f7220 */ /* 0x000fe20000410000 */
[----:B------:R-:W-:Y:S01]  /*0740*/  FMUL.FTZ R88, R10, R66 ;  /* 0x000000420a587220 */ /* 0x000fe20000410000 */
[----:B------:R-:W-:Y:S01]  /*0750*/  FMUL.FTZ R81, R11, R67 ;  /* 0x000000430b517220 */ /* 0x000fe20000410000 */
[----:B------:R-:W-:Y:S01]  /*0760*/  FADD.FTZ R60, RZ, R74 ;  /* 0x0000004aff3c7221 */ /* 0x000fe20000010000 */
[----:B------:R-:W-:Y:S01]  /*0770*/  FFMA.FTZ R61, R3, R74, RZ ;  /* 0x0000004a033d7223 */ /* 0x000fe200000100ff */
        /* <DEDUP_REMOVED lines=14> */
.L_x_6081:
[----:B----4-:R-:W-:Y:S05]  /*0860*/  BSYNC.RECONVERGENT B0 ;  /* 0x0000000000007941 */ /* 0x010fea0003800200 */
.L_x_6080:
        /* <DEDUP_REMOVED lines=20> */
[----:B------:R-:W-:Y:S01]  /*09b0*/  FMUL.FTZ R69, R66, UR13 ;  /* 0x0000000d42457c20 */ /* 0x000fe20008410000 */
[----:B0-----:R-:W-:Y:S01]  /*09c0*/  FMUL.FTZ R82, R67, UR13 ;  /* 0x0000000d43527c20 */ /* 0x001fe20008410000 */
[----:B----4-:R-:W-:Y:S01]  /*09d0*/  FMUL.FTZ R72, R12, R60 ;  /* 0x0000003c0c487220 */ /* 0x010fe20000410000 */
[----:B------:R-:W-:Y:S01]  /*09e0*/  FADD.FTZ R36, R36, R60 ;  /* 0x0000003c24247221 */ /* 0x000fe20000010000 */
[----:B------:R-:W-:Y:S01]  /*09f0*/  FFMA.FTZ R24, R60, R7, R24 ;  /* 0x000000073c187223 */ /* 0x000fe20000010018 */
[----:B------:R-:W-:Y:S01]  /*0a00*/  FADD.FTZ R37, R37, R61 ;  /* 0x0000003d25257221 */ /* 0x000fe20000010000 */
[----:B------:R-:W-:Y:S01]  /*0a10*/  FFMA.FTZ R25, R61, R68, R25 ;  /* 0x000000443d197223 */ /* 0x000fe20000010019 */
[----:B------:R-:W-:Y:S01]  /*0a20*/  FMUL.FTZ R75, R13, R61 ;  /* 0x0000003d0d4b7220 */ /* 0x000fe20000410000 */
[----:B------:R-:W-:Y:S01]  /*0a30*/  FADD.FTZ R60, R91, R72 ;  /* 0x000000485b3c7221 */ /* 0x000fe20000010000 */
[----:B------:R-:W-:Y:S01]  /*0a40*/  FFMA.FTZ R61, R7, R72, R92 ;  /* 0x00000048073d7223 */ /* 0x000fe2000001005c */
[----:B------:R-:W-:Y:S01]  /*0a50*/  FMUL.FTZ R84, R14, R62 ;  /* 0x0000003e0e547220 */ /* 0x000fe20000410000 */
[----:B------:R-:W-:Y:S01]  /*0a60*/  FADD.FTZ R38, R38, R62 ;  /* 0x0000003e26267221 */ /* 0x000fe20000010000 */
[----:B------:R-:W-:Y:S01]  /*0a70*/  FADD.FTZ R65, R60, R75 ;  /* 0x0000004b3c417221 */ /* 0x000fe20000010000 */
[----:B------:R-:W-:Y:S01]  /*0a80*/  FFMA.FTZ R60, R68, R75, R61 ;  /* 0x0000004b443c7223 */ /* 0x000fe2000001003d */
        /* <DEDUP_REMOVED lines=8> */
.L_x_6083:
[----:B------:R-:W-:Y:S05]  /*0b10*/  BSYNC.RECONVERGENT B0 ;  /* 0x0000000000007941 */ /* 0x000fea0003800200 */
.L_x_6082:
        /* <DEDUP_REMOVED lines=10> */
[----:B------:R-:W3:Y:S01]  /*0bc0*/  LDG.E.128 R60, desc[UR14][R60.64] ;  /* 0x0000000e3c3c7981 */ /* 0x000ee2000c1e1d00 */
[----:B0-----:R-:W-:-:S05]  /*0bd0*/  @P0 IMAD.WIDE.U32 R4, R90, 0x10, R4 ;  /* 0x000000105a040825 */ /* 0x001fca00078e0004 */
[----:B------:R0:W5:Y:S01]  /*0be0*/  @P0 LDG.E.128 R52, desc[UR14][R4.64] ;  /* 0x0000000e04340981 */ /* 0x000162000c1e1d00 */
[C---:B--2---:R-:W-:Y:S01]  /*0bf0*/  FADD.FTZ R6, -R89.reuse, R64 ;  /* 0x0000004059067221 */ /* 0x044fe20000010100 */
[C---:B------:R-:W-:Y:S01]  /*0c00*/  FADD.FTZ R71, -R89.reuse, R65 ;  /* 0x0000004159477221 */ /* 0x040fe20000010100 */
[C---:B------:R-:W-:Y:S01]  /*0c10*/  FADD.FTZ R66, -R89.reuse, R66 ;  /* 0x0000004259427221 */ /* 0x040fe20000010100 */
[----:B------:R-:W-:Y:S01]  /*0c20*/  FADD.FTZ R67, -R89, R67 ;  /* 0x0000004359437221 */ /* 0x000fe20000010100 */
[----:B0-----:R-:W-:Y:S01]  /*0c30*/  FMUL.FTZ R5, R6, UR13 ;  /* 0x0000000d06057c20 */ /* 0x001fe20008410000 */
[----:B------:R-:W-:Y:S01]  /*0c40*/  FMUL.FTZ R4, R71, UR13 ;  /* 0x0000000d47047c20 */ /* 0x000fe20008410000 */
[----:B------:R-:W-:Y:S01]  /*0c50*/  FMUL.FTZ R71, R66, UR13 ;  /* 0x0000000d42477c20 */ /* 0x000fe20008410000 */
[----:B------:R-:W-:Y:S01]  /*0c60*/  FMUL.FTZ R78, R67, UR13 ;  /* 0x0000000d434e7c20 */ /* 0x000fe20008410000 */
[----:B---3--:R-:W-:Y:S01]  /*0c70*/  FMUL.FTZ R6, R16, R60 ;  /* 0x0000003c10067220 */ /* 0x008fe20000410000 */
        /* <DEDUP_REMOVED lines=19> */
.L_x_6085:
[----:B------:R-:W-:Y:S05]  /*0db0*/  BSYNC.RECONVERGENT B0 ;  /* 0x0000000000007941 */ /* 0x000fea0003800200 */
.L_x_6084:
        /* <DEDUP_REMOVED lines=31> */
.L_x_6087:
[----:B------:R-:W-:Y:S05]  /*0fb0*/  BSYNC.RECONVERGENT B0 ;  /* 0x0000000000007941 */ /* 0x000fea0003800200 */
.L_x_6086:
        /* <DEDUP_REMOVED lines=46> */
.L_x_6092:
        /* <DEDUP_REMOVED lines=16> */
.L_x_6093:
[----:B------:R-:W0:Y:S08]  /*13a0*/  @P0 LDC.64 R60, c[0x0][0x478] ;  /* 0x00011e00ff3c0b82 */ /* 0x000e300000000a00 */
[----:B------:R-:W1:Y:S01]  /*13b0*/  LDC.64 R66, c[0x0][0x468] ;  /* 0x00011a00ff427b82 */ /* 0x000e620000000a00 */
[----:B0-----:R-:W-:-:S04]  /*13c0*/  @P0 IMAD.WIDE.U32 R90, R85, 0x10, R60 ;  /* 0x00000010555a0825 */ /* 0x001fc800078e003c */
[----:B------:R-:W-:Y:S01]  /*13d0*/  FMUL.FTZ R60, R62, UR4 ;  /* 0x000000043e3c7c20 */ /* 0x000fe20008410000 */
[----:B------:R-:W-:Y:S01]  /*13e0*/  FMUL.FTZ R61, R63, UR4 ;  /* 0x000000043f3d7c20 */ /* 0x000fe20008410000 */
[----:B------:R-:W-:Y:S01]  /*13f0*/  FMUL.FTZ R62, R65, UR4 ;  /* 0x00000004413e7c20 */ /* 0x000fe20008410000 */
[----:B------:R-:W-:Y:S01]  /*1400*/  FMUL.FTZ R63, R87, UR4 ;  /* 0x00000004573f7c20 */ /* 0x000fe20008410000 */
[----:B------:R0:W-:Y:S01]  /*1410*/  @P0 STG.E.128 desc[UR14][R90.64], R56 ;  /* 0x000000385a000986 */ /* 0x0001e2000c101d0e */
[C---:B-1----:R-:W-:Y:S01]  /*1420*/  IMAD.WIDE.U32 R66, R85.reuse, 0x10, R66 ;  /* 0x0000001055427825 */ /* 0x042fe200078e0042 */
[----:B------:R-:W-:-:S04]  /*1430*/  IADD3 R85, PT, PT, R85, 0x80, RZ ;  /* 0x0000008055557810 */ /* 0x000fc80007ffe0ff */
[----:B------:R0:W-:Y:S03]  /*1440*/  STG.E.128 desc[UR14][R66.64], R60 ;  /* 0x0000003c42007986 */ /* 0x0001e6000c101d0e */
.L_x_6091:
[----:B------:R-:W-:Y:S05]  /*1450*/  BSYNC.RECONVERGENT B1 ;  /* 0x0000000000017941 */ /* 0x000fea0003800200 */
.L_x_6090:
        /* <DEDUP_REMOVED lines=22> */
.L_x_6096:
        /* <DEDUP_REMOVED lines=12> */
.L_x_6097:
        /* <DEDUP_REMOVED lines=11> */
.L_x_6095:
[----:B------:R-:W-:Y:S05]  /*1730*/  BSYNC.RECONVERGENT B1 ;  /* 0x0000000000017941 */ /* 0x000fea0003800200 */
.L_x_6094:
        /* <DEDUP_REMOVED lines=21> */
.L_x_6099:
        /* <DEDUP_REMOVED lines=12> */
.L_x_6100:
[----:B------:R-:W0:Y:S08]  /*1950*/  @P0 LDC.64 R62, c[0x0][0x478] ;  /* 0x00011e00ff3e0b82 */ /* 0x000e300000000a00 */
[----:B------:R-:W1:Y:S01]  /*1960*/  LDC.64 R60, c[0x0][0x468] ;  /* 0x00011a00ff3c7b82 */ /* 0x000e620000000a00 */
[----:B0-----:R-:W-:-:S04]  /*1970*/  @P0 IMAD.WIDE.U32 R66, R85, 0x10, R62 ;  /* 0x0000001055420825 */ /* 0x001fc800078e003e */
[----:B------:R-:W-:Y:S01]  /*1980*/  FMUL.FTZ R62, R89, UR4 ;  /* 0x00000004593e7c20 */ /* 0x000fe20008410000 */
[----:B------:R-:W-:Y:S01]  /*1990*/  FMUL.FTZ R63, R87, UR4 ;  /* 0x00000004573f7c20 */ /* 0x000fe20008410000 */
[----:B------:R0:W-:Y:S01]  /*19a0*/  @P0 STG.E.128 desc[UR14][R66.64], R56 ;  /* 0x0000003842000986 */ /* 0x0001e2000c101d0e */
[----:B-1----:R-:W-:-:S04]  /*19b0*/  IMAD.WIDE.U32 R64, R85, 0x10, R60 ;  /* 0x0000001055407825 */ /* 0x002fc800078e003c */
[----:B------:R-:W-:Y:S01]  /*19c0*/  FMUL.FTZ R60, R91, UR4 ;  /* 0x000000045b3c7c20 */ /* 0x000fe20008410000 */
[----:B------:R-:W-:-:S05]  /*19d0*/  FMUL.FTZ R61, R90, UR4 ;  /* 0x000000045a3d7c20 */ /* 0x000fca0008410000 */
[----:B------:R0:W-:Y:S01]  /*19e0*/  STG.E.128 desc[UR14][R64.64], R60 ;  /* 0x0000003c40007986 */ /* 0x0001e2000c101d0e */
[----:B------:R-:W-:Y:S05]  /*19f0*/  BRA `(.L_x_6098) ;  /* 0x0000000800487947 */ /* 0x000fea0003800000 */
.L_x_6089:
        /* <DEDUP_REMOVED lines=26> */
.L_x_6103:
[----:B------:R-:W-:Y:S05]  /*1ba0*/  BSYNC.RECONVERGENT B1 ;  /* 0x0000000000017941 */ /* 0x000fea0003800200 */
.L_x_6102:
        /* <DEDUP_REMOVED lines=22> */
.L_x_6105:
[----:B------:R-:W-:Y:S05]  /*1d10*/  BSYNC.RECONVERGENT B1 ;  /* 0x0000000000017941 */ /* 0x000fea0003800200 */
.L_x_6104:
        /* <DEDUP_REMOVED lines=21> */
.L_x_6101:
        /* <DEDUP_REMOVED lines=25> */
.L_x_6107:
[----:B------:R-:W-:Y:S05]  /*2000*/  BSYNC.RECONVERGENT B1 ;  /* 0x0000000000017941 */ /* 0x000fea0003800200 */
.L_x_6106:
        /* <DEDUP_REMOVED lines=25> */
.L_x_6109:
[----:B------:R-:W-:Y:S05]  /*21a0*/  BSYNC.RECONVERGENT B1 ;  /* 0x0000000000017941 */ /* 0x000fea0003800200 */
.L_x_6108:
        /* <DEDUP_REMOVED lines=14> */
[----:B------:R-:W-:-:S03]  /*2290*/  FFMA.FTZ R59, R62, UR13, R55 ;  /* 0x0000000d3e3b7c23 */ /* 0x000fc60008010037 */
[----:B------:R-:W-:Y:S01]  /*22a0*/  FMUL.FTZ R62, R58, UR4 ;  /* 0x000000043a3e7c20 */ /* 0x000fe20008410000 */
[----:B------:R-:W-:Y:S01]  /*22b0*/  FMUL.FTZ R63, R59, UR4 ;  /* 0x000000043b3f7c20 */ /* 0x000fe20008410000 */
[----:B0-----:R-:W-:-:S05]  /*22c0*/  IMAD.WIDE.U32 R66, R85, 0x10, R66 ;  /* 0x0000001055427825 */ /* 0x001fca00078e0042 */
[----:B------:R3:W-:Y:S01]  /*22d0*/  STG.E.128 desc[UR14][R66.64], R56 ;  /* 0x0000003842007986 */ /* 0x0007e2000c101d0e */
[----:B-1----:R-:W-:-:S04]  /*22e0*/  IMAD.WIDE.U32 R64, R85, 0x10, R60 ;  /* 0x0000001055407825 */ /* 0x002fc800078e003c */
[----:B------:R-:W-:Y:S01]  /*22f0*/  FMUL.FTZ R60, R56, UR4 ;  /* 0x00000004383c7c20 */ /* 0x000fe20008410000 */
[----:B------:R-:W-:-:S05]  /*2300*/  FMUL.FTZ R61, R57, UR4 ;  /* 0x00000004393d7c20 */ /* 0x000fca0008410000 */
[----:B------:R3:W-:Y:S02]  /*2310*/  STG.E.128 desc[UR14][R64.64], R60 ;  /* 0x0000003c40007986 */ /* 0x0007e4000c101d0e */
.L_x_6098:
[----:B------:R-:W-:Y:S05]  /*2320*/  BSYNC.RECONVERGENT B0 ;  /* 0x0000000000007941 */ /* 0x000fea0003800200 */
.L_x_6088:
[----:B------:R-:W-:Y:S02]  /*2330*/  UIADD3 UR7, UPT, UPT, UR7, UR22, URZ ;  /* 0x0000001607077290 */ /* 0x000fe4000fffe0ff */
[----:B------:R-:W-:Y:S02]  /*2340*/  UPLOP3.LUT UP2, UPT, UPT, UPT, UP2, 0x40, 0x4 ;  /* 0x000000000004789c */ /* 0x000fe40003f4e820 */
[----:B------:R-:W-:-:S09]  /*2350*/  UISETP.GE.AND UP1, UPT, UR7, UR23, UPT ;  /* 0x000000170700728c */ /* 0x000fd2000bf26270 */
[----:B------:R-:W-:Y:S05]  /*2360*/  BRA.U !UP1, `(.L_x_6110) ;  /* 0xffffffe109207547 */ /* 0x000fea000b83ffff */
.L_x_6079:
        /* <DEDUP_REMOVED lines=26> */
.L_x_6111:
        /* <DEDUP_REMOVED lines=15> */
.L_x_6832:


//--------------------- .text._ZN10layer_norm13ln_bwd_kernelINS_13Kernel_traitsIfffffjLj1536ELj1ELj1ELj4ELj16ENS_18Kernel_traits_baseILj1536EfffffjLj128EEEEELb0ELb0ELb0ELb1EEEvNS_9BwdParamsE --------------------------
	.section	.text._ZN10layer_norm13ln_bwd_kernelINS_13Kernel_traitsIfffffjLj1536ELj1ELj1ELj4ELj16ENS_18Kernel_traits_baseILj1536EfffffjLj128EEEEELb0ELb0ELb0ELb1EEEvNS_9BwdParamsE,"ax",@progbits
	.align	128
        .global         _ZN10layer_norm13ln_bwd_kernelINS_13Kernel_traitsIfffffjLj1536ELj1ELj1ELj4ELj16ENS_18Kernel_traits_baseILj1536EfffffjLj128EEEEELb0ELb0ELb0ELb1EEEvNS_9BwdParamsE
        .type           _ZN10layer_norm13ln_bwd_kernelINS_13Kernel_traitsIfffffjLj1536ELj1ELj1ELj4ELj16ENS_18Kernel_traits_baseILj1536EfffffjLj128EEEEELb0ELb0ELb0ELb1EEEvNS_9BwdParamsE,@function
        .size           _ZN10layer_norm13ln_bwd_kernelINS_13Kernel_traitsIfffffjLj1536ELj1ELj1ELj4ELj16ENS_18Kernel_traits_baseILj1536EfffffjLj128EEEEELb0ELb0ELb0ELb1EEEvNS_9BwdParamsE,(.L_x_6833 - _ZN10layer_norm13ln_bwd_kernelINS_13Kernel_traitsIfffffjLj1536ELj1ELj1ELj4ELj16ENS_18Kernel_traits_baseILj1536EfffffjLj128EEEEELb0ELb0ELb0ELb1EEEvNS_9BwdParamsE)
        .other          _ZN10layer_norm13ln_bwd_kernelINS_13Kernel_traitsIfffffjLj1536ELj1ELj1ELj4ELj16ENS_18Kernel_traits_baseILj1536EfffffjLj128EEEEELb0ELb0ELb0ELb1EEEvNS_9BwdParamsE,@"STO_CUDA_ENTRY STV_DEFAULT"
_ZN10layer_norm13ln_bwd_kernelINS_13Kernel_traitsIfffffjLj1536ELj1ELj1ELj4ELj16ENS_18Kernel_traits_baseILj1536EfffffjLj128EEEEELb0ELb0ELb0ELb1EEEvNS_9BwdParamsE:
.text._ZN10layer_norm13ln_bwd_kernelINS_13Kernel_traitsIfffffjLj1536ELj1ELj1ELj4ELj16ENS_18Kernel_traits_baseILj1536EfffffjLj128EEEEELb0ELb0ELb0ELb1EEEvNS_9BwdParamsE:
        /* <DEDUP_REMOVED lines=40> */
[C---:B------:R-:W-:Y:S02]  /*0280*/  LOP3.LUT R72, R25.reuse, 0x60, RZ, 0xc0, !PT ;  /* 0x0000006019487812 */ /* 0x040fe400078ec0ff */
[----:B------:R-:W-:Y:S01]  /*0290*/  LOP3.LUT R74, R25, 0x1f, RZ, 0xc0, !PT ;  /* 0x0000001f194a7812 */ /* 0x000fe200078ec0ff */
[----:B------:R-:W0:Y:S01]  /*02a0*/  LDCU.128 UR12, c[0x0][0x3c0] ;  /* 0x00007800ff0c77ac */ /* 0x000e220008000c00 */
[----:B-1----:R-:W5:Y:S01]  /*02b0*/  LDG.E.128 R20, desc[UR18][R2.64] ;  /* 0x0000001202147981 */ /* 0x002f62000c1e1d00 */
[----:B------:R-:W-:Y:S01]  /*02c0*/  LOP3.LUT R72, R72, 0x1f, R25, 0xf8, !PT ;  /* 0x0000001f48487812 */ /* 0x000fe200078ef819 */
[----:B------:R-:W1:Y:S02]  /*02d0*/  LDCU.64 UR22, c[0x0][0x438] ;  /* 0x00008700ff1677ac */ /* 0x000e640008000a00 */
[----:B------:R-:W5:Y:S01]  /*02e0*/  LDG.E.128 R16, desc[UR18][R2.64+0x800] ;  /* 0x0008001202107981 */ /* 0x000f62000c1e1d00 */
[----:B------:R-:W0:Y:S03]  /*02f0*/  LDCU.64 UR28, c[0x0][0x380] ;  /* 0x00007000ff1c77ac */ /* 0x000e260008000a00 */
[----:B------:R3:W5:Y:S01]  /*0300*/  LDG.E.128 R12, desc[UR18][R2.64+0x1000] ;  /* 0x00100012020c7981 */ /* 0x000762000c1e1d00 */
[----:B------:R-:W-:Y:S01]  /*0310*/  UISETP.NE.AND.EX UP0, UPT, UR5, URZ, UPT, UP0 ;  /* 0x000000ff0500728c */ /* 0x000fe2000bf05300 */
[----:B------:R-:W-:Y:S01]  /*0320*/  UMOV UR6, UR9 ;  /* 0x0000000900067c82 */ /* 0x000fe20008000000 */
[----:B--234-:R-:W-:-:S09]  /*0330*/  CS2R R2, SRZ ;  /* 0x0000000000027805 */ /* 0x01cfd2000001ff00 */
.L_x_6119:
[----:B0123--:R-:W2:Y:S01]  /*0340*/  LDC.64 R30, c[0x0][0x3a8] ;  /* 0x0000ea00ff1e7b82 */ /* 0x00fea20000000a00 */
[----:B------:R-:W3:Y:S01]  /*0350*/  @UP0 LDCU.64 UR4, c[0x0][0x3e0] ;  /* 0x00007c00ff0407ac */ /* 0x000ee20008000a00 */
[----:B------:R-:W-:Y:S01]  /*0360*/  PLOP3.LUT P1, PT, PT, PT, UP0, 0x80, 0x8 ;  /* 0x000000000008781c */ /* 0x000fe20003f2f008 */
[----:B------:R-:W-:Y:S02]  /*0370*/  UIMAD UR7, UR6, UR21, URZ ;  /* 0x00000015060772a4 */ /* 0x000fe4000f8e02ff */
[----:B0-----:R-:W-:-:S03]  /*0380*/  UIMAD.WIDE UR16, UR6, 0x4, UR14 ;  /* 0x00000004061078a5 */ /* 0x001fc6000f8e020e */
[----:B------:R-:W0:Y:S01]  /*0390*/  LDC.64 R28, c[0x0][0x428] ;  /* 0x00010a00ff1c7b82 */ /* 0x000e220000000a00 */
        /* <DEDUP_REMOVED lines=8> */
[----:B------:R3:W4:Y:S01]  /*0420*/  LDG.E R85, desc[UR18][R24.64] ;  /* 0x0000001218557981 */ /* 0x000722000c1e1900 */
[----:B------:R-:W-:-:S02]  /*0430*/  MOV R27, UR11 ;  /* 0x0000000b001b7c02 */ /* 0x000fc40008000f00 */
[----:B------:R-:W-:Y:S02]  /*0440*/  LEA.HI.SX32 R77, R77, R72, 0x1e ;  /* 0x000000484d4d7211 */ /* 0x000fe400078ff2ff */
[----:B------:R-:W-:Y:S01]  /*0450*/  MOV R58, UR4 ;  /* 0x00000004003a7c02 */ /* 0x000fe20008000f00 */
[----:B------:R-:W4:Y:S01]  /*0460*/  LDG.E R87, desc[UR18][R26.64] ;  /* 0x000000121a577981 */ /* 0x000f22000c1e1900 */
[----:B------:R-:W-:Y:S01]  /*0470*/  MOV R59, UR5 ;  /* 0x00000005003b7c02 */ /* 0x000fe20008000f00 */
[----:B--2---:R-:W-:-:S04]  /*0480*/  IMAD.WIDE.U32 R44, R77, 0x10, R30 ;  /* 0x000000104d2c7825 */ /* 0x004fc800078e001e */
[----:B------:R-:W2:Y:S01]  /*0490*/  @P1 LDG.E R84, desc[UR18][R58.64] ;  /* 0x000000123a541981 */ /* 0x000ea2000c1e1900 */
[----:B0-----:R-:W-:-:S03]  /*04a0*/  IMAD.WIDE.U32 R48, R77, 0x10, R28 ;  /* 0x000000104d307825 */ /* 0x001fc600078e001c */
[----:B------:R-:W2:Y:S04]  /*04b0*/  LDG.E.128 R44, desc[UR18][R44.64] ;  /* 0x000000122c2c7981 */ /* 0x000ea8000c1e1d00 */
[----:B------:R-:W2:Y:S01]  /*04c0*/  LDG.E.128 R48, desc[UR18][R48.64] ;  /* 0x0000001230307981 */ /* 0x000ea2000c1e1d00 */
[C---:B------:R-:W-:Y:S02]  /*04d0*/  IADD3 R76, PT, PT, R77.reuse, 0x80, RZ ;  /* 0x000000804d4c7810 */ /* 0x040fe40007ffe0ff */
[----:B------:R-:W-:-:S03]  /*04e0*/  IADD3 R75, PT, PT, R77, 0x100, RZ ;  /* 0x000001004d4b7810 */ /* 0x000fc60007ffe0ff */
[----:B------:R-:W-:-:S04]  /*04f0*/  IMAD.WIDE.U32 R52, R76, 0x10, R30 ;  /* 0x000000104c347825 */ /* 0x000fc800078e001e */
[----:B---3--:R-:W-:Y:S02]  /*0500*/  IMAD.WIDE.U32 R24, R76, 0x10, R28 ;  /* 0x000000104c187825 */ /* 0x008fe400078e001c */
[----:B------:R-:W3:Y:S02]  /*0510*/  LDG.E.128 R52, desc[UR18][R52.64] ;  /* 0x0000001234347981 */ /* 0x000ee4000c1e1d00 */
[C---:B------:R-:W-:Y:S02]  /*0520*/  IMAD.WIDE.U32 R56, R75.reuse, 0x10, R30 ;  /* 0x000000104b387825 */ /* 0x040fe400078e001e */
[----:B------:R-:W3:Y:S04]  /*0530*/  LDG.E.128 R24, desc[UR18][R24.64] ;  /* 0x0000001218187981 */ /* 0x000ee8000c1e1d00 */
[----:B------:R-:W3:Y:S01]  /*0540*/  LDG.E.128 R56, desc[UR18][R56.64] ;  /* 0x0000001238387981 */ /* 0x000ee2000c1e1d00 */
[----:B------:R-:W-:-:S06]  /*0550*/  IMAD.WIDE.U32 R28, R75, 0x10, R28 ;  /* 0x000000104b1c7825 */ /* 0x000fcc00078e001c */
[----:B------:R-:W3:Y:S01]  /*0560*/  LDG.E.128 R28, desc[UR18][R28.64] ;  /* 0x000000121c1c7981 */ /* 0x000ee2000c1e1d00 */
[----:B-1----:R-:W-:-:S04]  /*0570*/  ISETP.NE.U32.AND P0, PT, RZ, UR22, PT ;  /* 0x00000016ff007c0c */ /* 0x002fc8000bf05070 */
        /* <DEDUP_REMOVED lines=8> */
[----:B----4-:R-:W-:Y:S02]  /*0600*/  R2UR UR8, R85 ;  /* 0x00000000550872ca */ /* 0x010fe400000e0000 */
[----:B------:R-:W-:Y:S02]  /*0610*/  FSEL R87, R87, RZ, !P2 ;  /* 0x000000ff57577208 */ /* 0x000fe40005000000 */
[----:B--2---:R-:W-:-:S03]  /*0620*/  @P1 R2UR UR7, R84 ;  /* 0x00000000540712ca */ /* 0x004fc600000e0000 */
[C---:B------:R-:W-:Y:S01]  /*0630*/  FADD.FTZ R44, -R87.reuse, R44 ;  /* 0x0000002c572c7221 */ /* 0x040fe20000010100 */
        /* <DEDUP_REMOVED lines=18> */
[----:B---3--:R-:W-:Y:S01]  /*0760*/  FADD.FTZ R91, -R87, R53 ;  /* 0x00000035575b7221 */ /* 0x008fe20000010100 */
        /* <DEDUP_REMOVED lines=82> */
.L_x_6114:
[----:B------:R-:W-:Y:S05]  /*0c90*/  BSYNC.RECONVERGENT B0 ;  /* 0x0000000000007941 */ /* 0x000fea0003800200 */
.L_x_6113:
        /* <DEDUP_REMOVED lines=102> */
.L_x_6116:
        /* <DEDUP_REMOVED lines=63> */
.L_x_6115:
        /* <DEDUP_REMOVED lines=59> */
.L_x_6118:
        /* <DEDUP_REMOVED lines=62> */
.L_x_6117:
        /* <DEDUP_REMOVED lines=14> */
[----:B0123--:R-:W-:Y:S02]  /*1f60*/  MOV R24, R63 ;  /* 0x0000003f00187202 */ /* 0x00ffe40000000f00 */
        /* <DEDUP_REMOVED lines=13> */
.L_x_6112:
        /* <DEDUP_REMOVED lines=15> */
.L_x_6120:
        /* <DEDUP_REMOVED lines=13> */
.L_x_6833:


//--------------------- .text._ZN10layer_norm13ln_bwd_kernelINS_13Kernel_traitsIfffffjLj1536ELj1ELj1ELj4ELj16ENS_18Kernel_traits_baseILj1536EfffffjLj128EEEEELb0ELb0ELb1ELb0EEEvNS_9BwdParamsE --------------------------
	.section	.text._ZN10layer_norm13ln_bwd_kernelINS_13Kernel_traitsIfffffjLj1536ELj1ELj1ELj4ELj16ENS_18Kernel_traits_baseILj1536EfffffjLj128EEEEELb0ELb0ELb1ELb0EEEvNS_9BwdParamsE,"ax",@progbits
	.align	128
        .global         _ZN10layer_norm13ln_bwd_kernelINS_13Kernel_traitsIfffffjLj1536ELj1ELj1ELj4ELj16ENS_18Kernel_traits_baseILj1536EfffffjLj128EEEEELb0ELb0ELb1ELb0EEEvNS_9BwdParamsE
        .type           _ZN10layer_norm13ln_bwd_kernelINS_13Kernel_traitsIfffffjLj1536ELj1ELj1ELj4ELj16ENS_18Kernel_traits_baseILj1536EfffffjLj128EEEEELb0ELb0ELb1ELb0EEEvNS_9BwdParamsE,@function
        .size           _ZN10layer_norm13ln_bwd_kernelINS_13Kernel_traitsIfffffjLj1536ELj1ELj1ELj4ELj16ENS_18Kernel_traits_baseILj1536EfffffjLj128EEEEELb0ELb0ELb1ELb0EEEvNS_9BwdParamsE,(.L_x_6834 - _ZN10layer_norm13ln_bwd_kernelINS_13Kernel_traitsIfffffjLj1536ELj1ELj1ELj4ELj16ENS_18Kernel_traits_baseILj1536EfffffjLj128EEEEELb0ELb0ELb1ELb0EEEvNS_9BwdParamsE)
        .other          _ZN10layer_norm13ln_bwd_kernelINS_13Kernel_traitsIfffffjLj1536ELj1ELj1ELj4ELj16ENS_18Kernel_traits_baseILj1536EfffffjLj128EEEEELb0ELb0ELb1ELb0EEEvNS_9BwdParamsE,@"STO_CUDA_ENTRY STV_DEFAULT"
_ZN10layer_norm13ln_bwd_kernelINS_13Kernel_traitsIfffffjLj1536ELj1ELj1ELj4ELj16ENS_18Kernel_traits_baseILj1536EfffffjLj128EEEEELb0ELb0ELb1ELb0EEEvNS_9BwdParamsE:
.text._ZN10layer_norm13ln_bwd_kernelINS_13Kernel_traitsIfffffjLj1536ELj1ELj1ELj4ELj16ENS_18Kernel_traits_baseILj1536EfffffjLj128EEEEELb0ELb0ELb1ELb0EEEvNS_9BwdParamsE:
        /* <DEDUP_REMOVED lines=63> */
.L_x_6149:
[----:B0-----:R-:W-:-:S06]  /*03f0*/  UIMAD.WIDE UR6, UR11, 0x4, UR14 ;  /* 0x000000040b0678a5 */ /* 0x001fcc000f8e020e */
[----:B-12---:R-:W-:Y:S02]  /*0400*/  MOV R64, UR6 ;  /* 0x0000000600407c02 */ /* 0x006fe40008000f00 */
        /* <DEDUP_REMOVED lines=9> */
[----:B-----5:R0:W5:Y:S01]  /*04a0*/  LDG.E R4, desc[UR16][R4.64] ;  /* 0x0000001004047981 */ /* 0x020162000c1e1900 */
        /* <DEDUP_REMOVED lines=42> */
[----:B------:R-:W-:Y:S02]  /*0750*/  IADD3 R94, PT, PT, R94, 0x80, RZ ;  /* 0x000000805e5e7810 */ /* 0x000fe40007ffe0ff */
[----:B------:R-:W-:Y:S01]  /*0760*/  IADD3 R95, PT, PT, R95, 0x80, RZ ;  /* 0x000000805f5f7810 */ /* 0x000fe20007ffe0ff */
[C---:B---3--:R-:W-:Y:S01]  /*0770*/  FADD.FTZ R3, -R93.reuse, R64 ;  /* 0x000000405d037221 */ /* 0x048fe20000010100 */
[C---:B------:R-:W-:Y:S01]  /*0780*/  FADD.FTZ R74, -R93.reuse, R65 ;  /* 0x000000415d4a7221 */ /* 0x040fe20000010100 */
[----:B------:R-:W-:Y:S02]  /*0790*/  FADD.FTZ R67, -R93, R67 ;  /* 0x000000435d437221 */ /* 0x000fe40000010100 */
[----:B------:R-:W-:Y:S01]  /*07a0*/  FMUL.FTZ R3, R3, UR29 ;  /* 0x0000001d03037c20 */ /* 0x000fe20008410000 */
[----:B----4-:R-:W-:Y:S01]  /*07b0*/  FMUL.FTZ R80, R12, R68 ;  /* 0x000000440c507220 */ /* 0x010fe20000410000 */
[----:B------:R-:W-:Y:S01]  /*07c0*/  FMUL.FTZ R85, R13, R69 ;  /* 0x000000450d557220 */ /* 0x000fe20000410000 */
[----:B------:R-:W-:Y:S01]  /*07d0*/  FADD.FTZ R66, -R93, R66 ;  /* 0x000000425d427221 */ /* 0x000fe20000010100 */
[----:B------:R-:W-:Y:S01]  /*07e0*/  FMUL.FTZ R74, R74, UR29 ;  /* 0x0000001d4a4a7c20 */ /* 0x000fe20008410000 */
[----:B------:R-:W-:Y:S01]  /*07f0*/  FADD.FTZ R64, RZ, R80 ;  /* 0x00000050ff407221 */ /* 0x000fe20000010000 */
[----:B------:R-:W-:Y:S01]  /*0800*/  FFMA.FTZ R65, R3, R80, RZ ;  /* 0x0000005003417223 */ /* 0x000fe200000100ff */
[----:B0-----:R-:W-:Y:S01]  /*0810*/  FMUL.FTZ R90, R67, UR29 ;  /* 0x0000001d435a7c20 */ /* 0x001fe20008410000 */
[----:B------:R-:W-:Y:S01]  /*0820*/  FMUL.FTZ R79, R66, UR29 ;  /* 0x0000001d424f7c20 */ /* 0x000fe20008410000 */
[----:B------:R-:W-:Y:S01]  /*0830*/  FADD.FTZ R67, R64, R85 ;  /* 0x0000005540437221 */ /* 0x000fe20000010000 */
[----:B------:R-:W-:Y:S01]  /*0840*/  FMUL.FTZ R92, R14, R70 ;  /* 0x000000460e5c7220 */ /* 0x000fe20000410000 */
        /* <DEDUP_REMOVED lines=14> */
.L_x_6125:
[----:B------:R-:W-:Y:S05]  /*0930*/  BSYNC.RECONVERGENT B1 ;  /* 0x0000000000017941 */ /* 0x000fea0003800200 */
.L_x_6124:
        /* <DEDUP_REMOVED lines=16> */
[----:B------:R-:W-:-:S03]  /*0a40*/  FADD.FTZ R6, -R93, R69 ;  /* 0x000000455d067221 */ /* 0x000fc60000010100 */
[----:B------:R-:W-:Y:S01]  /*0a50*/  FMUL.FTZ R7, R7, UR29 ;  /* 0x0000001d07077c20 */ /* 0x000fe20008410000 */
[----:B------:R-:W-:Y:S01]  /*0a60*/  FMUL.FTZ R6, R6, UR29 ;  /* 0x0000001d06067c20 */ /* 0x000fe20008410000 */
[----:B----4-:R-:W-:Y:S01]  /*0a70*/  FMUL.FTZ R78, R16, R64 ;  /* 0x00000040104e7220 */ /* 0x010fe20000410000 */
[----:B------:R-:W-:Y:S01]  /*0a80*/  FADD.FTZ R36, R36, R64 ;  /* 0x0000004024247221 */ /* 0x000fe20000010000 */
[----:B------:R-:W-:Y:S01]  /*0a90*/  FFMA.FTZ R28, R64, R7, R28 ;  /* 0x00000007401c7223 */ /* 0x000fe2000001001c */
[----:B------:R-:W-:Y:S01]  /*0aa0*/  FADD.FTZ R70, -R93, R70 ;  /* 0x000000465d467221 */ /* 0x000fe20000010100 */
[----:B------:R-:W-:Y:S01]  /*0ab0*/  FADD.FTZ R37, R37, R65 ;  /* 0x0000004125257221 */ /* 0x000fe20000010000 */
[----:B------:R-:W-:Y:S01]  /*0ac0*/  FFMA.FTZ R29, R65, R6, R29 ;  /* 0x00000006411d7223 */ /* 0x000fe2000001001d */
[----:B0-----:R-:W-:Y:S01]  /*0ad0*/  FMUL.FTZ R83, R17, R65 ;  /* 0x0000004111537220 */ /* 0x001fe20000410000 */
[----:B------:R-:W-:Y:S01]  /*0ae0*/  FADD.FTZ R64, R97, R78 ;  /* 0x0000004e61407221 */ /* 0x000fe20000010000 */
[----:B------:R-:W-:Y:S01]  /*0af0*/  FFMA.FTZ R65, R7, R78, R96 ;  /* 0x0000004e07417223 */ /* 0x000fe20000010060 */
[----:B------:R-:W-:Y:S01]  /*0b00*/  FMUL.FTZ R75, R70, UR29 ;  /* 0x0000001d464b7c20 */ /* 0x000fe20008410000 */
[----:B------:R-:W-:Y:S01]  /*0b10*/  FADD.FTZ R71, -R93, R71 ;  /* 0x000000475d477221 */ /* 0x000fe20000010100 */
        /* <DEDUP_REMOVED lines=13> */
.L_x_6127:
[----:B------:R-:W-:Y:S05]  /*0bf0*/  BSYNC.RECONVERGENT B1 ;  /* 0x0000000000017941 */ /* 0x000fea0003800200 */
.L_x_6126:
        /* <DEDUP_REMOVED lines=20> */
[----:B------:R-:W-:Y:S01]  /*0d40*/  FADD.FTZ R64, R97, R76 ;  /* 0x0000004c61407221 */ /* 0x000fe20000010000 */
[----:B------:R-:W-:Y:S01]  /*0d50*/  FFMA.FTZ R65, R73, R76, R96 ;  /* 0x0000004c49417223 */ /* 0x000fe20000010060 */
[----:B------:R-:W-:Y:S01]  /*0d60*/  FMUL.FTZ R84, R67, UR29 ;  /* 0x0000001d43547c20 */ /* 0x000fe20008410000 */
[----:B------:R-:W-:Y:S01]  /*0d70*/  FMUL.FTZ R77, R66, UR29 ;  /* 0x0000001d424d7c20 */ /* 0x000fe20008410000 */
[----:B------:R-:W-:Y:S01]  /*0d80*/  FADD.FTZ R67, R64, R81 ;  /* 0x0000005140437221 */ /* 0x000fe20000010000 */
[----:B0-----:R-:W-:Y:S01]  /*0d90*/  FMUL.FTZ R86, R22, R70 ;  /* 0x0000004616567220 */ /* 0x001fe20000410000 */
        /* <DEDUP_REMOVED lines=15> */
.L_x_6123:
        /* <DEDUP_REMOVED lines=10> */
[----:B------:R-:W-:Y:S02]  /*0f30*/  ISETP.GE.U32.AND P1, PT, R2, 0x100, PT ;  /* 0x000001000200780c */ /* 0x000fe40003f26070 */
[----:B------:R-:W-:-:S09]  /*0f40*/  MOV R69, R5 ;  /* 0x0000000500457202 */ /* 0x000fd20000000f00 */
[----:B------:R-:W0:Y:S01]  /*0f50*/  @P0 LDC.64 R64, c[0x0][0x438] ;  /* 0x00010e00ff400b82 */ /* 0x000e220000000a00 */
[----:B------:R-:W-:-:S07]  /*0f60*/  ISETP.GE.U32.AND P2, PT, R2, 0x180, PT ;  /* 0x000001800200780c */ /* 0x000fce0003f46070 */
[----:B------:R-:W1:Y:S01]  /*0f70*/  @P1 LDC.64 R66, c[0x0][0x438] ;  /* 0x00010e00ff421b82 */ /* 0x000e620000000a00 */
[----:B0-----:R-:W-:-:S07]  /*0f80*/  @P0 IMAD.WIDE.U32 R70, R69, 0x10, R64 ;  /* 0x0000001045460825 */ /* 0x001fce00078e0040 */
[----:B------:R-:W0:Y:S01]  /*0f90*/  @P2 LDC.64 R64, c[0x0][0x438] ;  /* 0x00010e00ff402b82 */ /* 0x000e220000000a00 */
[----:B------:R-:W-:Y:S01]  /*0fa0*/  @P0 IADD3 R69, PT, PT, R69, 0x80, RZ ;  /* 0x0000008045450810 */ /* 0x000fe20007ffe0ff */
[----:B------:R2:W5:Y:S04]  /*0fb0*/  @P0 LDG.E.128 R40, desc[UR16][R70.64] ;  /* 0x0000001046280981 */ /* 0x000568000c1e1d00 */
[C---:B-1----:R-:W-:Y:S01]  /*0fc0*/  @P1 IMAD.WIDE.U32 R66, R69.reuse, 0x10, R66 ;  /* 0x0000001045421825 */ /* 0x042fe200078e0042 */
[----:B------:R-:W-:-:S04]  /*0fd0*/  @P1 IADD3 R69, PT, PT, R69, 0x80, RZ ;  /* 0x0000008045451810 */ /* 0x000fc80007ffe0ff */
[----:B------:R2:W5:Y:S01]  /*0fe0*/  @P1 LDG.E.128 R44, desc[UR16][R66.64] ;  /* 0x00000010422c1981 */ /* 0x000562000c1e1d00 */
[----:B0-----:R-:W-:-:S05]  /*0ff0*/  @P2 IMAD.WIDE.U32 R64, R69, 0x10, R64 ;  /* 0x0000001045402825 */ /* 0x001fca00078e0040 */
[----:B------:R2:W5:Y:S02]  /*1000*/  @P2 LDG.E.128 R8, desc[UR16][R64.64] ;  /* 0x0000001040082981 */ /* 0x000564000c1e1d00 */
.L_x_6128:
[----:B----4-:R-:W-:Y:S05]  /*1010*/  BSYNC.RECONVERGENT B0 ;  /* 0x0000000000007941 */ /* 0x010fea0003800200 */
.L_x_6122:
[----:B--2---:R-:W0:Y:S01]  /*1020*/  SHFL.DOWN PT, R64, R97, 0x10, 0x1f ;  /* 0x0a001f0061407f89 */ /* 0x004e2200000e0000 */
        /* <DEDUP_REMOVED lines=30> */
.L_x_6130:
[----:B------:R-:W-:Y:S05]  /*1210*/  BSYNC.RECONVERGENT B0 ;  /* 0x0000000000007941 */ /* 0x000fea0003800200 */
.L_x_6129:
        /* <DEDUP_REMOVED lines=19> */
[----:B------:R-:W-:Y:S01]  /*1350*/  @P2 IADD3 R64, PT, PT, R4, -0x1, RZ ;  /* 0xffffffff04402810 */ /* 0x000fe20007ffe0ff */
[----:B------:R-:W-:Y:S02]  /*1360*/  FADD.FTZ R68, R68, R65 ;  /* 0x0000004144447221 */ /* 0x000fe40000010000 */
[----:B------:R-:W-:Y:S02]  /*1370*/  FADD.FTZ R66, R66, R69 ;  /* 0x0000004542427221 */ /* 0x000fe40000010000 */
[----:B------:R-:W-:Y:S02]  /*1380*/  @P2 IMAD R64, R64, UR10, RZ ;  /* 0x0000000a40402c24 */ /* 0x000fe4000f8e02ff */
[----:B------:R-:W-:-:S03]  /*1390*/  FADD.FTZ R67, R67, R68 ;  /* 0x0000004443437221 */ /* 0x000fc60000010000 */
[----:B------:R-:W-:Y:S01]  /*13a0*/  @P2 SHF.R.S32.HI R65, RZ, 0x1f, R64 ;  /* 0x0000001fff412819 */ /* 0x000fe20000011440 */
[----:B------:R-:W-:-:S03]  /*13b0*/  FMUL.FTZ R67, R67, UR27 ;  /* 0x0000001b43437c20 */ /* 0x000fc60008410000 */
[----:B------:R-:W-:Y:S01]  /*13c0*/  @P2 LEA.HI R65, R65, R64, RZ, 0x2 ;  /* 0x0000004041412211 */ /* 0x000fe200078f10ff */
[----:B------:R-:W-:Y:S01]  /*13d0*/  FMUL.FTZ R64, R66, UR27 ;  /* 0x0000001b42407c20 */ /* 0x000fe20008410000 */
[----:B------:R-:W-:Y:S01]  /*13e0*/  HFMA2 R66, -RZ, RZ, 0, 0 ;  /* 0x00000000ff427431 */ /* 0x000fe200000001ff */
[----:B------:R-:W-:Y:S02]  /*13f0*/  R2UR UR6, R67 ;  /* 0x00000000430672ca */ /* 0x000fe400000e0000 */
[----:B------:R-:W-:Y:S02]  /*1400*/  MOV R67, R5 ;  /* 0x0000000500437202 */ /* 0x000fe40000000f00 */
[----:B------:R-:W-:Y:S02]  /*1410*/  FSEL R5, R64, RZ, !P0 ;  /* 0x000000ff40057208 */ /* 0x000fe40004000000 */
[----:B------:R-:W-:Y:S01]  /*1420*/  @P2 LEA.HI.SX32 R66, R65, R0, 0x1e ;  /* 0x0000000041422211 */ /* 0x000fe200078ff2ff */
[----:B------:R-:W-:Y:S08]  /*1430*/  @!P1 BRA `(.L_x_6132) ;  /* 0x0000000400f89947 */ /* 0x000ff00003800000 */
        /* <DEDUP_REMOVED lines=33> */
.L_x_6134:
[--C-:B------:R-:W-:Y:S01]  /*1650*/  FFMA.FTZ R61, R3, UR6, R5.reuse ;  /* 0x00000006033d7c23 */ /* 0x100fe20008010005 */
[----:B------:R-:W-:Y:S01]  /*1660*/  ISETP.LT.AND P3, PT, RZ, UR30, PT ;  /* 0x0000001eff007c0c */ /* 0x000fe2000bf61270 */
[--C-:B------:R-:W-:Y:S01]  /*1670*/  FFMA.FTZ R62, R74, UR6, R5.reuse ;  /* 0x000000064a3e7c23 */ /* 0x100fe20008010005 */
[----:B------:R-:W-:Y:S01]  /*1680*/  FFMA.FTZ R63, R79, UR6, R5 ;  /* 0x000000064f3f7c23 */ /* 0x000fe20008010005 */
[----:B------:R-:W-:Y:S01]  /*1690*/  FADD.FTZ R61, R80, -R61 ;  /* 0x8000003d503d7221 */ /* 0x000fe20000010000 */
[----:B------:R-:W-:Y:S01]  /*16a0*/  ISETP.GT.AND P0, PT, R4, RZ, PT ;  /* 0x000000ff0400720c */ /* 0x000fe20003f04270 */
[----:B------:R-:W-:Y:S01]  /*16b0*/  FADD.FTZ R62, R85, -R62 ;  /* 0x8000003e553e7221 */ /* 0x000fe20000010000 */
[----:B------:R-:W-:Y:S01]  /*16c0*/  FADD.FTZ R63, R92, -R63 ;  /* 0x8000003f5c3f7221 */ /* 0x000fe20000010000 */
[----:B------:R-:W-:Y:S01]  /*16d0*/  FMUL.FTZ R61, R61, UR29 ;  /* 0x0000001d3d3d7c20 */ /* 0x000fe20008410000 */
[----:B------:R-:W-:Y:S01]  /*16e0*/  FFMA.FTZ R64, R90, UR6, R5 ;  /* 0x000000065a407c23 */ /* 0x000fe20008010005 */
[----:B------:R-:W-:Y:S01]  /*16f0*/  FMUL.FTZ R62, R62, UR29 ;  /* 0x0000001d3e3e7c20 */ /* 0x000fe20008410000 */
[----:B------:R-:W-:-:S02]  /*1700*/  FMUL.FTZ R63, R63, UR29 ;  /* 0x0000001d3f3f7c20 */ /* 0x000fc40008410000 */
[----:B------:R-:W-:Y:S01]  /*1710*/  FSEL R60, R61, RZ, P3 ;  /* 0x000000ff3d3c7208 */ /* 0x000fe20001800000 */
[----:B------:R-:W-:-:S04]  /*1720*/  FADD.FTZ R64, R91, -R64 ;  /* 0x800000405b407221 */ /* 0x000fc80000010000 */
[----:B------:R-:W-:Y:S01]  /*1730*/  FMUL.FTZ R61, R60, UR28 ;  /* 0x0000001c3c3d7c20 */ /* 0x000fe20008410000 */
[----:B------:R-:W-:-:S04]  /*1740*/  FMUL.FTZ R65, R64, UR29 ;  /* 0x0000001d40417c20 */ /* 0x000fc80008410000 */
[----:B------:R-:W-:Y:S02]  /*1750*/  SEL R56, R61, R56, P0 ;  /* 0x000000383d387207 */ /* 0x000fe40000000000 */
[----:B------:R-:W-:Y:S02]  /*1760*/  FSEL R61, R62, RZ, P3 ;  /* 0x000000ff3e3d7208 */ /* 0x000fe40001800000 */
[----:B------:R-:W-:Y:S02]  /*1770*/  FSEL R62, R63, RZ, P3 ;  /* 0x000000ff3f3e7208 */ /* 0x000fe40001800000 */
[----:B------:R-:W-:Y:S01]  /*1780*/  FSEL R65, R65, RZ, P3 ;  /* 0x000000ff41417208 */ /* 0x000fe20001800000 */
[----:B------:R-:W-:Y:S02]  /*1790*/  FMUL.FTZ R64, R61, UR28 ;  /* 0x0000001c3d407c20 */ /* 0x000fe40008410000 */
[----:B------:R-:W-:-:S03]  /*17a0*/  FMUL.FTZ R63, R62, UR28 ;  /* 0x0000001c3e3f7c20 */ /* 0x000fc60008410000 */
[----:B------:R-:W-:Y:S02]  /*17b0*/  SEL R57, R64, R57, P0 ;  /* 0x0000003940397207 */ /* 0x000fe40000000000 */
[----:B------:R-:W-:Y:S02]  /*17c0*/  SEL R58, R63, R58, P0 ;  /* 0x0000003a3f3a7207 */ /* 0x000fe40000000000 */
[----:B------:R-:W-:Y:S01]  /*17d0*/  MOV R63, R65 ;  /* 0x00000041003f7202 */ /* 0x000fe20000000f00 */
[----:B------:R-:W-:Y:S06]  /*17e0*/  @!P2 BRA `(.L_x_6135) ;  /* 0x0000000000e4a947 */ /* 0x000fec0003800000 */
[----:B------:R-:W-:Y:S01]  /*17f0*/  FMUL.FTZ R59, R65, UR28 ;  /* 0x0000001c413b7c20 */ /* 0x000fe20008410000 */
[----:B------:R-:W-:Y:S06]  /*1800*/  BRA `(.L_x_6135) ;  /* 0x0000000000dc7947 */ /* 0x000fec0003800000 */
.L_x_6133:
[----:B------:R-:W-:-:S04]  /*1810*/  UISETP.NE.U32.AND UP0, UPT, UR4, URZ, UPT ;  /* 0x000000ff0400728c */ /* 0x000fc8000bf05070 */
[----:B------:R-:W-:-:S09]  /*1820*/  UISETP.NE.AND.EX UP0, UPT, UR5, URZ, UPT, UP0 ;  /* 0x000000ff0500728c */ /* 0x000fd2000bf05300 */
[----:B------:R-:W-:Y:S05]  /*1830*/  BRA.U UP0, `(.L_x_6136) ;  /* 0x00000001006c7547 */ /* 0x000fea000b800000 */
[----:B------:R-:W-:Y:S02]  /*1840*/  PLOP3.LUT P3, PT, PT, PT, UP2, 0x80, 0x8 ;  /* 0x000000000008781c */ /* 0x000fe40003f6f028 */
[----:B------:R-:W-:Y:S02]  /*1850*/  MOV R64, R40 ;  /* 0x0000002800407202 */ /* 0x000fe40000000f00 */
[----:B------:R-:W-:-:S09]  /*1860*/  ISETP.GT.AND P0, PT, R4, RZ, PT ;  /* 0x000000ff0400720c */ /* 0x000fd20003f04270 */
[--C-:B------:R-:W-:Y:S01]  /*1870*/  @P3 FFMA.FTZ R65, R3, UR6, R5.reuse ;  /* 0x0000000603413c23 */ /* 0x100fe20008010005 */
[----:B------:R-:W-:-:S03]  /*1880*/  @P3 FFMA.FTZ R68, R74, UR6, R5 ;  /* 0x000000064a443c23 */ /* 0x000fc60008010005 */
[----:B------:R-:W-:Y:S01]  /*1890*/  @P3 FADD.FTZ R65, R80, -R65 ;  /* 0x8000004150413221 */ /* 0x000fe20000010000 */
[----:B------:R-:W-:-:S03]  /*18a0*/  @P3 FADD.FTZ R68, R85, -R68 ;  /* 0x8000004455443221 */ /* 0x000fc60000010000 */
[----:B------:R-:W-:-:S04]  /*18b0*/  @P3 FFMA.FTZ R64, R65, UR29, R40 ;  /* 0x0000001d41403c23 */ /* 0x000fc80008010028 */
[----:B------:R-:W-:Y:S01]  /*18c0*/  FMUL.FTZ R65, R64, UR28 ;  /* 0x0000001c40417c20 */ /* 0x000fe20008410000 */
[----:B------:R-:W-:Y:S01]  /*18d0*/  MOV R64, R41 ;  /* 0x0000002900407202 */ /* 0x000fe20000000f00 */
[----:B------:R-:W-:-:S03]  /*18e0*/  @P3 FFMA.FTZ R64, R68, UR29, R41 ;  /* 0x0000001d44403c23 */ /* 0x000fc60008010029 */
[----:B------:R-:W-:Y:S01]  /*18f0*/  SEL R56, R65, R56, P0 ;  /* 0x0000003841387207 */ /* 0x000fe20000000000 */
[----:B------:R-:W-:Y:S01]  /*1900*/  @P3 FFMA.FTZ R65, R79, UR6, R5 ;  /* 0x000000064f413c23 */ /* 0x000fe20008010005 */
[----:B------:R-:W-:-:S03]  /*1910*/  FMUL.FTZ R64, R64, UR28 ;  /* 0x0000001c40407c20 */ /* 0x000fc60008410000 */
[----:B------:R-:W-:Y:S01]  /*1920*/  @P3 FADD.FTZ R69, R92, -R65 ;  /* 0x800000415c453221 */ /* 0x000fe20000010000 */
[----:B------:R-:W-:Y:S02]  /*1930*/  MOV R65, R42 ;  /* 0x0000002a00417202 */ /* 0x000fe40000000f00 */
[----:B------:R-:W-:Y:S01]  /*1940*/  SEL R57, R64, R57, P0 ;  /* 0x0000003940397207 */ /* 0x000fe20000000000 */
[----:B------:R-:W-:-:S04]  /*1950*/  @P3 FFMA.FTZ R65, R69, UR29, R42 ;  /* 0x0000001d45413c23 */ /* 0x000fc8000801002a */
[----:B------:R-:W-:-:S05]  /*1960*/  FMUL.FTZ R65, R65, UR28 ;  /* 0x0000001c41417c20 */ /* 0x000fca0008410000 */
        /* <DEDUP_REMOVED lines=8> */
.L_x_6136:
[----:B------:R-:W-:Y:S02]  /*19f0*/  PLOP3.LUT P0, PT, PT, PT, UP2, 0x80, 0x8 ;  /* 0x000000000008781c */ /* 0x000fe40003f0f028 */
[----:B------:R-:W-:Y:S02]  /*1a00*/  MOV R63, R43 ;  /* 0x0000002b003f7202 */ /* 0x000fe40000000f00 */
[----:B------:R-:W-:-:S09]  /*1a10*/  MOV R62, R42 ;  /* 0x0000002a003e7202 */ /* 0x000fd20000000f00 */
[--C-:B------:R-:W-:Y:S01]  /*1a20*/  @P0 FFMA.FTZ R60, R90, UR6, R5.reuse ;  /* 0x000000065a3c0c23 */ /* 0x100fe20008010005 */
[--C-:B------:R-:W-:Y:S01]  /*1a30*/  @P0 FFMA.FTZ R61, R3, UR6, R5.reuse ;  /* 0x00000006033d0c23 */ /* 0x100fe20008010005 */
[----:B------:R-:W-:Y:S02]  /*1a40*/  @P0 FFMA.FTZ R64, R74, UR6, R5 ;  /* 0x000000064a400c23 */ /* 0x000fe40008010005 */
[----:B------:R-:W-:Y:S01]  /*1a50*/  @P0 FADD.FTZ R60, R91, -R60 ;  /* 0x8000003c5b3c0221 */ /* 0x000fe20000010000 */
[----:B------:R-:W-:Y:S01]  /*1a60*/  @P0 FADD.FTZ R61, R80, -R61 ;  /* 0x8000003d503d0221 */ /* 0x000fe20000010000 */
[----:B------:R-:W-:Y:S02]  /*1a70*/  @P0 FADD.FTZ R64, R85, -R64 ;  /* 0x8000004055400221 */ /* 0x000fe40000010000 */
[----:B------:R-:W-:Y:S01]  /*1a80*/  @P0 FFMA.FTZ R63, R60, UR29, R43 ;  /* 0x0000001d3c3f0c23 */ /* 0x000fe2000801002b */
[----:B------:R-:W-:Y:S01]  /*1a90*/  MOV R60, R40 ;  /* 0x00000028003c7202 */ /* 0x000fe20000000f00 */
[----:B------:R-:W-:Y:S01]  /*1aa0*/  @P0 FFMA.FTZ R60, R61, UR29, R40 ;  /* 0x0000001d3d3c0c23 */ /* 0x000fe20008010028 */
[----:B------:R-:W-:Y:S01]  /*1ab0*/  @P0 FFMA.FTZ R61, R79, UR6, R5 ;  /* 0x000000064f3d0c23 */ /* 0x000fe20008010005 */
[----:B------:R-:W-:-:S03]  /*1ac0*/  @P2 FMUL.FTZ R59, R63, UR28 ;  /* 0x0000001c3f3b2c20 */ /* 0x000fc60008410000 */
[----:B------:R-:W-:-:S04]  /*1ad0*/  @P0 FADD.FTZ R61, R92, -R61 ;  /* 0x8000003d5c3d0221 */ /* 0x000fc80000010000 */
[----:B------:R-:W-:Y:S01]  /*1ae0*/  @P0 FFMA.FTZ R62, R61, UR29, R42 ;  /* 0x0000001d3d3e0c23 */ /* 0x000fe2000801002a */
[----:B------:R-:W-:Y:S01]  /*1af0*/  MOV R61, R41 ;  /* 0x00000029003d7202 */ /* 0x000fe20000000f00 */
[----:B------:R-:W-:Y:S01]  /*1b00*/  @P0 FFMA.FTZ R61, R64, UR29, R41 ;  /* 0x0000001d403d0c23 */ /* 0x000fe20008010029 */
[----:B------:R-:W-:Y:S01]  /*1b10*/  ISETP.GT.AND P0, PT, R4, RZ, PT ;  /* 0x000000ff0400720c */ /* 0x000fe20003f04270 */
[----:B------:R-:W-:Y:S02]  /*1b20*/  FMUL.FTZ R65, R62, UR28 ;  /* 0x0000001c3e417c20 */ /* 0x000fe40008410000 */
[----:B------:R-:W-:-:S03]  /*1b30*/  FMUL.FTZ R64, R61, UR28 ;  /* 0x0000001c3d407c20 */ /* 0x000fc60008410000 */
[----:B------:R-:W-:Y:S01]  /*1b40*/  SEL R58, R65, R58, P0 ;  /* 0x0000003a413a7207 */ /* 0x000fe20000000000 */
[----:B------:R-:W-:Y:S01]  /*1b50*/  FMUL.FTZ R65, R60, UR28 ;  /* 0x0000001c3c417c20 */ /* 0x000fe20008410000 */
[----:B------:R-:W-:-:S04]  /*1b60*/  SEL R57, R64, R57, P0 ;  /* 0x0000003940397207 */ /* 0x000fc80000000000 */
[----:B------:R-:W-:-:S07]  /*1b70*/  SEL R56, R65, R56, P0 ;  /* 0x0000003841387207 */ /* 0x000fce0000000000 */
.L_x_6135:
[----:B------:R-:W-:-:S04]  /*1b80*/  ISETP.NE.U32.AND P0, PT, RZ, UR4, PT ;  /* 0x00000004ff007c0c */ /* 0x000fc8000bf05070 */
[----:B------:R-:W-:-:S13]  /*1b90*/  ISETP.NE.AND.EX P0, PT, RZ, UR5, PT, P0 ;  /* 0x00000005ff007c0c */ /* 0x000fda000bf05300 */
[----:B------:R-:W0:Y:S02]  /*1ba0*/  @P0 LDC.64 R64, c[0x0][0x478] ;  /* 0x00011e00ff400b82 */ /* 0x000e240000000a00 */
[C---:B0-----:R-:W-:Y:S01]  /*1bb0*/  @P0 IMAD.WIDE.U32 R68, R67.reuse, 0x10, R64 ;  /* 0x0000001043440825 */ /* 0x041fe200078e0040 */
[----:B------:R-:W-:-:S05]  /*1bc0*/  IADD3 R67, PT, PT, R67, 0x80, RZ ;  /* 0x0000008043437810 */ /* 0x000fca0007ffe0ff */
[----:B------:R-:W0:Y:S01]  /*1bd0*/  @P2 LDC.64 R64, c[0x0][0x468] ;  /* 0x00011a00ff402b82 */ /* 0x000e220000000a00 */
[----:B------:R1:W-:Y:S01]  /*1be0*/  @P0 STG.E.128 desc[UR16][R68.64], R60 ;  /* 0x0000003c44000986 */ /* 0x0003e2000c101d10 */
[C---:B0-----:R-:W-:Y:S01]  /*1bf0*/  @P2 IMAD.WIDE.U32 R64, R66.reuse, 0x10, R64 ;  /* 0x0000001042402825 */ /* 0x041fe200078e0040 */
[----:B------:R-:W-:-:S04]  /*1c00*/  IADD3 R66, PT, PT, R66, 0x80, RZ ;  /* 0x0000008042427810 */ /* 0x000fc80007ffe0ff */
[----:B------:R1:W-:Y:S03]  /*1c10*/  @P2 STG.E.128 desc[UR16][R64.64], R56 ;  /* 0x0000003840002986 */ /* 0x0003e6000c101d10 */
.L_x_6132:
[----:B------:R-:W-:Y:S05]  /*1c20*/  BSYNC.RECONVERGENT B0 ;  /* 0x0000000000007941 */ /* 0x000fea0003800200 */
.L_x_6131:
        /* <DEDUP_REMOVED lines=11> */
[----:B-1----:R-:W-:Y:S02]  /*1ce0*/  MOV R63, R47 ;  /* 0x0000002f003f7202 */ /* 0x002fe40000000f00 */
        /* <DEDUP_REMOVED lines=10> */
[----:B------:R-:W-:-:S04]  /*1d90*/  @P4 FFMA.FTZ R61, R75, UR6, R5 ;  /* 0x000000064b3d4c23 */ /* 0x000fc80008010005 */
        /* <DEDUP_REMOVED lines=10> */
[----:B------:R-:W-:Y:S01]  /*1e40*/  SEL R56, R65, R56, P4 ;  /* 0x0000003841387207 */ /* 0x000fe20002000000 */
[----:B------:R-:W-:Y:S06]  /*1e50*/  @!P2 BRA `(.L_x_6141) ;  /* 0x000000040058a947 */ /* 0x000fec0003800000 */
[----:B------:R-:W-:Y:S01]  /*1e60*/  FMUL.FTZ R59, R63, UR28 ;  /* 0x0000001c3f3b7c20 */ /* 0x000fe20008410000 */
[----:B------:R-:W-:Y:S06]  /*1e70*/  BRA `(.L_x_6141) ;  /* 0x0000000400507947 */ /* 0x000fec0003800000 */
.L_x_6140:
[----:B------:R-:W-:Y:S02]  /*1e80*/  PLOP3.LUT P5, PT, PT, PT, UP2, 0x80, 0x8 ;  /* 0x000000000008781c */ /* 0x000fe40003faf028 */
[----:B-1----:R-:W-:Y:S02]  /*1e90*/  MOV R64, R44 ;  /* 0x0000002c00407202 */ /* 0x002fe40000000f00 */
        /* <DEDUP_REMOVED lines=25> */
.L_x_6139:
[----:B-1----:R-:W0:Y:S02]  /*2030*/  LDC.64 R64, c[0x0][0x478] ;  /* 0x00011e00ff407b82 */ /* 0x002e240000000a00 */
[----:B0-----:R-:W-:-:S04]  /*2040*/  ISETP.NE.U32.AND P0, PT, R64, RZ, PT ;  /* 0x000000ff4000720c */ /* 0x001fc80003f05070 */
[----:B------:R-:W-:-:S13]  /*2050*/  ISETP.NE.AND.EX P0, PT, R65, RZ, PT, P0 ;  /* 0x000000ff4100720c */ /* 0x000fda0003f05300 */
[----:B------:R-:W-:Y:S05]  /*2060*/  @!P0 BRA `(.L_x_6142) ;  /* 0x0000000000708947 */ /* 0x000fea0003800000 */
        /* <DEDUP_REMOVED lines=9> */
[----:B------:R-:W-:-:S04]  /*2100*/  FFMA.FTZ R64, R82, UR6, R5 ;  /* 0x0000000652407c23 */ /* 0x000fc80008010005 */
[----:B------:R-:W-:Y:S01]  /*2110*/  FSEL R60, R60, RZ, P5 ;  /* 0x000000ff3c3c7208 */ /* 0x000fe20002800000 */
[----:B------:R-:W-:-:S04]  /*2120*/  FADD.FTZ R64, R89, -R64 ;  /* 0x8000004059407221 */ /* 0x000fc80000010000 */
[----:B------:R-:W-:Y:S01]  /*2130*/  FMUL.FTZ R61, R60, UR28 ;  /* 0x0000001c3c3d7c20 */ /* 0x000fe20008410000 */
[----:B------:R-:W-:-:S04]  /*2140*/  FMUL.FTZ R65, R64, UR29 ;  /* 0x0000001d40417c20 */ /* 0x000fc80008410000 */
[----:B------:R-:W-:Y:S01]  /*2150*/  SEL R56, R61, R56, P4 ;  /* 0x000000383d387207 */ /* 0x000fe20002000000 */
[----:B------:R-:W-:Y:S01]  /*2160*/  FMUL.FTZ R61, R62, UR29 ;  /* 0x0000001d3e3d7c20 */ /* 0x000fe20008410000 */
[----:B------:R-:W-:Y:S01]  /*2170*/  FMUL.FTZ R62, R63, UR29 ;  /* 0x0000001d3f3e7c20 */ /* 0x000fe20008410000 */
[----:B------:R-:W-:-:S03]  /*2180*/  FSEL R65, R65, RZ, P5 ;  /* 0x000000ff41417208 */ /* 0x000fc60002800000 */
[----:B------:R-:W-:Y:S02]  /*2190*/  FSEL R61, R61, RZ, P5 ;  /* 0x000000ff3d3d7208 */ /* 0x000fe40002800000 */
[----:B------:R-:W-:-:S03]  /*21a0*/  FSEL R62, R62, RZ, P5 ;  /* 0x000000ff3e3e7208 */ /* 0x000fc60002800000 */
        /* <DEDUP_REMOVED lines=8> */
.L_x_6142:
[--C-:B------:R-:W-:Y:S01]  /*2230*/  FFMA.FTZ R65, R7, UR6, R5.reuse ;  /* 0x0000000607417c23 */ /* 0x100fe20008010005 */
[----:B------:R-:W-:Y:S01]  /*2240*/  ISETP.LT.AND P5, PT, RZ, UR30, PT ;  /* 0x0000001eff007c0c */ /* 0x000fe2000bfa1270 */
[----:B------:R-:W-:Y:S01]  /*2250*/  @P2 FFMA.FTZ R68, R82, UR6, R5 ;  /* 0x0000000652442c23 */ /* 0x000fe20008010005 */
[----:B------:R-:W-:Y:S01]  /*2260*/  ISETP.GT.AND P4, PT, R4, RZ, PT ;  /* 0x000000ff0400720c */ /* 0x000fe20003f84270 */
[----:B------:R-:W-:Y:S02]  /*2270*/  FADD.FTZ R65, R78, -R65 ;  /* 0x800000414e417221 */ /* 0x000fe40000010000 */
[----:B------:R-:W-:Y:S02]  /*2280*/  @P2 FADD.FTZ R68, R89, -R68 ;  /* 0x8000004459442221 */ /* 0x000fe40000010000 */
[----:B------:R-:W-:Y:S02]  /*2290*/  FMUL.FTZ R64, R65, UR29 ;  /* 0x0000001d41407c20 */ /* 0x000fe40008410000 */
[----:B------:R-:W-:-:S03]  /*22a0*/  @P2 FMUL.FTZ R68, R68, UR29 ;  /* 0x0000001d44442c20 */ /* 0x000fc60008410000 */
[----:B------:R-:W-:Y:S02]  /*22b0*/  FSEL R64, R64, RZ, P5 ;  /* 0x000000ff40407208 */ /* 0x000fe40002800000 */
[----:B------:R-:W-:-:S03]  /*22c0*/  @P2 FSEL R68, R68, RZ, P5 ;  /* 0x000000ff44442208 */ /* 0x000fc60002800000 */
[----:B------:R-:W-:Y:S01]  /*22d0*/  FMUL.FTZ R65, R64, UR28 ;  /* 0x0000001c40417c20 */ /* 0x000fe20008410000 */
[----:B------:R-:W-:Y:S01]  /*22e0*/  FFMA.FTZ R64, R6, UR6, R5 ;  /* 0x0000000606407c23 */ /* 0x000fe20008010005 */
[----:B------:R-:W-:-:S03]  /*22f0*/  @P2 FMUL.FTZ R59, R68, UR28 ;  /* 0x0000001c443b2c20 */ /* 0x000fc60008410000 */
[----:B------:R-:W-:Y:S01]  /*2300*/  SEL R56, R65, R56, P4 ;  /* 0x0000003841387207 */ /* 0x000fe20002000000 */
[----:B------:R-:W-:Y:S01]  /*2310*/  FFMA.FTZ R65, R75, UR6, R5 ;  /* 0x000000064b417c23 */ /* 0x000fe20008010005 */
[----:B------:R-:W-:-:S03]  /*2320*/  FADD.FTZ R64, R83, -R64 ;  /* 0x8000004053407221 */ /* 0x000fc60000010000 */
[----:B------:R-:W-:Y:S01]  /*2330*/  FADD.FTZ R65, R88, -R65 ;  /* 0x8000004158417221 */ /* 0x000fe20000010000 */
[----:B------:R-:W-:-:S03]  /*2340*/  FMUL.FTZ R64, R64, UR29 ;  /* 0x0000001d40407c20 */ /* 0x000fc60008410000 */
[----:B------:R-:W-:Y:S02]  /*2350*/  FMUL.FTZ R65, R65, UR29 ;  /* 0x0000001d41417c20 */ /* 0x000fe40008410000 */
[----:B------:R-:W-:-:S03]  /*2360*/  FSEL R64, R64, RZ, P5 ;  /* 0x000000ff40407208 */ /* 0x000fc60002800000 */
[----:B------:R-:W-:Y:S02]  /*2370*/  FSEL R65, R65, RZ, P5 ;  /* 0x000000ff41417208 */ /* 0x000fe40002800000 */
[----:B------:R-:W-:-:S03]  /*2380*/  FMUL.FTZ R64, R64, UR28 ;  /* 0x0000001c40407c20 */ /* 0x000fc60008410000 */
[----:B------:R-:W-:Y:S02]  /*2390*/  FMUL.FTZ R65, R65, UR28 ;  /* 0x0000001c41417c20 */ /* 0x000fe40008410000 */
[----:B------:R-:W-:-:S03]  /*23a0*/  SEL R57, R64, R57, P4 ;  /* 0x0000003940397207 */ /* 0x000fc60002000000 */
[----:B------:R-:W-:-:S07]  /*23b0*/  SEL R58, R65, R58, P4 ;  /* 0x0000003a413a7207 */ /* 0x000fce0002000000 */
.L_x_6141:
        /* <DEDUP_REMOVED lines=8> */
.L_x_6138:
[----:B------:R-:W-:Y:S05]  /*2440*/  BSYNC.RECONVERGENT B0 ;  /* 0x0000000000007941 */ /* 0x000fea0003800200 */
.L_x_6137:
        /* <DEDUP_REMOVED lines=12> */
[----:B01----:R-:W-:-:S09]  /*2510*/  MOV R62, R10 ;  /* 0x0000000a003e7202 */ /* 0x003fd20000000f00 */
[--C-:B------:R-:W-:Y:S01]  /*2520*/  @P6 FFMA.FTZ R61, R73, UR6, R5.reuse ;  /* 0x00000006493d6c23 */ /* 0x100fe20008010005 */
[----:B------:R-:W-:-:S03]  /*2530*/  @P6 FFMA.FTZ R60, R72, UR6, R5 ;  /* 0x00000006483c6c23 */ /* 0x000fc60008010005 */
[----:B------:R-:W-:Y:S01]  /*2540*/  @P6 FADD.FTZ R63, R76, -R61 ;  /* 0x8000003d4c3f6221 */ /* 0x000fe20000010000 */
[----:B------:R-:W-:Y:S01]  /*2550*/  @P6 FADD.FTZ R4, R81, -R60 ;  /* 0x8000003c51046221 */ /* 0x000fe20000010000 */
[----:B------:R-:W-:Y:S02]  /*2560*/  MOV R60, R8 ;  /* 0x00000008003c7202 */ /* 0x000fe40000000f00 */
[----:B------:R-:W-:Y:S01]  /*2570*/  @P6 FFMA.FTZ R60, R63, UR29, R8 ;  /* 0x0000001d3f3c6c23 */ /* 0x000fe20008010008 */
[----:B------:R-:W-:Y:S01]  /*2580*/  @P6 FFMA.FTZ R63, R77, UR6, R5 ;  /* 0x000000064d3f6c23 */ /* 0x000fe20008010005 */
[----:B------:R-:W-:Y:S01]  /*2590*/  MOV R61, R9 ;  /* 0x00000009003d7202 */ /* 0x000fe20000000f00 */
[----:B------:R-:W-:Y:S01]  /*25a0*/  @P6 FFMA.FTZ R61, R4, UR29, R9 ;  /* 0x0000001d043d6c23 */ /* 0x000fe20008010009 */
[----:B------:R-:W-:Y:S01]  /*25b0*/  @P6 FFMA.FTZ R4, R84, UR6, R5 ;  /* 0x0000000654046c23 */ /* 0x000fe20008010005 */
[----:B------:R-:W-:-:S03]  /*25c0*/  @P6 FADD.FTZ R63, R86, -R63 ;  /* 0x8000003f563f6221 */ /* 0x000fc60000010000 */
[----:B------:R-:W-:Y:S01]  /*25d0*/  @P6 FADD.FTZ R4, R87, -R4 ;  /* 0x8000000457046221 */ /* 0x000fe20000010000 */
[----:B------:R-:W-:Y:S01]  /*25e0*/  @P6 FFMA.FTZ R62, R63, UR29, R10 ;  /* 0x0000001d3f3e6c23 */ /* 0x000fe2000801000a */
[----:B------:R-:W-:Y:S02]  /*25f0*/  MOV R63, R11 ;  /* 0x0000000b003f7202 */ /* 0x000fe40000000f00 */
[----:B------:R-:W-:Y:S01]  /*2600*/  @P6 FFMA.FTZ R63, R4, UR29, R11 ;  /* 0x0000001d043f6c23 */ /* 0x000fe2000801000b */
[----:B------:R-:W-:Y:S01]  /*2610*/  FMUL.FTZ R5, R62, UR28 ;  /* 0x0000001c3e057c20 */ /* 0x000fe20008410000 */
[----:B------:R-:W-:-:S04]  /*2620*/  FMUL.FTZ R4, R61, UR28 ;  /* 0x0000001c3d047c20 */ /* 0x000fc80008410000 */
[----:B------:R-:W-:Y:S01]  /*2630*/  SEL R58, R5, R58, P5 ;  /* 0x0000003a053a7207 */ /* 0x000fe20002800000 */
[----:B------:R-:W-:Y:S01]  /*2640*/  FMUL.FTZ R5, R60, UR28 ;  /* 0x0000001c3c057c20 */ /* 0x000fe20008410000 */
[----:B------:R-:W-:-:S04]  /*2650*/  SEL R57, R4, R57, P5 ;  /* 0x0000003904397207 */ /* 0x000fc80002800000 */
[----:B------:R-:W-:Y:S01]  /*2660*/  SEL R56, R5, R56, P5 ;  /* 0x0000003805387207 */ /* 0x000fe20002800000 */
[----:B------:R-:W-:Y:S06]  /*2670*/  @!P2 BRA `(.L_x_6147) ;  /* 0x000000040054a947 */ /* 0x000fec0003800000 */
[----:B------:R-:W-:Y:S01]  /*2680*/  FMUL.FTZ R59, R63, UR28 ;  /* 0x0000001c3f3b7c20 */ /* 0x000fe20008410000 */
[----:B------:R-:W-:Y:S06]  /*2690*/  BRA `(.L_x_6147) ;  /* 0x00000004004c7947 */ /* 0x000fec0003800000 */
.L_x_6146:
[----:B------:R-:W-:Y:S02]  /*26a0*/  PLOP3.LUT P6, PT, PT, PT, UP2, 0x80, 0x8 ;  /* 0x000000000008781c */ /* 0x000fe40003fcf028 */
[----:B------:R-:W-:Y:S02]  /*26b0*/  ISETP.GT.AND P5, PT, R4, RZ, PT ;  /* 0x000000ff0400720c */ /* 0x000fe40003fa4270 */
[----:B------:R-:W-:-:S09]  /*26c0*/  MOV R4, R8 ;  /* 0x0000000800047202 */ /* 0x000fd20000000f00 */
        /* <DEDUP_REMOVED lines=8> */
[----:B------:R-:W-:Y:S02]  /*2750*/  MOV R68, R10 ;  /* 0x0000000a00447202 */ /* 0x000fe40000000f00 */
[----:B------:R-:W-:-:S04]  /*2760*/  @P6 FADD.FTZ R65, R86, -R65 ;  /* 0x8000004156416221 */ /* 0x000fc80000010000 */
        /* <DEDUP_REMOVED lines=8> */
[----:B------:R-:W-:-:S04]  /*27f0*/  @P6 FFMA.FTZ R4, R84, UR6, R5 ;  /* 0x0000000654046c23 */ /* 0x000fc80008010005 */
[----:B------:R-:W-:Y:S01]  /*2800*/  @P6 FADD.FTZ R64, R87, -R4 ;  /* 0x8000000457406221 */ /* 0x000fe20000010000 */
[----:B------:R-:W-:-:S03]  /*2810*/  MOV R4, R11 ;  /* 0x0000000b00047202 */ /* 0x000fc60000000f00 */
[----:B------:R-:W-:-:S04]  /*2820*/  @P6 FFMA.FTZ R4, R64, UR29, R11 ;  /* 0x0000001d40046c23 */ /* 0x000fc8000801000b */
[----:B------:R-:W-:Y:S01]  /*2830*/  FMUL.FTZ R59, R4, UR28 ;  /* 0x0000001c043b7c20 */ /* 0x000fe20008410000 */
[----:B------:R-:W-:Y:S06]  /*2840*/  BRA `(.L_x_6147) ;  /* 0x0000000000e07947 */ /* 0x000fec0003800000 */
.L_x_6145:
[----:B01----:R-:W0:Y:S02]  /*2850*/  LDC.64 R64, c[0x0][0x478] ;  /* 0x00011e00ff407b82 */ /* 0x003e240000000a00 */
[----:B0-----:R-:W-:-:S04]  /*2860*/  ISETP.NE.U32.AND P0, PT, R64, RZ, PT ;  /* 0x000000ff4000720c */ /* 0x001fc80003f05070 */
[----:B------:R-:W-:-:S13]  /*2870*/  ISETP.NE.AND.EX P0, PT, R65, RZ, PT, P0 ;  /* 0x000000ff4100720c */ /* 0x000fda0003f05300 */
[----:B------:R-:W-:Y:S05]  /*2880*/  @!P0 BRA `(.L_x_6148) ;  /* 0x00000000006c8947 */ /* 0x000fea0003800000 */
[--C-:B------:R-:W-:Y:S01]  /*2890*/  FFMA.FTZ R61, R73, UR6, R5.reuse ;  /* 0x00000006493d7c23 */ /* 0x100fe20008010005 */
[----:B------:R-:W-:Y:S01]  /*28a0*/  ISETP.GT.AND P5, PT, R4, RZ, PT ;  /* 0x000000ff0400720c */ /* 0x000fe20003fa4270 */
[----:B------:R-:W-:Y:S01]  /*28b0*/  FFMA.FTZ R4, R72, UR6, R5 ;  /* 0x0000000648047c23 */ /* 0x000fe20008010005 */
[----:B------:R-:W-:Y:S01]  /*28c0*/  ISETP.LT.AND P6, PT, RZ, UR30, PT ;  /* 0x0000001eff007c0c */ /* 0x000fe2000bfc1270 */
[----:B------:R-:W-:Y:S01]  /*28d0*/  FADD.FTZ R60, R76, -R61 ;  /* 0x8000003d4c3c7221 */ /* 0x000fe20000010000 */
[--C-:B------:R-:W-:Y:S01]  /*28e0*/  FFMA.FTZ R61, R77, UR6, R5.reuse ;  /* 0x000000064d3d7c23 */ /* 0x100fe20008010005 */
[----:B------:R-:W-:Y:S01]  /*28f0*/  FADD.FTZ R4, R81, -R4 ;  /* 0x8000000451047221 */ /* 0x000fe20000010000 */
[----:B------:R-:W-:Y:S01]  /*2900*/  FFMA.FTZ R64, R84, UR6, R5 ;  /* 0x0000000654407c23 */ /* 0x000fe20008010005 */
[----:B------:R-:W-:Y:S01]  /*2910*/  FMUL.FTZ R60, R60, UR29 ;  /* 0x0000001d3c3c7c20 */ /* 0x000fe20008410000 */
[----:B------:R-:W-:Y:S01]  /*2920*/  FADD.FTZ R62, R86, -R61 ;  /* 0x8000003d563e7221 */ /* 0x000fe20000010000 */
[----:B------:R-:W-:Y:S01]  /*2930*/  FMUL.FTZ R61, R4, UR29 ;  /* 0x0000001d043d7c20 */ /* 0x000fe20008410000 */
[----:B------:R-:W-:-:S02]  /*2940*/  FADD.FTZ R63, R87, -R64 ;  /* 0x80000040573f7221 */ /* 0x000fc40000010000 */
[----:B------:R-:W-:Y:S01]  /*2950*/  FSEL R60, R60, RZ, P6 ;  /* 0x000000ff3c3c7208 */ /* 0x000fe20003000000 */
[----:B------:R-:W-:Y:S01]  /*2960*/  FMUL.FTZ R62, R62, UR29 ;  /* 0x0000001d3e3e7c20 */ /* 0x000fe20008410000 */
[----:B------:R-:W-:Y:S01]  /*2970*/  FSEL R61, R61, RZ, P6 ;  /* 0x000000ff3d3d7208 */ /* 0x000fe20003000000 */
[----:B------:R-:W-:Y:S02]  /*2980*/  FMUL.FTZ R63, R63, UR29 ;  /* 0x0000001d3f3f7c20 */ /* 0x000fe40008410000 */
[----:B------:R-:W-:Y:S01]  /*2990*/  FMUL.FTZ R5, R60, UR28 ;  /* 0x0000001c3c057c20 */ /* 0x000fe20008410000 */
[----:B------:R-:W-:Y:S01]  /*29a0*/  FSEL R62, R62, RZ, P6 ;  /* 0x000000ff3e3e7208 */ /* 0x000fe20003000000 */
[----:B------:R-:W-:Y:S01]  /*29b0*/  FMUL.FTZ R4, R61, UR28 ;  /* 0x0000001c3d047c20 */ /* 0x000fe20008410000 */
[----:B------:R-:W-:Y:S02]  /*29c0*/  FSEL R63, R63, RZ, P6 ;  /* 0x000000ff3f3f7208 */ /* 0x000fe40003000000 */
[----:B------:R-:W-:Y:S01]  /*29d0*/  SEL R56, R5, R56, P5 ;  /* 0x0000003805387207 */ /* 0x000fe20002800000 */
[----:B------:R-:W-:Y:S01]  /*29e0*/  FMUL.FTZ R5, R62, UR28 ;  /* 0x0000001c3e057c20 */ /* 0x000fe20008410000 */
[----:B------:R-:W-:-:S04]  /*29f0*/  SEL R57, R4, R57, P5 ;  /* 0x0000003904397207 */ /* 0x000fc80002800000 */
[----:B------:R-:W-:Y:S01]  /*2a00*/  SEL R58, R5, R58, P5 ;  /* 0x0000003a053a7207 */ /* 0x000fe20002800000 */
[----:B------:R-:W-:Y:S06]  /*2a10*/  @!P2 BRA `(.L_x_6147) ;  /* 0x00000000006ca947 */ /* 0x000fec0003800000 */
[----:B------:R-:W-:Y:S01]  /*2a20*/  FMUL.FTZ R59, R63, UR28 ;  /* 0x0000001c3f3b7c20 */ /* 0x000fe20008410000 */
[----:B------:R-:W-:Y:S06]  /*2a30*/  BRA `(.L_x_6147) ;  /* 0x0000000000647947 */ /* 0x000fec0003800000 */
.L_x_6148:
[----:B------:R-:W-:Y:S01]  /*2a40*/  ISETP.GT.AND P5, PT, R4, RZ, PT ;  /* 0x000000ff0400720c */ /* 0x000fe20003fa4270 */
        /* <DEDUP_REMOVED lines=24> */
.L_x_6147:
[----:B------:R-:W0:Y:S08]  /*2bd0*/  @P0 LDC.64 R64, c[0x0][0x478] ;  /* 0x00011e00ff400b82 */ /* 0x000e300000000a00 */
[----:B------:R-:W1:Y:S01]  /*2be0*/  @P2 LDC.64 R4, c[0x0][0x468] ;  /* 0x00011a00ff042b82 */ /* 0x000e620000000a00 */
[----:B0-----:R-:W-:-:S05]  /*2bf0*/  @P0 IMAD.WIDE.U32 R64, R67, 0x10, R64 ;  /* 0x0000001043400825 */ /* 0x001fca00078e0040 */
[----:B------:R2:W-:Y:S01]  /*2c00*/  @P0 STG.E.128 desc[UR16][R64.64], R60 ;  /* 0x0000003c40000986 */ /* 0x0005e2000c101d10 */
[----:B-1----:R-:W-:-:S05]  /*2c10*/  @P2 IMAD.WIDE.U32 R4, R66, 0x10, R4 ;  /* 0x0000001042042825 */ /* 0x002fca00078e0004 */
[----:B------:R2:W-:Y:S02]  /*2c20*/  @P2 STG.E.128 desc[UR16][R4.64], R56 ;  /* 0x0000003804002986 */ /* 0x0005e4000c101d10 */
.L_x_6144:
[----:B------:R-:W-:Y:S05]  /*2c30*/  BSYNC.RECONVERGENT B0 ;  /* 0x0000000000007941 */ /* 0x000fea0003800200 */
.L_x_6143:
[----:B------:R-:W-:Y:S02]  /*2c40*/  UIADD3 UR11, UPT, UPT, UR11, UR24, URZ ;  /* 0x000000180b0b7290 */ /* 0x000fe4000fffe0ff */
[----:B------:R-:W-:Y:S02]  /*2c50*/  UPLOP3.LUT UP1, UPT, UPT, UPT, UP1, 0x40, 0x4 ;  /* 0x000000000004789c */ /* 0x000fe40003f2e810 */
[----:B------:R-:W-:-:S09]  /*2c60*/  UISETP.GE.AND UP0, UPT, UR11, UR25, UPT ;  /* 0x000000190b00728c */ /* 0x000fd2000bf06270 */
[----:B------:R-:W-:Y:S05]  /*2c70*/  BRA.U !UP0, `(.L_x_6149) ;  /* 0xffffffd508dc7547 */ /* 0x000fea000b83ffff */
.L_x_6121:
[----:B------:R-:W3:Y:S08]  /*2c80*/  S2UR UR6, SR_CTAID.X ;  /* 0x00000000000679c3 */ /* 0x000ef00000002500 */
[----:B------:R-:W4:Y:S08]  /*2c90*/  LDC.64 R2, c[0x0][0x440] ;  /* 0x00011000ff027b82 */ /* 0x000f300000000a00 */
[----:B--2---:R-:W2:Y:S08]  /*2ca0*/  LDC.64 R4, c[0x0][0x448] ;  /* 0x00011200ff047b82 */ /* 0x004eb00000000a00 */
[----:B------:R-:W0:Y:S01]  /*2cb0*/  LDC.64 R6, c[0x0][0x440] ;  /* 0x00011000ff067b82 */ /* 0x000e220000000a00 */
[----:B---3--:R-:W-:-:S06]  /*2cc0*/  UIMAD UR6, UR6, UR10, URZ ;  /* 0x0000000a060672a4 */ /* 0x008fcc000f8e02ff */
[----:B------:R-:W-:Y:S01]  /*2cd0*/  MOV R11, UR6 ;  /* 0x00000006000b7c02 */ /* 0x000fe20008000f00 */
[----:B------:R-:W3:Y:S03]  /*2ce0*/  LDC.64 R8, c[0x0][0x448] ;  /* 0x00011200ff087b82 */ /* 0x000ee60000000a00 */
[----:B------:R-:W-:-:S05]  /*2cf0*/  LEA.HI R11, R11, R0, RZ, 0x1e ;  /* 0x000000000b0b7211 */ /* 0x000fca00078ff0ff */
[----:B----4-:R-:W-:-:S04]  /*2d00*/  @P1 IMAD.WIDE.U32 R2, R11, 0x10, R2 ;  /* 0x000000100b021825 */ /* 0x010fc800078e0002 */
[C---:B--2---:R-:W-:Y:S01]  /*2d10*/  @P1 IMAD.WIDE.U32 R4, R11.reuse, 0x10, R4 ;  /* 0x000000100b041825 */ /* 0x044fe200078e0004 */
[----:B------:R-:W-:Y:S01]  /*2d20*/  @P1 IADD3 R11, PT, PT, R11, 0x80, RZ ;  /* 0x000000800b0b1810 */ /* 0x000fe20007ffe0ff */
[----:B------:R2:W-:Y:S04]  /*2d30*/  @P1 STG.E.128 desc[UR16][R2.64], R32 ;  /* 0x0000002002001986 */ /* 0x0005e8000c101d10 */
[C---:B0-----:R-:W-:Y:S01]  /*2d40*/  @P3 IMAD.WIDE.U32 R6, R11.reuse, 0x10, R6 ;  /* 0x000000100b063825 */ /* 0x041fe200078e0006 */
[----:B------:R2:W-:Y:S04]  /*2d50*/  @P1 STG.E.128 desc[UR16][R4.64], R24 ;  /* 0x0000001804001986 */ /* 0x0005e8000c101d10 */
[----:B------:R2:W-:Y:S01]  /*2d60*/  @P3 STG.E.128 desc[UR16][R6.64], R36 ;  /* 0x0000002406003986 */ /* 0x0005e2000c101d10 */
[----:B---3--:R-:W-:-:S05]  /*2d70*/  @P3 IMAD.WIDE.U32 R8, R11, 0x10, R8 ;  /* 0x000000100b083825 */ /* 0x008fca00078e0008 */
[----:B------:R2:W-:Y:S01]  /*2d80*/  @P3 STG.E.128 desc[UR16][R8.64], R28 ;  /* 0x0000001c08003986 */ /* 0x0005e2000c101d10 */
[----:B------:R-:W-:Y:S05]  /*2d90*/  @!P4 EXIT ;  /* 0x000000000000c94d */ /* 0x000fea0003800000 */
[----:B--2---:R-:W0:Y:S01]  /*2da0*/  LDC.64 R2, c[0x0][0x440] ;  /* 0x00011000ff027b82 */ /* 0x004e220000000a00 */
[----:B------:R-:W-:-:S07]  /*2db0*/  @P3 IADD3 R11, PT, PT, R11, 0x80, RZ ;  /* 0x000000800b0b3810 */ /* 0x000fce0007ffe0ff */
[----:B------:R-:W2:Y:S01]  /*2dc0*/  LDC.64 R4, c[0x0][0x448] ;  /* 0x00011200ff047b82 */ /* 0x000ea20000000a00 */
[----:B0-----:R-:W-:-:S05]  /*2dd0*/  IMAD.WIDE.U32 R2, R11, 0x10, R2 ;  /* 0x000000100b027825 */ /* 0x001fca00078e0002 */
[----:B------:R-:W-:Y:S01]  /*2de0*/  STG.E.128 desc[UR16][R2.64], R48 ;  /* 0x0000003002007986 */ /* 0x000fe2000c101d10 */
[----:B--2---:R-:W-:-:S05]  /*2df0*/  IMAD.WIDE.U32 R4, R11, 0x10, R4 ;  /* 0x000000100b047825 */ /* 0x004fca00078e0004 */
[----:B------:R-:W-:Y:S01]  /*2e00*/  STG.E.128 desc[UR16][R4.64], R52 ;  /* 0x0000003404007986 */ /* 0x000fe2000c101d10 */
[----:B------:R-:W-:Y:S05]  /*2e10*/  EXIT ;  /* 0x000000000000794d */ /* 0x000fea0003800000 */
.L_x_6150:
        /* <DEDUP_REMOVED lines=14> */
.L_x_6834:


//--------------------- .text._ZN10layer_norm13ln_bwd_kernelINS_13Kernel_traitsIfffffjLj1536ELj1ELj1ELj4ELj16ENS_18Kernel_traits_baseILj1536EfffffjLj128EEEEELb0ELb0ELb1ELb1EEEvNS_9BwdParamsE --------------------------
	.section	.text._ZN10layer_norm13ln_bwd_kernelINS_13Kernel_traitsIfffffjLj1536ELj1ELj1ELj4ELj16ENS_18Kernel_traits_baseILj1536EfffffjLj128EEEEELb0ELb0ELb1ELb1EEEvNS_9BwdParamsE,"ax",@progbits
	.align	128
        .global         _ZN10layer_norm13ln_bwd_kernelINS_13Kernel_traitsIfffffjLj1536ELj1ELj1ELj4ELj16ENS_18Kernel_traits_baseILj1536EfffffjLj128EEEEELb0ELb0ELb1ELb1EEEvNS_9BwdParamsE
        .type           _ZN10layer_norm13ln_bwd_kernelINS_13Kernel_traitsIfffffjLj1536ELj1ELj1ELj4ELj16ENS_18Kernel_traits_baseILj1536EfffffjLj128EEEEELb0ELb0ELb1ELb1EEEvNS_9BwdParamsE,@function
        .size           _ZN10layer_norm13ln_bwd_kernelINS_13Kernel_traitsIfffffjLj1536ELj1ELj1ELj4ELj16ENS_18Kernel_traits_baseILj1536EfffffjLj128EEEEELb0ELb0ELb1ELb1EEEvNS_9BwdParamsE,(.L_x_6835 - _ZN10layer_norm13ln_bwd_kernelINS_13Kernel_traitsIfffffjLj1536ELj1ELj1ELj4ELj16ENS_18Kernel_traits_baseILj1536EfffffjLj128EEEEELb0ELb0ELb1ELb1EEEvNS_9BwdParamsE)
        .other          _ZN10layer_norm13ln_bwd_kernelINS_13Kernel_traitsIfffffjLj1536ELj1ELj1ELj4ELj16ENS_18Kernel_traits_baseILj1536EfffffjLj128EEEEELb0ELb0ELb1ELb1EEEvNS_9BwdParamsE,@"STO_CUDA_ENTRY STV_DEFAULT"
_ZN10layer_norm13ln_bwd_kernelINS_13Kernel_traitsIfffffjLj1536ELj1ELj1ELj4ELj16ENS_18Kernel_traits_baseILj1536EfffffjLj128EEEEELb0ELb0ELb1ELb1EEEvNS_9BwdParamsE:
.text._ZN10layer_norm13ln_bwd_kernelINS_13Kernel_traitsIfffffjLj1536ELj1ELj1ELj4ELj16ENS_18Kernel_traits_baseILj1536EfffffjLj128EEEEELb0ELb0ELb1ELb1EEEvNS_9BwdParamsE:
        /* <DEDUP_REMOVED lines=36> */
.L_x_6168:
        /* <DEDUP_REMOVED lines=11> */
[----:B--2--5:R0:W5:Y:S01]  /*02f0*/  LDG.E R2, desc[UR14][R68.64] ;  /* 0x0000000e44027981 */ /* 0x024162000c1e1900 */
[----:B------:R-:W-:Y:S02]  /*0300*/  MOV R0, R52 ;  /* 0x0000003400007202 */ /* 0x000fe40000000f00 */
[----:B------:R-:W-:Y:S02]  /*0310*/  MOV R52, RZ ;  /* 0x000000ff00347202 */ /* 0x000fe40000000f00 */
[----:B---3--:R-:W-:Y:S02]  /*0320*/  R2UR UR31, R70 ;  /* 0x00000000461f72ca */ /* 0x008fe400000e0000 */
[----:B------:R-:W-:Y:S02]  /*0330*/  MOV R70, RZ ;  /* 0x000000ff00467202 */ /* 0x000fe40000000f00 */
[----:B----4-:R-:W-:-:S09]  /*0340*/  R2UR UR30, R72 ;  /* 0x00000000481e72ca */ /* 0x010fd200000e0000 */
        /* <DEDUP_REMOVED lines=8> */
[----:B------:R-:W2:Y:S01]  /*03d0*/  LDC.64 R80, c[0x0][0x428] ;  /* 0x00010a00ff507b82 */ /* 0x000ea20000000a00 */
        /* <DEDUP_REMOVED lines=12> */
[C-C-:B-1----:R-:W-:Y:S01]  /*04a0*/  IMAD.WIDE.U32 R60, R93.reuse, 0x10, R68.reuse ;  /* 0x000000105d3c7825 */ /* 0x142fe200078e0044 */
[C---:B------:R-:W-:Y:S02]  /*04b0*/  IADD3 R89, PT, PT, R93.reuse, 0x80, RZ ;  /* 0x000000805d597810 */ /* 0x040fe40007ffe0ff */
[----:B------:R-:W-:Y:S02]  /*04c0*/  LEA.HI.SX32 R83, R52, R83, 0x1e ;  /* 0x0000005334537211 */ /* 0x000fe400078ff2ff */
[----:B------:R-:W-:Y:S01]  /*04d0*/  IADD3 R91, PT, PT, R93, 0x100, RZ ;  /* 0x000001005d5b7810 */ /* 0x000fe20007ffe0ff */
[----:B------:R-:W4:Y:S01]  /*04e0*/  LDG.E.128 R60, desc[UR14][R60.64] ;  /* 0x0000000e3c3c7981 */ /* 0x000f22000c1e1d00 */
[----:B---3--:R-:W-:Y:S01]  /*04f0*/  IMAD.WIDE.U32 R70, R89, 0x10, R68 ;  /* 0x0000001059467825 */ /* 0x008fe200078e0044 */
[----:B------:R-:W-:-:S03]  /*0500*/  IADD3 R77, PT, PT, R83, 0x80, RZ ;  /* 0x00000080534d7810 */ /* 0x000fc60007ffe0ff */
[----:B--2---:R-:W-:-:S04]  /*0510*/  IMAD.WIDE.U32 R64, R83, 0x10, R80 ;  /* 0x0000001053407825 */ /* 0x004fc800078e0050 */
[----:B------:R-:W-:Y:S02]  /*0520*/  IMAD.WIDE.U32 R72, R91, 0x10, R68 ;  /* 0x000000105b487825 */ /* 0x000fe400078e0044 */
[----:B------:R-:W2:Y:S02]  /*0530*/  LDG.E.128 R68, desc[UR14][R70.64] ;  /* 0x0000000e46447981 */ /* 0x000ea4000c1e1d00 */
[----:B------:R-:W-:Y:S02]  /*0540*/  IMAD.WIDE.U32 R76, R77, 0x10, R80 ;  /* 0x000000104d4c7825 */ /* 0x000fe400078e0050 */
[----:B------:R-:W3:Y:S04]  /*0550*/  LDG.E.128 R64, desc[UR14][R64.64] ;  /* 0x0000000e40407981 */ /* 0x000ee8000c1e1d00 */
[----:B------:R-:W3:Y:S04]  /*0560*/  LDG.E.128 R72, desc[UR14][R72.64] ;  /* 0x0000000e48487981 */ /* 0x000ee8000c1e1d00 */
[----:B------:R-:W3:Y:S01]  /*0570*/  LDG.E.128 R76, desc[UR14][R76.64] ;  /* 0x0000000e4c4c7981 */ /* 0x000ee2000c1e1d00 */
[----:B------:R-:W-:-:S05]  /*0580*/  IADD3 R83, PT, PT, R83, 0x100, RZ ;  /* 0x0000010053537810 */ /* 0x000fca0007ffe0ff */
[----:B------:R-:W-:-:S06]  /*0590*/  IMAD.WIDE.U32 R80, R83, 0x10, R80 ;  /* 0x0000001053507825 */ /* 0x000fcc00078e0050 */
[----:B------:R-:W3:Y:S01]  /*05a0*/  LDG.E.128 R80, desc[UR14][R80.64] ;  /* 0x0000000e50507981 */ /* 0x000ee2000c1e1d00 */
[----:B------:R-:W-:-:S04]  /*05b0*/  UISETP.NE.U32.AND UP0, UPT, UR4, URZ, UPT ;  /* 0x000000ff0400728c */ /* 0x000fc8000bf05070 */
[----:B------:R-:W-:-:S06]  /*05c0*/  UISETP.NE.AND.EX UP0, UPT, UR5, URZ, UPT, UP0 ;  /* 0x000000ff0500728c */ /* 0x000fcc000bf05300 */
[----:B------:R-:W-:Y:S02]  /*05d0*/  PLOP3.LUT P0, PT, PT, PT, UP0, 0x80, 0x8 ;  /* 0x000000000008781c */ /* 0x000fe40003f0f008 */
[----:B------:R-:W-:-:S11]  /*05e0*/  ISETP.NE.AND P1, PT, RZ, UR27, PT ;  /* 0x0000001bff007c0c */ /* 0x000fd6000bf25270 */
[----:B------:R-:W0:Y:S08]  /*05f0*/  @P0 LDC.64 R84, c[0x0][0x438] ;  /* 0x00010e00ff540b82 */ /* 0x000e300000000a00 */
[----:B------:R-:W1:Y:S01]  /*0600*/  @P0 LDC.64 R86, c[0x0][0x438] ;  /* 0x00010e00ff560b82 */ /* 0x000e620000000a00 */
[----:B0-----:R-:W-:-:S07]  /*0610*/  @P0 IMAD.WIDE.U32 R84, R89, 0x10, R84 ;  /* 0x0000001059540825 */ /* 0x001fce00078e0054 */
[----:B------:R-:W0:Y:S01]  /*0620*/  @P0 LDC.64 R88, c[0x0][0x438] ;  /* 0x00010e00ff580b82 */ /* 0x000e220000000a00 */
[----:B------:R3:W5:Y:S01]  /*0630*/  @P0 LDG.E.128 R44, desc[UR14][R84.64] ;  /* 0x0000000e542c0981 */ /* 0x000762000c1e1d00 */
[----:B-1----:R-:W-:-:S05]  /*0640*/  @P0 IMAD.WIDE.U32 R86, R93, 0x10, R86 ;  /* 0x000000105d560825 */ /* 0x002fca00078e0056 */
[----:B------:R1:W5:Y:S01]  /*0650*/  @P0 LDG.E.128 R40, desc[UR14][R86.64] ;  /* 0x0000000e56280981 */ /* 0x000362000c1e1d00 */
[----:B0-----:R-:W-:-:S05]  /*0660*/  @P0 IMAD.WIDE.U32 R88, R91, 0x10, R88 ;  /* 0x000000105b580825 */ /* 0x001fca00078e0058 */
[----:B------:R0:W5:Y:S01]  /*0670*/  @P0 LDG.E.128 R48, desc[UR14][R88.64] ;  /* 0x0000000e58300981 */ /* 0x000162000c1e1d00 */
[----:B----4-:R-:W-:-:S05]  /*0680*/  FSEL R52, R3, RZ, !P1 ;  /* 0x000000ff03347208 */ /* 0x010fca0004800000 */
[C---:B------:R-:W-:Y:S01]  /*0690*/  FADD.FTZ R3, -R52.reuse, R60 ;  /* 0x0000003c34037221 */ /* 0x040fe20000010100 */
[----:B------:R-:W-:-:S03]  /*06a0*/  FADD.FTZ R60, -R52, R61 ;  /* 0x0000003d343c7221 */ /* 0x000fc60000010100 */
[----:B------:R-:W-:Y:S01]  /*06b0*/  FMUL.FTZ R3, R3, UR30 ;  /* 0x0000001e03037c20 */ /* 0x000fe20008410000 */
[----:B------:R-:W-:Y:S01]  /*06c0*/  FADD.FTZ R61, -R52, R62 ;  /* 0x0000003e343d7221 */ /* 0x000fe20000010100 */
[----:B------:R-:W-:Y:S01]  /*06d0*/  FMUL.FTZ R60, R60, UR30 ;  /* 0x0000001e3c3c7c20 */ /* 0x000fe20008410000 */
[C---:B------:R-:W-:Y:S01]  /*06e0*/  FADD.FTZ R62, -R52.reuse, R63 ;  /* 0x0000003f343e7221 */ /* 0x040fe20000010100 */
[----:B--2---:R-:W-:Y:S01]  /*06f0*/  FADD.FTZ R69, -R52, R69 ;  /* 0x0000004534457221 */ /* 0x004fe20000010100 */
[----:B---3--:R-:W-:Y:S01]  /*0700*/  FADD.FTZ R36, R36, R64 ;  /* 0x0000004024247221 */ /* 0x008fe20000010000 */
[----:B------:R-:W-:Y:S01]  /*0710*/  FFMA.FTZ R16, R64, R3, R16 ;  /* 0x0000000340107223 */ /* 0x000fe20000010010 */
[----:B------:R-:W-:Y:S01]  /*0720*/  FMUL.FTZ R64, R12, R64 ;  /* 0x000000400c407220 */ /* 0x000fe20000410000 */
[----:B------:R-:W-:Y:S01]  /*0730*/  FMUL.FTZ R84, R69, UR30 ;  /* 0x0000001e45547c20 */ /* 0x000fe20008410000 */
[----:B------:R-:W-:Y:S01]  /*0740*/  FMUL.FTZ R61, R61, UR30 ;  /* 0x0000001e3d3d7c20 */ /* 0x000fe20008410000 */
[----:B------:R-:W-:Y:S01]  /*0750*/  FADD.FTZ R37, R37, R65 ;  /* 0x0000004125257221 */ /* 0x000fe20000010000 */
[----:B------:R-:W-:Y:S01]  /*0760*/  FFMA.FTZ R17, R65, R60, R17 ;  /* 0x0000003c41117223 */ /* 0x000fe20000010011 */
[C---:B------:R-:W-:Y:S01]  /*0770*/  FADD.FTZ R63, -R52.reuse, R68 ;  /* 0x00000044343f7221 */ /* 0x040fe20000010100 */
[C---:B------:R-:W-:Y:S01]  /*0780*/  FADD.FTZ R70, -R52.reuse, R70 ;  /* 0x0000004634467221 */ /* 0x040fe20000010100 */
[C---:B------:R-:W-:Y:S01]  /*0790*/  FADD.FTZ R71, -R52.reuse, R71 ;  /* 0x0000004734477221 */ /* 0x040fe20000010100 */
[C---:B------:R-:W-:Y:S01]  /*07a0*/  FADD.FTZ R72, -R52.reuse, R72 ;  /* 0x0000004834487221 */ /* 0x040fe20000010100 */
[C---:B------:R-:W-:Y:S01]  /*07b0*/  FADD.FTZ R73, -R52.reuse, R73 ;  /* 0x0000004934497221 */ /* 0x040fe20000010100 */
[C---:B------:R-:W-:Y:S01]  /*07c0*/  FADD.FTZ R74, -R52.reuse, R74 ;  /* 0x0000004a344a7221 */ /* 0x040fe20000010100 */
[----:B------:R-:W-:Y:S01]  /*07d0*/  FADD.FTZ R75, -R52, R75 ;  /* 0x0000004b344b7221 */ /* 0x000fe20000010100 */
[----:B------:R-:W-:Y:S01]  /*07e0*/  FMUL.FTZ R65, R13, R65 ;  /* 0x000000410d417220 */ /* 0x000fe20000410000 */
[----:B------:R-:W-:Y:S01]  /*07f0*/  FADD.FTZ R52, RZ, R64 ;  /* 0x00000040ff347221 */ /* 0x000fe20000010000 */
[----:B-1----:R-:W-:Y:S01]  /*0800*/  FFMA.FTZ R87, R3, R64, RZ ;  /* 0x0000004003577223 */ /* 0x002fe200000100ff */
[----:B------:R-:W-:Y:S01]  /*0810*/  FADD.FTZ R33, R33, R77 ;  /* 0x0000004d21217221 */ /* 0x000fe20000010000 */
[----:B------:R-:W-:Y:S01]  /*0820*/  FFMA.FTZ R21, R77, R84, R21 ;  /* 0x000000544d157223 */ /* 0x000fe20000010015 */
        /* <DEDUP_REMOVED lines=13> */
[----:B------:R-:W-:Y:S01]  /*0900*/  FMUL.FTZ R86, R10, R78 ;  /* 0x0000004e0a567220 */ /* 0x000fe20000410000 */
[----:B------:R-:W-:Y:S01]  /*0910*/  FMUL.FTZ R67, R15, R67 ;  /* 0x000000430f437220 */ /* 0x000fe20000410000 */
[----:B------:R-:W-:Y:S01]  /*0920*/  FMUL.FTZ R78, R71, UR30 ;  /* 0x0000001e474e7c20 */ /* 0x000fe20008410000 */
[----:B------:R-:W-:Y:S01]  /*0930*/  FADD.FTZ R52, R66, R69 ;  /* 0x0000004542347221 */ /* 0x000fe20000010000 */
[----:B------:R-:W-:Y:S01]  /*0940*/  FFMA.FTZ R71, R61, R66, R68 ;  /* 0x000000423d477223 */ /* 0x000fe20000010044 */
[----:B------:R-:W-:Y:S01]  /*0950*/  FADD.FTZ R32, R32, R76 ;  /* 0x0000004c20207221 */ /* 0x000fe20000010000 */
[----:B------:R-:W-:Y:S01]  /*0960*/  FFMA.FTZ R20, R76, R63, R20 ;  /* 0x0000003f4c147223 */ /* 0x000fe20000010014 */
[----:B------:R-:W-:Y:S01]  /*0970*/  FMUL.FTZ R76, R8, R76 ;  /* 0x0000004c084c7220 */ /* 0x000fe20000410000 */
[----:B------:R-:W-:Y:S01]  /*0980*/  FADD.FTZ R69, R67, R52 ;  /* 0x0000003443457221 */ /* 0x000fe20000010000 */
[----:B------:R-:W-:-:S03]  /*0990*/  FFMA.FTZ R68, R62, R67, R71 ;  /* 0x000000433e447223 */ /* 0x000fc60000010047 */
[----:B------:R-:W-:Y:S01]  /*09a0*/  FADD.FTZ R52, R76, R69 ;  /* 0x000000454c347221 */ /* 0x000fe20000010000 */
[----:B------:R-:W-:-:S03]  /*09b0*/  FFMA.FTZ R71, R63, R76, R68 ;  /* 0x0000004c3f477223 */ /* 0x000fc60000010044 */
[----:B------:R-:W-:Y:S01]  /*09c0*/  FADD.FTZ R69, R85, R52 ;  /* 0x0000003455457221 */ /* 0x000fe20000010000 */
[----:B------:R-:W-:Y:S01]  /*09d0*/  FFMA.FTZ R68, R84, R85, R71 ;  /* 0x0000005554447223 */ /* 0x000fe20000010047 */
[----:B------:R-:W-:Y:S01]  /*09e0*/  FMUL.FTZ R87, R11, R79 ;  /* 0x0000004f0b577220 */ /* 0x000fe20000410000 */
[----:B------:R-:W-:Y:S01]  /*09f0*/  FADD.FTZ R35, R35, R79 ;  /* 0x0000004f23237221 */ /* 0x000fe20000010000 */
[----:B------:R-:W-:Y:S01]  /*0a00*/  FADD.FTZ R52, R86, R69 ;  /* 0x0000004556347221 */ /* 0x000fe20000010000 */
[----:B------:R-:W-:Y:S01]  /*0a10*/  FFMA.FTZ R23, R79, R78, R23 ;  /* 0x0000004e4f177223 */ /* 0x000fe20000010017 */
[----:B------:R-:W-:Y:S01]  /*0a20*/  FFMA.FTZ R71, R77, R86, R68 ;  /* 0x000000564d477223 */ /* 0x000fe20000010044 */
[----:B------:R-:W-:Y:S01]  /*0a30*/  FMUL.FTZ R79, R72, UR30 ;  /* 0x0000001e484f7c20 */ /* 0x000fe20008410000 */
[----:B0-----:R-:W-:Y:S01]  /*0a40*/  FMUL.FTZ R88, R4, R80 ;  /* 0x0000005004587220 */ /* 0x001fe20000410000 */
        /* <DEDUP_REMOVED lines=25> */
.L_x_6152:
        /* <DEDUP_REMOVED lines=18> */
.L_x_6153:
        /* <DEDUP_REMOVED lines=32> */
.L_x_6155:
[----:B------:R-:W-:Y:S05]  /*0f00*/  BSYNC.RECONVERGENT B0 ;  /* 0x0000000000007941 */ /* 0x000fea0003800200 */
.L_x_6154:
[----:B------:R-:W1:Y:S08]  /*0f10*/  S2UR UR10, SR_CgaCtaId ;  /* 0x00000000000a79c3 */ /* 0x000e700000008800 */
[----:B------:R-:W-:Y:S01]  /*0f20*/  BAR.SYNC.DEFER_BLOCKING 0x0 ;  /* 0x0000000000007b1d */ /* 0x000fe20000010000 */
[----:B-----5:R-:W-:Y:S01]  /*0f30*/  ISETP.GE.AND P3, PT, R2, 0x1, PT ;  /* 0x000000010200780c */ /* 0x020fe20003f66270 */
[----:B------:R-:W-:Y:S01]  /*0f40*/  UISETP.NE.U32.AND UP0, UPT, UR4, URZ, UPT ;  /* 0x000000ff0400728c */ /* 0x000fe2000bf05070 */
[----:B------:R-:W-:-:S03]  /*0f50*/  ISETP.NE.AND P1, PT, RZ, UR27, PT ;  /* 0x0000001bff007c0c */ /* 0x000fc6000bf25270 */
[----:B------:R-:W-:Y:S01]  /*0f60*/  UMOV UR9, 0x400 ;  /* 0x0000040000097882 */ /* 0x000fe20000000000 */
[----:B------:R-:W-:Y:S02]  /*0f70*/  UISETP.NE.AND.EX UP0, UPT, UR5, URZ, UPT, UP0 ;  /* 0x000000ff0500728c */ /* 0x000fe4000bf05300 */
        /* <DEDUP_REMOVED lines=8> */
[----:B------:R-:W-:Y:S02]  /*1000*/  @P3 IADD3 R69, PT, PT, R2, -0x1, RZ ;  /* 0xffffffff02453810 */ /* 0x000fe40007ffe0ff */
[----:B------:R-:W-:Y:S01]  /*1010*/  FADD.FTZ R91, R70, R73 ;  /* 0x00000049465b7221 */ /* 0x000fe20000010000 */
[----:B------:R-:W-:-:S03]  /*1020*/  FADD.FTZ R68, R71, R52 ;  /* 0x0000003447447221 */ /* 0x000fc60000010000 */
[----:B------:R-:W0:Y:S01]  /*1030*/  LDS.128 R72, [UR10] ;  /* 0x0000000aff487984 */ /* 0x000e220008000c00 */
[----:B------:R-:W1:Y:S01]  /*1040*/  LDC R52, c[0x0][0x388] ;  /* 0x0000e200ff347b82 */ /* 0x000e620000000800 */
[----:B------:R-:W-:Y:S01]  /*1050*/  MOV R70, RZ ;  /* 0x000000ff00467202 */ /* 0x000fe20000000f00 */
[----:B-1----:R-:W-:Y:S02]  /*1060*/  @P3 IMAD R69, R69, R52, RZ ;  /* 0x0000003445453224 */ /* 0x002fe400078e02ff */
[----:B------:R-:W-:Y:S02]  /*1070*/  IMAD R52, R52, UR8, RZ ;  /* 0x0000000834347c24 */ /* 0x000fe4000f8e02ff */
[----:B0-----:R-:W-:Y:S01]  /*1080*/  FADD.FTZ R68, R68, R73 ;  /* 0x0000004944447221 */ /* 0x001fe20000010000 */
[----:B------:R-:W-:-:S03]  /*1090*/  FADD.FTZ R91, R91, R72 ;  /* 0x000000485b5b7221 */ /* 0x000fc60000010000 */
[----:B------:R-:W-:Y:S01]  /*10a0*/  FADD.FTZ R68, R75, R68 ;  /* 0x000000444b447221 */ /* 0x000fe20000010000 */
[----:B------:R-:W-:-:S03]  /*10b0*/  FADD.FTZ R74, R74, R91 ;  /* 0x0000005b4a4a7221 */ /* 0x000fc60000010000 */
[----:B------:R-:W-:-:S05]  /*10c0*/  FMUL.FTZ R68, R68, UR29 ;  /* 0x0000001d44447c20 */ /* 0x000fca0008410000 */
[----:B------:R-:W-:Y:S02]  /*10d0*/  R2UR UR10, R68 ;  /* 0x00000000440a72ca */ /* 0x000fe400000e0000 */
[----:B------:R-:W-:-:S04]  /*10e0*/  @P3 SHF.R.S32.HI R68, RZ, 0x1f, R69 ;  /* 0x0000001fff443819 */ /* 0x000fc80000011445 */
[----:B------:R-:W-:Y:S02]  /*10f0*/  @P3 LEA.HI R68, R68, R69, RZ, 0x2 ;  /* 0x0000004544443211 */ /* 0x000fe400078f10ff */
[----:B------:R-:W-:Y:S02]  /*1100*/  SHF.R.S32.HI R69, RZ, 0x1f, R52 ;  /* 0x0000001fff457819 */ /* 0x000fe40000011434 */
[----:B------:R-:W-:Y:S02]  /*1110*/  @P3 LEA.HI.SX32 R70, R68, R83, 0x1e ;  /* 0x0000005344463211 */ /* 0x000fe400078ff2ff */
[----:B------:R-:W-:Y:S01]  /*1120*/  LEA.HI R68, R69, R52, RZ, 0x2 ;  /* 0x0000003445447211 */ /* 0x000fe200078f10ff */
[----:B------:R-:W-:-:S03]  /*1130*/  FMUL.FTZ R69, R74, UR29 ;  /* 0x0000001d4a457c20 */ /* 0x000fc60008410000 */
[----:B------:R-:W-:Y:S02]  /*1140*/  LEA.HI.SX32 R68, R68, R83, 0x1e ;  /* 0x0000005344447211 */ /* 0x000fe400078ff2ff */
[----:B------:R-:W-:Y:S01]  /*1150*/  FSEL R69, R69, RZ, !P1 ;  /* 0x000000ff45457208 */ /* 0x000fe20004800000 */
[----:B------:R-:W-:Y:S06]  /*1160*/  BRA.U UP0, `(.L_x_6156) ;  /* 0x0000000100f07547 */ /* 0x000fec000b800000 */
[----:B------:R-:W-:-:S04]  /*1170*/  UISETP.NE.U32.AND UP0, UPT, UR6, URZ, UPT ;  /* 0x000000ff0600728c */ /* 0x000fc8000bf05070 */
[----:B------:R-:W-:-:S09]  /*1180*/  UISETP.NE.AND.EX UP0, UPT, UR7, URZ, UPT, UP0 ;  /* 0x000000ff0700728c */ /* 0x000fd2000bf05300 */
[----:B------:R-:W-:Y:S05]  /*1190*/  BRA.U UP0, `(.L_x_6157) ;  /* 0x0000000100707547 */ /* 0x000fea000b800000 */
[----:B------:R-:W-:Y:S01]  /*11a0*/  ISETP.GT.AND P2, PT, R2, RZ, PT ;  /* 0x000000ff0200720c */ /* 0x000fe20003f44270 */
        /* <DEDUP_REMOVED lines=27> */
.L_x_6157:
        /* <DEDUP_REMOVED lines=9> */
[----:B------:R-:W-:Y:S01]  /*13f0*/  UMOV UR9, UR13 ;  /* 0x0000000d00097c82 */ /* 0x000fe20008000000 */
[----:B------:R-:W-:Y:S01]  /*1400*/  FFMA.FTZ R2, R62, UR10, R69 ;  /* 0x0000000a3e027c23 */ /* 0x000fe20008010045 */
[----:B------:R-:W-:Y:S01]  /*1410*/  FMUL.FTZ R59, R59, UR30 ;  /* 0x0000001e3b3b7c20 */ /* 0x000fe20008410000 */
[----:B------:R-:W-:Y:S01]  /*1420*/  FMUL.FTZ R52, R52, UR30 ;  /* 0x0000001e34347c20 */ /* 0x000fe20008410000 */
[----:B------:R-:W-:Y:S01]  /*1430*/  FSEL R56, R57, RZ, P1 ;  /* 0x000000ff39387208 */ /* 0x000fe20000800000 */
[----:B------:R-:W-:-:S02]  /*1440*/  FADD.FTZ R2, R67, -R2 ;  /* 0x8000000243027221 */ /* 0x000fc40000010000 */
[----:B------:R-:W-:Y:S02]  /*1450*/  FSEL R58, R59, RZ, P1 ;  /* 0x000000ff3b3a7208 */ /* 0x000fe40000800000 */
[----:B------:R-:W-:-:S03]  /*1460*/  FMUL.FTZ R57, R56, UR9 ;  /* 0x0000000938397c20 */ /* 0x000fc60008410000 */
[----:B------:R-:W-:Y:S02]  /*1470*/  FMUL.FTZ R59, R58, UR9 ;  /* 0x000000093a3b7c20 */ /* 0x000fe40008410000 */
[----:B------:R-:W-:Y:S02]  /*1480*/  SEL R0, R57, R0, P2 ;  /* 0x0000000039007207 */ /* 0x000fe40001000000 */
[----:B------:R-:W-:Y:S01]  /*1490*/  FSEL R57, R52, RZ, P1 ;  /* 0x000000ff34397208 */ /* 0x000fe20000800000 */
[----:B------:R-:W-:Y:S01]  /*14a0*/  FMUL.FTZ R52, R2, UR30 ;  /* 0x0000001e02347c20 */ /* 0x000fe20008410000 */
[----:B------:R-:W-:-:S03]  /*14b0*/  SEL R54, R59, R54, P2 ;  /* 0x000000363b367207 */ /* 0x000fc60001000000 */
[----:B------:R-:W-:Y:S01]  /*14c0*/  FMUL.FTZ R2, R57, UR9 ;  /* 0x0000000939027c20 */ /* 0x000fe20008410000 */
[----:B------:R-:W-:-:S04]  /*14d0*/  FSEL R52, R52, RZ, P1 ;  /* 0x000000ff34347208 */ /* 0x000fc80000800000 */
[----:B------:R-:W-:Y:S02]  /*14e0*/  SEL R2, R2, R53, P2 ;  /* 0x0000003502027207 */ /* 0x000fe40001000000 */
[----:B------:R-:W-:Y:S01]  /*14f0*/  MOV R59, R52 ;  /* 0x00000034003b7202 */ /* 0x000fe20000000f00 */
[----:B------:R-:W-:Y:S06]  /*1500*/  @!P3 BRA `(.L_x_6158) ;  /* 0x0000000000e4b947 */ /* 0x000fec0003800000 */
[----:B------:R-:W-:Y:S01]  /*1510*/  FMUL.FTZ R55, R52, UR9 ;  /* 0x0000000934377c20 */ /* 0x000fe20008410000 */
[----:B------:R-:W-:Y:S06]  /*1520*/  BRA `(.L_x_6158) ;  /* 0x0000000000dc7947 */ /* 0x000fec0003800000 */
.L_x_6156:
[----:B------:R-:W-:-:S04]  /*1530*/  UISETP.NE.U32.AND UP0, UPT, UR6, URZ, UPT ;  /* 0x000000ff0600728c */ /* 0x000fc8000bf05070 */
[----:B------:R-:W-:-:S09]  /*1540*/  UISETP.NE.AND.EX UP0, UPT, UR7, URZ, UPT, UP0 ;  /* 0x000000ff0700728c */ /* 0x000fd2000bf05300 */
[----:B------:R-:W-:Y:S05]  /*1550*/  BRA.U UP0, `(.L_x_6159) ;  /* 0x0000000100707547 */ /* 0x000fea000b800000 */
[----:B------:R-:W-:Y:S01]  /*1560*/  PLOP3.LUT P1, PT, PT, PT, UP2, 0x80, 0x8 ;  /* 0x000000000008781c */ /* 0x000fe20003f2f028 */
[----:B------:R-:W-:Y:S01]  /*1570*/  UMOV UR9, UR13 ;  /* 0x0000000d00097c82 */ /* 0x000fe20008000000 */
[----:B------:R-:W-:Y:S02]  /*1580*/  ISETP.GT.AND P2, PT, R2, RZ, PT ;  /* 0x000000ff0200720c */ /* 0x000fe40003f44270 */
[----:B------:R-:W-:-:S09]  /*1590*/  MOV R2, R40 ;  /* 0x0000002800027202 */ /* 0x000fd20000000f00 */
[--C-:B------:R-:W-:Y:S01]  /*15a0*/  @P1 FFMA.FTZ R71, R3, UR10, R69.reuse ;  /* 0x0000000a03471c23 */ /* 0x100fe20008010045 */
        /* <DEDUP_REMOVED lines=23> */
.L_x_6159:
[----:B------:R-:W-:Y:S01]  /*1720*/  PLOP3.LUT P1, PT, PT, PT, UP2, 0x80, 0x8 ;  /* 0x000000000008781c */ /* 0x000fe20003f2f028 */
[----:B------:R-:W-:Y:S01]  /*1730*/  UMOV UR9, UR13 ;  /* 0x0000000d00097c82 */ /* 0x000fe20008000000 */
[----:B------:R-:W-:Y:S02]  /*1740*/  ISETP.GT.AND P2, PT, R2, RZ, PT ;  /* 0x000000ff0200720c */ /* 0x000fe40003f44270 */
        /* <DEDUP_REMOVED lines=13> */
[----:B------:R-:W-:Y:S01]  /*1820*/  @P1 FFMA.FTZ R59, R52, UR30, R43 ;  /* 0x0000001e343b1c23 */ /* 0x000fe2000801002b */
[----:B------:R-:W-:Y:S01]  /*1830*/  @P2 FMUL.FTZ R0, R56, UR9 ;  /* 0x0000000938002c20 */ /* 0x000fe20008410000 */
[----:B------:R-:W-:Y:S01]  /*1840*/  @P1 FADD.FTZ R71, R66, -R71 ;  /* 0x8000004742471221 */ /* 0x000fe20000010000 */
[----:B------:R-:W-:Y:S01]  /*1850*/  @P2 FMUL.FTZ R53, R57, UR9 ;  /* 0x0000000939352c20 */ /* 0x000fe20008410000 */
[----:B------:R-:W-:-:S02]  /*1860*/  @P3 FMUL.FTZ R55, R59, UR9 ;  /* 0x000000093b373c20 */ /* 0x000fc40008410000 */
[----:B------:R-:W-:Y:S02]  /*1870*/  @P1 FFMA.FTZ R58, R71, UR30, R42 ;  /* 0x0000001e473a1c23 */ /* 0x000fe4000801002a */
[----:B------:R-:W-:Y:S02]  /*1880*/  MOV R2, R53 ;  /* 0x0000003500027202 */ /* 0x000fe40000000f00 */
[----:B------:R-:W-:-:S07]  /*1890*/  @P2 FMUL.FTZ R54, R58, UR9 ;  /* 0x000000093a362c20 */ /* 0x000fce0008410000 */
.L_x_6158:
[----:B------:R-:W-:Y:S01]  /*18a0*/  ISETP.NE.U32.AND P1, PT, RZ, UR6, PT ;  /* 0x00000006ff007c0c */ /* 0x000fe2000bf25070 */
[----:B------:R-:W0:Y:S03]  /*18b0*/  @P3 LDC.64 R72, c[0x0][0x468] ;  /* 0x00011a00ff483b82 */ /* 0x000e260000000a00 */
[----:B------:R-:W-:-:S13]  /*18c0*/  ISETP.NE.AND.EX P1, PT, RZ, UR7, PT, P1 ;  /* 0x00000007ff007c0c */ /* 0x000fda000bf25310 */
[----:B------:R-:W1:Y:S01]  /*18d0*/  @P1 LDC.64 R52, c[0x0][0x478] ;  /* 0x00011e00ff341b82 */ /* 0x000e620000000a00 */
[----:B0-----:R-:W-:-:S04]  /*18e0*/  @P3 IMAD.WIDE.U32 R72, R70, 0x10, R72 ;  /* 0x0000001046483825 */ /* 0x001fc800078e0048 */
[----:B-1----:R-:W-:Y:S01]  /*18f0*/  @P1 IMAD.WIDE.U32 R74, R68, 0x10, R52 ;  /* 0x00000010444a1825 */ /* 0x002fe200078e0034 */
[----:B------:R-:W-:Y:S02]  /*1900*/  MOV R52, R0 ;  /* 0x0000000000347202 */ /* 0x000fe40000000f00 */
[----:B------:R-:W-:Y:S02]  /*1910*/  MOV R53, R2 ;  /* 0x0000000200357202 */ /* 0x000fe40000000f00 */
        /* <DEDUP_REMOVED lines=20> */
[----:B------:R-:W-:-:S03]  /*1a60*/  FMUL.FTZ R71, R58, UR9 ;  /* 0x000000093a477c20 */ /* 0x000fc60008410000 */
[----:B------:R-:W-:Y:S02]  /*1a70*/  @P4 FFMA.FTZ R57, R0, UR30, R45 ;  /* 0x0000001e00394c23 */ /* 0x000fe4000801002d */
[----:B------:R-:W-:Y:S01]  /*1a80*/  SEL R54, R71, R54, P2 ;  /* 0x0000003647367207 */ /* 0x000fe20001000000 */
[----:B------:R-:W-:Y:S01]  /*1a90*/  FMUL.FTZ R71, R56, UR9 ;  /* 0x0000000938477c20 */ /* 0x000fe20008410000 */
[----:B------:R-:W-:-:S04]  /*1aa0*/  FMUL.FTZ R2, R57, UR9 ;  /* 0x0000000939027c20 */ /* 0x000fc80008410000 */
[----:B------:R-:W-:Y:S02]  /*1ab0*/  SEL R0, R71, R52, P2 ;  /* 0x0000003447007207 */ /* 0x000fe40001000000 */
[----:B------:R-:W-:Y:S01]  /*1ac0*/  SEL R2, R2, R53, P2 ;  /* 0x0000003502027207 */ /* 0x000fe20001000000 */
[----:B------:R-:W-:Y:S06]  /*1ad0*/  @!P3 BRA `(.L_x_6162) ;  /* 0x00000004003cb947 */ /* 0x000fec0003800000 */
[----:B------:R-:W-:Y:S01]  /*1ae0*/  FMUL.FTZ R55, R59, UR9 ;  /* 0x000000093b377c20 */ /* 0x000fe20008410000 */
[----:B------:R-:W-:Y:S06]  /*1af0*/  BRA `(.L_x_6162) ;  /* 0x0000000400347947 */ /* 0x000fec0003800000 */
.L_x_6161:
[----:B------:R-:W-:Y:S02]  /*1b00*/  PLOP3.LUT P4, PT, PT, PT, UP2, 0x80, 0x8 ;  /* 0x000000000008781c */ /* 0x000fe40003f8f028 */
[----:B------:R-:W-:-:S11]  /*1b10*/  MOV R0, R44 ;  /* 0x0000002c00007202 */ /* 0x000fd60000000f00 */
[--C-:B------:R-:W-:Y:S01]  /*1b20*/  @P4 FFMA.FTZ R71, R63, UR10, R69.reuse ;  /* 0x0000000a3f474c23 */ /* 0x100fe20008010045 */
[----:B------:R-:W-:-:S03]  /*1b30*/  @P4 FFMA.FTZ R2, R84, UR10, R69 ;  /* 0x0000000a54024c23 */ /* 0x000fc60008010045 */
[----:B------:R-:W-:Y:S01]  /*1b40*/  @P4 FADD.FTZ R71, R76, -R71 ;  /* 0x800000474c474221 */ /* 0x000fe20000010000 */
[----:B0-----:R-:W-:Y:S01]  /*1b50*/  @P4 FADD.FTZ R72, R85, -R2 ;  /* 0x8000000255484221 */ /* 0x001fe20000010000 */
[----:B------:R-:W-:Y:S02]  /*1b60*/  MOV R2, R45 ;  /* 0x0000002d00027202 */ /* 0x000fe40000000f00 */
[----:B------:R-:W-:Y:S01]  /*1b70*/  @P4 FFMA.FTZ R0, R71, UR30, R44 ;  /* 0x0000001e47004c23 */ /* 0x000fe2000801002c */
[----:B------:R-:W-:Y:S01]  /*1b80*/  @P4 FFMA.FTZ R71, R77, UR10, R69 ;  /* 0x0000000a4d474c23 */ /* 0x000fe20008010045 */
[----:B------:R-:W-:Y:S01]  /*1b90*/  @P4 FFMA.FTZ R2, R72, UR30, R45 ;  /* 0x0000001e48024c23 */ /* 0x000fe2000801002d */
[----:B------:R-:W-:Y:S02]  /*1ba0*/  MOV R72, R46 ;  /* 0x0000002e00487202 */ /* 0x000fe40000000f00 */
[----:B------:R-:W-:Y:S01]  /*1bb0*/  @P4 FADD.FTZ R71, R86, -R71 ;  /* 0x8000004756474221 */ /* 0x000fe20000010000 */
[----:B------:R-:W-:-:S03]  /*1bc0*/  FMUL.FTZ R2, R2, UR9 ;  /* 0x0000000902027c20 */ /* 0x000fc60008410000 */
[----:B------:R-:W-:Y:S01]  /*1bd0*/  @P4 FFMA.FTZ R72, R71, UR30, R46 ;  /* 0x0000001e47484c23 */ /* 0x000fe2000801002e */
[----:B------:R-:W-:Y:S01]  /*1be0*/  FMUL.FTZ R71, R0, UR9 ;  /* 0x0000000900477c20 */ /* 0x000fe20008410000 */
[----:B------:R-:W-:Y:S02]  /*1bf0*/  SEL R2, R2, R53, P2 ;  /* 0x0000003502027207 */ /* 0x000fe40001000000 */
[----:B------:R-:W-:Y:S02]  /*1c00*/  FMUL.FTZ R73, R72, UR9 ;  /* 0x0000000948497c20 */ /* 0x000fe40008410000 */
[----:B------:R-:W-:-:S03]  /*1c10*/  SEL R0, R71, R52, P2 ;  /* 0x0000003447007207 */ /* 0x000fc60001000000 */
        /* <DEDUP_REMOVED lines=8> */
.L_x_6160:
[----:B------:R-:W-:Y:S05]  /*1ca0*/  @!P1 BRA `(.L_x_6163) ;  /* 0x00000000006c9947 */ /* 0x000fea0003800000 */
[--C-:B0-----:R-:W-:Y:S01]  /*1cb0*/  FFMA.FTZ R57, R63, UR10, R69.reuse ;  /* 0x0000000a3f397c23 */ /* 0x101fe20008010045 */
[----:B------:R-:W-:Y:S01]  /*1cc0*/  ISETP.LT.AND P4, PT, RZ, UR31, PT ;  /* 0x0000001fff007c0c */ /* 0x000fe2000bf81270 */
[--C-:B------:R-:W-:Y:S01]  /*1cd0*/  FFMA.FTZ R0, R84, UR10, R69.reuse ;  /* 0x0000000a54007c23 */ /* 0x100fe20008010045 */
[----:B------:R-:W-:Y:S01]  /*1ce0*/  FFMA.FTZ R72, R78, UR10, R69 ;  /* 0x0000000a4e487c23 */ /* 0x000fe20008010045 */
[----:B------:R-:W-:Y:S01]  /*1cf0*/  FADD.FTZ R56, R76, -R57 ;  /* 0x800000394c387221 */ /* 0x000fe20000010000 */
[----:B------:R-:W-:Y:S01]  /*1d00*/  FFMA.FTZ R57, R77, UR10, R69 ;  /* 0x0000000a4d397c23 */ /* 0x000fe20008010045 */
[----:B------:R-:W-:Y:S02]  /*1d10*/  FADD.FTZ R0, R85, -R0 ;  /* 0x8000000055007221 */ /* 0x000fe40000010000 */
[----:B------:R-:W-:Y:S01]  /*1d20*/  FMUL.FTZ R56, R56, UR30 ;  /* 0x0000001e38387c20 */ /* 0x000fe20008410000 */
[----:B------:R-:W-:Y:S01]  /*1d30*/  FADD.FTZ R58, R86, -R57 ;  /* 0x80000039563a7221 */ /* 0x000fe20000010000 */
[----:B------:R-:W-:-:S03]  /*1d40*/  FMUL.FTZ R2, R0, UR30 ;  /* 0x0000001e00027c20 */ /* 0x000fc60008410000 */
[----:B------:R-:W-:Y:S01]  /*1d50*/  FSEL R56, R56, RZ, P4 ;  /* 0x000000ff38387208 */ /* 0x000fe20002000000 */
[----:B------:R-:W-:-:S04]  /*1d60*/  FMUL.FTZ R58, R58, UR30 ;  /* 0x0000001e3a3a7c20 */ /* 0x000fc80008410000 */
[----:B------:R-:W-:Y:S01]  /*1d70*/  FMUL.FTZ R57, R56, UR9 ;  /* 0x0000000938397c20 */ /* 0x000fe20008410000 */
[----:B------:R-:W-:-:S04]  /*1d80*/  FSEL R58, R58, RZ, P4 ;  /* 0x000000ff3a3a7208 */ /* 0x000fc80002000000 */
[----:B------:R-:W-:Y:S01]  /*1d90*/  SEL R0, R57, R52, P2 ;  /* 0x0000003439007207 */ /* 0x000fe20001000000 */
[----:B------:R-:W-:Y:S01]  /*1da0*/  FADD.FTZ R52, R87, -R72 ;  /* 0x8000004857347221 */ /* 0x000fe20000010000 */
[----:B------:R-:W-:Y:S01]  /*1db0*/  FSEL R57, R2, RZ, P4 ;  /* 0x000000ff02397208 */ /* 0x000fe20002000000 */
[----:B------:R-:W-:Y:S02]  /*1dc0*/  FMUL.FTZ R59, R58, UR9 ;  /* 0x000000093a3b7c20 */ /* 0x000fe40008410000 */
[----:B------:R-:W-:Y:S02]  /*1dd0*/  FMUL.FTZ R52, R52, UR30 ;  /* 0x0000001e34347c20 */ /* 0x000fe40008410000 */
[----:B------:R-:W-:Y:S01]  /*1de0*/  FMUL.FTZ R2, R57, UR9 ;  /* 0x0000000939027c20 */ /* 0x000fe20008410000 */
[----:B------:R-:W-:Y:S02]  /*1df0*/  SEL R54, R59, R54, P2 ;  /* 0x000000363b367207 */ /* 0x000fe40001000000 */
[----:B------:R-:W-:-:S02]  /*1e00*/  FSEL R52, R52, RZ, P4 ;  /* 0x000000ff34347208 */ /* 0x000fc40002000000 */
[----:B------:R-:W-:Y:S02]  /*1e10*/  SEL R2, R2, R53, P2 ;  /* 0x0000003502027207 */ /* 0x000fe40001000000 */
[----:B------:R-:W-:Y:S01]  /*1e20*/  MOV R59, R52 ;  /* 0x00000034003b7202 */ /* 0x000fe20000000f00 */
[----:B------:R-:W-:Y:S06]  /*1e30*/  @!P3 BRA `(.L_x_6162) ;  /* 0x000000000064b947 */ /* 0x000fec0003800000 */
[----:B------:R-:W-:Y:S01]  /*1e40*/  FMUL.FTZ R55, R52, UR9 ;  /* 0x0000000934377c20 */ /* 0x000fe20008410000 */
[----:B------:R-:W-:Y:S06]  /*1e50*/  BRA `(.L_x_6162) ;  /* 0x00000000005c7947 */ /* 0x000fec0003800000 */
.L_x_6163:
[--C-:B------:R-:W-:Y:S01]  /*1e60*/  FFMA.FTZ R71, R63, UR10, R69.reuse ;  /* 0x0000000a3f477c23 */ /* 0x100fe20008010045 */
[----:B------:R-:W-:Y:S01]  /*1e70*/  FFMA.FTZ R0, R84, UR10, R69 ;  /* 0x0000000a54007c23 */ /* 0x000fe20008010045 */
[----:B------:R-:W-:Y:S02]  /*1e80*/  ISETP.LT.AND P4, PT, RZ, UR31, PT ;  /* 0x0000001fff007c0c */ /* 0x000fe4000bf81270 */
[----:B------:R-:W-:Y:S01]  /*1e90*/  FADD.FTZ R71, R76, -R71 ;  /* 0x800000474c477221 */ /* 0x000fe20000010000 */
[----:B------:R-:W-:-:S03]  /*1ea0*/  FADD.FTZ R2, R85, -R0 ;  /* 0x8000000055027221 */ /* 0x000fc60000010000 */
[----:B------:R-:W-:Y:S01]  /*1eb0*/  FMUL.FTZ R0, R71, UR30 ;  /* 0x0000001e47007c20 */ /* 0x000fe20008410000 */
[----:B------:R-:W-:Y:S01]  /*1ec0*/  FMUL.FTZ R2, R2, UR30 ;  /* 0x0000001e02027c20 */ /* 0x000fe20008410000 */
[----:B------:R-:W-:-:S03]  /*1ed0*/  FFMA.FTZ R71, R77, UR10, R69 ;  /* 0x0000000a4d477c23 */ /* 0x000fc60008010045 */
[----:B------:R-:W-:Y:S01]  /*1ee0*/  FSEL R0, R0, RZ, P4 ;  /* 0x000000ff00007208 */ /* 0x000fe20002000000 */
[----:B------:R-:W-:Y:S01]  /*1ef0*/  FADD.FTZ R71, R86, -R71 ;  /* 0x8000004756477221 */ /* 0x000fe20000010000 */
[----:B------:R-:W-:-:S03]  /*1f00*/  FSEL R2, R2, RZ, P4 ;  /* 0x000000ff02027208 */ /* 0x000fc60002000000 */
[----:B0-----:R-:W-:Y:S01]  /*1f10*/  @P2 FMUL.FTZ R52, R0, UR9 ;  /* 0x0000000900342c20 */ /* 0x001fe20008410000 */
[----:B------:R-:W-:Y:S01]  /*1f20*/  @P3 FFMA.FTZ R0, R78, UR10, R69 ;  /* 0x0000000a4e003c23 */ /* 0x000fe20008010045 */
[----:B------:R-:W-:-:S03]  /*1f30*/  @P2 FMUL.FTZ R53, R2, UR9 ;  /* 0x0000000902352c20 */ /* 0x000fc60008410000 */
[----:B------:R-:W-:Y:S01]  /*1f40*/  @P3 FADD.FTZ R2, R87, -R0 ;  /* 0x8000000057023221 */ /* 0x000fe20000010000 */
[----:B------:R-:W-:-:S03]  /*1f50*/  FMUL.FTZ R0, R71, UR30 ;  /* 0x0000001e47007c20 */ /* 0x000fc60008410000 */
[----:B------:R-:W-:Y:S02]  /*1f60*/  @P3 FMUL.FTZ R2, R2, UR30 ;  /* 0x0000001e02023c20 */ /* 0x000fe40008410000 */
[----:B------:R-:W-:-:S03]  /*1f70*/  FSEL R0, R0, RZ, P4 ;  /* 0x000000ff00007208 */ /* 0x000fc60002000000 */
[----:B------:R-:W-:Y:S02]  /*1f80*/  @P3 FSEL R2, R2, RZ, P4 ;  /* 0x000000ff02023208 */ /* 0x000fe40002000000 */
[----:B------:R-:W-:Y:S01]  /*1f90*/  @P2 FMUL.FTZ R54, R0, UR9 ;  /* 0x0000000900362c20 */ /* 0x000fe20008410000 */
[----:B------:R-:W-:Y:S02]  /*1fa0*/  MOV R0, R52 ;  /* 0x0000003400007202 */ /* 0x000fe40000000f00 */
[----:B------:R-:W-:Y:S01]  /*1fb0*/  @P3 FMUL.FTZ R55, R2, UR9 ;  /* 0x0000000902373c20 */ /* 0x000fe20008410000 */
[----:B------:R-:W-:-:S07]  /*1fc0*/  MOV R2, R53 ;  /* 0x0000003500027202 */ /* 0x000fce0000000f00 */
.L_x_6162:
[----:B------:R-:W0:Y:S01]  /*1fd0*/  @P1 LDC.64 R52, c[0x0][0x478] ;  /* 0x00011e00ff341b82 */ /* 0x000e220000000a00 */
[----:B------:R-:W-:-:S07]  /*1fe0*/  @P1 IADD3 R75, PT, PT, R68, 0x80, RZ ;  /* 0x00000080444b1810 */ /* 0x000fce0007ffe0ff */
[----:B------:R-:W1:Y:S01]  /*1ff0*/  @P3 LDC.64 R72, c[0x0][0x468] ;  /* 0x00011a00ff483b82 */ /* 0x000e620000000a00 */
[----:B0-----:R-:W-:Y:S01]  /*2000*/  @P1 IMAD.WIDE.U32 R74, R75, 0x10, R52 ;  /* 0x000000104b4a1825 */ /* 0x001fe200078e0034 */
[----:B------:R-:W-:Y:S02]  /*2010*/  @P3 IADD3 R53, PT, PT, R70, 0x80, RZ ;  /* 0x0000008046353810 */ /* 0x000fe40007ffe0ff */
[----:B------:R-:W-:Y:S02]  /*2020*/  MOV R52, R0 ;  /* 0x0000000000347202 */ /* 0x000fe40000000f00 */
[----:B------:R0:W-:Y:S01]  /*2030*/  @P1 STG.E.128 desc[UR14][R74.64], R56 ;  /* 0x000000384a001986 */ /* 0x0001e2000c101d0e */
[----:B-1----:R-:W-:Y:S01]  /*2040*/  @P3 IMAD.WIDE.U32 R72, R53, 0x10, R72 ;  /* 0x0000001035483825 */ /* 0x002fe200078e0048 */
[----:B------:R-:W-:-:S05]  /*2050*/  MOV R53, R2 ;  /* 0x0000000200357202 */ /* 0x000fca0000000f00 */
[----:B------:R0:W-:Y:S01]  /*2060*/  @P3 STG.E.128 desc[UR14][R72.64], R52 ;  /* 0x0000003448003986 */ /* 0x0001e2000c101d0e */
[----:B------:R-:W-:Y:S05]  /*2070*/  @!P0 BRA `(.L_x_6164) ;  /* 0x0000000000d48947 */ /* 0x000fea0003800000 */
        /* <DEDUP_REMOVED lines=13> */
[----:B------:R-:W-:Y:S01]  /*2150*/  MOV R57, R49 ;  /* 0x0000003100397202 */ /* 0x000fe20000000f00 */
[----:B------:R-:W-:Y:S01]  /*2160*/  @P0 FFMA.FTZ R57, R0, UR30, R49 ;  /* 0x0000001e00390c23 */ /* 0x000fe20008010031 */
[----:B------:R-:W-:Y:S01]  /*2170*/  @P0 FADD.FTZ R0, R82, -R69 ;  /* 0x8000004552000221 */ /* 0x000fe20000010000 */
[----:B------:R-:W-:Y:S01]  /*2180*/  FMUL.FTZ R69, R58, UR9 ;  /* 0x000000093a457c20 */ /* 0x000fe20008410000 */
[----:B------:R-:W-:-:S02]  /*2190*/  MOV R59, R51 ;  /* 0x00000033003b7202 */ /* 0x000fc40000000f00 */
[----:B------:R-:W-:Y:S01]  /*21a0*/  @P0 FFMA.FTZ R59, R0, UR30, R51 ;  /* 0x0000001e003b0c23 */ /* 0x000fe20008010033 */
[----:B------:R-:W-:Y:S01]  /*21b0*/  FMUL.FTZ R0, R57, UR9 ;  /* 0x0000000939007c20 */ /* 0x000fe20008410000 */
[----:B------:R-:W-:Y:S01]  /*21c0*/  SEL R54, R69, R54, P2 ;  /* 0x0000003645367207 */ /* 0x000fe20001000000 */
[----:B------:R-:W-:-:S03]  /*21d0*/  FMUL.FTZ R69, R56, UR9 ;  /* 0x0000000938457c20 */ /* 0x000fc60008410000 */
[----:B------:R-:W-:Y:S02]  /*21e0*/  SEL R53, R0, R53, P2 ;  /* 0x0000003500357207 */ /* 0x000fe40001000000 */
[----:B------:R-:W-:Y:S01]  /*21f0*/  SEL R52, R69, R52, P2 ;  /* 0x0000003445347207 */ /* 0x000fe20001000000 */
[----:B------:R-:W-:Y:S06]  /*2200*/  @!P3 BRA `(.L_x_6166) ;  /* 0x000000040034b947 */ /* 0x000fec0003800000 */
[----:B------:R-:W-:Y:S01]  /*2210*/  FMUL.FTZ R55, R59, UR9 ;  /* 0x000000093b377c20 */ /* 0x000fe20008410000 */
[----:B------:R-:W-:Y:S06]  /*2220*/  BRA `(.L_x_6166) ;  /* 0x00000004002c7947 */ /* 0x000fec0003800000 */
.L_x_6165:
        /* <DEDUP_REMOVED lines=26> */
.L_x_6164:
[----:B------:R-:W-:Y:S05]  /*23d0*/  @!P1 BRA `(.L_x_6167) ;  /* 0x00000000006c9947 */ /* 0x000fea0003800000 */
[--C-:B0-----:R-:W-:Y:S01]  /*23e0*/  FFMA.FTZ R57, R79, UR10, R69.reuse ;  /* 0x0000000a4f397c23 */ /* 0x101fe20008010045 */
[----:B------:R-:W-:Y:S01]  /*23f0*/  FFMA.FTZ R0, R80, UR10, R69 ;  /* 0x0000000a50007c23 */ /* 0x000fe20008010045 */
[----:B------:R-:W-:Y:S02]  /*2400*/  ISETP.LT.AND P0, PT, RZ, UR31, PT ;  /* 0x0000001fff007c0c */ /* 0x000fe4000bf01270 */
        /* <DEDUP_REMOVED lines=19> */
[----:B------:R-:W-:Y:S02]  /*2540*/  SEL R54, R59, R54, P2 ;  /* 0x000000363b367207 */ /* 0x000fe40001000000 */
[----:B------:R-:W-:Y:S01]  /*2550*/  MOV R59, R2 ;  /* 0x00000002003b7202 */ /* 0x000fe20000000f00 */
[----:B------:R-:W-:Y:S06]  /*2560*/  @!P3 BRA `(.L_x_6166) ;  /* 0x00000000005cb947 */ /* 0x000fec0003800000 */
[----:B------:R-:W-:Y:S01]  /*2570*/  FMUL.FTZ R55, R2, UR9 ;  /* 0x0000000902377c20 */ /* 0x000fe20008410000 */
[----:B------:R-:W-:Y:S06]  /*2580*/  BRA `(.L_x_6166) ;  /* 0x0000000000547947 */ /* 0x000fec0003800000 */
.L_x_6167:
[--C-:B------:R-:W-:Y:S01]  /*2590*/  FFMA.FTZ R71, R79, UR10, R69.reuse ;  /* 0x0000000a4f477c23 */ /* 0x100fe20008010045 */
[----:B------:R-:W-:Y:S01]  /*25a0*/  ISETP.LT.AND P0, PT, RZ, UR31, PT ;  /* 0x0000001fff007c0c */ /* 0x000fe2000bf01270 */
[----:B------:R-:W-:Y:S02]  /*25b0*/  FFMA.FTZ R0, R80, UR10, R69 ;  /* 0x0000000a50007c23 */ /* 0x000fe40008010045 */
[----:B------:R-:W-:Y:S02]  /*25c0*/  FADD.FTZ R71, R88, -R71 ;  /* 0x8000004758477221 */ /* 0x000fe40000010000 */
[----:B------:R-:W-:Y:S02]  /*25d0*/  FADD.FTZ R0, R89, -R0 ;  /* 0x8000000059007221 */ /* 0x000fe40000010000 */
[----:B------:R-:W-:Y:S02]  /*25e0*/  FMUL.FTZ R71, R71, UR30 ;  /* 0x0000001e47477c20 */ /* 0x000fe40008410000 */
[----:B------:R-:W-:-:S03]  /*25f0*/  FMUL.FTZ R0, R0, UR30 ;  /* 0x0000001e00007c20 */ /* 0x000fc60008410000 */
[----:B------:R-:W-:Y:S02]  /*2600*/  FSEL R71, R71, RZ, P0 ;  /* 0x000000ff47477208 */ /* 0x000fe40000000000 */
[----:B------:R-:W-:-:S03]  /*2610*/  FSEL R0, R0, RZ, P0 ;  /* 0x000000ff00007208 */ /* 0x000fc60000000000 */
[----:B0-----:R-:W-:Y:S01]  /*2620*/  @P2 FMUL.FTZ R52, R71, UR9 ;  /* 0x0000000947342c20 */ /* 0x001fe20008410000 */
[--C-:B------:R-:W-:Y:S01]  /*2630*/  FFMA.FTZ R71, R81, UR10, R69.reuse ;  /* 0x0000000a51477c23 */ /* 0x100fe20008010045 */
[----:B------:R-:W-:Y:S01]  /*2640*/  FFMA.FTZ R69, R90, UR10, R69 ;  /* 0x0000000a5a457c23 */ /* 0x000fe20008010045 */
[----:B------:R-:W-:Y:S02]  /*2650*/  @P2 FMUL.FTZ R53, R0, UR9 ;  /* 0x0000000900352c20 */ /* 0x000fe40008410000 */
[----:B------:R-:W-:Y:S01]  /*2660*/  FADD.FTZ R71, R92, -R71 ;  /* 0x800000475c477221 */ /* 0x000fe20000010000 */
[----:B------:R-:W-:-:S03]  /*2670*/  FADD.FTZ R69, R82, -R69 ;  /* 0x8000004552457221 */ /* 0x000fc60000010000 */
[----:B------:R-:W-:Y:S01]  /*2680*/  FMUL.FTZ R71, R71, UR30 ;  /* 0x0000001e47477c20 */ /* 0x000fe20008410000 */
[----:B------:R-:W-:-:S04]  /*2690*/  FMUL.FTZ R69, R69, UR30 ;  /* 0x0000001e45457c20 */ /* 0x000fc80008410000 */
[----:B------:R-:W-:Y:S02]  /*26a0*/  FSEL R71, R71, RZ, P0 ;  /* 0x000000ff47477208 */ /* 0x000fe40000000000 */
[----:B------:R-:W-:-:S03]  /*26b0*/  FSEL R69, R69, RZ, P0 ;  /* 0x000000ff45457208 */ /* 0x000fc60000000000 */
[----:B------:R-:W-:Y:S02]  /*26c0*/  @P2 FMUL.FTZ R54, R71, UR9 ;  /* 0x0000000947362c20 */ /* 0x000fe40008410000 */
[----:B------:R-:W-:-:S07]  /*26d0*/  @P3 FMUL.FTZ R55, R69, UR9 ;  /* 0x0000000945373c20 */ /* 0x000fce0008410000 */
.L_x_6166:
[----:B------:R-:W0:Y:S01]  /*26e0*/  @P1 LDC.64 R74, c[0x0][0x478] ;  /* 0x00011e00ff4a1b82 */ /* 0x000e220000000a00 */
[----:B------:R-:W-:Y:S01]  /*26f0*/  @P1 IADD3 R69, PT, PT, R68, 0x100, RZ ;  /* 0x0000010044451810 */ /* 0x000fe20007ffe0ff */
[----:B------:R-:W-:Y:S02]  /*2700*/  UIADD3 UR8, UPT, UPT, UR8, UR24, URZ ;  /* 0x0000001808087290 */ /* 0x000fe4000fffe0ff */
[----:B------:R-:W-:Y:S02]  /*2710*/  UPLOP3.LUT UP1, UPT, UPT, UPT, UP1, 0x40, 0x4 ;  /* 0x000000000004789c */ /* 0x000fe40003f2e810 */
[----:B------:R-:W-:Y:S02]  /*2720*/  UISETP.GE.AND UP0, UPT, UR8, UR25, UPT ;  /* 0x000000190800728c */ /* 0x000fe4000bf06270 */
[----:B------:R-:W1:Y:S01]  /*2730*/  @P3 LDC.64 R72, c[0x0][0x468] ;  /* 0x00011a00ff483b82 */ /* 0x000e620000000a00 */
[----:B0-----:R-:W-:Y:S01]  /*2740*/  @P1 IMAD.WIDE.U32 R74, R69, 0x10, R74 ;  /* 0x00000010454a1825 */ /* 0x001fe200078e004a */
[----:B------:R-:W-:-:S04]  /*2750*/  @P3 IADD3 R69, PT, PT, R70, 0x100, RZ ;  /* 0x0000010046453810 */ /* 0x000fc80007ffe0ff */
[----:B------:R3:W-:Y:S01]  /*2760*/  @P1 STG.E.128 desc[UR14][R74.64], R56 ;  /* 0x000000384a001986 */ /* 0x0007e2000c101d0e */
[----:B-1----:R-:W-:-:S05]  /*2770*/  @P3 IMAD.WIDE.U32 R72, R69, 0x10, R72 ;  /* 0x0000001045483825 */ /* 0x002fca00078e0048 */
[----:B------:R3:W-:Y:S01]  /*2780*/  @P3 STG.E.128 desc[UR14][R72.64], R52 ;  /* 0x0000003448003986 */ /* 0x0007e2000c101d0e */
[----:B------:R-:W-:Y:S05]  /*2790*/  BRA.U !UP0, `(.L_x_6168) ;  /* 0xffffffd908a87547 */ /* 0x000fea000b83ffff */
.L_x_6151:
[----:B------:R-:W0:Y:S08]  /*27a0*/  S2UR UR9, SR_CTAID.X ;  /* 0x00000000000979c3 */ /* 0x000e300000002500 */
[----:B------:R-:W0:Y:S08]  /*27b0*/  LDC R0, c[0x0][0x388] ;  /* 0x0000e200ff007b82 */ /* 0x000e300000000800 */
[----:B------:R-:W1:Y:S08]  /*27c0*/  LDC.64 R2, c[0x0][0x440] ;  /* 0x00011000ff027b82 */ /* 0x000e700000000a00 */
[----:B------:R-:W4:Y:S01]  /*27d0*/  LDC.64 R4, c[0x0][0x448] ;  /* 0x00011200ff047b82 */ /* 0x000f220000000a00 */
[----:B0-----:R-:W-:-:S05]  /*27e0*/  IMAD R0, R0, UR9, RZ ;  /* 0x0000000900007c24 */ /* 0x001fca000f8e02ff */
[----:B------:R-:W-:-:S05]  /*27f0*/  LEA.HI R83, R0, R83, RZ, 0x1e ;  /* 0x0000005300537211 */ /* 0x000fca00078ff0ff */
[----:B-1----:R-:W-:-:S05]  /*2800*/  IMAD.WIDE.U32 R2, R83, 0x10, R2 ;  /* 0x0000001053027825 */ /* 0x002fca00078e0002 */
        /* <DEDUP_REMOVED lines=8> */
.L_x_6169:
        /* <DEDUP_REMOVED lines=15> */
.L_x_6835:


//--------------------- .text._ZN10layer_norm13ln_bwd_kernelINS_13Kernel_traitsIfffffjLj1536ELj1ELj1ELj4ELj16ENS_18Kernel_traits_baseILj1536EfffffjLj128EEEEELb0ELb1ELb0ELb0EEEvNS_9BwdParamsE --------------------------
	.section	.text._ZN10layer_norm13ln_bwd_kernelINS_13Kernel_traitsIfffffjLj1536ELj1ELj1ELj4ELj16ENS_18Kernel_traits_baseILj1536EfffffjLj128EEEEELb0ELb1ELb0ELb0EEEvNS_9BwdParamsE,"ax",@progbits
	.align	128
        .global         _ZN10layer_norm13ln_bwd_kernelINS_13Kernel_traitsIfffffjLj1536ELj1ELj1ELj4ELj16ENS_18Kernel_traits_baseILj1536EfffffjLj128EEEEELb0ELb1ELb0ELb0EEEvNS_9BwdParamsE
        .type           _ZN10layer_norm13ln_bwd_kernelINS_13Kernel_traitsIfffffjLj1536ELj1ELj1ELj4ELj16ENS_18Kernel_traits_baseILj1536EfffffjLj128EEEEELb0ELb1ELb0ELb0EEEvNS_9BwdParamsE,@function
        .size           _ZN10layer_norm13ln_bwd_kernelINS_13Kernel_traitsIfffffjLj1536ELj1ELj1ELj4ELj16ENS_18Kernel_traits_baseILj1536EfffffjLj128EEEEELb0ELb1ELb0ELb0EEEvNS_9BwdParamsE,(.L_x_6836 - _ZN10layer_norm13ln_bwd_kernelINS_13Kernel_traitsIfffffjLj1536ELj1ELj1ELj4ELj16ENS_18Kernel_traits_baseILj1536EfffffjLj128EEEEELb0ELb1ELb0ELb0EEEvNS_9BwdParamsE)
        .other          _ZN10layer_norm13ln_bwd_kernelINS_13Kernel_traitsIfffffjLj1536ELj1ELj1ELj4ELj16ENS_18Kernel_traits_baseILj1536EfffffjLj128EEEEELb0ELb1ELb0ELb0EEEvNS_9BwdParamsE,@"STO_CUDA_ENTRY STV_DEFAULT"
_ZN10layer_norm13ln_bwd_kernelINS_13Kernel_traitsIfffffjLj1536ELj1ELj1ELj4ELj16ENS_18Kernel_traits_baseILj1536EfffffjLj128EEEEELb0ELb1ELb0ELb0EEEvNS_9BwdParamsE:
.text._ZN10layer_norm13ln_bwd_kernelINS_13Kernel_traitsIfffffjLj1536ELj1ELj1ELj4ELj16ENS_18Kernel_traits_baseILj1536EfffffjLj128EEEEELb0ELb1ELb0ELb0EEEvNS_9BwdParamsE:
        /* <DEDUP_REMOVED lines=21> */
[----:B--2---:R-:W5:Y:S01]  /*0150*/  @P3 LDG.E.128 R12, desc[UR16][R6.64] ;  /* 0x00000010060c3981 */ /* 0x004f62000c1e1d00 */
[C---:B---3--:R-:W-:Y:S01]  /*0160*/  @P3 IMAD.WIDE.U32 R8, R11.reuse, 0x10, R8 ;  /* 0x000000100b083825 */ /* 0x048fe200078e0008 */
[----:B------:R-:W1:Y:S01]  /*0170*/  @P2 LDC.64 R42, c[0x0][0x3d0] ;  /* 0x0000f400ff2a2b82 */ /* 0x000e620000000a00 */
[----:B------:R-:W-:-:S03]  /*0180*/  @P3 IADD3 R11, PT, PT, R11, 0x80, RZ ;  /* 0x000000800b0b3810 */ /* 0x000fc60007ffe0ff */
[----:B------:R-:W5:Y:S01]  /*0190*/  @P3 LDG.E.128 R16, desc[UR16][R8.64] ;  /* 0x0000001008103981 */ /* 0x000f62000c1e1d00 */
[----:B----4-:R-:W-:-:S03]  /*01a0*/  @P1 IMAD.WIDE.U32 R2, R107, 0x10, R2 ;  /* 0x000000106b021825 */ /* 0x010fc600078e0002 */
[----:B------:R-:W2:Y:S02]  /*01b0*/  @P2 LDC.64 R44, c[0x0][0x3e8] ;  /* 0x0000fa00ff2c2b82 */ /* 0x000ea40000000a00 */
[----:B------:R-:W5:Y:S01]  /*01c0*/  @P1 LDG.E.128 R28, desc[UR16][R2.64] ;  /* 0x00000010021c1981 */ /* 0x000f62000c1e1d00 */
[----:B0-----:R-:W-:-:S05]  /*01d0*/  @P1 IMAD.WIDE.U32 R4, R107, 0x10, R4 ;  /* 0x000000106b041825 */ /* 0x001fca00078e0004 */
[----:B------:R-:W5:Y:S01]  /*01e0*/  @P1 LDG.E.128 R32, desc[UR16][R4.64] ;  /* 0x0000001004201981 */ /* 0x000f62000c1e1d00 */
[----:B------:R-:W-:Y:S01]  /*01f0*/  UISETP.GE.AND UP0, UPT, UR7, UR4, UPT ;  /* 0x000000040700728c */ /* 0x000fe2000bf06270 */
[C---:B-1----:R-:W-:Y:S01]  /*0200*/  @P2 IMAD.WIDE.U32 R42, R11.reuse, 0x10, R42 ;  /* 0x000000100b2a2825 */ /* 0x042fe200078e002a */
[----:B------:R-:W-:Y:S02]  /*0210*/  CS2R R36, SRZ ;  /* 0x0000000000247805 */ /* 0x000fe4000001ff00 */
[----:B------:R-:W-:Y:S02]  /*0220*/  CS2R R38, SRZ ;  /* 0x0000000000267805 */ /* 0x000fe4000001ff00 */
[----:B------:R-:W-:Y:S02]  /*0230*/  CS2R R40, SRZ ;  /* 0x0000000000287805 */ /* 0x000fe4000001ff00 */
[----:B------:R-:W-:Y:S01]  /*0240*/  CS2R R46, SRZ ;  /* 0x00000000002e7805 */ /* 0x000fe2000001ff00 */
[----:B------:R0:W5:Y:S01]  /*0250*/  @P2 LDG.E.128 R20, desc[UR16][R42.64] ;  /* 0x000000102a142981 */ /* 0x000162000c1e1d00 */
[----:B--2---:R-:W-:Y:S01]  /*0260*/  @P2 IMAD.WIDE.U32 R44, R11, 0x10, R44 ;  /* 0x000000100b2c2825 */ /* 0x004fe200078e002c */
[----:B------:R-:W-:-:S02]  /*0270*/  CS2R R48, SRZ ;  /* 0x0000000000307805 */ /* 0x000fc4000001ff00 */
[----:B------:R-:W-:Y:S02]  /*0280*/  CS2R R50, SRZ ;  /* 0x0000000000327805 */ /* 0x000fe4000001ff00 */
[----:B------:R-:W-:Y:S02]  /*0290*/  CS2R R52, SRZ ;  /* 0x0000000000347805 */ /* 0x000fe4000001ff00 */
[----:B------:R-:W-:Y:S01]  /*02a0*/  CS2R R54, SRZ ;  /* 0x0000000000367805 */ /* 0x000fe2000001ff00 */
[----:B------:R1:W5:Y:S01]  /*02b0*/  @P2 LDG.E.128 R24, desc[UR16][R44.64] ;  /* 0x000000102c182981 */ /* 0x000362000c1e1d00 */
        /* <DEDUP_REMOVED lines=40> */
.L_x_6202:
[----:B------:R-:W1:Y:S01]  /*0540*/  @UP0 LDCU.64 UR4, c[0x0][0x3e0] ;  /* 0x00007c00ff0407ac */ /* 0x000e620008000a00 */
[----:B------:R-:W-:Y:S01]  /*0550*/  PLOP3.LUT P4, PT, PT, PT, UP0, 0x80, 0x8 ;  /* 0x000000000008781c */ /* 0x000fe20003f8f008 */
[----:B0-----:R-:W-:Y:S02]  /*0560*/  UIMAD.WIDE UR14, UR7, 0x4, UR10 ;  /* 0x00000004070e78a5 */ /* 0x001fe4000f8e020a */
[----:B------:R-:W-:-:S04]  /*0570*/  UIMAD.WIDE UR12, UR7, 0x4, UR8 ;  /* 0x00000004070c78a5 */ /* 0x000fc8000f8e0208 */
[----:B--234-:R-:W-:Y:S02]  /*0580*/  MOV R88, UR14 ;  /* 0x0000000e00587c02 */ /* 0x01cfe40008000f00 */
[----:B------:R-:W-:Y:S02]  /*0590*/  MOV R89, UR15 ;  /* 0x0000000f00597c02 */ /* 0x000fe40008000f00 */
[----:B------:R-:W-:Y:S02]  /*05a0*/  MOV R90, UR12 ;  /* 0x0000000c005a7c02 */ /* 0x000fe40008000f00 */
[----:B------:R-:W-:Y:S01]  /*05b0*/  MOV R91, UR13 ;  /* 0x0000000d005b7c02 */ /* 0x000fe20008000f00 */
[----:B------:R-:W2:Y:S01]  /*05c0*/  LDG.E R88, desc[UR16][R88.64] ;  /* 0x0000001058587981 */ /* 0x000ea2000c1e1900 */
[----:B-1----:R-:W-:-:S03]  /*05d0*/  @UP0 UIMAD.WIDE UR4, UR7, 0x4, UR4 ;  /* 0x00000004070408a5 */ /* 0x002fc6000f8e0204 */
[----:B------:R-:W3:Y:S03]  /*05e0*/  LDG.E R90, desc[UR16][R90.64] ;  /* 0x000000105a5a7981 */ /* 0x000ee6000c1e1900 */
[----:B------:R-:W-:Y:S02]  /*05f0*/  MOV R92, UR4 ;  /* 0x00000004005c7c02 */ /* 0x000fe40008000f00 */
[----:B------:R-:W-:-:S05]  /*0600*/  MOV R93, UR5 ;  /* 0x00000005005d7c02 */ /* 0x000fca0008000f00 */
[----:B-----5:R0:W5:Y:S01]  /*0610*/  @P4 LDG.E R109, desc[UR16][R92.64] ;  /* 0x000000105c6d4981 */ /* 0x020162000c1e1900 */
[----:B------:R-:W-:Y:S01]  /*0620*/  UIMAD UR4, UR7, UR6, URZ ;  /* 0x00000006070472a4 */ /* 0x000fe2000f8e02ff */
[----:B------:R-:W-:-:S03]  /*0630*/  ISETP.GE.U32.AND P1, PT, R10, 0x80, PT ;  /* 0x000000800a00780c */ /* 0x000fc60003f26070 */
[----:B------:R-:W-:-:S04]  /*0640*/  USHF.R.S32.HI UR5, URZ, 0x1f, UR4 ;  /* 0x0000001fff057899 */ /* 0x000fc80008011404 */
[----:B------:R-:W-:Y:S01]  /*0650*/  ULEA.HI UR5, UR5, UR4, URZ, 0x2 ;  /* 0x0000000405057291 */ /* 0x000fe2000f8f10ff */
[----:B------:R-:W-:-:S05]  /*0660*/  ISETP.NE.AND P5, PT, RZ, UR18, PT ;  /* 0x00000012ff007c0c */ /* 0x000fca000bfa5270 */
        /* <DEDUP_REMOVED lines=9> */
[----:B---3--:R-:W-:Y:S01]  /*0700*/  FSEL R107, R90, RZ, !P5 ;  /* 0x000000ff5a6b7208 */ /* 0x008fe20006800000 */
[----:B0-----:R-:W-:-:S12]  /*0710*/  @!P1 BRA `(.L_x_6172) ;  /* 0x0000000000a09947 */ /* 0x001fd80003800000 */
        /* <DEDUP_REMOVED lines=40> */
.L_x_6172:
[----:B----4-:R-:W-:Y:S05]  /*09a0*/  BSYNC.RECONVERGENT B0 ;  /* 0x0000000000007941 */ /* 0x010fea0003800200 */
.L_x_6171:
        /* <DEDUP_REMOVED lines=8> */
[C---:B-1----:R-:W-:Y:S02]  /*0a30*/  IMAD.WIDE.U32 R88, R111.reuse, 0x10, R8 ;  /* 0x000000106f587825 */ /* 0x042fe400078e0008 */
[----:B------:R-:W0:Y:S04]  /*0a40*/  @P0 LDC.64 R8, c[0x0][0x438] ;  /* 0x00010e00ff080b82 */ /* 0x000e280000000a00 */
[----:B------:R-:W3:Y:S01]  /*0a50*/  LDG.E.128 R88, desc[UR16][R88.64] ;  /* 0x0000001058587981 */ /* 0x000ee2000c1e1d00 */
[----:B0-----:R-:W-:-:S05]  /*0a60*/  @P0 IMAD.WIDE.U32 R118, R111, 0x10, R8 ;  /* 0x000000106f760825 */ /* 0x001fca00078e0008 */
[----:B------:R0:W5:Y:S01]  /*0a70*/  @P0 LDG.E.128 R76, desc[UR16][R118.64] ;  /* 0x00000010764c0981 */ /* 0x000162000c1e1d00 */
[----:B------:R-:W-:Y:S01]  /*0a80*/  IADD3 R111, PT, PT, R111, 0x80, RZ ;  /* 0x000000806f6f7810 */ /* 0x000fe20007ffe0ff */
[C---:B--2---:R-:W-:Y:S01]  /*0a90*/  FADD.FTZ R9, -R107.reuse, R92 ;  /* 0x0000005c6b097221 */ /* 0x044fe20000010100 */
[C---:B------:R-:W-:Y:S01]  /*0aa0*/  FADD.FTZ R8, -R107.reuse, R93 ;  /* 0x0000005d6b087221 */ /* 0x040fe20000010100 */
[C---:B------:R-:W-:Y:S01]  /*0ab0*/  FADD.FTZ R11, -R107.reuse, R94 ;  /* 0x0000005e6b0b7221 */ /* 0x040fe20000010100 */
[----:B------:R-:W-:Y:S01]  /*0ac0*/  FADD.FTZ R95, -R107, R95 ;  /* 0x0000005f6b5f7221 */ /* 0x000fe20000010100 */
[----:B------:R-:W-:Y:S01]  /*0ad0*/  FMUL.FTZ R9, R9, UR13 ;  /* 0x0000000d09097c20 */ /* 0x000fe20008410000 */
        /* <DEDUP_REMOVED lines=22> */
[----:B0-----:R-:W-:-:S07]  /*0c40*/  FFMA.FTZ R116, R108, R103, R89 ;  /* 0x000000676c747223 */ /* 0x001fce0000010059 */
.L_x_6174:
[----:B------:R-:W-:Y:S05]  /*0c50*/  BSYNC.RECONVERGENT B0 ;  /* 0x0000000000007941 */ /* 0x000fea0003800200 */
.L_x_6173:
        /* <DEDUP_REMOVED lines=41> */
.L_x_6176:
[----:B------:R-:W-:Y:S05]  /*0ef0*/  BSYNC.RECONVERGENT B0 ;  /* 0x0000000000007941 */ /* 0x000fea0003800200 */
.L_x_6175:
        /* <DEDUP_REMOVED lines=32> */
.L_x_6178:
[----:B------:R-:W-:Y:S05]  /*1100*/  BSYNC.RECONVERGENT B0 ;  /* 0x0000000000007941 */ /* 0x000fea0003800200 */
.L_x_6177:
        /* <DEDUP_REMOVED lines=52> */
[----:B-----5:R-:W-:Y:S01]  /*1450*/  FFMA.FTZ R93, R88, R95, R60 ;  /* 0x0000005f585d7223 */ /* 0x020fe2000001003c */
[----:B------:R-:W-:Y:S01]  /*1460*/  FFMA.FTZ R109, R89, R94, R61 ;  /* 0x0000005e596d7223 */ /* 0x000fe2000001003d */
[----:B------:R-:W-:Y:S01]  /*1470*/  FFMA.FTZ R113, R90, R111, R62 ;  /* 0x0000006f5a717223 */ /* 0x000fe2000001003e */
[----:B------:R-:W-:Y:S01]  /*1480*/  FFMA.FTZ R115, R91, R116, R63 ;  /* 0x000000745b737223 */ /* 0x000fe2000001003f */
[----:B------:R-:W-:Y:S06]  /*1490*/  BRA `(.L_x_6184) ;  /* 0x0000000000507947 */ /* 0x000fec0003800000 */
.L_x_6183:
        /* <DEDUP_REMOVED lines=19> */
[----:B------:R-:W-:-:S07]  /*15d0*/  FFMA.FTZ R115, R91, R116, R63 ;  /* 0x000000745b737223 */ /* 0x000fce000001003f */
.L_x_6184:
[----:B------:R-:W0:Y:S01]  /*15e0*/  @P0 LDC.64 R62, c[0x0][0x478] ;  /* 0x00011e00ff3e0b82 */ /* 0x000e220000000a00 */
[----:B------:R-:W-:Y:S01]  /*15f0*/  FMUL.FTZ R88, R32, R95 ;  /* 0x0000005f20587220 */ /* 0x000fe20000410000 */
[----:B------:R-:W-:Y:S01]  /*1600*/  FMUL.FTZ R89, R33, R94 ;  /* 0x0000005e21597220 */ /* 0x000fe20000410000 */
[----:B------:R-:W-:Y:S01]  /*1610*/  FMUL.FTZ R91, R35, R116 ;  /* 0x00000074235b7220 */ /* 0x000fe20000410000 */
[----:B------:R-:W-:-:S04]  /*1620*/  FMUL.FTZ R90, R34, R111 ;  /* 0x0000006f225a7220 */ /* 0x000fc80000410000 */
[----:B------:R-:W1:Y:S01]  /*1630*/  LDC.64 R60, c[0x0][0x468] ;  /* 0x00011a00ff3c7b82 */ /* 0x000e620000000a00 */
[C---:B0-----:R-:W-:Y:S01]  /*1640*/  @P0 IMAD.WIDE.U32 R94, R100.reuse, 0x10, R62 ;  /* 0x00000010645e0825 */ /* 0x041fe200078e003e */
[----:B------:R-:W-:Y:S02]  /*1650*/  MOV R62, R113 ;  /* 0x00000071003e7202 */ /* 0x000fe40000000f00 */
[----:B------:R-:W-:Y:S02]  /*1660*/  MOV R63, R115 ;  /* 0x00000073003f7202 */ /* 0x000fe40000000f00 */
[----:B------:R0:W-:Y:S01]  /*1670*/  @P0 STG.E.128 desc[UR16][R94.64], R84 ;  /* 0x000000545e000986 */ /* 0x0001e2000c101d10 */
[----:B-1----:R-:W-:Y:S01]  /*1680*/  IMAD.WIDE.U32 R116, R100, 0x10, R60 ;  /* 0x0000001064747825 */ /* 0x002fe200078e003c */
[----:B------:R-:W-:Y:S02]  /*1690*/  MOV R60, R93 ;  /* 0x0000005d003c7202 */ /* 0x000fe40000000f00 */
[----:B------:R-:W-:-:S02]  /*16a0*/  MOV R61, R109 ;  /* 0x0000006d003d7202 */ /* 0x000fc40000000f00 */
[----:B------:R0:W-:Y:S01]  /*16b0*/  STG.E.128 desc[UR16][R116.64], R88 ;  /* 0x0000005874007986 */ /* 0x0001e2000c101d10 */
[----:B------:R-:W-:-:S07]  /*16c0*/  IADD3 R100, PT, PT, R100, 0x80, RZ ;  /* 0x0000008064647810 */ /* 0x000fce0007ffe0ff */
.L_x_6182:
[----:B------:R-:W-:Y:S05]  /*16d0*/  BSYNC.RECONVERGENT B1 ;  /* 0x0000000000017941 */ /* 0x000fea0003800200 */
.L_x_6181:
        /* <DEDUP_REMOVED lines=29> */
.L_x_6187:
        /* <DEDUP_REMOVED lines=20> */
.L_x_6188:
[----:B------:R-:W0:Y:S01]  /*19f0*/  @P0 LDC.64 R116, c[0x0][0x478] ;  /* 0x00011e00ff740b82 */ /* 0x000e220000000a00 */
[----:B------:R-:W-:Y:S01]  /*1a00*/  FMUL.FTZ R88, R16, R93 ;  /* 0x0000005d10587220 */ /* 0x000fe20000410000 */
[----:B------:R-:W-:Y:S01]  /*1a10*/  FMUL.FTZ R89, R17, R118 ;  /* 0x0000007611597220 */ /* 0x000fe20000410000 */
[----:B------:R-:W-:Y:S01]  /*1a20*/  FMUL.FTZ R90, R18, R109 ;  /* 0x0000006d125a7220 */ /* 0x000fe20000410000 */
[----:B------:R-:W-:-:S04]  /*1a30*/  FMUL.FTZ R91, R19, R120 ;  /* 0x00000078135b7220 */ /* 0x000fc80000410000 */
[----:B------:R-:W1:Y:S01]  /*1a40*/  LDC.64 R94, c[0x0][0x468] ;  /* 0x00011a00ff5e7b82 */ /* 0x000e620000000a00 */
[----:B0-----:R-:W-:-:S05]  /*1a50*/  @P0 IMAD.WIDE.U32 R116, R100, 0x10, R116 ;  /* 0x0000001064740825 */ /* 0x001fca00078e0074 */
[----:B------:R2:W-:Y:S01]  /*1a60*/  @P0 STG.E.128 desc[UR16][R116.64], R84 ;  /* 0x0000005474000986 */ /* 0x0005e2000c101d10 */
[C---:B-1----:R-:W-:Y:S01]  /*1a70*/  IMAD.WIDE.U32 R94, R100.reuse, 0x10, R94 ;  /* 0x00000010645e7825 */ /* 0x042fe200078e005e */
[----:B------:R-:W-:-:S04]  /*1a80*/  IADD3 R100, PT, PT, R100, 0x80, RZ ;  /* 0x0000008064647810 */ /* 0x000fc80007ffe0ff */
[----:B------:R2:W-:Y:S03]  /*1a90*/  STG.E.128 desc[UR16][R94.64], R88 ;  /* 0x000000585e007986 */ /* 0x0005e6000c101d10 */
.L_x_6186:
[----:B------:R-:W-:Y:S05]  /*1aa0*/  BSYNC.RECONVERGENT B1 ;  /* 0x0000000000017941 */ /* 0x000fea0003800200 */
.L_x_6185:
        /* <DEDUP_REMOVED lines=28> */
.L_x_6190:
        /* <DEDUP_REMOVED lines=20> */
.L_x_6191:
        /* <DEDUP_REMOVED lines=8> */
[----:B-1----:R-:W-:Y:S01]  /*1e30*/  IMAD.WIDE.U32 R94, R100, 0x10, R68 ;  /* 0x00000010645e7825 */ /* 0x002fe200078e0044 */
[----:B------:R-:W-:Y:S02]  /*1e40*/  MOV R68, R111 ;  /* 0x0000006f00447202 */ /* 0x000fe40000000f00 */
[----:B------:R-:W-:Y:S02]  /*1e50*/  MOV R69, R113 ;  /* 0x0000007100457202 */ /* 0x000fe40000000f00 */
[----:B------:R4:W-:Y:S01]  /*1e60*/  STG.E.128 desc[UR16][R94.64], R88 ;  /* 0x000000585e007986 */ /* 0x0009e2000c101d10 */
[----:B------:R-:W-:Y:S05]  /*1e70*/  BRA `(.L_x_6189) ;  /* 0x0000000800e07947 */ /* 0x000fea0003800000 */
.L_x_6180:
        /* <DEDUP_REMOVED lines=29> */
.L_x_6194:
        /* <DEDUP_REMOVED lines=20> */
.L_x_6195:
[----:B------:R-:W-:Y:S01]  /*2190*/  ISETP.NE.U32.AND P0, PT, RZ, UR22, PT ;  /* 0x00000016ff007c0c */ /* 0x000fe2000bf05070 */
[----:B------:R-:W0:Y:S01]  /*21a0*/  LDC.64 R94, c[0x0][0x468] ;  /* 0x00011a00ff5e7b82 */ /* 0x000e220000000a00 */
[----:B------:R-:W-:Y:S01]  /*21b0*/  FMUL.FTZ R88, R32, R93 ;  /* 0x0000005d20587220 */ /* 0x000fe20000410000 */
[----:B------:R-:W-:Y:S01]  /*21c0*/  FMUL.FTZ R89, R33, R118 ;  /* 0x0000007621597220 */ /* 0x000fe20000410000 */
[----:B------:R-:W-:Y:S01]  /*21d0*/  ISETP.NE.AND.EX P0, PT, RZ, UR23, PT, P0 ;  /* 0x00000017ff007c0c */ /* 0x000fe2000bf05300 */
[----:B------:R-:W-:Y:S01]  /*21e0*/  FMUL.FTZ R90, R34, R111 ;  /* 0x0000006f225a7220 */ /* 0x000fe20000410000 */
[----:B------:R-:W-:-:S11]  /*21f0*/  FMUL.FTZ R91, R35, R120 ;  /* 0x00000078235b7220 */ /* 0x000fd60000410000 */
[----:B------:R-:W1:Y:S01]  /*2200*/  @P0 LDC.64 R116, c[0x0][0x478] ;  /* 0x00011e00ff740b82 */ /* 0x000e620000000a00 */
[----:B0-----:R-:W-:-:S04]  /*2210*/  IMAD.WIDE.U32 R94, R100, 0x10, R94 ;  /* 0x00000010645e7825 */ /* 0x001fc800078e005e */
[C---:B-1----:R-:W-:Y:S01]  /*2220*/  @P0 IMAD.WIDE.U32 R116, R100.reuse, 0x10, R116 ;  /* 0x0000001064740825 */ /* 0x042fe200078e0074 */
[----:B------:R-:W-:-:S04]  /*2230*/  IADD3 R100, PT, PT, R100, 0x80, RZ ;  /* 0x0000008064647810 */ /* 0x000fc80007ffe0ff */
[----:B------:R0:W-:Y:S04]  /*2240*/  @P0 STG.E.128 desc[UR16][R116.64], R84 ;  /* 0x0000005474000986 */ /* 0x0001e8000c101d10 */
[----:B------:R0:W-:Y:S02]  /*2250*/  STG.E.128 desc[UR16][R94.64], R88 ;  /* 0x000000585e007986 */ /* 0x0001e4000c101d10 */
.L_x_6193:
[----:B------:R-:W-:Y:S05]  /*2260*/  BSYNC.RECONVERGENT B1 ;  /* 0x0000000000017941 */ /* 0x000fea0003800200 */
.L_x_6192:
        /* <DEDUP_REMOVED lines=29> */
.L_x_6198:
        /* <DEDUP_REMOVED lines=20> */
.L_x_6199:
        /* <DEDUP_REMOVED lines=11> */
.L_x_6197:
[----:B------:R-:W-:Y:S05]  /*2630*/  BSYNC.RECONVERGENT B1 ;  /* 0x0000000000017941 */ /* 0x000fea0003800200 */
.L_x_6196:
        /* <DEDUP_REMOVED lines=28> */
.L_x_6200:
        /* <DEDUP_REMOVED lines=20> */
.L_x_6201:
        /* <DEDUP_REMOVED lines=11> */
[----:B------:R3:W-:Y:S05]  /*29f0*/  STG.E.128 desc[UR16][R94.64], R88 ;  /* 0x000000585e007986 */ /* 0x0007ea000c101d10 */
.L_x_6189:
[----:B------:R-:W-:Y:S05]  /*2a00*/  BSYNC.RECONVERGENT B0 ;  /* 0x0000000000007941 */ /* 0x000fea0003800200 */
.L_x_6179:
[----:B------:R-:W-:Y:S02]  /*2a10*/  UIADD3 UR7, UPT, UPT, UR7, UR24, URZ ;  /* 0x0000001807077290 */ /* 0x000fe4000fffe0ff */
[----:B------:R-:W-:Y:S02]  /*2a20*/  UPLOP3.LUT UP2, UPT, UPT, UPT, UP2, 0x40, 0x4 ;  /* 0x000000000004789c */ /* 0x000fe40003f4e820 */
[----:B------:R-:W-:-:S09]  /*2a30*/  UISETP.GE.AND UP1, UPT, UR7, UR25, UPT ;  /* 0x000000190700728c */ /* 0x000fd2000bf26270 */
[----:B------:R-:W-:Y:S05]  /*2a40*/  BRA.U !UP1, `(.L_x_6202) ;  /* 0xffffffd909bc7547 */ /* 0x000fea000b83ffff */
.L_x_6170:
        /* <DEDUP_REMOVED lines=16> */
.L_x_6204:
[----:B------:R-:W-:Y:S05]  /*2b50*/  BSYNC.RECONVERGENT B0 ;  /* 0x0000000000007941 */ /* 0x000fea0003800200 */
.L_x_6203:
        /* <DEDUP_REMOVED lines=12> */
.L_x_6206:
[----:B------:R-:W-:Y:S05]  /*2c20*/  BSYNC.RECONVERGENT B0 ;  /* 0x0000000000007941 */ /* 0x000fea0003800200 */
.L_x_6205:
        /* <DEDUP_REMOVED lines=11> */
.L_x_6207:
        /* <DEDUP_REMOVED lines=10> */
.L_x_6836:


//--------------------- .text._ZN10layer_norm13ln_bwd_kernelINS_13Kernel_traitsIfffffjLj1536ELj1ELj1ELj4ELj16ENS_18Kernel_traits_baseILj1536EfffffjLj128EEEEELb0ELb1ELb0ELb1EEEvNS_9BwdParamsE --------------------------
	.section	.text._ZN10layer_norm13ln_bwd_kernelINS_13Kernel_traitsIfffffjLj1536ELj1ELj1ELj4ELj16ENS_18Kernel_traits_baseILj1536EfffffjLj128EEEEELb0ELb1ELb0ELb1EEEvNS_9BwdParamsE,"ax",@progbits
	.align	128
        .global         _ZN10layer_norm13ln_bwd_kernelINS_13Kernel_traitsIfffffjLj1536ELj1ELj1ELj4ELj16ENS_18Kernel_traits_baseILj1536EfffffjLj128EEEEELb0ELb1ELb0ELb1EEEvNS_9BwdParamsE
        .type           _ZN10layer_norm13ln_bwd_kernelINS_13Kernel_traitsIfffffjLj1536ELj1ELj1ELj4ELj16ENS_18Kernel_traits_baseILj1536EfffffjLj128EEEEELb0ELb1ELb0ELb1EEEvNS_9BwdParamsE,@function
        .size           _ZN10layer_norm13ln_bwd_kernelINS_13Kernel_traitsIfffffjLj1536ELj1ELj1ELj4ELj16ENS_18Kernel_traits_baseILj1536EfffffjLj128EEEEELb0ELb1ELb0ELb1EEEvNS_9BwdParamsE,(.L_x_6837 - _ZN10layer_norm13ln_bwd_kernelINS_13Kernel_traitsIfffffjLj1536ELj1ELj1ELj4ELj16ENS_18Kernel_traits_baseILj1536EfffffjLj128EEEEELb0ELb1ELb0ELb1EEEvNS_9BwdParamsE)
        .other          _ZN10layer_norm13ln_bwd_kernelINS_13Kernel_traitsIfffffjLj1536ELj1ELj1ELj4ELj16ENS_18Kernel_traits_baseILj1536EfffffjLj128EEEEELb0ELb1ELb0ELb1EEEvNS_9BwdParamsE,@"STO_CUDA_ENTRY STV_DEFAULT"
_ZN10layer_norm13ln_bwd_kernelINS_13Kernel_traitsIfffffjLj1536ELj1ELj1ELj4ELj16ENS_18Kernel_traits_baseILj1536EfffffjLj128EEEEELb0ELb1ELb0ELb1EEEvNS_9BwdParamsE:
.text._ZN10layer_norm13ln_bwd_kernelINS_13Kernel_traitsIfffffjLj1536ELj1ELj1ELj4ELj16ENS_18Kernel_traits_baseILj1536EfffffjLj128EEEEELb0ELb1ELb0ELb1EEEvNS_9BwdParamsE:
        /* <DEDUP_REMOVED lines=29> */
[----:B------:R-:W-:Y:S01]  /*01d0*/  MOV R100, RZ ;  /* 0x000000ff00647202 */ /* 0x000fe20000000f00 */
[----:B------:R-:W-:Y:S01]  /*01e0*/  HFMA2 R83, -RZ, RZ, 0, 0 ;  /* 0x00000000ff537431 */ /* 0x000fe200000001ff */
[----:B------:R-:W-:-:S02]  /*01f0*/  CS2R R98, SRZ ;  /* 0x0000000000627805 */ /* 0x000fc4000001ff00 */
[----:B------:R-:W-:Y:S02]  /*0200*/  CS2R R96, SRZ ;  /* 0x0000000000607805 */ /* 0x000fe4000001ff00 */
[----:B------:R-:W-:Y:S02]  /*0210*/  CS2R R94, SRZ ;  /* 0x00000000005e7805 */ /* 0x000fe4000001ff00 */
[----:B------:R-:W-:Y:S02]  /*0220*/  CS2R R92, SRZ ;  /* 0x00000000005c7805 */ /* 0x000fe4000001ff00 */
[----:B------:R-:W-:Y:S02]  /*0230*/  CS2R R90, SRZ ;  /* 0x00000000005a7805 */ /* 0x000fe4000001ff00 */
[----:B------:R-:W-:Y:S02]  /*0240*/  CS2R R88, SRZ ;  /* 0x0000000000587805 */ /* 0x000fe4000001ff00 */
[----:B------:R-:W-:Y:S01]  /*0250*/  CS2R R86, SRZ ;  /* 0x0000000000567805 */ /* 0x000fe2000001ff00 */
[----:B-1----:R-:W-:Y:S01]  /*0260*/  UISETP.NE.U32.AND UP0, UPT, UR4, URZ, UPT ;  /* 0x000000ff0400728c */ /* 0x002fe2000bf05070 */
[----:B------:R-:W-:-:S02]  /*0270*/  CS2R R84, SRZ ;  /* 0x0000000000547805 */ /* 0x000fc4000001ff00 */
[----:B------:R-:W-:Y:S02]  /*0280*/  CS2R R80, SRZ ;  /* 0x0000000000507805 */ /* 0x000fe4000001ff00 */
[----:B------:R-:W-:Y:S02]  /*0290*/  CS2R R14, SRZ ;  /* 0x00000000000e7805 */ /* 0x000fe4000001ff00 */
[----:B------:R-:W-:Y:S01]  /*02a0*/  CS2R R12, SRZ ;  /* 0x00000000000c7805 */ /* 0x000fe2000001ff00 */
[----:B0-----:R-:W-:Y:S01]  /*02b0*/  IMAD.WIDE.U32 R2, R82, 0x10, R2 ;  /* 0x0000001052027825 */ /* 0x001fe200078e0002 */
[----:B------:R-:W-:Y:S02]  /*02c0*/  CS2R R10, SRZ ;  /* 0x00000000000a7805 */ /* 0x000fe4000001ff00 */
[----:B------:R-:W-:Y:S02]  /*02d0*/  CS2R R8, SRZ ;  /* 0x0000000000087805 */ /* 0x000fe4000001ff00 */
[----:B------:R-:W-:-:S02]  /*02e0*/  CS2R R6, SRZ ;  /* 0x0000000000067805 */ /* 0x000fc4000001ff00 */
[----:B------:R-:W-:Y:S01]  /*02f0*/  MOV R0, RZ ;  /* 0x000000ff00007202 */ /* 0x000fe20000000f00 */
[----:B--2---:R-:W5:Y:S01]  /*0300*/  LDG.E.128 R36, desc[UR16][R2.64] ;  /* 0x0000001002247981 */ /* 0x004f62000c1e1d00 */
[----:B------:R-:W-:Y:S01]  /*0310*/  UPLOP3.LUT UP2, UPT, UPT, UPT, UPT, 0x40, 0x4 ;  /* 0x000000000004789c */ /* 0x000fe20003f4e870 */
[----:B---3--:R-:W-:Y:S02]  /*0320*/  IMAD.WIDE.U32 R4, R82, 0x10, R4 ;  /* 0x0000001052047825 */ /* 0x008fe400078e0004 */
[----:B------:R-:W5:Y:S01]  /*0330*/  LDG.E.128 R32, desc[UR16][R2.64+0x800] ;  /* 0x0008001002207981 */ /* 0x000f62000c1e1d00 */
[----:B------:R-:W0:Y:S03]  /*0340*/  LDCU UR19, c[0x0][0x388] ;  /* 0x00007100ff1377ac */ /* 0x000e260008000800 */
[----:B------:R1:W5:Y:S01]  /*0350*/  LDG.E.128 R28, desc[UR16][R2.64+0x1000] ;  /* 0x00100010021c7981 */ /* 0x000362000c1e1d00 */
[----:B------:R-:W2:Y:S03]  /*0360*/  LDCU.U8 UR18, c[0x0][0x410] ;  /* 0x00008200ff1277ac */ /* 0x000ea60008000000 */
[----:B------:R-:W5:Y:S01]  /*0370*/  LDG.E.128 R24, desc[UR16][R4.64+0x1000] ;  /* 0x0010001004187981 */ /* 0x000f62000c1e1d00 */
[----:B------:R-:W3:Y:S03]  /*0380*/  LDCU UR22, c[0x0][0x400] ;  /* 0x00008000ff1677ac */ /* 0x000ee60008000800 */
[----:B------:R-:W5:Y:S01]  /*0390*/  LDG.E.128 R20, desc[UR16][R4.64+0x800] ;  /* 0x0008001004147981 */ /* 0x000f62000c1e1d00 */
[----:B------:R-:W4:Y:S01]  /*03a0*/  LDCU.64 UR24, c[0x0][0x478] ;  /* 0x00008f00ff1877ac */ /* 0x000f220008000a00 */
[----:B-1----:R-:W-:-:S02]  /*03b0*/  CS2R R2, SRZ ;  /* 0x0000000000027805 */ /* 0x002fc4000001ff00 */
[----:B------:R1:W5:Y:S01]  /*03c0*/  LDG.E.128 R16, desc[UR16][R4.64] ;  /* 0x0000001004107981 */ /* 0x000362000c1e1d00 */
[----:B------:R-:W-:Y:S01]  /*03d0*/  UISETP.NE.AND.EX UP0, UPT, UR5, URZ, UPT, UP0 ;  /* 0x000000ff0500728c */ /* 0x000fe2000bf05300 */
[----:B------:R-:W0:Y:S01]  /*03e0*/  LDCU.128 UR8, c[0x0][0x3c0] ;  /* 0x00007800ff0877ac */ /* 0x000e220008000c00 */
[----:B------:R-:W0:Y:S01]  /*03f0*/  LDCU.64 UR20, c[0x0][0x438] ;  /* 0x00008700ff1477ac */ /* 0x000e220008000a00 */
[----:B-1----:R-:W-:Y:S01]  /*0400*/  CS2R R4, SRZ ;  /* 0x0000000000047805 */ /* 0x002fe2000001ff00 */
[----:B------:R-:W1:Y:S01]  /*0410*/  LDCU.64 UR26, c[0x0][0x380] ;  /* 0x00007000ff1a77ac */ /* 0x000e620008000a00 */
[----:B--23--:R-:W-:-:S06]  /*0420*/  UMOV UR6, UR7 ;  /* 0x0000000700067c82 */ /* 0x00cfcc0008000000 */
.L_x_6225:
[----:B------:R-:W2:Y:S01]  /*0430*/  LDC.64 R76, c[0x0][0x3a8] ;  /* 0x0000ea00ff4c7b82 */ /* 0x000ea20000000a00 */
[----:B0-----:R-:W-:Y:S02]  /*0440*/  UIMAD UR4, UR6, UR19, URZ ;  /* 0x00000013060472a4 */ /* 0x001fe4000f8e02ff */
[----:B------:R-:W-:Y:S02]  /*0450*/  UIMAD.WIDE UR14, UR6, 0x4, UR10 ;  /* 0x00000004060e78a5 */ /* 0x000fe4000f8e020a */
[----:B------:R-:W-:Y:S02]  /*0460*/  USHF.R.S32.HI UR5, URZ, 0x1f, UR4 ;  /* 0x0000001fff057899 */ /* 0x000fe40008011404 */
[----:B------:R-:W-:Y:S01]  /*0470*/  UIMAD.WIDE UR12, UR6, 0x4, UR8 ;  /* 0x00000004060c78a5 */ /* 0x000fe2000f8e0208 */
[----:B------:R-:W0:Y:S01]  /*0480*/  LDC.64 R48, c[0x0][0x428] ;  /* 0x00010a00ff307b82 */ /* 0x000e220000000a00 */
[----:B------:R-:W-:Y:S01]  /*0490*/  ULEA.HI UR5, UR5, UR4, URZ, 0x2 ;  /* 0x0000000405057291 */ /* 0x000fe2000f8f10ff */
[----:B------:R-:W-:-:S02]  /*04a0*/  MOV R112, UR14 ;  /* 0x0000000e00707c02 */ /* 0x000fc40008000f00 */
[----:B------:R-:W-:Y:S02]  /*04b0*/  MOV R113, UR15 ;  /* 0x0000000f00717c02 */ /* 0x000fe40008000f00 */
[----:B-1----:R-:W-:Y:S02]  /*04c0*/  MOV R44, UR12 ;  /* 0x0000000c002c7c02 */ /* 0x002fe40008000f00 */
[----:B------:R-:W-:Y:S01]  /*04d0*/  MOV R41, UR5 ;  /* 0x0000000500297c02 */ /* 0x000fe20008000f00 */
[----:B------:R-:W3:Y:S01]  /*04e0*/  LDG.E R112, desc[UR16][R112.64] ;  /* 0x0000001070707981 */ /* 0x000ee2000c1e1900 */
[----:B------:R-:W-:Y:S02]  /*04f0*/  MOV R45, UR13 ;  /* 0x0000000d002d7c02 */ /* 0x000fe40008000f00 */
[----:B------:R-:W-:Y:S01]  /*0500*/  LEA.HI.SX32 R108, R41, R82, 0x1e ;  /* 0x00000052296c7211 */ /* 0x000fe200078ff2ff */
[----:B------:R-:W4:Y:S02]  /*0510*/  @UP0 LDCU.64 UR4, c[0x0][0x3e0] ;  /* 0x00007c00ff0407ac */ /* 0x000f240008000a00 */
[----:B------:R1:W3:Y:S01]  /*0520*/  LDG.E R109, desc[UR16][R44.64] ;  /* 0x000000102c6d7981 */ /* 0x0002e2000c1e1900 */
[C---:B------:R-:W-:Y:S01]  /*0530*/  IADD3 R103, PT, PT, R108.reuse, 0x80, RZ ;  /* 0x000000806c677810 */ /* 0x040fe20007ffe0ff */
[C---:B--2---:R-:W-:Y:S01]  /*0540*/  IMAD.WIDE.U32 R68, R108.reuse, 0x10, R76 ;  /* 0x000000106c447825 */ /* 0x044fe200078e004c */
[----:B------:R-:W-:-:S03]  /*0550*/  IADD3 R101, PT, PT, R108, 0x100, RZ ;  /* 0x000001006c657810 */ /* 0x000fc60007ffe0ff */
[----:B------:R-:W-:Y:S02]  /*0560*/  IMAD.WIDE.U32 R72, R103, 0x10, R76 ;  /* 0x0000001067487825 */ /* 0x000fe400078e004c */
[----:B------:R-:W2:Y:S02]  /*0570*/  LDG.E.128 R68, desc[UR16][R68.64] ;  /* 0x0000001044447981 */ /* 0x000ea4000c1e1d00 */
[----:B0-----:R-:W-:Y:S02]  /*0580*/  IMAD.WIDE.U32 R40, R108, 0x10, R48 ;  /* 0x000000106c287825 */ /* 0x001fe400078e0030 */
[----:B------:R-:W2:Y:S02]  /*0590*/  LDG.E.128 R72, desc[UR16][R72.64] ;  /* 0x0000001048487981 */ /* 0x000ea4000c1e1d00 */
[----:B------:R-:W-:Y:S02]  /*05a0*/  IMAD.WIDE.U32 R76, R101, 0x10, R76 ;  /* 0x00000010654c7825 */ /* 0x000fe400078e004c */
[----:B------:R-:W2:Y:S04]  /*05b0*/  LDG.E.128 R40, desc[UR16][R40.64] ;  /* 0x0000001028287981 */ /* 0x000ea8000c1e1d00 */
[----:B------:R-:W2:Y:S01]  /*05c0*/  LDG.E.128 R76, desc[UR16][R76.64] ;  /* 0x000000104c4c7981 */ /* 0x000ea2000c1e1d00 */
[----:B-1----:R-:W-:-:S06]  /*05d0*/  IMAD.WIDE.U32 R44, R103, 0x10, R48 ;  /* 0x00000010672c7825 */ /* 0x002fcc00078e0030 */
[----:B------:R-:W2:Y:S01]  /*05e0*/  LDG.E.128 R44, desc[UR16][R44.64] ;  /* 0x000000102c2c7981 */ /* 0x000ea2000c1e1d00 */
[----:B------:R-:W-:-:S06]  /*05f0*/  IMAD.WIDE.U32 R48, R101, 0x10, R48 ;  /* 0x0000001065307825 */ /* 0x000fcc00078e0030 */
[----:B------:R-:W2:Y:S01]  /*0600*/  LDG.E.128 R48, desc[UR16][R48.64] ;  /* 0x0000001030307981 */ /* 0x000ea2000c1e1d00 */
[----:B------:R-:W-:-:S04]  /*0610*/  ISETP.NE.U32.AND P0, PT, RZ, UR20, PT ;  /* 0x00000014ff007c0c */ /* 0x000fc8000bf05070 */
[----:B------:R-:W-:-:S13]  /*0620*/  ISETP.NE.AND.EX P0, PT, RZ, UR21, PT, P0 ;  /* 0x00000015ff007c0c */ /* 0x000fda000bf05300 */
[----:B------:R-:W0:Y:S01]  /*0630*/  @P0 LDC.64 R104, c[0x0][0x438] ;  /* 0x00010e00ff680b82 */ /* 0x000e220000000a00 */
[----:B------:R-:W-:Y:S01]  /*0640*/  PLOP3.LUT P1, PT, PT, PT, UP0, 0x80, 0x8 ;  /* 0x000000000008781c */ /* 0x000fe20003f2f008 */
[----:B----4-:R-:W-:Y:S01]  /*0650*/  @UP0 UIMAD.WIDE UR4, UR6, 0x4, UR4 ;  /* 0x00000004060408a5 */ /* 0x010fe2000f8e0204 */
[----:B------:R-:W-:-:S05]  /*0660*/  ISETP.NE.AND P2, PT, RZ, UR18, PT ;  /* 0x00000012ff007c0c */ /* 0x000fca000bf45270 */
[----:B------:R-:W-:Y:S01]  /*0670*/  MOV R124, UR4 ;  /* 0x00000004007c7c02 */ /* 0x000fe20008000f00 */
[----:B------:R-:W1:Y:S01]  /*0680*/  @P0 LDC.64 R110, c[0x0][0x438] ;  /* 0x00010e00ff6e0b82 */ /* 0x000e620000000a00 */
[----:B------:R-:W-:-:S05]  /*0690*/  MOV R125, UR5 ;  /* 0x00000005007d7c02 */ /* 0x000fca0008000f00 */
[----:B-----5:R4:W5:Y:S02]  /*06a0*/  @P1 LDG.E R124, desc[UR16][R124.64] ;  /* 0x000000107c7c1981 */ /* 0x020964000c1e1900 */
[----:B------:R-:W4:Y:S01]  /*06b0*/  @P0 LDC.64 R106, c[0x0][0x438] ;  /* 0x00010e00ff6a0b82 */ /* 0x000f220000000a00 */
[----:B0-----:R-:W-:-:S05]  /*06c0*/  @P0 IMAD.WIDE.U32 R104, R101, 0x10, R104 ;  /* 0x0000001065680825 */ /* 0x001fca00078e0068 */
[----:B------:R0:W5:Y:S01]  /*06d0*/  @P0 LDG.E.128 R60, desc[UR16][R104.64] ;  /* 0x00000010683c0981 */ /* 0x000162000c1e1d00 */
[----:B-1----:R-:W-:-:S05]  /*06e0*/  @P0 IMAD.WIDE.U32 R110, R108, 0x10, R110 ;  /* 0x000000106c6e0825 */ /* 0x002fca00078e006e */
[----:B------:R1:W5:Y:S01]  /*06f0*/  @P0 LDG.E.128 R52, desc[UR16][R110.64] ;  /* 0x000000106e340981 */ /* 0x000362000c1e1d00 */
[----:B----4-:R-:W-:-:S05]  /*0700*/  @P0 IMAD.WIDE.U32 R106, R103, 0x10, R106 ;  /* 0x00000010676a0825 */ /* 0x010fca00078e006a */
[----:B------:R4:W5:Y:S01]  /*0710*/  @P0 LDG.E.128 R56, desc[UR16][R106.64] ;  /* 0x000000106a380981 */ /* 0x000962000c1e1d00 */
[----:B------:R-:W-:Y:S02]  /*0720*/  LOP3.LUT P0, RZ, R82, 0x1f, RZ, 0xc0, !PT ;  /* 0x0000001f52ff7812 */ /* 0x000fe4000780c0ff */
[----:B---3--:R-:W-:Y:S02]  /*0730*/  R2UR UR14, R112 ;  /* 0x00000000700e72ca */ /* 0x008fe400000e0000 */
[----:B------:R-:W-:-:S05]  /*0740*/  FSEL R109, R109, RZ, !P2 ;  /* 0x000000ff6d6d7208 */ /* 0x000fca0005000000 */
[C---:B--2---:R-:W-:Y:S01]  /*0750*/  FADD.FTZ R68, -R109.reuse, R68 ;  /* 0x000000446d447221 */ /* 0x044fe20000010100 */
[----:B------:R-:W-:-:S05]  /*0760*/  FADD.FTZ R69, -R109, R69 ;  /* 0x000000456d457221 */ /* 0x000fca0000010100 */
[----:B------:R-:W-:Y:S01]  /*0770*/  FMUL.FTZ R125, R68, UR14 ;  /* 0x0000000e447d7c20 */ /* 0x000fe20008410000 */
[----:B------:R-:W-:Y:S01]  /*0780*/  FMUL.FTZ R117, R36, R40 ;  /* 0x0000002824757220 */ /* 0x000fe20000410000 */
[----:B------:R-:W-:Y:S01]  /*0790*/  FADD.FTZ R70, -R109, R70 ;  /* 0x000000466d467221 */ /* 0x000fe20000010100 */
        /* <DEDUP_REMOVED lines=29> */
[----:B-1----:R-:W-:Y:S01]  /*0970*/  FMUL.FTZ R111, R34, R46 ;  /* 0x0000002e226f7220 */ /* 0x002fe20000410000 */
[----:B------:R-:W-:Y:S01]  /*0980*/  FFMA.FTZ R69, R114, R113, R69 ;  /* 0x0000007172457223 */ /* 0x000fe20000010045 */
[C---:B------:R-:W-:Y:S01]  /*0990*/  FADD.FTZ R76, -R109.reuse, R76 ;  /* 0x0000004c6d4c7221 */ /* 0x040fe20000010100 */
[----:B------:R-:W-:Y:S01]  /*09a0*/  FADD.FTZ R78, -R109, R78 ;  /* 0x0000004e6d4e7221 */ /* 0x000fe20000010100 */
[----:B------:R-:W-:Y:S01]  /*09b0*/  FMUL.FTZ R110, R75, UR14 ;  /* 0x0000000e4b6e7c20 */ /* 0x000fe20008410000 */
[----:B------:R-:W-:Y:S01]  /*09c0*/  FADD.FTZ R70, R111, R70 ;  /* 0x000000466f467221 */ /* 0x000fe20000010000 */
[----:B------:R-:W-:Y:S01]  /*09d0*/  FFMA.FTZ R69, R112, R111, R69 ;  /* 0x0000006f70457223 */ /* 0x000fe20000010045 */
[----:B------:R-:W-:Y:S01]  /*09e0*/  FMUL.FTZ R109, R35, R47 ;  /* 0x0000002f236d7220 */ /* 0x000fe20000410000 */
[----:B----4-:R-:W-:Y:S01]  /*09f0*/  FMUL.FTZ R107, R76, UR14 ;  /* 0x0000000e4c6b7c20 */ /* 0x010fe20008410000 */
[----:B------:R-:W-:-:S02]  /*0a00*/  FMUL.FTZ R106, R28, R48 ;  /* 0x000000301c6a7220 */ /* 0x000fc40000410000 */
        /* <DEDUP_REMOVED lines=47> */
.L_x_6210:
[----:B------:R-:W-:Y:S05]  /*0d00*/  BSYNC.RECONVERGENT B0 ;  /* 0x0000000000007941 */ /* 0x000fea0003800200 */
.L_x_6209:
        /* <DEDUP_REMOVED lines=82> */
.L_x_6212:
        /* <DEDUP_REMOVED lines=24> */
.L_x_6213:
        /* <DEDUP_REMOVED lines=34> */
.L_x_6214:
        /* <DEDUP_REMOVED lines=12> */
[----:B0-----:R-:W-:Y:S01]  /*1690*/  FMUL.FTZ R41, R116, UR5 ;  /* 0x0000000574297c20 */ /* 0x001fe20008410000 */
        /* <DEDUP_REMOVED lines=11> */
.L_x_6215:
        /* <DEDUP_REMOVED lines=33> */
.L_x_6216:
        /* <DEDUP_REMOVED lines=16> */
[-C--:B-----5:R-:W-:Y:S01]  /*1a60*/  FMUL.FTZ R50, R45, R42.reuse ;  /* 0x0000002a2d327220 */ /* 0x0a0fe20000410000 */
[----:B------:R-:W-:Y:S01]  /*1a70*/  FMUL.FTZ R41, R25, R42 ;  /* 0x0000002a19297220 */ /* 0x000fe20000410000 */
[----:B------:R-:W-:Y:S01]  /*1a80*/  FMUL.FTZ R71, R44, R107 ;  /* 0x0000006b2c477220 */ /* 0x000fe20000410000 */
[----:B------:R-:W-:Y:S01]  /*1a90*/  FMUL.FTZ R75, R46, R79 ;  /* 0x0000004f2e4b7220 */ /* 0x000fe20000410000 */
[-C--:B------:R-:W-:Y:S01]  /*1aa0*/  FMUL.FTZ R47, R47, R70.reuse ;  /* 0x000000462f2f7220 */ /* 0x080fe20000410000 */
[----:B------:R-:W-:Y:S01]  /*1ab0*/  FMUL.FTZ R40, R24, R107 ;  /* 0x0000006b18287220 */ /* 0x000fe20000410000 */
[----:B------:R-:W-:Y:S01]  /*1ac0*/  FMUL.FTZ R42, R26, R79 ;  /* 0x0000004f1a2a7220 */ /* 0x000fe20000410000 */
[----:B------:R-:W-:-:S07]  /*1ad0*/  FMUL.FTZ R43, R27, R70 ;  /* 0x000000461b2b7220 */ /* 0x000fce0000410000 */
.L_x_6217:
[----:B------:R-:W0:Y:S01]  /*1ae0*/  @P0 LDC.64 R44, c[0x0][0x478] ;  /* 0x00011e00ff2c0b82 */ /* 0x000e220000000a00 */
[----:B------:R-:W-:-:S04]  /*1af0*/  IMAD.WIDE.U32 R118, R101, 0x10, R118 ;  /* 0x0000001065767825 */ /* 0x000fc800078e0076 */
[----:B0-----:R-:W-:-:S05]  /*1b00*/  @P0 IMAD.WIDE.U32 R44, R101, 0x10, R44 ;  /* 0x00000010652c0825 */ /* 0x001fca00078e002c */
[----:B------:R1:W-:Y:S04]  /*1b10*/  @P0 STG.E.128 desc[UR16][R44.64], R64 ;  /* 0x000000402c000986 */ /* 0x0003e8000c101d10 */
[----:B------:R1:W-:Y:S01]  /*1b20*/  STG.E.128 desc[UR16][R118.64], R40 ;  /* 0x0000002876007986 */ /* 0x0003e2000c101d10 */
[----:B------:R-:W-:Y:S05]  /*1b30*/  BRA `(.L_x_6218) ;  /* 0x0000000800c47947 */ /* 0x000fea0003800000 */
.L_x_6211:
        /* <DEDUP_REMOVED lines=31> */
.L_x_6219:
        /* <DEDUP_REMOVED lines=24> */
.L_x_6220:
        /* <DEDUP_REMOVED lines=19> */
[----:B0-----:R-:W-:Y:S01]  /*1fe0*/  FFMA.FTZ R64, R115, UR14, R56 ;  /* 0x0000000e73407c23 */ /* 0x001fe20008010038 */
[----:B------:R-:W-:Y:S01]  /*1ff0*/  FFMA.FTZ R65, R114, UR14, R57 ;  /* 0x0000000e72417c23 */ /* 0x000fe20008010039 */
[----:B------:R-:W-:Y:S01]  /*2000*/  FFMA.FTZ R66, R111, UR14, R58 ;  /* 0x0000000e6f427c23 */ /* 0x000fe2000801003a */
[----:B------:R-:W-:Y:S01]  /*2010*/  FFMA.FTZ R67, R110, UR14, R59 ;  /* 0x0000000e6e437c23 */ /* 0x000fe2000801003b */
        /* <DEDUP_REMOVED lines=13> */
.L_x_6221:
        /* <DEDUP_REMOVED lines=17> */
[----:B0-----:R-:W-:Y:S01]  /*2200*/  FMUL.FTZ R72, R45, R114 ;  /* 0x000000722d487220 */ /* 0x001fe20000410000 */
[----:B------:R-:W-:Y:S01]  /*2210*/  FMUL.FTZ R73, R46, R111 ;  /* 0x0000006f2e497220 */ /* 0x000fe20000410000 */
[----:B------:R-:W-:Y:S01]  /*2220*/  FMUL.FTZ R74, R47, R110 ;  /* 0x0000006e2f4a7220 */ /* 0x000fe20000410000 */
[----:B------:R-:W-:Y:S01]  /*2230*/  FMUL.FTZ R40, R20, R115 ;  /* 0x0000007314287220 */ /* 0x000fe20000410000 */
[----:B------:R-:W-:Y:S01]  /*2240*/  FMUL.FTZ R41, R21, R114 ;  /* 0x0000007215297220 */ /* 0x000fe20000410000 */
[----:B------:R-:W-:Y:S01]  /*2250*/  FMUL.FTZ R42, R22, R111 ;  /* 0x0000006f162a7220 */ /* 0x000fe20000410000 */
[----:B------:R-:W-:-:S07]  /*2260*/  FMUL.FTZ R43, R23, R110 ;  /* 0x0000006e172b7220 */ /* 0x000fce0000410000 */
.L_x_6222:
        /* <DEDUP_REMOVED lines=33> */
.L_x_6223:
        /* <DEDUP_REMOVED lines=20> */
[----:B0-----:R-:W-:Y:S01]  /*25c0*/  FMUL.FTZ R40, R24, R107 ;  /* 0x0000006b18287220 */ /* 0x001fe20000410000 */
[----:B------:R-:W-:Y:S01]  /*25d0*/  FMUL.FTZ R41, R25, R104 ;  /* 0x0000006819297220 */ /* 0x000fe20000410000 */
[----:B------:R-:W-:Y:S01]  /*25e0*/  FMUL.FTZ R42, R26, R79 ;  /* 0x0000004f1a2a7220 */ /* 0x000fe20000410000 */
[----:B------:R-:W-:-:S07]  /*25f0*/  FMUL.FTZ R43, R27, R76 ;  /* 0x0000004c1b2b7220 */ /* 0x000fce0000410000 */
.L_x_6224:
[----:B------:R-:W0:Y:S01]  /*2600*/  @P0 LDC.64 R44, c[0x0][0x478] ;  /* 0x00011e00ff2c0b82 */ /* 0x000e220000000a00 */
[----:B------:R-:W-:-:S04]  /*2610*/  IMAD.WIDE.U32 R118, R101, 0x10, R118 ;  /* 0x0000001065767825 */ /* 0x000fc800078e0076 */
[----:B0-----:R-:W-:-:S05]  /*2620*/  @P0 IMAD.WIDE.U32 R44, R101, 0x10, R44 ;  /* 0x00000010652c0825 */ /* 0x001fca00078e002c */
[----:B------:R0:W-:Y:S04]  /*2630*/  @P0 STG.E.128 desc[UR16][R44.64], R64 ;  /* 0x000000402c000986 */ /* 0x0001e8000c101d10 */
[----:B------:R0:W-:Y:S02]  /*2640*/  STG.E.128 desc[UR16][R118.64], R40 ;  /* 0x0000002876007986 */ /* 0x0001e4000c101d10 */
.L_x_6218:
        /* <DEDUP_REMOVED lines=52> */
.L_x_6208:
        /* <DEDUP_REMOVED lines=19> */
.L_x_6226:
        /* <DEDUP_REMOVED lines=12> */
.L_x_6837:


//--------------------- .text._ZN10layer_norm13ln_bwd_kernelINS_13Kernel_traitsIfffffjLj1536ELj1ELj1ELj4ELj16ENS_18Kernel_traits_baseILj1536EfffffjLj128EEEEELb0ELb1ELb1ELb0EEEvNS_9BwdParamsE --------------------------
	.section	.text._ZN10layer_norm13ln_bwd_kernelINS_13Kernel_traitsIfffffjLj1536ELj1ELj1ELj4ELj16ENS_18Kernel_traits_baseILj1536EfffffjLj128EEEEELb0ELb1ELb1ELb0EEEvNS_9BwdParamsE,"ax",@progbits
	.align	128
        .global         _ZN10layer_norm13ln_bwd_kernelINS_13Kernel_traitsIfffffjLj1536ELj1ELj1ELj4ELj16ENS_18Kernel_traits_baseILj1536EfffffjLj128EEEEELb0ELb1ELb1ELb0EEEvNS_9BwdParamsE
        .type           _ZN10layer_norm13ln_bwd_kernelINS_13Kernel_traitsIfffffjLj1536ELj1ELj1ELj4ELj16ENS_18Kernel_traits_baseILj1536EfffffjLj128EEEEELb0ELb1ELb1ELb0EEEvNS_9BwdParamsE,@function
        .size           _ZN10layer_norm13ln_bwd_kernelINS_13Kernel_traitsIfffffjLj1536ELj1ELj1ELj4ELj16ENS_18Kernel_traits_baseILj1536EfffffjLj128EEEEELb0ELb1ELb1ELb0EEEvNS_9BwdParamsE,(.L_x_6838 - _ZN10layer_norm13ln_bwd_kernelINS_13Kernel_traitsIfffffjLj1536ELj1ELj1ELj4ELj16ENS_18Kernel_traits_baseILj1536EfffffjLj128EEEEELb0ELb1ELb1ELb0EEEvNS_9BwdParamsE)
        .other          _ZN10layer_norm13ln_bwd_kernelINS_13Kernel_traitsIfffffjLj1536ELj1ELj1ELj4ELj16ENS_18Kernel_traits_baseILj1536EfffffjLj128EEEEELb0ELb1ELb1ELb0EEEvNS_9BwdParamsE,@"STO_CUDA_ENTRY STV_DEFAULT"
_ZN10layer_norm13ln_bwd_kernelINS_13Kernel_traitsIfffffjLj1536ELj1ELj1ELj4ELj16ENS_18Kernel_traits_baseILj1536EfffffjLj128EEEEELb0ELb1ELb1ELb0EEEvNS_9BwdParamsE:
.text._ZN10layer_norm13ln_bwd_kernelINS_13Kernel_traitsIfffffjLj1536ELj1ELj1ELj4ELj16ENS_18Kernel_traits_baseILj1536EfffffjLj128EEEEELb0ELb1ELb1ELb0EEEvNS_9BwdParamsE:
        /* <DEDUP_REMOVED lines=21> */
[----:B--2---:R-:W5:Y:S01]  /*0150*/  @P1 LDG.E.128 R24, desc[UR16][R4.64] ;  /* 0x0000001004181981 */ /* 0x004f62000c1e1d00 */
[----:B---3--:R-:W-:-:S06]  /*0160*/  @P1 IMAD.WIDE.U32 R6, R103, 0x10, R6 ;  /* 0x0000001067061825 */ /* 0x008fcc00078e0006 */
[----:B------:R-:W2:Y:S01]  /*0170*/  @P4 LDC.64 R38, c[0x0][0x3d0] ;  /* 0x0000f400ff264b82 */ /* 0x000ea20000000a00 */
[----:B------:R-:W5:Y:S01]  /*0180*/  @P1 LDG.E.128 R28, desc[UR16][R6.64] ;  /* 0x00000010061c1981 */ /* 0x000f62000c1e1d00 */
[----:B0-----:R-:W-:Y:S01]  /*0190*/  UISETP.GE.AND UP0, UPT, UR26, UR4, UPT ;  /* 0x000000041a00728c */ /* 0x001fe2000bf06270 */
[----:B----4-:R-:W-:-:S05]  /*01a0*/  @P3 IMAD.WIDE.U32 R34, R3, 0x10, R34 ;  /* 0x0000001003223825 */ /* 0x010fca00078e0022 */
[----:B------:R-:W0:Y:S01]  /*01b0*/  @P4 LDC.64 R40, c[0x0][0x3e8] ;  /* 0x0000fa00ff284b82 */ /* 0x000e220000000a00 */
[----:B------:R-:W-:Y:S02]  /*01c0*/  CS2R R32, SRZ ;  /* 0x0000000000207805 */ /* 0x000fe4000001ff00 */
[----:B------:R-:W-:Y:S02]  /*01d0*/  CS2R R42, SRZ ;  /* 0x00000000002a7805 */ /* 0x000fe4000001ff00 */
[----:B------:R-:W-:Y:S01]  /*01e0*/  CS2R R44, SRZ ;  /* 0x00000000002c7805 */ /* 0x000fe2000001ff00 */
[----:B------:R3:W5:Y:S01]  /*01f0*/  @P3 LDG.E.128 R8, desc[UR16][R34.64] ;  /* 0x0000001022083981 */ /* 0x000762000c1e1d00 */
[C---:B-1----:R-:W-:Y:S01]  /*0200*/  @P3 IMAD.WIDE.U32 R36, R3.reuse, 0x10, R36 ;  /* 0x0000001003243825 */ /* 0x042fe200078e0024 */
[----:B------:R-:W-:Y:S02]  /*0210*/  @P3 IADD3 R3, PT, PT, R3, 0x80, RZ ;  /* 0x0000008003033810 */ /* 0x000fe40007ffe0ff */
[----:B------:R-:W-:-:S02]  /*0220*/  CS2R R46, SRZ ;  /* 0x00000000002e7805 */ /* 0x000fc4000001ff00 */
[----:B------:R-:W-:Y:S02]  /*0230*/  CS2R R48, SRZ ;  /* 0x0000000000307805 */ /* 0x000fe4000001ff00 */
[----:B------:R-:W-:Y:S01]  /*0240*/  CS2R R50, SRZ ;  /* 0x0000000000327805 */ /* 0x000fe2000001ff00 */
[----:B------:R1:W5:Y:S01]  /*0250*/  @P3 LDG.E.128 R12, desc[UR16][R36.64] ;  /* 0x00000010240c3981 */ /* 0x000362000c1e1d00 */
[C---:B--2---:R-:W-:Y:S01]  /*0260*/  @P4 IMAD.WIDE.U32 R38, R3.reuse, 0x10, R38 ;  /* 0x0000001003264825 */ /* 0x044fe200078e0026 */
[----:B---3--:R-:W-:Y:S02]  /*0270*/  CS2R R34, SRZ ;  /* 0x0000000000227805 */ /* 0x008fe4000001ff00 */
[----:B------:R-:W-:Y:S02]  /*0280*/  CS2R R52, SRZ ;  /* 0x0000000000347805 */ /* 0x000fe4000001ff00 */
[----:B------:R-:W-:Y:S02]  /*0290*/  CS2R R54, SRZ ;  /* 0x0000000000367805 */ /* 0x000fe4000001ff00 */
[----:B------:R-:W-:Y:S01]  /*02a0*/  CS2R R56, SRZ ;  /* 0x0000000000387805 */ /* 0x000fe2000001ff00 */
[----:B------:R2:W5:Y:S01]  /*02b0*/  @P4 LDG.E.128 R16, desc[UR16][R38.64] ;  /* 0x0000001026104981 */ /* 0x000562000c1e1d00 */
[----:B0-----:R-:W-:Y:S01]  /*02c0*/  @P4 IMAD.WIDE.U32 R40, R3, 0x10, R40 ;  /* 0x0000001003284825 */ /* 0x001fe200078e0028 */
[----:B-1----:R-:W-:-:S02]  /*02d0*/  CS2R R36, SRZ ;  /* 0x0000000000247805 */ /* 0x002fc4000001ff00 */
[----:B------:R-:W-:Y:S02]  /*02e0*/  CS2R R58, SRZ ;  /* 0x00000000003a7805 */ /* 0x000fe4000001ff00 */
[----:B------:R-:W-:Y:S02]  /*02f0*/  CS2R R60, SRZ ;  /* 0x00000000003c7805 */ /* 0x000fe4000001ff00 */
[----:B------:R-:W-:Y:S01]  /*0300*/  CS2R R62, SRZ ;  /* 0x00000000003e7805 */ /* 0x000fe2000001ff00 */
[----:B------:R0:W5:Y:S01]  /*0310*/  @P4 LDG.E.128 R20, desc[UR16][R40.64] ;  /* 0x0000001028144981 */ /* 0x000162000c1e1d00 */
[----:B------:R-:W-:Y:S02]  /*0320*/  CS2R R64, SRZ ;  /* 0x0000000000407805 */ /* 0x000fe4000001ff00 */
[----:B--2---:R-:W-:Y:S02]  /*0330*/  CS2R R38, SRZ ;  /* 0x0000000000267805 */ /* 0x004fe4000001ff00 */
[----:B------:R-:W-:-:S02]  /*0340*/  CS2R R66, SRZ ;  /* 0x0000000000427805 */ /* 0x000fc4000001ff00 */
[----:B0-----:R-:W-:Y:S01]  /*0350*/  CS2R R40, SRZ ;  /* 0x0000000000287805 */ /* 0x001fe2000001ff00 */
[----:B------:R-:W-:Y:S06]  /*0360*/  BRA.U UP0, `(.L_x_6227) ;  /* 0x0000003500187547 */ /* 0x000fec000b800000 */
        /* <DEDUP_REMOVED lines=29> */
.L_x_6276:
[----:B0-----:R-:W-:Y:S02]  /*0540*/  UIMAD.WIDE UR8, UR26, 0x4, UR14 ;  /* 0x000000041a0878a5 */ /* 0x001fe4000f8e020e */
[----:B------:R-:W-:-:S04]  /*0550*/  UIMAD.WIDE UR10, UR26, 0x4, UR12 ;  /* 0x000000041a0a78a5 */ /* 0x000fc8000f8e020c */
[----:B--2---:R-:W-:Y:S02]  /*0560*/  MOV R96, UR8 ;  /* 0x0000000800607c02 */ /* 0x004fe40008000f00 */
[----:B------:R-:W-:Y:S01]  /*0570*/  MOV R97, UR9 ;  /* 0x0000000900617c02 */ /* 0x000fe20008000f00 */
[----:B---3--:R-:W-:-:S04]  /*0580*/  UIMAD.WIDE UR8, UR26, 0x4, UR18 ;  /* 0x000000041a0878a5 */ /* 0x008fc8000f8e0212 */
[----:B------:R-:W3:Y:S01]  /*0590*/  LDG.E R96, desc[UR16][R96.64] ;  /* 0x0000001060607981 */ /* 0x000ee2000c1e1900 */
[----:B-1----:R-:W-:Y:S02]  /*05a0*/  MOV R92, UR10 ;  /* 0x0000000a005c7c02 */ /* 0x002fe40008000f00 */
        /* <DEDUP_REMOVED lines=47> */
[----:B--2---:R-:W-:Y:S01]  /*08a0*/  @P0 IMAD.WIDE.U32 R122, R121, 0x10, R122 ;  /* 0x00000010797a0825 */ /* 0x004fe200078e007a */
[----:B------:R-:W-:Y:S02]  /*08b0*/  IADD3 R103, PT, PT, R103, 0x80, RZ ;  /* 0x0000008067677810 */ /* 0x000fe40007ffe0ff */
[----:B------:R-:W-:Y:S02]  /*08c0*/  IADD3 R121, PT, PT, R121, 0x80, RZ ;  /* 0x0000008079797810 */ /* 0x000fe40007ffe0ff */
        /* <DEDUP_REMOVED lines=9> */
[----:B----45:R-:W-:Y:S01]  /*0960*/  FMUL.FTZ R108, R24, R96 ;  /* 0x00000060186c7220 */ /* 0x030fe20000410000 */
        /* <DEDUP_REMOVED lines=19> */
.L_x_6231:
[----:B------:R-:W-:Y:S05]  /*0aa0*/  BSYNC.RECONVERGENT B1 ;  /* 0x0000000000017941 */ /* 0x000fea0003800200 */
.L_x_6230:
        /* <DEDUP_REMOVED lines=23> */
[----:B----45:R-:W-:Y:S01]  /*0c20*/  FMUL.FTZ R106, R8, R92 ;  /* 0x0000005c086a7220 */ /* 0x030fe20000410000 */
        /* <DEDUP_REMOVED lines=19> */
.L_x_6233:
[----:B------:R-:W-:Y:S05]  /*0d60*/  BSYNC.RECONVERGENT B1 ;  /* 0x0000000000017941 */ /* 0x000fea0003800200 */
.L_x_6232:
        /* <DEDUP_REMOVED lines=20> */
[----:B---3--:R-:W-:Y:S01]  /*0eb0*/  FADD.FTZ R52, R52, R100 ;  /* 0x0000006434347221 */ /* 0x008fe20000010000 */
[----:B------:R-:W-:Y:S01]  /*0ec0*/  FFMA.FTZ R40, R100, R7, R40 ;  /* 0x0000000764287223 */ /* 0x000fe20000010028 */
[----:B-----5:R-:W-:Y:S01]  /*0ed0*/  FMUL.FTZ R100, R16, R100 ;  /* 0x0000006410647220 */ /* 0x020fe20000410000 */
        /* <DEDUP_REMOVED lines=16> */
[----:B------:R-:W-:Y:S01]  /*0fe0*/  FFMA.FTZ R122, R112, R102, R93 ;  /* 0x00000066707a7223 */ /* 0x000fe2000001005d */
[----:B-1----:R-:W-:Y:S06]  /*0ff0*/  BRA `(.L_x_6234) ;  /* 0x00000000005c7947 */ /* 0x002fec0003800000 */
.L_x_6229:
        /* <DEDUP_REMOVED lines=23> */
.L_x_6234:
[----:B------:R-:W-:Y:S05]  /*1170*/  BSYNC.RECONVERGENT B0 ;  /* 0x0000000000007941 */ /* 0x000fea0003800200 */
.L_x_6228:
        /* <DEDUP_REMOVED lines=32> */
.L_x_6236:
[----:B------:R-:W-:Y:S05]  /*1380*/  BSYNC.RECONVERGENT B0 ;  /* 0x0000000000007941 */ /* 0x000fea0003800200 */
.L_x_6235:
        /* <DEDUP_REMOVED lines=40> */
[----:B------:R-:W5:Y:S02]  /*1610*/  LDG.E.128 R80, desc[UR16][R80.64] ;  /* 0x0000001050507981 */ /* 0x000f64000c1e1d00 */
.L_x_6239:
        /* <DEDUP_REMOVED lines=10> */
[----:B------:R-:W-:-:S04]  /*16c0*/  FMUL.FTZ R93, R93, UR27 ;  /* 0x0000001b5d5d7c20 */ /* 0x000fc80008410000 */
[-C--:B-----5:R-:W-:Y:S01]  /*16d0*/  FFMA.FTZ R56, R80, R93.reuse, R56 ;  /* 0x0000005d50387223 */ /* 0x0a0fe20000010038 */
[----:B------:R-:W-:-:S07]  /*16e0*/  FMUL.FTZ R84, R28, R93 ;  /* 0x0000005d1c547220 */ /* 0x000fce0000410000 */
.L_x_6242:
        /* <DEDUP_REMOVED lines=9> */
.L_x_6243:
        /* <DEDUP_REMOVED lines=9> */
.L_x_6244:
        /* <DEDUP_REMOVED lines=8> */
[----:B------:R-:W-:Y:S01]  /*1890*/  FMUL.FTZ R87, R31, R92 ;  /* 0x0000005c1f577220 */ /* 0x000fe20000410000 */
[----:B------:R-:W-:Y:S06]  /*18a0*/  BRA `(.L_x_6245) ;  /* 0x0000000400e07947 */ /* 0x000fec0003800000 */
.L_x_6241:
        /* <DEDUP_REMOVED lines=25> */
.L_x_6246:
        /* <DEDUP_REMOVED lines=9> */
.L_x_6247:
        /* <DEDUP_REMOVED lines=9> */
.L_x_6248:
[----:B------:R-:W-:Y:S01]  /*1b60*/  FSEL R88, R88, RZ, P3 ;  /* 0x000000ff58587208 */ /* 0x000fe20001800000 */
[----:B------:R-:W-:Y:S06]  /*1b70*/  BRA.U !UP3, `(.L_x_6245) ;  /* 0x000000050b2c7547 */ /* 0x000fec000b800000 */
[----:B------:R-:W-:-:S04]  /*1b80*/  FMUL.FTZ R92, R91, UR27 ;  /* 0x0000001b5b5c7c20 */ /* 0x000fc80008410000 */
[-C--:B-----5:R-:W-:Y:S01]  /*1b90*/  FFMA.FTZ R59, R83, R92.reuse, R59 ;  /* 0x0000005c533b7223 */ /* 0x0a0fe2000001003b */
[----:B------:R-:W-:Y:S01]  /*1ba0*/  FMUL.FTZ R87, R31, R92 ;  /* 0x0000005c1f577220 */ /* 0x000fe20000410000 */
[----:B------:R-:W-:Y:S06]  /*1bb0*/  BRA `(.L_x_6245) ;  /* 0x00000004001c7947 */ /* 0x000fec0003800000 */
.L_x_6240:
        /* <DEDUP_REMOVED lines=17> */
[----:B------:R-:W-:Y:S01]  /*1cd0*/  @P0 FADD.FTZ R97, R120, -R93 ;  /* 0x8000005d78610221 */ /* 0x000fe20000010000 */
[----:B0-----:R-:W-:Y:S01]  /*1ce0*/  @P2 FMUL.FTZ R93, R92, UR8 ;  /* 0x000000085c5d2c20 */ /* 0x001fe20008410000 */
[----:B-1----:R-:W-:Y:S02]  /*1cf0*/  @P2 FMUL.FTZ R92, R94, UR9 ;  /* 0x000000095e5c2c20 */ /* 0x002fe40008410000 */
[----:B------:R-:W-:Y:S01]  /*1d00*/  @P0 FFMA.FTZ R95, R97, UR31, R70 ;  /* 0x0000001f615f0c23 */ /* 0x000fe20008010046 */
[-C--:B------:R-:W-:Y:S01]  /*1d10*/  @P2 FFMA.FTZ R56, R80, R93.reuse, R56 ;  /* 0x0000005d50382223 */ /* 0x080fe20000010038 */
[----:B------:R-:W-:Y:S01]  /*1d20*/  @P2 FMUL.FTZ R84, R28, R93 ;  /* 0x0000005d1c542220 */ /* 0x000fe20000410000 */
[-C--:B------:R-:W-:Y:S01]  /*1d30*/  @P2 FFMA.FTZ R57, R81, R92.reuse, R57 ;  /* 0x0000005c51392223 */ /* 0x080fe20000010039 */
[----:B--2---:R-:W-:Y:S01]  /*1d40*/  @P2 FMUL.FTZ R93, R95, UR10 ;  /* 0x0000000a5f5d2c20 */ /* 0x004fe20008410000 */
[----:B------:R-:W-:-:S03]  /*1d50*/  @P2 FMUL.FTZ R85, R29, R92 ;  /* 0x0000005c1d552220 */ /* 0x000fc60000410000 */
[-C--:B------:R-:W-:Y:S01]  /*1d60*/  @P2 FFMA.FTZ R58, R82, R93.reuse, R58 ;  /* 0x0000005d523a2223 */ /* 0x080fe2000001003a */
[----:B------:R-:W-:Y:S01]  /*1d70*/  @P2 FMUL.FTZ R86, R30, R93 ;  /* 0x0000005d1e562220 */ /* 0x000fe20000410000 */
[----:B------:R-:W-:Y:S06]  /*1d80*/  BRA.U !UP3, `(.L_x_6245) ;  /* 0x000000010ba87547 */ /* 0x000fec000b800000 */
[----:B------:R-:W-:Y:S01]  /*1d90*/  @P0 FFMA.FTZ R92, R118, UR7, R98 ;  /* 0x00000007765c0c23 */ /* 0x000fe20008010062 */
[----:B------:R-:W-:-:S03]  /*1da0*/  MOV R87, R71 ;  /* 0x0000004700577202 */ /* 0x000fc60000000f00 */
[----:B------:R-:W-:-:S04]  /*1db0*/  @P0 FADD.FTZ R92, R117, -R92 ;  /* 0x8000005c755c0221 */ /* 0x000fc80000010000 */
[----:B------:R-:W-:-:S04]  /*1dc0*/  @P0 FFMA.FTZ R87, R92, UR31, R71 ;  /* 0x0000001f5c570c23 */ /* 0x000fc80008010047 */
[----:B------:R-:W-:-:S04]  /*1dd0*/  FMUL.FTZ R92, R87, UR27 ;  /* 0x0000001b575c7c20 */ /* 0x000fc80008410000 */
[-C--:B------:R-:W-:Y:S01]  /*1de0*/  FFMA.FTZ R59, R83, R92.reuse, R59 ;  /* 0x0000005c533b7223 */ /* 0x080fe2000001003b */
[----:B------:R-:W-:Y:S01]  /*1df0*/  FMUL.FTZ R87, R31, R92 ;  /* 0x0000005c1f577220 */ /* 0x000fe20000410000 */
[----:B------:R-:W-:Y:S06]  /*1e00*/  BRA `(.L_x_6245) ;  /* 0x0000000000887947 */ /* 0x000fec0003800000 */
.L_x_6249:
[----:B------:R-:W-:Y:S01]  /*1e10*/  PLOP3.LUT P0, PT, PT, PT, UP2, 0x80, 0x8 ;  /* 0x000000000008781c */ /* 0x000fe20003f0f028 */
[----:B------:R-:W0:Y:S01]  /*1e20*/  @UP3 LDCU UR8, c[0x0][0x40c] ;  /* 0x00008180ff0837ac */ /* 0x000e220008000800 */
[----:B-----5:R-:W-:Y:S02]  /*1e30*/  MOV R93, R71 ;  /* 0x00000047005d7202 */ /* 0x020fe40000000f00 */
[----:B------:R-:W-:Y:S01]  /*1e40*/  MOV R88, R68 ;  /* 0x0000004400587202 */ /* 0x000fe20000000f00 */
[----:B------:R-:W1:Y:S01]  /*1e50*/  @UP3 LDCU UR9, c[0x0][0x40c] ;  /* 0x00008180ff0937ac */ /* 0x000e620008000800 */
[----:B------:R-:W2:Y:S07]  /*1e60*/  @UP3 LDCU UR10, c[0x0][0x40c] ;  /* 0x00008180ff0a37ac */ /* 0x000eae0008000800 */
[--C-:B------:R-:W-:Y:S01]  /*1e70*/  @P0 FFMA.FTZ R90, R118, UR7, R98.reuse ;  /* 0x00000007765a0c23 */ /* 0x100fe20008010062 */
[----:B------:R-:W-:Y:S01]  /*1e80*/  @P0 FFMA.FTZ R89, R3, UR7, R98 ;  /* 0x0000000703590c23 */ /* 0x000fe20008010062 */
[----:B------:R-:W3:Y:S02]  /*1e90*/  @UP3 LDCU UR11, c[0x0][0x40c] ;  /* 0x00008180ff0b37ac */ /* 0x000ee40008000800 */
[----:B------:R-:W-:Y:S01]  /*1ea0*/  @P0 FADD.FTZ R90, R117, -R90 ;  /* 0x8000005a755a0221 */ /* 0x000fe20000010000 */
[----:B------:R-:W-:-:S03]  /*1eb0*/  @P0 FADD.FTZ R89, R108, -R89 ;  /* 0x800000596c590221 */ /* 0x000fc60000010000 */
[----:B------:R-:W-:Y:S01]  /*1ec0*/  @P0 FFMA.FTZ R93, R90, UR31, R71 ;  /* 0x0000001f5a5d0c23 */ /* 0x000fe20008010047 */
[----:B------:R-:W-:Y:S01]  /*1ed0*/  @P0 FFMA.FTZ R90, R104, UR7, R98 ;  /* 0x00000007685a0c23 */ /* 0x000fe20008010062 */
[----:B------:R-:W-:Y:S01]  /*1ee0*/  @P0 FFMA.FTZ R88, R89, UR31, R68 ;  /* 0x0000001f59580c23 */ /* 0x000fe20008010044 */
[----:B------:R-:W-:Y:S02]  /*1ef0*/  @P0 FFMA.FTZ R89, R107, UR7, R98 ;  /* 0x000000076b590c23 */ /* 0x000fe40008010062 */
[----:B------:R-:W-:Y:S01]  /*1f00*/  @P0 FADD.FTZ R92, R113, -R90 ;  /* 0x8000005a715c0221 */ /* 0x000fe20000010000 */
[----:B------:R-:W-:Y:S01]  /*1f10*/  MOV R90, R70 ;  /* 0x00000046005a7202 */ /* 0x000fe20000000f00 */
[----:B------:R-:W-:Y:S01]  /*1f20*/  @P0 FADD.FTZ R91, R120, -R89 ;  /* 0x80000059785b0221 */ /* 0x000fe20000010000 */
[----:B------:R-:W-:Y:S01]  /*1f30*/  MOV R89, R69 ;  /* 0x0000004500597202 */ /* 0x000fe20000000f00 */
[----:B------:R-:W-:Y:S02]  /*1f40*/  @P0 FFMA.FTZ R89, R92, UR31, R69 ;  /* 0x0000001f5c590c23 */ /* 0x000fe40008010045 */
[----:B------:R-:W-:Y:S01]  /*1f50*/  @P0 FFMA.FTZ R90, R91, UR31, R70 ;  /* 0x0000001f5b5a0c23 */ /* 0x000fe20008010046 */
[----:B0-----:R-:W-:Y:S01]  /*1f60*/  @P2 FMUL.FTZ R91, R88, UR8 ;  /* 0x00000008585b2c20 */ /* 0x001fe20008410000 */
[----:B-1----:R-:W-:-:S03]  /*1f70*/  @P2 FMUL.FTZ R92, R89, UR9 ;  /* 0x00000009595c2c20 */ /* 0x002fc60008410000 */
[-C--:B------:R-:W-:Y:S01]  /*1f80*/  @P2 FFMA.FTZ R56, R80, R91.reuse, R56 ;  /* 0x0000005b50382223 */ /* 0x080fe20000010038 */
[----:B------:R-:W-:Y:S01]  /*1f90*/  @P2 FMUL.FTZ R84, R28, R91 ;  /* 0x0000005b1c542220 */ /* 0x000fe20000410000 */
[-C--:B------:R-:W-:Y:S01]  /*1fa0*/  @P2 FFMA.FTZ R57, R81, R92.reuse, R57 ;  /* 0x0000005c51392223 */ /* 0x080fe20000010039 */
[----:B------:R-:W-:Y:S01]  /*1fb0*/  @P2 FMUL.FTZ R85, R29, R92 ;  /* 0x0000005c1d552220 */ /* 0x000fe20000410000 */
[----:B--2---:R-:W-:Y:S01]  /*1fc0*/  @P2 FMUL.FTZ R91, R90, UR10 ;  /* 0x0000000a5a5b2c20 */ /* 0x004fe20008410000 */
[----:B---3--:R-:W-:-:S03]  /*1fd0*/  @P2 FMUL.FTZ R92, R93, UR11 ;  /* 0x0000000b5d5c2c20 */ /* 0x008fc60008410000 */
[-C--:B------:R-:W-:Y:S01]  /*1fe0*/  @P2 FFMA.FTZ R58, R82, R91.reuse, R58 ;  /* 0x0000005b523a2223 */ /* 0x080fe2000001003a */
[----:B------:R-:W-:Y:S01]  /*1ff0*/  @P2 FMUL.FTZ R86, R30, R91 ;  /* 0x0000005b1e562220 */ /* 0x000fe20000410000 */
[-C--:B------:R-:W-:Y:S01]  /*2000*/  @P2 FFMA.FTZ R59, R83, R92.reuse, R59 ;  /* 0x0000005c533b2223 */ /* 0x080fe2000001003b */
[----:B------:R-:W-:Y:S01]  /*2010*/  @P2 FMUL.FTZ R87, R31, R92 ;  /* 0x0000005c1f572220 */ /* 0x000fe20000410000 */
[----:B------:R-:W-:-:S07]  /*2020*/  MOV R91, R93 ;  /* 0x0000005d005b7202 */ /* 0x000fce0000000f00 */
.L_x_6245:
[----:B------:R-:W-:Y:S01]  /*2030*/  ISETP.NE.U32.AND P0, PT, RZ, UR4, PT ;  /* 0x00000004ff007c0c */ /* 0x000fe2000bf05070 */
[----:B------:R-:W0:Y:S03]  /*2040*/  @UP3 LDCU.64 UR8, c[0x0][0x468] ;  /* 0x00008d00ff0837ac */ /* 0x000e260008000a00 */
[----:B------:R-:W-:-:S13]  /*2050*/  ISETP.NE.AND.EX P0, PT, RZ, UR5, PT, P0 ;  /* 0x00000005ff007c0c */ /* 0x000fda000bf05300 */
[----:B------:R-:W1:Y:S02]  /*2060*/  @P0 LDC.64 R92, c[0x0][0x478] ;  /* 0x00011e00ff5c0b82 */ /* 0x000e640000000a00 */
[----:B-1----:R-:W-:-:S04]  /*2070*/  @P0 IMAD.WIDE.U32 R94, R0, 0x10, R92 ;  /* 0x00000010005e0825 */ /* 0x002fc800078e005c */
[----:B------:R-:W-:Y:S01]  /*2080*/  HFMA2 R93, -RZ, RZ, 0, 9.5367431640625e-07 ;  /* 0x00000010ff5d7431 */ /* 0x000fe200000001ff */
[----:B------:R-:W-:Y:S01]  /*2090*/  IADD3 R0, PT, PT, R0, 0x80, RZ ;  /* 0x0000008000007810 */ /* 0x000fe20007ffe0ff */
[----:B------:R1:W-:Y:S03]  /*20a0*/  @P0 STG.E.128 desc[UR16][R94.64], R88 ;  /* 0x000000585e000986 */ /* 0x0003e6000c101d10 */
[C---:B0-----:R-:W-:Y:S01]  /*20b0*/  @P2 IMAD.WIDE.U32 R92, R96.reuse, R93, UR8 ;  /* 0x00000008605c2e25 */ /* 0x041fe2000f8e005d */
[----:B------:R-:W-:-:S04]  /*20c0*/  IADD3 R96, PT, PT, R96, 0x80, RZ ;  /* 0x0000008060607810 */ /* 0x000fc80007ffe0ff */
[----:B------:R1:W-:Y:S03]  /*20d0*/  @P2 STG.E.128 desc[UR16][R92.64], R84 ;  /* 0x000000545c002986 */ /* 0x0003e6000c101d10 */
.L_x_6238:
[----:B------:R-:W-:Y:S05]  /*20e0*/  BSYNC.RECONVERGENT B0 ;  /* 0x0000000000007941 */ /* 0x000fea0003800200 */
.L_x_6237:
[----:B------:R-:W-:Y:S01]  /*20f0*/  ISETP.GE.U32.AND P3, PT, R2, 0x100, PT ;  /* 0x000001000200780c */ /* 0x000fe20003f66070 */
[----:B------:R-:W-:-:S12]  /*2100*/  BSSY.RECONVERGENT B0, `(.L_x_6250) ;  /* 0x00000b4000007945 */ /* 0x000fd80003800200 */
[----:B------:R-:W-:Y:S05]  /*2110*/  @!P3 BRA `(.L_x_6251) ;  /* 0x0000000800c8b947 */ /* 0x000fea0003800000 */
[----:B------:R-:W-:-:S04]  /*2120*/  UISETP.NE.U32.AND UP0, UPT, UR20, URZ, UPT ;  /* 0x000000ff1400728c */ /* 0x000fc8000bf05070 */
[----:B------:R-:W-:Y:S01]  /*2130*/  UISETP.NE.AND.EX UP0, UPT, UR21, URZ, UPT, UP0 ;  /* 0x000000ff1500728c */ /* 0x000fe2000bf05300 */
[----:B------:R-:W-:Y:S10]  /*2140*/  BRA.U !UP3, `(.L_x_6252) ;  /* 0x000000010b0c7547 */ /* 0x000ff4000b800000 */
[----:B-----5:R-:W0:Y:S02]  /*2150*/  LDC.64 R80, c[0x0][0x390] ;  /* 0x0000e400ff507b82 */ /* 0x020e240000000a00 */
[----:B0-----:R-:W-:-:S06]  /*2160*/  IMAD.WIDE.U32 R80, R96, 0x10, R80 ;  /* 0x0000001060507825 */ /* 0x001fcc00078e0050 */
[----:B------:R-:W5:Y:S02]  /*2170*/  LDG.E.128 R80, desc[UR16][R80.64] ;  /* 0x0000001050507981 */ /* 0x000f64000c1e1d00 */
.L_x_6252:
[----:B------:R-:W-:Y:S05]  /*2180*/  BRA.U !UP0, `(.L_x_6253) ;  /* 0x0000000508247547 */ /* 0x000fea000b800000 */
[----:B------:R-:W-:-:S04]  /*2190*/  UISETP.NE.U32.AND UP0, UPT, UR4, URZ, UPT ;  /* 0x000000ff0400728c */ /* 0x000fc8000bf05070 */
[----:B------:R-:W-:-:S06]  /*21a0*/  UISETP.NE.AND.EX UP0, UPT, UR5, URZ, UPT, UP0 ;  /* 0x000000ff0500728c */ /* 0x000fcc000bf05300 */
[----:B------:R-:W-:-:S13]  /*21b0*/  PLOP3.LUT P0, PT, PT, PT, UP0, 0x80, 0x8 ;  /* 0x000000000008781c */ /* 0x000fda0003f0f008 */
[----:B------:R-:W-:Y:S05]  /*21c0*/  @!P0 BRA `(.L_x_6254) ;  /* 0x00000000008c8947 */ /* 0x000fea0003800000 */
[----:B------:R-:W-:Y:S01]  /*21d0*/  PLOP3.LUT P4, PT, PT, PT, UP2, 0x80, 0x8 ;  /* 0x000000000008781c */ /* 0x000fe20003f8f028 */
[----:B------:R-:W0:Y:S01]  /*21e0*/  @UP3 LDCU UR8, c[0x0][0x40c] ;  /* 0x00008180ff0837ac */ /* 0x000e220008000800 */
[----:B-1---5:R-:W-:Y:S02]  /*21f0*/  MOV R88, R72 ;  /* 0x0000004800587202 */ /* 0x022fe40000000f00 */
[----:B------:R-:W-:Y:S01]  /*2200*/  MOV R93, R75 ;  /* 0x0000004b005d7202 */ /* 0x000fe20000000f00 */
[----:B------:R-:W1:Y:S01]  /*2210*/  @UP3 LDCU UR10, c[0x0][0x40c] ;  /* 0x00008180ff0a37ac */ /* 0x000e620008000800 */
[----:B------:R-:W2:Y:S07]  /*2220*/  @UP3 LDCU UR9, c[0x0][0x40c] ;  /* 0x00008180ff0937ac */ /* 0x000eae0008000800 */
        /* <DEDUP_REMOVED lines=13> */
[----:B0-----:R-:W-:Y:S01]  /*2300*/  @P2 FMUL.FTZ R91, R88, UR8 ;  /* 0x00000008585b2c20 */ /* 0x001fe20008410000 */
[----:B------:R-:W-:-:S03]  /*2310*/  @P4 FFMA.FTZ R89, R92, UR31, R73 ;  /* 0x0000001f5c594c23 */ /* 0x000fc60008010049 */
[-C--:B------:R-:W-:Y:S01]  /*2320*/  @P2 FFMA.FTZ R60, R80, R91.reuse, R60 ;  /* 0x0000005b503c2223 */ /* 0x080fe2000001003c */
[----:B------:R-:W-:Y:S01]  /*2330*/  @P2 FMUL.FTZ R84, R12, R91 ;  /* 0x0000005b0c542220 */ /* 0x000fe20000410000 */
[----:B-1----:R-:W-:Y:S01]  /*2340*/  @P2 FMUL.FTZ R91, R90, UR10 ;  /* 0x0000000a5a5b2c20 */ /* 0x002fe20008410000 */
[----:B--2---:R-:W-:-:S03]  /*2350*/  @P2 FMUL.FTZ R92, R89, UR9 ;  /* 0x00000009595c2c20 */ /* 0x004fc60008410000 */
[-C--:B------:R-:W-:Y:S01]  /*2360*/  @P2 FFMA.FTZ R62, R82, R91.reuse, R62 ;  /* 0x0000005b523e2223 */ /* 0x080fe2000001003e */
[----:B------:R-:W-:Y:S01]  /*2370*/  @P2 FMUL.FTZ R86, R14, R91 ;  /* 0x0000005b0e562220 */ /* 0x000fe20000410000 */
[-C--:B------:R-:W-:Y:S01]  /*2380*/  @P2 FFMA.FTZ R61, R81, R92.reuse, R61 ;  /* 0x0000005c513d2223 */ /* 0x080fe2000001003d */
[----:B------:R-:W-:Y:S01]  /*2390*/  @P2 FMUL.FTZ R85, R13, R92 ;  /* 0x0000005c0d552220 */ /* 0x000fe20000410000 */
[----:B------:R-:W-:Y:S01]  /*23a0*/  MOV R91, R93 ;  /* 0x0000005d005b7202 */ /* 0x000fe20000000f00 */
[----:B------:R-:W-:Y:S06]  /*23b0*/  BRA.U !UP3, `(.L_x_6255) ;  /* 0x000000050bfc7547 */ /* 0x000fec000b800000 */
[----:B------:R-:W-:-:S04]  /*23c0*/  FMUL.FTZ R92, R93, UR27 ;  /* 0x0000001b5d5c7c20 */ /* 0x000fc80008410000 */
[-C--:B------:R-:W-:Y:S01]  /*23d0*/  FFMA.FTZ R63, R83, R92.reuse, R63 ;  /* 0x0000005c533f7223 */ /* 0x080fe2000001003f */
[----:B------:R-:W-:Y:S01]  /*23e0*/  FMUL.FTZ R87, R15, R92 ;  /* 0x0000005c0f577220 */ /* 0x000fe20000410000 */
[----:B------:R-:W-:Y:S06]  /*23f0*/  BRA `(.L_x_6255) ;  /* 0x0000000400ec7947 */ /* 0x000fec0003800000 */
.L_x_6254:
        /* <DEDUP_REMOVED lines=34> */
.L_x_6253:
[----:B-1----:R-:W0:Y:S02]  /*2620*/  LDC.64 R92, c[0x0][0x478] ;  /* 0x00011e00ff5c7b82 */ /* 0x002e240000000a00 */
        /* <DEDUP_REMOVED lines=28> */
.L_x_6257:
        /* <DEDUP_REMOVED lines=9> */
.L_x_6258:
        /* <DEDUP_REMOVED lines=9> */
.L_x_6259:
[----:B------:R-:W-:Y:S01]  /*2910*/  FSEL R88, R88, RZ, P4 ;  /* 0x000000ff58587208 */ /* 0x000fe20002000000 */
[----:B------:R-:W-:Y:S06]  /*2920*/  BRA.U !UP3, `(.L_x_6255) ;  /* 0x000000010ba07547 */ /* 0x000fec000b800000 */
[----:B------:R-:W-:-:S04]  /*2930*/  FMUL.FTZ R92, R91, UR27 ;  /* 0x0000001b5b5c7c20 */ /* 0x000fc80008410000 */
[-C--:B-----5:R-:W-:Y:S01]  /*2940*/  FFMA.FTZ R63, R83, R92.reuse, R63 ;  /* 0x0000005c533f7223 */ /* 0x0a0fe2000001003f */
[----:B------:R-:W-:Y:S01]  /*2950*/  FMUL.FTZ R87, R15, R92 ;  /* 0x0000005c0f577220 */ /* 0x000fe20000410000 */
[----:B------:R-:W-:Y:S06]  /*2960*/  BRA `(.L_x_6255) ;  /* 0x0000000000907947 */ /* 0x000fec0003800000 */
.L_x_6256:
        /* <DEDUP_REMOVED lines=9> */
.L_x_6260:
        /* <DEDUP_REMOVED lines=9> */
.L_x_6261:
        /* <DEDUP_REMOVED lines=9> */
.L_x_6262:
        /* <DEDUP_REMOVED lines=9> */
.L_x_6255:
        /* <DEDUP_REMOVED lines=9> */
.L_x_6251:
[----:B------:R-:W-:Y:S05]  /*2c40*/  BSYNC.RECONVERGENT B0 ;  /* 0x0000000000007941 */ /* 0x000fea0003800200 */
.L_x_6250:
        /* <DEDUP_REMOVED lines=9> */
.L_x_6265:
[----:B------:R-:W-:Y:S05]  /*2ce0*/  BRA.U !UP0, `(.L_x_6266) ;  /* 0x0000000508247547 */ /* 0x000fea000b800000 */
[----:B------:R-:W-:-:S04]  /*2cf0*/  UISETP.NE.U32.AND UP0, UPT, UR4, URZ, UPT ;  /* 0x000000ff0400728c */ /* 0x000fc8000bf05070 */
[----:B------:R-:W-:-:S06]  /*2d00*/  UISETP.NE.AND.EX UP0, UPT, UR5, URZ, UPT, UP0 ;  /* 0x000000ff0500728c */ /* 0x000fcc000bf05300 */
[----:B------:R-:W-:-:S13]  /*2d10*/  PLOP3.LUT P0, PT, PT, PT, UP0, 0x80, 0x8 ;  /* 0x000000000008781c */ /* 0x000fda0003f0f008 */
[----:B------:R-:W-:Y:S05]  /*2d20*/  @!P0 BRA `(.L_x_6267) ;  /* 0x00000000008c8947 */ /* 0x000fea0003800000 */
[----:B------:R-:W-:Y:S01]  /*2d30*/  PLOP3.LUT P5, PT, PT, PT, UP2, 0x80, 0x8 ;  /* 0x000000000008781c */ /* 0x000fe20003faf028 */
[----:B------:R-:W2:Y:S01]  /*2d40*/  @UP3 LDCU UR8, c[0x0][0x40c] ;  /* 0x00008180ff0837ac */ /* 0x000ea20008000800 */
[----:B01---5:R-:W-:Y:S02]  /*2d50*/  MOV R94, R79 ;  /* 0x0000004f005e7202 */ /* 0x023fe40000000f00 */
[----:B------:R-:W-:Y:S01]  /*2d60*/  MOV R88, R76 ;  /* 0x0000004c00587202 */ /* 0x000fe20000000f00 */
[----:B------:R-:W0:Y:S01]  /*2d70*/  @UP3 LDCU UR10, c[0x0][0x40c] ;  /* 0x00008180ff0a37ac */ /* 0x000e220008000800 */
[----:B------:R-:W1:Y:S07]  /*2d80*/  @UP3 LDCU UR9, c[0x0][0x40c] ;  /* 0x00008180ff0937ac */ /* 0x000e6e0008000800 */
        /* <DEDUP_REMOVED lines=11> */
[----:B--2---:R-:W-:-:S03]  /*2e40*/  @P2 FMUL.FTZ R91, R88, UR8 ;  /* 0x00000008585b2c20 */ /* 0x004fc60008410000 */
[----:B------:R-:W-:Y:S01]  /*2e50*/  @P5 FFMA.FTZ R89, R90, UR31, R77 ;  /* 0x0000001f5a595c23 */ /* 0x000fe2000801004d */
[----:B------:R-:W-:Y:S01]  /*2e60*/  MOV R90, R78 ;  /* 0x0000004e005a7202 */ /* 0x000fe20000000f00 */
[----:B------:R-:W-:Y:S01]  /*2e70*/  @P5 FFMA.FTZ R90, R93, UR31, R78 ;  /* 0x0000001f5d5a5c23 */ /* 0x000fe2000801004e */
[-C--:B------:R-:W-:Y:S01]  /*2e80*/  @P2 FFMA.FTZ R64, R80, R91.reuse, R64 ;  /* 0x0000005b50402223 */ /* 0x080fe20000010040 */
[----:B------:R-:W-:Y:S01]  /*2e90*/  @P2 FMUL.FTZ R84, R20, R91 ;  /* 0x0000005b14542220 */ /* 0x000fe20000410000 */
[----:B-1----:R-:W-:Y:S01]  /*2ea0*/  @P2 FMUL.FTZ R92, R89, UR9 ;  /* 0x00000009595c2c20 */ /* 0x002fe20008410000 */
[----:B0-----:R-:W-:-:S03]  /*2eb0*/  @P2 FMUL.FTZ R91, R90, UR10 ;  /* 0x0000000a5a5b2c20 */ /* 0x001fc60008410000 */
[-C--:B------:R-:W-:Y:S01]  /*2ec0*/  @P2 FFMA.FTZ R65, R81, R92.reuse, R65 ;  /* 0x0000005c51412223 */ /* 0x080fe20000010041 */
[-C--:B------:R-:W-:Y:S01]  /*2ed0*/  @P2 FFMA.FTZ R66, R82, R91.reuse, R66 ;  /* 0x0000005b52422223 */ /* 0x080fe20000010042 */
[----:B------:R-:W-:Y:S01]  /*2ee0*/  @P2 FMUL.FTZ R86, R22, R91 ;  /* 0x0000005b16562220 */ /* 0x000fe20000410000 */
[----:B------:R-:W-:Y:S01]  /*2ef0*/  @P2 FMUL.FTZ R85, R21, R92 ;  /* 0x0000005c15552220 */ /* 0x000fe20000410000 */
[----:B------:R-:W-:Y:S01]  /*2f00*/  MOV R91, R94 ;  /* 0x0000005e005b7202 */ /* 0x000fe20000000f00 */
[----:B------:R-:W-:Y:S06]  /*2f10*/  BRA.U !UP3, `(.L_x_6268) ;  /* 0x000000050bfc7547 */ /* 0x000fec000b800000 */
[----:B------:R-:W-:-:S04]  /*2f20*/  FMUL.FTZ R92, R94, UR27 ;  /* 0x0000001b5e5c7c20 */ /* 0x000fc80008410000 */
[-C--:B------:R-:W-:Y:S01]  /*2f30*/  FFMA.FTZ R67, R83, R92.reuse, R67 ;  /* 0x0000005c53437223 */ /* 0x080fe20000010043 */
[----:B------:R-:W-:Y:S01]  /*2f40*/  FMUL.FTZ R87, R23, R92 ;  /* 0x0000005c17577220 */ /* 0x000fe20000410000 */
[----:B------:R-:W-:Y:S06]  /*2f50*/  BRA `(.L_x_6268) ;  /* 0x0000000400ec7947 */ /* 0x000fec0003800000 */
.L_x_6267:
        /* <DEDUP_REMOVED lines=15> */
[----:B--2---:R-:W-:Y:S01]  /*3050*/  @P2 FMUL.FTZ R93, R92, UR8 ;  /* 0x000000085c5d2c20 */ /* 0x004fe20008410000 */
[----:B0-----:R-:W-:Y:S02]  /*3060*/  @P2 FMUL.FTZ R92, R94, UR9 ;  /* 0x000000095e5c2c20 */ /* 0x001fe40008410000 */
[----:B------:R-:W-:Y:S01]  /*3070*/  @P5 FFMA.FTZ R95, R97, UR31, R78 ;  /* 0x0000001f615f5c23 */ /* 0x000fe2000801004e */
[-C--:B------:R-:W-:Y:S01]  /*3080*/  @P2 FFMA.FTZ R64, R80, R93.reuse, R64 ;  /* 0x0000005d50402223 */ /* 0x080fe20000010040 */
[----:B------:R-:W-:Y:S01]  /*3090*/  @P2 FMUL.FTZ R84, R20, R93 ;  /* 0x0000005d14542220 */ /* 0x000fe20000410000 */
[-C--:B------:R-:W-:Y:S01]  /*30a0*/  @P2 FFMA.FTZ R65, R81, R92.reuse, R65 ;  /* 0x0000005c51412223 */ /* 0x080fe20000010041 */
[----:B-1----:R-:W-:Y:S01]  /*30b0*/  @P2 FMUL.FTZ R93, R95, UR10 ;  /* 0x0000000a5f5d2c20 */ /* 0x002fe20008410000 */
        /* <DEDUP_REMOVED lines=12> */
.L_x_6266:
        /* <DEDUP_REMOVED lines=26> */
.L_x_6270:
        /* <DEDUP_REMOVED lines=9> */
.L_x_6271:
        /* <DEDUP_REMOVED lines=9> */
.L_x_6272:
[----:B------:R-:W-:Y:S02]  /*3440*/  FSEL R91, R91, RZ, P5 ;  /* 0x000000ff5b5b7208 */ /* 0x000fe40002800000 */
[----:B------:R-:W-:Y:S02]  /*3450*/  FSEL R90, R90, RZ, P5 ;  /* 0x000000ff5a5a7208 */ /* 0x000fe40002800000 */
[----:B------:R-:W-:Y:S02]  /*3460*/  FSEL R89, R89, RZ, P5 ;  /* 0x000000ff59597208 */ /* 0x000fe40002800000 */
[----:B------:R-:W-:Y:S01]  /*3470*/  FSEL R88, R88, RZ, P5 ;  /* 0x000000ff58587208 */ /* 0x000fe20002800000 */
[----:B------:R-:W-:Y:S06]  /*3480*/  BRA.U !UP3, `(.L_x_6268) ;  /* 0x000000010ba07547 */ /* 0x000fec000b800000 */
[----:B------:R-:W-:-:S04]  /*3490*/  FMUL.FTZ R92, R91, UR27 ;  /* 0x0000001b5b5c7c20 */ /* 0x000fc80008410000 */
[-C--:B-----5:R-:W-:Y:S01]  /*34a0*/  FFMA.FTZ R67, R83, R92.reuse, R67 ;  /* 0x0000005c53437223 */ /* 0x0a0fe20000010043 */
[----:B------:R-:W-:Y:S01]  /*34b0*/  FMUL.FTZ R87, R23, R92 ;  /* 0x0000005c17577220 */ /* 0x000fe20000410000 */
[----:B------:R-:W-:Y:S06]  /*34c0*/  BRA `(.L_x_6268) ;  /* 0x0000000000907947 */ /* 0x000fec0003800000 */
.L_x_6269:
[----:B------:R-:W0:Y:S01]  /*34d0*/  @UP3 LDCU UR8, c[0x0][0x40c] ;  /* 0x00008180ff0837ac */ /* 0x000e220008000800 */
[----:B------:R-:W-:Y:S01]  /*34e0*/  FFMA.FTZ R93, R112, UR7, R98 ;  /* 0x00000007705d7c23 */ /* 0x000fe20008010062 */
[----:B------:R-:W-:-:S03]  /*34f0*/  ISETP.LT.AND P5, PT, RZ, UR30, PT ;  /* 0x0000001eff007c0c */ /* 0x000fc6000bfa1270 */
[----:B------:R-:W-:-:S04]  /*3500*/  FADD.FTZ R93, R102, -R93 ;  /* 0x8000005d665d7221 */ /* 0x000fc80000010000 */
[----:B------:R-:W-:-:S05]  /*3510*/  FMUL.FTZ R93, R93, UR31 ;  /* 0x0000001f5d5d7c20 */ /* 0x000fca0008410000 */
[----:B------:R-:W-:-:S05]  /*3520*/  FSEL R92, R93, RZ, P5 ;  /* 0x000000ff5d5c7208 */ /* 0x000fca0002800000 */
[----:B0-----:R-:W-:Y:S01]  /*3530*/  @P2 FMUL.FTZ R92, R92, UR8 ;  /* 0x000000085c5c2c20 */ /* 0x001fe20008410000 */
        /* <DEDUP_REMOVED lines=9> */
.L_x_6273:
        /* <DEDUP_REMOVED lines=9> */
.L_x_6274:
        /* <DEDUP_REMOVED lines=9> */
.L_x_6275:
[-C--:B-----5:R-:W-:Y:S01]  /*36f0*/  @P2 FFMA.FTZ R67, R83, R92.reuse, R67 ;  /* 0x0000005c53432223 */ /* 0x0a0fe20000010043 */
[----:B------:R-:W-:-:S07]  /*3700*/  @P2 FMUL.FTZ R87, R23, R92 ;  /* 0x0000005c17572220 */ /* 0x000fce0000410000 */
.L_x_6268:
[----:B------:R-:W0:Y:S01]  /*3710*/  @P0 LDC.64 R92, c[0x0][0x478] ;  /* 0x00011e00ff5c0b82 */ /* 0x000e220000000a00 */
[----:B------:R-:W1:Y:S01]  /*3720*/  @UP3 LDCU.64 UR8, c[0x0][0x468] ;  /* 0x00008d00ff0837ac */ /* 0x000e620008000a00 */
[----:B------:R-:W-:-:S05]  /*3730*/  HFMA2 R97, -RZ, RZ, 0, 9.5367431640625e-07 ;  /* 0x00000010ff617431 */ /* 0x000fca00000001ff */
[----:B-1----:R-:W-:-:S04]  /*3740*/  @P2 IMAD.WIDE.U32 R96, R96, R97, UR8 ;  /* 0x0000000860602e25 */ /* 0x002fc8000f8e0061 */
[----:B0-----:R-:W-:-:S05]  /*3750*/  @P0 IMAD.WIDE.U32 R92, R0, 0x10, R92 ;  /* 0x00000010005c0825 */ /* 0x001fca00078e005c */
[----:B------:R2:W-:Y:S04]  /*3760*/  @P0 STG.E.128 desc[UR16][R92.64], R88 ;  /* 0x000000585c000986 */ /* 0x0005e8000c101d10 */
[----:B------:R2:W-:Y:S02]  /*3770*/  @P2 STG.E.128 desc[UR16][R96.64], R84 ;  /* 0x0000005460002986 */ /* 0x0005e4000c101d10 */
.L_x_6264:
[----:B------:R-:W-:Y:S05]  /*3780*/  BSYNC.RECONVERGENT B0 ;  /* 0x0000000000007941 */ /* 0x000fea0003800200 */
.L_x_6263:
[----:B------:R-:W-:Y:S02]  /*3790*/  UIADD3 UR26, UPT, UPT, UR26, UR24, URZ ;  /* 0x000000181a1a7290 */ /* 0x000fe4000fffe0ff */
[----:B------:R-:W-:Y:S02]  /*37a0*/  UPLOP3.LUT UP1, UPT, UPT, UPT, UP1, 0x40, 0x4 ;  /* 0x000000000004789c */ /* 0x000fe40003f2e810 */
[----:B------:R-:W-:-:S09]  /*37b0*/  UISETP.GE.AND UP0, UPT, UR26, UR25, UPT ;  /* 0x000000191a00728c */ /* 0x000fd2000bf06270 */
[----:B------:R-:W-:Y:S05]  /*37c0*/  BRA.U !UP0, `(.L_x_6276) ;  /* 0xffffffcd085c7547 */ /* 0x000fea000b83ffff */
.L_x_6227:
[----:B------:R-:W3:Y:S01]  /*37d0*/  S2UR UR4, SR_CTAID.X ;  /* 0x00000000000479c3 */ /* 0x000ee20000002500 */
[----:B------:R-:W-:Y:S01]  /*37e0*/  BSSY.RECONVERGENT B0, `(.L_x_6277) ;  /* 0x000000f000007945 */ /* 0x000fe20003800200 */
[----:B---3--:R-:W-:-:S06]  /*37f0*/  UIMAD UR6, UR4, UR6, URZ ;  /* 0x00000006040672a4 */ /* 0x008fcc000f8e02ff */
[----:B------:R-:W-:-:S04]  /*3800*/  MOV R0, UR6 ;  /* 0x0000000600007c02 */ /* 0x000fc80008000f00 */
[----:B------:R-:W-:Y:S01]  /*3810*/  LEA.HI R103, R0, R103, RZ, 0x1e ;  /* 0x0000006700677211 */ /* 0x000fe200078ff0ff */
[----:B------:R-:W-:Y:S06]  /*3820*/  @!P1 BRA `(.L_x_6278) ;  /* 0x0000000000289947 */ /* 0x000fec0003800000 */
[----:B------:R-:W3:Y:S08]  /*3830*/  LDC.64 R2, c[0x0][0x440] ;  /* 0x00011000ff027b82 */ /* 0x000ef00000000a00 */
[----:B------:R-:W4:Y:S08]  /*3840*/  LDC.64 R4, c[0x0][0x448] ;  /* 0x00011200ff047b82 */ /* 0x000f300000000a00 */
        /* <DEDUP_REMOVED lines=8> */
.L_x_6278:
[----:B------:R-:W-:Y:S05]  /*38d0*/  BSYNC.RECONVERGENT B0 ;  /* 0x0000000000007941 */ /* 0x000fea0003800200 */
.L_x_6277:
[----:B------:R-:W-:Y:S04]  /*38e0*/  BSSY.RECONVERGENT B0, `(.L_x_6279) ;  /* 0x000000c000007945 */ /* 0x000fe80003800200 */
[----:B------:R-:W-:Y:S05]  /*38f0*/  @!P3 BRA `(.L_x_6280) ;  /* 0x000000000028b947 */ /* 0x000fea0003800000 */
[----:B---3--:R-:W3:Y:S08]  /*3900*/  LDC.64 R2, c[0x0][0x440] ;  /* 0x00011000ff027b82 */ /* 0x008ef00000000a00 */
        /* <DEDUP_REMOVED lines=9> */
.L_x_6280:
[----:B------:R-:W-:Y:S05]  /*39a0*/  BSYNC.RECONVERGENT B0 ;  /* 0x0000000000007941 */ /* 0x000fea0003800200 */
.L_x_6279:
[----:B------:R-:W-:Y:S05]  /*39b0*/  @!P4 EXIT ;  /* 0x000000000000c94d */ /* 0x000fea0003800000 */
[----:B---3--:R-:W3:Y:S08]  /*39c0*/  LDC.64 R2, c[0x0][0x440] ;  /* 0x00011000ff027b82 */ /* 0x008ef00000000a00 */
[----:B------:R-:W4:Y:S08]  /*39d0*/  LDC.64 R4, c[0x0][0x448] ;  /* 0x00011200ff047b82 */ /* 0x000f300000000a00 */
        /* <DEDUP_REMOVED lines=8> */
.L_x_6281:
        /* <DEDUP_REMOVED lines=10> */
.L_x_6838:


//--------------------- .text._ZN10layer_norm13ln_bwd_kernelINS_13Kernel_traitsIfffffjLj1536ELj1ELj1ELj4ELj16ENS_18Kernel_traits_baseILj1536EfffffjLj128EEEEELb0ELb1ELb1ELb1EEEvNS_9BwdParamsE --------------------------
	.section	.text._ZN10layer_norm13ln_bwd_kernelINS_13Kernel_traitsIfffffjLj1536ELj1ELj1ELj4ELj16ENS_18Kernel_traits_baseILj1536EfffffjLj128EEEEELb0ELb1ELb1ELb1EEEvNS_9BwdParamsE,"ax",@progbits
	.align	128
        .global         _ZN10layer_norm13ln_bwd_kernelINS_13Kernel_traitsIfffffjLj1536ELj1ELj1ELj4ELj16ENS_18Kernel_traits_baseILj1536EfffffjLj128EEEEELb0ELb1ELb1ELb1EEEvNS_9BwdParamsE
        .type           _ZN10layer_norm13ln_bwd_kernelINS_13Kernel_traitsIfffffjLj1536ELj1ELj1ELj4ELj16ENS_18Kernel_traits_baseILj1536EfffffjLj128EEEEELb0ELb1ELb1ELb1EEEvNS_9BwdParamsE,@function
        .size           _ZN10layer_norm13ln_bwd_kernelINS_13Kernel_traitsIfffffjLj1536ELj1ELj1ELj4ELj16ENS_18Kernel_traits_baseILj1536EfffffjLj128EEEEELb0ELb1ELb1ELb1EEEvNS_9BwdParamsE,(.L_x_6839 - _ZN10layer_norm13ln_bwd_kernelINS_13Kernel_traitsIfffffjLj1536ELj1ELj1ELj4ELj16ENS_18Kernel_traits_baseILj1536EfffffjLj128EEEEELb0ELb1ELb1ELb1EEEvNS_9BwdParamsE)
        .other          _ZN10layer_norm13ln_bwd_kernelINS_13Kernel_traitsIfffffjLj1536ELj1ELj1ELj4ELj16ENS_18Kernel_traits_baseILj1536EfffffjLj128EEEEELb0ELb1ELb1ELb1EEEvNS_9BwdParamsE,@"STO_CUDA_ENTRY STV_DEFAULT"
_ZN10layer_norm13ln_bwd_kernelINS_13Kernel_traitsIfffffjLj1536ELj1ELj1ELj4ELj16ENS_18Kernel_traits_baseILj1536EfffffjLj128EEEEELb0ELb1ELb1ELb1EEEvNS_9BwdParamsE:
.text._ZN10layer_norm13ln_bwd_kernelINS_13Kernel_traitsIfffffjLj1536ELj1ELj1ELj4ELj16ENS_18Kernel_traits_baseILj1536EfffffjLj128EEEEELb0ELb1ELb1ELb1EEEvNS_9BwdParamsE:
        /* <DEDUP_REMOVED lines=34> */
[----:B--2---:R0:W5:Y:S01]  /*0220*/  LDG.E.128 R24, desc[UR10][R2.64] ;  /* 0x0000000a02187981 */ /* 0x004162000c1e1d00 */
[----:B----4-:R-:W-:-:S03]  /*0230*/  IMAD.WIDE.U32 R64, R111, 0x10, R64 ;  /* 0x000000106f407825 */ /* 0x010fc600078e0040 */
[----:B------:R0:W5:Y:S04]  /*0240*/  LDG.E.128 R20, desc[UR10][R2.64+0x800] ;  /* 0x0008000a02147981 */ /* 0x000168000c1e1d00 */
[----:B------:R0:W5:Y:S04]  /*0250*/  LDG.E.128 R16, desc[UR10][R2.64+0x1000] ;  /* 0x0010000a02107981 */ /* 0x000168000c1e1d00 */
[----:B------:R0:W5:Y:S04]  /*0260*/  LDG.E.128 R12, desc[UR10][R64.64+0x1000] ;  /* 0x0010000a400c7981 */ /* 0x000168000c1e1d00 */
[----:B------:R0:W5:Y:S04]  /*0270*/  LDG.E.128 R8, desc[UR10][R64.64+0x800] ;  /* 0x0008000a40087981 */ /* 0x000168000c1e1d00 */
[----:B------:R0:W5:Y:S01]  /*0280*/  LDG.E.128 R4, desc[UR10][R64.64] ;  /* 0x0000000a40047981 */ /* 0x000162000c1e1d00 */
[----:B------:R-:W-:Y:S01]  /*0290*/  HFMA2 R60, -RZ, RZ, 0, 0 ;  /* 0x00000000ff3c7431 */ /* 0x000fe200000001ff */
[----:B------:R-:W-:Y:S01]  /*02a0*/  MOV R113, UR4 ;  /* 0x0000000400717c02 */ /* 0x000fe20008000f00 */
[----:B-1-3--:R-:W-:-:S11]  /*02b0*/  UPLOP3.LUT UP1, UPT, UPT, UPT, UPT, 0x40, 0x4 ;  /* 0x000000000004789c */ /* 0x00afd60003f2e870 */
.L_x_6310:
[----:B------:R-:W1:Y:S08]  /*02c0*/  LDC.64 R96, c[0x0][0x3f8] ;  /* 0x0000fe00ff607b82 */ /* 0x000e700000000a00 */
[----:B------:R-:W2:Y:S08]  /*02d0*/  LDC.64 R94, c[0x0][0x3c8] ;  /* 0x0000f200ff5e7b82 */ /* 0x000eb00000000a00 */
[----:B------:R-:W3:Y:S01]  /*02e0*/  LDC.64 R92, c[0x0][0x3f0] ;  /* 0x0000fc00ff5c7b82 */ /* 0x000ee20000000a00 */
[----:B-1----:R-:W-:-:S05]  /*02f0*/  IMAD.WIDE R96, R113, 0x4, R96 ;  /* 0x0000000471607825 */ /* 0x002fca00078e0260 */
[----:B------:R-:W4:Y:S01]  /*0300*/  LDG.E R112, desc[UR10][R96.64] ;  /* 0x0000000a60707981 */ /* 0x000f22000c1e1900 */
[----:B--2---:R-:W-:-:S05]  /*0310*/  IMAD.WIDE R94, R113, 0x4, R94 ;  /* 0x00000004715e7825 */ /* 0x004fca00078e025e */
[----:B0----5:R0:W5:Y:S01]  /*0320*/  LDG.E R2, desc[UR10][R94.64] ;  /* 0x0000000a5e027981 */ /* 0x021162000c1e1900 */
[----:B---3--:R-:W-:-:S05]  /*0330*/  IMAD.WIDE R92, R113, 0x4, R92 ;  /* 0x00000004715c7825 */ /* 0x008fca00078e025c */
[----:B------:R0:W5:Y:S01]  /*0340*/  LDG.E R0, desc[UR10][R92.64] ;  /* 0x0000000a5c007981 */ /* 0x000162000c1e1900 */
[----:B------:R-:W-:Y:S02]  /*0350*/  CS2R R98, SRZ ;  /* 0x0000000000627805 */ /* 0x000fe4000001ff00 */
[----:B----4-:R-:W-:-:S13]  /*0360*/  ISETP.GE.AND P2, PT, R112, 0x1, PT ;  /* 0x000000017000780c */ /* 0x010fda0003f46270 */
        /* <DEDUP_REMOVED lines=8> */
[----:B------:R-:W-:-:S04]  /*03f0*/  LEA.HI R88, R88, R3, RZ, 0x2 ;  /* 0x0000000358587211 */ /* 0x000fc800078f10ff */
[----:B------:R-:W-:Y:S01]  /*0400*/  LEA.HI.SX32 R117, R88, R111, 0x1e ;  /* 0x0000006f58757211 */ /* 0x000fe200078ff2ff */
[----:B------:R-:W2:Y:S01]  /*0410*/  LDC.64 R108, c[0x0][0x428] ;  /* 0x00010a00ff6c7b82 */ /* 0x000ea20000000a00 */
[----:B0-----:R-:W-:-:S04]  /*0420*/  LEA R98, P0, R113, R98, 0x2 ;  /* 0x0000006271627211 */ /* 0x001fc800078010ff */
[----:B------:R-:W-:Y:S02]  /*0430*/  LEA.HI.X R99, R113, R99, R90, 0x2, P0 ;  /* 0x0000006371637211 */ /* 0x000fe400000f145a */
[----:B------:R-:W-:-:S03]  /*0440*/  SHF.R.S32.HI R90, RZ, 0x1f, R89 ;  /* 0x0000001fff5a7819 */ /* 0x000fc60000011459 */
[----:B------:R0:W3:Y:S01]  /*0450*/  LDG.E R3, desc[UR10][R98.64] ;  /* 0x0000000a62037981 */ /* 0x0000e2000c1e1900 */
[----:B------:R-:W-:Y:S01]  /*0460*/  LEA.HI R90, R90, R89, RZ, 0x2 ;  /* 0x000000595a5a7211 */ /* 0x000fe200078f10ff */
[----:B-1----:R-:W-:-:S03]  /*0470*/  IMAD.WIDE.U32 R88, R117, 0x10, R96 ;  /* 0x0000001075587825 */ /* 0x002fc600078e0060 */
[----:B------:R-:W-:Y:S02]  /*0480*/  LEA.HI.SX32 R111, R90, R111, 0x1e ;  /* 0x0000006f5a6f7211 */ /* 0x000fe400078ff2ff */
[----:B------:R-:W-:Y:S01]  /*0490*/  IADD3 R123, PT, PT, R117, 0x80, RZ ;  /* 0x00000080757b7810 */ /* 0x000fe20007ffe0ff */
[----:B------:R-:W4:Y:S02]  /*04a0*/  LDG.E.128 R88, desc[UR10][R88.64] ;  /* 0x0000000a58587981 */ /* 0x000f24000c1e1d00 */
[----:B--2---:R-:W-:Y:S01]  /*04b0*/  IMAD.WIDE.U32 R92, R111, 0x10, R108 ;  /* 0x000000106f5c7825 */ /* 0x004fe200078e006c */
[----:B------:R-:W-:-:S03]  /*04c0*/  IADD3 R121, PT, PT, R117, 0x100, RZ ;  /* 0x0000010075797810 */ /* 0x000fc60007ffe0ff */
[--C-:B0-----:R-:W-:Y:S02]  /*04d0*/  IMAD.WIDE.U32 R98, R123, 0x10, R96.reuse ;  /* 0x000000107b627825 */ /* 0x101fe400078e0060 */
[----:B------:R-:W2:Y:S02]  /*04e0*/  LDG.E.128 R92, desc[UR10][R92.64] ;  /* 0x0000000a5c5c7981 */ /* 0x000ea4000c1e1d00 */
[----:B------:R-:W-:Y:S01]  /*04f0*/  IMAD.WIDE.U32 R100, R121, 0x10, R96 ;  /* 0x0000001079647825 */ /* 0x000fe200078e0060 */
[----:B------:R-:W-:Y:S01]  /*0500*/  IADD3 R105, PT, PT, R111, 0x80, RZ ;  /* 0x000000806f697810 */ /* 0x000fe20007ffe0ff */
[----:B------:R-:W2:Y:S04]  /*0510*/  LDG.E.128 R96, desc[UR10][R98.64] ;  /* 0x0000000a62607981 */ /* 0x000ea8000c1e1d00 */
[----:B------:R-:W2:Y:S01]  /*0520*/  LDG.E.128 R100, desc[UR10][R100.64] ;  /* 0x0000000a64647981 */ /* 0x000ea2000c1e1d00 */
[----:B------:R-:W-:Y:S01]  /*0530*/  IMAD.WIDE.U32 R104, R105, 0x10, R108 ;  /* 0x0000001069687825 */ /* 0x000fe200078e006c */
[----:B------:R-:W-:-:S05]  /*0540*/  IADD3 R111, PT, PT, R111, 0x100, RZ ;  /* 0x000001006f6f7810 */ /* 0x000fca0007ffe0ff */
[----:B------:R-:W2:Y:S01]  /*0550*/  LDG.E.128 R104, desc[UR10][R104.64] ;  /* 0x0000000a68687981 */ /* 0x000ea2000c1e1d00 */
[----:B------:R-:W-:-:S06]  /*0560*/  IMAD.WIDE.U32 R108, R111, 0x10, R108 ;  /* 0x000000106f6c7825 */ /* 0x000fcc00078e006c */
[----:B------:R-:W2:Y:S01]  /*0570*/  LDG.E.128 R108, desc[UR10][R108.64] ;  /* 0x0000000a6c6c7981 */ /* 0x000ea2000c1e1d00 */
[----:B------:R-:W-:-:S04]  /*0580*/  UISETP.NE.U32.AND UP0, UPT, UR6, URZ, UPT ;  /* 0x000000ff0600728c */ /* 0x000fc8000bf05070 */
[----:B------:R-:W-:-:S06]  /*0590*/  UISETP.NE.AND.EX UP0, UPT, UR7, URZ, UPT, UP0 ;  /* 0x000000ff0700728c */ /* 0x000fcc000bf05300 */
[----:B------:R-:W-:-:S13]  /*05a0*/  PLOP3.LUT P0, PT, PT, PT, UP0, 0x80, 0x8 ;  /* 0x000000000008781c */ /* 0x000fda0003f0f008 */
[----:B------:R-:W0:Y:S08]  /*05b0*/  @P0 LDC.64 R114, c[0x0][0x438] ;  /* 0x00010e00ff720b82 */ /* 0x000e300000000a00 */
[----:B------:R-:W1:Y:S01]  /*05c0*/  @P0 LDC.64 R118, c[0x0][0x438] ;  /* 0x00010e00ff760b82 */ /* 0x000e620000000a00 */
[----:B0-----:R-:W-:-:S07]  /*05d0*/  @P0 IMAD.WIDE.U32 R114, R117, 0x10, R114 ;  /* 0x0000001075720825 */ /* 0x001fce00078e0072 */
[----:B------:R-:W0:Y:S01]  /*05e0*/  @P0 LDC.64 R116, c[0x0][0x438] ;  /* 0x00010e00ff740b82 */ /* 0x000e220000000a00 */
[----:B------:R-:W-:Y:S01]  /*05f0*/  ISETP.NE.AND P1, PT, RZ, UR12, PT ;  /* 0x0000000cff007c0c */ /* 0x000fe2000bf25270 */
[----:B------:R2:W5:Y:S01]  /*0600*/  @P0 LDG.E.128 R64, desc[UR10][R114.64] ;  /* 0x0000000a72400981 */ /* 0x000562000c1e1d00 */
[----:B-1----:R-:W-:-:S05]  /*0610*/  @P0 IMAD.WIDE.U32 R118, R123, 0x10, R118 ;  /* 0x000000107b760825 */ /* 0x002fca00078e0076 */
[----:B------:R-:W5:Y:S01]  /*0620*/  @P0 LDG.E.128 R68, desc[UR10][R118.64] ;  /* 0x0000000a76440981 */ /* 0x000f62000c1e1d00 */
[----:B0-----:R-:W-:-:S05]  /*0630*/  @P0 IMAD.WIDE.U32 R120, R121, 0x10, R116 ;  /* 0x0000001079780825 */ /* 0x001fca00078e0074 */
[----:B------:R0:W5:Y:S01]  /*0640*/  @P0 LDG.E.128 R72, desc[UR10][R120.64] ;  /* 0x0000000a78480981 */ /* 0x000162000c1e1d00 */
[----:B---3--:R-:W-:-:S05]  /*0650*/  FSEL R117, R3, RZ, !P1 ;  /* 0x000000ff03757208 */ /* 0x008fca0004800000 */
[C---:B----4-:R-:W-:Y:S01]  /*0660*/  FADD.FTZ R89, -R117.reuse, R89 ;  /* 0x0000005975597221 */ /* 0x050fe20000010100 */
[C---:B------:R-:W-:Y:S01]  /*0670*/  FADD.FTZ R3, -R117.reuse, R88 ;  /* 0x0000005875037221 */ /* 0x040fe20000010100 */
[C---:B------:R-:W-:Y:S01]  /*0680*/  FADD.FTZ R123, -R117.reuse, R90 ;  /* 0x0000005a757b7221 */ /* 0x040fe20000010100 */
[----:B------:R-:W-:Y:S01]  /*0690*/  FADD.FTZ R125, -R117, R91 ;  /* 0x0000005b757d7221 */ /* 0x000fe20000010100 */
[C---:B-----5:R-:W-:Y:S01]  /*06a0*/  FMUL.FTZ R88, R2.reuse, R89 ;  /* 0x0000005902587220 */ /* 0x060fe20000410000 */
[C---:B------:R-:W-:Y:S01]  /*06b0*/  FMUL.FTZ R3, R2.reuse, R3 ;  /* 0x0000000302037220 */ /* 0x040fe20000410000 */
[----:B------:R-:W-:Y:S01]  /*06c0*/  FMUL.FTZ R89, R2, R123 ;  /* 0x0000007b02597220 */ /* 0x000fe20000410000 */
[----:B--2---:R-:W-:Y:S01]  /*06d0*/  FMUL.FTZ R90, R24, R92 ;  /* 0x0000005c185a7220 */ /* 0x004fe20000410000 */
[----:B------:R-:W-:Y:S01]  /*06e0*/  FMUL.FTZ R114, R2, R125 ;  /* 0x0000007d02727220 */ /* 0x000fe20000410000 */
[----:B------:R-:W-:Y:S01]  /*06f0*/  FMUL.FTZ R91, R25, R93 ;  /* 0x0000005d195b7220 */ /* 0x000fe20000410000 */
[----:B------:R-:W-:Y:S01]  /*0700*/  FADD.FTZ R42, R42, R94 ;  /* 0x0000005e2a2a7221 */ /* 0x000fe20000010000 */
[C---:B------:R-:W-:Y:S01]  /*0710*/  FADD.FTZ R125, -R117.reuse, R99 ;  /* 0x00000063757d7221 */ /* 0x040fe20000010100 */
[----:B------:R-:W-:Y:S01]  /*0720*/  FFMA.FTZ R30, R94, R89, R30 ;  /* 0x000000595e1e7223 */ /* 0x000fe2000001001e */
[----:B------:R-:W-:Y:S01]  /*0730*/  FMUL.FTZ R116, R26, R94 ;  /* 0x0000005e1a747220 */ /* 0x000fe20000410000 */
[----:B0-----:R-:W-:Y:S01]  /*0740*/  FADD.FTZ R121, -R117, R97 ;  /* 0x0000006175797221 */ /* 0x001fe20000010100 */
[----:B------:R-:W-:Y:S01]  /*0750*/  FFMA.FTZ R99, R3, R90, RZ ;  /* 0x0000005a03637223 */ /* 0x000fe200000100ff */
[----:B------:R-:W-:Y:S01]  /*0760*/  FADD.FTZ R94, RZ, R90 ;  /* 0x0000005aff5e7221 */ /* 0x000fe20000010000 */
[----:B------:R-:W-:Y:S01]  /*0770*/  FADD.FTZ R43, R43, R95 ;  /* 0x0000005f2b2b7221 */ /* 0x000fe20000010000 */
[----:B------:R-:W-:Y:S01]  /*0780*/  FFMA.FTZ R31, R95, R114, R31 ;  /* 0x000000725f1f7223 */ /* 0x000fe2000001001f */
[----:B------:R-:W-:Y:S01]  /*0790*/  FMUL.FTZ R115, R27, R95 ;  /* 0x0000005f1b737220 */ /* 0x000fe20000410000 */
[----:B------:R-:W-:Y:S01]  /*07a0*/  FADD.FTZ R40, R40, R92 ;  /* 0x0000005c28287221 */ /* 0x000fe20000010000 */
[----:B------:R-:W-:Y:S01]  /*07b0*/  FFMA.FTZ R28, R92, R3, R28 ;  /* 0x000000035c1c7223 */ /* 0x000fe2000001001c */
[C---:B------:R-:W-:Y:S01]  /*07c0*/  FADD.FTZ R95, -R117.reuse, R96 ;  /* 0x00000060755f7221 */ /* 0x040fe20000010100 */
[----:B------:R-:W-:Y:S01]  /*07d0*/  FADD.FTZ R97, -R117, R100 ;  /* 0x0000006475617221 */ /* 0x000fe20000010100 */
[----:B------:R-:W-:Y:S01]  /*07e0*/  FMUL.FTZ R100, R2, R121 ;  /* 0x0000007902647220 */ /* 0x000fe20000410000 */
[----:B------:R-:W-:Y:S01]  /*07f0*/  FFMA.FTZ R92, R88, R91, R99 ;  /* 0x0000005b585c7223 */ /* 0x000fe20000010063 */
[----:B------:R-:W-:Y:S01]  /*0800*/  FADD.FTZ R41, R41, R93 ;  /* 0x0000005d29297221 */ /* 0x000fe20000010000 */
[----:B------:R-:W-:Y:S01]  /*0810*/  FFMA.FTZ R29, R93, R88, R29 ;  /* 0x000000585d1d7223 */ /* 0x000fe2000001001d */
[----:B------:R-:W-:Y:S01]  /*0820*/  FADD.FTZ R121, R91, R94 ;  /* 0x0000005e5b797221 */ /* 0x000fe20000010000 */
[----:B------:R-:W-:Y:S01]  /*0830*/  FADD.FTZ R93, -R117, R101 ;  /* 0x00000065755d7221 */ /* 0x000fe20000010100 */
[----:B------:R-:W-:Y:S01]  /*0840*/  FMUL.FTZ R101, R2, R95 ;  /* 0x0000005f02657220 */ /* 0x000fe20000410000 */
[----:B------:R-:W-:Y:S01]  /*0850*/  FFMA.FTZ R99, R89, R116, R92 ;  /* 0x0000007459637223 */ /* 0x000fe2000001005c */
[C---:B------:R-:W-:Y:S01]  /*0860*/  FADD.FTZ R119, -R117.reuse, R102 ;  /* 0x0000006675777221 */ /* 0x040fe20000010100 */
[----:B------:R-:W-:Y:S01]  /*0870*/  FADD.FTZ R94, R116, R121 ;  /* 0x00000079745e7221 */ /* 0x000fe20000010000 */
[----:B------:R-:W-:Y:S01]  /*0880*/  FMUL.FTZ R102, R2, R125 ;  /* 0x0000007d02667220 */ /* 0x000fe20000410000 */
[C---:B------:R-:W-:Y:S01]  /*0890*/  FADD.FTZ R123, -R117.reuse, R98 ;  /* 0x00000062757b7221 */ /* 0x040fe20000010100 */
[----:B------:R-:W-:Y:S01]  /*08a0*/  FADD.FTZ R44, R44, R104 ;  /* 0x000000682c2c7221 */ /* 0x000fe20000010000 */
[----:B------:R-:W-:Y:S01]  /*08b0*/  FFMA.FTZ R32, R104, R101, R32 ;  /* 0x0000006568207223 */ /* 0x000fe20000010020 */
[----:B------:R-:W-:Y:S01]  /*08c0*/  FMUL.FTZ R104, R20, R104 ;  /* 0x0000006814687220 */ /* 0x000fe20000410000 */
[----:B------:R-:W-:Y:S01]  /*08d0*/  FFMA.FTZ R92, R114, R115, R99 ;  /* 0x00000073725c7223 */ /* 0x000fe20000010063 */
[----:B------:R-:W-:Y:S01]  /*08e0*/  FADD.FTZ R95, -R117, R103 ;  /* 0x00000067755f7221 */ /* 0x000fe20000010100 */
[----:B------:R-:W-:Y:S01]  /*08f0*/  FADD.FTZ R99, R115, R94 ;  /* 0x0000005e73637221 */ /* 0x000fe20000010000 */
[----:B------:R-:W-:Y:S01]  /*0900*/  FADD.FTZ R47, R47, R107 ;  /* 0x0000006b2f2f7221 */ /* 0x000fe20000010000 */
[----:B------:R-:W-:Y:S01]  /*0910*/  FFMA.FTZ R35, R107, R102, R35 ;  /* 0x000000666b237223 */ /* 0x000fe20000010023 */
[----:B------:R-:W-:Y:S01]  /*0920*/  FMUL.FTZ R117, R23, R107 ;  /* 0x0000006b17757220 */ /* 0x000fe20000410000 */
[C---:B------:R-:W-:Y:S01]  /*0930*/  FMUL.FTZ R103, R2.reuse, R123 ;  /* 0x0000007b02677220 */ /* 0x040fe20000410000 */
        /* <DEDUP_REMOVED lines=8> */
[----:B------:R-:W-:Y:S01]  /*09c0*/  FMUL.FTZ R106, R22, R106 ;  /* 0x0000006a166a7220 */ /* 0x000fe20000410000 */
[----:B------:R-:W-:Y:S01]  /*09d0*/  FFMA.FTZ R92, R100, R105, R97 ;  /* 0x00000069645c7223 */ /* 0x000fe20000010061 */
[----:B------:R-:W-:Y:S01]  /*09e0*/  FADD.FTZ R97, R105, R94 ;  /* 0x0000005e69617221 */ /* 0x000fe20000010000 */
[----:B------:R-:W-:Y:S01]  /*09f0*/  FADD.FTZ R48, R48, R108 ;  /* 0x0000006c30307221 */ /* 0x000fe20000010000 */
[----:B------:R-:W-:Y:S01]  /*0a00*/  FFMA.FTZ R36, R108, R107, R36 ;  /* 0x0000006b6c247223 */ /* 0x000fe20000010024 */
[----:B------:R-:W-:Y:S01]  /*0a10*/  FMUL.FTZ R118, R16, R108 ;  /* 0x0000006c10767220 */ /* 0x000fe20000410000 */
        /* <DEDUP_REMOVED lines=8> */
[----:B------:R-:W-:Y:S01]  /*0aa0*/  FFMA.FTZ R97, R107, R118, R94 ;  /* 0x000000766b617223 */ /* 0x000fe2000001005e */
        /* <DEDUP_REMOVED lines=16> */
.L_x_6283:
        /* <DEDUP_REMOVED lines=11> */
[----:B------:R-:W-:-:S04]  /*0c60*/  IMAD.WIDE.U32 R68, R69, 0x10, R72 ;  /* 0x0000001045447825 */ /* 0x000fc800078e0048 */
[----:B------:R-:W-:Y:S02]  /*0c70*/  IMAD.WIDE.U32 R72, R67, 0x10, R72 ;  /* 0x0000001043487825 */ /* 0x000fe400078e0048 */
[----:B------:R-:W5:Y:S04]  /*0c80*/  LDG.E.128 R64, desc[UR10][R64.64] ;  /* 0x0000000a40407981 */ /* 0x000f68000c1e1d00 */
[----:B------:R-:W5:Y:S04]  /*0c90*/  LDG.E.128 R68, desc[UR10][R68.64] ;  /* 0x0000000a44447981 */ /* 0x000f68000c1e1d00 */
[----:B------:R-:W5:Y:S02]  /*0ca0*/  LDG.E.128 R72, desc[UR10][R72.64] ;  /* 0x0000000a48487981 */ /* 0x000f64000c1e1d00 */
.L_x_6284:
        /* <DEDUP_REMOVED lines=32> */
.L_x_6286:
[----:B------:R-:W-:Y:S05]  /*0eb0*/  BSYNC.RECONVERGENT B0 ;  /* 0x0000000000007941 */ /* 0x000fea0003800200 */
.L_x_6285:
[----:B------:R-:W1:Y:S08]  /*0ec0*/  S2UR UR5, SR_CgaCtaId ;  /* 0x00000000000579c3 */ /* 0x000e700000008800 */
[----:B------:R-:W-:Y:S01]  /*0ed0*/  BAR.SYNC.DEFER_BLOCKING 0x0 ;  /* 0x0000000000007b1d */ /* 0x000fe20000010000 */
[----:B-----5:R-:W-:-:S05]  /*0ee0*/  ISETP.GE.AND P3, PT, R0, 0x1, PT ;  /* 0x000000010000780c */ /* 0x020fca0003f66270 */
[----:B------:R-:W-:-:S08]  /*0ef0*/  UMOV UR4, 0x400 ;  /* 0x0000040000047882 */ /* 0x000fd00000000000 */
[----:B------:R-:W-:Y:S01]  /*0f00*/  @P3 IADD3 R123, PT, PT, R0, -0x1, RZ ;  /* 0xffffffff007b3810 */ /* 0x000fe20007ffe0ff */
        /* <DEDUP_REMOVED lines=10> */
[----:B------:R-:W-:Y:S01]  /*0fb0*/  UISETP.NE.U32.AND UP0, UPT, UR6, URZ, UPT ;  /* 0x000000ff0600728c */ /* 0x000fe2000bf05070 */
[----:B------:R-:W0:Y:S01]  /*0fc0*/  LDC R94, c[0x0][0x388] ;  /* 0x0000e200ff5e7b82 */ /* 0x000e220000000800 */
[----:B------:R-:W-:Y:S01]  /*0fd0*/  FADD.FTZ R0, R95, R0 ;  /* 0x000000005f007221 */ /* 0x000fe20000010000 */
[----:B-1----:R-:W-:Y:S01]  /*0fe0*/  FADD.FTZ R125, R125, R96 ;  /* 0x000000607d7d7221 */ /* 0x002fe20000010000 */
[----:B0-----:R-:W-:-:S05]  /*0ff0*/  @P3 IMAD R123, R123, R94, RZ ;  /* 0x0000005e7b7b3224 */ /* 0x001fca00078e02ff */
[----:B------:R-:W-:-:S04]  /*1000*/  @P3 SHF.R.S32.HI R92, RZ, 0x1f, R123 ;  /* 0x0000001fff5c3819 */ /* 0x000fc8000001147b */
[----:B------:R-:W-:Y:S02]  /*1010*/  @P3 LEA.HI R92, R92, R123, RZ, 0x2 ;  /* 0x0000007b5c5c3211 */ /* 0x000fe400078f10ff */
[----:B------:R-:W-:Y:S02]  /*1020*/  MOV R123, RZ ;  /* 0x000000ff007b7202 */ /* 0x000fe40000000f00 */
[----:B------:R-:W-:Y:S02]  /*1030*/  @P3 LEA.HI.SX32 R123, R92, R111, 0x1e ;  /* 0x0000006f5c7b3211 */ /* 0x000fe400078ff2ff */
[----:B------:R-:W0:Y:S03]  /*1040*/  @P3 LDC.64 R92, c[0x0][0x390] ;  /* 0x0000e400ff5c3b82 */ /* 0x000e260000000a00 */
[----:B0-----:R-:W-:-:S05]  /*1050*/  @P3 IMAD.WIDE.U32 R92, R123, 0x10, R92 ;  /* 0x000000107b5c3825 */ /* 0x001fca00078e005c */
[----:B------:R0:W5:Y:S01]  /*1060*/  @P3 LDG.E.128 R76, desc[UR10][R92.64] ;  /* 0x0000000a5c4c3981 */ /* 0x000162000c1e1d00 */
[----:B------:R-:W-:Y:S01]  /*1070*/  IMAD R94, R113, R94, RZ ;  /* 0x0000005e715e7224 */ /* 0x000fe200078e02ff */
[----:B------:R-:W-:Y:S01]  /*1080*/  UISETP.NE.AND.EX UP0, UPT, UR7, URZ, UPT, UP0 ;  /* 0x000000ff0700728c */ /* 0x000fe2000bf05300 */
[----:B------:R-:W-:Y:S01]  /*1090*/  FADD.FTZ R0, R0, R97 ;  /* 0x0000006100007221 */ /* 0x000fe20000010000 */
[----:B------:R-:W-:Y:S01]  /*10a0*/  FADD.FTZ R98, R98, R125 ;  /* 0x0000007d62627221 */ /* 0x000fe20000010000 */
[----:B------:R-:W-:Y:S02]  /*10b0*/  ISETP.NE.AND P1, PT, RZ, UR12, PT ;  /* 0x0000000cff007c0c */ /* 0x000fe4000bf25270 */
[----:B------:R-:W-:Y:S01]  /*10c0*/  SHF.R.S32.HI R95, RZ, 0x1f, R94 ;  /* 0x0000001fff5f7819 */ /* 0x000fe2000001145e */
[----:B------:R-:W-:Y:S01]  /*10d0*/  FADD.FTZ R0, R99, R0 ;  /* 0x0000000063007221 */ /* 0x000fe20000010000 */
[----:B------:R-:W-:Y:S02]  /*10e0*/  FMUL.FTZ R99, R98, UR14 ;  /* 0x0000000e62637c20 */ /* 0x000fe40008410000 */
[----:B------:R-:W-:Y:S01]  /*10f0*/  LEA.HI R94, R95, R94, RZ, 0x2 ;  /* 0x0000005e5f5e7211 */ /* 0x000fe200078f10ff */
[----:B------:R-:W-:-:S02]  /*1100*/  FMUL.FTZ R0, R0, UR14 ;  /* 0x0000000e00007c20 */ /* 0x000fc40008410000 */
[----:B------:R-:W-:Y:S02]  /*1110*/  FSEL R99, R99, RZ, !P1 ;  /* 0x000000ff63637208 */ /* 0x000fe40004800000 */
[----:B------:R-:W-:Y:S01]  /*1120*/  LEA.HI.SX32 R97, R94, R111, 0x1e ;  /* 0x0000006f5e617211 */ /* 0x000fe200078ff2ff */
[----:B0-----:R-:W-:Y:S06]  /*1130*/  BRA.U UP0, `(.L_x_6287) ;  /* 0x0000000500347547 */ /* 0x001fec000b800000 */
[----:B------:R-:W-:Y:S01]  /*1140*/  UMOV UR4, UR8 ;  /* 0x0000000800047c82 */ /* 0x000fe20008000000 */
[----:B------:R-:W-:Y:S01]  /*1150*/  UMOV UR5, UR9 ;  /* 0x0000000900057c82 */ /* 0x000fe20008000000 */
[----:B------:R-:W-:-:S04]  /*1160*/  UISETP.NE.U32.AND UP0, UPT, UR4, URZ, UPT ;  /* 0x000000ff0400728c */ /* 0x000fc8000bf05070 */
[----:B------:R-:W-:-:S09]  /*1170*/  UISETP.NE.AND.EX UP0, UPT, UR5, URZ, UPT, UP0 ;  /* 0x000000ff0500728c */ /* 0x000fd2000bf05300 */
[----:B------:R-:W-:Y:S05]  /*1180*/  BRA.U UP0, `(.L_x_6288) ;  /* 0x0000000100947547 */ /* 0x000fea000b800000 */
[----:B------:R-:W-:Y:S05]  /*1190*/  @!P3 BRA `(.L_x_6289) ;  /* 0x000000000020b947 */ /* 0x000fea0003800000 */
[----:B------:R-:W-:Y:S01]  /*11a0*/  FFMA.FTZ R93, R3, R0, R99 ;  /* 0x00000000035d7223 */ /* 0x000fe20000010063 */
[----:B------:R-:W-:-:S03]  /*11b0*/  ISETP.GT.AND P1, PT, R112, RZ, PT ;  /* 0x000000ff7000720c */ /* 0x000fc60003f24270 */
[----:B------:R-:W-:-:S04]  /*11c0*/  FADD.FTZ R93, R90, -R93 ;  /* 0x8000005d5a5d7221 */ /* 0x000fc80000010000 */
[----:B------:R-:W-:-:S05]  /*11d0*/  FMUL.FTZ R93, R2, R93 ;  /* 0x0000005d025d7220 */ /* 0x000fca0000410000 */
[----:B------:R-:W-:-:S05]  /*11e0*/  FSEL R93, R93, RZ, P1 ;  /* 0x000000ff5d5d7208 */ /* 0x000fca0000800000 */
[----:B------:R-:W-:-:S04]  /*11f0*/  FMUL.FTZ R93, R93, UR15 ;  /* 0x0000000f5d5d7c20 */ /* 0x000fc80008410000 */
[-C--:B-----5:R-:W-:Y:S01]  /*1200*/  FFMA.FTZ R60, R76, R93.reuse, R60 ;  /* 0x0000005d4c3c7223 */ /* 0x0a0fe2000001003c */
[----:B------:R-:W-:-:S07]  /*1210*/  FMUL.FTZ R80, R4, R93 ;  /* 0x0000005d04507220 */ /* 0x000fce0000410000 */
.L_x_6289:
        /* <DEDUP_REMOVED lines=9> */
.L_x_6290:
        /* <DEDUP_REMOVED lines=9> */
.L_x_6291:
        /* <DEDUP_REMOVED lines=8> */
[----:B------:R-:W-:Y:S01]  /*13c0*/  FMUL.FTZ R83, R7, R92 ;  /* 0x0000005c07537220 */ /* 0x000fe20000410000 */
[----:B------:R-:W-:Y:S06]  /*13d0*/  BRA `(.L_x_6292) ;  /* 0x0000000400a47947 */ /* 0x000fec0003800000 */
.L_x_6288:
[----:B------:R-:W0:Y:S01]  /*13e0*/  @P3 LDC R87, c[0x0][0x40c] ;  /* 0x00010300ff573b82 */ /* 0x000e220000000800 */
[-CC-:B------:R-:W-:Y:S01]  /*13f0*/  FFMA.FTZ R85, R3, R0.reuse, R99.reuse ;  /* 0x0000000003557223 */ /* 0x180fe20000010063 */
[----:B------:R-:W-:Y:S01]  /*1400*/  ISETP.GT.AND P1, PT, R112, RZ, PT ;  /* 0x000000ff7000720c */ /* 0x000fe20003f24270 */
[----:B------:R-:W-:Y:S02]  /*1410*/  FFMA.FTZ R86, R88, R0, R99 ;  /* 0x0000000058567223 */ /* 0x000fe40000010063 */
[----:B------:R-:W-:Y:S02]  /*1420*/  FADD.FTZ R85, R90, -R85 ;  /* 0x800000555a557221 */ /* 0x000fe40000010000 */
[----:B------:R-:W-:Y:S01]  /*1430*/  FADD.FTZ R93, R91, -R86 ;  /* 0x800000565b5d7221 */ /* 0x000fe20000010000 */
[----:B------:R-:W1:Y:S01]  /*1440*/  @P3 LDC R92, c[0x0][0x40c] ;  /* 0x00010300ff5c3b82 */ /* 0x000e620000000800 */
[C---:B------:R-:W-:Y:S02]  /*1450*/  FMUL.FTZ R85, R2.reuse, R85 ;  /* 0x0000005502557220 */ /* 0x040fe40000410000 */
[----:B------:R-:W-:-:S03]  /*1460*/  FMUL.FTZ R93, R2, R93 ;  /* 0x0000005d025d7220 */ /* 0x000fc60000410000 */
[----:B------:R-:W-:-:S05]  /*1470*/  FSEL R84, R85, RZ, P1 ;  /* 0x000000ff55547208 */ /* 0x000fca0000800000 */
[----:B0-----:R-:W-:Y:S01]  /*1480*/  @P3 FMUL.FTZ R85, R84, R87 ;  /* 0x0000005754553220 */ /* 0x001fe20000410000 */
[----:B------:R-:W-:-:S03]  /*1490*/  FFMA.FTZ R87, R89, R0, R99 ;  /* 0x0000000059577223 */ /* 0x000fc60000010063 */
[-C--:B-----5:R-:W-:Y:S01]  /*14a0*/  @P3 FFMA.FTZ R60, R76, R85.reuse, R60 ;  /* 0x000000554c3c3223 */ /* 0x0a0fe2000001003c */
[----:B------:R-:W-:Y:S01]  /*14b0*/  @P3 FMUL.FTZ R80, R4, R85 ;  /* 0x0000005504503220 */ /* 0x000fe20000410000 */
[----:B------:R-:W-:Y:S01]  /*14c0*/  FSEL R85, R93, RZ, P1 ;  /* 0x000000ff5d557208 */ /* 0x000fe20000800000 */
[----:B------:R-:W-:Y:S01]  /*14d0*/  FADD.FTZ R87, R116, -R87 ;  /* 0x8000005774577221 */ /* 0x000fe20000010000 */
[----:B------:R-:W0:Y:S03]  /*14e0*/  @P3 LDC R93, c[0x0][0x40c] ;  /* 0x00010300ff5d3b82 */ /* 0x000e260000000800 */
[----:B-1----:R-:W-:Y:S01]  /*14f0*/  @P3 FMUL.FTZ R86, R85, R92 ;  /* 0x0000005c55563220 */ /* 0x002fe20000410000 */
[----:B------:R-:W-:-:S03]  /*1500*/  FMUL.FTZ R87, R2, R87 ;  /* 0x0000005702577220 */ /* 0x000fc60000410000 */
[-C--:B------:R-:W-:Y:S01]  /*1510*/  @P3 FFMA.FTZ R61, R77, R86.reuse, R61 ;  /* 0x000000564d3d3223 */ /* 0x080fe2000001003d */
[----:B------:R-:W-:Y:S01]  /*1520*/  @P3 FMUL.FTZ R81, R5, R86 ;  /* 0x0000005605513220 */ /* 0x000fe20000410000 */
[----:B------:R-:W-:-:S04]  /*1530*/  FFMA.FTZ R86, R114, R0, R99 ;  /* 0x0000000072567223 */ /* 0x000fc80000010063 */
[----:B------:R-:W-:Y:S01]  /*1540*/  FADD.FTZ R95, R115, -R86 ;  /* 0x80000056735f7221 */ /* 0x000fe20000010000 */
[----:B------:R-:W-:-:S03]  /*1550*/  FSEL R86, R87, RZ, P1 ;  /* 0x000000ff57567208 */ /* 0x000fc60000800000 */
[----:B------:R-:W-:-:S05]  /*1560*/  FMUL.FTZ R92, R2, R95 ;  /* 0x0000005f025c7220 */ /* 0x000fca0000410000 */
[----:B------:R-:W-:Y:S01]  /*1570*/  FSEL R92, R92, RZ, P1 ;  /* 0x000000ff5c5c7208 */ /* 0x000fe20000800000 */
[----:B0-----:R-:W-:-:S04]  /*1580*/  @P3 FMUL.FTZ R87, R86, R93 ;  /* 0x0000005d56573220 */ /* 0x001fc80000410000 */
[-C--:B------:R-:W-:Y:S01]  /*1590*/  @P3 FFMA.FTZ R62, R78, R87.reuse, R62 ;  /* 0x000000574e3e3223 */ /* 0x080fe2000001003e */
[----:B------:R-:W-:Y:S01]  /*15a0*/  @P3 FMUL.FTZ R82, R6, R87 ;  /* 0x0000005706523220 */ /* 0x000fe20000410000 */
[----:B------:R-:W-:Y:S01]  /*15b0*/  MOV R87, R92 ;  /* 0x0000005c00577202 */ /* 0x000fe20000000f00 */
[----:B------:R-:W-:Y:S06]  /*15c0*/  @!P3 BRA `(.L_x_6292) ;  /* 0x000000040028b947 */ /* 0x000fec0003800000 */
[----:B------:R-:W-:-:S04]  /*15d0*/  FMUL.FTZ R92, R92, UR15 ;  /* 0x0000000f5c5c7c20 */ /* 0x000fc80008410000 */
[-C--:B------:R-:W-:Y:S01]  /*15e0*/  FFMA.FTZ R63, R79, R92.reuse, R63 ;  /* 0x0000005c4f3f7223 */ /* 0x080fe2000001003f */
[----:B------:R-:W-:Y:S01]  /*15f0*/  FMUL.FTZ R83, R7, R92 ;  /* 0x0000005c07537220 */ /* 0x000fe20000410000 */
[----:B------:R-:W-:Y:S06]  /*1600*/  BRA `(.L_x_6292) ;  /* 0x0000000400187947 */ /* 0x000fec0003800000 */
.L_x_6287:
[----:B------:R-:W-:Y:S01]  /*1610*/  UMOV UR4, UR8 ;  /* 0x0000000800047c82 */ /* 0x000fe20008000000 */
[----:B------:R-:W-:Y:S01]  /*1620*/  UMOV UR5, UR9 ;  /* 0x0000000900057c82 */ /* 0x000fe20008000000 */
[----:B------:R-:W-:-:S04]  /*1630*/  UISETP.NE.U32.AND UP0, UPT, UR4, URZ, UPT ;  /* 0x000000ff0400728c */ /* 0x000fc8000bf05070 */
[----:B------:R-:W-:-:S09]  /*1640*/  UISETP.NE.AND.EX UP0, UPT, UR5, URZ, UPT, UP0 ;  /* 0x000000ff0500728c */ /* 0x000fd2000bf05300 */
[----:B------:R-:W-:Y:S05]  /*1650*/  BRA.U UP0, `(.L_x_6293) ;  /* 0x0000000100847547 */ /* 0x000fea000b800000 */
[-CC-:B------:R-:W-:Y:S01]  /*1660*/  @P2 FFMA.FTZ R93, R3, R0.reuse, R99.reuse ;  /* 0x00000000035d2223 */ /* 0x180fe20000010063 */
[----:B------:R-:W-:Y:S01]  /*1670*/  @P2 FFMA.FTZ R92, R88, R0, R99 ;  /* 0x00000000585c2223 */ /* 0x000fe20000010063 */
[----:B------:R-:W0:Y:S02]  /*1680*/  @P3 LDC R96, c[0x0][0x40c] ;  /* 0x00010300ff603b82 */ /* 0x000e240000000800 */
[----:B------:R-:W-:Y:S01]  /*1690*/  @P2 FADD.FTZ R95, R90, -R93 ;  /* 0x8000005d5a5f2221 */ /* 0x000fe20000010000 */
[----:B------:R-:W-:Y:S01]  /*16a0*/  MOV R93, R64 ;  /* 0x00000040005d7202 */ /* 0x000fe20000000f00 */
[----:B------:R-:W-:Y:S01]  /*16b0*/  @P2 FADD.FTZ R94, R91, -R92 ;  /* 0x8000005c5b5e2221 */ /* 0x000fe20000010000 */
[----:B------:R-:W-:Y:S01]  /*16c0*/  MOV R92, R65 ;  /* 0x00000041005c7202 */ /* 0x000fe20000000f00 */
[C---:B------:R-:W-:Y:S01]  /*16d0*/  @P2 FFMA.FTZ R93, R2.reuse, R95, R64 ;  /* 0x0000005f025d2223 */ /* 0x040fe20000010040 */
[----:B------:R-:W-:Y:S01]  /*16e0*/  @P2 FFMA.FTZ R95, R89, R0, R99 ;  /* 0x00000000595f2223 */ /* 0x000fe20000010063 */
[----:B------:R-:W-:Y:S01]  /*16f0*/  @P2 FFMA.FTZ R92, R2, R94, R65 ;  /* 0x0000005e025c2223 */ /* 0x000fe20000010041 */
[----:B------:R-:W-:Y:S01]  /*1700*/  MOV R94, R66 ;  /* 0x00000042005e7202 */ /* 0x000fe20000000f00 */
[----:B------:R-:W1:Y:S01]  /*1710*/  @P3 LDC R125, c[0x0][0x40c] ;  /* 0x00010300ff7d3b82 */ /* 0x000e620000000800 */
[----:B------:R-:W-:-:S04]  /*1720*/  @P2 FADD.FTZ R95, R116, -R95 ;  /* 0x8000005f745f2221 */ /* 0x000fc80000010000 */
[----:B------:R-:W-:-:S03]  /*1730*/  @P2 FFMA.FTZ R94, R2, R95, R66 ;  /* 0x0000005f025e2223 */ /* 0x000fc60000010042 */
[----:B------:R-:W2:Y:S01]  /*1740*/  @P3 LDC R95, c[0x0][0x40c] ;  /* 0x00010300ff5f3b82 */ /* 0x000ea20000000800 */
[----:B0-----:R-:W-:-:S04]  /*1750*/  @P3 FMUL.FTZ R93, R93, R96 ;  /* 0x000000605d5d3220 */ /* 0x001fc80000410000 */
[-C--:B-----5:R-:W-:Y:S01]  /*1760*/  @P3 FFMA.FTZ R60, R76, R93.reuse, R60 ;  /* 0x0000005d4c3c3223 */ /* 0x0a0fe2000001003c */
[----:B------:R-:W-:Y:S01]  /*1770*/  @P3 FMUL.FTZ R80, R4, R93 ;  /* 0x0000005d04503220 */ /* 0x000fe20000410000 */
[----:B--2---:R-:W-:Y:S01]  /*1780*/  @P3 FMUL.FTZ R92, R92, R95 ;  /* 0x0000005f5c5c3220 */ /* 0x004fe20000410000 */
[----:B-1----:R-:W-:-:S03]  /*1790*/  @P3 FMUL.FTZ R95, R94, R125 ;  /* 0x0000007d5e5f3220 */ /* 0x002fc60000410000 */
[-C--:B------:R-:W-:Y:S01]  /*17a0*/  @P3 FFMA.FTZ R61, R77, R92.reuse, R61 ;  /* 0x0000005c4d3d3223 */ /* 0x080fe2000001003d */
[----:B------:R-:W-:Y:S01]  /*17b0*/  @P3 FMUL.FTZ R81, R5, R92 ;  /* 0x0000005c05513220 */ /* 0x000fe20000410000 */
[-C--:B------:R-:W-:Y:S01]  /*17c0*/  @P3 FFMA.FTZ R62, R78, R95.reuse, R62 ;  /* 0x0000005f4e3e3223 */ /* 0x080fe2000001003e */
[----:B------:R-:W-:Y:S01]  /*17d0*/  @P3 FMUL.FTZ R82, R6, R95 ;  /* 0x0000005f06523220 */ /* 0x000fe20000410000 */
[----:B------:R-:W-:Y:S06]  /*17e0*/  @!P3 BRA `(.L_x_6292) ;  /* 0x0000000000a0b947 */ /* 0x000fec0003800000 */
[----:B------:R-:W-:Y:S01]  /*17f0*/  @P2 FFMA.FTZ R92, R114, R0, R99 ;  /* 0x00000000725c2223 */ /* 0x000fe20000010063 */
[----:B------:R-:W-:-:S03]  /*1800*/  MOV R83, R67 ;  /* 0x0000004300537202 */ /* 0x000fc60000000f00 */
[----:B------:R-:W-:-:S04]  /*1810*/  @P2 FADD.FTZ R92, R115, -R92 ;  /* 0x8000005c735c2221 */ /* 0x000fc80000010000 */
[----:B------:R-:W-:-:S04]  /*1820*/  @P2 FFMA.FTZ R83, R2, R92, R67 ;  /* 0x0000005c02532223 */ /* 0x000fc80000010043 */
[----:B------:R-:W-:-:S04]  /*1830*/  FMUL.FTZ R92, R83, UR15 ;  /* 0x0000000f535c7c20 */ /* 0x000fc80008410000 */
[-C--:B------:R-:W-:Y:S01]  /*1840*/  FFMA.FTZ R63, R79, R92.reuse, R63 ;  /* 0x0000005c4f3f7223 */ /* 0x080fe2000001003f */
[----:B------:R-:W-:Y:S01]  /*1850*/  FMUL.FTZ R83, R7, R92 ;  /* 0x0000005c07537220 */ /* 0x000fe20000410000 */
[----:B------:R-:W-:Y:S06]  /*1860*/  BRA `(.L_x_6292) ;  /* 0x0000000000807947 */ /* 0x000fec0003800000 */
.L_x_6293:
[----:B------:R-:W0:Y:S01]  /*1870*/  @P3 LDC R92, c[0x0][0x40c] ;  /* 0x00010300ff5c3b82 */ /* 0x000e220000000800 */
[-CC-:B------:R-:W-:Y:S01]  /*1880*/  @P2 FFMA.FTZ R84, R114, R0.reuse, R99.reuse ;  /* 0x0000000072542223 */ /* 0x180fe20000010063 */
[-CC-:B------:R-:W-:Y:S01]  /*1890*/  @P2 FFMA.FTZ R85, R3, R0.reuse, R99.reuse ;  /* 0x0000000003552223 */ /* 0x180fe20000010063 */
[-C--:B------:R-:W-:Y:S01]  /*18a0*/  @P2 FFMA.FTZ R86, R88, R0.reuse, R99 ;  /* 0x0000000058562223 */ /* 0x080fe20000010063 */
[----:B------:R-:W-:Y:S01]  /*18b0*/  MOV R87, R67 ;  /* 0x0000004300577202 */ /* 0x000fe20000000f00 */
[----:B------:R-:W-:Y:S01]  /*18c0*/  @P2 FADD.FTZ R84, R115, -R84 ;  /* 0x8000005473542221 */ /* 0x000fe20000010000 */
[----:B------:R-:W-:Y:S01]  /*18d0*/  @P2 FADD.FTZ R85, R90, -R85 ;  /* 0x800000555a552221 */ /* 0x000fe20000010000 */
[----:B------:R-:W-:Y:S01]  /*18e0*/  @P2 FFMA.FTZ R95, R89, R0, R99 ;  /* 0x00000000595f2223 */ /* 0x000fe20000010063 */
[----:B------:R-:W1:Y:S01]  /*18f0*/  @P3 LDC R93, c[0x0][0x40c] ;  /* 0x00010300ff5d3b82 */ /* 0x000e620000000800 */
[C---:B------:R-:W-:Y:S01]  /*1900*/  @P2 FFMA.FTZ R87, R2.reuse, R84, R67 ;  /* 0x0000005402572223 */ /* 0x040fe20000010043 */
[----:B------:R-:W-:Y:S01]  /*1910*/  MOV R84, R64 ;  /* 0x0000004000547202 */ /* 0x000fe20000000f00 */
[----:B------:R-:W-:Y:S01]  /*1920*/  @P2 FADD.FTZ R86, R91, -R86 ;  /* 0x800000565b562221 */ /* 0x000fe20000010000 */
[----:B------:R-:W-:Y:S01]  /*1930*/  @P2 FFMA.FTZ R84, R2, R85, R64 ;  /* 0x0000005502542223 */ /* 0x000fe20000010040 */
[----:B------:R-:W-:Y:S01]  /*1940*/  @P2 FADD.FTZ R95, R116, -R95 ;  /* 0x8000005f745f2221 */ /* 0x000fe20000010000 */
[----:B------:R-:W-:Y:S01]  /*1950*/  MOV R85, R65 ;  /* 0x0000004100557202 */ /* 0x000fe20000000f00 */
[C---:B------:R-:W-:Y:S01]  /*1960*/  @P2 FFMA.FTZ R85, R2.reuse, R86, R65 ;  /* 0x0000005602552223 */ /* 0x040fe20000010041 */
[----:B------:R-:W2:Y:S01]  /*1970*/  @P3 LDC R94, c[0x0][0x40c] ;  /* 0x00010300ff5e3b82 */ /* 0x000ea20000000800 */
[----:B------:R-:W-:Y:S01]  /*1980*/  MOV R86, R66 ;  /* 0x0000004200567202 */ /* 0x000fe20000000f00 */
[----:B------:R-:W-:-:S06]  /*1990*/  @P2 FFMA.FTZ R86, R2, R95, R66 ;  /* 0x0000005f02562223 */ /* 0x000fcc0000010042 */
[----:B------:R-:W3:Y:S01]  /*19a0*/  @P3 LDC R125, c[0x0][0x40c] ;  /* 0x00010300ff7d3b82 */ /* 0x000ee20000000800 */
[----:B0-----:R-:W-:-:S04]  /*19b0*/  @P3 FMUL.FTZ R92, R87, R92 ;  /* 0x0000005c575c3220 */ /* 0x001fc80000410000 */
[-C--:B-----5:R-:W-:Y:S01]  /*19c0*/  @P3 FFMA.FTZ R63, R79, R92.reuse, R63 ;  /* 0x0000005c4f3f3223 */ /* 0x0a0fe2000001003f */
[----:B------:R-:W-:Y:S01]  /*19d0*/  @P3 FMUL.FTZ R83, R7, R92 ;  /* 0x0000005c07533220 */ /* 0x000fe20000410000 */
[----:B-1----:R-:W-:-:S04]  /*19e0*/  @P3 FMUL.FTZ R93, R84, R93 ;  /* 0x0000005d545d3220 */ /* 0x002fc80000410000 */
[-C--:B------:R-:W-:Y:S01]  /*19f0*/  @P3 FFMA.FTZ R60, R76, R93.reuse, R60 ;  /* 0x0000005d4c3c3223 */ /* 0x080fe2000001003c */
[----:B------:R-:W-:Y:S01]  /*1a00*/  @P3 FMUL.FTZ R80, R4, R93 ;  /* 0x0000005d04503220 */ /* 0x000fe20000410000 */
[----:B--2---:R-:W-:-:S04]  /*1a10*/  @P3 FMUL.FTZ R92, R85, R94 ;  /* 0x0000005e555c3220 */ /* 0x004fc80000410000 */
[-C--:B------:R-:W-:Y:S01]  /*1a20*/  @P3 FFMA.FTZ R61, R77, R92.reuse, R61 ;  /* 0x0000005c4d3d3223 */ /* 0x080fe2000001003d */
[----:B------:R-:W-:Y:S01]  /*1a30*/  @P3 FMUL.FTZ R81, R5, R92 ;  /* 0x0000005c05513220 */ /* 0x000fe20000410000 */
[----:B---3--:R-:W-:-:S04]  /*1a40*/  @P3 FMUL.FTZ R93, R86, R125 ;  /* 0x0000007d565d3220 */ /* 0x008fc80000410000 */
[-C--:B------:R-:W-:Y:S01]  /*1a50*/  @P3 FFMA.FTZ R62, R78, R93.reuse, R62 ;  /* 0x0000005d4e3e3223 */ /* 0x080fe2000001003e */
[----:B------:R-:W-:-:S07]  /*1a60*/  @P3 FMUL.FTZ R82, R6, R93 ;  /* 0x0000005d06523220 */ /* 0x000fce0000410000 */
.L_x_6292:
        /* <DEDUP_REMOVED lines=13> */
.L_x_6294:
[----:B------:R-:W-:Y:S05]  /*1b40*/  @!P0 BRA `(.L_x_6295) ;  /* 0x00000004000c8947 */ /* 0x000fea0003800000 */
[----:B------:R-:W-:Y:S05]  /*1b50*/  @!P1 BRA `(.L_x_6296) ;  /* 0x0000000000849947 */ /* 0x000fea0003800000 */
[----:B------:R-:W1:Y:S01]  /*1b60*/  @P3 LDC R125, c[0x0][0x40c] ;  /* 0x00010300ff7d3b82 */ /* 0x000e620000000800 */
[-CC-:B0-----:R-:W-:Y:S01]  /*1b70*/  @P2 FFMA.FTZ R84, R102, R0.reuse, R99.reuse ;  /* 0x0000000066542223 */ /* 0x181fe20000010063 */
[-CC-:B------:R-:W-:Y:S01]  /*1b80*/  @P2 FFMA.FTZ R85, R101, R0.reuse, R99.reuse ;  /* 0x0000000065552223 */ /* 0x180fe20000010063 */
[-C--:B------:R-:W-:Y:S01]  /*1b90*/  @P2 FFMA.FTZ R86, R100, R0.reuse, R99 ;  /* 0x0000000064562223 */ /* 0x080fe20000010063 */
[----:B------:R-:W-:Y:S01]  /*1ba0*/  MOV R87, R71 ;  /* 0x0000004700577202 */ /* 0x000fe20000000f00 */
[----:B------:R-:W-:Y:S01]  /*1bb0*/  @P2 FADD.FTZ R84, R117, -R84 ;  /* 0x8000005475542221 */ /* 0x000fe20000010000 */
[----:B------:R-:W-:Y:S01]  /*1bc0*/  @P2 FADD.FTZ R85, R104, -R85 ;  /* 0x8000005568552221 */ /* 0x000fe20000010000 */
[----:B------:R-:W-:Y:S01]  /*1bd0*/  @P2 FFMA.FTZ R93, R103, R0, R99 ;  /* 0x00000000675d2223 */ /* 0x000fe20000010063 */
[----:B------:R-:W0:Y:S01]  /*1be0*/  @P3 LDC R92, c[0x0][0x40c] ;  /* 0x00010300ff5c3b82 */ /* 0x000e220000000800 */
        /* <DEDUP_REMOVED lines=9> */
[----:B------:R-:W-:Y:S01]  /*1c80*/  @P2 FFMA.FTZ R86, R2, R95, R70 ;  /* 0x0000005f02562223 */ /* 0x000fe20000010046 */
[----:B-1----:R-:W-:-:S04]  /*1c90*/  @P3 FMUL.FTZ R93, R84, R125 ;  /* 0x0000007d545d3220 */ /* 0x002fc80000410000 */
[-C--:B-----5:R-:W-:Y:S01]  /*1ca0*/  @P3 FFMA.FTZ R56, R76, R93.reuse, R56 ;  /* 0x0000005d4c383223 */ /* 0x0a0fe20000010038 */
[----:B------:R-:W-:Y:S01]  /*1cb0*/  @P3 FMUL.FTZ R80, R8, R93 ;  /* 0x0000005d08503220 */ /* 0x000fe20000410000 */
[----:B0-----:R-:W-:-:S04]  /*1cc0*/  @P3 FMUL.FTZ R92, R85, R92 ;  /* 0x0000005c555c3220 */ /* 0x001fc80000410000 */
[-C--:B------:R-:W-:Y:S01]  /*1cd0*/  @P3 FFMA.FTZ R57, R77, R92.reuse, R57 ;  /* 0x0000005c4d393223 */ /* 0x080fe20000010039 */
[----:B------:R-:W-:Y:S01]  /*1ce0*/  @P3 FMUL.FTZ R81, R9, R92 ;  /* 0x0000005c09513220 */ /* 0x000fe20000410000 */
[----:B--2---:R-:W-:-:S04]  /*1cf0*/  @P3 FMUL.FTZ R93, R86, R94 ;  /* 0x0000005e565d3220 */ /* 0x004fc80000410000 */
[-C--:B------:R-:W-:Y:S01]  /*1d00*/  @P3 FFMA.FTZ R58, R78, R93.reuse, R58 ;  /* 0x0000005d4e3a3223 */ /* 0x080fe2000001003a */
[----:B------:R-:W-:Y:S01]  /*1d10*/  @P3 FMUL.FTZ R82, R10, R93 ;  /* 0x0000005d0a523220 */ /* 0x000fe20000410000 */
[----:B------:R-:W-:Y:S06]  /*1d20*/  @!P3 BRA `(.L_x_6297) ;  /* 0x0000000400b4b947 */ /* 0x000fec0003800000 */
[----:B------:R-:W-:-:S04]  /*1d30*/  FMUL.FTZ R92, R87, UR15 ;  /* 0x0000000f575c7c20 */ /* 0x000fc80008410000 */
[-C--:B------:R-:W-:Y:S01]  /*1d40*/  FFMA.FTZ R59, R79, R92.reuse, R59 ;  /* 0x0000005c4f3b7223 */ /* 0x080fe2000001003b */
[----:B------:R-:W-:Y:S01]  /*1d50*/  FMUL.FTZ R83, R11, R92 ;  /* 0x0000005c0b537220 */ /* 0x000fe20000410000 */
[----:B------:R-:W-:Y:S06]  /*1d60*/  BRA `(.L_x_6297) ;  /* 0x0000000400a47947 */ /* 0x000fec0003800000 */
.L_x_6296:
[-CC-:B0-----:R-:W-:Y:S01]  /*1d70*/  @P2 FFMA.FTZ R93, R101, R0.reuse, R99.reuse ;  /* 0x00000000655d2223 */ /* 0x181fe20000010063 */
        /* <DEDUP_REMOVED lines=32> */
.L_x_6295:
[----:B------:R-:W-:Y:S05]  /*1f80*/  @!P1 BRA `(.L_x_6298) ;  /* 0x00000000008c9947 */ /* 0x000fea0003800000 */
[----:B0-----:R-:W0:Y:S01]  /*1f90*/  @P3 LDC R87, c[0x0][0x40c] ;  /* 0x00010300ff573b82 */ /* 0x001e220000000800 */
        /* <DEDUP_REMOVED lines=8> */
[----:B------:R-:W-:Y:S02]  /*2020*/  FSEL R84, R84, RZ, P4 ;  /* 0x000000ff54547208 */ /* 0x000fe40002000000 */
[----:B------:R-:W2:Y:S03]  /*2030*/  @P3 LDC R93, c[0x0][0x40c] ;  /* 0x00010300ff5d3b82 */ /* 0x000ea60000000800 */
[----:B0-----:R-:W-:Y:S01]  /*2040*/  @P3 FMUL.FTZ R85, R84, R87 ;  /* 0x0000005754553220 */ /* 0x001fe20000410000 */
[----:B------:R-:W-:-:S03]  /*2050*/  FFMA.FTZ R87, R103, R0, R99 ;  /* 0x0000000067577223 */ /* 0x000fc60000010063 */
[-C--:B-----5:R-:W-:Y:S01]  /*2060*/  @P3 FFMA.FTZ R56, R76, R85.reuse, R56 ;  /* 0x000000554c383223 */ /* 0x0a0fe20000010038 */
[----:B------:R-:W-:Y:S01]  /*2070*/  @P3 FMUL.FTZ R80, R8, R85 ;  /* 0x0000005508503220 */ /* 0x000fe20000410000 */
[----:B------:R-:W-:Y:S01]  /*2080*/  FSEL R85, R86, RZ, P4 ;  /* 0x000000ff56557208 */ /* 0x000fe20002000000 */
[----:B------:R-:W-:-:S04]  /*2090*/  FADD.FTZ R87, R106, -R87 ;  /* 0x800000576a577221 */ /* 0x000fc80000010000 */
[----:B-1----:R-:W-:Y:S01]  /*20a0*/  @P3 FMUL.FTZ R86, R85, R92 ;  /* 0x0000005c55563220 */ /* 0x002fe20000410000 */
[----:B------:R-:W-:-:S03]  /*20b0*/  FFMA.FTZ R92, R102, R0, R99 ;  /* 0x00000000665c7223 */ /* 0x000fc60000010063 */
[-C--:B------:R-:W-:Y:S01]  /*20c0*/  @P3 FFMA.FTZ R57, R77, R86.reuse, R57 ;  /* 0x000000564d393223 */ /* 0x080fe20000010039 */
[----:B------:R-:W-:Y:S01]  /*20d0*/  @P3 FMUL.FTZ R81, R9, R86 ;  /* 0x0000005609513220 */ /* 0x000fe20000410000 */
[----:B------:R-:W-:Y:S01]  /*20e0*/  FMUL.FTZ R86, R2, R87 ;  /* 0x0000005702567220 */ /* 0x000fe20000410000 */
[----:B------:R-:W-:-:S04]  /*20f0*/  FADD.FTZ R87, R117, -R92 ;  /* 0x8000005c75577221 */ /* 0x000fc80000010000 */
[----:B------:R-:W-:Y:S01]  /*2100*/  FSEL R86, R86, RZ, P4 ;  /* 0x000000ff56567208 */ /* 0x000fe20002000000 */
[----:B------:R-:W-:-:S04]  /*2110*/  FMUL.FTZ R92, R2, R87 ;  /* 0x00000057025c7220 */ /* 0x000fc80000410000 */
[----:B--2---:R-:W-:Y:S01]  /*2120*/  @P3 FMUL.FTZ R87, R86, R93 ;  /* 0x0000005d56573220 */ /* 0x004fe20000410000 */
[----:B------:R-:W-:-:S03]  /*2130*/  FSEL R92, R92, RZ, P4 ;  /* 0x000000ff5c5c7208 */ /* 0x000fc60002000000 */
        /* <DEDUP_REMOVED lines=8> */
.L_x_6298:
[----:B------:R-:W-:Y:S05]  /*21c0*/  @!P3 BRA `(.L_x_6299) ;  /* 0x000000000020b947 */ /* 0x000fea0003800000 */
[----:B0-----:R-:W-:Y:S01]  /*21d0*/  FFMA.FTZ R93, R101, R0, R99 ;  /* 0x00000000655d7223 */ /* 0x001fe20000010063 */
[----:B------:R-:W-:-:S03]  /*21e0*/  ISETP.GT.AND P4, PT, R112, RZ, PT ;  /* 0x000000ff7000720c */ /* 0x000fc60003f84270 */
[----:B------:R-:W-:-:S04]  /*21f0*/  FADD.FTZ R93, R104, -R93 ;  /* 0x8000005d685d7221 */ /* 0x000fc80000010000 */
[----:B------:R-:W-:-:S05]  /*2200*/  FMUL.FTZ R80, R2, R93 ;  /* 0x0000005d02507220 */ /* 0x000fca0000410000 */
[----:B------:R-:W-:-:S05]  /*2210*/  FSEL R80, R80, RZ, P4 ;  /* 0x000000ff50507208 */ /* 0x000fca0002000000 */
[----:B------:R-:W-:-:S04]  /*2220*/  FMUL.FTZ R93, R80, UR15 ;  /* 0x0000000f505d7c20 */ /* 0x000fc80008410000 */
[-C--:B-----5:R-:W-:Y:S01]  /*2230*/  FFMA.FTZ R56, R76, R93.reuse, R56 ;  /* 0x0000005d4c387223 */ /* 0x0a0fe20000010038 */
[----:B------:R-:W-:-:S07]  /*2240*/  FMUL.FTZ R80, R8, R93 ;  /* 0x0000005d08507220 */ /* 0x000fce0000410000 */
.L_x_6299:
        /* <DEDUP_REMOVED lines=9> */
.L_x_6300:
        /* <DEDUP_REMOVED lines=9> */
.L_x_6301:
        /* <DEDUP_REMOVED lines=9> */
.L_x_6297:
[----:B0-----:R-:W0:Y:S01]  /*2400*/  @P1 LDC.64 R94, c[0x0][0x478] ;  /* 0x00011e00ff5e1b82 */ /* 0x001e220000000a00 */
[----:B------:R-:W-:-:S07]  /*2410*/  @P1 IADD3 R125, PT, PT, R97, 0x80, RZ ;  /* 0x00000080617d1810 */ /* 0x000fce0007ffe0ff */
[----:B------:R-:W1:Y:S01]  /*2420*/  @P3 LDC.64 R92, c[0x0][0x468] ;  /* 0x00011a00ff5c3b82 */ /* 0x000e620000000a00 */
[----:B0-----:R-:W-:Y:S01]  /*2430*/  @P1 IMAD.WIDE.U32 R94, R125, 0x10, R94 ;  /* 0x000000107d5e1825 */ /* 0x001fe200078e005e */
[C---:B------:R-:W-:Y:S02]  /*2440*/  @P3 IADD3 R125, PT, PT, R123.reuse, 0x80, RZ ;  /* 0x000000807b7d3810 */ /* 0x040fe40007ffe0ff */
[----:B------:R-:W-:Y:S02]  /*2450*/  IADD3 R123, PT, PT, R123, 0x100, RZ ;  /* 0x000001007b7b7810 */ /* 0x000fe40007ffe0ff */
[----:B------:R0:W-:Y:S01]  /*2460*/  @P1 STG.E.128 desc[UR10][R94.64], R84 ;  /* 0x000000545e001986 */ /* 0x0001e2000c101d0a */
[----:B-1----:R-:W-:-:S05]  /*2470*/  @P3 IMAD.WIDE.U32 R92, R125, 0x10, R92 ;  /* 0x000000107d5c3825 */ /* 0x002fca00078e005c */
[----:B------:R0:W-:Y:S01]  /*2480*/  @P3 STG.E.128 desc[UR10][R92.64], R80 ;  /* 0x000000505c003986 */ /* 0x0001e2000c101d0a */
[----:B------:R-:W-:Y:S05]  /*2490*/  @!P3 BRA `(.L_x_6302) ;  /* 0x00000000000cb947 */ /* 0x000fea0003800000 */
[----:B-----5:R-:W1:Y:S02]  /*24a0*/  LDC.64 R76, c[0x0][0x390] ;  /* 0x0000e400ff4c7b82 */ /* 0x020e640000000a00 */
[----:B-1----:R-:W-:-:S06]  /*24b0*/  IMAD.WIDE.U32 R76, R123, 0x10, R76 ;  /* 0x000000107b4c7825 */ /* 0x002fcc00078e004c */
[----:B------:R-:W5:Y:S02]  /*24c0*/  LDG.E.128 R76, desc[UR10][R76.64] ;  /* 0x0000000a4c4c7981 */ /* 0x000f64000c1e1d00 */
.L_x_6302:
[----:B------:R-:W-:Y:S05]  /*24d0*/  @!P0 BRA `(.L_x_6303) ;  /* 0x00000004000c8947 */ /* 0x000fea0003800000 */
[----:B------:R-:W-:Y:S05]  /*24e0*/  @!P1 BRA `(.L_x_6304) ;  /* 0x0000000000849947 */ /* 0x000fea0003800000 */
[----:B0-----:R-:W0:Y:S01]  /*24f0*/  @P3 LDC R93, c[0x0][0x40c] ;  /* 0x00010300ff5d3b82 */ /* 0x001e220000000800 */
        /* <DEDUP_REMOVED lines=32> */
.L_x_6304:
[-CC-:B0-----:R-:W-:Y:S01]  /*2700*/  @P2 FFMA.FTZ R93, R107, R0.reuse, R99.reuse ;  /* 0x000000006b5d2223 */ /* 0x181fe20000010063 */
[----:B------:R-:W-:Y:S01]  /*2710*/  @P2 FFMA.FTZ R94, R108, R0, R99 ;  /* 0x000000006c5e2223 */ /* 0x000fe20000010063 */
[----:B------:R-:W-:Y:S01]  /*2720*/  MOV R92, R72 ;  /* 0x00000048005c7202 */ /* 0x000fe20000000f00 */
[----:B------:R-:W0:Y:S01]  /*2730*/  @P3 LDC R125, c[0x0][0x40c] ;  /* 0x00010300ff7d3b82 */ /* 0x000e220000000800 */
[----:B------:R-:W-:Y:S01]  /*2740*/  @P2 FADD.FTZ R93, R118, -R93 ;  /* 0x8000005d765d2221 */ /* 0x000fe20000010000 */
[----:B------:R-:W-:-:S03]  /*2750*/  MOV R95, R74 ;  /* 0x0000004a005f7202 */ /* 0x000fc60000000f00 */
[C---:B------:R-:W-:Y:S01]  /*2760*/  @P2 FFMA.FTZ R92, R2.reuse, R93, R72 ;  /* 0x0000005d025c2223 */ /* 0x040fe20000010048 */
[----:B------:R-:W-:Y:S01]  /*2770*/  @P2 FADD.FTZ R93, R109, -R94 ;  /* 0x8000005e6d5d2221 */ /* 0x000fe20000010000 */
[----:B------:R-:W-:Y:S01]  /*2780*/  MOV R94, R73 ;  /* 0x00000049005e7202 */ /* 0x000fe20000000f00 */
[----:B------:R-:W1:Y:S02]  /*2790*/  @P3 LDC R96, c[0x0][0x40c] ;  /* 0x00010300ff603b82 */ /* 0x000e640000000800 */
[----:B------:R-:W-:Y:S01]  /*27a0*/  @P2 FFMA.FTZ R94, R2, R93, R73 ;  /* 0x0000005d025e2223 */ /* 0x000fe20000010049 */
[----:B------:R-:W-:-:S04]  /*27b0*/  @P2 FFMA.FTZ R93, R119, R0, R99 ;  /* 0x00000000775d2223 */ /* 0x000fc80000010063 */
[----:B------:R-:W-:-:S04]  /*27c0*/  @P2 FADD.FTZ R93, R120, -R93 ;  /* 0x8000005d785d2221 */ /* 0x000fc80000010000 */
[----:B------:R-:W-:Y:S02]  /*27d0*/  @P2 FFMA.FTZ R95, R2, R93, R74 ;  /* 0x0000005d025f2223 */ /* 0x000fe4000001004a */
[----:B------:R-:W2:Y:S02]  /*27e0*/  @P3 LDC R93, c[0x0][0x40c] ;  /* 0x00010300ff5d3b82 */ /* 0x000ea40000000800 */
[----:B-1----:R-:W-:-:S04]  /*27f0*/  @P3 FMUL.FTZ R95, R95, R96 ;  /* 0x000000605f5f3220 */ /* 0x002fc80000410000 */
[-C--:B-----5:R-:W-:Y:S01]  /*2800*/  @P3 FFMA.FTZ R54, R78, R95.reuse, R54 ;  /* 0x0000005f4e363223 */ /* 0x0a0fe20000010036 */
[----:B------:R-:W-:Y:S01]  /*2810*/  @P3 FMUL.FTZ R82, R14, R95 ;  /* 0x0000005f0e523220 */ /* 0x000fe20000410000 */
[----:B--2---:R-:W-:Y:S01]  /*2820*/  @P3 FMUL.FTZ R93, R92, R93 ;  /* 0x0000005d5c5d3220 */ /* 0x004fe20000410000 */
[----:B0-----:R-:W-:-:S03]  /*2830*/  @P3 FMUL.FTZ R92, R94, R125 ;  /* 0x0000007d5e5c3220 */ /* 0x001fc60000410000 */
        /* <DEDUP_REMOVED lines=13> */
.L_x_6303:
[----:B------:R-:W-:Y:S05]  /*2910*/  @!P1 BRA `(.L_x_6306) ;  /* 0x00000000008c9947 */ /* 0x000fea0003800000 */
[----:B0-----:R-:W0:Y:S01]  /*2920*/  @P3 LDC R85, c[0x0][0x40c] ;  /* 0x00010300ff553b82 */ /* 0x001e220000000800 */
[-CC-:B------:R-:W-:Y:S01]  /*2930*/  FFMA.FTZ R87, R107, R0.reuse, R99.reuse ;  /* 0x000000006b577223 */ /* 0x180fe20000010063 */
[-CC-:B------:R-:W-:Y:S01]  /*2940*/  FFMA.FTZ R86, R108, R0.reuse, R99.reuse ;  /* 0x000000006c567223 */ /* 0x180fe20000010063 */
[-CC-:B------:R-:W-:Y:S01]  /*2950*/  FFMA.FTZ R95, R119, R0.reuse, R99.reuse ;  /* 0x00000000775f7223 */ /* 0x180fe20000010063 */
[----:B------:R-:W-:Y:S01]  /*2960*/  FFMA.FTZ R92, R110, R0, R99 ;  /* 0x000000006e5c7223 */ /* 0x000fe20000010063 */
[----:B------:R-:W-:Y:S01]  /*2970*/  FADD.FTZ R93, R118, -R87 ;  /* 0x80000057765d7221 */ /* 0x000fe20000010000 */
[----:B------:R-:W-:Y:S01]  /*2980*/  ISETP.GT.AND P0, PT, R112, RZ, PT ;  /* 0x000000ff7000720c */ /* 0x000fe20003f04270 */
[----:B------:R-:W-:Y:S01]  /*2990*/  FADD.FTZ R95, R120, -R95 ;  /* 0x8000005f785f7221 */ /* 0x000fe20000010000 */
[----:B------:R-:W1:Y:S01]  /*29a0*/  @P3 LDC R87, c[0x0][0x40c] ;  /* 0x00010300ff573b82 */ /* 0x000e620000000800 */
[C---:B------:R-:W-:Y:S01]  /*29b0*/  FMUL.FTZ R84, R2.reuse, R93 ;  /* 0x0000005d02547220 */ /* 0x040fe20000410000 */
[----:B------:R-:W-:Y:S01]  /*29c0*/  FADD.FTZ R93, R109, -R86 ;  /* 0x800000566d5d7221 */ /* 0x000fe20000010000 */
[----:B------:R-:W-:Y:S01]  /*29d0*/  FADD.FTZ R99, R121, -R92 ;  /* 0x8000005c79637221 */ /* 0x000fe20000010000 */
[----:B------:R-:W-:-:S02]  /*29e0*/  FMUL.FTZ R92, R2, R95 ;  /* 0x0000005f025c7220 */ /* 0x000fc40000410000 */
[----:B------:R-:W-:Y:S01]  /*29f0*/  FSEL R84, R84, RZ, P0 ;  /* 0x000000ff54547208 */ /* 0x000fe20000000000 */
[C---:B------:R-:W-:Y:S01]  /*2a00*/  FMUL.FTZ R86, R2.reuse, R93 ;  /* 0x0000005d02567220 */ /* 0x040fe20000410000 */
[----:B------:R-:W2:Y:S01]  /*2a10*/  @P3 LDC R0, c[0x0][0x40c] ;  /* 0x00010300ff003b82 */ /* 0x000ea20000000800 */
[----:B------:R-:W-:-:S05]  /*2a20*/  FMUL.FTZ R2, R2, R99 ;  /* 0x0000006302027220 */ /* 0x000fca0000410000 */
[----:B------:R-:W-:Y:S01]  /*2a30*/  FSEL R2, R2, RZ, P0 ;  /* 0x000000ff02027208 */ /* 0x000fe20000000000 */
[----:B0-----:R-:W-:Y:S01]  /*2a40*/  @P3 FMUL.FTZ R93, R84, R85 ;  /* 0x00000055545d3220 */ /* 0x001fe20000410000 */
[----:B------:R-:W-:Y:S02]  /*2a50*/  FSEL R85, R86, RZ, P0 ;  /* 0x000000ff56557208 */ /* 0x000fe40000000000 */
[----:B------:R-:W-:Y:S01]  /*2a60*/  FSEL R86, R92, RZ, P0 ;  /* 0x000000ff5c567208 */ /* 0x000fe20000000000 */
[-C--:B-----5:R-:W-:Y:S01]  /*2a70*/  @P3 FFMA.FTZ R52, R76, R93.reuse, R52 ;  /* 0x0000005d4c343223 */ /* 0x0a0fe20000010034 */
[----:B------:R-:W-:-:S03]  /*2a80*/  @P3 FMUL.FTZ R80, R12, R93 ;  /* 0x0000005d0c503220 */ /* 0x000fc60000410000 */
[----:B-1----:R-:W-:-:S04]  /*2a90*/  @P3 FMUL.FTZ R87, R86, R87 ;  /* 0x0000005756573220 */ /* 0x002fc80000410000 */
[-C--:B------:R-:W-:Y:S01]  /*2aa0*/  @P3 FFMA.FTZ R54, R78, R87.reuse, R54 ;  /* 0x000000574e363223 */ /* 0x080fe20000010036 */
[----:B------:R-:W-:Y:S01]  /*2ab0*/  @P3 FMUL.FTZ R82, R14, R87 ;  /* 0x000000570e523220 */ /* 0x000fe20000410000 */
[----:B------:R-:W-:Y:S01]  /*2ac0*/  MOV R87, R2 ;  /* 0x0000000200577202 */ /* 0x000fe20000000f00 */
        /* <DEDUP_REMOVED lines=8> */
.L_x_6306:
[----:B0-----:R-:W0:Y:S01]  /*2b50*/  @P3 LDC R92, c[0x0][0x40c] ;  /* 0x00010300ff5c3b82 */ /* 0x001e220000000800 */
        /* <DEDUP_REMOVED lines=9> */
.L_x_6307:
        /* <DEDUP_REMOVED lines=9> */
.L_x_6308:
[----:B------:R-:W-:Y:S01]  /*2c80*/  FFMA.FTZ R94, R110, R0, R99 ;  /* 0x000000006e5e7223 */ /* 0x000fe20000010063 */
[----:B------:R-:W-:Y:S06]  /*2c90*/  @!P3 BRA `(.L_x_6309) ;  /* 0x000000000020b947 */ /* 0x000fec0003800000 */
        /* <DEDUP_REMOVED lines=8> */
.L_x_6309:
[----:B------:R-:W-:Y:S01]  /*2d20*/  FADD.FTZ R93, R121, -R94 ;  /* 0x8000005e795d7221 */ /* 0x000fe20000010000 */
[----:B------:R-:W-:-:S03]  /*2d30*/  ISETP.GT.AND P0, PT, R112, RZ, PT ;  /* 0x000000ff7000720c */ /* 0x000fc60003f04270 */
[----:B------:R-:W-:-:S05]  /*2d40*/  FMUL.FTZ R93, R2, R93 ;  /* 0x0000005d025d7220 */ /* 0x000fca0000410000 */
[----:B------:R-:W-:-:S05]  /*2d50*/  FSEL R93, R93, RZ, P0 ;  /* 0x000000ff5d5d7208 */ /* 0x000fca0000000000 */
[----:B0-----:R-:W-:-:S04]  /*2d60*/  @P3 FMUL.FTZ R92, R93, R92 ;  /* 0x0000005c5d5c3220 */ /* 0x001fc80000410000 */
[-C--:B-----5:R-:W-:Y:S01]  /*2d70*/  @P3 FFMA.FTZ R55, R79, R92.reuse, R55 ;  /* 0x0000005c4f373223 */ /* 0x0a0fe20000010037 */
[----:B------:R-:W-:-:S07]  /*2d80*/  @P3 FMUL.FTZ R83, R15, R92 ;  /* 0x0000005c0f533220 */ /* 0x000fce0000410000 */
.L_x_6305:
        /* <DEDUP_REMOVED lines=11> */
[----:B---3--:R-:W-:Y:S05]  /*2e40*/  @!P0 BRA `(.L_x_6310) ;  /* 0xffffffd4001c8947 */ /* 0x008fea000383ffff */
.L_x_6282:
        /* <DEDUP_REMOVED lines=20> */
.L_x_6311:
        /* <DEDUP_REMOVED lines=15> */
.L_x_6839:


//--------------------- .text._ZN10layer_norm13ln_bwd_kernelINS_13Kernel_traitsIfffffjLj1536ELj1ELj1ELj4ELj16ENS_18Kernel_traits_baseILj1536EfffffjLj128EEEEELb1ELb0ELb0ELb0EEEvNS_9BwdParamsE --------------------------
	.section	.text._ZN10layer_norm13ln_bwd_kernelINS_13Kernel_traitsIfffffjLj1536ELj1ELj1ELj4ELj16ENS_18Kernel_traits_baseILj1536EfffffjLj128EEEEELb1ELb0ELb0ELb0EEEvNS_9BwdParamsE,"ax",@progbits
	.align	128
        .global         _ZN10layer_norm13ln_bwd_kernelINS_13Kernel_traitsIfffffjLj1536ELj1ELj1ELj4ELj16ENS_18Kernel_traits_baseILj1536EfffffjLj128EEEEELb1ELb0ELb0ELb0EEEvNS_9BwdParamsE
        .type           _ZN10layer_norm13ln_bwd_kernelINS_13Kernel_traitsIfffffjLj1536ELj1ELj1ELj4ELj16ENS_18Kernel_traits_baseILj1536EfffffjLj128EEEEELb1ELb0ELb0ELb0EEEvNS_9BwdParamsE,@function
        .size           _ZN10layer_norm13ln_bwd_kernelINS_13Kernel_traitsIfffffjLj1536ELj1ELj1ELj4ELj16ENS_18Kernel_traits_baseILj1536EfffffjLj128EEEEELb1ELb0ELb0ELb0EEEvNS_9BwdParamsE,(.L_x_6840 - _ZN10layer_norm13ln_bwd_kernelINS_13Kernel_traitsIfffffjLj1536ELj1ELj1ELj4ELj16ENS_18Kernel_traits_baseILj1536EfffffjLj128EEEEELb1ELb0ELb0ELb0EEEvNS_9BwdParamsE)
        .other          _ZN10layer_norm13ln_bwd_kernelINS_13Kernel_traitsIfffffjLj1536ELj1ELj1ELj4ELj16ENS_18Kernel_traits_baseILj1536EfffffjLj128EEEEELb1ELb0ELb0ELb0EEEvNS_9BwdParamsE,@"STO_CUDA_ENTRY STV_DEFAULT"
_ZN10layer_norm13ln_bwd_kernelINS_13Kernel_traitsIfffffjLj1536ELj1ELj1ELj4ELj16ENS_18Kernel_traits_baseILj1536EfffffjLj128EEEEELb1ELb0ELb0ELb0EEEvNS_9BwdParamsE:
.text._ZN10layer_norm13ln_bwd_kernelINS_13Kernel_traitsIfffffjLj1536ELj1ELj1ELj4ELj16ENS_18Kernel_traits_baseILj1536EfffffjLj128EEEEELb1ELb0ELb0ELb0EEEvNS_9BwdParamsE:
[----:B------:R-:W0:Y:S02]  /*0000*/  LDC R1, c[0x0][0x37c] ;  /* 0x0000df00ff017b82 */ /* 0x000e240000000800 */
[----:B0-----:R-:W-:Y:S01]  /*0010*/  IADD3 R1, PT, PT, R1, -0x20, RZ ;  /* 0xffffffe001017810 */ /* 0x001fe20007ffe0ff */
[----:B------:R-:W0:Y:S01]  /*0020*/  S2R R87, SR_TID.X ;  /* 0x0000000000577919 */ /* 0x000e220000002100 */
[----:B------:R-:W1:Y:S03]  /*0030*/  LDCU UR8, c[0x0][0x388] ;  /* 0x00007100ff0877ac */ /* 0x000e660008000800 */
[----:B------:R2:W3:Y:S04]  /*0040*/  LDL.64 R12, [R1+0x10] ;  /* 0x00001000010c7983 */ /* 0x0004e80000100a00 */
[----:B------:R2:W3:Y:S04]  /*0050*/  LDL.64 R14, [R1+0x18] ;  /* 0x00001800010e7983 */ /* 0x0004e80000100a00 */
[----:B------:R2:W4:Y:S04]  /*0060*/  LDL.64 R16, [R1] ;  /* 0x0000000001107983 */ /* 0x0005280000100a00 */
[----:B------:R2:W4:Y:S01]  /*0070*/  LDL.64 R18, [R1+0x8] ;  /* 0x0000080001127983 */ /* 0x0005220000100a00 */
[----:B-1----:R-:W-:-:S04]  /*0080*/  USHF.R.S32.HI UR4, URZ, 0x1f, UR8 ;  /* 0x0000001fff047899 */ /* 0x002fc80008011408 */
[----:B------:R-:W-:-:S06]  /*0090*/  ULEA.HI UR4, UR4, UR8, URZ, 0x2 ;  /* 0x0000000804047291 */ /* 0x000fcc000f8f10ff */
[----:B------:R-:W-:Y:S02]  /*00a0*/  MOV R0, UR4 ;  /* 0x0000000400007c02 */ /* 0x000fe40008000f00 */
[----:B0-----:R-:W-:Y:S01]  /*00b0*/  LOP3.LUT R85, R87, 0x7f, RZ, 0x3c, !PT ;  /* 0x0000007f57557812 */ /* 0x001fe200078e3cff */
[----:B------:R-:W0:Y:S03]  /*00c0*/  LDCU.64 UR16, c[0x0][0x358] ;  /* 0x00006b00ff1077ac */ /* 0x000e260008000a00 */
[----:B------:R-:W-:Y:S01]  /*00d0*/  LEA.HI.SX32 R85, R0, R85, 0x1e ;  /* 0x0000005500557211 */ /* 0x000fe200078ff2ff */
[----:B------:R-:W1:Y:S01]  /*00e0*/  S2UR UR7, SR_CTAID.X ;  /* 0x00000000000779c3 */ /* 0x000e620000002500 */
[----:B------:R-:W-:Y:S01]  /*00f0*/  MOV R9, R87 ;  /* 0x0000005700097202 */ /* 0x000fe20000000f00 */
[----:B------:R-:W1:Y:S01]  /*0100*/  LDCU UR4, c[0x0][0x384] ;  /* 0x00007080ff0477ac */ /* 0x000e620008000800 */
[----:B------:R-:W-:-:S02]  /*0110*/  ISETP.GE.U32.AND P2, PT, R85, 0x80, PT ;  /* 0x000000805500780c */ /* 0x000fc40003f46070 */
[----:B------:R-:W-:-:S11]  /*0120*/  ISETP.GE.U32.AND P1, PT, R85, 0x100, PT ;  /* 0x000001005500780c */ /* 0x000fd60003f26070 */
[----:B------:R-:W2:Y:S08]  /*0130*/  @P2 LDC.64 R2, c[0x0][0x3d0] ;  /* 0x0000f400ff022b82 */ /* 0x000eb00000000a00 */
[----:B------:R-:W0:Y:S01]  /*0140*/  @P1 LDC.64 R4, c[0x0][0x3d0] ;  /* 0x0000f400ff041b82 */ /* 0x000e220000000a00 */
[----:B------:R-:W-:Y:S02]  /*0150*/  ISETP.GE.U32.AND P3, PT, R85, 0x180, PT ;  /* 0x000001805500780c */ /* 0x000fe40003f66070 */
[----:B------:R-:W-:-:S11]  /*0160*/  @P2 LOP3.LUT R9, R87, 0x80, RZ, 0xfc, !PT ;  /* 0x0000008057092812 */ /* 0x000fd600078efcff */
[----:B------:R-:W1:Y:S01]  /*0170*/  @P3 LDC.64 R6, c[0x0][0x3d0] ;  /* 0x0000f400ff063b82 */ /* 0x000e620000000a00 */
[----:B--2---:R-:W-:-:S04]  /*0180*/  @P2 IMAD.WIDE.U32 R2, R87, 0x10, R2 ;  /* 0x0000001057022825 */ /* 0x004fc800078e0002 */
[C---:B0-----:R-:W-:Y:S01]  /*0190*/  @P1 IMAD.WIDE.U32 R4, R9.reuse, 0x10, R4 ;  /* 0x0000001009041825 */ /* 0x041fe200078e0004 */
[----:B------:R-:W-:-:S05]  /*01a0*/  @P1 IADD3 R9, PT, PT, R9, 0x80, RZ ;  /* 0x0000008009091810 */ /* 0x000fca0007ffe0ff */
[----:B-1----:R-:W-:-:S05]  /*01b0*/  @P3 IMAD.WIDE.U32 R6, R9, 0x10, R6 ;  /* 0x0000001009063825 */ /* 0x002fca00078e0006 */
[----:B------:R0:W5:Y:S04]  /*01c0*/  @P3 LDG.E.128 R88, desc[UR16][R6.64] ;  /* 0x0000001006583981 */ /* 0x000168000c1e1d00 */
[----:B---3--:R-:W2:Y:S04]  /*01d0*/  @P2 LDG.E.128 R12, desc[UR16][R2.64] ;  /* 0x00000010020c2981 */ /* 0x008ea8000c1e1d00 */
[----:B----4-:R-:W3:Y:S01]  /*01e0*/  @P1 LDG.E.128 R16, desc[UR16][R4.64] ;  /* 0x0000001004101981 */ /* 0x010ee2000c1e1d00 */
[----:B------:R-:W-:Y:S01]  /*01f0*/  UISETP.GE.AND UP0, UPT, UR7, UR4, UPT ;  /* 0x000000040700728c */ /* 0x000fe2000bf06270 */
        /* <DEDUP_REMOVED lines=12> */
[----:B--2---:R0:W-:Y:S04]  /*02c0*/  @P2 STL.64 [R1+0x10], R12 ;  /* 0x0000100c01002387 */ /* 0x0041e80000100a00 */
[----:B------:R0:W-:Y:S04]  /*02d0*/  @P2 STL.64 [R1+0x18], R14 ;  /* 0x0000180e01002387 */ /* 0x0001e80000100a00 */
[----:B---3--:R0:W-:Y:S04]  /*02e0*/  @P1 STL.64 [R1], R16 ;  /* 0x0000001001001387 */ /* 0x0081e80000100a00 */
[----:B------:R0:W-:Y:S01]  /*02f0*/  @P1 STL.64 [R1+0x8], R18 ;  /* 0x0000081201001387 */ /* 0x0001e20000100a00 */
[----:B------:R-:W-:Y:S05]  /*0300*/  BRA.U UP0, `(.L_x_6312) ;  /* 0x0000002900c47547 */ /* 0x000fea000b800000 */
[----:B------:R-:W1:Y:S01]  /*0310*/  LDCU.64 UR4, c[0x0][0x3e0] ;  /* 0x00007c00ff0477ac */ /* 0x000e620008000a00 */
        /* <DEDUP_REMOVED lines=12> */
[----:B------:R-:W2:Y:S01]  /*03e0*/  LDCU.U8 UR9, c[0x0][0x410] ;  /* 0x00008200ff0977ac */ /* 0x000ea20008000000 */
[----:B------:R-:W-:-:S02]  /*03f0*/  UPLOP3.LUT UP2, UPT, UPT, UPT, UPT, 0x40, 0x4 ;  /* 0x000000000004789c */ /* 0x000fc40003f4e870 */
[----:B-1----:R-:W-:Y:S01]  /*0400*/  UISETP.NE.U32.AND UP0, UPT, UR4, URZ, UPT ;  /* 0x000000ff0400728c */ /* 0x002fe2000bf05070 */
[----:B------:R-:W1:Y:S03]  /*0410*/  LDCU UR21, c[0x0][0x408] ;  /* 0x00008100ff1577ac */ /* 0x000e660008000800 */
[----:B------:R-:W-:Y:S01]  /*0420*/  UISETP.NE.AND.EX UP0, UPT, UR5, URZ, UPT, UP0 ;  /* 0x000000ff0500728c */ /* 0x000fe2000bf05300 */
[----:B------:R-:W3:Y:S01]  /*0430*/  LDCU UR8, c[0x0][0x388] ;  /* 0x00007100ff0877ac */ /* 0x000ee20008000800 */
[----:B------:R-:W4:Y:S01]  /*0440*/  LDCU UR20, c[0x0][0x400] ;  /* 0x00008000ff1477ac */ /* 0x000f220008000800 */
[----:B------:R-:W0:Y:S01]  /*0450*/  LDCU.64 UR18, c[0x0][0x438] ;  /* 0x00008700ff1277ac */ /* 0x000e220008000a00 */
[----:B------:R-:W0:Y:S01]  /*0460*/  LDCU.64 UR22, c[0x0][0x478] ;  /* 0x00008f00ff1677ac */ /* 0x000e220008000a00 */
[----:B------:R-:W0:Y:S01]  /*0470*/  LDCU.128 UR12, c[0x0][0x3c0] ;  /* 0x00007800ff0c77ac */ /* 0x000e220008000c00 */
[----:B------:R-:W0:Y:S01]  /*0480*/  LDCU.64 UR24, c[0x0][0x380] ;  /* 0x00007000ff1877ac */ /* 0x000e220008000a00 */
[----:B------:R-:W-:-:S05]  /*0490*/  UMOV UR6, UR7 ;  /* 0x0000000700067c82 */ /* 0x000fca0008000000 */
.L_x_6343:
[----:B--2---:R-:W2:Y:S01]  /*04a0*/  @UP0 LDCU.64 UR4, c[0x0][0x3e0] ;  /* 0x00007c00ff0407ac */ /* 0x004ea20008000a00 */
[----:B0-----:R-:W-:Y:S01]  /*04b0*/  UIMAD.WIDE UR10, UR6, 0x4, UR14 ;  /* 0x00000004060a78a5 */ /* 0x001fe2000f8e020e */
[----:B------:R-:W-:-:S05]  /*04c0*/  PLOP3.LUT P4, PT, PT, PT, UP0, 0x80, 0x8 ;  /* 0x000000000008781c */ /* 0x000fca0003f8f008 */
[----:B-1-34-:R-:W-:Y:S02]  /*04d0*/  MOV R52, UR10 ;  /* 0x0000000a00347c02 */ /* 0x01afe40008000f00 */
[----:B------:R-:W-:Y:S01]  /*04e0*/  MOV R53, UR11 ;  /* 0x0000000b00357c02 */ /* 0x000fe20008000f00 */
[----:B------:R-:W-:-:S04]  /*04f0*/  UIMAD.WIDE UR10, UR6, 0x4, UR12 ;  /* 0x00000004060a78a5 */ /* 0x000fc8000f8e020c */
[----:B------:R0:W4:Y:S01]  /*0500*/  LDG.E R6, desc[UR16][R52.64] ;  /* 0x0000001034067981 */ /* 0x000122000c1e1900 */
[----:B--2---:R-:W-:Y:S01]  /*0510*/  @UP0 UIMAD.WIDE UR4, UR6, 0x4, UR4 ;  /* 0x00000004060408a5 */ /* 0x004fe2000f8e0204 */
[----:B0-----:R-:W-:Y:S02]  /*0520*/  MOV R52, UR10 ;  /* 0x0000000a00347c02 */ /* 0x001fe40008000f00 */
[----:B------:R-:W-:-:S05]  /*0530*/  MOV R53, UR11 ;  /* 0x0000000b00357c02 */ /* 0x000fca0008000f00 */
[----:B------:R0:W2:Y:S02]  /*0540*/  LDG.E R77, desc[UR16][R52.64] ;  /* 0x00000010344d7981 */ /* 0x0000a4000c1e1900 */
[----:B0-----:R-:W-:Y:S02]  /*0550*/  MOV R52, UR4 ;  /* 0x0000000400347c02 */ /* 0x001fe40008000f00 */
[----:B------:R-:W-:-:S05]  /*0560*/  MOV R53, UR5 ;  /* 0x0000000500357c02 */ /* 0x000fca0008000f00 */
[----:B-----5:R0:W5:Y:S01]  /*0570*/  @P4 LDG.E R86, desc[UR16][R52.64] ;  /* 0x0000001034564981 */ /* 0x020162000c1e1900 */
[----:B---3--:R-:W-:Y:S01]  /*0580*/  UIMAD UR4, UR6, UR8, URZ ;  /* 0x00000008060472a4 */ /* 0x008fe2000f8e02ff */
[C---:B------:R-:W-:Y:S01]  /*0590*/  ISETP.GE.U32.AND P2, PT, R85.reuse, 0x80, PT ;  /* 0x000000805500780c */ /* 0x040fe20003f46070 */
[----:B------:R-:W-:Y:S01]  /*05a0*/  BSSY.RECONVERGENT B0, `(.L_x_6313) ;  /* 0x000003c000007945 */ /* 0x000fe20003800200 */
[----:B------:R-:W-:Y:S01]  /*05b0*/  ISETP.NE.AND P5, PT, RZ, UR9, PT ;  /* 0x00000009ff007c0c */ /* 0x000fe2000bfa5270 */
[----:B------:R-:W-:Y:S01]  /*05c0*/  USHF.R.S32.HI UR5, URZ, 0x1f, UR4 ;  /* 0x0000001fff057899 */ /* 0x000fe20008011404 */
[C---:B------:R-:W-:Y:S02]  /*05d0*/  ISETP.GE.U32.AND P1, PT, R85.reuse, 0x100, PT ;  /* 0x000001005500780c */ /* 0x040fe40003f26070 */
[----:B------:R-:W-:Y:S02]  /*05e0*/  CS2R R78, SRZ ;  /* 0x00000000004e7805 */ /* 0x000fe4000001ff00 */
[----:B------:R-:W-:Y:S01]  /*05f0*/  ISETP.GE.U32.AND P3, PT, R85, 0x180, PT ;  /* 0x000001805500780c */ /* 0x000fe20003f66070 */
[----:B------:R-:W-:Y:S01]  /*0600*/  ULEA.HI UR5, UR5, UR4, URZ, 0x2 ;  /* 0x0000000405057291 */ /* 0x000fe2000f8f10ff */
[----:B----4-:R-:W-:-:S05]  /*0610*/  R2UR UR10, R6 ;  /* 0x00000000060a72ca */ /* 0x010fca00000e0000 */
[----:B------:R-:W-:-:S04]  /*0620*/  MOV R6, UR5 ;  /* 0x0000000500067c02 */ /* 0x000fc80008000f00 */
[----:B------:R-:W-:-:S04]  /*0630*/  LEA.HI.SX32 R6, R6, R87, 0x1e ;  /* 0x0000005706067211 */ /* 0x000fc800078ff2ff */
[----:B------:R-:W-:Y:S02]  /*0640*/  MOV R84, R6 ;  /* 0x0000000600547202 */ /* 0x000fe40000000f00 */
[----:B--2---:R-:W-:Y:S01]  /*0650*/  FSEL R77, R77, RZ, !P5 ;  /* 0x000000ff4d4d7208 */ /* 0x004fe20006800000 */
[----:B0-----:R-:W-:Y:S06]  /*0660*/  @!P2 BRA `(.L_x_6314) ;  /* 0x0000000000bca947 */ /* 0x001fec0003800000 */
[----:B------:R-:W0:Y:S01]  /*0670*/  LDC.64 R52, c[0x0][0x3a8] ;  /* 0x0000ea00ff347b82 */ /* 0x000e220000000a00 */
[----:B------:R-:W2:Y:S04]  /*0680*/  LDL R93, [R1+0x10] ;  /* 0x00001000015d7983 */ /* 0x000ea80000100800 */
[----:B------:R-:W3:Y:S03]  /*0690*/  LDL R92, [R1+0x14] ;  /* 0x00001400015c7983 */ /* 0x000ee60000100800 */
[----:B------:R-:W4:Y:S01]  /*06a0*/  LDC.64 R54, c[0x0][0x428] ;  /* 0x00010a00ff367b82 */ /* 0x000f220000000a00 */
[----:B------:R-:W3:Y:S04]  /*06b0*/  LDL R83, [R1+0x18] ;  /* 0x0000180001537983 */ /* 0x000ee80000100800 */
[----:B------:R-:W3:Y:S01]  /*06c0*/  LDL R82, [R1+0x1c] ;  /* 0x00001c0001527983 */ /* 0x000ee20000100800 */
[----:B------:R-:W-:-:S02]  /*06d0*/  ISETP.NE.U32.AND P0, PT, RZ, UR18, PT ;  /* 0x00000012ff007c0c */ /* 0x000fc4000bf05070 */
[----:B------:R-:W1:Y:S02]  /*06e0*/  LDC.64 R80, c[0x0][0x3b0] ;  /* 0x0000ec00ff507b82 */ /* 0x000e640000000a00 */
[----:B------:R-:W-:Y:S01]  /*06f0*/  ISETP.NE.AND.EX P0, PT, RZ, UR19, PT, P0 ;  /* 0x00000013ff007c0c */ /* 0x000fe2000bf05300 */
[----:B0-----:R-:W-:-:S05]  /*0700*/  IMAD.WIDE.U32 R52, R6, 0x10, R52 ;  /* 0x0000001006347825 */ /* 0x001fca00078e0034 */
[----:B------:R4:W2:Y:S07]  /*0710*/  LDG.E.128 R56, desc[UR16][R52.64] ;  /* 0x0000001034387981 */ /* 0x0008ae000c1e1d00 */
[----:B------:R-:W0:Y:S01]  /*0720*/  @P0 LDC.64 R78, c[0x0][0x438] ;  /* 0x00010e00ff4e0b82 */ /* 0x000e220000000a00 */
[----:B----4-:R-:W-:-:S06]  /*0730*/  IMAD.WIDE.U32 R52, R6, 0x10, R54 ;  /* 0x0000001006347825 */ /* 0x010fcc00078e0036 */
[----:B------:R-:W4:Y:S01]  /*0740*/  LDG.E.128 R52, desc[UR16][R52.64] ;  /* 0x0000001034347981 */ /* 0x000f22000c1e1d00 */
[----:B0-----:R-:W-:-:S05]  /*0750*/  @P0 IMAD.WIDE.U32 R78, R6, 0x10, R78 ;  /* 0x00000010064e0825 */ /* 0x001fca00078e004e */
[----:B------:R1:W5:Y:S01]  /*0760*/  @P0 LDG.E.128 R24, desc[UR16][R78.64] ;  /* 0x000000104e180981 */ /* 0x000362000c1e1d00 */
[C---:B------:R-:W-:Y:S01]  /*0770*/  IADD3 R84, PT, PT, R6.reuse, 0x80, RZ ;  /* 0x0000008006547810 */ /* 0x040fe20007ffe0ff */
[----:B-1----:R-:W-:-:S05]  /*0780*/  IMAD.WIDE.U32 R78, R6, 0x4, R80 ;  /* 0x00000004064e7825 */ /* 0x002fca00078e0050 */
[----:B------:R0:W5:Y:S01]  /*0790*/  LDG.E R2, desc[UR16][R78.64] ;  /* 0x000000104e027981 */ /* 0x000162000c1e1900 */
        /* <DEDUP_REMOVED lines=9> */
[----:B------:R-:W-:Y:S01]  /*0830*/  FADD.FTZ R37, R37, R53 ;  /* 0x0000003525257221 */ /* 0x000fe20000010000 */
[----:B------:R-:W-:Y:S01]  /*0840*/  FFMA.FTZ R49, R53, R60, R49 ;  /* 0x0000003c35317223 */ /* 0x000fe20000010031 */
[----:B---3--:R-:W-:Y:S01]  /*0850*/  FMUL.FTZ R72, R92, R53 ;  /* 0x000000355c487220 */ /* 0x008fe20000410000 */
[----:B------:R-:W-:Y:S01]  /*0860*/  FADD.FTZ R53, RZ, R64 ;  /* 0x00000040ff357221 */ /* 0x000fe20000010000 */
[----:B------:R-:W-:Y:S01]  /*0870*/  FFMA.FTZ R57, R0, R64, RZ ;  /* 0x0000004000397223 */ /* 0x000fe200000100ff */
        /* <DEDUP_REMOVED lines=12> */
[----:B0-----:R-:W-:Y:S01]  /*0940*/  FADD.FTZ R79, R53, R62 ;  /* 0x0000003e354f7221 */ /* 0x001fe20000010000 */
[----:B------:R-:W-:-:S07]  /*0950*/  FFMA.FTZ R78, R9, R62, R52 ;  /* 0x0000003e094e7223 */ /* 0x000fce0000010034 */
.L_x_6314:
[----:B-1----:R-:W-:Y:S05]  /*0960*/  BSYNC.RECONVERGENT B0 ;  /* 0x0000000000007941 */ /* 0x002fea0003800200 */
.L_x_6313:
[----:B------:R-:W-:Y:S04]  /*0970*/  BSSY.RECONVERGENT B0, `(.L_x_6315) ;  /* 0x0000031000007945 */ /* 0x000fe80003800200 */
[----:B------:R-:W-:Y:S05]  /*0980*/  @!P1 BRA `(.L_x_6316) ;  /* 0x0000000000bc9947 */ /* 0x000fea0003800000 */
[----:B------:R-:W-:Y:S01]  /*0990*/  ISETP.NE.U32.AND P0, PT, RZ, UR18, PT ;  /* 0x00000012ff007c0c */ /* 0x000fe2000bf05070 */
[----:B------:R-:W0:Y:S01]  /*09a0*/  LDC.64 R54, c[0x0][0x3a8] ;  /* 0x0000ea00ff367b82 */ /* 0x000e220000000a00 */
[----:B------:R-:W2:Y:S02]  /*09b0*/  LDL R93, [R1] ;  /* 0x00000000015d7983 */ /* 0x000ea40000100800 */
[----:B------:R-:W-:Y:S02]  /*09c0*/  ISETP.NE.AND.EX P0, PT, RZ, UR19, PT, P0 ;  /* 0x00000013ff007c0c */ /* 0x000fe4000bf05300 */
[----:B------:R-:W3:Y:S03]  /*09d0*/  LDL R92, [R1+0x4] ;  /* 0x00000400015c7983 */ /* 0x000ee60000100800 */
[----:B------:R-:W1:Y:S01]  /*09e0*/  LDC.64 R80, c[0x0][0x428] ;  /* 0x00010a00ff507b82 */ /* 0x000e620000000a00 */
[----:B------:R-:W4:Y:S04]  /*09f0*/  LDL R83, [R1+0x8] ;  /* 0x0000080001537983 */ /* 0x000f280000100800 */
[----:B------:R-:W4:Y:S03]  /*0a00*/  LDL R82, [R1+0xc] ;  /* 0x00000c0001527983 */ /* 0x000f260000100800 */
[----:B------:R-:W1:Y:S01]  /*0a10*/  @P0 LDC.64 R52, c[0x0][0x438] ;  /* 0x00010e00ff340b82 */ /* 0x000e620000000a00 */
[----:B0-----:R-:W-:-:S05]  /*0a20*/  IMAD.WIDE.U32 R54, R84, 0x10, R54 ;  /* 0x0000001054367825 */ /* 0x001fca00078e0036 */
[----:B------:R-:W2:Y:S01]  /*0a30*/  LDG.E.128 R56, desc[UR16][R54.64] ;  /* 0x0000001036387981 */ /* 0x000ea2000c1e1d00 */
[----:B-1----:R-:W-:-:S05]  /*0a40*/  @P0 IMAD.WIDE.U32 R52, R84, 0x10, R52 ;  /* 0x0000001054340825 */ /* 0x002fca00078e0034 */
[----:B------:R0:W5:Y:S02]  /*0a50*/  @P0 LDG.E.128 R20, desc[UR16][R52.64] ;  /* 0x0000001034140981 */ /* 0x000164000c1e1d00 */
[C---:B0-----:R-:W-:Y:S02]  /*0a60*/  IMAD.WIDE.U32 R52, R84.reuse, 0x10, R80 ;  /* 0x0000001054347825 */ /* 0x041fe400078e0050 */
[----:B------:R-:W0:Y:S04]  /*0a70*/  LDC.64 R80, c[0x0][0x3b0] ;  /* 0x0000ec00ff507b82 */ /* 0x000e280000000a00 */
[----:B------:R-:W3:Y:S01]  /*0a80*/  LDG.E.128 R52, desc[UR16][R52.64] ;  /* 0x0000001034347981 */ /* 0x000ee2000c1e1d00 */
[----:B0-----:R-:W-:-:S05]  /*0a90*/  IMAD.WIDE.U32 R80, R84, 0x4, R80 ;  /* 0x0000000454507825 */ /* 0x001fca00078e0050 */
[----:B------:R0:W5:Y:S01]  /*0aa0*/  LDG.E R3, desc[UR16][R80.64] ;  /* 0x0000001050037981 */ /* 0x000162000c1e1900 */
[----:B------:R-:W-:Y:S01]  /*0ab0*/  IADD3 R84, PT, PT, R84, 0x80, RZ ;  /* 0x0000008054547810 */ /* 0x000fe20007ffe0ff */
[C---:B--2---:R-:W-:Y:S01]  /*0ac0*/  FADD.FTZ R56, -R77.reuse, R56 ;  /* 0x000000384d387221 */ /* 0x044fe20000010100 */
[----:B------:R-:W-:-:S03]  /*0ad0*/  FADD.FTZ R4, -R77, R57 ;  /* 0x000000394d047221 */ /* 0x000fc60000010100 */
[----:B------:R-:W-:Y:S01]  /*0ae0*/  FMUL.FTZ R63, R56, UR10 ;  /* 0x0000000a383f7c20 */ /* 0x000fe20008410000 */
[----:B------:R-:W-:Y:S01]  /*0af0*/  FMUL.FTZ R4, R4, UR10 ;  /* 0x0000000a04047c20 */ /* 0x000fe20008410000 */
[C---:B------:R-:W-:Y:S01]  /*0b00*/  FADD.FTZ R8, -R77.reuse, R58 ;  /* 0x0000003a4d087221 */ /* 0x040fe20000010100 */
[----:B------:R-:W-:-:S03]  /*0b10*/  FADD.FTZ R10, -R77, R59 ;  /* 0x0000003b4d0a7221 */ /* 0x000fc60000010100 */
        /* <DEDUP_REMOVED lines=10> */
[----:B----4-:R-:W-:-:S02]  /*0bc0*/  FMUL.FTZ R67, R83, R54 ;  /* 0x0000003653437220 */ /* 0x010fc40000410000 */
        /* <DEDUP_REMOVED lines=11> */
.L_x_6316:
[----:B------:R-:W-:Y:S05]  /*0c80*/  BSYNC.RECONVERGENT B0 ;  /* 0x0000000000007941 */ /* 0x000fea0003800200 */
.L_x_6315:
        /* <DEDUP_REMOVED lines=16> */
[C---:B---3--:R-:W-:Y:S01]  /*0d90*/  FADD.FTZ R69, -R77.reuse, R52 ;  /* 0x000000344d457221 */ /* 0x048fe20000010100 */
[----:B------:R-:W-:-:S03]  /*0da0*/  FADD.FTZ R76, -R77, R53 ;  /* 0x000000354d4c7221 */ /* 0x000fc60000010100 */
[----:B------:R-:W-:Y:S01]  /*0db0*/  FMUL.FTZ R69, R69, UR10 ;  /* 0x0000000a45457c20 */ /* 0x000fe20008410000 */
[----:B----4-:R-:W-:Y:S01]  /*0dc0*/  FMUL.FTZ R74, R88, R56 ;  /* 0x00000038584a7220 */ /* 0x010fe20000410000 */
[----:B------:R-:W-:Y:S01]  /*0dd0*/  FADD.FTZ R54, -R77, R54 ;  /* 0x000000364d367221 */ /* 0x000fe20000010100 */
[----:B------:R-:W-:Y:S01]  /*0de0*/  FMUL.FTZ R76, R76, UR10 ;  /* 0x0000000a4c4c7c20 */ /* 0x000fe20008410000 */
[----:B------:R-:W-:Y:S01]  /*0df0*/  FMUL.FTZ R70, R89, R57 ;  /* 0x0000003959467220 */ /* 0x000fe20000410000 */
[----:B------:R-:W-:Y:S01]  /*0e00*/  FADD.FTZ R79, R79, R74 ;  /* 0x0000004a4f4f7221 */ /* 0x000fe20000010000 */
[----:B------:R-:W-:Y:S01]  /*0e10*/  FFMA.FTZ R11, R69, R74, R78 ;  /* 0x0000004a450b7223 */ /* 0x000fe2000001004e */
[----:B------:R-:W-:Y:S01]  /*0e20*/  FADD.FTZ R55, -R77, R55 ;  /* 0x000000374d377221 */ /* 0x000fe20000010100 */
        /* <DEDUP_REMOVED lines=18> */
.L_x_6318:
[----:B------:R-:W-:Y:S05]  /*0f50*/  BSYNC.RECONVERGENT B0 ;  /* 0x0000000000007941 */ /* 0x000fea0003800200 */
.L_x_6317:
        /* <DEDUP_REMOVED lines=32> */
.L_x_6320:
[----:B------:R-:W-:Y:S05]  /*1160*/  BSYNC.RECONVERGENT B0 ;  /* 0x0000000000007941 */ /* 0x000fea0003800200 */
.L_x_6319:
        /* <DEDUP_REMOVED lines=8> */
[----:B------:R-:W-:-:S09]  /*11f0*/  @!UP2 UIADD3 UR5, UPT, UPT, UR4, 0x1800, URZ ;  /* 0x000018000405a890 */ /* 0x000fd2000fffe0ff */
[----:B0-----:R-:W0:Y:S01]  /*1200*/  LDS.128 R52, [UR5] ;  /* 0x00000005ff347984 */ /* 0x001e220008000c00 */
[----:B------:R-:W-:Y:S02]  /*1210*/  UIADD3 UR5, UPT, UPT, UR4, 0x1830, URZ ;  /* 0x0000183004057890 */ /* 0x000fe4000fffe0ff */
[----:B------:R-:W-:-:S03]  /*1220*/  @!UP2 UIADD3 UR5, UPT, UPT, UR4, 0x1810, URZ ;  /* 0x000018100405a890 */ /* 0x000fc6000fffe0ff */
[----:B------:R-:W-:Y:S01]  /*1230*/  UMOV UR4, 0x3f800000 ;  /* 0x3f80000000047882 */ /* 0x000fe20000000000 */
[----:B-----5:R-:W-:Y:S01]  /*1240*/  @P4 R2UR UR4, R86 ;  /* 0x00000000560442ca */ /* 0x020fe200000e0000 */
[----:B0-----:R-:W-:Y:S01]  /*1250*/  FADD.FTZ R57, RZ, R52 ;  /* 0x00000034ff397221 */ /* 0x001fe20000010000 */
[----:B------:R-:W-:-:S03]  /*1260*/  FADD.FTZ R52, RZ, R53 ;  /* 0x00000035ff347221 */ /* 0x000fc60000010000 */
[----:B------:R-:W-:Y:S01]  /*1270*/  FADD.FTZ R57, R54, R57 ;  /* 0x0000003936397221 */ /* 0x000fe20000010000 */
[----:B------:R-:W-:Y:S02]  /*1280*/  FADD.FTZ R56, R55, R52 ;  /* 0x0000003437387221 */ /* 0x000fe40000010000 */
        /* <DEDUP_REMOVED lines=33> */
[----:B------:R-:W-:Y:S01]  /*14a0*/  FMUL.FTZ R55, R55, UR21 ;  /* 0x0000001537377c20 */ /* 0x000fe20008410000 */
[C---:B------:R-:W-:Y:S01]  /*14b0*/  LOP3.LUT P5, RZ, R2.reuse, 0xff00, RZ, 0xc0, !PT ;  /* 0x0000ff0002ff7812 */ /* 0x040fe200078ac0ff */
[----:B------:R-:W-:Y:S01]  /*14c0*/  FMUL.FTZ R57, R57, UR21 ;  /* 0x0000001539397c20 */ /* 0x000fe20008410000 */
[----:B------:R-:W-:Y:S01]  /*14d0*/  SEL R52, R53, RZ, P6 ;  /* 0x000000ff35347207 */ /* 0x000fe20003000000 */
[----:B------:R-:W-:Y:S01]  /*14e0*/  FMUL.FTZ R59, R59, UR21 ;  /* 0x000000153b3b7c20 */ /* 0x000fe20008410000 */
[----:B------:R-:W-:-:S02]  /*14f0*/  LOP3.LUT P4, RZ, R2, 0xff0000, RZ, 0xc0, !PT ;  /* 0x00ff000002ff7812 */ /* 0x000fc4000788c0ff */
[----:B------:R-:W-:Y:S02]  /*1500*/  ISETP.GE.U32.AND P6, PT, R2, 0x1000000, PT ;  /* 0x010000000200780c */ /* 0x000fe40003fc6070 */
[----:B------:R-:W-:Y:S02]  /*1510*/  SEL R53, R55, RZ, P5 ;  /* 0x000000ff37357207 */ /* 0x000fe40002800000 */
[----:B------:R-:W-:Y:S02]  /*1520*/  SEL R54, R57, RZ, P4 ;  /* 0x000000ff39367207 */ /* 0x000fe40002000000 */
[----:B------:R-:W-:Y:S01]  /*1530*/  SEL R55, R59, RZ, P6 ;  /* 0x000000ff3b377207 */ /* 0x000fe20003000000 */
[----:B------:R-:W-:Y:S06]  /*1540*/  BRA `(.L_x_6326) ;  /* 0x0000000000707947 */ /* 0x000fec0003800000 */
.L_x_6325:
        /* <DEDUP_REMOVED lines=9> */
[C---:B------:R-:W-:Y:S01]  /*15e0*/  LOP3.LUT P6, RZ, R2.reuse, 0xff, RZ, 0xc0, !PT ;  /* 0x000000ff02ff7812 */ /* 0x040fe200078cc0ff */
[----:B------:R-:W-:Y:S01]  /*15f0*/  FMUL.FTZ R14, R53, UR10 ;  /* 0x0000000a350e7c20 */ /* 0x000fe20008410000 */
[----:B------:R-:W-:Y:S01]  /*1600*/  LOP3.LUT P5, RZ, R2, 0xff00, RZ, 0xc0, !PT ;  /* 0x0000ff0002ff7812 */ /* 0x000fe200078ac0ff */
[----:B------:R-:W-:Y:S01]  /*1610*/  FMUL.FTZ R13, R12, UR4 ;  /* 0x000000040c0d7c20 */ /* 0x000fe20008410000 */
[----:B------:R-:W-:Y:S01]  /*1620*/  LOP3.LUT P4, RZ, R2, 0xff0000, RZ, 0xc0, !PT ;  /* 0x00ff000002ff7812 */ /* 0x000fe2000788c0ff */
[----:B------:R-:W-:-:S02]  /*1630*/  FMUL.FTZ R54, R14, UR4 ;  /* 0x000000040e367c20 */ /* 0x000fc40008410000 */
[----:B------:R-:W-:Y:S01]  /*1640*/  FMUL.FTZ R52, R13, UR21 ;  /* 0x000000150d347c20 */ /* 0x000fe20008410000 */
[----:B------:R-:W-:Y:S01]  /*1650*/  FMUL.FTZ R13, R15, UR10 ;  /* 0x0000000a0f0d7c20 */ /* 0x000fe20008410000 */
[----:B------:R-:W-:Y:S01]  /*1660*/  FMUL.FTZ R15, R55, UR10 ;  /* 0x0000000a370f7c20 */ /* 0x000fe20008410000 */
[----:B------:R-:W-:Y:S02]  /*1670*/  FMUL.FTZ R54, R54, UR21 ;  /* 0x0000001536367c20 */ /* 0x000fe40008410000 */
[----:B------:R-:W-:Y:S01]  /*1680*/  FMUL.FTZ R53, R13, UR4 ;  /* 0x000000040d357c20 */ /* 0x000fe20008410000 */
[----:B------:R-:W-:Y:S01]  /*1690*/  FMUL.FTZ R55, R15, UR4 ;  /* 0x000000040f377c20 */ /* 0x000fe20008410000 */
[----:B------:R-:W-:Y:S02]  /*16a0*/  SEL R52, R52, RZ, P6 ;  /* 0x000000ff34347207 */ /* 0x000fe40003000000 */
[----:B------:R-:W-:Y:S01]  /*16b0*/  FMUL.FTZ R53, R53, UR21 ;  /* 0x0000001535357c20 */ /* 0x000fe20008410000 */
[----:B------:R-:W-:Y:S01]  /*16c0*/  FMUL.FTZ R55, R55, UR21 ;  /* 0x0000001537377c20 */ /* 0x000fe20008410000 */
[----:B------:R-:W-:-:S02]  /*16d0*/  ISETP.GE.U32.AND P6, PT, R2, 0x1000000, PT ;  /* 0x010000000200780c */ /* 0x000fc40003fc6070 */
[----:B------:R-:W-:Y:S02]  /*16e0*/  SEL R54, R54, RZ, P4 ;  /* 0x000000ff36367207 */ /* 0x000fe40002000000 */
[----:B------:R-:W-:Y:S02]  /*16f0*/  SEL R53, R53, RZ, P5 ;  /* 0x000000ff35357207 */ /* 0x000fe40002800000 */
[----:B------:R-:W-:-:S07]  /*1700*/  SEL R55, R55, RZ, P6 ;  /* 0x000000ff37377207 */ /* 0x000fce0003000000 */
.L_x_6326:
[----:B------:R-:W0:Y:S02]  /*1710*/  @P0 LDC.64 R58, c[0x0][0x478] ;  /* 0x00011e00ff3a0b82 */ /* 0x000e240000000a00 */
[----:B0-----:R-:W-:-:S05]  /*1720*/  @P0 IMAD.WIDE.U32 R58, R6, 0x10, R58 ;  /* 0x00000010063a0825 */ /* 0x001fca00078e003a */
[----:B------:R0:W-:Y:S02]  /*1730*/  @P0 STG.E.128 desc[UR16][R58.64], R12 ;  /* 0x0000000c3a000986 */ /* 0x0001e4000c101d10 */
[----:B0-----:R-:W0:Y:S02]  /*1740*/  LDC.64 R58, c[0x0][0x468] ;  /* 0x00011a00ff3a7b82 */ /* 0x001e240000000a00 */
[C---:B0-----:R-:W-:Y:S01]  /*1750*/  IMAD.WIDE.U32 R58, R6.reuse, 0x10, R58 ;  /* 0x00000010063a7825 */ /* 0x041fe200078e003a */
[----:B------:R-:W-:-:S04]  /*1760*/  IADD3 R6, PT, PT, R6, 0x80, RZ ;  /* 0x0000008006067810 */ /* 0x000fc80007ffe0ff */
[----:B------:R0:W-:Y:S03]  /*1770*/  STG.E.128 desc[UR16][R58.64], R52 ;  /* 0x000000343a007986 */ /* 0x0001e6000c101d10 */
.L_x_6324:
[----:B------:R-:W-:Y:S05]  /*1780*/  BSYNC.RECONVERGENT B1 ;  /* 0x0000000000017941 */ /* 0x000fea0003800200 */
.L_x_6323:
[----:B------:R-:W-:Y:S04]  /*1790*/  BSSY.RECONVERGENT B1, `(.L_x_6327) ;  /* 0x0000045000017945 */ /* 0x000fe80003800200 */
[----:B------:R-:W-:Y:S05]  /*17a0*/  @!P1 BRA `(.L_x_6328) ;  /* 0x00000004000c9947 */ /* 0x000fea0003800000 */
[----:B------:R-:W-:-:S04]  /*17b0*/  ISETP.NE.U32.AND P0, PT, RZ, UR22, PT ;  /* 0x00000016ff007c0c */ /* 0x000fc8000bf05070 */
[----:B------:R-:W-:-:S13]  /*17c0*/  ISETP.NE.AND.EX P0, PT, RZ, UR23, PT, P0 ;  /* 0x00000017ff007c0c */ /* 0x000fda000bf05300 */
[----:B------:R-:W-:Y:S05]  /*17d0*/  @!P0 BRA `(.L_x_6329) ;  /* 0x0000000000748947 */ /* 0x000fea0003800000 */
[--C-:B------:R-:W-:Y:S01]  /*17e0*/  FFMA.FTZ R12, R63, UR5, R56.reuse ;  /* 0x000000053f0c7c23 */ /* 0x100fe20008010038 */
[--C-:B------:R-:W-:Y:S01]  /*17f0*/  FFMA.FTZ R14, R4, UR5, R56.reuse ;  /* 0x00000005040e7c23 */ /* 0x100fe20008010038 */
[--C-:B0-----:R-:W-:Y:S01]  /*1800*/  FFMA.FTZ R52, R8, UR5, R56.reuse ;  /* 0x0000000508347c23 */ /* 0x101fe20008010038 */
[----:B------:R-:W-:Y:S01]  /*1810*/  FFMA.FTZ R54, R10, UR5, R56 ;  /* 0x000000050a367c23 */ /* 0x000fe20008010038 */
[----:B------:R-:W-:Y:S01]  /*1820*/  FADD.FTZ R12, R75, -R12 ;  /* 0x8000000c4b0c7221 */ /* 0x000fe20000010000 */
[----:B------:R-:W-:Y:S01]  /*1830*/  FADD.FTZ R14, R71, -R14 ;  /* 0x8000000e470e7221 */ /* 0x000fe20000010000 */
[----:B------:R-:W-:Y:S01]  /*1840*/  FADD.FTZ R15, R67, -R52 ;  /* 0x80000034430f7221 */ /* 0x000fe20000010000 */
[----:B------:R-:W-:Y:S01]  /*1850*/  FADD.FTZ R54, R61, -R54 ;  /* 0x800000363d367221 */ /* 0x000fe20000010000 */
[----:B------:R-:W-:Y:S01]  /*1860*/  FMUL.FTZ R12, R12, UR10 ;  /* 0x0000000a0c0c7c20 */ /* 0x000fe20008410000 */
[C---:B------:R-:W-:Y:S02]  /*1870*/  LOP3.LUT P6, RZ, R3.reuse, 0xff, RZ, 0xc0, !PT ;  /* 0x000000ff03ff7812 */ /* 0x040fe400078cc0ff */
[C---:B------:R-:W-:Y:S01]  /*1880*/  LOP3.LUT P5, RZ, R3.reuse, 0xff00, RZ, 0xc0, !PT ;  /* 0x0000ff0003ff7812 */ /* 0x040fe200078ac0ff */
[----:B------:R-:W-:Y:S01]  /*1890*/  FMUL.FTZ R13, R12, UR4 ;  /* 0x000000040c0d7c20 */ /* 0x000fe20008410000 */
[----:B------:R-:W-:-:S03]  /*18a0*/  LOP3.LUT P4, RZ, R3, 0xff0000, RZ, 0xc0, !PT ;  /* 0x00ff000003ff7812 */ /* 0x000fc6000788c0ff */
[----:B------:R-:W-:Y:S01]  /*18b0*/  FMUL.FTZ R52, R13, UR21 ;  /* 0x000000150d347c20 */ /* 0x000fe20008410000 */
[----:B------:R-:W-:Y:S01]  /*18c0*/  FMUL.FTZ R13, R14, UR10 ;  /* 0x0000000a0e0d7c20 */ /* 0x000fe20008410000 */
[----:B------:R-:W-:Y:S01]  /*18d0*/  FMUL.FTZ R14, R15, UR10 ;  /* 0x0000000a0f0e7c20 */ /* 0x000fe20008410000 */
[----:B------:R-:W-:Y:S02]  /*18e0*/  FMUL.FTZ R15, R54, UR10 ;  /* 0x0000000a360f7c20 */ /* 0x000fe40008410000 */
[----:B------:R-:W-:Y:S01]  /*18f0*/  FMUL.FTZ R53, R13, UR4 ;  /* 0x000000040d357c20 */ /* 0x000fe20008410000 */
[----:B------:R-:W-:Y:S01]  /*1900*/  FMUL.FTZ R54, R14, UR4 ;  /* 0x000000040e367c20 */ /* 0x000fe20008410000 */
[----:B------:R-:W-:Y:S01]  /*1910*/  FMUL.FTZ R55, R15, UR4 ;  /* 0x000000040f377c20 */ /* 0x000fe20008410000 */
[----:B------:R-:W-:Y:S01]  /*1920*/  SEL R52, R52, RZ, P6 ;  /* 0x000000ff34347207 */ /* 0x000fe20003000000 */
[----:B------:R-:W-:Y:S01]  /*1930*/  FMUL.FTZ R53, R53, UR21 ;  /* 0x0000001535357c20 */ /* 0x000fe20008410000 */
[----:B------:R-:W-:Y:S01]  /*1940*/  FMUL.FTZ R54, R54, UR21 ;  /* 0x0000001536367c20 */ /* 0x000fe20008410000 */
[----:B------:R-:W-:Y:S01]  /*1950*/  FMUL.FTZ R55, R55, UR21 ;  /* 0x0000001537377c20 */ /* 0x000fe20008410000 */
[----:B------:R-:W-:-:S02]  /*1960*/  ISETP.GE.U32.AND P6, PT, R3, 0x1000000, PT ;  /* 0x010000000300780c */ /* 0x000fc40003fc6070 */
[----:B------:R-:W-:Y:S02]  /*1970*/  SEL R53, R53, RZ, P5 ;  /* 0x000000ff35357207 */ /* 0x000fe40002800000 */
[----:B------:R-:W-:Y:S02]  /*1980*/  SEL R54, R54, RZ, P4 ;  /* 0x000000ff36367207 */ /* 0x000fe40002000000 */
[----:B------:R-:W-:Y:S01]  /*1990*/  SEL R55, R55, RZ, P6 ;  /* 0x000000ff37377207 */ /* 0x000fe20003000000 */
[----:B------:R-:W-:Y:S06]  /*19a0*/  BRA `(.L_x_6330) ;  /* 0x0000000000707947 */ /* 0x000fec0003800000 */
.L_x_6329:
        /* <DEDUP_REMOVED lines=28> */
.L_x_6330:
[----:B------:R-:W0:Y:S02]  /*1b70*/  @P0 LDC.64 R58, c[0x0][0x478] ;  /* 0x00011e00ff3a0b82 */ /* 0x000e240000000a00 */
[----:B0-----:R-:W-:-:S05]  /*1b80*/  @P0 IMAD.WIDE.U32 R58, R6, 0x10, R58 ;  /* 0x00000010063a0825 */ /* 0x001fca00078e003a */
[----:B------:R0:W-:Y:S02]  /*1b90*/  @P0 STG.E.128 desc[UR16][R58.64], R12 ;  /* 0x0000000c3a000986 */ /* 0x0001e4000c101d10 */
[----:B0-----:R-:W0:Y:S02]  /*1ba0*/  LDC.64 R58, c[0x0][0x468] ;  /* 0x00011a00ff3a7b82 */ /* 0x001e240000000a00 */
[C---:B0-----:R-:W-:Y:S01]  /*1bb0*/  IMAD.WIDE.U32 R58, R6.reuse, 0x10, R58 ;  /* 0x00000010063a7825 */ /* 0x041fe200078e003a */
[----:B------:R-:W-:-:S04]  /*1bc0*/  IADD3 R6, PT, PT, R6, 0x80, RZ ;  /* 0x0000008006067810 */ /* 0x000fc80007ffe0ff */
[----:B------:R1:W-:Y:S03]  /*1bd0*/  STG.E.128 desc[UR16][R58.64], R52 ;  /* 0x000000343a007986 */ /* 0x0003e6000c101d10 */
.L_x_6328:
[----:B------:R-:W-:Y:S05]  /*1be0*/  BSYNC.RECONVERGENT B1 ;  /* 0x0000000000017941 */ /* 0x000fea0003800200 */
.L_x_6327:
[----:B------:R-:W-:Y:S05]  /*1bf0*/  @!P3 BRA `(.L_x_6331) ;  /* 0x000000100074b947 */ /* 0x000fea0003800000 */
[----:B------:R-:W-:-:S04]  /*1c00*/  ISETP.NE.U32.AND P0, PT, RZ, UR22, PT ;  /* 0x00000016ff007c0c */ /* 0x000fc8000bf05070 */
[----:B------:R-:W-:-:S13]  /*1c10*/  ISETP.NE.AND.EX P0, PT, RZ, UR23, PT, P0 ;  /* 0x00000017ff007c0c */ /* 0x000fda000bf05300 */
[----:B------:R-:W-:Y:S05]  /*1c20*/  @!P0 BRA `(.L_x_6332) ;  /* 0x0000000000748947 */ /* 0x000fea0003800000 */
[--C-:B------:R-:W-:Y:S01]  /*1c30*/  FFMA.FTZ R13, R69, UR5, R56.reuse ;  /* 0x00000005450d7c23 */ /* 0x100fe20008010038 */
[--C-:B------:R-:W-:Y:S01]  /*1c40*/  FFMA.FTZ R15, R76, UR5, R56.reuse ;  /* 0x000000054c0f7c23 */ /* 0x100fe20008010038 */
[--C-:B01----:R-:W-:Y:S01]  /*1c50*/  FFMA.FTZ R53, R73, UR5, R56.reuse ;  /* 0x0000000549357c23 */ /* 0x103fe20008010038 */
[----:B------:R-:W-:Y:S01]  /*1c60*/  FFMA.FTZ R56, R65, UR5, R56 ;  /* 0x0000000541387c23 */ /* 0x000fe20008010038 */
[----:B------:R-:W-:Y:S01]  /*1c70*/  FADD.FTZ R13, R74, -R13 ;  /* 0x8000000d4a0d7221 */ /* 0x000fe20000010000 */
[----:B------:R-:W-:Y:S01]  /*1c80*/  FADD.FTZ R15, R70, -R15 ;  /* 0x8000000f460f7221 */ /* 0x000fe20000010000 */
[----:B------:R-:W-:Y:S01]  /*1c90*/  FADD.FTZ R53, R66, -R53 ;  /* 0x8000003542357221 */ /* 0x000fe20000010000 */
[----:B------:R-:W-:Y:S01]  /*1ca0*/  FADD.FTZ R56, R11, -R56 ;  /* 0x800000380b387221 */ /* 0x000fe20000010000 */
[----:B------:R-:W-:Y:S01]  /*1cb0*/  FMUL.FTZ R12, R13, UR10 ;  /* 0x0000000a0d0c7c20 */ /* 0x000fe20008410000 */
[----:B------:R-:W-:Y:S01]  /*1cc0*/  LOP3.LUT P6, RZ, R5, 0xff, RZ, 0xc0, !PT ;  /* 0x000000ff05ff7812 */ /* 0x000fe200078cc0ff */
[----:B------:R-:W-:Y:S01]  /*1cd0*/  FMUL.FTZ R14, R53, UR10 ;  /* 0x0000000a350e7c20 */ /* 0x000fe20008410000 */
[C---:B------:R-:W-:Y:S01]  /*1ce0*/  LOP3.LUT P5, RZ, R5.reuse, 0xff00, RZ, 0xc0, !PT ;  /* 0x0000ff0005ff7812 */ /* 0x040fe200078ac0ff */
        /* <DEDUP_REMOVED lines=15> */
[----:B------:R-:W-:Y:S01]  /*1de0*/  SEL R55, R55, RZ, P6 ;  /* 0x000000ff37377207 */ /* 0x000fe20003000000 */
[----:B------:R-:W-:Y:S06]  /*1df0*/  BRA `(.L_x_6333) ;  /* 0x0000000000707947 */ /* 0x000fec0003800000 */
.L_x_6332:
        /* <DEDUP_REMOVED lines=28> */
.L_x_6333:
[----:B------:R-:W0:Y:S02]  /*1fc0*/  @P0 LDC.64 R56, c[0x0][0x478] ;  /* 0x00011e00ff380b82 */ /* 0x000e240000000a00 */
[----:B0-----:R-:W-:-:S05]  /*1fd0*/  @P0 IMAD.WIDE.U32 R56, R6, 0x10, R56 ;  /* 0x0000001006380825 */ /* 0x001fca00078e0038 */
[----:B------:R0:W-:Y:S02]  /*1fe0*/  @P0 STG.E.128 desc[UR16][R56.64], R12 ;  /* 0x0000000c38000986 */ /* 0x0001e4000c101d10 */
[----:B0-----:R-:W0:Y:S02]  /*1ff0*/  LDC.64 R56, c[0x0][0x468] ;  /* 0x00011a00ff387b82 */ /* 0x001e240000000a00 */
[----:B0-----:R-:W-:-:S05]  /*2000*/  IMAD.WIDE.U32 R56, R6, 0x10, R56 ;  /* 0x0000001006387825 */ /* 0x001fca00078e0038 */
[----:B------:R4:W-:Y:S01]  /*2010*/  STG.E.128 desc[UR16][R56.64], R52 ;  /* 0x0000003438007986 */ /* 0x0009e2000c101d10 */
[----:B------:R-:W-:Y:S05]  /*2020*/  BRA `(.L_x_6331) ;  /* 0x0000000c00687947 */ /* 0x000fea0003800000 */
.L_x_6322:
        /* <DEDUP_REMOVED lines=38> */
.L_x_6336:
[----:B------:R-:W-:Y:S05]  /*2290*/  BSYNC.RECONVERGENT B1 ;  /* 0x0000000000017941 */ /* 0x000fea0003800200 */
.L_x_6335:
        /* <DEDUP_REMOVED lines=13> */
[----:B------:R-:W-:-:S02]  /*2370*/  LOP3.LUT P4, RZ, R3, 0xff00, RZ, 0xc0, !PT ;  /* 0x0000ff0003ff7812 */ /* 0x000fc4000788c0ff */
        /* <DEDUP_REMOVED lines=11> */
[C---:B------:R-:W-:Y:S01]  /*2430*/  LOP3.LUT P5, RZ, R3.reuse, 0xff0000, RZ, 0xc0, !PT ;  /* 0x00ff000003ff7812 */ /* 0x040fe200078ac0ff */
[----:B0-----:R-:W-:Y:S01]  /*2440*/  IMAD.WIDE.U32 R58, R6, 0x10, R58 ;  /* 0x00000010063a7825 */ /* 0x001fe200078e003a */
[----:B------:R-:W-:-:S02]  /*2450*/  ISETP.GE.U32.AND P6, PT, R3, 0x1000000, PT ;  /* 0x010000000300780c */ /* 0x000fc40003fc6070 */
[----:B------:R-:W-:Y:S02]  /*2460*/  SEL R52, R52, RZ, P0 ;  /* 0x000000ff34347207 */ /* 0x000fe40000000000 */
[----:B------:R-:W-:Y:S02]  /*2470*/  SEL R53, R53, RZ, P4 ;  /* 0x000000ff35357207 */ /* 0x000fe40002000000 */
[----:B------:R-:W-:Y:S02]  /*2480*/  SEL R54, R54, RZ, P5 ;  /* 0x000000ff36367207 */ /* 0x000fe40002800000 */
[----:B------:R-:W-:Y:S02]  /*2490*/  SEL R55, R55, RZ, P6 ;  /* 0x000000ff37377207 */ /* 0x000fe40003000000 */
[----:B------:R-:W-:-:S03]  /*24a0*/  IADD3 R6, PT, PT, R6, 0x80, RZ ;  /* 0x0000008006067810 */ /* 0x000fc60007ffe0ff */
[----:B------:R1:W-:Y:S04]  /*24b0*/  STG.E.128 desc[UR16][R58.64], R52 ;  /* 0x000000343a007986 */ /* 0x0003e8000c101d10 */
.L_x_6338:
[----:B------:R-:W-:Y:S05]  /*24c0*/  BSYNC.RECONVERGENT B1 ;  /* 0x0000000000017941 */ /* 0x000fea0003800200 */
.L_x_6337:
        /* <DEDUP_REMOVED lines=12> */
[C---:B------:R-:W-:Y:S01]  /*2590*/  LOP3.LUT P4, RZ, R5.reuse, 0xff00, RZ, 0xc0, !PT ;  /* 0x0000ff0005ff7812 */ /* 0x040fe2000788c0ff */
[----:B------:R-:W-:Y:S01]  /*25a0*/  FFMA.FTZ R55, R56, UR10, R19 ;  /* 0x0000000a38377c23 */ /* 0x000fe20008010013 */
[C---:B------:R-:W-:Y:S01]  /*25b0*/  LOP3.LUT P5, RZ, R5.reuse, 0xff0000, RZ, 0xc0, !PT ;  /* 0x00ff000005ff7812 */ /* 0x040fe200078ac0ff */
[----:B------:R-:W-:Y:S01]  /*25c0*/  FMUL.FTZ R52, R52, UR4 ;  /* 0x0000000434347c20 */ /* 0x000fe20008410000 */
[----:B------:R-:W-:Y:S01]  /*25d0*/  ISETP.GE.U32.AND P6, PT, R5, 0x1000000, PT ;  /* 0x010000000500780c */ /* 0x000fe20003fc6070 */
[----:B------:R-:W-:-:S04]  /*25e0*/  FMUL.FTZ R55, R55, UR4 ;  /* 0x0000000437377c20 */ /* 0x000fc80008410000 */
[----:B------:R-:W-:Y:S01]  /*25f0*/  FMUL.FTZ R55, R55, UR21 ;  /* 0x0000001537377c20 */ /* 0x000fe20008410000 */
[----:B0-----:R-:W-:-:S04]  /*2600*/  IMAD.WIDE.U32 R58, R6, 0x10, R58 ;  /* 0x00000010063a7825 */ /* 0x001fc800078e003a */
[----:B------:R-:W-:Y:S01]  /*2610*/  FFMA.FTZ R6, R53, UR10, R16 ;  /* 0x0000000a35067c23 */ /* 0x000fe20008010010 */
[----:B------:R-:W-:Y:S01]  /*2620*/  FFMA.FTZ R53, R57, UR10, R18 ;  /* 0x0000000a39357c23 */ /* 0x000fe20008010012 */
[----:B------:R-:W-:Y:S02]  /*2630*/  SEL R55, R55, RZ, P6 ;  /* 0x000000ff37377207 */ /* 0x000fe40003000000 */
[----:B------:R-:W-:Y:S01]  /*2640*/  FMUL.FTZ R6, R6, UR4 ;  /* 0x0000000406067c20 */ /* 0x000fe20008410000 */
[----:B------:R-:W-:Y:S01]  /*2650*/  FMUL.FTZ R54, R53, UR4 ;  /* 0x0000000435367c20 */ /* 0x000fe20008410000 */
[----:B------:R-:W-:Y:S02]  /*2660*/  FMUL.FTZ R53, R52, UR21 ;  /* 0x0000001534357c20 */ /* 0x000fe40008410000 */
[----:B------:R-:W-:Y:S01]  /*2670*/  FMUL.FTZ R6, R6, UR21 ;  /* 0x0000001506067c20 */ /* 0x000fe20008410000 */
[----:B------:R-:W-:Y:S02]  /*2680*/  FMUL.FTZ R54, R54, UR21 ;  /* 0x0000001536367c20 */ /* 0x000fe40008410000 */
[----:B------:R-:W-:-:S02]  /*2690*/  SEL R53, R53, RZ, P4 ;  /* 0x000000ff35357207 */ /* 0x000fc40002000000 */
[----:B------:R-:W-:Y:S02]  /*26a0*/  SEL R52, R6, RZ, P0 ;  /* 0x000000ff06347207 */ /* 0x000fe40000000000 */
[----:B------:R-:W-:-:S05]  /*26b0*/  SEL R54, R54, RZ, P5 ;  /* 0x000000ff36367207 */ /* 0x000fca0002800000 */
[----:B------:R3:W-:Y:S01]  /*26c0*/  STG.E.128 desc[UR16][R58.64], R52 ;  /* 0x000000343a007986 */ /* 0x0007e2000c101d10 */
[----:B------:R-:W-:Y:S05]  /*26d0*/  BRA `(.L_x_6331) ;  /* 0x0000000400bc7947 */ /* 0x000fea0003800000 */
.L_x_6334:
        /* <DEDUP_REMOVED lines=37> */
.L_x_6340:
[----:B------:R-:W-:Y:S05]  /*2930*/  BSYNC.RECONVERGENT B1 ;  /* 0x0000000000017941 */ /* 0x000fea0003800200 */
.L_x_6339:
[----:B------:R-:W-:Y:S04]  /*2940*/  BSSY.RECONVERGENT B1, `(.L_x_6341) ;  /* 0x0000025000017945 */ /* 0x000fe80003800200 */
[----:B------:R-:W-:Y:S05]  /*2950*/  @!P1 BRA `(.L_x_6342) ;  /* 0x00000000008c9947 */ /* 0x000fea0003800000 */
[----:B0-----:R-:W0:Y:S01]  /*2960*/  LDC.64 R52, c[0x0][0x478] ;  /* 0x00011e00ff347b82 */ /* 0x001e220000000a00 */
[--C-:B------:R-:W-:Y:S01]  /*2970*/  FFMA.FTZ R12, R63, UR5, R56.reuse ;  /* 0x000000053f0c7c23 */ /* 0x100fe20008010038 */
[--C-:B------:R-:W-:Y:S01]  /*2980*/  FFMA.FTZ R14, R4, UR5, R56.reuse ;  /* 0x00000005040e7c23 */ /* 0x100fe20008010038 */
[----:B------:R-:W-:Y:S01]  /*2990*/  FFMA.FTZ R54, R10, UR5, R56 ;  /* 0x000000050a367c23 */ /* 0x000fe20008010038 */
[----:B------:R-:W-:Y:S01]  /*29a0*/  LOP3.LUT P0, RZ, R3, 0xff, RZ, 0xc0, !PT ;  /* 0x000000ff03ff7812 */ /* 0x000fe2000780c0ff */
[----:B------:R-:W-:Y:S01]  /*29b0*/  FADD.FTZ R13, R75, -R12 ;  /* 0x8000000c4b0d7221 */ /* 0x000fe20000010000 */
[----:B------:R-:W-:Y:S01]  /*29c0*/  FFMA.FTZ R12, R8, UR5, R56 ;  /* 0x00000005080c7c23 */ /* 0x000fe20008010038 */
[----:B------:R-:W-:Y:S01]  /*29d0*/  FADD.FTZ R14, R71, -R14 ;  /* 0x8000000e470e7221 */ /* 0x000fe20000010000 */
[----:B------:R-:W1:Y:S01]  /*29e0*/  LDC.64 R58, c[0x0][0x468] ;  /* 0x00011a00ff3a7b82 */ /* 0x000e620000000a00 */
[----:B------:R-:W-:Y:S01]  /*29f0*/  FADD.FTZ R54, R61, -R54 ;  /* 0x800000363d367221 */ /* 0x000fe20000010000 */
[----:B------:R-:W-:Y:S01]  /*2a00*/  FADD.FTZ R15, R67, -R12 ;  /* 0x8000000c430f7221 */ /* 0x000fe20000010000 */
[----:B------:R-:W-:Y:S01]  /*2a10*/  FFMA.FTZ R12, R13, UR10, R20 ;  /* 0x0000000a0d0c7c23 */ /* 0x000fe20008010014 */
[----:B------:R-:W-:Y:S01]  /*2a20*/  FFMA.FTZ R13, R14, UR10, R21 ;  /* 0x0000000a0e0d7c23 */ /* 0x000fe20008010015 */
[----:B------:R-:W-:Y:S01]  /*2a30*/  LOP3.LUT P4, RZ, R3, 0xff00, RZ, 0xc0, !PT ;  /* 0x0000ff0003ff7812 */ /* 0x000fe2000788c0ff */
        /* <DEDUP_REMOVED lines=21> */
.L_x_6342:
[----:B------:R-:W-:Y:S05]  /*2b90*/  BSYNC.RECONVERGENT B1 ;  /* 0x0000000000017941 */ /* 0x000fea0003800200 */
.L_x_6341:
        /* <DEDUP_REMOVED lines=15> */
[----:B------:R-:W-:-:S02]  /*2c90*/  LOP3.LUT P4, RZ, R5, 0xff00, RZ, 0xc0, !PT ;  /* 0x0000ff0005ff7812 */ /* 0x000fc4000788c0ff */
[----:B------:R-:W-:Y:S01]  /*2ca0*/  LOP3.LUT P5, RZ, R5, 0xff0000, RZ, 0xc0, !PT ;  /* 0x00ff000005ff7812 */ /* 0x000fe200078ac0ff */
[----:B------:R-:W-:Y:S01]  /*2cb0*/  FMUL.FTZ R58, R15, UR4 ;  /* 0x000000040f3a7c20 */ /* 0x000fe20008410000 */
[C---:B------:R-:W-:Y:S02]  /*2cc0*/  LOP3.LUT P0, RZ, R5.reuse, 0xff, RZ, 0xc0, !PT ;  /* 0x000000ff05ff7812 */ /* 0x040fe4000780c0ff */
[----:B------:R-:W-:Y:S01]  /*2cd0*/  ISETP.GE.U32.AND P6, PT, R5, 0x1000000, PT ;  /* 0x010000000500780c */ /* 0x000fe20003fc6070 */
[----:B------:R-:W-:Y:S01]  /*2ce0*/  FMUL.FTZ R58, R58, UR21 ;  /* 0x000000153a3a7c20 */ /* 0x000fe20008410000 */
[----:B0-----:R-:W-:-:S04]  /*2cf0*/  IMAD.WIDE.U32 R56, R6, 0x10, R54 ;  /* 0x0000001006387825 */ /* 0x001fc800078e0036 */
[----:B------:R-:W-:Y:S01]  /*2d00*/  FMUL.FTZ R54, R13, UR4 ;  /* 0x000000040d367c20 */ /* 0x000fe20008410000 */
[----:B------:R-:W-:-:S03]  /*2d10*/  FMUL.FTZ R55, R14, UR4 ;  /* 0x000000040e377c20 */ /* 0x000fc60008410000 */
[----:B------:R-:W-:Y:S01]  /*2d20*/  FMUL.FTZ R54, R54, UR21 ;  /* 0x0000001536367c20 */ /* 0x000fe20008410000 */
[----:B------:R-:W-:Y:S01]  /*2d30*/  FMUL.FTZ R55, R55, UR21 ;  /* 0x0000001537377c20 */ /* 0x000fe20008410000 */
[----:B-1----:R-:W-:-:S04]  /*2d40*/  IMAD.WIDE.U32 R52, R6, 0x10, R52 ;  /* 0x0000001006347825 */ /* 0x002fc800078e0034 */
[----:B------:R-:W-:-:S04]  /*2d50*/  FMUL.FTZ R6, R12, UR4 ;  /* 0x000000040c067c20 */ /* 0x000fc80008410000 */
[----:B------:R-:W-:Y:S01]  /*2d60*/  FMUL.FTZ R6, R6, UR21 ;  /* 0x0000001506067c20 */ /* 0x000fe20008410000 */
[----:B------:R0:W-:Y:S02]  /*2d70*/  STG.E.128 desc[UR16][R52.64], R12 ;  /* 0x0000000c34007986 */ /* 0x0001e4000c101d10 */
[----:B0-----:R-:W-:Y:S02]  /*2d80*/  SEL R53, R54, RZ, P4 ;  /* 0x000000ff36357207 */ /* 0x001fe40002000000 */
[----:B------:R-:W-:Y:S02]  /*2d90*/  SEL R54, R55, RZ, P5 ;  /* 0x000000ff37367207 */ /* 0x000fe40002800000 */
[----:B------:R-:W-:Y:S02]  /*2da0*/  SEL R52, R6, RZ, P0 ;  /* 0x000000ff06347207 */ /* 0x000fe40000000000 */
[----:B------:R-:W-:-:S05]  /*2db0*/  SEL R55, R58, RZ, P6 ;  /* 0x000000ff3a377207 */ /* 0x000fca0003000000 */
[----:B------:R2:W-:Y:S02]  /*2dc0*/  STG.E.128 desc[UR16][R56.64], R52 ;  /* 0x0000003438007986 */ /* 0x0005e4000c101d10 */
.L_x_6331:
[----:B------:R-:W-:Y:S05]  /*2dd0*/  BSYNC.RECONVERGENT B0 ;  /* 0x0000000000007941 */ /* 0x000fea0003800200 */
.L_x_6321:
[----:B------:R-:W-:Y:S02]  /*2de0*/  UIADD3 UR6, UPT, UPT, UR6, UR24, URZ ;  /* 0x0000001806067290 */ /* 0x000fe4000fffe0ff */
[----:B------:R-:W-:Y:S02]  /*2df0*/  UPLOP3.LUT UP2, UPT, UPT, UPT, UP2, 0x40, 0x4 ;  /* 0x000000000004789c */ /* 0x000fe40003f4e820 */
[----:B------:R-:W-:-:S09]  /*2e00*/  UISETP.GE.AND UP1, UPT, UR6, UR25, UPT ;  /* 0x000000190600728c */ /* 0x000fd2000bf26270 */
[----:B------:R-:W-:Y:S05]  /*2e10*/  BRA.U !UP1, `(.L_x_6343) ;  /* 0xffffffd509a07547 */ /* 0x000fea000b83ffff */
.L_x_6312:
[----:B------:R-:W1:Y:S01]  /*2e20*/  LDC.64 R2, c[0x0][0x440] ;  /* 0x00011000ff027b82 */ /* 0x000e620000000a00 */
[----:B------:R-:W-:-:S06]  /*2e30*/  UIMAD UR4, UR7, UR8, URZ ;  /* 0x00000008070472a4 */ /* 0x000fcc000f8e02ff */
[----:B------:R-:W-:Y:S01]  /*2e40*/  MOV R0, UR4 ;  /* 0x0000000400007c02 */ /* 0x000fe20008000f00 */
[----:B------:R-:W2:Y:S03]  /*2e50*/  LDC.64 R4, c[0x0][0x448] ;  /* 0x00011200ff047b82 */ /* 0x000ea60000000a00 */
[----:B------:R-:W-:-:S05]  /*2e60*/  LEA.HI R87, R0, R87, RZ, 0x1e ;  /* 0x0000005700577211 */ /* 0x000fca00078ff0ff */
[----:B0-----:R-:W0:Y:S08]  /*2e70*/  LDC.64 R6, c[0x0][0x440] ;  /* 0x00011000ff067b82 */ /* 0x001e300000000a00 */
[----:B------:R-:W3:Y:S01]  /*2e80*/  LDC.64 R8, c[0x0][0x448] ;  /* 0x00011200ff087b82 */ /* 0x000ee20000000a00 */
[----:B-1----:R-:W-:-:S05]  /*2e90*/  @P2 IMAD.WIDE.U32 R2, R87, 0x10, R2 ;  /* 0x0000001057022825 */ /* 0x002fca00078e0002 */
[----:B------:R1:W-:Y:S01]  /*2ea0*/  @P2 STG.E.128 desc[UR16][R2.64], R36 ;  /* 0x0000002402002986 */ /* 0x0003e2000c101d10 */
[C---:B--2---:R-:W-:Y:S01]  /*2eb0*/  @P2 IMAD.WIDE.U32 R4, R87.reuse, 0x10, R4 ;  /* 0x0000001057042825 */ /* 0x044fe200078e0004 */
[----:B------:R-:W-:-:S04]  /*2ec0*/  @P2 IADD3 R87, PT, PT, R87, 0x80, RZ ;  /* 0x0000008057572810 */ /* 0x000fc80007ffe0ff */
[----:B------:R1:W-:Y:S01]  /*2ed0*/  @P2 STG.E.128 desc[UR16][R4.64], R48 ;  /* 0x0000003004002986 */ /* 0x0003e2000c101d10 */
[----:B0-----:R-:W-:-:S05]  /*2ee0*/  @P1 IMAD.WIDE.U32 R6, R87, 0x10, R6 ;  /* 0x0000001057061825 */ /* 0x001fca00078e0006 */
[----:B------:R1:W-:Y:S01]  /*2ef0*/  @P1 STG.E.128 desc[UR16][R6.64], R32 ;  /* 0x0000002006001986 */ /* 0x0003e2000c101d10 */
[----:B---3--:R-:W-:-:S05]  /*2f00*/  @P1 IMAD.WIDE.U32 R8, R87, 0x10, R8 ;  /* 0x0000001057081825 */ /* 0x008fca00078e0008 */
        /* <DEDUP_REMOVED lines=10> */
.L_x_6344:
        /* <DEDUP_REMOVED lines=13> */
.L_x_6840:


//--------------------- .text._ZN10layer_norm13ln_bwd_kernelINS_13Kernel_traitsIfffffjLj1536ELj1ELj1ELj4ELj16ENS_18Kernel_traits_baseILj1536EfffffjLj128EEEEELb1ELb0ELb0ELb1EEEvNS_9BwdParamsE --------------------------
	.section	.text._ZN10layer_norm13ln_bwd_kernelINS_13Kernel_traitsIfffffjLj1536ELj1ELj1ELj4ELj16ENS_18Kernel_traits_baseILj1536EfffffjLj128EEEEELb1ELb0ELb0ELb1EEEvNS_9BwdParamsE,"ax",@progbits
	.align	128
        .global         _ZN10layer_norm13ln_bwd_kernelINS_13Kernel_traitsIfffffjLj1536ELj1ELj1ELj4ELj16ENS_18Kernel_traits_baseILj1536EfffffjLj128EEEEELb1ELb0ELb0ELb1EEEvNS_9BwdParamsE
        .type           _ZN10layer_norm13ln_bwd_kernelINS_13Kernel_traitsIfffffjLj1536ELj1ELj1ELj4ELj16ENS_18Kernel_traits_baseILj1536EfffffjLj128EEEEELb1ELb0ELb0ELb1EEEvNS_9BwdParamsE,@function
        .size           _ZN10layer_norm13ln_bwd_kernelINS_13Kernel_traitsIfffffjLj1536ELj1ELj1ELj4ELj16ENS_18Kernel_traits_baseILj1536EfffffjLj128EEEEELb1ELb0ELb0ELb1EEEvNS_9BwdParamsE,(.L_x_6841 - _ZN10layer_norm13ln_bwd_kernelINS_13Kernel_traitsIfffffjLj1536ELj1ELj1ELj4ELj16ENS_18Kernel_traits_baseILj1536EfffffjLj128EEEEELb1ELb0ELb0ELb1EEEvNS_9BwdParamsE)
        .other          _ZN10layer_norm13ln_bwd_kernelINS_13Kernel_traitsIfffffjLj1536ELj1ELj1ELj4ELj16ENS_18Kernel_traits_baseILj1536EfffffjLj128EEEEELb1ELb0ELb0ELb1EEEvNS_9BwdParamsE,@"STO_CUDA_ENTRY STV_DEFAULT"
_ZN10layer_norm13ln_bwd_kernelINS_13Kernel_traitsIfffffjLj1536ELj1ELj1ELj4ELj16ENS_18Kernel_traits_baseILj1536EfffffjLj128EEEEELb1ELb0ELb0ELb1EEEvNS_9BwdParamsE:
.text._ZN10layer_norm13ln_bwd_kernelINS_13Kernel_traitsIfffffjLj1536ELj1ELj1ELj4ELj16ENS_18Kernel_traits_baseILj1536EfffffjLj128EEEEELb1ELb0ELb0ELb1EEEvNS_9BwdParamsE:
        /* <DEDUP_REMOVED lines=34> */
[----:B-1----:R-:W-:Y:S01]  /*0220*/  UISETP.NE.U32.AND UP0, UPT, UR4, URZ, UPT ;  /* 0x000000ff0400728c */ /* 0x002fe2000bf05070 */
[----:B------:R-:W1:Y:S01]  /*0230*/  LDCU UR24, c[0x0][0x388] ;  /* 0x00007100ff1877ac */ /* 0x000e620008000800 */
[----:B0-----:R-:W-:-:S02]  /*0240*/  IMAD.WIDE.U32 R2, R0, 0x10, R2 ;  /* 0x0000001000027825 */ /* 0x001fc400078e0002 */
[----:B------:R-:W-:Y:S01]  /*0250*/  UISETP.NE.AND.EX UP0, UPT, UR5, URZ, UPT, UP0 ;  /* 0x000000ff0500728c */ /* 0x000fe2000bf05300 */
[----:B------:R-:W0:Y:S02]  /*0260*/  LDCU.U8 UR11, c[0x0][0x410] ;  /* 0x00008200ff0b77ac */ /* 0x000e240008000000 */
[----:B--2---:R-:W5:Y:S01]  /*0270*/  LDG.E.128 R20, desc[UR20][R2.64] ;  /* 0x0000001402147981 */ /* 0x004f62000c1e1d00 */
[----:B------:R-:W2:Y:S03]  /*0280*/  LDCU UR25, c[0x0][0x400] ;  /* 0x00008000ff1977ac */ /* 0x000ea60008000800 */
[----:B------:R-:W5:Y:S01]  /*0290*/  LDG.E.128 R16, desc[UR20][R2.64+0x800] ;  /* 0x0008001402107981 */ /* 0x000f62000c1e1d00 */
[----:B------:R-:W4:Y:S03]  /*02a0*/  LDCU.64 UR26, c[0x0][0x478] ;  /* 0x00008f00ff1a77ac */ /* 0x000f260008000a00 */
[----:B------:R3:W5:Y:S01]  /*02b0*/  LDG.E.128 R12, desc[UR20][R2.64+0x1000] ;  /* 0x00100014020c7981 */ /* 0x000762000c1e1d00 */
[----:B------:R-:W0:Y:S01]  /*02c0*/  LDCU.128 UR12, c[0x0][0x3c0] ;  /* 0x00007800ff0c77ac */ /* 0x000e220008000c00 */
[----:B------:R-:W0:Y:S01]  /*02d0*/  LDCU.64 UR22, c[0x0][0x438] ;  /* 0x00008700ff1677ac */ /* 0x000e220008000a00 */
[----:B---3--:R-:W-:Y:S01]  /*02e0*/  CS2R R2, SRZ ;  /* 0x0000000000027805 */ /* 0x008fe2000001ff00 */
[----:B------:R-:W3:Y:S01]  /*02f0*/  LDCU.64 UR28, c[0x0][0x380] ;  /* 0x00007000ff1c77ac */ /* 0x000ee20008000a00 */
[----:B-12---:R-:W-:-:S05]  /*0300*/  UMOV UR6, UR9 ;  /* 0x0000000900067c82 */ /* 0x006fca0008000000 */
.L_x_6355:
[----:B-1----:R-:W1:Y:S01]  /*0310*/  S2R R0, SR_TID.X ;  /* 0x0000000000007919 */ /* 0x002e620000002100 */
[----:B0-2---:R-:W2:Y:S01]  /*0320*/  LDC.64 R52, c[0x0][0x3a8] ;  /* 0x0000ea00ff347b82 */ /* 0x005ea20000000a00 */
[----:B------:R-:W-:Y:S01]  /*0330*/  UIMAD UR7, UR6, UR24, URZ ;  /* 0x00000018060772a4 */ /* 0x000fe2000f8e02ff */
[----:B------:R-:W-:Y:S01]  /*0340*/  PLOP3.LUT P0, PT, PT, PT, UP0, 0x80, 0x8 ;  /* 0x000000000008781c */ /* 0x000fe20003f0f008 */
[----:B------:R-:W4:Y:S02]  /*0350*/  @UP0 LDCU.64 UR4, c[0x0][0x3e0] ;  /* 0x00007c00ff0407ac */ /* 0x000f240008000a00 */
[----:B------:R-:W-:-:S03]  /*0360*/  USHF.R.S32.HI UR8, URZ, 0x1f, UR7 ;  /* 0x0000001fff087899 */ /* 0x000fc60008011407 */
[----:B------:R-:W3:Y:S01]  /*0370*/  LDC.64 R60, c[0x0][0x428] ;  /* 0x00010a00ff3c7b82 */ /* 0x000ee20000000a00 */
[----:B0-----:R-:W-:Y:S02]  /*0380*/  UIMAD.WIDE UR18, UR6, 0x4, UR14 ;  /* 0x00000004061278a5 */ /* 0x001fe4000f8e020e */
[----:B------:R-:W-:Y:S02]  /*0390*/  ULEA.HI UR8, UR8, UR7, URZ, 0x2 ;  /* 0x0000000708087291 */ /* 0x000fe4000f8f10ff */
[----:B------:R-:W-:Y:S02]  /*03a0*/  UIMAD.WIDE UR16, UR6, 0x4, UR12 ;  /* 0x00000004061078a5 */ /* 0x000fe4000f8e020c */
[----:B------:R-:W-:Y:S02]  /*03b0*/  MOV R48, UR18 ;  /* 0x0000001200307c02 */ /* 0x000fe40008000f00 */
[----:B------:R-:W-:Y:S02]  /*03c0*/  MOV R41, UR8 ;  /* 0x0000000800297c02 */ /* 0x000fe40008000f00 */
[----:B------:R-:W-:-:S02]  /*03d0*/  MOV R49, UR19 ;  /* 0x0000001300317c02 */ /* 0x000fc40008000f00 */
[----:B------:R-:W-:Y:S01]  /*03e0*/  MOV R50, UR16 ;  /* 0x0000001000327c02 */ /* 0x000fe20008000f00 */
[----:B----4-:R-:W-:Y:S01]  /*03f0*/  @UP0 UIMAD.WIDE UR4, UR6, 0x4, UR4 ;  /* 0x00000004060408a5 */ /* 0x010fe2000f8e0204 */
[----:B------:R-:W-:Y:S01]  /*0400*/  MOV R51, UR17 ;  /* 0x0000001100337c02 */ /* 0x000fe20008000f00 */
[----:B------:R0:W4:Y:S04]  /*0410*/  LDG.E R81, desc[UR20][R48.64] ;  /* 0x0000001430517981 */ /* 0x000128000c1e1900 */
[----:B------:R-:W4:Y:S01]  /*0420*/  LDG.E R82, desc[UR20][R50.64] ;  /* 0x0000001432527981 */ /* 0x000f22000c1e1900 */
[----:B-1----:R-:W-:-:S05]  /*0430*/  LEA.HI.SX32 R80, R41, R0, 0x1e ;  /* 0x0000000029507211 */ /* 0x002fca00078ff2ff */
[----:B--2---:R-:W-:Y:S01]  /*0440*/  IMAD.WIDE.U32 R40, R80, 0x10, R52 ;  /* 0x0000001050287825 */ /* 0x004fe200078e0034 */
[----:B------:R-:W-:-:S03]  /*0450*/  MOV R58, UR4 ;  /* 0x00000004003a7c02 */ /* 0x000fc60008000f00 */
[C---:B---3--:R-:W-:Y:S01]  /*0460*/  IMAD.WIDE.U32 R44, R80.reuse, 0x10, R60 ;  /* 0x00000010502c7825 */ /* 0x048fe200078e003c */
[----:B------:R-:W-:Y:S01]  /*0470*/  MOV R59, UR5 ;  /* 0x00000005003b7c02 */ /* 0x000fe20008000f00 */
[----:B------:R-:W2:Y:S01]  /*0480*/  LDG.E.128 R40, desc[UR20][R40.64] ;  /* 0x0000001428287981 */ /* 0x000ea2000c1e1d00 */
[----:B------:R-:W-:-:S03]  /*0490*/  IADD3 R79, PT, PT, R80, 0x80, RZ ;  /* 0x00000080504f7810 */ /* 0x000fc60007ffe0ff */
[----:B------:R-:W3:Y:S01]  /*04a0*/  LDG.E.128 R44, desc[UR20][R44.64] ;  /* 0x000000142c2c7981 */ /* 0x000ee2000c1e1d00 */
[----:B------:R-:W-:-:S03]  /*04b0*/  IADD3 R78, PT, PT, R80, 0x100, RZ ;  /* 0x00000100504e7810 */ /* 0x000fc60007ffe0ff */
[----:B------:R-:W3:Y:S01]  /*04c0*/  @P0 LDG.E R83, desc[UR20][R58.64] ;  /* 0x000000143a530981 */ /* 0x000ee2000c1e1900 */
[----:B0-----:R-:W-:-:S04]  /*04d0*/  IMAD.WIDE.U32 R48, R79, 0x10, R52 ;  /* 0x000000104f307825 */ /* 0x001fc800078e0034 */
[C---:B------:R-:W-:Y:S02]  /*04e0*/  IMAD.WIDE.U32 R52, R78.reuse, 0x10, R52 ;  /* 0x000000104e347825 */ /* 0x040fe400078e0034 */
[----:B------:R-:W3:Y:S02]  /*04f0*/  LDG.E.128 R48, desc[UR20][R48.64] ;  /* 0x0000001430307981 */ /* 0x000ee4000c1e1d00 */
[--C-:B------:R-:W-:Y:S02]  /*0500*/  IMAD.WIDE.U32 R56, R79, 0x10, R60.reuse ;  /* 0x000000104f387825 */ /* 0x100fe400078e003c */
[----:B------:R-:W3:Y:S04]  /*0510*/  LDG.E.128 R52, desc[UR20][R52.64] ;  /* 0x0000001434347981 */ /* 0x000ee8000c1e1d00 */
[----:B------:R-:W3:Y:S01]  /*0520*/  LDG.E.128 R56, desc[UR20][R56.64] ;  /* 0x0000001438387981 */ /* 0x000ee2000c1e1d00 */
[----:B------:R-:W-:-:S06]  /*0530*/  IMAD.WIDE.U32 R60, R78, 0x10, R60 ;  /* 0x000000104e3c7825 */ /* 0x000fcc00078e003c */
[----:B------:R-:W3:Y:S01]  /*0540*/  LDG.E.128 R60, desc[UR20][R60.64] ;  /* 0x000000143c3c7981 */ /* 0x000ee2000c1e1d00 */
        /* <DEDUP_REMOVED lines=10> */
[C---:B--2---:R-:W-:Y:S01]  /*05f0*/  FADD.FTZ R40, -R88.reuse, R40 ;  /* 0x0000002858287221 */ /* 0x044fe20000010100 */
[----:B------:R-:W-:Y:S01]  /*0600*/  FADD.FTZ R43, -R88, R43 ;  /* 0x0000002b582b7221 */ /* 0x000fe20000010100 */
[----:B---3-5:R-:W-:Y:S01]  /*0610*/  FMUL.FTZ R86, R20, R44 ;  /* 0x0000002c14567220 */ /* 0x028fe20000410000 */
        /* <DEDUP_REMOVED lines=13> */
[C---:B------:R-:W-:Y:S01]  /*06f0*/  FADD.FTZ R41, -R88.reuse, R48 ;  /* 0x0000003058297221 */ /* 0x040fe20000010100 */
[C---:B------:R-:W-:Y:S01]  /*0700*/  FADD.FTZ R49, -R88.reuse, R49 ;  /* 0x0000003158317221 */ /* 0x040fe20000010100 */
        /* <DEDUP_REMOVED lines=228> */
.L_x_6347:
        /* <DEDUP_REMOVED lines=99> */
.L_x_6346:
        /* <DEDUP_REMOVED lines=32> */
.L_x_6349:
        /* <DEDUP_REMOVED lines=28> */
.L_x_6350:
        /* <DEDUP_REMOVED lines=36> */
.L_x_6351:
        /* <DEDUP_REMOVED lines=28> */
.L_x_6352:
        /* <DEDUP_REMOVED lines=35> */
.L_x_6353:
        /* <DEDUP_REMOVED lines=28> */
.L_x_6354:
[----:B------:R-:W0:Y:S01]  /*2730*/  @P0 LDC.64 R44, c[0x0][0x478] ;  /* 0x00011e00ff2c0b82 */ /* 0x000e220000000a00 */
[----:B------:R-:W-:-:S04]  /*2740*/  IMAD.WIDE.U32 R62, R78, 0x10, R62 ;  /* 0x000000104e3e7825 */ /* 0x000fc800078e003e */
[----:B0-----:R-:W-:-:S05]  /*2750*/  @P0 IMAD.WIDE.U32 R44, R78, 0x10, R44 ;  /* 0x000000104e2c0825 */ /* 0x001fca00078e002c */
[----:B------:R2:W-:Y:S04]  /*2760*/  @P0 STG.E.128 desc[UR20][R44.64], R36 ;  /* 0x000000242c000986 */ /* 0x0005e8000c101d14 */
[----:B------:R2:W-:Y:S02]  /*2770*/  STG.E.128 desc[UR20][R62.64], R40 ;  /* 0x000000283e007986 */ /* 0x0005e4000c101d14 */
.L_x_6348:
        /* <DEDUP_REMOVED lines=28> */
.L_x_6345:
        /* <DEDUP_REMOVED lines=14> */
.L_x_6356:
        /* <DEDUP_REMOVED lines=14> */
.L_x_6841:


//--------------------- .text._ZN10layer_norm22ln_bwd_finalize_kernelINS_22Kernel_traits_finalizeILj1536EfffffjLb0ELj1024ELj4ENS_18Kernel_traits_baseILj1536EfffffjLj1024EEEEELb0ELb0EEEvNS_9BwdParamsE --------------------------
	.section	.text._ZN10layer_norm22ln_bwd_finalize_kernelINS_22Kernel_traits_finalizeILj1536EfffffjLb0ELj1024ELj4ENS_18Kernel_traits_baseILj1536EfffffjLj1024EEEEELb0ELb0EEEvNS_9BwdParamsE,"ax",@progbits
	.align	128
        .global         _ZN10layer_norm22ln_bwd_finalize_kernelINS_22Kernel_traits_finalizeILj1536EfffffjLb0ELj1024ELj4ENS_18Kernel_traits_baseILj1536EfffffjLj1024EEEEELb0ELb0EEEvNS_9BwdParamsE
        .type           _ZN10layer_norm22ln_bwd_finalize_kernelINS_22Kernel_traits_finalizeILj1536EfffffjLb0ELj1024ELj4ENS_18Kernel_traits_baseILj1536EfffffjLj1024EEEEELb0ELb0EEEvNS_9BwdParamsE,@function
        .size           _ZN10layer_norm22ln_bwd_finalize_kernelINS_22Kernel_traits_finalizeILj1536EfffffjLb0ELj1024ELj4ENS_18Kernel_traits_baseILj1536EfffffjLj1024EEEEELb0ELb0EEEvNS_9BwdParamsE,(.L_x_6842 - _ZN10layer_norm22ln_bwd_finalize_kernelINS_22Kernel_traits_finalizeILj1536EfffffjLb0ELj1024ELj4ENS_18Kernel_traits_baseILj1536EfffffjLj1024EEEEELb0ELb0EEEvNS_9BwdParamsE)
        .other          _ZN10layer_norm22ln_bwd_finalize_kernelINS_22Kernel_traits_finalizeILj1536EfffffjLb0ELj1024ELj4ENS_18Kernel_traits_baseILj1536EfffffjLj1024EEEEELb0ELb0EEEvNS_9BwdParamsE,@"STO_CUDA_ENTRY STV_DEFAULT"
_ZN10layer_norm22ln_bwd_finalize_kernelINS_22Kernel_traits_finalizeILj1536EfffffjLb0ELj1024ELj4ENS_18Kernel_traits_baseILj1536EfffffjLj1024EEEEELb0ELb0EEEvNS_9BwdParamsE:
.text._ZN10layer_norm22ln_bwd_finalize_kernelINS_22Kernel_traits_finalizeILj1536EfffffjLb0ELj1024ELj4ENS_18Kernel_traits_baseILj1536EfffffjLj1024EEEEELb0ELb0EEEvNS_9BwdParamsE:
        /* <DEDUP_REMOVED lines=78> */
.L_x_6361:
        /* <DEDUP_REMOVED lines=118> */
.L_x_6360:
[----:B------:R-:W-:Y:S05]  /*0c40*/  BSYNC.RECONVERGENT B1 ;  /* 0x0000000000017941 */ /* 0x000fea0003800200 */
.L_x_6359:
        /* <DEDUP_REMOVED lines=68> */
.L_x_6363:
[----:B------:R-:W-:Y:S05]  /*1090*/  BSYNC.RECONVERGENT B1 ;  /* 0x0000000000017941 */ /* 0x000fea0003800200 */
.L_x_6362:
        /* <DEDUP_REMOVED lines=37> */
.L_x_6365:
[----:B------:R-:W-:Y:S05]  /*12f0*/  BSYNC.RECONVERGENT B1 ;  /* 0x0000000000017941 */ /* 0x000fea0003800200 */
.L_x_6364:
[----:B------:R-:W-:Y:S05]  /*1300*/  @!P1 BRA `(.L_x_6358) ;  /* 0x00000000003c9947 */ /* 0x000fea0003800000 */
[----:B------:R-:W0:Y:S01]  /*1310*/  LDC.64 R8, c[0x0][0x440] ;  /* 0x00011000ff087b82 */ /* 0x000e220000000a00 */
[----:B------:R-:W-:Y:S01]  /*1320*/  IMAD R0, R3, R54, R0 ;  /* 0x0000003603007224 */ /* 0x000fe200078e0200 */
[----:B------:R-:W-:-:S04]  /*1330*/  IADD3 R12, PT, PT, -R55, RZ, RZ ;  /* 0x000000ff370c7210 */ /* 0x000fc80007ffe1ff */
[----:B------:R-:W-:Y:S02]  /*1340*/  IADD3 R3, PT, PT, R57, R0, RZ ;  /* 0x0000000039037210 */ /* 0x000fe40007ffe0ff */
[----:B------:R-:W1:Y:S05]  /*1350*/  LDC.64 R10, c[0x0][0x448] ;  /* 0x00011200ff0a7b82 */ /* 0x000e6a0000000a00 */
.L_x_6366:
        /* <DEDUP_REMOVED lines=10> */
.L_x_6358:
[----:B------:R-:W-:Y:S05]  /*1400*/  BSYNC.RECONVERGENT B0 ;  /* 0x0000000000007941 */ /* 0x000fea0003800200 */
.L_x_6357:
        /* <DEDUP_REMOVED lines=60> */
.L_x_6367:
        /* <DEDUP_REMOVED lines=11> */
.L_x_6842:


//--------------------- .text._ZN10layer_norm13ln_bwd_kernelINS_13Kernel_traitsIfffffjLj1536ELj1ELj1ELj4ELj16ENS_18Kernel_traits_baseILj1536EfffffjLj128EEEEELb1ELb0ELb1ELb0EEEvNS_9BwdParamsE --------------------------
	.section	.text._ZN10layer_norm13ln_bwd_kernelINS_13Kernel_traitsIfffffjLj1536ELj1ELj1ELj4ELj16ENS_18Kernel_traits_baseILj1536EfffffjLj128EEEEELb1ELb0ELb1ELb0EEEvNS_9BwdParamsE,"ax",@progbits
	.align	128
        .global         _ZN10layer_norm13ln_bwd_kernelINS_13Kernel_traitsIfffffjLj1536ELj1ELj1ELj4ELj16ENS_18Kernel_traits_baseILj1536EfffffjLj128EEEEELb1ELb0ELb1ELb0EEEvNS_9BwdParamsE
        .type           _ZN10layer_norm13ln_bwd_kernelINS_13Kernel_traitsIfffffjLj1536ELj1ELj1ELj4ELj16ENS_18Kernel_traits_baseILj1536EfffffjLj128EEEEELb1ELb0ELb1ELb0EEEvNS_9BwdParamsE,@function
        .size           _ZN10layer_norm13ln_bwd_kernelINS_13Kernel_traitsIfffffjLj1536ELj1ELj1ELj4ELj16ENS_18Kernel_traits_baseILj1536EfffffjLj128EEEEELb1ELb0ELb1ELb0EEEvNS_9BwdParamsE,(.L_x_6843 - _ZN10layer_norm13ln_bwd_kernelINS_13Kernel_traitsIfffffjLj1536ELj1ELj1ELj4ELj16ENS_18Kernel_traits_baseILj1536EfffffjLj128EEEEELb1ELb0ELb1ELb0EEEvNS_9BwdParamsE)
        .other          _ZN10layer_norm13ln_bwd_kernelINS_13Kernel_traitsIfffffjLj1536ELj1ELj1ELj4ELj16ENS_18Kernel_traits_baseILj1536EfffffjLj128EEEEELb1ELb0ELb1ELb0EEEvNS_9BwdParamsE,@"STO_CUDA_ENTRY STV_DEFAULT"
_ZN10layer_norm13ln_bwd_kernelINS_13Kernel_traitsIfffffjLj1536ELj1ELj1ELj4ELj16ENS_18Kernel_traits_baseILj1536EfffffjLj128EEEEELb1ELb0ELb1ELb0EEEvNS_9BwdParamsE:
.text._ZN10layer_norm13ln_bwd_kernelINS_13Kernel_traitsIfffffjLj1536ELj1ELj1ELj4ELj16ENS_18Kernel_traits_baseILj1536EfffffjLj128EEEEELb1ELb0ELb1ELb0EEEvNS_9BwdParamsE:
        /* <DEDUP_REMOVED lines=63> */
.L_x_6406:
[----:B0-----:R-:W-:-:S06]  /*03f0*/  UIMAD.WIDE UR28, UR6, 0x4, UR18 ;  /* 0x00000004061c78a5 */ /* 0x001fcc000f8e0212 */
[----:B------:R-:W-:Y:S02]  /*0400*/  MOV R74, UR28 ;  /* 0x0000001c004a7c02 */ /* 0x000fe40008000f00 */
[----:B------:R-:W-:Y:S01]  /*0410*/  MOV R75, UR29 ;  /* 0x0000001d004b7c02 */ /* 0x000fe20008000f00 */
[----:B------:R-:W-:-:S04]  /*0420*/  UIMAD.WIDE UR28, UR6, 0x4, UR14 ;  /* 0x00000004061c78a5 */ /* 0x000fc8000f8e020e */
[----:B--2---:R-:W2:Y:S02]  /*0430*/  LDG.E R74, desc[UR20][R74.64] ;  /* 0x000000144a4a7981 */ /* 0x004ea4000c1e1900 */
[----:B------:R-:W-:Y:S02]  /*0440*/  MOV R72, UR28 ;  /* 0x0000001c00487c02 */ /* 0x000fe40008000f00 */
[----:B------:R-:W-:Y:S01]  /*0450*/  MOV R73, UR29 ;  /* 0x0000001d00497c02 */ /* 0x000fe20008000f00 */
[----:B------:R-:W-:-:S04]  /*0460*/  UIMAD.WIDE UR28, UR6, 0x4, UR16 ;  /* 0x00000004061c78a5 */ /* 0x000fc8000f8e0210 */
[----:B---3--:R-:W3:Y:S02]  /*0470*/  LDG.E R72, desc[UR20][R72.64] ;  /* 0x0000001448487981 */ /* 0x008ee4000c1e1900 */
        /* <DEDUP_REMOVED lines=15> */
[----:B------:R-:W-:Y:S01]  /*0570*/  HFMA2 R97, -RZ, RZ, 0, 0 ;  /* 0x00000000ff617431 */ /* 0x000fe200000001ff */
[----:B------:R-:W-:Y:S01]  /*0580*/  ISETP.NE.AND P0, PT, RZ, UR30, PT ;  /* 0x0000001eff007c0c */ /* 0x000fe2000bf05270 */
[----:B------:R-:W-:Y:S01]  /*0590*/  BSSY.RECONVERGENT B1, `(.L_x_6371) ;  /* 0x0000044000017945 */ /* 0x000fe20003800200 */
[----:B------:R-:W-:Y:S01]  /*05a0*/  HFMA2 R102, -RZ, RZ, 0, 0 ;  /* 0x00000000ff667431 */ /* 0x000fe200000001ff */
[----:B------:R-:W-:Y:S01]  /*05b0*/  MOV R75, UR7 ;  /* 0x00000007004b7c02 */ /* 0x000fe20008000f00 */
[----:B-1----:R-:W-:Y:S01]  /*05c0*/  UIMAD UR7, UR6, UR10, URZ ;  /* 0x0000000a060772a4 */ /* 0x002fe2000f8e02ff */
[----:B------:R-:W-:-:S02]  /*05d0*/  ISETP.GE.U32.AND P1, PT, R2, 0x100, PT ;  /* 0x000001000200780c */ /* 0x000fc40003f26070 */
[----:B------:R-:W-:Y:S01]  /*05e0*/  ISETP.GE.U32.AND P3, PT, R2, 0x180, PT ;  /* 0x000001800200780c */ /* 0x000fe20003f66070 */
[----:B------:R-:W-:Y:S01]  /*05f0*/  USHF.R.S32.HI UR8, URZ, 0x1f, UR7 ;  /* 0x0000001fff087899 */ /* 0x000fe20008011407 */
[----:B------:R-:W-:Y:S02]  /*0600*/  @P4 IADD3 R5, PT, PT, R4, -0x1, RZ ;  /* 0xffffffff04054810 */ /* 0x000fe40007ffe0ff */
[----:B------:R-:W-:Y:S01]  /*0610*/  MOV R101, RZ ;  /* 0x000000ff00657202 */ /* 0x000fe20000000f00 */
[----:B------:R-:W-:Y:S02]  /*0620*/  ULEA.HI UR8, UR8, UR7, URZ, 0x2 ;  /* 0x0000000708087291 */ /* 0x000fe4000f8f10ff */
[----:B------:R-:W-:Y:S02]  /*0630*/  @P4 IMAD R74, R5, UR10, RZ ;  /* 0x0000000a054a4c24 */ /* 0x000fe4000f8e02ff */
[----:B------:R-:W-:-:S03]  /*0640*/  IMAD R5, R75, UR10, RZ ;  /* 0x0000000a4b057c24 */ /* 0x000fc6000f8e02ff */
[----:B------:R-:W-:Y:S02]  /*0650*/  @P4 SHF.R.S32.HI R75, RZ, 0x1f, R74 ;  /* 0x0000001fff4b4819 */ /* 0x000fe4000001144a */
[----:B0-----:R-:W-:Y:S02]  /*0660*/  SHF.R.S32.HI R72, RZ, 0x1f, R5 ;  /* 0x0000001fff487819 */ /* 0x001fe40000011405 */
[----:B------:R-:W-:Y:S02]  /*0670*/  @P4 LEA.HI R75, R75, R74, RZ, 0x2 ;  /* 0x0000004a4b4b4211 */ /* 0x000fe400078f10ff */
[----:B------:R-:W-:Y:S02]  /*0680*/  LEA.HI R73, R72, R5, RZ, 0x2 ;  /* 0x0000000548497211 */ /* 0x000fe400078f10ff */
[----:B------:R-:W-:Y:S02]  /*0690*/  MOV R5, UR8 ;  /* 0x0000000800057c02 */ /* 0x000fe40008000f00 */
[----:B------:R-:W-:-:S02]  /*06a0*/  @P4 LEA.HI.SX32 R97, R75, R0, 0x1e ;  /* 0x000000004b614211 */ /* 0x000fc400078ff2ff */
[-C--:B------:R-:W-:Y:S02]  /*06b0*/  LEA.HI.SX32 R5, R5, R0.reuse, 0x1e ;  /* 0x0000000005057211 */ /* 0x080fe400078ff2ff */
[----:B------:R-:W-:Y:S02]  /*06c0*/  LEA.HI.SX32 R98, R73, R0, 0x1e ;  /* 0x0000000049627211 */ /* 0x000fe400078ff2ff */
        /* <DEDUP_REMOVED lines=13> */
[----:B--2---:R-:W-:-:S04]  /*07a0*/  IMAD.WIDE.U32 R102, R97, 0x4, R102 ;  /* 0x0000000461667825 */ /* 0x004fc800078e0066 */
[----:B0-----:R-:W-:Y:S01]  /*07b0*/  @P0 IMAD.WIDE.U32 R92, R96, 0x10, R92 ;  /* 0x00000010605c0825 */ /* 0x001fe200078e005c */
[----:B------:R-:W5:Y:S04]  /*07c0*/  LDG.E R6, desc[UR20][R102.64] ;  /* 0x0000001466067981 */ /* 0x000f68000c1e1900 */
[----:B------:R0:W5:Y:S01]  /*07d0*/  @P0 LDG.E.128 R52, desc[UR20][R92.64] ;  /* 0x000000145c340981 */ /* 0x000162000c1e1d00 */
[----:B------:R-:W-:Y:S02]  /*07e0*/  IADD3 R97, PT, PT, R97, 0x80, RZ ;  /* 0x0000008061617810 */ /* 0x000fe40007ffe0ff */
        /* <DEDUP_REMOVED lines=12> */
[----:B0-----:R-:W-:Y:S01]  /*08b0*/  FMUL.FTZ R92, R22, R78 ;  /* 0x0000004e165c7220 */ /* 0x001fe20000410000 */
        /* <DEDUP_REMOVED lines=17> */
.L_x_6372:
[----:B----4-:R-:W-:Y:S05]  /*09d0*/  BSYNC.RECONVERGENT B1 ;  /* 0x0000000000017941 */ /* 0x010fea0003800200 */
.L_x_6371:
[----:B------:R-:W-:Y:S04]  /*09e0*/  BSSY.RECONVERGENT B1, `(.L_x_6373) ;  /* 0x000002f000017945 */ /* 0x000fe80003800200 */
[----:B------:R-:W-:Y:S05]  /*09f0*/  @!P1 BRA `(.L_x_6374) ;  /* 0x0000000000b49947 */ /* 0x000fea0003800000 */
[----:B------:R-:W0:Y:S01]  /*0a00*/  LDC.64 R72, c[0x0][0x3a8] ;  /* 0x0000ea00ff487b82 */ /* 0x000e220000000a00 */
[----:B------:R-:W-:-:S04]  /*0a10*/  ISETP.NE.U32.AND P0, PT, RZ, UR24, PT ;  /* 0x00000018ff007c0c */ /* 0x000fc8000bf05070 */
[----:B------:R-:W-:-:S03]  /*0a20*/  ISETP.NE.AND.EX P0, PT, RZ, UR25, PT, P0 ;  /* 0x00000019ff007c0c */ /* 0x000fc6000bf05300 */
[----:B------:R-:W1:Y:S08]  /*0a30*/  LDC.64 R76, c[0x0][0x428] ;  /* 0x00010a00ff4c7b82 */ /* 0x000e700000000a00 */
[----:B------:R-:W2:Y:S01]  /*0a40*/  LDC.64 R78, c[0x0][0x3b0] ;  /* 0x0000ec00ff4e7b82 */ /* 0x000ea20000000a00 */
[----:B0-----:R-:W-:-:S06]  /*0a50*/  IMAD.WIDE.U32 R72, R96, 0x10, R72 ;  /* 0x0000001060487825 */ /* 0x001fcc00078e0048 */
[----:B------:R-:W3:Y:S01]  /*0a60*/  LDG.E.128 R72, desc[UR20][R72.64] ;  /* 0x0000001448487981 */ /* 0x000ee2000c1e1d00 */
[----:B-1----:R-:W-:Y:S02]  /*0a70*/  IMAD.WIDE.U32 R80, R98, 0x10, R76 ;  /* 0x0000001062507825 */ /* 0x002fe400078e004c */
[----:B------:R-:W0:Y:S04]  /*0a80*/  @P0 LDC.64 R76, c[0x0][0x438] ;  /* 0x00010e00ff4c0b82 */ /* 0x000e280000000a00 */
[----:B------:R-:W4:Y:S01]  /*0a90*/  LDG.E.128 R80, desc[UR20][R80.64] ;  /* 0x0000001450507981 */ /* 0x000f22000c1e1d00 */
[----:B--2---:R-:W-:-:S05]  /*0aa0*/  IMAD.WIDE.U32 R78, R97, 0x4, R78 ;  /* 0x00000004614e7825 */ /* 0x004fca00078e004e */
[----:B------:R1:W5:Y:S01]  /*0ab0*/  LDG.E R7, desc[UR20][R78.64] ;  /* 0x000000144e077981 */ /* 0x000362000c1e1900 */
[----:B0-----:R-:W-:-:S05]  /*0ac0*/  @P0 IMAD.WIDE.U32 R76, R96, 0x10, R76 ;  /* 0x00000010604c0825 */ /* 0x001fca00078e004c */
[----:B------:R1:W5:Y:S01]  /*0ad0*/  @P0 LDG.E.128 R56, desc[UR20][R76.64] ;  /* 0x000000144c380981 */ /* 0x000362000c1e1d00 */
[----:B------:R-:W-:Y:S02]  /*0ae0*/  IADD3 R97, PT, PT, R97, 0x80, RZ ;  /* 0x0000008061617810 */ /* 0x000fe40007ffe0ff */
[----:B------:R-:W-:Y:S02]  /*0af0*/  IADD3 R98, PT, PT, R98, 0x80, RZ ;  /* 0x0000008062627810 */ /* 0x000fe40007ffe0ff */
[----:B------:R-:W-:Y:S01]  /*0b00*/  IADD3 R96, PT, PT, R96, 0x80, RZ ;  /* 0x0000008060607810 */ /* 0x000fe20007ffe0ff */
[C---:B---3--:R-:W-:Y:S01]  /*0b10*/  FADD.FTZ R9, -R95.reuse, R72 ;  /* 0x000000485f097221 */ /* 0x048fe20000010100 */
[----:B------:R-:W-:-:S03]  /*0b20*/  FADD.FTZ R10, -R95, R73 ;  /* 0x000000495f0a7221 */ /* 0x000fc60000010100 */
[----:B------:R-:W-:Y:S01]  /*0b30*/  FMUL.FTZ R9, R9, UR32 ;  /* 0x0000002009097c20 */ /* 0x000fe20008410000 */
[----:B------:R-:W-:Y:S01]  /*0b40*/  FADD.FTZ R13, -R95, R74 ;  /* 0x0000004a5f0d7221 */ /* 0x000fe20000010100 */
[----:B------:R-:W-:Y:S01]  /*0b50*/  FMUL.FTZ R10, R10, UR32 ;  /* 0x000000200a0a7c20 */ /* 0x000fe20008410000 */
[----:B----4-:R-:W-:Y:S01]  /*0b60*/  FADD.FTZ R44, R44, R80 ;  /* 0x000000502c2c7221 */ /* 0x010fe20000010000 */
[----:B------:R-:W-:Y:S01]  /*0b70*/  FFMA.FTZ R32, R80, R9, R32 ;  /* 0x0000000950207223 */ /* 0x000fe20000010020 */
[----:B------:R-:W-:Y:S01]  /*0b80*/  FMUL.FTZ R80, R16, R80 ;  /* 0x0000005010507220 */ /* 0x000fe20000410000 */
[----:B------:R-:W-:Y:S01]  /*0b90*/  FMUL.FTZ R13, R13, UR32 ;  /* 0x000000200d0d7c20 */ /* 0x000fe20008410000 */
[----:B------:R-:W-:Y:S01]  /*0ba0*/  FADD.FTZ R75, -R95, R75 ;  /* 0x0000004b5f4b7221 */ /* 0x000fe20000010100 */
        /* <DEDUP_REMOVED lines=17> */
[----:B-1----:R-:W-:-:S07]  /*0cc0*/  FFMA.FTZ R102, R82, R83, R73 ;  /* 0x0000005352667223 */ /* 0x002fce0000010049 */
.L_x_6374:
[----:B------:R-:W-:Y:S05]  /*0cd0*/  BSYNC.RECONVERGENT B1 ;  /* 0x0000000000017941 */ /* 0x000fea0003800200 */
.L_x_6373:
        /* <DEDUP_REMOVED lines=25> */
[----:B------:R-:W-:Y:S01]  /*0e70*/  FMUL.FTZ R87, R25, R73 ;  /* 0x0000004919577220 */ /* 0x000fe20000410000 */
        /* <DEDUP_REMOVED lines=17> */
[----:B--2---:R-:W-:Y:S06]  /*0f90*/  BRA `(.L_x_6375) ;  /* 0x0000000000f47947 */ /* 0x004fec0003800000 */
.L_x_6370:
        /* <DEDUP_REMOVED lines=34> */
.L_x_6376:
        /* <DEDUP_REMOVED lines=27> */
.L_x_6375:
[----:B------:R-:W-:Y:S05]  /*1370*/  BSYNC.RECONVERGENT B0 ;  /* 0x0000000000007941 */ /* 0x000fea0003800200 */
.L_x_6369:
        /* <DEDUP_REMOVED lines=32> */
.L_x_6378:
[----:B------:R-:W-:Y:S05]  /*1580*/  BSYNC.RECONVERGENT B0 ;  /* 0x0000000000007941 */ /* 0x000fea0003800200 */
.L_x_6377:
        /* <DEDUP_REMOVED lines=17> */
[----:B------:R-:W-:Y:S01]  /*16a0*/  FADD.FTZ R73, R74, R73 ;  /* 0x000000494a497221 */ /* 0x000fe20000010000 */
[----:B------:R-:W-:Y:S02]  /*16b0*/  @P4 SHF.R.S32.HI R75, RZ, 0x1f, R4 ;  /* 0x0000001fff4b4819 */ /* 0x000fe40000011404 */
[----:B-1----:R-:W-:Y:S01]  /*16c0*/  FADD.FTZ R96, R96, R77 ;  /* 0x0000004d60607221 */ /* 0x002fe20000010000 */
[----:B------:R-:W-:Y:S01]  /*16d0*/  FADD.FTZ R73, R73, R76 ;  /* 0x0000004c49497221 */ /* 0x000fe20000010000 */
[----:B------:R-:W-:Y:S02]  /*16e0*/  @P4 LEA.HI R75, R75, R4, RZ, 0x2 ;  /* 0x000000044b4b4211 */ /* 0x000fe400078f10ff */
[----:B------:R-:W-:Y:S01]  /*16f0*/  FADD.FTZ R79, R79, R96 ;  /* 0x000000604f4f7221 */ /* 0x000fe20000010000 */
[----:B------:R-:W-:Y:S01]  /*1700*/  FADD.FTZ R73, R78, R73 ;  /* 0x000000494e497221 */ /* 0x000fe20000010000 */
[----:B------:R-:W-:-:S02]  /*1710*/  HFMA2 R78, -RZ, RZ, 0, 0 ;  /* 0x00000000ff4e7431 */ /* 0x000fc400000001ff */
        /* <DEDUP_REMOVED lines=23> */
.L_x_6383:
        /* <DEDUP_REMOVED lines=10> */
.L_x_6384:
        /* <DEDUP_REMOVED lines=10> */
.L_x_6385:
        /* <DEDUP_REMOVED lines=11> */
.L_x_6382:
        /* <DEDUP_REMOVED lines=12> */
[----:B------:R-:W-:Y:S01]  /*1b40*/  FFMA.FTZ R76, R90, UR7, R95 ;  /* 0x000000075a4c7c23 */ /* 0x000fe2000801005f */
[----:B-----5:R-:W-:-:S02]  /*1b50*/  @P4 LOP3.LUT P5, RZ, R6, 0xff, RZ, 0xc0, !PT ;  /* 0x000000ff06ff4812 */ /* 0x020fc400078ac0ff */
[----:B------:R-:W-:Y:S01]  /*1b60*/  FSEL R68, R68, RZ, P0 ;  /* 0x000000ff44447208 */ /* 0x000fe20000000000 */
[----:B------:R-:W2:Y:S01]  /*1b70*/  @P4 LDC.64 R74, c[0x0][0x408] ;  /* 0x00010200ff4a4b82 */ /* 0x000ea20000000a00 */
[----:B------:R-:W-:Y:S02]  /*1b80*/  FSEL R69, R69, RZ, P0 ;  /* 0x000000ff45457208 */ /* 0x000fe40000000000 */
[----:B------:R-:W-:Y:S02]  /*1b90*/  FSEL R70, R70, RZ, P0 ;  /* 0x000000ff46467208 */ /* 0x000fe40000000000 */
[----:B------:R-:W-:Y:S01]  /*1ba0*/  @P4 LOP3.LUT P6, RZ, R6, 0xff0000, RZ, 0xc0, !PT ;  /* 0x00ff000006ff4812 */ /* 0x000fe200078cc0ff */
[----:B0-----:R-:W-:-:S04]  /*1bb0*/  @P4 FMUL.FTZ R5, R68, R5 ;  /* 0x0000000544054220 */ /* 0x001fc80000410000 */
[----:B------:R-:W-:Y:S01]  /*1bc0*/  @P4 FMUL.FTZ R4, R5, R4 ;  /* 0x0000000405044220 */ /* 0x000fe20000410000 */
[----:B------:R-:W-:Y:S01]  /*1bd0*/  FADD.FTZ R5, R93, -R76 ;  /* 0x8000004c5d057221 */ /* 0x000fe20000010000 */
[----:B-1----:R-:W-:-:S03]  /*1be0*/  @P4 FMUL.FTZ R73, R69, R73 ;  /* 0x0000004945494220 */ /* 0x002fc60000410000 */
[----:B------:R-:W-:Y:S01]  /*1bf0*/  FMUL.FTZ R5, R5, UR32 ;  /* 0x0000002005057c20 */ /* 0x000fe20008410000 */
[----:B------:R-:W-:Y:S01]  /*1c00*/  @P4 SEL R64, R4, RZ, P5 ;  /* 0x000000ff04404207 */ /* 0x000fe20002800000 */
[----:B------:R-:W-:Y:S01]  /*1c10*/  @P4 FMUL.FTZ R72, R73, R72 ;  /* 0x0000004849484220 */ /* 0x000fe20000410000 */
[----:B------:R-:W-:Y:S02]  /*1c20*/  @P4 LOP3.LUT P5, RZ, R6, 0xff00, RZ, 0xc0, !PT ;  /* 0x0000ff0006ff4812 */ /* 0x000fe400078ac0ff */
[----:B------:R-:W-:Y:S01]  /*1c30*/  FSEL R71, R5, RZ, P0 ;  /* 0x000000ff05477208 */ /* 0x000fe20000000000 */
[----:B--2---:R-:W-:Y:S01]  /*1c40*/  @P4 FMUL.FTZ R75, R70, R75 ;  /* 0x0000004b464b4220 */ /* 0x004fe20000410000 */
[----:B------:R-:W-:-:S03]  /*1c50*/  @P4 SEL R65, R72, RZ, P5 ;  /* 0x000000ff48414207 */ /* 0x000fc60002800000 */
        /* <DEDUP_REMOVED lines=8> */
.L_x_6381:
        /* <DEDUP_REMOVED lines=35> */
[----:B------:R-:W-:Y:S01]  /*1f10*/  @P4 SEL R65, R4, RZ, P5 ;  /* 0x000000ff04414207 */ /* 0x000fe20002800000 */
[----:B------:R-:W-:-:S02]  /*1f20*/  @P4 FMUL.FTZ R74, R75, R74 ;  /* 0x0000004a4b4a4220 */ /* 0x000fc40000410000 */
[----:B------:R-:W-:-:S03]  /*1f30*/  @P4 SEL R66, R72, RZ, P6 ;  /* 0x000000ff48424207 */ /* 0x000fc60003000000 */
        /* <DEDUP_REMOVED lines=14> */
.L_x_6387:
        /* <DEDUP_REMOVED lines=16> */
[----:B------:R-:W-:-:S03]  /*2120*/  PLOP3.LUT P0, PT, PT, PT, UP2, 0x80, 0x8 ;  /* 0x000000000008781c */ /* 0x000fc60003f0f028 */
[----:B------:R-:W-:Y:S01]  /*2130*/  @P6 FADD.FTZ R5, R92, -R5 ;  /* 0x800000055c056221 */ /* 0x000fe20000010000 */
[----:B------:R-:W-:-:S03]  /*2140*/  PLOP3.LUT P6, PT, PT, PT, UP2, 0x80, 0x8 ;  /* 0x000000000008781c */ /* 0x000fc60003fcf028 */
[----:B------:R-:W-:Y:S01]  /*2150*/  @P5 FFMA.FTZ R70, R5, UR32, R54 ;  /* 0x0000002005465c23 */ /* 0x000fe20008010036 */
[----:B------:R-:W-:Y:S01]  /*2160*/  PLOP3.LUT P5, PT, PT, PT, UP2, 0x80, 0x8 ;  /* 0x000000000008781c */ /* 0x000fe20003faf028 */
[----:B------:R-:W3:Y:S02]  /*2170*/  @P4 LDC.64 R4, c[0x0][0x408] ;  /* 0x00010200ff044b82 */ /* 0x000ee40000000a00 */
[----:B0-----:R-:W-:Y:S02]  /*2180*/  @P4 FMUL.FTZ R73, R70, R73 ;  /* 0x0000004946494220 */ /* 0x001fe40000410000 */
[----:B------:R-:W-:Y:S01]  /*2190*/  @P0 FFMA.FTZ R68, R90, UR7, R95 ;  /* 0x000000075a440c23 */ /* 0x000fe2000801005f */
[----:B------:R-:W-:Y:S01]  /*21a0*/  PLOP3.LUT P0, PT, PT, PT, UP2, 0x80, 0x8 ;  /* 0x000000000008781c */ /* 0x000fe20003f0f028 */
[----:B------:R-:W-:Y:S02]  /*21b0*/  @P4 FMUL.FTZ R72, R73, R72 ;  /* 0x0000004849484220 */ /* 0x000fe40000410000 */
[----:B------:R-:W-:Y:S01]  /*21c0*/  @P6 FADD.FTZ R96, R93, -R68 ;  /* 0x800000445d606221 */ /* 0x000fe20000010000 */
[----:B------:R-:W-:-:S02]  /*21d0*/  PLOP3.LUT P6, PT, PT, PT, UP2, 0x80, 0x8 ;  /* 0x000000000008781c */ /* 0x000fc40003fcf028 */
[----:B------:R-:W-:Y:S01]  /*21e0*/  MOV R68, R52 ;  /* 0x0000003400447202 */ /* 0x000fe20000000f00 */
[----:B------:R-:W-:Y:S01]  /*21f0*/  @P5 FFMA.FTZ R97, R3, UR7, R95 ;  /* 0x0000000703615c23 */ /* 0x000fe2000801005f */
[----:B------:R-:W-:-:S05]  /*2200*/  PLOP3.LUT P5, PT, PT, PT, UP2, 0x80, 0x8 ;  /* 0x000000000008781c */ /* 0x000fca0003faf028 */
[----:B------:R-:W-:Y:S01]  /*2210*/  @P0 FADD.FTZ R97, R86, -R97 ;  /* 0x8000006156610221 */ /* 0x000fe20000010000 */
[----:B------:R-:W-:-:S03]  /*2220*/  @P4 LOP3.LUT P0, RZ, R6, 0xff00, RZ, 0xc0, !PT ;  /* 0x0000ff0006ff4812 */ /* 0x000fc6000780c0ff */
[----:B------:R-:W-:Y:S01]  /*2230*/  @P6 FFMA.FTZ R71, R96, UR32, R55 ;  /* 0x0000002060476c23 */ /* 0x000fe20008010037 */
[C---:B------:R-:W-:Y:S01]  /*2240*/  @P4 ISETP.GE.U32.AND P6, PT, R6.reuse, 0x1000000, PT ;  /* 0x010000000600480c */ /* 0x040fe20003fc6070 */
[----:B---3--:R-:W-:Y:S02]  /*2250*/  @P4 FMUL.FTZ R5, R69, R5 ;  /* 0x0000000545054220 */ /* 0x008fe40000410000 */
[----:B------:R-:W-:Y:S01]  /*2260*/  @P5 FFMA.FTZ R68, R97, UR32, R52 ;  /* 0x0000002061445c23 */ /* 0x000fe20008010034 */
[----:B-1----:R-:W-:Y:S01]  /*2270*/  @P4 FMUL.FTZ R75, R71, R75 ;  /* 0x0000004b474b4220 */ /* 0x002fe20000410000 */
[----:B------:R-:W-:Y:S01]  /*2280*/  @P4 FMUL.FTZ R4, R5, R4 ;  /* 0x0000000405044220 */ /* 0x000fe20000410000 */
[----:B------:R-:W-:Y:S01]  /*2290*/  @P4 LOP3.LUT P5, RZ, R6, 0xff0000, RZ, 0xc0, !PT ;  /* 0x00ff000006ff4812 */ /* 0x000fe200078ac0ff */
[----:B--2---:R-:W-:Y:S01]  /*22a0*/  @P4 FMUL.FTZ R77, R68, R77 ;  /* 0x0000004d444d4220 */ /* 0x004fe20000410000 */
[----:B------:R-:W-:Y:S02]  /*22b0*/  @P4 FMUL.FTZ R74, R75, R74 ;  /* 0x0000004a4b4a4220 */ /* 0x000fe40000410000 */
[----:B------:R-:W-:Y:S01]  /*22c0*/  @P4 SEL R65, R4, RZ, P0 ;  /* 0x000000ff04414207 */ /* 0x000fe20000000000 */
[----:B------:R-:W-:Y:S01]  /*22d0*/  @P4 FMUL.FTZ R76, R77, R76 ;  /* 0x0000004c4d4c4220 */ /* 0x000fe20000410000 */
[----:B------:R-:W-:-:S02]  /*22e0*/  @P4 LOP3.LUT P0, RZ, R6, 0xff, RZ, 0xc0, !PT ;  /* 0x000000ff06ff4812 */ /* 0x000fc4000780c0ff */
[----:B------:R-:W-:Y:S02]  /*22f0*/  @P4 SEL R66, R72, RZ, P5 ;  /* 0x000000ff48424207 */ /* 0x000fe40002800000 */
[----:B------:R-:W-:Y:S02]  /*2300*/  @P4 SEL R67, R74, RZ, P6 ;  /* 0x000000ff4a434207 */ /* 0x000fe40003000000 */
[----:B------:R-:W-:-:S07]  /*2310*/  @P4 SEL R64, R76, RZ, P0 ;  /* 0x000000ff4c404207 */ /* 0x000fce0000000000 */
.L_x_6386:
        /* <DEDUP_REMOVED lines=10> */
.L_x_6380:
[----:B------:R-:W-:Y:S05]  /*23c0*/  BSYNC.RECONVERGENT B0 ;  /* 0x0000000000007941 */ /* 0x000fea0003800200 */
.L_x_6379:
        /* <DEDUP_REMOVED lines=17> */
[----:B------:R-:W-:Y:S01]  /*24e0*/  PLOP3.LUT P6, PT, PT, PT, UP2, 0x80, 0x8 ;  /* 0x000000000008781c */ /* 0x000fe20003fcf028 */
[----:B------:R-:W1:Y:S08]  /*24f0*/  @P4 LDC.64 R4, c[0x0][0x408] ;  /* 0x00010200ff044b82 */ /* 0x000e700000000a00 */
[----:B------:R-:W-:Y:S01]  /*2500*/  @P5 FFMA.FTZ R69, R68, UR32, R57 ;  /* 0x0000002044455c23 */ /* 0x000fe20008010039 */
[----:B------:R-:W-:-:S02]  /*2510*/  PLOP3.LUT P5, PT, PT, PT, UP2, 0x80, 0x8 ;  /* 0x000000000008781c */ /* 0x000fc40003faf028 */
[----:B------:R-:W-:Y:S01]  /*2520*/  MOV R68, R56 ;  /* 0x0000003800447202 */ /* 0x000fe20000000f00 */
[----:B------:R-:W-:Y:S01]  /*2530*/  @P6 FFMA.FTZ R71, R13, UR7, R95 ;  /* 0x000000070d476c23 */ /* 0x000fe2000801005f */
[----:B------:R-:W-:-:S09]  /*2540*/  PLOP3.LUT P6, PT, PT, PT, UP2, 0x80, 0x8 ;  /* 0x000000000008781c */ /* 0x000fd20003fcf028 */
[----:B------:R-:W-:Y:S01]  /*2550*/  @P5 FADD.FTZ R71, R88, -R71 ;  /* 0x8000004758475221 */ /* 0x000fe20000010000 */
[----:B------:R-:W-:Y:S01]  /*2560*/  @P4 LOP3.LUT P5, RZ, R7, 0xff00, RZ, 0xc0, !PT ;  /* 0x0000ff0007ff4812 */ /* 0x000fe200078ac0ff */
[----:B-1----:R-:W-:Y:S02]  /*2570*/  @P4 FMUL.FTZ R5, R69, R5 ;  /* 0x0000000545054220 */ /* 0x002fe40000410000 */
[----:B------:R-:W-:Y:S01]  /*2580*/  @P6 FFMA.FTZ R70, R71, UR32, R58 ;  /* 0x0000002047466c23 */ /* 0x000fe2000801003a */
[----:B------:R-:W-:Y:S01]  /*2590*/  @P4 LOP3.LUT P6, RZ, R7, 0xff0000, RZ, 0xc0, !PT ;  /* 0x00ff000007ff4812 */ /* 0x000fe200078cc0ff */
[----:B------:R-:W-:Y:S02]  /*25a0*/  @P4 FMUL.FTZ R4, R5, R4 ;  /* 0x0000000405044220 */ /* 0x000fe40000410000 */
[----:B0-----:R-:W-:-:S03]  /*25b0*/  @P4 FMUL.FTZ R73, R70, R73 ;  /* 0x0000004946494220 */ /* 0x001fc60000410000 */
[----:B------:R-:W-:Y:S01]  /*25c0*/  @P4 SEL R65, R4, RZ, P5 ;  /* 0x000000ff04414207 */ /* 0x000fe20002800000 */
[----:B------:R-:W-:Y:S01]  /*25d0*/  @P4 FMUL.FTZ R72, R73, R72 ;  /* 0x0000004849484220 */ /* 0x000fe20000410000 */
[----:B------:R-:W-:Y:S01]  /*25e0*/  PLOP3.LUT P5, PT, PT, PT, UP2, 0x80, 0x8 ;  /* 0x000000000008781c */ /* 0x000fe20003faf028 */
[----:B------:R-:W0:Y:S03]  /*25f0*/  @P4 LDC.64 R4, c[0x0][0x408] ;  /* 0x00010200ff044b82 */ /* 0x000e260000000a00 */
[----:B------:R-:W-:Y:S02]  /*2600*/  @P4 SEL R66, R72, RZ, P6 ;  /* 0x000000ff48424207 */ /* 0x000fe40003000000 */
[----:B------:R-:W-:-:S07]  /*2610*/  PLOP3.LUT P6, PT, PT, PT, UP2, 0x80, 0x8 ;  /* 0x000000000008781c */ /* 0x000fce0003fcf028 */
[----:B------:R-:W-:Y:S01]  /*2620*/  @P5 FFMA.FTZ R72, R82, UR7, R95 ;  /* 0x0000000752485c23 */ /* 0x000fe2000801005f */
[----:B------:R-:W-:-:S05]  /*2630*/  PLOP3.LUT P5, PT, PT, PT, UP2, 0x80, 0x8 ;  /* 0x000000000008781c */ /* 0x000fca0003faf028 */
[----:B------:R-:W-:Y:S01]  /*2640*/  @P6 FFMA.FTZ R71, R9, UR7, R95 ;  /* 0x0000000709476c23 */ /* 0x000fe2000801005f */
[----:B------:R-:W-:-:S07]  /*2650*/  PLOP3.LUT P6, PT, PT, PT, UP2, 0x80, 0x8 ;  /* 0x000000000008781c */ /* 0x000fce0003fcf028 */
[----:B------:R-:W-:Y:S01]  /*2660*/  @P5 FADD.FTZ R71, R80, -R71 ;  /* 0x8000004750475221 */ /* 0x000fe20000010000 */
[----:B------:R-:W-:-:S05]  /*2670*/  PLOP3.LUT P5, PT, PT, PT, UP2, 0x80, 0x8 ;  /* 0x000000000008781c */ /* 0x000fca0003faf028 */
[----:B------:R-:W-:Y:S01]  /*2680*/  @P6 FFMA.FTZ R68, R71, UR32, R56 ;  /* 0x0000002047446c23 */ /* 0x000fe20008010038 */
[----:B------:R-:W-:Y:S02]  /*2690*/  PLOP3.LUT P6, PT, PT, PT, UP2, 0x80, 0x8 ;  /* 0x000000000008781c */ /* 0x000fe40003fcf028 */
[----:B------:R-:W-:Y:S01]  /*26a0*/  MOV R71, R59 ;  /* 0x0000003b00477202 */ /* 0x000fe20000000f00 */
[----:B0-----:R-:W-:-:S04]  /*26b0*/  @P4 FMUL.FTZ R5, R68, R5 ;  /* 0x0000000544054220 */ /* 0x001fc80000410000 */
[----:B------:R-:W-:Y:S01]  /*26c0*/  @P5 FADD.FTZ R72, R83, -R72 ;  /* 0x8000004853485221 */ /* 0x000fe20000010000 */
[----:B------:R-:W-:Y:S01]  /*26d0*/  @P4 FMUL.FTZ R4, R5, R4 ;  /* 0x0000000405044220 */ /* 0x000fe20000410000 */
[----:B------:R-:W-:-:S04]  /*26e0*/  @P4 LOP3.LUT P5, RZ, R7, 0xff, RZ, 0xc0, !PT ;  /* 0x000000ff07ff4812 */ /* 0x000fc800078ac0ff */
[----:B------:R-:W-:Y:S01]  /*26f0*/  @P6 FFMA.FTZ R71, R72, UR32, R59 ;  /* 0x0000002048476c23 */ /* 0x000fe2000801003b */
[----:B------:R-:W-:Y:S01]  /*2700*/  @P4 SEL R64, R4, RZ, P5 ;  /* 0x000000ff04404207 */ /* 0x000fe20002800000 */
[----:B------:R-:W-:Y:S07]  /*2710*/  @!P4 BRA `(.L_x_6392) ;  /* 0x000000080020c947 */ /* 0x000fee0003800000 */
[----:B------:R-:W-:Y:S01]  /*2720*/  FMUL.FTZ R4, R71, UR23 ;  /* 0x0000001747047c20 */ /* 0x000fe20008410000 */
[----:B------:R-:W-:-:S03]  /*2730*/  ISETP.GE.U32.AND P5, PT, R7, 0x1000000, PT ;  /* 0x010000000700780c */ /* 0x000fc60003fa6070 */
[----:B------:R-:W-:-:S05]  /*2740*/  FMUL.FTZ R4, R4, UR22 ;  /* 0x0000001604047c20 */ /* 0x000fca0008410000 */
[----:B------:R-:W-:Y:S01]  /*2750*/  SEL R67, R4, RZ, P5 ;  /* 0x000000ff04437207 */ /* 0x000fe20002800000 */
[----:B------:R-:W-:Y:S06]  /*2760*/  BRA `(.L_x_6392) ;  /* 0x00000008000c7947 */ /* 0x000fec0003800000 */
.L_x_6391:
[----:B------:R-:W-:Y:S01]  /*2770*/  PLOP3.LUT P5, PT, PT, PT, UP2, 0x80, 0x8 ;  /* 0x000000000008781c */ /* 0x000fe20003faf028 */
[----:B0-----:R-:W0:Y:S01]  /*2780*/  @P4 LDC.64 R72, c[0x0][0x408] ;  /* 0x00010200ff484b82 */ /* 0x001e220000000a00 */
[----:B------:R-:W-:Y:S02]  /*2790*/  PLOP3.LUT P6, PT, PT, PT, UP2, 0x80, 0x8 ;  /* 0x000000000008781c */ /* 0x000fe40003fcf028 */
[----:B-----5:R-:W-:Y:S02]  /*27a0*/  MOV R96, R57 ;  /* 0x0000003900607202 */ /* 0x020fe40000000f00 */
[----:B------:R-:W-:Y:S02]  /*27b0*/  MOV R98, R58 ;  /* 0x0000003a00627202 */ /* 0x000fe40000000f00 */
[----:B------:R-:W-:-:S05]  /*27c0*/  MOV R76, R56 ;  /* 0x00000038004c7202 */ /* 0x000fca0000000f00 */
[----:B------:R-:W-:Y:S01]  /*27d0*/  @P5 FFMA.FTZ R4, R10, UR7, R95 ;  /* 0x000000070a045c23 */ /* 0x000fe2000801005f */
        /* <DEDUP_REMOVED lines=9> */
[----:B------:R-:W1:Y:S02]  /*2870*/  @P4 LDC.64 R4, c[0x0][0x408] ;  /* 0x00010200ff044b82 */ /* 0x000e640000000a00 */
[----:B------:R-:W-:Y:S01]  /*2880*/  @P6 FFMA.FTZ R98, R75, UR32, R58 ;  /* 0x000000204b626c23 */ /* 0x000fe2000801003a */
[----:B------:R-:W-:-:S03]  /*2890*/  PLOP3.LUT P6, PT, PT, PT, UP2, 0x80, 0x8 ;  /* 0x000000000008781c */ /* 0x000fc60003fcf028 */
[----:B0-----:R-:W-:Y:S02]  /*28a0*/  @P4 FMUL.FTZ R73, R98, R73 ;  /* 0x0000004962494220 */ /* 0x001fe40000410000 */
[----:B------:R-:W0:Y:S02]  /*28b0*/  @P4 LDC.64 R74, c[0x0][0x408] ;  /* 0x00010200ff4a4b82 */ /* 0x000e240000000a00 */
[----:B------:R-:W-:Y:S02]  /*28c0*/  @P4 FMUL.FTZ R72, R73, R72 ;  /* 0x0000004849484220 */ /* 0x000fe40000410000 */
[----:B------:R-:W-:Y:S01]  /*28d0*/  @P5 FFMA.FTZ R77, R9, UR7, R95 ;  /* 0x00000007094d5c23 */ /* 0x000fe2000801005f */
[----:B------:R-:W-:-:S03]  /*28e0*/  PLOP3.LUT P5, PT, PT, PT, UP2, 0x80, 0x8 ;  /* 0x000000000008781c */ /* 0x000fc60003faf028 */
[----:B------:R-:W-:Y:S01]  /*28f0*/  @P6 FADD.FTZ R77, R80, -R77 ;  /* 0x8000004d504d6221 */ /* 0x000fe20000010000 */
[----:B------:R-:W-:-:S04]  /*2900*/  @P4 LOP3.LUT P6, RZ, R7, 0xff0000, RZ, 0xc0, !PT ;  /* 0x00ff000007ff4812 */ /* 0x000fc800078cc0ff */
[----:B------:R-:W-:Y:S01]  /*2910*/  @P4 SEL R66, R72, RZ, P6 ;  /* 0x000000ff48424207 */ /* 0x000fe20003000000 */
[----:B-1----:R-:W-:-:S04]  /*2920*/  @P4 FMUL.FTZ R5, R96, R5 ;  /* 0x0000000560054220 */ /* 0x002fc80000410000 */
[----:B------:R-:W-:Y:S01]  /*2930*/  @P5 FFMA.FTZ R76, R77, UR32, R56 ;  /* 0x000000204d4c5c23 */ /* 0x000fe20008010038 */
[----:B------:R-:W-:Y:S01]  /*2940*/  @P4 LOP3.LUT P5, RZ, R7, 0xff00, RZ, 0xc0, !PT ;  /* 0x0000ff0007ff4812 */ /* 0x000fe200078ac0ff */
[----:B------:R-:W-:Y:S02]  /*2950*/  @P4 FMUL.FTZ R4, R5, R4 ;  /* 0x0000000405044220 */ /* 0x000fe40000410000 */
[----:B0-----:R-:W-:-:S03]  /*2960*/  @P4 FMUL.FTZ R75, R76, R75 ;  /* 0x0000004b4c4b4220 */ /* 0x001fc60000410000 */
[----:B------:R-:W-:Y:S02]  /*2970*/  @P4 SEL R65, R4, RZ, P5 ;  /* 0x000000ff04414207 */ /* 0x000fe40002800000 */
[----:B------:R-:W-:Y:S01]  /*2980*/  @P4 LOP3.LUT P5, RZ, R7, 0xff, RZ, 0xc0, !PT ;  /* 0x000000ff07ff4812 */ /* 0x000fe200078ac0ff */
        /* <DEDUP_REMOVED lines=15> */
.L_x_6390:
        /* <DEDUP_REMOVED lines=20> */
[----:B------:R-:W-:Y:S02]  /*2bc0*/  FSEL R69, R69, RZ, P5 ;  /* 0x000000ff45457208 */ /* 0x000fe40002800000 */
[----:B0-----:R-:W-:-:S04]  /*2bd0*/  @P4 FMUL.FTZ R71, R68, R71 ;  /* 0x0000004744474220 */ /* 0x001fc80000410000 */
[----:B------:R-:W-:Y:S01]  /*2be0*/  @P4 FMUL.FTZ R71, R71, R70 ;  /* 0x0000004647474220 */ /* 0x000fe20000410000 */
[----:B------:R-:W-:Y:S01]  /*2bf0*/  FSEL R70, R74, RZ, P5 ;  /* 0x000000ff4a467208 */ /* 0x000fe20002800000 */
[----:B-1----:R-:W-:-:S03]  /*2c00*/  @P4 FMUL.FTZ R5, R69, R5 ;  /* 0x0000000545054220 */ /* 0x002fc60000410000 */
[----:B------:R-:W-:Y:S02]  /*2c10*/  @P4 SEL R64, R71, RZ, P6 ;  /* 0x000000ff47404207 */ /* 0x000fe40003000000 */
[----:B------:R-:W-:Y:S01]  /*2c20*/  @P4 LOP3.LUT P6, RZ, R7, 0xff00, RZ, 0xc0, !PT ;  /* 0x0000ff0007ff4812 */ /* 0x000fe200078cc0ff */
[----:B------:R-:W-:Y:S01]  /*2c30*/  @P4 FMUL.FTZ R4, R5, R4 ;  /* 0x0000000405044220 */ /* 0x000fe20000410000 */
[----:B------:R-:W-:Y:S01]  /*2c40*/  FADD.FTZ R5, R83, -R76 ;  /* 0x8000004c53057221 */ /* 0x000fe20000010000 */
[----:B--2---:R-:W-:-:S03]  /*2c50*/  @P4 FMUL.FTZ R73, R70, R73 ;  /* 0x0000004946494220 */ /* 0x004fc60000410000 */
[----:B------:R-:W-:Y:S01]  /*2c60*/  FMUL.FTZ R5, R5, UR32 ;  /* 0x0000002005057c20 */ /* 0x000fe20008410000 */
[----:B------:R-:W-:Y:S01]  /*2c70*/  @P4 SEL R65, R4, RZ, P6 ;  /* 0x000000ff04414207 */ /* 0x000fe20003000000 */
[----:B------:R-:W-:Y:S01]  /*2c80*/  @P4 FMUL.FTZ R72, R73, R72 ;  /* 0x0000004849484220 */ /* 0x000fe20000410000 */
        /* <DEDUP_REMOVED lines=9> */
.L_x_6393:
        /* <DEDUP_REMOVED lines=10> */
.L_x_6394:
        /* <DEDUP_REMOVED lines=10> */
.L_x_6395:
        /* <DEDUP_REMOVED lines=10> */
.L_x_6396:
        /* <DEDUP_REMOVED lines=10> */
.L_x_6392:
        /* <DEDUP_REMOVED lines=8> */
.L_x_6389:
[----:B------:R-:W-:Y:S05]  /*3020*/  BSYNC.RECONVERGENT B0 ;  /* 0x0000000000007941 */ /* 0x000fea0003800200 */
.L_x_6388:
        /* <DEDUP_REMOVED lines=25> */
[C---:B------:R-:W-:Y:S01]  /*31c0*/  @P4 LOP3.LUT P5, RZ, R8.reuse, 0xff00, RZ, 0xc0, !PT ;  /* 0x0000ff0008ff4812 */ /* 0x040fe200078ac0ff */
        /* <DEDUP_REMOVED lines=32> */
.L_x_6400:
[----:B------:R-:W-:Y:S01]  /*33d0*/  PLOP3.LUT P5, PT, PT, PT, UP2, 0x80, 0x8 ;  /* 0x000000000008781c */ /* 0x000fe20003faf028 */
[----:B0-2---:R-:W0:Y:S01]  /*33e0*/  @P4 LDC.64 R72, c[0x0][0x408] ;  /* 0x00010200ff484b82 */ /* 0x005e220000000a00 */
        /* <DEDUP_REMOVED lines=47> */
.L_x_6399:
        /* <DEDUP_REMOVED lines=42> */
.L_x_6402:
[----:B------:R-:W0:Y:S01]  /*3980*/  @P4 LDC.64 R4, c[0x0][0x408] ;  /* 0x00010200ff044b82 */ /* 0x000e220000000a00 */
[----:B------:R-:W-:Y:S01]  /*3990*/  FFMA.FTZ R72, R100, UR7, R95 ;  /* 0x0000000764487c23 */ /* 0x000fe2000801005f */
[----:B------:R-:W-:-:S03]  /*39a0*/  ISETP.LT.AND P5, PT, RZ, UR33, PT ;  /* 0x00000021ff007c0c */ /* 0x000fc6000bfa1270 */
[----:B------:R-:W-:-:S04]  /*39b0*/  FADD.FTZ R72, R91, -R72 ;  /* 0x800000485b487221 */ /* 0x000fc80000010000 */
[----:B------:R-:W-:-:S05]  /*39c0*/  FMUL.FTZ R72, R72, UR32 ;  /* 0x0000002048487c20 */ /* 0x000fca0008410000 */
[----:B------:R-:W-:-:S05]  /*39d0*/  FSEL R72, R72, RZ, P5 ;  /* 0x000000ff48487208 */ /* 0x000fca0002800000 */
[----:B0-----:R-:W-:Y:S01]  /*39e0*/  @P4 FMUL.FTZ R73, R72, R5 ;  /* 0x0000000548494220 */ /* 0x001fe20000410000 */
        /* <DEDUP_REMOVED lines=10> */
.L_x_6403:
        /* <DEDUP_REMOVED lines=10> */
.L_x_6404:
        /* <DEDUP_REMOVED lines=10> */
.L_x_6405:
[----:B------:R-:W-:Y:S01]  /*3bd0*/  @P4 FMUL.FTZ R4, R73, R4 ;  /* 0x0000000449044220 */ /* 0x000fe20000410000 */
[----:B-----5:R-:W-:-:S04]  /*3be0*/  @P4 ISETP.GE.U32.AND P5, PT, R8, 0x1000000, PT ;  /* 0x010000000800480c */ /* 0x020fc80003fa6070 */
[----:B------:R-:W-:-:S09]  /*3bf0*/  @P4 SEL R67, R4, RZ, P5 ;  /* 0x000000ff04434207 */ /* 0x000fd20002800000 */
.L_x_6401:
[----:B------:R-:W0:Y:S08]  /*3c00*/  @P0 LDC.64 R4, c[0x0][0x478] ;  /* 0x00011e00ff040b82 */ /* 0x000e300000000a00 */
[----:B------:R-:W1:Y:S01]  /*3c10*/  @P4 LDC.64 R72, c[0x0][0x468] ;  /* 0x00011a00ff484b82 */ /* 0x000e620000000a00 */
[----:B0-----:R-:W-:-:S05]  /*3c20*/  @P0 IMAD.WIDE.U32 R4, R79, 0x10, R4 ;  /* 0x000000104f040825 */ /* 0x001fca00078e0004 */
[----:B------:R3:W-:Y:S01]  /*3c30*/  @P0 STG.E.128 desc[UR20][R4.64], R68 ;  /* 0x0000004404000986 */ /* 0x0007e2000c101d14 */
[----:B-1----:R-:W-:-:S05]  /*3c40*/  @P4 IMAD.WIDE.U32 R78, R78, 0x10, R72 ;  /* 0x000000104e4e4825 */ /* 0x002fca00078e0048 */
[----:B------:R3:W-:Y:S02]  /*3c50*/  @P4 STG.E.128 desc[UR20][R78.64], R64 ;  /* 0x000000404e004986 */ /* 0x0007e4000c101d14 */
.L_x_6398:
[----:B------:R-:W-:Y:S05]  /*3c60*/  BSYNC.RECONVERGENT B0 ;  /* 0x0000000000007941 */ /* 0x000fea0003800200 */
.L_x_6397:
[----:B------:R-:W-:Y:S02]  /*3c70*/  UIADD3 UR6, UPT, UPT, UR6, UR26, URZ ;  /* 0x0000001a06067290 */ /* 0x000fe4000fffe0ff */
[----:B------:R-:W-:Y:S02]  /*3c80*/  UPLOP3.LUT UP1, UPT, UPT, UPT, UP1, 0x40, 0x4 ;  /* 0x000000000004789c */ /* 0x000fe40003f2e810 */
[----:B------:R-:W-:-:S09]  /*3c90*/  UISETP.GE.AND UP0, UPT, UR6, UR27, UPT ;  /* 0x0000001b0600728c */ /* 0x000fd2000bf06270 */
[----:B------:R-:W-:Y:S05]  /*3ca0*/  BRA.U !UP0, `(.L_x_6406) ;  /* 0xffffffc508d07547 */ /* 0x000fea000b83ffff */
.L_x_6368:
[----:B------:R-:W1:Y:S01]  /*3cb0*/  LDC.64 R2, c[0x0][0x440] ;  /* 0x00011000ff027b82 */ /* 0x000e620000000a00 */
[----:B------:R-:W-:-:S06]  /*3cc0*/  UIMAD UR7, UR9, UR10, URZ ;  /* 0x0000000a090772a4 */ /* 0x000fcc000f8e02ff */
[----:B------:R-:W-:Y:S01]  /*3cd0*/  MOV R11, UR7 ;  /* 0x00000007000b7c02 */ /* 0x000fe20008000f00 */
[----:B0-23--:R-:W0:Y:S03]  /*3ce0*/  LDC.64 R4, c[0x0][0x448] ;  /* 0x00011200ff047b82 */ /* 0x00de260000000a00 */
[----:B------:R-:W-:-:S05]  /*3cf0*/  LEA.HI R11, R11, R0, RZ, 0x1e ;  /* 0x000000000b0b7211 */ /* 0x000fca00078ff0ff */
[----:B-----5:R-:W2:Y:S08]  /*3d00*/  LDC.64 R6, c[0x0][0x440] ;  /* 0x00011000ff067b82 */ /* 0x020eb00000000a00 */
[----:B------:R-:W3:Y:S01]  /*3d10*/  LDC.64 R8, c[0x0][0x448] ;  /* 0x00011200ff087b82 */ /* 0x000ee20000000a00 */
[----:B-1----:R-:W-:-:S05]  /*3d20*/  @P2 IMAD.WIDE.U32 R2, R11, 0x10, R2 ;  /* 0x000000100b022825 */ /* 0x002fca00078e0002 */
[----:B------:R1:W-:Y:S01]  /*3d30*/  @P2 STG.E.128 desc[UR20][R2.64], R40 ;  /* 0x0000002802002986 */ /* 0x0003e2000c101d14 */
[C---:B0-----:R-:W-:Y:S01]  /*3d40*/  @P2 IMAD.WIDE.U32 R4, R11.reuse, 0x10, R4 ;  /* 0x000000100b042825 */ /* 0x041fe200078e0004 */
[----:B------:R-:W-:-:S04]  /*3d50*/  @P2 IADD3 R11, PT, PT, R11, 0x80, RZ ;  /* 0x000000800b0b2810 */ /* 0x000fc80007ffe0ff */
[----:B------:R1:W-:Y:S01]  /*3d60*/  @P2 STG.E.128 desc[UR20][R4.64], R28 ;  /* 0x0000001c04002986 */ /* 0x0003e2000c101d14 */
[----:B--2---:R-:W-:-:S05]  /*3d70*/  @P1 IMAD.WIDE.U32 R6, R11, 0x10, R6 ;  /* 0x000000100b061825 */ /* 0x004fca00078e0006 */
        /* <DEDUP_REMOVED lines=12> */
.L_x_6407:
        /* <DEDUP_REMOVED lines=12> */
.L_x_6843:


//--------------------- .text._ZN10layer_norm22ln_bwd_finalize_kernelINS_22Kernel_traits_finalizeILj1536EfffffjLb0ELj1024ELj4ENS_18Kernel_traits_baseILj1536EfffffjLj1024EEEEELb0ELb1EEEvNS_9BwdParamsE --------------------------
	.section	.text._ZN10layer_norm22ln_bwd_finalize_kernelINS_22Kernel_traits_finalizeILj1536EfffffjLb0ELj1024ELj4ENS_18Kernel_traits_baseILj1536EfffffjLj1024EEEEELb0ELb1EEEvNS_9BwdParamsE,"ax",@progbits
	.align	128
        .global         _ZN10layer_norm22ln_bwd_finalize_kernelINS_22Kernel_traits_finalizeILj1536EfffffjLb0ELj1024ELj4ENS_18Kernel_traits_baseILj1536EfffffjLj1024EEEEELb0ELb1EEEvNS_9BwdParamsE
        .type           _ZN10layer_norm22ln_bwd_finalize_kernelINS_22Kernel_traits_finalizeILj1536EfffffjLb0ELj1024ELj4ENS_18Kernel_traits_baseILj1536EfffffjLj1024EEEEELb0ELb1EEEvNS_9BwdParamsE,@function
        .size           _ZN10layer_norm22ln_bwd_finalize_kernelINS_22Kernel_traits_finalizeILj1536EfffffjLb0ELj1024ELj4ENS_18Kernel_traits_baseILj1536EfffffjLj1024EEEEELb0ELb1EEEvNS_9BwdParamsE,(.L_x_6844 - _ZN10layer_norm22ln_bwd_finalize_kernelINS_22Kernel_traits_finalizeILj1536EfffffjLb0ELj1024ELj4ENS_18Kernel_traits_baseILj1536EfffffjLj1024EEEEELb0ELb1EEEvNS_9BwdParamsE)
        .other          _ZN10layer_norm22ln_bwd_finalize_kernelINS_22Kernel_traits_finalizeILj1536EfffffjLb0ELj1024ELj4ENS_18Kernel_traits_baseILj1536EfffffjLj1024EEEEELb0ELb1EEEvNS_9BwdParamsE,@"STO_CUDA_ENTRY STV_DEFAULT"
_ZN10layer_norm22ln_bwd_finalize_kernelINS_22Kernel_traits_finalizeILj1536EfffffjLb0ELj1024ELj4ENS_18Kernel_traits_baseILj1536EfffffjLj1024EEEEELb0ELb1EEEvNS_9BwdParamsE:
.text._ZN10layer_norm22ln_bwd_finalize_kernelINS_22Kernel_traits_finalizeILj1536EfffffjLb0ELj1024ELj4ENS_18Kernel_traits_baseILj1536EfffffjLj1024EEEEELb0ELb1EEEvNS_9BwdParamsE:
        /* <DEDUP_REMOVED lines=77> */
.L_x_6412:
        /* <DEDUP_REMOVED lines=118> */
.L_x_6411:
[----:B------:R-:W-:Y:S05]  /*0c30*/  BSYNC.RECONVERGENT B1 ;  /* 0x0000000000017941 */ /* 0x000fea0003800200 */
.L_x_6410:
        /* <DEDUP_REMOVED lines=69> */
.L_x_6414:
[----:B------:R-:W-:Y:S05]  /*1090*/  BSYNC.RECONVERGENT B1 ;  /* 0x0000000000017941 */ /* 0x000fea0003800200 */
.L_x_6413:
        /* <DEDUP_REMOVED lines=38> */
.L_x_6416:
[----:B------:R-:W-:Y:S05]  /*1300*/  BSYNC.RECONVERGENT B1 ;  /* 0x0000000000017941 */ /* 0x000fea0003800200 */
.L_x_6415:
[----:B------:R-:W-:Y:S05]  /*1310*/  @!P1 BRA `(.L_x_6409) ;  /* 0x0000000000409947 */ /* 0x000fea0003800000 */
[----:B------:R-:W0:Y:S01]  /*1320*/  LDC R14, c[0x0][0x388] ;  /* 0x0000e200ff0e7b82 */ /* 0x000e220000000800 */
[----:B------:R-:W-:-:S07]  /*1330*/  IADD3 R12, PT, PT, -R54, RZ, RZ ;  /* 0x000000ff360c7210 */ /* 0x000fce0007ffe1ff */
[----:B------:R-:W1:Y:S08]  /*1340*/  LDC.64 R8, c[0x0][0x440] ;  /* 0x00011000ff087b82 */ /* 0x000e700000000a00 */
[----:B------:R-:W2:Y:S01]  /*1350*/  LDC.64 R10, c[0x0][0x448] ;  /* 0x00011200ff0a7b82 */ /* 0x000ea20000000a00 */
[----:B0-----:R-:W-:-:S05]  /*1360*/  IMAD R0, R3, R14, R0 ;  /* 0x0000000e03007224 */ /* 0x001fca00078e0200 */
[----:B------:R-:W-:-:S07]  /*1370*/  IADD3 R3, PT, PT, R57, R0, RZ ;  /* 0x0000000039037210 */ /* 0x000fce0007ffe0ff */
.L_x_6417:
        /* <DEDUP_REMOVED lines=10> */
.L_x_6409:
[----:B------:R-:W-:Y:S05]  /*1420*/  BSYNC.RECONVERGENT B0 ;  /* 0x0000000000007941 */ /* 0x000fea0003800200 */
.L_x_6408:
        /* <DEDUP_REMOVED lines=57> */
.L_x_6418:
        /* <DEDUP_REMOVED lines=12> */
.L_x_6844:


//--------------------- .text._ZN10layer_norm13ln_bwd_kernelINS_13Kernel_traitsIfffffjLj1536ELj1ELj1ELj4ELj16ENS_18Kernel_traits_baseILj1536EfffffjLj128EEEEELb1ELb0ELb1ELb1EEEvNS_9BwdParamsE --------------------------
	.section	.text._ZN10layer_norm13ln_bwd_kernelINS_13Kernel_traitsIfffffjLj1536ELj1ELj1ELj4ELj16ENS_18Kernel_traits_baseILj1536EfffffjLj128EEEEELb1ELb0ELb1ELb1EEEvNS_9BwdParamsE,"ax",@progbits
	.align	128
        .global         _ZN10layer_norm13ln_bwd_kernelINS_13Kernel_traitsIfffffjLj1536ELj1ELj1ELj4ELj16ENS_18Kernel_traits_baseILj1536EfffffjLj128EEEEELb1ELb0ELb1ELb1EEEvNS_9BwdParamsE
        .type           _ZN10layer_norm13ln_bwd_kernelINS_13Kernel_traitsIfffffjLj1536ELj1ELj1ELj4ELj16ENS_18Kernel_traits_baseILj1536EfffffjLj128EEEEELb1ELb0ELb1ELb1EEEvNS_9BwdParamsE,@function
        .size           _ZN10layer_norm13ln_bwd_kernelINS_13Kernel_traitsIfffffjLj1536ELj1ELj1ELj4ELj16ENS_18Kernel_traits_baseILj1536EfffffjLj128EEEEELb1ELb0ELb1ELb1EEEvNS_9BwdParamsE,(.L_x_6845 - _ZN10layer_norm13ln_bwd_kernelINS_13Kernel_traitsIfffffjLj1536ELj1ELj1ELj4ELj16ENS_18Kernel_traits_baseILj1536EfffffjLj128EEEEELb1ELb0ELb1ELb1EEEvNS_9BwdParamsE)
        .other          _ZN10layer_norm13ln_bwd_kernelINS_13Kernel_traitsIfffffjLj1536ELj1ELj1ELj4ELj16ENS_18Kernel_traits_baseILj1536EfffffjLj128EEEEELb1ELb0ELb1ELb1EEEvNS_9BwdParamsE,@"STO_CUDA_ENTRY STV_DEFAULT"
_ZN10layer_norm13ln_bwd_kernelINS_13Kernel_traitsIfffffjLj1536ELj1ELj1ELj4ELj16ENS_18Kernel_traits_baseILj1536EfffffjLj128EEEEELb1ELb0ELb1ELb1EEEvNS_9BwdParamsE:
.text._ZN10layer_norm13ln_bwd_kernelINS_13Kernel_traitsIfffffjLj1536ELj1ELj1ELj4ELj16ENS_18Kernel_traits_baseILj1536EfffffjLj128EEEEELb1ELb0ELb1ELb1EEEvNS_9BwdParamsE:
        /* <DEDUP_REMOVED lines=34> */
[----:B------:R-:W-:Y:S01]  /*0220*/  PLOP3.LUT P1, PT, PT, PT, PT, 0x8, 0x80 ;  /* 0x000000000080781c */ /* 0x000fe20003f2e170 */
[----:B------:R-:W-:Y:S01]  /*0230*/  UMOV UR4, UR5 ;  /* 0x0000000500047c82 */ /* 0x000fe20008000000 */
[----:B-1-34-:R-:W-:-:S11]  /*0240*/  SHF.R.U32.HI R82, RZ, 0x5, R83 ;  /* 0x00000005ff527819 */ /* 0x01afd60000011653 */
.L_x_6443:
[----:B0-----:R-:W-:-:S06]  /*0250*/  UIMAD.WIDE UR8, UR4, 0x4, UR18 ;  /* 0x00000004040878a5 */ /* 0x001fcc000f8e0212 */
[----:B---3--:R-:W-:Y:S02]  /*0260*/  MOV R62, UR8 ;  /* 0x00000008003e7c02 */ /* 0x008fe40008000f00 */
[----:B------:R-:W-:Y:S01]  /*0270*/  MOV R63, UR9 ;  /* 0x00000009003f7c02 */ /* 0x000fe20008000f00 */
[----:B------:R-:W-:-:S04]  /*0280*/  UIMAD.WIDE UR8, UR4, 0x4, UR14 ;  /* 0x00000004040878a5 */ /* 0x000fc8000f8e020e */
[----:B------:R-:W3:Y:S02]  /*0290*/  LDG.E R62, desc[UR22][R62.64] ;  /* 0x000000163e3e7981 */ /* 0x000ee4000c1e1900 */
[----:B------:R-:W-:Y:S02]  /*02a0*/  MOV R60, UR8 ;  /* 0x00000008003c7c02 */ /* 0x000fe40008000f00 */
[----:B------:R-:W-:Y:S01]  /*02b0*/  MOV R61, UR9 ;  /* 0x00000009003d7c02 */ /* 0x000fe20008000f00 */
[----:B------:R-:W-:-:S04]  /*02c0*/  UIMAD.WIDE UR8, UR4, 0x4, UR16 ;  /* 0x00000004040878a5 */ /* 0x000fc8000f8e0210 */
[----:B------:R-:W4:Y:S02]  /*02d0*/  LDG.E R60, desc[UR22][R60.64] ;  /* 0x000000163c3c7981 */ /* 0x000f24000c1e1900 */
[----:B------:R-:W-:Y:S02]  /*02e0*/  MOV R94, UR8 ;  /* 0x00000008005e7c02 */ /* 0x000fe40008000f00 */
[----:B------:R-:W-:-:S05]  /*02f0*/  MOV R95, UR9 ;  /* 0x00000009005f7c02 */ /* 0x000fca0008000f00 */
[----:B-----5:R0:W5:Y:S01]  /*0300*/  LDG.E R94, desc[UR22][R94.64] ;  /* 0x000000165e5e7981 */ /* 0x020162000c1e1900 */
[----:B---3--:R-:W-:Y:S02]  /*0310*/  R2UR UR30, R62 ;  /* 0x000000003e1e72ca */ /* 0x008fe400000e0000 */
[----:B----4-:R-:W-:-:S11]  /*0320*/  R2UR UR25, R60 ;  /* 0x000000003c1972ca */ /* 0x010fd600000e0000 */
[----:B------:R-:W-:-:S09]  /*0330*/  UISETP.GE.AND UP1, UPT, UR30, 0x1, UPT ;  /* 0x000000011e00788c */ /* 0x000fd2000bf26270 */
[----:B0-----:R-:W-:Y:S05]  /*0340*/  BRA.U !UP1, `(.L_x_6420) ;  /* 0x0000000909487547 */ /* 0x001fea000b800000 */
[----:B------:R-:W0:Y:S01]  /*0350*/  LDC R81, c[0x0][0x388] ;  /* 0x0000e200ff517b82 */ /* 0x000e220000000800 */
[----:B------:R-:W-:Y:S02]  /*0360*/  UIADD3 UR20, UPT, UPT, UR30, -0x1, URZ ;  /* 0xffffffff1e147890 */ /* 0x000fe4000fffe0ff */
[----:B------:R-:W-:-:S05]  /*0370*/  UIMAD.WIDE UR8, UR4, 0x4, UR12 ;  /* 0x00000004040878a5 */ /* 0x000fca000f8e020c */
[----:B------:R-:W1:Y:S01]  /*0380*/  LDC.64 R72, c[0x0][0x3a8] ;  /* 0x0000ea00ff487b82 */ /* 0x000e620000000a00 */
[----:B------:R-:W-:Y:S02]  /*0390*/  MOV R70, UR8 ;  /* 0x0000000800467c02 */ /* 0x000fe40008000f00 */
[----:B------:R-:W-:-:S05]  /*03a0*/  MOV R71, UR9 ;  /* 0x0000000900477c02 */ /* 0x000fca0008000f00 */
[----:B------:R-:W3:Y:S01]  /*03b0*/  LDC.64 R76, c[0x0][0x428] ;  /* 0x00010a00ff4c7b82 */ /* 0x000ee20000000a00 */
[C---:B0-----:R-:W-:Y:S01]  /*03c0*/  IMAD R0, R81.reuse, UR4, RZ ;  /* 0x0000000451007c24 */ /* 0x041fe2000f8e02ff */
[----:B-----5:R-:W-:Y:S01]  /*03d0*/  ISETP.GE.AND P2, PT, R94, 0x1, PT ;  /* 0x000000015e00780c */ /* 0x020fe20003f46270 */
[----:B------:R-:W-:Y:S01]  /*03e0*/  IMAD R60, R81, UR20, RZ ;  /* 0x00000014513c7c24 */ /* 0x000fe2000f8e02ff */
[----:B------:R-:W-:-:S04]  /*03f0*/  ISETP.NE.U32.AND P0, PT, RZ, UR6, PT ;  /* 0x00000006ff007c0c */ /* 0x000fc8000bf05070 */
[----:B------:R-:W0:Y:S01]  /*0400*/  LDC.64 R88, c[0x0][0x3b0] ;  /* 0x0000ec00ff587b82 */ /* 0x000e220000000a00 */
[----:B--2---:R-:W-:-:S04]  /*0410*/  SHF.R.S32.HI R3, RZ, 0x1f, R0 ;  /* 0x0000001fff037819 */ /* 0x004fc80000011400 */
[----:B------:R-:W-:Y:S02]  /*0420*/  LEA.HI R2, R3, R0, RZ, 0x2 ;  /* 0x0000000003027211 */ /* 0x000fe400078f10ff */
[----:B------:R-:W-:Y:S01]  /*0430*/  SHF.R.S32.HI R3, RZ, 0x1f, R60 ;  /* 0x0000001fff037819 */ /* 0x000fe2000001143c */
[----:B------:R-:W2:Y:S01]  /*0440*/  LDG.E R0, desc[UR22][R70.64] ;  /* 0x0000001646007981 */ /* 0x000ea2000c1e1900 */
[----:B------:R-:W-:Y:S02]  /*0450*/  LEA.HI.SX32 R2, R2, R83, 0x1e ;  /* 0x0000005302027211 */ /* 0x000fe400078ff2ff */
[----:B------:R-:W-:-:S03]  /*0460*/  LEA.HI R60, R3, R60, RZ, 0x2 ;  /* 0x0000003c033c7211 */ /* 0x000fc600078f10ff */
[----:B-1----:R-:W-:Y:S01]  /*0470*/  IMAD.WIDE.U32 R84, R2, 0x10, R72 ;  /* 0x0000001002547825 */ /* 0x002fe200078e0048 */
[----:B------:R-:W-:Y:S02]  /*0480*/  LEA.HI.SX32 R79, R60, R83, 0x1e ;  /* 0x000000533c4f7211 */ /* 0x000fe400078ff2ff */
[----:B------:R-:W-:-:S03]  /*0490*/  IADD3 R3, PT, PT, R2, 0x80, RZ ;  /* 0x0000008002037810 */ /* 0x000fc60007ffe0ff */
[----:B---3--:R-:W-:Y:S01]  /*04a0*/  IMAD.WIDE.U32 R60, R79, 0x10, R76 ;  /* 0x000000104f3c7825 */ /* 0x008fe200078e004c */
[----:B------:R-:W3:Y:S03]  /*04b0*/  LDG.E.128 R84, desc[UR22][R84.64] ;  /* 0x0000001654547981 */ /* 0x000ee6000c1e1d00 */
[----:B------:R-:W-:Y:S02]  /*04c0*/  IMAD.WIDE.U32 R64, R3, 0x10, R72 ;  /* 0x0000001003407825 */ /* 0x000fe400078e0048 */
[----:B------:R-:W4:Y:S01]  /*04d0*/  LDG.E.128 R60, desc[UR22][R60.64] ;  /* 0x000000163c3c7981 */ /* 0x000f22000c1e1d00 */
[----:B------:R-:W-:-:S03]  /*04e0*/  IADD3 R69, PT, PT, R79, 0x80, RZ ;  /* 0x000000804f457810 */ /* 0x000fc60007ffe0ff */
[----:B------:R-:W4:Y:S02]  /*04f0*/  LDG.E.128 R64, desc[UR22][R64.64] ;  /* 0x0000001640407981 */ /* 0x000f24000c1e1d00 */
[----:B------:R-:W-:Y:S01]  /*0500*/  IMAD.WIDE.U32 R68, R69, 0x10, R76 ;  /* 0x0000001045447825 */ /* 0x000fe200078e004c */
[----:B------:R-:W-:Y:S02]  /*0510*/  IADD3 R95, PT, PT, R2, 0x100, RZ ;  /* 0x00000100025f7810 */ /* 0x000fe40007ffe0ff */
[----:B------:R-:W-:-:S03]  /*0520*/  ISETP.NE.AND.EX P0, PT, RZ, UR7, PT, P0 ;  /* 0x00000007ff007c0c */ /* 0x000fc6000bf05300 */
[----:B------:R-:W4:Y:S01]  /*0530*/  LDG.E.128 R68, desc[UR22][R68.64] ;  /* 0x0000001644447981 */ /* 0x000f22000c1e1d00 */
[----:B------:R-:W-:Y:S01]  /*0540*/  IMAD.WIDE.U32 R72, R95, 0x10, R72 ;  /* 0x000000105f487825 */ /* 0x000fe200078e0048 */
[----:B------:R-:W-:Y:S02]  /*0550*/  @P2 IADD3 R80, PT, PT, R94, -0x1, RZ ;  /* 0xffffffff5e502810 */ /* 0x000fe40007ffe0ff */
[----:B------:R-:W-:-:S03]  /*0560*/  IADD3 R79, PT, PT, R79, 0x100, RZ ;  /* 0x000001004f4f7810 */ /* 0x000fc60007ffe0ff */
[----:B------:R-:W4:Y:S01]  /*0570*/  LDG.E.128 R72, desc[UR22][R72.64] ;  /* 0x0000001648487981 */ /* 0x000f22000c1e1d00 */
[----:B------:R-:W-:Y:S02]  /*0580*/  @P2 IMAD R80, R80, R81, RZ ;  /* 0x0000005150502224 */ /* 0x000fe400078e02ff */
[----:B------:R-:W-:Y:S01]  /*0590*/  IMAD.WIDE.U32 R76, R79, 0x10, R76 ;  /* 0x000000104f4c7825 */ /* 0x000fe200078e004c */
[----:B------:R-:W1:Y:S02]  /*05a0*/  @P0 LDC.64 R96, c[0x0][0x438] ;  /* 0x00010e00ff600b82 */ /* 0x000e640000000a00 */
[----:B------:R-:W-:-:S03]  /*05b0*/  @P2 SHF.R.S32.HI R81, RZ, 0x1f, R80 ;  /* 0x0000001fff512819 */ /* 0x000fc60000011450 */
[----:B------:R-:W4:Y:S01]  /*05c0*/  LDG.E.128 R76, desc[UR22][R76.64] ;  /* 0x000000164c4c7981 */ /* 0x000f22000c1e1d00 */
[----:B------:R-:W-:Y:S01]  /*05d0*/  @P2 LEA.HI R80, R81, R80, RZ, 0x2 ;  /* 0x0000005051502211 */ /* 0x000fe200078f10ff */
[----:B------:R-:W-:Y:S01]  /*05e0*/  HFMA2 R81, -RZ, RZ, 0, 0 ;  /* 0x00000000ff517431 */ /* 0x000fe200000001ff */
[----:B------:R-:W1:Y:S02]  /*05f0*/  @P0 LDC.64 R102, c[0x0][0x438] ;  /* 0x00010e00ff660b82 */ /* 0x000e640000000a00 */
[----:B------:R-:W-:-:S06]  /*0600*/  @P2 LEA.HI.SX32 R81, R80, R83, 0x1e ;  /* 0x0000005350512211 */ /* 0x000fcc00078ff2ff */
[----:B------:R-:W1:Y:S01]  /*0610*/  @P0 LDC.64 R90, c[0x0][0x438] ;  /* 0x00010e00ff5a0b82 */ /* 0x000e620000000a00 */
[C---:B------:R-:W-:Y:S02]  /*0620*/  IADD3 R99, PT, PT, R81.reuse, 0x80, RZ ;  /* 0x0000008051637810 */ /* 0x040fe40007ffe0ff */
[----:B------:R-:W-:-:S03]  /*0630*/  IADD3 R101, PT, PT, R81, 0x100, RZ ;  /* 0x0000010051657810 */ /* 0x000fc60007ffe0ff */
[----:B0-----:R-:W-:-:S04]  /*0640*/  IMAD.WIDE.U32 R98, R99, 0x4, R88 ;  /* 0x0000000463627825 */ /* 0x001fc800078e0058 */
[--C-:B------:R-:W-:Y:S01]  /*0650*/  IMAD.WIDE.U32 R100, R101, 0x4, R88.reuse ;  /* 0x0000000465647825 */ /* 0x100fe200078e0058 */
[----:B------:R-:W5:Y:S03]  /*0660*/  LDG.E R80, desc[UR22][R98.64] ;  /* 0x0000001662507981 */ /* 0x000f66000c1e1900 */
[----:B------:R-:W-:-:S04]  /*0670*/  IMAD.WIDE.U32 R92, R81, 0x4, R88 ;  /* 0x00000004515c7825 */ /* 0x000fc800078e0058 */
[----:B-1----:R-:W-:Y:S01]  /*0680*/  @P0 IMAD.WIDE.U32 R88, R2, 0x10, R96 ;  /* 0x0000001002580825 */ /* 0x002fe200078e0060 */
[----:B------:R-:W5:Y:S04]  /*0690*/  LDG.E R81, desc[UR22][R92.64] ;  /* 0x000000165c517981 */ /* 0x000f68000c1e1900 */
[----:B------:R-:W5:Y:S01]  /*06a0*/  LDG.E R2, desc[UR22][R100.64] ;  /* 0x0000001664027981 */ /* 0x000f62000c1e1900 */
[----:B------:R-:W-:-:S03]  /*06b0*/  @P0 IMAD.WIDE.U32 R96, R3, 0x10, R102 ;  /* 0x0000001003600825 */ /* 0x000fc600078e0066 */
[----:B------:R0:W5:Y:S01]  /*06c0*/  @P0 LDG.E.128 R12, desc[UR22][R88.64] ;  /* 0x00000016580c0981 */ /* 0x000162000c1e1d00 */
[----:B------:R-:W-:-:S03]  /*06d0*/  @P0 IMAD.WIDE.U32 R90, R95, 0x10, R90 ;  /* 0x000000105f5a0825 */ /* 0x000fc600078e005a */
[----:B------:R-:W5:Y:S04]  /*06e0*/  @P0 LDG.E.128 R8, desc[UR22][R96.64] ;  /* 0x0000001660080981 */ /* 0x000f68000c1e1d00 */
[----:B------:R1:W5:Y:S01]  /*06f0*/  @P0 LDG.E.128 R4, desc[UR22][R90.64] ;  /* 0x000000165a040981 */ /* 0x000362000c1e1d00 */
[----:B------:R-:W-:-:S04]  /*0700*/  ISETP.NE.AND P0, PT, RZ, UR21, PT ;  /* 0x00000015ff007c0c */ /* 0x000fc8000bf05270 */
[----:B--2---:R-:W-:-:S05]  /*0710*/  FSEL R95, R0, RZ, !P0 ;  /* 0x000000ff005f7208 */ /* 0x004fca0004000000 */
[C---:B---3--:R-:W-:Y:S01]  /*0720*/  FADD.FTZ R3, -R95.reuse, R84 ;  /* 0x000000545f037221 */ /* 0x048fe20000010100 */
[C---:B------:R-:W-:Y:S01]  /*0730*/  FADD.FTZ R0, -R95.reuse, R85 ;  /* 0x000000555f007221 */ /* 0x040fe20000010100 */
[C---:B------:R-:W-:Y:S01]  /*0740*/  FADD.FTZ R85, -R95.reuse, R86 ;  /* 0x000000565f557221 */ /* 0x040fe20000010100 */
[----:B------:R-:W-:Y:S01]  /*0750*/  FADD.FTZ R86, -R95, R87 ;  /* 0x000000575f567221 */ /* 0x000fe20000010100 */
[----:B------:R-:W-:Y:S01]  /*0760*/  FMUL.FTZ R3, R3, UR25 ;  /* 0x0000001903037c20 */ /* 0x000fe20008410000 */
[----:B------:R-:W-:Y:S01]  /*0770*/  FMUL.FTZ R0, R0, UR25 ;  /* 0x0000001900007c20 */ /* 0x000fe20008410000 */
[----:B----4-:R-:W-:Y:S01]  /*0780*/  FMUL.FTZ R84, R24, R60 ;  /* 0x0000003c18547220 */ /* 0x010fe20000410000 */
[----:B------:R-:W-:Y:S01]  /*0790*/  FADD.FTZ R48, R48, R60 ;  /* 0x0000003c30307221 */ /* 0x000fe20000010000 */
[----:B------:R-:W-:Y:S01]  /*07a0*/  FFMA.FTZ R28, R60, R3, R28 ;  /* 0x000000033c1c7223 */ /* 0x000fe2000001001c */
[----:B------:R-:W-:Y:S01]  /*07b0*/  FMUL.FTZ R86, R86, UR25 ;  /* 0x0000001956567c20 */ /* 0x000fe20008410000 */
[----:B------:R-:W-:Y:S01]  /*07c0*/  FADD.FTZ R49, R49, R61 ;  /* 0x0000003d31317221 */ /* 0x000fe20000010000 */
[----:B------:R-:W-:Y:S01]  /*07d0*/  FFMA.FTZ R29, R61, R0, R29 ;  /* 0x000000003d1d7223 */ /* 0x000fe2000001001d */
[----:B------:R-:W-:Y:S01]  /*07e0*/  FMUL.FTZ R87, R25, R61 ;  /* 0x0000003d19577220 */ /* 0x000fe20000410000 */
[----:B------:R-:W-:Y:S01]  /*07f0*/  FADD.FTZ R60, RZ, R84 ;  /* 0x00000054ff3c7221 */ /* 0x000fe20000010000 */
[----:B------:R-:W-:Y:S01]  /*0800*/  FFMA.FTZ R61, R3, R84, RZ ;  /* 0x00000054033d7223 */ /* 0x000fe200000100ff */
[----:B------:R-:W-:Y:S01]  /*0810*/  FMUL.FTZ R85, R85, UR25 ;  /* 0x0000001955557c20 */ /* 0x000fe20008410000 */
[----:B------:R-:W-:Y:S01]  /*0820*/  FADD.FTZ R51, R51, R63 ;  /* 0x0000003f33337221 */ /* 0x000fe20000010000 */
[----:B------:R-:W-:Y:S01]  /*0830*/  FADD.FTZ R64, -R95, R64 ;  /* 0x000000405f407221 */ /* 0x000fe20000010100 */
[----:B------:R-:W-:Y:S01]  /*0840*/  FFMA.FTZ R31, R63, R86, R31 ;  /* 0x000000563f1f7223 */ /* 0x000fe2000001001f */
[----:B0-----:R-:W-:Y:S01]  /*0850*/  FMUL.FTZ R89, R27, R63 ;  /* 0x0000003f1b597220 */ /* 0x001fe20000410000 */
[----:B------:R-:W-:Y:S01]  /*0860*/  FMUL.FTZ R88, R26, R62 ;  /* 0x0000003e1a587220 */ /* 0x000fe20000410000 */
[----:B------:R-:W-:Y:S01]  /*0870*/  FADD.FTZ R63, R60, R87 ;  /* 0x000000573c3f7221 */ /* 0x000fe20000010000 */
[----:B------:R-:W-:Y:S01]  /*0880*/  FFMA.FTZ R60, R0, R87, R61 ;  /* 0x00000057003c7223 */ /* 0x000fe2000001003d */
[----:B------:R-:W-:Y:S01]  /*0890*/  FADD.FTZ R50, R50, R62 ;  /* 0x0000003e32327221 */ /* 0x000fe20000010000 */
[----:B------:R-:W-:Y:S01]  /*08a0*/  FFMA.FTZ R30, R62, R85, R30 ;  /* 0x000000553e1e7223 */ /* 0x000fe2000001001e */
[----:B------:R-:W-:Y:S01]  /*08b0*/  FADD.FTZ R65, -R95, R65 ;  /* 0x000000415f417221 */ /* 0x000fe20000010100 */
[----:B-1----:R-:W-:Y:S01]  /*08c0*/  FMUL.FTZ R91, R64, UR25 ;  /* 0x00000019405b7c20 */ /* 0x002fe20008410000 */
[----:B------:R-:W-:Y:S01]  /*08d0*/  FADD.FTZ R62, R63, R88 ;  /* 0x000000583f3e7221 */ /* 0x000fe20000010000 */
[----:B------:R-:W-:Y:S01]  /*08e0*/  FFMA.FTZ R61, R85, R88, R60 ;  /* 0x00000058553d7223 */ /* 0x000fe2000001003c */
[----:B------:R-:W-:Y:S01]  /*08f0*/  FADD.FTZ R66, -R95, R66 ;  /* 0x000000425f427221 */ /* 0x000fe20000010100 */
[----:B------:R-:W-:Y:S01]  /*0900*/  FADD.FTZ R44, R44, R68 ;  /* 0x000000442c2c7221 */ /* 0x000fe20000010000 */
[----:B------:R-:W-:Y:S01]  /*0910*/  FMUL.FTZ R90, R65, UR25 ;  /* 0x00000019415a7c20 */ /* 0x000fe20008410000 */
[----:B------:R-:W-:Y:S01]  /*0920*/  FFMA.FTZ R32, R68, R91, R32 ;  /* 0x0000005b44207223 */ /* 0x000fe20000010020 */
        /* <DEDUP_REMOVED lines=14> */
[C---:B------:R-:W-:Y:S01]  /*0a10*/  FADD.FTZ R72, -R95.reuse, R72 ;  /* 0x000000485f487221 */ /* 0x040fe20000010100 */
[----:B------:R-:W-:Y:S01]  /*0a20*/  FADD.FTZ R63, R60, R69 ;  /* 0x000000453c3f7221 */ /* 0x000fe20000010000 */
[----:B------:R-:W-:Y:S01]  /*0a30*/  FFMA.FTZ R60, R90, R69, R61 ;  /* 0x000000455a3c7223 */ /* 0x000fe2000001003d */
[----:B------:R-:W-:Y:S01]  /*0a40*/  FADD.FTZ R64, -R95, R73 ;  /* 0x000000495f407221 */ /* 0x000fe20000010100 */
        /* <DEDUP_REMOVED lines=9> */
[C---:B------:R-:W-:Y:S01]  /*0ae0*/  FADD.FTZ R74, -R95.reuse, R74 ;  /* 0x0000004a5f4a7221 */ /* 0x040fe20000010100 */
        /* <DEDUP_REMOVED lines=24> */
.L_x_6420:
[----:B-----5:R-:W-:Y:S02]  /*0c70*/  ISETP.GE.AND P2, PT, R94, 0x1, PT ;  /* 0x000000015e00780c */ /* 0x020fe40003f46270 */
[----:B------:R-:W-:Y:S02]  /*0c80*/  ISETP.NE.U32.AND P0, PT, RZ, UR6, PT ;  /* 0x00000006ff007c0c */ /* 0x000fe4000bf05070 */
[----:B------:R-:W-:Y:S02]  /*0c90*/  MOV R79, RZ ;  /* 0x000000ff004f7202 */ /* 0x000fe40000000f00 */
[----:B------:R-:W-:-:S07]  /*0ca0*/  ISETP.NE.AND.EX P0, PT, RZ, UR7, PT, P0 ;  /* 0x00000007ff007c0c */ /* 0x000fce000bf05300 */
[----:B------:R-:W0:Y:S01]  /*0cb0*/  @P2 LDC R63, c[0x0][0x388] ;  /* 0x0000e200ff3f2b82 */ /* 0x000e220000000800 */
[----:B--2---:R-:W-:-:S07]  /*0cc0*/  @P2 IADD3 R2, PT, PT, R94, -0x1, RZ ;  /* 0xffffffff5e022810 */ /* 0x004fce0007ffe0ff */
        /* <DEDUP_REMOVED lines=11> */
[----:B------:R0:W5:Y:S01]  /*0d80*/  @!P0 LDG.E R80, desc[UR22][R64.64] ;  /* 0x0000001640508981 */ /* 0x000162000c1e1900 */
[----:B------:R-:W-:-:S03]  /*0d90*/  CS2R R66, SRZ ;  /* 0x0000000000427805 */ /* 0x000fc6000001ff00 */
[----:B------:R0:W5:Y:S01]  /*0da0*/  @!P0 LDG.E R2, desc[UR22][R60.64] ;  /* 0x000000163c028981 */ /* 0x000162000c1e1900 */
[----:B------:R-:W-:Y:S05]  /*0db0*/  @!P0 BRA `(.L_x_6421) ;  /* 0x00000000005c8947 */ /* 0x000fea0003800000 */
        /* <DEDUP_REMOVED lines=23> */
.L_x_6421:
[----:B01----:R-:W0:Y:S01]  /*0f30*/  SHFL.DOWN PT, R61, R66, 0x10, 0x1f ;  /* 0x0a001f00423d7f89 */ /* 0x003e2200000e0000 */
[----:B------:R-:W-:Y:S01]  /*0f40*/  LOP3.LUT P3, RZ, R83, 0x1f, RZ, 0xc0, !PT ;  /* 0x0000001f53ff7812 */ /* 0x000fe2000786c0ff */
[----:B------:R-:W-:Y:S01]  /*0f50*/  UISETP.NE.U32.AND UP0, UPT, UR6, URZ, UPT ;  /* 0x000000ff0600728c */ /* 0x000fe2000bf05070 */
[----:B------:R-:W-:Y:S01]  /*0f60*/  PLOP3.LUT P0, PT, PT, PT, PT, 0x80, 0x8 ;  /* 0x000000000008781c */ /* 0x000fe20003f0f070 */
[----:B------:R-:W1:Y:S01]  /*0f70*/  SHFL.DOWN PT, R60, R67, 0x10, 0x1f ;  /* 0x0a001f00433c7f89 */ /* 0x000e6200000e0000 */
[----:B------:R-:W-:Y:S01]  /*0f80*/  @P2 IADD3 R94, PT, PT, R94, -0x1, RZ ;  /* 0xffffffff5e5e2810 */ /* 0x000fe20007ffe0ff */
        /* <DEDUP_REMOVED lines=20> */
[----:B------:R-:W-:Y:S02]  /*10d0*/  @!P1 IADD3 R63, PT, PT, R79, 0x1800, RZ ;  /* 0x000018004f3f9810 */ /* 0x000fe40007ffe0ff */
[----:B------:R-:W-:Y:S02]  /*10e0*/  @!P3 LEA R95, R82, R62, 0x3 ;  /* 0x0000003e525fb211 */ /* 0x000fe400078e18ff */
[----:B------:R-:W-:Y:S01]  /*10f0*/  ISETP.NE.AND P0, PT, RZ, UR21, PT ;  /* 0x00000015ff007c0c */ /* 0x000fe2000bf05270 */
[----:B0-----:R-:W-:Y:S01]  /*1100*/  FADD.FTZ R66, R65, R66 ;  /* 0x0000004241427221 */ /* 0x001fe20000010000 */
[----:B-1----:R-:W-:-:S04]  /*1110*/  FADD.FTZ R67, R64, R67 ;  /* 0x0000004340437221 */ /* 0x002fc80000010000 */
[----:B------:R-:W0:Y:S01]  /*1120*/  SHFL.DOWN PT, R61, R66, 0x1, 0x1f ;  /* 0x08201f00423d7f89 */ /* 0x000e2200000e0000 */
[C---:B------:R-:W-:Y:S02]  /*1130*/  IADD3 R64, PT, PT, R79.reuse, 0x1830, RZ ;  /* 0x000018304f407810 */ /* 0x040fe40007ffe0ff */
[----:B------:R-:W-:Y:S01]  /*1140*/  @!P1 IADD3 R64, PT, PT, R79, 0x1810, RZ ;  /* 0x000018104f409810 */ /* 0x000fe20007ffe0ff */
[----:B------:R-:W1:Y:S01]  /*1150*/  SHFL.DOWN PT, R60, R67, 0x1, 0x1f ;  /* 0x08201f00433c7f89 */ /* 0x000e6200000e0000 */
[----:B------:R-:W2:Y:S01]  /*1160*/  LDC R79, c[0x0][0x388] ;  /* 0x0000e200ff4f7b82 */ /* 0x000ea20000000800 */
[----:B0-----:R-:W-:Y:S01]  /*1170*/  FADD.FTZ R98, R66, R61 ;  /* 0x0000003d42627221 */ /* 0x001fe20000010000 */
[----:B-1----:R-:W-:-:S05]  /*1180*/  FADD.FTZ R99, R67, R60 ;  /* 0x0000003c43637221 */ /* 0x002fca0000010000 */
[----:B------:R-:W-:Y:S01]  /*1190*/  @!P3 STS.64 [R95], R98 ;  /* 0x000000625f00b388 */ /* 0x000fe20000000a00 */
[----:B------:R-:W-:Y:S06]  /*11a0*/  BAR.SYNC.DEFER_BLOCKING 0x0 ;  /* 0x0000000000007b1d */ /* 0x000fec0000010000 */
[----:B------:R-:W0:Y:S04]  /*11b0*/  LDS.128 R60, [R63] ;  /* 0x000000003f3c7984 */ /* 0x000e280000000c00 */
[----:B------:R-:W1:Y:S01]  /*11c0*/  LDS.128 R64, [R64] ;  /* 0x0000000040407984 */ /* 0x000e620000000c00 */
[----:B0-----:R-:W-:Y:S01]  /*11d0*/  FADD.FTZ R100, RZ, R61 ;  /* 0x0000003dff647221 */ /* 0x001fe20000010000 */
[----:B------:R-:W-:Y:S01]  /*11e0*/  FADD.FTZ R61, RZ, R60 ;  /* 0x0000003cff3d7221 */ /* 0x000fe20000010000 */
[----:B--2---:R-:W-:-:S02]  /*11f0*/  IMAD R60, R79, UR4, RZ ;  /* 0x000000044f3c7c24 */ /* 0x004fc4000f8e02ff */
[----:B------:R-:W-:Y:S01]  /*1200*/  FADD.FTZ R100, R63, R100 ;  /* 0x000000643f647221 */ /* 0x000fe20000010000 */
[----:B------:R-:W-:Y:S01]  /*1210*/  FADD.FTZ R61, R62, R61 ;  /* 0x0000003d3e3d7221 */ /* 0x000fe20000010000 */
[----:B------:R-:W-:Y:S01]  /*1220*/  @P2 IMAD R79, R94, R79, RZ ;  /* 0x0000004f5e4f2224 */ /* 0x000fe200078e02ff */
[----:B------:R-:W-:Y:S01]  /*1230*/  SHF.R.S32.HI R63, RZ, 0x1f, R60 ;  /* 0x0000001fff3f7819 */ /* 0x000fe2000001143c */
[----:B-1----:R-:W-:Y:S01]  /*1240*/  FADD.FTZ R100, R100, R65 ;  /* 0x0000004164647221 */ /* 0x002fe20000010000 */
[----:B------:R-:W-:Y:S02]  /*1250*/  FADD.FTZ R61, R61, R64 ;  /* 0x000000403d3d7221 */ /* 0x000fe40000010000 */
[----:B------:R-:W-:Y:S01]  /*1260*/  @P2 SHF.R.S32.HI R62, RZ, 0x1f, R79 ;  /* 0x0000001fff3e2819 */ /* 0x000fe2000001144f */
[----:B------:R-:W-:Y:S01]  /*1270*/  FADD.FTZ R67, R67, R100 ;  /* 0x0000006443437221 */ /* 0x000fe20000010000 */
[----:B------:R-:W-:Y:S01]  /*1280*/  FADD.FTZ R61, R66, R61 ;  /* 0x0000003d423d7221 */ /* 0x000fe20000010000 */
[----:B------:R-:W-:-:S02]  /*1290*/  LEA.HI R94, R63, R60, RZ, 0x2 ;  /* 0x0000003c3f5e7211 */ /* 0x000fc400078f10ff */
[----:B------:R-:W-:Y:S01]  /*12a0*/  FMUL.FTZ R67, R67, UR24 ;  /* 0x0000001843437c20 */ /* 0x000fe20008410000 */
[----:B------:R-:W-:Y:S01]  /*12b0*/  FMUL.FTZ R95, R61, UR24 ;  /* 0x000000183d5f7c20 */ /* 0x000fe20008410000 */
[----:B------:R-:W-:Y:S02]  /*12c0*/  @P2 LEA.HI R62, R62, R79, RZ, 0x2 ;  /* 0x0000004f3e3e2211 */ /* 0x000fe400078f10ff */
[----:B------:R-:W-:Y:S02]  /*12d0*/  MOV R79, RZ ;  /* 0x000000ff004f7202 */ /* 0x000fe40000000f00 */
[----:B------:R-:W-:Y:S02]  /*12e0*/  R2UR UR20, R67 ;  /* 0x00000000431472ca */ /* 0x000fe400000e0000 */
[-C--:B------:R-:W-:Y:S02]  /*12f0*/  @P2 LEA.HI.SX32 R79, R62, R83.reuse, 0x1e ;  /* 0x000000533e4f2211 */ /* 0x080fe400078ff2ff */
[----:B------:R-:W-:-:S02]  /*1300*/  LEA.HI.SX32 R94, R94, R83, 0x1e ;  /* 0x000000535e5e7211 */ /* 0x000fc400078ff2ff */
[----:B------:R-:W-:Y:S01]  /*1310*/  FSEL R95, R95, RZ, !P0 ;  /* 0x000000ff5f5f7208 */ /* 0x000fe20004000000 */
[----:B------:R-:W-:Y:S08]  /*1320*/  BRA.U UP0, `(.L_x_6422) ;  /* 0x0000000500507547 */ /* 0x000ff0000b800000 */
        /* <DEDUP_REMOVED lines=15> */
.L_x_6424:
        /* <DEDUP_REMOVED lines=10> */
.L_x_6425:
        /* <DEDUP_REMOVED lines=10> */
.L_x_6426:
        /* <DEDUP_REMOVED lines=11> */
.L_x_6423:
        /* <DEDUP_REMOVED lines=16> */
[----:B------:R-:W-:Y:S01]  /*1710*/  FSEL R57, R58, RZ, P0 ;  /* 0x000000ff3a397208 */ /* 0x000fe20000000000 */
[----:B------:R-:W-:Y:S01]  /*1720*/  FADD.FTZ R66, R89, -R66 ;  /* 0x8000004259427221 */ /* 0x000fe20000010000 */
[----:B------:R-:W-:Y:S02]  /*1730*/  FSEL R58, R59, RZ, P0 ;  /* 0x000000ff3b3a7208 */ /* 0x000fe40000000000 */
[C---:B------:R-:W-:Y:S01]  /*1740*/  @P2 LOP3.LUT P4, RZ, R81.reuse, 0xff00, RZ, 0xc0, !PT ;  /* 0x0000ff0051ff2812 */ /* 0x040fe2000788c0ff */
[----:B------:R-:W-:Y:S01]  /*1750*/  FMUL.FTZ R59, R66, UR25 ;  /* 0x00000019423b7c20 */ /* 0x000fe20008410000 */
[----:B------:R-:W-:Y:S01]  /*1760*/  @P2 LOP3.LUT P5, RZ, R81, 0xff0000, RZ, 0xc0, !PT ;  /* 0x00ff000051ff2812 */ /* 0x000fe200078ac0ff */
[----:B0-----:R-:W-:-:S03]  /*1770*/  @P2 FMUL.FTZ R61, R56, R61 ;  /* 0x0000003d383d2220 */ /* 0x001fc60000410000 */
[----:B------:R-:W-:Y:S01]  /*1780*/  FSEL R59, R59, RZ, P0 ;  /* 0x000000ff3b3b7208 */ /* 0x000fe20000000000 */
[----:B------:R-:W-:Y:S01]  /*1790*/  @P2 FMUL.FTZ R60, R61, R60 ;  /* 0x0000003c3d3c2220 */ /* 0x000fe20000410000 */
[----:B-1----:R-:W-:-:S04]  /*17a0*/  @P2 FMUL.FTZ R63, R57, R63 ;  /* 0x0000003f393f2220 */ /* 0x002fc80000410000 */
[----:B------:R-:W-:Y:S01]  /*17b0*/  @P2 SEL R52, R60, RZ, P3 ;  /* 0x000000ff3c342207 */ /* 0x000fe20001800000 */
        /* <DEDUP_REMOVED lines=11> */
.L_x_6422:
        /* <DEDUP_REMOVED lines=10> */
[C---:B------:R-:W-:Y:S01]  /*1910*/  @P2 LOP3.LUT P3, RZ, R81.reuse, 0xff00, RZ, 0xc0, !PT ;  /* 0x0000ff0051ff2812 */ /* 0x040fe2000786c0ff */
[----:B------:R-:W1:Y:S01]  /*1920*/  @P2 LDC.64 R62, c[0x0][0x408] ;  /* 0x00010200ff3e2b82 */ /* 0x000e620000000a00 */
[----:B------:R-:W-:-:S03]  /*1930*/  @P2 LOP3.LUT P4, RZ, R81, 0xff0000, RZ, 0xc0, !PT ;  /* 0x00ff000051ff2812 */ /* 0x000fc6000788c0ff */
[--C-:B------:R-:W-:Y:S01]  /*1940*/  @P5 FFMA.FTZ R67, R3, UR20, R95.reuse ;  /* 0x0000001403435c23 */ /* 0x100fe2000801005f */
[--C-:B------:R-:W-:Y:S01]  /*1950*/  @P5 FFMA.FTZ R100, R0, UR20, R95.reuse ;  /* 0x0000001400645c23 */ /* 0x100fe2000801005f */
[----:B------:R-:W-:Y:S02]  /*1960*/  @P5 FFMA.FTZ R97, R85, UR20, R95 ;  /* 0x0000001455615c23 */ /* 0x000fe4000801005f */
[----:B------:R-:W2:Y:S01]  /*1970*/  @P2 LDC.64 R64, c[0x0][0x408] ;  /* 0x00010200ff402b82 */ /* 0x000ea20000000a00 */
[----:B------:R-:W-:Y:S01]  /*1980*/  @P5 FADD.FTZ R67, R84, -R67 ;  /* 0x8000004354435221 */ /* 0x000fe20000010000 */
[----:B------:R-:W-:Y:S01]  /*1990*/  @P5 FADD.FTZ R102, R87, -R100 ;  /* 0x8000006457665221 */ /* 0x000fe20000010000 */
[----:B------:R-:W-:Y:S01]  /*19a0*/  @P5 FADD.FTZ R97, R88, -R97 ;  /* 0x8000006158615221 */ /* 0x000fe20000010000 */
[----:B------:R-:W-:Y:S01]  /*19b0*/  MOV R100, R14 ;  /* 0x0000000e00647202 */ /* 0x000fe20000000f00 */
[----:B------:R-:W-:Y:S01]  /*19c0*/  @P5 FFMA.FTZ R66, R67, UR25, R12 ;  /* 0x0000001943425c23 */ /* 0x000fe2000801000c */
[----:B------:R-:W-:Y:S01]  /*19d0*/  @P5 FFMA.FTZ R98, R102, UR25, R13 ;  /* 0x0000001966625c23 */ /* 0x000fe2000801000d */
[----:B------:R-:W-:-:S02]  /*19e0*/  @P5 FFMA.FTZ R100, R97, UR25, R14 ;  /* 0x0000001961645c23 */ /* 0x000fc4000801000e */
[----:B0-----:R-:W-:-:S04]  /*19f0*/  @P2 FMUL.FTZ R61, R66, R61 ;  /* 0x0000003d423d2220 */ /* 0x001fc80000410000 */
        /* <DEDUP_REMOVED lines=18> */
.L_x_6428:
[----:B------:R-:W-:Y:S01]  /*1b20*/  PLOP3.LUT P0, PT, PT, PT, UP1, 0x80, 0x8 ;  /* 0x000000000008781c */ /* 0x000fe20003f0f018 */
[----:B------:R-:W0:Y:S01]  /*1b30*/  @P2 LDC.64 R60, c[0x0][0x408] ;  /* 0x00010200ff3c2b82 */ /* 0x000e220000000a00 */
[----:B-----5:R-:W-:Y:S02]  /*1b40*/  MOV R59, R15 ;  /* 0x0000000f003b7202 */ /* 0x020fe40000000f00 */
[----:B------:R-:W-:Y:S02]  /*1b50*/  MOV R56, R12 ;  /* 0x0000000c00387202 */ /* 0x000fe40000000f00 */
[----:B------:R-:W-:Y:S02]  /*1b60*/  MOV R57, R13 ;  /* 0x0000000d00397202 */ /* 0x000fe40000000f00 */
[----:B------:R-:W-:Y:S01]  /*1b70*/  MOV R58, R14 ;  /* 0x0000000e003a7202 */ /* 0x000fe20000000f00 */
[----:B------:R-:W1:Y:S01]  /*1b80*/  @P2 LDC.64 R62, c[0x0][0x408] ;  /* 0x00010200ff3e2b82 */ /* 0x000e620000000a00 */
[----:B------:R-:W-:-:S02]  /*1b90*/  @P2 LOP3.LUT P3, RZ, R81, 0xff00, RZ, 0xc0, !PT ;  /* 0x0000ff0051ff2812 */ /* 0x000fc4000786c0ff */
[----:B------:R-:W-:Y:S01]  /*1ba0*/  @P2 LOP3.LUT P4, RZ, R81, 0xff0000, RZ, 0xc0, !PT ;  /* 0x00ff000051ff2812 */ /* 0x000fe2000788c0ff */
[--C-:B------:R-:W-:Y:S01]  /*1bb0*/  @P0 FFMA.FTZ R100, R86, UR20, R95.reuse ;  /* 0x0000001456640c23 */ /* 0x100fe2000801005f */
[--C-:B------:R-:W-:Y:S01]  /*1bc0*/  @P0 FFMA.FTZ R97, R3, UR20, R95.reuse ;  /* 0x0000001403610c23 */ /* 0x100fe2000801005f */
[--C-:B------:R-:W-:Y:S01]  /*1bd0*/  @P0 FFMA.FTZ R98, R0, UR20, R95.reuse ;  /* 0x0000001400620c23 */ /* 0x100fe2000801005f */
[----:B------:R-:W-:Y:S01]  /*1be0*/  @P0 FFMA.FTZ R99, R85, UR20, R95 ;  /* 0x0000001455630c23 */ /* 0x000fe2000801005f */
[----:B------:R-:W2:Y:S01]  /*1bf0*/  @P2 LDC.64 R64, c[0x0][0x408] ;  /* 0x00010200ff402b82 */ /* 0x000ea20000000a00 */
[----:B------:R-:W-:Y:S01]  /*1c00*/  @P0 FADD.FTZ R100, R89, -R100 ;  /* 0x8000006459640221 */ /* 0x000fe20000010000 */
[----:B------:R-:W-:Y:S01]  /*1c10*/  @P0 FADD.FTZ R97, R84, -R97 ;  /* 0x8000006154610221 */ /* 0x000fe20000010000 */
[----:B------:R-:W-:Y:S01]  /*1c20*/  @P0 FADD.FTZ R98, R87, -R98 ;  /* 0x8000006257620221 */ /* 0x000fe20000010000 */
[----:B------:R-:W-:Y:S01]  /*1c30*/  @P0 FADD.FTZ R99, R88, -R99 ;  /* 0x8000006358630221 */ /* 0x000fe20000010000 */
[----:B------:R-:W-:Y:S01]  /*1c40*/  @P0 FFMA.FTZ R59, R100, UR25, R15 ;  /* 0x00000019643b0c23 */ /* 0x000fe2000801000f */
[----:B------:R-:W-:Y:S01]  /*1c50*/  @P0 FFMA.FTZ R56, R97, UR25, R12 ;  /* 0x0000001961380c23 */ /* 0x000fe2000801000c */
[----:B------:R-:W-:Y:S01]  /*1c60*/  @P0 FFMA.FTZ R57, R98, UR25, R13 ;  /* 0x0000001962390c23 */ /* 0x000fe2000801000d */
[----:B------:R-:W3:Y:S01]  /*1c70*/  @P2 LDC.64 R66, c[0x0][0x408] ;  /* 0x00010200ff422b82 */ /* 0x000ee20000000a00 */
[----:B------:R-:W-:Y:S01]  /*1c80*/  @P0 FFMA.FTZ R58, R99, UR25, R14 ;  /* 0x00000019633a0c23 */ /* 0x000fe2000801000e */
[----:B0-----:R-:W-:Y:S01]  /*1c90*/  @P2 FMUL.FTZ R61, R59, R61 ;  /* 0x0000003d3b3d2220 */ /* 0x001fe20000410000 */
[----:B------:R-:W-:-:S02]  /*1ca0*/  @P2 LOP3.LUT P0, RZ, R81, 0xff, RZ, 0xc0, !PT ;  /* 0x000000ff51ff2812 */ /* 0x000fc4000780c0ff */
[----:B------:R-:W-:Y:S01]  /*1cb0*/  @P2 ISETP.GE.U32.AND P5, PT, R81, 0x1000000, PT ;  /* 0x010000005100280c */ /* 0x000fe20003fa6070 */
[----:B------:R-:W-:Y:S01]  /*1cc0*/  @P2 FMUL.FTZ R60, R61, R60 ;  /* 0x0000003c3d3c2220 */ /* 0x000fe20000410000 */
[----:B-1----:R-:W-:-:S04]  /*1cd0*/  @P2 FMUL.FTZ R63, R56, R63 ;  /* 0x0000003f383f2220 */ /* 0x002fc80000410000 */
[----:B------:R-:W-:Y:S01]  /*1ce0*/  @P2 SEL R55, R60, RZ, P5 ;  /* 0x000000ff3c372207 */ /* 0x000fe20002800000 */
[----:B------:R-:W-:Y:S01]  /*1cf0*/  @P2 FMUL.FTZ R62, R63, R62 ;  /* 0x0000003e3f3e2220 */ /* 0x000fe20000410000 */
[----:B--2---:R-:W-:-:S04]  /*1d00*/  @P2 FMUL.FTZ R65, R57, R65 ;  /* 0x0000004139412220 */ /* 0x004fc80000410000 */
[----:B------:R-:W-:Y:S01]  /*1d10*/  @P2 SEL R52, R62, RZ, P0 ;  /* 0x000000ff3e342207 */ /* 0x000fe20000000000 */
[----:B------:R-:W-:Y:S01]  /*1d20*/  @P2 FMUL.FTZ R64, R65, R64 ;  /* 0x0000004041402220 */ /* 0x000fe20000410000 */
[----:B---3--:R-:W-:-:S04]  /*1d30*/  @P2 FMUL.FTZ R67, R58, R67 ;  /* 0x000000433a432220 */ /* 0x008fc80000410000 */
[----:B------:R-:W-:Y:S01]  /*1d40*/  @P2 SEL R53, R64, RZ, P3 ;  /* 0x000000ff40352207 */ /* 0x000fe20001800000 */
[----:B------:R-:W-:-:S05]  /*1d50*/  @P2 FMUL.FTZ R66, R67, R66 ;  /* 0x0000004243422220 */ /* 0x000fca0000410000 */
[----:B------:R-:W-:-:S07]  /*1d60*/  @P2 SEL R54, R66, RZ, P4 ;  /* 0x000000ff42362207 */ /* 0x000fce0002000000 */
.L_x_6427:
        /* <DEDUP_REMOVED lines=15> */
[----:B------:R-:W-:Y:S02]  /*1e60*/  MOV R57, R9 ;  /* 0x0000000900397202 */ /* 0x000fe40000000f00 */
[----:B------:R-:W-:Y:S02]  /*1e70*/  MOV R58, R10 ;  /* 0x0000000a003a7202 */ /* 0x000fe40000000f00 */
[C---:B------:R-:W-:Y:S01]  /*1e80*/  @P2 LOP3.LUT P3, RZ, R80.reuse, 0xff, RZ, 0xc0, !PT ;  /* 0x000000ff50ff2812 */ /* 0x040fe2000786c0ff */
[----:B------:R-:W1:Y:S01]  /*1e90*/  @P2 LDC.64 R64, c[0x0][0x408] ;  /* 0x00010200ff402b82 */ /* 0x000e620000000a00 */
[----:B------:R-:W-:-:S02]  /*1ea0*/  @P2 LOP3.LUT P4, RZ, R80, 0xff00, RZ, 0xc0, !PT ;  /* 0x0000ff0050ff2812 */ /* 0x000fc4000788c0ff */
[----:B------:R-:W-:Y:S01]  /*1eb0*/  @P2 LOP3.LUT P5, RZ, R80, 0xff0000, RZ, 0xc0, !PT ;  /* 0x00ff000050ff2812 */ /* 0x000fe200078ac0ff */
[--C-:B------:R-:W-:Y:S01]  /*1ec0*/  @P6 FFMA.FTZ R59, R91, UR20, R95.reuse ;  /* 0x000000145b3b6c23 */ /* 0x100fe2000801005f */
[--C-:B------:R-:W-:Y:S01]  /*1ed0*/  @P6 FFMA.FTZ R66, R90, UR20, R95.reuse ;  /* 0x000000145a426c23 */ /* 0x100fe2000801005f */
[----:B------:R-:W-:Y:S02]  /*1ee0*/  @P6 FFMA.FTZ R67, R93, UR20, R95 ;  /* 0x000000145d436c23 */ /* 0x000fe4000801005f */
[----:B------:R-:W2:Y:S01]  /*1ef0*/  @P2 LDC.64 R60, c[0x0][0x408] ;  /* 0x00010200ff3c2b82 */ /* 0x000ea20000000a00 */
[----:B------:R-:W-:Y:S01]  /*1f00*/  @P6 FADD.FTZ R59, R68, -R59 ;  /* 0x8000003b443b6221 */ /* 0x000fe20000010000 */
[----:B------:R-:W-:Y:S01]  /*1f10*/  @P6 FADD.FTZ R66, R69, -R66 ;  /* 0x8000004245426221 */ /* 0x000fe20000010000 */
[----:B------:R-:W-:Y:S02]  /*1f20*/  @P6 FADD.FTZ R67, R92, -R67 ;  /* 0x800000435c436221 */ /* 0x000fe40000010000 */
[----:B------:R-:W-:Y:S01]  /*1f30*/  @P6 FFMA.FTZ R56, R59, UR25, R8 ;  /* 0x000000193b386c23 */ /* 0x000fe20008010008 */
[----:B------:R-:W-:Y:S01]  /*1f40*/  @P6 FFMA.FTZ R57, R66, UR25, R9 ;  /* 0x0000001942396c23 */ /* 0x000fe20008010009 */
[----:B------:R-:W-:Y:S01]  /*1f50*/  @P6 FFMA.FTZ R58, R67, UR25, R10 ;  /* 0x00000019433a6c23 */ /* 0x000fe2000801000a */
[----:B------:R-:W-:Y:S01]  /*1f60*/  @P6 FFMA.FTZ R66, R70, UR20, R95 ;  /* 0x0000001446426c23 */ /* 0x000fe2000801005f */
[----:B0-----:R-:W-:Y:S01]  /*1f70*/  @P2 FMUL.FTZ R63, R56, R63 ;  /* 0x0000003f383f2220 */ /* 0x001fe20000410000 */
[----:B------:R-:W-:-:S02]  /*1f80*/  MOV R59, R11 ;  /* 0x0000000b003b7202 */ /* 0x000fc40000000f00 */
[----:B------:R-:W-:Y:S01]  /*1f90*/  @P6 FADD.FTZ R66, R71, -R66 ;  /* 0x8000004247426221 */ /* 0x000fe20000010000 */
[----:B------:R-:W-:Y:S01]  /*1fa0*/  @P2 FMUL.FTZ R62, R63, R62 ;  /* 0x0000003e3f3e2220 */ /* 0x000fe20000410000 */
[----:B-1----:R-:W-:Y:S02]  /*1fb0*/  @P2 FMUL.FTZ R65, R57, R65 ;  /* 0x0000004139412220 */ /* 0x002fe40000410000 */
[----:B------:R-:W-:Y:S02]  /*1fc0*/  @P6 FFMA.FTZ R59, R66, UR25, R11 ;  /* 0x00000019423b6c23 */ /* 0x000fe4000801000b */
        /* <DEDUP_REMOVED lines=12> */
.L_x_6430:
[----:B------:R-:W-:Y:S01]  /*2090*/  PLOP3.LUT P6, PT, PT, PT, UP1, 0x80, 0x8 ;  /* 0x000000000008781c */ /* 0x000fe20003fcf018 */
[----:B------:R-:W1:Y:S01]  /*20a0*/  @P2 LDC.64 R64, c[0x0][0x408] ;  /* 0x00010200ff402b82 */ /* 0x000e620000000a00 */
[----:B-----5:R-:W-:Y:S02]  /*20b0*/  MOV R66, R8 ;  /* 0x0000000800427202 */ /* 0x020fe40000000f00 */
[----:B------:R-:W-:Y:S02]  /*20c0*/  MOV R98, R9 ;  /* 0x0000000900627202 */ /* 0x000fe40000000f00 */
[C---:B------:R-:W-:Y:S02]  /*20d0*/  @P2 LOP3.LUT P3, RZ, R80.reuse, 0xff, RZ, 0xc0, !PT ;  /* 0x000000ff50ff2812 */ /* 0x040fe4000786c0ff */
[C---:B------:R-:W-:Y:S01]  /*20e0*/  @P2 LOP3.LUT P4, RZ, R80.reuse, 0xff00, RZ, 0xc0, !PT ;  /* 0x0000ff0050ff2812 */ /* 0x040fe2000788c0ff */
[----:B0-----:R-:W0:Y:S01]  /*20f0*/  @P2 LDC.64 R62, c[0x0][0x408] ;  /* 0x00010200ff3e2b82 */ /* 0x001e220000000a00 */
        /* <DEDUP_REMOVED lines=12> */
[----:B-1----:R-:W-:-:S04]  /*21c0*/  @P2 FMUL.FTZ R65, R66, R65 ;  /* 0x0000004142412220 */ /* 0x002fc80000410000 */
[----:B------:R-:W-:Y:S01]  /*21d0*/  @P2 FMUL.FTZ R64, R65, R64 ;  /* 0x0000004041402220 */ /* 0x000fe20000410000 */
[----:B0-----:R-:W-:-:S04]  /*21e0*/  @P2 FMUL.FTZ R63, R98, R63 ;  /* 0x0000003f623f2220 */ /* 0x001fc80000410000 */
        /* <DEDUP_REMOVED lines=16> */
.L_x_6429:
[----:B------:R-:W-:Y:S05]  /*22f0*/  @!P0 BRA `(.L_x_6432) ;  /* 0x0000000000988947 */ /* 0x000fea0003800000 */
[----:B0-----:R-:W0:Y:S01]  /*2300*/  @P2 LDC.64 R62, c[0x0][0x408] ;  /* 0x00010200ff3e2b82 */ /* 0x001e220000000a00 */
        /* <DEDUP_REMOVED lines=37> */
.L_x_6432:
        /* <DEDUP_REMOVED lines=10> */
.L_x_6433:
        /* <DEDUP_REMOVED lines=10> */
.L_x_6434:
        /* <DEDUP_REMOVED lines=10> */
.L_x_6435:
        /* <DEDUP_REMOVED lines=10> */
.L_x_6431:
        /* <DEDUP_REMOVED lines=11> */
[----:B------:R-:W1:Y:S01]  /*2890*/  @P2 LDC.64 R64, c[0x0][0x408] ;  /* 0x00010200ff402b82 */ /* 0x000e620000000a00 */
[----:B0----5:R-:W-:Y:S02]  /*28a0*/  MOV R56, R4 ;  /* 0x0000000400387202 */ /* 0x021fe40000000f00 */
[----:B------:R-:W-:Y:S02]  /*28b0*/  MOV R57, R5 ;  /* 0x0000000500397202 */ /* 0x000fe40000000f00 */
[----:B------:R-:W-:Y:S02]  /*28c0*/  MOV R58, R6 ;  /* 0x00000006003a7202 */ /* 0x000fe40000000f00 */
[C---:B------:R-:W-:Y:S01]  /*28d0*/  @P2 LOP3.LUT P3, RZ, R2.reuse, 0xff, RZ, 0xc0, !PT ;  /* 0x000000ff02ff2812 */ /* 0x040fe2000786c0ff */
[----:B------:R-:W0:Y:S01]  /*28e0*/  @P2 LDC.64 R62, c[0x0][0x408] ;  /* 0x00010200ff3e2b82 */ /* 0x000e220000000a00 */
        /* <DEDUP_REMOVED lines=9> */
[----:B------:R-:W-:Y:S02]  /*2980*/  @P6 FADD.FTZ R67, R78, -R67 ;  /* 0x800000434e436221 */ /* 0x000fe40000010000 */
[----:B------:R-:W-:Y:S01]  /*2990*/  @P6 FFMA.FTZ R56, R59, UR25, R4 ;  /* 0x000000193b386c23 */ /* 0x000fe20008010004 */
[----:B------:R-:W-:Y:S01]  /*29a0*/  @P6 FFMA.FTZ R57, R66, UR25, R5 ;  /* 0x0000001942396c23 */ /* 0x000fe20008010005 */
[----:B------:R-:W-:Y:S01]  /*29b0*/  @P6 FFMA.FTZ R58, R67, UR25, R6 ;  /* 0x00000019433a6c23 */ /* 0x000fe20008010006 */
[----:B------:R-:W-:Y:S01]  /*29c0*/  @P6 FADD.FTZ R66, R74, -R95 ;  /* 0x8000005f4a426221 */ /* 0x000fe20000010000 */
[----:B-1----:R-:W-:Y:S01]  /*29d0*/  @P2 FMUL.FTZ R65, R56, R65 ;  /* 0x0000004138412220 */ /* 0x002fe20000410000 */
[----:B------:R-:W-:-:S02]  /*29e0*/  MOV R59, R7 ;  /* 0x00000007003b7202 */ /* 0x000fc40000000f00 */
[----:B------:R-:W-:Y:S01]  /*29f0*/  @P6 FFMA.FTZ R59, R66, UR25, R7 ;  /* 0x00000019423b6c23 */ /* 0x000fe20008010007 */
        /* <DEDUP_REMOVED lines=14> */
.L_x_6437:
[----:B------:R-:W-:Y:S01]  /*2ae0*/  PLOP3.LUT P6, PT, PT, PT, UP1, 0x80, 0x8 ;  /* 0x000000000008781c */ /* 0x000fe20003fcf018 */
[----:B0-----:R-:W0:Y:S01]  /*2af0*/  @P2 LDC.64 R60, c[0x0][0x408] ;  /* 0x00010200ff3c2b82 */ /* 0x001e220000000a00 */
        /* <DEDUP_REMOVED lines=36> */
.L_x_6436:
        /* <DEDUP_REMOVED lines=39> */
.L_x_6439:
[----:B0-----:R-:W0:Y:S01]  /*2fb0*/  @P2 LDC.64 R60, c[0x0][0x408] ;  /* 0x00010200ff3c2b82 */ /* 0x001e220000000a00 */
[----:B------:R-:W-:Y:S01]  /*2fc0*/  FFMA.FTZ R63, R96, UR20, R95 ;  /* 0x00000014603f7c23 */ /* 0x000fe2000801005f */
[----:B------:R-:W-:-:S03]  /*2fd0*/  ISETP.LT.AND P3, PT, RZ, UR30, PT ;  /* 0x0000001eff007c0c */ /* 0x000fc6000bf61270 */
[----:B------:R-:W-:-:S04]  /*2fe0*/  FADD.FTZ R63, R74, -R63 ;  /* 0x8000003f4a3f7221 */ /* 0x000fc80000010000 */
[----:B------:R-:W-:-:S05]  /*2ff0*/  FMUL.FTZ R62, R63, UR25 ;  /* 0x000000193f3e7c20 */ /* 0x000fca0008410000 */
[----:B------:R-:W-:Y:S02]  /*3000*/  FSEL R62, R62, RZ, P3 ;  /* 0x000000ff3e3e7208 */ /* 0x000fe40001800000 */
[----:B-----5:R-:W-:-:S03]  /*3010*/  @P2 ISETP.GE.U32.AND P3, PT, R2, 0x1000000, PT ;  /* 0x010000000200280c */ /* 0x020fc60003f66070 */
        /* <DEDUP_REMOVED lines=12> */
.L_x_6440:
        /* <DEDUP_REMOVED lines=10> */
.L_x_6441:
        /* <DEDUP_REMOVED lines=10> */
.L_x_6442:
[----:B------:R-:W-:-:S07]  /*3220*/  @P2 SEL R55, R60, RZ, P3 ;  /* 0x000000ff3c372207 */ /* 0x000fce0001800000 */
.L_x_6438:
        /* <DEDUP_REMOVED lines=12> */
.L_x_6419:
        /* <DEDUP_REMOVED lines=14> */
.L_x_6444:
        /* <DEDUP_REMOVED lines=11> */
.L_x_6845:


//--------------------- .text._ZN10layer_norm13ln_bwd_kernelINS_13Kernel_traitsIfffffjLj1536ELj1ELj1ELj4ELj16ENS_18Kernel_traits_baseILj1536EfffffjLj128EEEEELb1ELb1ELb0ELb0EEEvNS_9BwdParamsE --------------------------
	.section	.text._ZN10layer_norm13ln_bwd_kernelINS_13Kernel_traitsIfffffjLj1536ELj1ELj1ELj4ELj16ENS_18Kernel_traits_baseILj1536EfffffjLj128EEEEELb1ELb1ELb0ELb0EEEvNS_9BwdParamsE,"ax",@progbits
	.align	128
        .global         _ZN10layer_norm13ln_bwd_kernelINS_13Kernel_traitsIfffffjLj1536ELj1ELj1ELj4ELj16ENS_18Kernel_traits_baseILj1536EfffffjLj128EEEEELb1ELb1ELb0ELb0EEEvNS_9BwdParamsE
        .type           _ZN10layer_norm13ln_bwd_kernelINS_13Kernel_traitsIfffffjLj1536ELj1ELj1ELj4ELj16ENS_18Kernel_traits_baseILj1536EfffffjLj128EEEEELb1ELb1ELb0ELb0EEEvNS_9BwdParamsE,@function
        .size           _ZN10layer_norm13ln_bwd_kernelINS_13Kernel_traitsIfffffjLj1536ELj1ELj1ELj4ELj16ENS_18Kernel_traits_baseILj1536EfffffjLj128EEEEELb1ELb1ELb0ELb0EEEvNS_9BwdParamsE,(.L_x_6846 - _ZN10layer_norm13ln_bwd_kernelINS_13Kernel_traitsIfffffjLj1536ELj1ELj1ELj4ELj16ENS_18Kernel_traits_baseILj1536EfffffjLj128EEEEELb1ELb1ELb0ELb0EEEvNS_9BwdParamsE)
        .other          _ZN10layer_norm13ln_bwd_kernelINS_13Kernel_traitsIfffffjLj1536ELj1ELj1ELj4ELj16ENS_18Kernel_traits_baseILj1536EfffffjLj128EEEEELb1ELb1ELb0ELb0EEEvNS_9BwdParamsE,@"STO_CUDA_ENTRY STV_DEFAULT"
_ZN10layer_norm13ln_bwd_kernelINS_13Kernel_traitsIfffffjLj1536ELj1ELj1ELj4ELj16ENS_18Kernel_traits_baseILj1536EfffffjLj128EEEEELb1ELb1ELb0ELb0EEEvNS_9BwdParamsE:
.text._ZN10layer_norm13ln_bwd_kernelINS_13Kernel_traitsIfffffjLj1536ELj1ELj1ELj4ELj16ENS_18Kernel_traits_baseILj1536EfffffjLj128EEEEELb1ELb1ELb0ELb0EEEvNS_9BwdParamsE:
        /* <DEDUP_REMOVED lines=85> */
.L_x_6477:
        /* <DEDUP_REMOVED lines=8> */
[----:B------:R-:W3:Y:S01]  /*05d0*/  LDG.E R88, desc[UR16][R88.64] ;  /* 0x0000001058587981 */ /* 0x000ee2000c1e1900 */
[----:B-1----:R-:W-:-:S03]  /*05e0*/  @UP0 UIMAD.WIDE UR4, UR7, 0x4, UR4 ;  /* 0x00000004070408a5 */ /* 0x002fc6000f8e0204 */
[----:B------:R-:W4:Y:S03]  /*05f0*/  LDG.E R90, desc[UR16][R90.64] ;  /* 0x000000105a5a7981 */ /* 0x000f26000c1e1900 */
[----:B------:R-:W-:Y:S02]  /*0600*/  MOV R92, UR4 ;  /* 0x00000004005c7c02 */ /* 0x000fe40008000f00 */
[----:B------:R-:W-:-:S05]  /*0610*/  MOV R93, UR5 ;  /* 0x00000005005d7c02 */ /* 0x000fca0008000f00 */
[----:B-----5:R0:W5:Y:S01]  /*0620*/  @P4 LDG.E R113, desc[UR16][R92.64] ;  /* 0x000000105c714981 */ /* 0x020162000c1e1900 */
[----:B------:R-:W-:Y:S01]  /*0630*/  UIMAD UR4, UR7, UR6, URZ ;  /* 0x00000006070472a4 */ /* 0x000fe2000f8e02ff */
[----:B------:R-:W-:-:S03]  /*0640*/  ISETP.GE.U32.AND P1, PT, R10, 0x80, PT ;  /* 0x000000800a00780c */ /* 0x000fc60003f26070 */
[----:B------:R-:W-:-:S04]  /*0650*/  USHF.R.S32.HI UR5, URZ, 0x1f, UR4 ;  /* 0x0000001fff057899 */ /* 0x000fc80008011404 */
[----:B------:R-:W-:Y:S01]  /*0660*/  ULEA.HI UR5, UR5, UR4, URZ, 0x2 ;  /* 0x0000000405057291 */ /* 0x000fe2000f8f10ff */
[----:B--2---:R-:W-:-:S05]  /*0670*/  ISETP.NE.AND P5, PT, RZ, UR18, PT ;  /* 0x00000012ff007c0c */ /* 0x004fca000bfa5270 */
        /* <DEDUP_REMOVED lines=23> */
[----:B0-----:R-:W-:-:S05]  /*07f0*/  @P0 IMAD.WIDE.U32 R114, R9, 0x10, R114 ;  /* 0x0000001009720825 */ /* 0x001fca00078e0072 */
[----:B------:R0:W5:Y:S02]  /*0800*/  @P0 LDG.E.128 R72, desc[UR16][R114.64] ;  /* 0x0000001072480981 */ /* 0x000164000c1e1d00 */
[----:B0-----:R-:W-:Y:S01]  /*0810*/  IADD3 R115, PT, PT, R9, 0x80, RZ ;  /* 0x0000008009737810 */ /* 0x001fe20007ffe0ff */
[C---:B---3--:R-:W-:Y:S01]  /*0820*/  FADD.FTZ R3, -R111.reuse, R88 ;  /* 0x000000586f037221 */ /* 0x048fe20000010100 */
[----:B------:R-:W-:-:S03]  /*0830*/  FADD.FTZ R96, -R111, R89 ;  /* 0x000000596f607221 */ /* 0x000fc60000010100 */
[----:B------:R-:W-:Y:S01]  /*0840*/  FMUL.FTZ R3, R3, UR13 ;  /* 0x0000000d03037c20 */ /* 0x000fe20008410000 */
[----:B----4-:R-:W-:Y:S01]  /*0850*/  FMUL.FTZ R102, R28, R92 ;  /* 0x0000005c1c667220 */ /* 0x010fe20000410000 */
[----:B------:R-:W-:Y:S01]  /*0860*/  FMUL.FTZ R105, R29, R93 ;  /* 0x0000005d1d697220 */ /* 0x000fe20000410000 */
[----:B------:R-:W-:Y:S01]  /*0870*/  FADD.FTZ R90, -R111, R90 ;  /* 0x0000005a6f5a7221 */ /* 0x000fe20000010100 */
[----:B------:R-:W-:Y:S01]  /*0880*/  FMUL.FTZ R96, R96, UR13 ;  /* 0x0000000d60607c20 */ /* 0x000fe20008410000 */
[----:B------:R-:W-:Y:S01]  /*0890*/  FADD.FTZ R88, RZ, R102 ;  /* 0x00000066ff587221 */ /* 0x000fe20000010000 */
[----:B------:R-:W-:Y:S01]  /*08a0*/  FFMA.FTZ R89, R3, R102, RZ ;  /* 0x0000006603597223 */ /* 0x000fe200000100ff */
[----:B------:R-:W-:Y:S01]  /*08b0*/  FADD.FTZ R118, -R111, R91 ;  /* 0x0000005b6f767221 */ /* 0x000fe20000010100 */
[----:B------:R-:W-:Y:S01]  /*08c0*/  FMUL.FTZ R103, R90, UR13 ;  /* 0x0000000d5a677c20 */ /* 0x000fe20008410000 */
        /* <DEDUP_REMOVED lines=17> */
.L_x_6447:
[----:B------:R-:W-:Y:S05]  /*09e0*/  BSYNC.RECONVERGENT B0 ;  /* 0x0000000000007941 */ /* 0x000fea0003800200 */
.L_x_6446:
        /* <DEDUP_REMOVED lines=44> */
[----:B-1----:R-:W-:-:S07]  /*0cb0*/  FFMA.FTZ R118, R110, R107, R89 ;  /* 0x0000006b6e767223 */ /* 0x002fce0000010059 */
.L_x_6449:
[----:B------:R-:W-:Y:S05]  /*0cc0*/  BSYNC.RECONVERGENT B0 ;  /* 0x0000000000007941 */ /* 0x000fea0003800200 */
.L_x_6448:
        /* <DEDUP_REMOVED lines=23> */
[----:B------:R-:W-:Y:S01]  /*0e40*/  FADD.FTZ R57, R57, R89 ;  /* 0x0000005939397221 */ /* 0x000fe20000010000 */
[----:B------:R-:W-:Y:S01]  /*0e50*/  FFMA.FTZ R45, R89, R0, R45 ;  /* 0x00000000592d7223 */ /* 0x000fe2000001002d */
[----:B------:R-:W-:Y:S01]  /*0e60*/  FMUL.FTZ R97, R21, R89 ;  /* 0x0000005915617220 */ /* 0x000fe20000410000 */
[----:B------:R-:W-:Y:S01]  /*0e70*/  FADD.FTZ R88, R117, R98 ;  /* 0x0000006275587221 */ /* 0x000fe20000010000 */
[----:B------:R-:W-:Y:S01]  /*0e80*/  FADD.FTZ R11, -R111, R94 ;  /* 0x0000005e6f0b7221 */ /* 0x000fe20000010100 */
[----:B------:R-:W-:Y:S01]  /*0e90*/  FFMA.FTZ R89, R5, R98, R118 ;  /* 0x0000006205597223 */ /* 0x000fe20000010076 */
[----:B------:R-:W-:Y:S01]  /*0ea0*/  FADD.FTZ R95, -R111, R95 ;  /* 0x0000005f6f5f7221 */ /* 0x000fe20000010100 */
        /* <DEDUP_REMOVED lines=14> */
.L_x_6451:
[----:B------:R-:W-:Y:S05]  /*0f90*/  BSYNC.RECONVERGENT B0 ;  /* 0x0000000000007941 */ /* 0x000fea0003800200 */
.L_x_6450:
        /* <DEDUP_REMOVED lines=32> */
.L_x_6453:
[----:B------:R-:W-:Y:S05]  /*11a0*/  BSYNC.RECONVERGENT B0 ;  /* 0x0000000000007941 */ /* 0x000fea0003800200 */
.L_x_6452:
        /* <DEDUP_REMOVED lines=37> */
[C---:B------:R-:W-:Y:S01]  /*1400*/  LOP3.LUT P6, RZ, R8.reuse, 0xff, RZ, 0xc0, !PT ;  /* 0x000000ff08ff7812 */ /* 0x040fe200078cc0ff */
[----:B------:R-:W-:Y:S01]  /*1410*/  FFMA.FTZ R113, R103, UR5, R92 ;  /* 0x0000000567717c23 */ /* 0x000fe2000801005c */
[----:B------:R-:W-:Y:S01]  /*1420*/  LOP3.LUT P5, RZ, R8, 0xff00, RZ, 0xc0, !PT ;  /* 0x0000ff0008ff7812 */ /* 0x000fe200078ac0ff */
[----:B------:R-:W-:Y:S01]  /*1430*/  FADD.FTZ R93, R102, -R93 ;  /* 0x8000005d665d7221 */ /* 0x000fe20000010000 */
[----:B------:R-:W-:Y:S01]  /*1440*/  LOP3.LUT P4, RZ, R8, 0xff0000, RZ, 0xc0, !PT ;  /* 0x00ff000008ff7812 */ /* 0x000fe2000788c0ff */
[----:B------:R-:W-:Y:S02]  /*1450*/  FADD.FTZ R113, R116, -R113 ;  /* 0x8000007174717221 */ /* 0x000fe40000010000 */
[----:B------:R-:W-:Y:S02]  /*1460*/  FMUL.FTZ R93, R93, UR13 ;  /* 0x0000000d5d5d7c20 */ /* 0x000fe40008410000 */
[----:B------:R-:W-:-:S02]  /*1470*/  FMUL.FTZ R113, R113, UR13 ;  /* 0x0000000d71717c20 */ /* 0x000fc40008410000 */
[----:B------:R-:W-:Y:S02]  /*1480*/  FMUL.FTZ R93, R93, UR4 ;  /* 0x000000045d5d7c20 */ /* 0x000fe40008410000 */
[----:B------:R-:W-:Y:S02]  /*1490*/  FMUL.FTZ R113, R113, UR4 ;  /* 0x0000000471717c20 */ /* 0x000fe40008410000 */
[----:B------:R-:W-:Y:S02]  /*14a0*/  FMUL.FTZ R95, R93, UR24 ;  /* 0x000000185d5f7c20 */ /* 0x000fe40008410000 */
[----:B------:R-:W-:Y:S02]  /*14b0*/  FMUL.FTZ R115, R113, UR24 ;  /* 0x0000001871737c20 */ /* 0x000fe40008410000 */
[----:B-----5:R-:W-:-:S05]  /*14c0*/  FMUL.FTZ R88, R88, R95 ;  /* 0x0000005f58587220 */ /* 0x020fca0000410000 */
[----:B------:R-:W-:Y:S01]  /*14d0*/  FSEL R93, R88, RZ, P6 ;  /* 0x000000ff585d7208 */ /* 0x000fe20003000000 */
[----:B------:R-:W-:-:S04]  /*14e0*/  FFMA.FTZ R88, R96, UR5, R92 ;  /* 0x0000000560587c23 */ /* 0x000fc8000801005c */
[----:B------:R-:W-:Y:S01]  /*14f0*/  FADD.FTZ R93, R60, R93 ;  /* 0x0000005d3c5d7221 */ /* 0x000fe20000010000 */
[----:B------:R-:W-:Y:S01]  /*1500*/  FFMA.FTZ R60, R114, UR5, R92 ;  /* 0x00000005723c7c23 */ /* 0x000fe2000801005c */
[----:B------:R-:W-:-:S03]  /*1510*/  FADD.FTZ R88, R105, -R88 ;  /* 0x8000005869587221 */ /* 0x000fc60000010000 */
[----:B------:R-:W-:Y:S01]  /*1520*/  FADD.FTZ R60, R109, -R60 ;  /* 0x8000003c6d3c7221 */ /* 0x000fe20000010000 */
[----:B------:R-:W-:-:S03]  /*1530*/  FMUL.FTZ R88, R88, UR13 ;  /* 0x0000000d58587c20 */ /* 0x000fc60008410000 */
[----:B------:R-:W-:Y:S01]  /*1540*/  FMUL.FTZ R60, R60, UR13 ;  /* 0x0000000d3c3c7c20 */ /* 0x000fe20008410000 */
[----:B------:R-:W-:-:S03]  /*1550*/  FMUL.FTZ R88, R88, UR4 ;  /* 0x0000000458587c20 */ /* 0x000fc60008410000 */
[----:B------:R-:W-:Y:S01]  /*1560*/  FMUL.FTZ R94, R60, UR4 ;  /* 0x000000043c5e7c20 */ /* 0x000fe20008410000 */
[----:B------:R-:W-:Y:S01]  /*1570*/  FMUL.FTZ R60, R88, UR24 ;  /* 0x00000018583c7c20 */ /* 0x000fe20008410000 */
[----:B------:R-:W-:Y:S02]  /*1580*/  FMUL.FTZ R88, R32, R95 ;  /* 0x0000005f20587220 */ /* 0x000fe40000410000 */
[----:B------:R-:W-:Y:S01]  /*1590*/  FMUL.FTZ R118, R94, UR24 ;  /* 0x000000185e767c20 */ /* 0x000fe20008410000 */
[----:B------:R-:W-:Y:S01]  /*15a0*/  FMUL.FTZ R89, R89, R60 ;  /* 0x0000003c59597220 */ /* 0x000fe20000410000 */
[----:B------:R-:W-:Y:S01]  /*15b0*/  FMUL.FTZ R94, R90, R115 ;  /* 0x000000735a5e7220 */ /* 0x000fe20000410000 */
[----:B------:R-:W-:Y:S01]  /*15c0*/  SEL R88, R88, RZ, P6 ;  /* 0x000000ff58587207 */ /* 0x000fe20003000000 */
[----:B------:R-:W-:Y:S01]  /*15d0*/  FMUL.FTZ R91, R91, R118 ;  /* 0x000000765b5b7220 */ /* 0x000fe20000410000 */
[----:B------:R-:W-:Y:S01]  /*15e0*/  ISETP.GE.U32.AND P6, PT, R8, 0x1000000, PT ;  /* 0x010000000800780c */ /* 0x000fe20003fc6070 */
[----:B------:R-:W-:Y:S01]  /*15f0*/  FMUL.FTZ R60, R33, R60 ;  /* 0x0000003c213c7220 */ /* 0x000fe20000410000 */
[----:B------:R-:W-:-:S04]  /*1600*/  FSEL R90, R89, RZ, P5 ;  /* 0x000000ff595a7208 */ /* 0x000fc80002800000 */
[----:B------:R-:W-:Y:S01]  /*1610*/  SEL R89, R60, RZ, P5 ;  /* 0x000000ff3c597207 */ /* 0x000fe20002800000 */
[----:B------:R-:W-:Y:S01]  /*1620*/  FADD.FTZ R113, R61, R90 ;  /* 0x0000005a3d717221 */ /* 0x000fe20000010000 */
[----:B------:R-:W-:Y:S01]  /*1630*/  FSEL R61, R94, RZ, P4 ;  /* 0x000000ff5e3d7208 */ /* 0x000fe20002000000 */
[----:B------:R-:W-:Y:S01]  /*1640*/  FMUL.FTZ R90, R34, R115 ;  /* 0x00000073225a7220 */ /* 0x000fe20000410000 */
[----:B------:R-:W-:Y:S01]  /*1650*/  FSEL R94, R91, RZ, P6 ;  /* 0x000000ff5b5e7208 */ /* 0x000fe20003000000 */
[----:B------:R-:W-:Y:S02]  /*1660*/  FMUL.FTZ R91, R35, R118 ;  /* 0x00000076235b7220 */ /* 0x000fe40000410000 */
[----:B------:R-:W-:Y:S01]  /*1670*/  FADD.FTZ R115, R62, R61 ;  /* 0x0000003d3e737221 */ /* 0x000fe20000010000 */
[----:B------:R-:W-:Y:S01]  /*1680*/  SEL R90, R90, RZ, P4 ;  /* 0x000000ff5a5a7207 */ /* 0x000fe20002000000 */
[----:B------:R-:W-:Y:S01]  /*1690*/  FADD.FTZ R117, R63, R94 ;  /* 0x0000005e3f757221 */ /* 0x000fe20000010000 */
[----:B------:R-:W-:Y:S01]  /*16a0*/  SEL R91, R91, RZ, P6 ;  /* 0x000000ff5b5b7207 */ /* 0x000fe20003000000 */
[----:B------:R-:W-:Y:S06]  /*16b0*/  BRA `(.L_x_6459) ;  /* 0x0000000000b07947 */ /* 0x000fec0003800000 */
.L_x_6458:
[--C-:B------:R-:W-:Y:S01]  /*16c0*/  FFMA.FTZ R85, R3, UR5, R92.reuse ;  /* 0x0000000503557c23 */ /* 0x100fe2000801005c */
[--C-:B------:R-:W-:Y:S01]  /*16d0*/  FFMA.FTZ R86, R96, UR5, R92.reuse ;  /* 0x0000000560567c23 */ /* 0x100fe2000801005c */
[----:B------:R-:W-:Y:S01]  /*16e0*/  LOP3.LUT P6, RZ, R8, 0xff, RZ, 0xc0, !PT ;  /* 0x000000ff08ff7812 */ /* 0x000fe200078cc0ff */
[----:B------:R-:W-:Y:S01]  /*16f0*/  FFMA.FTZ R94, R114, UR5, R92 ;  /* 0x00000005725e7c23 */ /* 0x000fe2000801005c */
[----:B------:R-:W-:Y:S01]  /*1700*/  FADD.FTZ R85, R102, -R85 ;  /* 0x8000005566557221 */ /* 0x000fe20000010000 */
[----:B------:R-:W-:Y:S01]  /*1710*/  FADD.FTZ R86, R105, -R86 ;  /* 0x8000005669567221 */ /* 0x000fe20000010000 */
[C---:B------:R-:W-:Y:S01]  /*1720*/  LOP3.LUT P5, RZ, R8.reuse, 0xff00, RZ, 0xc0, !PT ;  /* 0x0000ff0008ff7812 */ /* 0x040fe200078ac0ff */
[----:B------:R-:W-:Y:S01]  /*1730*/  FADD.FTZ R94, R109, -R94 ;  /* 0x8000005e6d5e7221 */ /* 0x000fe20000010000 */
[----:B------:R-:W-:Y:S01]  /*1740*/  FMUL.FTZ R84, R85, UR13 ;  /* 0x0000000d55547c20 */ /* 0x000fe20008410000 */
[----:B------:R-:W-:Y:S01]  /*1750*/  FFMA.FTZ R85, R103, UR5, R92 ;  /* 0x0000000567557c23 */ /* 0x000fe2000801005c */
[----:B------:R-:W-:-:S02]  /*1760*/  LOP3.LUT P4, RZ, R8, 0xff0000, RZ, 0xc0, !PT ;  /* 0x00ff000008ff7812 */ /* 0x000fc4000788c0ff */
[----:B------:R-:W-:Y:S01]  /*1770*/  FMUL.FTZ R95, R84, UR4 ;  /* 0x00000004545f7c20 */ /* 0x000fe20008410000 */
[----:B------:R-:W-:Y:S01]  /*1780*/  FADD.FTZ R87, R116, -R85 ;  /* 0x8000005574577221 */ /* 0x000fe20000010000 */
[----:B------:R-:W-:Y:S02]  /*1790*/  FMUL.FTZ R85, R86, UR13 ;  /* 0x0000000d56557c20 */ /* 0x000fe40008410000 */
[----:B------:R-:W-:Y:S01]  /*17a0*/  FMUL.FTZ R95, R95, UR24 ;  /* 0x000000185f5f7c20 */ /* 0x000fe20008410000 */
[----:B------:R-:W-:Y:S01]  /*17b0*/  FMUL.FTZ R86, R87, UR13 ;  /* 0x0000000d57567c20 */ /* 0x000fe20008410000 */
[----:B------:R-:W-:Y:S02]  /*17c0*/  FMUL.FTZ R87, R94, UR13 ;  /* 0x0000000d5e577c20 */ /* 0x000fe40008410000 */
[----:B-----5:R-:W-:Y:S01]  /*17d0*/  FMUL.FTZ R88, R88, R95 ;  /* 0x0000005f58587220 */ /* 0x020fe20000410000 */
[----:B------:R-:W-:Y:S01]  /*17e0*/  FMUL.FTZ R94, R86, UR4 ;  /* 0x00000004565e7c20 */ /* 0x000fe20008410000 */
[----:B------:R-:W-:-:S03]  /*17f0*/  FMUL.FTZ R113, R87, UR4 ;  /* 0x0000000457717c20 */ /* 0x000fc60008410000 */
[----:B------:R-:W-:Y:S01]  /*1800*/  FSEL R93, R88, RZ, P6 ;  /* 0x000000ff585d7208 */ /* 0x000fe20003000000 */
[----:B------:R-:W-:Y:S01]  /*1810*/  FMUL.FTZ R88, R85, UR4 ;  /* 0x0000000455587c20 */ /* 0x000fe20008410000 */
[----:B------:R-:W-:Y:S01]  /*1820*/  FMUL.FTZ R115, R94, UR24 ;  /* 0x000000185e737c20 */ /* 0x000fe20008410000 */
[----:B------:R-:W-:Y:S02]  /*1830*/  FMUL.FTZ R118, R113, UR24 ;  /* 0x0000001871767c20 */ /* 0x000fe40008410000 */
[----:B------:R-:W-:Y:S01]  /*1840*/  FADD.FTZ R93, R60, R93 ;  /* 0x0000005d3c5d7221 */ /* 0x000fe20000010000 */
[----:B------:R-:W-:Y:S01]  /*1850*/  FMUL.FTZ R60, R88, UR24 ;  /* 0x00000018583c7c20 */ /* 0x000fe20008410000 */
[----:B------:R-:W-:Y:S01]  /*1860*/  FMUL.FTZ R88, R32, R95 ;  /* 0x0000005f20587220 */ /* 0x000fe20000410000 */
[----:B------:R-:W-:Y:S01]  /*1870*/  FMUL.FTZ R94, R90, R115 ;  /* 0x000000735a5e7220 */ /* 0x000fe20000410000 */
[----:B------:R-:W-:Y:S01]  /*1880*/  FMUL.FTZ R91, R91, R118 ;  /* 0x000000765b5b7220 */ /* 0x000fe20000410000 */
[-C--:B------:R-:W-:Y:S01]  /*1890*/  FMUL.FTZ R89, R89, R60.reuse ;  /* 0x0000003c59597220 */ /* 0x080fe20000410000 */
[----:B------:R-:W-:Y:S01]  /*18a0*/  FMUL.FTZ R60, R33, R60 ;  /* 0x0000003c213c7220 */ /* 0x000fe20000410000 */
[----:B------:R-:W-:-:S02]  /*18b0*/  SEL R88, R88, RZ, P6 ;  /* 0x000000ff58587207 */ /* 0x000fc40003000000 */
[----:B------:R-:W-:Y:S02]  /*18c0*/  ISETP.GE.U32.AND P6, PT, R8, 0x1000000, PT ;  /* 0x010000000800780c */ /* 0x000fe40003fc6070 */
[----:B------:R-:W-:Y:S02]  /*18d0*/  FSEL R90, R89, RZ, P5 ;  /* 0x000000ff595a7208 */ /* 0x000fe40002800000 */
[----:B------:R-:W-:-:S03]  /*18e0*/  SEL R89, R60, RZ, P5 ;  /* 0x000000ff3c597207 */ /* 0x000fc60002800000 */
        /* <DEDUP_REMOVED lines=8> */
[----:B------:R-:W-:-:S07]  /*1970*/  SEL R91, R91, RZ, P6 ;  /* 0x000000ff5b5b7207 */ /* 0x000fce0003000000 */
.L_x_6459:
[----:B------:R-:W0:Y:S08]  /*1980*/  @P0 LDC.64 R62, c[0x0][0x478] ;  /* 0x00011e00ff3e0b82 */ /* 0x000e300000000a00 */
[----:B------:R-:W1:Y:S01]  /*1990*/  LDC.64 R60, c[0x0][0x468] ;  /* 0x00011a00ff3c7b82 */ /* 0x000e620000000a00 */
[----:B0-----:R-:W-:Y:S01]  /*19a0*/  @P0 IMAD.WIDE.U32 R94, R9, 0x10, R62 ;  /* 0x00000010095e0825 */ /* 0x001fe200078e003e */
[----:B------:R-:W-:-:S02]  /*19b0*/  MOV R62, R115 ;  /* 0x00000073003e7202 */ /* 0x000fc40000000f00 */
[----:B------:R-:W-:Y:S02]  /*19c0*/  MOV R63, R117 ;  /* 0x00000075003f7202 */ /* 0x000fe40000000f00 */
[----:B------:R0:W-:Y:S01]  /*19d0*/  @P0 STG.E.128 desc[UR16][R94.64], R84 ;  /* 0x000000545e000986 */ /* 0x0001e2000c101d10 */
[C---:B-1----:R-:W-:Y:S01]  /*19e0*/  IMAD.WIDE.U32 R118, R9.reuse, 0x10, R60 ;  /* 0x0000001009767825 */ /* 0x042fe200078e003c */
[----:B------:R-:W-:Y:S02]  /*19f0*/  MOV R60, R93 ;  /* 0x0000005d003c7202 */ /* 0x000fe40000000f00 */
[----:B------:R-:W-:Y:S02]  /*1a00*/  MOV R61, R113 ;  /* 0x00000071003d7202 */ /* 0x000fe40000000f00 */
[----:B------:R0:W-:Y:S01]  /*1a10*/  STG.E.128 desc[UR16][R118.64], R88 ;  /* 0x0000005876007986 */ /* 0x0001e2000c101d10 */
[----:B------:R-:W-:-:S07]  /*1a20*/  IADD3 R9, PT, PT, R9, 0x80, RZ ;  /* 0x0000008009097810 */ /* 0x000fce0007ffe0ff */
.L_x_6457:
[----:B------:R-:W-:Y:S05]  /*1a30*/  BSYNC.RECONVERGENT B1 ;  /* 0x0000000000017941 */ /* 0x000fea0003800200 */
.L_x_6456:
        /* <DEDUP_REMOVED lines=15> */
[C---:B------:R-:W-:Y:S01]  /*1b30*/  LOP3.LUT P5, RZ, R6.reuse, 0xff00, RZ, 0xc0, !PT ;  /* 0x0000ff0006ff7812 */ /* 0x040fe200078ac0ff */
        /* <DEDUP_REMOVED lines=9> */
[----:B-----5:R-:W-:Y:S02]  /*1bd0*/  FMUL.FTZ R88, R88, R93 ;  /* 0x0000005d58587220 */ /* 0x020fe40000410000 */
[----:B------:R-:W-:-:S03]  /*1be0*/  FMUL.FTZ R113, R87, UR4 ;  /* 0x0000000457717c20 */ /* 0x000fc60008410000 */
[----:B------:R-:W-:Y:S01]  /*1bf0*/  FSEL R95, R88, RZ, P6 ;  /* 0x000000ff585f7208 */ /* 0x000fe20003000000 */
[----:B------:R-:W-:Y:S01]  /*1c00*/  FMUL.FTZ R88, R85, UR4 ;  /* 0x0000000455587c20 */ /* 0x000fe20008410000 */
[----:B------:R-:W-:-:S03]  /*1c10*/  FMUL.FTZ R118, R113, UR24 ;  /* 0x0000001871767c20 */ /* 0x000fc60008410000 */
[----:B------:R-:W-:Y:S01]  /*1c20*/  FADD.FTZ R64, R64, R95 ;  /* 0x0000005f40407221 */ /* 0x000fe20000010000 */
[----:B------:R-:W-:Y:S01]  /*1c30*/  FMUL.FTZ R95, R86, UR4 ;  /* 0x00000004565f7c20 */ /* 0x000fe20008410000 */
[----:B------:R-:W-:Y:S01]  /*1c40*/  FMUL.FTZ R94, R88, UR24 ;  /* 0x00000018585e7c20 */ /* 0x000fe20008410000 */
[----:B------:R-:W-:Y:S01]  /*1c50*/  FMUL.FTZ R88, R16, R93 ;  /* 0x0000005d10587220 */ /* 0x000fe20000410000 */
[----:B------:R-:W-:Y:S01]  /*1c60*/  FMUL.FTZ R91, R91, R118 ;  /* 0x000000765b5b7220 */ /* 0x000fe20000410000 */
[----:B------:R-:W-:Y:S01]  /*1c70*/  FMUL.FTZ R95, R95, UR24 ;  /* 0x000000185f5f7c20 */ /* 0x000fe20008410000 */
[----:B------:R-:W-:Y:S02]  /*1c80*/  FMUL.FTZ R89, R89, R94 ;  /* 0x0000005e59597220 */ /* 0x000fe40000410000 */
[----:B------:R-:W-:Y:S01]  /*1c90*/  SEL R88, R88, RZ, P6 ;  /* 0x000000ff58587207 */ /* 0x000fe20003000000 */
[----:B------:R-:W-:Y:S01]  /*1ca0*/  FMUL.FTZ R93, R90, R95 ;  /* 0x0000005f5a5d7220 */ /* 0x000fe20000410000 */
[----:B------:R-:W-:-:S02]  /*1cb0*/  ISETP.GE.U32.AND P6, PT, R6, 0x1000000, PT ;  /* 0x010000000600780c */ /* 0x000fc40003fc6070 */
[----:B------:R-:W-:Y:S01]  /*1cc0*/  FSEL R90, R89, RZ, P5 ;  /* 0x000000ff595a7208 */ /* 0x000fe20002800000 */
[----:B------:R-:W-:Y:S01]  /*1cd0*/  FMUL.FTZ R89, R17, R94 ;  /* 0x0000005e11597220 */ /* 0x000fe20000410000 */
[----:B------:R-:W-:Y:S01]  /*1ce0*/  FSEL R120, R91, RZ, P6 ;  /* 0x000000ff5b787208 */ /* 0x000fe20003000000 */
[----:B------:R-:W-:Y:S01]  /*1cf0*/  FMUL.FTZ R91, R19, R118 ;  /* 0x00000076135b7220 */ /* 0x000fe20000410000 */
[----:B------:R-:W-:Y:S01]  /*1d00*/  FSEL R93, R93, RZ, P4 ;  /* 0x000000ff5d5d7208 */ /* 0x000fe20002000000 */
[----:B------:R-:W-:Y:S01]  /*1d10*/  FADD.FTZ R65, R65, R90 ;  /* 0x0000005a41417221 */ /* 0x000fe20000010000 */
[----:B------:R-:W-:Y:S01]  /*1d20*/  FMUL.FTZ R90, R18, R95 ;  /* 0x0000005f125a7220 */ /* 0x000fe20000410000 */
[----:B------:R-:W-:Y:S01]  /*1d30*/  FADD.FTZ R67, R67, R120 ;  /* 0x0000007843437221 */ /* 0x000fe20000010000 */
[----:B------:R-:W-:Y:S01]  /*1d40*/  SEL R89, R89, RZ, P5 ;  /* 0x000000ff59597207 */ /* 0x000fe20002800000 */
[----:B------:R-:W-:Y:S01]  /*1d50*/  FADD.FTZ R66, R66, R93 ;  /* 0x0000005d42427221 */ /* 0x000fe20000010000 */
[----:B------:R-:W-:-:S02]  /*1d60*/  SEL R91, R91, RZ, P6 ;  /* 0x000000ff5b5b7207 */ /* 0x000fc40003000000 */
[----:B------:R-:W-:Y:S01]  /*1d70*/  SEL R90, R90, RZ, P4 ;  /* 0x000000ff5a5a7207 */ /* 0x000fe20002000000 */
[----:B------:R-:W-:Y:S06]  /*1d80*/  BRA `(.L_x_6463) ;  /* 0x0000000000b07947 */ /* 0x000fec0003800000 */
.L_x_6462:
[--C-:B------:R-:W-:Y:S01]  /*1d90*/  FFMA.FTZ R93, R7, UR5, R92.reuse ;  /* 0x00000005075d7c23 */ /* 0x100fe2000801005c */
[----:B------:R-:W-:Y:S01]  /*1da0*/  LOP3.LUT P6, RZ, R6, 0xff, RZ, 0xc0, !PT ;  /* 0x000000ff06ff7812 */ /* 0x000fe200078cc0ff */
        /* <DEDUP_REMOVED lines=11> */
[----:B-----5:R-:W-:Y:S02]  /*1e60*/  FMUL.FTZ R88, R88, R93 ;  /* 0x0000005d58587220 */ /* 0x020fe40000410000 */
[----:B------:R-:W-:-:S03]  /*1e70*/  FMUL.FTZ R91, R91, R118 ;  /* 0x000000765b5b7220 */ /* 0x000fc60000410000 */
        /* <DEDUP_REMOVED lines=13> */
[-C--:B------:R-:W-:Y:S02]  /*1f50*/  FMUL.FTZ R89, R89, R94.reuse ;  /* 0x0000005e59597220 */ /* 0x080fe40000410000 */
[----:B------:R-:W-:Y:S01]  /*1f60*/  SEL R88, R88, RZ, P6 ;  /* 0x000000ff58587207 */ /* 0x000fe20003000000 */
[-C--:B------:R-:W-:Y:S01]  /*1f70*/  FMUL.FTZ R93, R90, R95.reuse ;  /* 0x0000005f5a5d7220 */ /* 0x080fe20000410000 */
[----:B------:R-:W-:Y:S02]  /*1f80*/  ISETP.GE.U32.AND P6, PT, R6, 0x1000000, PT ;  /* 0x010000000600780c */ /* 0x000fe40003fc6070 */
        /* <DEDUP_REMOVED lines=11> */
[----:B------:R-:W-:-:S07]  /*2040*/  SEL R90, R90, RZ, P4 ;  /* 0x000000ff5a5a7207 */ /* 0x000fce0002000000 */
.L_x_6463:
[----:B------:R-:W0:Y:S08]  /*2050*/  @P0 LDC.64 R118, c[0x0][0x478] ;  /* 0x00011e00ff760b82 */ /* 0x000e300000000a00 */
[----:B------:R-:W1:Y:S01]  /*2060*/  LDC.64 R94, c[0x0][0x468] ;  /* 0x00011a00ff5e7b82 */ /* 0x000e620000000a00 */
[----:B0-----:R-:W-:-:S05]  /*2070*/  @P0 IMAD.WIDE.U32 R118, R9, 0x10, R118 ;  /* 0x0000001009760825 */ /* 0x001fca00078e0076 */
[----:B------:R2:W-:Y:S01]  /*2080*/  @P0 STG.E.128 desc[UR16][R118.64], R84 ;  /* 0x0000005476000986 */ /* 0x0005e2000c101d10 */
[C---:B-1----:R-:W-:Y:S01]  /*2090*/  IMAD.WIDE.U32 R94, R9.reuse, 0x10, R94 ;  /* 0x00000010095e7825 */ /* 0x042fe200078e005e */
[----:B------:R-:W-:-:S04]  /*20a0*/  IADD3 R9, PT, PT, R9, 0x80, RZ ;  /* 0x0000008009097810 */ /* 0x000fc80007ffe0ff */
[----:B------:R2:W-:Y:S03]  /*20b0*/  STG.E.128 desc[UR16][R94.64], R88 ;  /* 0x000000585e007986 */ /* 0x0005e6000c101d10 */
.L_x_6461:
[----:B------:R-:W-:Y:S05]  /*20c0*/  BSYNC.RECONVERGENT B1 ;  /* 0x0000000000017941 */ /* 0x000fea0003800200 */
.L_x_6460:
        /* <DEDUP_REMOVED lines=52> */
.L_x_6465:
        /* <DEDUP_REMOVED lines=10> */
[----:B------:R-:W-:Y:S01]  /*24b0*/  FMUL.FTZ R95, R95, UR13 ;  /* 0x0000000d5f5f7c20 */ /* 0x000fe20008410000 */
[----:B------:R-:W-:Y:S01]  /*24c0*/  FMUL.FTZ R115, R115, UR13 ;  /* 0x0000000d73737c20 */ /* 0x000fe20008410000 */
[----:B------:R-:W-:-:S02]  /*24d0*/  FMUL.FTZ R93, R93, UR4 ;  /* 0x000000045d5d7c20 */ /* 0x000fc40008410000 */
[----:B------:R-:W-:Y:S01]  /*24e0*/  FMUL.FTZ R95, R95, UR4 ;  /* 0x000000045f5f7c20 */ /* 0x000fe20008410000 */
[----:B------:R-:W-:Y:S01]  /*24f0*/  FMUL.FTZ R115, R115, UR4 ;  /* 0x0000000473737c20 */ /* 0x000fe20008410000 */
[----:B------:R-:W-:Y:S02]  /*2500*/  FMUL.FTZ R93, R93, UR24 ;  /* 0x000000185d5d7c20 */ /* 0x000fe40008410000 */
[----:B------:R-:W-:Y:S01]  /*2510*/  FMUL.FTZ R95, R95, UR24 ;  /* 0x000000185f5f7c20 */ /* 0x000fe20008410000 */
[----:B------:R-:W-:Y:S01]  /*2520*/  FMUL.FTZ R94, R115, UR24 ;  /* 0x00000018735e7c20 */ /* 0x000fe20008410000 */
[----:B-----5:R-:W-:-:S03]  /*2530*/  FMUL.FTZ R88, R88, R93 ;  /* 0x0000005d58587220 */ /* 0x020fc60000410000 */
[----:B------:R-:W-:Y:S02]  /*2540*/  FMUL.FTZ R91, R91, R94 ;  /* 0x0000005e5b5b7220 */ /* 0x000fe40000410000 */
[----:B------:R-:W-:Y:S01]  /*2550*/  FSEL R113, R88, RZ, P6 ;  /* 0x000000ff58717208 */ /* 0x000fe20003000000 */
[----:B------:R-:W-:Y:S01]  /*2560*/  FFMA.FTZ R88, R0, UR5, R92 ;  /* 0x0000000500587c23 */ /* 0x000fe2000801005c */
[----:B------:R-:W-:-:S03]  /*2570*/  FMUL.FTZ R92, R90, R95 ;  /* 0x0000005f5a5c7220 */ /* 0x000fc60000410000 */
[----:B------:R-:W-:Y:S01]  /*2580*/  FADD.FTZ R88, R97, -R88 ;  /* 0x8000005861587221 */ /* 0x000fe20000010000 */
[----:B------:R-:W-:Y:S01]  /*2590*/  FADD.FTZ R113, R68, R113 ;  /* 0x0000007144717221 */ /* 0x000fe20000010000 */
[----:B------:R-:W-:Y:S02]  /*25a0*/  FSEL R117, R92, RZ, P4 ;  /* 0x000000ff5c757208 */ /* 0x000fe40002000000 */
[----:B------:R-:W-:-:S03]  /*25b0*/  FMUL.FTZ R88, R88, UR13 ;  /* 0x0000000d58587c20 */ /* 0x000fc60008410000 */
[----:B------:R-:W-:Y:S01]  /*25c0*/  FADD.FTZ R117, R70, R117 ;  /* 0x0000007546757221 */ /* 0x000fe20000010000 */
[----:B------:R-:W-:-:S04]  /*25d0*/  FMUL.FTZ R88, R88, UR4 ;  /* 0x0000000458587c20 */ /* 0x000fc80008410000 */
[----:B------:R-:W-:Y:S01]  /*25e0*/  FMUL.FTZ R68, R88, UR24 ;  /* 0x0000001858447c20 */ /* 0x000fe20008410000 */
[----:B------:R-:W-:-:S03]  /*25f0*/  FMUL.FTZ R88, R24, R93 ;  /* 0x0000005d18587220 */ /* 0x000fc60000410000 */
[-C--:B------:R-:W-:Y:S01]  /*2600*/  FMUL.FTZ R89, R89, R68.reuse ;  /* 0x0000004459597220 */ /* 0x080fe20000410000 */
[----:B------:R-:W-:Y:S01]  /*2610*/  FMUL.FTZ R68, R25, R68 ;  /* 0x0000004419447220 */ /* 0x000fe20000410000 */
[----:B------:R-:W-:Y:S02]  /*2620*/  SEL R88, R88, RZ, P6 ;  /* 0x000000ff58587207 */ /* 0x000fe40003000000 */
[----:B------:R-:W-:Y:S02]  /*2630*/  ISETP.GE.U32.AND P6, PT, R2, 0x1000000, PT ;  /* 0x010000000200780c */ /* 0x000fe40003fc6070 */
[----:B------:R-:W-:Y:S02]  /*2640*/  FSEL R90, R89, RZ, P5 ;  /* 0x000000ff595a7208 */ /* 0x000fe40002800000 */
[----:B------:R-:W-:Y:S01]  /*2650*/  FSEL R118, R91, RZ, P6 ;  /* 0x000000ff5b767208 */ /* 0x000fe20003000000 */
[----:B------:R-:W-:Y:S01]  /*2660*/  FMUL.FTZ R91, R27, R94 ;  /* 0x0000005e1b5b7220 */ /* 0x000fe20000410000 */
[----:B------:R-:W-:Y:S01]  /*2670*/  SEL R89, R68, RZ, P5 ;  /* 0x000000ff44597207 */ /* 0x000fe20002800000 */
[----:B------:R-:W-:Y:S01]  /*2680*/  FADD.FTZ R115, R69, R90 ;  /* 0x0000005a45737221 */ /* 0x000fe20000010000 */
[----:B------:R-:W-:Y:S01]  /*2690*/  FMUL.FTZ R90, R26, R95 ;  /* 0x0000005f1a5a7220 */ /* 0x000fe20000410000 */
[----:B------:R-:W-:Y:S01]  /*26a0*/  FADD.FTZ R118, R71, R118 ;  /* 0x0000007647767221 */ /* 0x000fe20000010000 */
[----:B------:R-:W-:-:S03]  /*26b0*/  SEL R91, R91, RZ, P6 ;  /* 0x000000ff5b5b7207 */ /* 0x000fc60003000000 */
[----:B------:R-:W-:-:S07]  /*26c0*/  SEL R90, R90, RZ, P4 ;  /* 0x000000ff5a5a7207 */ /* 0x000fce0002000000 */
.L_x_6466:
        /* <DEDUP_REMOVED lines=11> */
.L_x_6455:
        /* <DEDUP_REMOVED lines=16> */
[----:B------:R-:W-:Y:S01]  /*2880*/  FFMA.FTZ R93, R93, UR13, R72 ;  /* 0x0000000d5d5d7c23 */ /* 0x000fe20008010048 */
[----:B------:R-:W-:Y:S01]  /*2890*/  LOP3.LUT P5, RZ, R8, 0xff0000, RZ, 0xc0, !PT ;  /* 0x00ff000008ff7812 */ /* 0x000fe200078ac0ff */
[----:B------:R-:W-:Y:S01]  /*28a0*/  FFMA.FTZ R94, R113, UR13, R74 ;  /* 0x0000000d715e7c23 */ /* 0x000fe2000801004a */
[----:B------:R-:W-:Y:S01]  /*28b0*/  FFMA.FTZ R113, R118, UR13, R75 ;  /* 0x0000000d76717c23 */ /* 0x000fe2000801004b */
[----:B------:R-:W-:Y:S01]  /*28c0*/  FMUL.FTZ R93, R93, UR4 ;  /* 0x000000045d5d7c20 */ /* 0x000fe20008410000 */
[----:B------:R-:W-:Y:S01]  /*28d0*/  ISETP.GE.U32.AND P6, PT, R8, 0x1000000, PT ;  /* 0x010000000800780c */ /* 0x000fe20003fc6070 */
[----:B------:R-:W-:Y:S01]  /*28e0*/  FMUL.FTZ R94, R94, UR4 ;  /* 0x000000045e5e7c20 */ /* 0x000fe20008410000 */
[----:B------:R-:W-:Y:S01]  /*28f0*/  FMUL.FTZ R113, R113, UR4 ;  /* 0x0000000471717c20 */ /* 0x000fe20008410000 */
[----:B------:R-:W-:-:S03]  /*2900*/  FMUL.FTZ R93, R93, UR24 ;  /* 0x000000185d5d7c20 */ /* 0x000fc60008410000 */
[----:B------:R-:W-:Y:S01]  /*2910*/  FMUL.FTZ R118, R113, UR24 ;  /* 0x0000001871767c20 */ /* 0x000fe20008410000 */
[-C--:B-----5:R-:W-:Y:S01]  /*2920*/  FMUL.FTZ R88, R88, R93.reuse ;  /* 0x0000005d58587220 */ /* 0x0a0fe20000410000 */
[----:B------:R-:W-:Y:S02]  /*2930*/  FMUL.FTZ R93, R32, R93 ;  /* 0x0000005d205d7220 */ /* 0x000fe40000410000 */
[----:B------:R-:W-:Y:S02]  /*2940*/  FMUL.FTZ R91, R91, R118 ;  /* 0x000000765b5b7220 */ /* 0x000fe40000410000 */
[----:B------:R-:W-:Y:S01]  /*2950*/  FSEL R95, R88, RZ, P0 ;  /* 0x000000ff585f7208 */ /* 0x000fe20000000000 */
[----:B------:R-:W-:-:S04]  /*2960*/  FFMA.FTZ R88, R96, UR5, R92 ;  /* 0x0000000560587c23 */ /* 0x000fc8000801005c */
[----:B------:R-:W-:Y:S01]  /*2970*/  FADD.FTZ R88, R105, -R88 ;  /* 0x8000005869587221 */ /* 0x000fe20000010000 */
[----:B------:R-:W-:Y:S01]  /*2980*/  FADD.FTZ R60, R60, R95 ;  /* 0x0000005f3c3c7221 */ /* 0x000fe20000010000 */
[----:B------:R-:W-:Y:S02]  /*2990*/  FMUL.FTZ R95, R94, UR24 ;  /* 0x000000185e5f7c20 */ /* 0x000fe40008410000 */
[----:B------:R-:W-:Y:S02]  /*29a0*/  FFMA.FTZ R88, R88, UR13, R73 ;  /* 0x0000000d58587c23 */ /* 0x000fe40008010049 */
[----:B------:R-:W-:Y:S02]  /*29b0*/  FMUL.FTZ R94, R90, R95 ;  /* 0x0000005f5a5e7220 */ /* 0x000fe40000410000 */
[----:B------:R-:W-:-:S04]  /*29c0*/  FMUL.FTZ R88, R88, UR4 ;  /* 0x0000000458587c20 */ /* 0x000fc80008410000 */
[----:B------:R-:W-:-:S04]  /*29d0*/  FMUL.FTZ R88, R88, UR24 ;  /* 0x0000001858587c20 */ /* 0x000fc80008410000 */
[----:B------:R-:W-:-:S05]  /*29e0*/  FMUL.FTZ R89, R89, R88 ;  /* 0x0000005859597220 */ /* 0x000fca0000410000 */
[----:B------:R-:W-:Y:S02]  /*29f0*/  FSEL R90, R89, RZ, P4 ;  /* 0x000000ff595a7208 */ /* 0x000fe40002000000 */
[----:B------:R-:W-:Y:S02]  /*2a00*/  FSEL R89, R94, RZ, P5 ;  /* 0x000000ff5e597208 */ /* 0x000fe40002800000 */
[----:B------:R-:W-:Y:S01]  /*2a10*/  FSEL R94, R91, RZ, P6 ;  /* 0x000000ff5b5e7208 */ /* 0x000fe20003000000 */
[----:B------:R-:W-:Y:S01]  /*2a20*/  FADD.FTZ R61, R61, R90 ;  /* 0x0000005a3d3d7221 */ /* 0x000fe20000010000 */
[----:B------:R-:W-:Y:S01]  /*2a30*/  FMUL.FTZ R90, R34, R95 ;  /* 0x0000005f225a7220 */ /* 0x000fe20000410000 */
[----:B------:R-:W-:Y:S01]  /*2a40*/  FADD.FTZ R62, R62, R89 ;  /* 0x000000593e3e7221 */ /* 0x000fe20000010000 */
[----:B------:R-:W-:Y:S01]  /*2a50*/  FMUL.FTZ R89, R33, R88 ;  /* 0x0000005821597220 */ /* 0x000fe20000410000 */
[----:B------:R-:W-:Y:S01]  /*2a60*/  FMUL.FTZ R91, R35, R118 ;  /* 0x00000076235b7220 */ /* 0x000fe20000410000 */
[----:B------:R-:W-:Y:S01]  /*2a70*/  FADD.FTZ R63, R63, R94 ;  /* 0x0000005e3f3f7221 */ /* 0x000fe20000010000 */
[----:B------:R-:W-:-:S02]  /*2a80*/  SEL R88, R93, RZ, P0 ;  /* 0x000000ff5d587207 */ /* 0x000fc40000000000 */
[----:B------:R-:W-:Y:S02]  /*2a90*/  SEL R89, R89, RZ, P4 ;  /* 0x000000ff59597207 */ /* 0x000fe40002000000 */
[----:B------:R-:W-:Y:S02]  /*2aa0*/  SEL R90, R90, RZ, P5 ;  /* 0x000000ff5a5a7207 */ /* 0x000fe40002800000 */
[----:B------:R-:W-:Y:S01]  /*2ab0*/  SEL R91, R91, RZ, P6 ;  /* 0x000000ff5b5b7207 */ /* 0x000fe20003000000 */
[----:B------:R-:W-:Y:S06]  /*2ac0*/  BRA `(.L_x_6470) ;  /* 0x0000000000b07947 */ /* 0x000fec0003800000 */
.L_x_6469:
[--C-:B------:R-:W-:Y:S01]  /*2ad0*/  FFMA.FTZ R85, R3, UR5, R92.reuse ;  /* 0x0000000503557c23 */ /* 0x100fe2000801005c */
[----:B------:R-:W-:Y:S01]  /*2ae0*/  FFMA.FTZ R86, R96, UR5, R92 ;  /* 0x0000000560567c23 */ /* 0x000fe2000801005c */
[----:B------:R-:W-:Y:S02]  /*2af0*/  LOP3.LUT P0, RZ, R8, 0xff, RZ, 0xc0, !PT ;  /* 0x000000ff08ff7812 */ /* 0x000fe4000780c0ff */
[----:B------:R-:W-:Y:S01]  /*2b00*/  FADD.FTZ R85, R102, -R85 ;  /* 0x8000005566557221 */ /* 0x000fe20000010000 */
[----:B------:R-:W-:Y:S01]  /*2b10*/  FADD.FTZ R86, R105, -R86 ;  /* 0x8000005669567221 */ /* 0x000fe20000010000 */
[C---:B------:R-:W-:Y:S02]  /*2b20*/  LOP3.LUT P4, RZ, R8.reuse, 0xff00, RZ, 0xc0, !PT ;  /* 0x0000ff0008ff7812 */ /* 0x040fe4000788c0ff */
[----:B------:R-:W-:Y:S01]  /*2b30*/  FFMA.FTZ R84, R85, UR13, R72 ;  /* 0x0000000d55547c23 */ /* 0x000fe20008010048 */
[----:B------:R-:W-:Y:S01]  /*2b40*/  FFMA.FTZ R85, R103, UR5, R92 ;  /* 0x0000000567557c23 */ /* 0x000fe2000801005c */
[----:B------:R-:W-:-:S02]  /*2b50*/  LOP3.LUT P5, RZ, R8, 0xff0000, RZ, 0xc0, !PT ;  /* 0x00ff000008ff7812 */ /* 0x000fc400078ac0ff */
[----:B------:R-:W-:Y:S01]  /*2b60*/  FMUL.FTZ R93, R84, UR4 ;  /* 0x00000004545d7c20 */ /* 0x000fe20008410000 */
[----:B------:R-:W-:Y:S01]  /*2b70*/  FADD.FTZ R95, R116, -R85 ;  /* 0x80000055745f7221 */ /* 0x000fe20000010000 */
[----:B------:R-:W-:Y:S01]  /*2b80*/  FFMA.FTZ R85, R86, UR13, R73 ;  /* 0x0000000d56557c23 */ /* 0x000fe20008010049 */
[----:B------:R-:W-:Y:S01]  /*2b90*/  ISETP.GE.U32.AND P6, PT, R8, 0x1000000, PT ;  /* 0x010000000800780c */ /* 0x000fe20003fc6070 */
[----:B------:R-:W-:Y:S01]  /*2ba0*/  FMUL.FTZ R93, R93, UR24 ;  /* 0x000000185d5d7c20 */ /* 0x000fe20008410000 */
[----:B------:R-:W-:-:S03]  /*2bb0*/  FFMA.FTZ R86, R95, UR13, R74 ;  /* 0x0000000d5f567c23 */ /* 0x000fc6000801004a */
[----:B-----5:R-:W-:Y:S01]  /*2bc0*/  FMUL.FTZ R88, R88, R93 ;  /* 0x0000005d58587220 */ /* 0x020fe20000410000 */
[----:B------:R-:W-:-:S04]  /*2bd0*/  FMUL.FTZ R95, R86, UR4 ;  /* 0x00000004565f7c20 */ /* 0x000fc80008410000 */
[----:B------:R-:W-:Y:S01]  /*2be0*/  FSEL R87, R88, RZ, P0 ;  /* 0x000000ff58577208 */ /* 0x000fe20000000000 */
[----:B------:R-:W-:Y:S01]  /*2bf0*/  FFMA.FTZ R88, R114, UR5, R92 ;  /* 0x0000000572587c23 */ /* 0x000fe2000801005c */
[----:B------:R-:W-:-:S03]  /*2c00*/  FMUL.FTZ R95, R95, UR24 ;  /* 0x000000185f5f7c20 */ /* 0x000fc60008410000 */
[----:B------:R-:W-:Y:S01]  /*2c10*/  FADD.FTZ R94, R109, -R88 ;  /* 0x800000586d5e7221 */ /* 0x000fe20000010000 */
[----:B------:R-:W-:Y:S01]  /*2c20*/  FMUL.FTZ R88, R85, UR4 ;  /* 0x0000000455587c20 */ /* 0x000fe20008410000 */
[----:B------:R-:W-:Y:S01]  /*2c30*/  FADD.FTZ R60, R60, R87 ;  /* 0x000000573c3c7221 */ /* 0x000fe20000010000 */
[----:B------:R-:W-:Y:S01]  /*2c40*/  FMUL.FTZ R90, R90, R95 ;  /* 0x0000005f5a5a7220 */ /* 0x000fe20000410000 */
[----:B------:R-:W-:Y:S01]  /*2c50*/  FFMA.FTZ R87, R94, UR13, R75 ;  /* 0x0000000d5e577c23 */ /* 0x000fe2000801004b */
[----:B------:R-:W-:-:S03]  /*2c60*/  FMUL.FTZ R94, R88, UR24 ;  /* 0x00000018585e7c20 */ /* 0x000fc60008410000 */
[----:B------:R-:W-:Y:S01]  /*2c70*/  FMUL.FTZ R88, R87, UR4 ;  /* 0x0000000457587c20 */ /* 0x000fe20008410000 */
[----:B------:R-:W-:-:S03]  /*2c80*/  FMUL.FTZ R89, R89, R94 ;  /* 0x0000005e59597220 */ /* 0x000fc60000410000 */
[----:B------:R-:W-:Y:S02]  /*2c90*/  FMUL.FTZ R118, R88, UR24 ;  /* 0x0000001858767c20 */ /* 0x000fe40008410000 */
[----:B------:R-:W-:Y:S02]  /*2ca0*/  FSEL R88, R89, RZ, P4 ;  /* 0x000000ff59587208 */ /* 0x000fe40002000000 */
[----:B------:R-:W-:Y:S01]  /*2cb0*/  FSEL R89, R90, RZ, P5 ;  /* 0x000000ff5a597208 */ /* 0x000fe20002800000 */
[----:B------:R-:W-:Y:S01]  /*2cc0*/  FMUL.FTZ R91, R91, R118 ;  /* 0x000000765b5b7220 */ /* 0x000fe20000410000 */
[----:B------:R-:W-:Y:S01]  /*2cd0*/  FMUL.FTZ R90, R34, R95 ;  /* 0x0000005f225a7220 */ /* 0x000fe20000410000 */
[----:B------:R-:W-:Y:S01]  /*2ce0*/  FADD.FTZ R61, R61, R88 ;  /* 0x000000583d3d7221 */ /* 0x000fe20000010000 */
[----:B------:R-:W-:Y:S01]  /*2cf0*/  FMUL.FTZ R88, R32, R93 ;  /* 0x0000005d20587220 */ /* 0x000fe20000410000 */
[----:B------:R-:W-:Y:S01]  /*2d00*/  FADD.FTZ R62, R62, R89 ;  /* 0x000000593e3e7221 */ /* 0x000fe20000010000 */
[----:B------:R-:W-:Y:S01]  /*2d10*/  FSEL R120, R91, RZ, P6 ;  /* 0x000000ff5b787208 */ /* 0x000fe20003000000 */
[----:B------:R-:W-:Y:S01]  /*2d20*/  FMUL.FTZ R89, R33, R94 ;  /* 0x0000005e21597220 */ /* 0x000fe20000410000 */
[----:B------:R-:W-:Y:S01]  /*2d30*/  FMUL.FTZ R91, R35, R118 ;  /* 0x00000076235b7220 */ /* 0x000fe20000410000 */
[----:B------:R-:W-:-:S02]  /*2d40*/  SEL R88, R88, RZ, P0 ;  /* 0x000000ff58587207 */ /* 0x000fc40000000000 */
[----:B------:R-:W-:Y:S01]  /*2d50*/  FADD.FTZ R63, R63, R120 ;  /* 0x000000783f3f7221 */ /* 0x000fe20000010000 */
[----:B------:R-:W-:Y:S02]  /*2d60*/  SEL R89, R89, RZ, P4 ;  /* 0x000000ff59597207 */ /* 0x000fe40002000000 */
[----:B------:R-:W-:Y:S02]  /*2d70*/  SEL R90, R90, RZ, P5 ;  /* 0x000000ff5a5a7207 */ /* 0x000fe40002800000 */
[----:B------:R-:W-:-:S07]  /*2d80*/  SEL R91, R91, RZ, P6 ;  /* 0x000000ff5b5b7207 */ /* 0x000fce0003000000 */
.L_x_6470:
[----:B------:R-:W-:Y:S01]  /*2d90*/  ISETP.NE.U32.AND P0, PT, RZ, UR22, PT ;  /* 0x00000016ff007c0c */ /* 0x000fe2000bf05070 */
[----:B------:R-:W0:Y:S03]  /*2da0*/  LDC.64 R94, c[0x0][0x468] ;  /* 0x00011a00ff5e7b82 */ /* 0x000e260000000a00 */
[----:B------:R-:W-:-:S13]  /*2db0*/  ISETP.NE.AND.EX P0, PT, RZ, UR23, PT, P0 ;  /* 0x00000017ff007c0c */ /* 0x000fda000bf05300 */
[----:B------:R-:W1:Y:S01]  /*2dc0*/  @P0 LDC.64 R118, c[0x0][0x478] ;  /* 0x00011e00ff760b82 */ /* 0x000e620000000a00 */
[----:B0-----:R-:W-:-:S04]  /*2dd0*/  IMAD.WIDE.U32 R94, R9, 0x10, R94 ;  /* 0x00000010095e7825 */ /* 0x001fc800078e005e */
[C---:B-1----:R-:W-:Y:S01]  /*2de0*/  @P0 IMAD.WIDE.U32 R118, R9.reuse, 0x10, R118 ;  /* 0x0000001009760825 */ /* 0x042fe200078e0076 */
[----:B------:R-:W-:-:S04]  /*2df0*/  IADD3 R9, PT, PT, R9, 0x80, RZ ;  /* 0x0000008009097810 */ /* 0x000fc80007ffe0ff */
[----:B------:R0:W-:Y:S04]  /*2e00*/  @P0 STG.E.128 desc[UR16][R118.64], R84 ;  /* 0x0000005476000986 */ /* 0x0001e8000c101d10 */
[----:B------:R0:W-:Y:S02]  /*2e10*/  STG.E.128 desc[UR16][R94.64], R88 ;  /* 0x000000585e007986 */ /* 0x0001e4000c101d10 */
.L_x_6468:
[----:B------:R-:W-:Y:S05]  /*2e20*/  BSYNC.RECONVERGENT B1 ;  /* 0x0000000000017941 */ /* 0x000fea0003800200 */
.L_x_6467:
        /* <DEDUP_REMOVED lines=16> */
[----:B------:R-:W-:Y:S01]  /*2f30*/  FFMA.FTZ R84, R85, UR13, R76 ;  /* 0x0000000d55547c23 */ /* 0x000fe2000801004c */
[----:B------:R-:W-:Y:S01]  /*2f40*/  FFMA.FTZ R85, R99, UR5, R92 ;  /* 0x0000000563557c23 */ /* 0x000fe2000801005c */
[----:B------:R-:W-:-:S02]  /*2f50*/  LOP3.LUT P4, RZ, R6, 0xff0000, RZ, 0xc0, !PT ;  /* 0x00ff000006ff7812 */ /* 0x000fc4000788c0ff */
[----:B------:R-:W-:Y:S01]  /*2f60*/  FMUL.FTZ R93, R84, UR4 ;  /* 0x00000004545d7c20 */ /* 0x000fe20008410000 */
[----:B------:R-:W-:Y:S01]  /*2f70*/  FADD.FTZ R87, R112, -R85 ;  /* 0x8000005570577221 */ /* 0x000fe20000010000 */
[----:B------:R-:W-:Y:S02]  /*2f80*/  FFMA.FTZ R85, R86, UR13, R77 ;  /* 0x0000000d56557c23 */ /* 0x000fe4000801004d */
[----:B------:R-:W-:Y:S01]  /*2f90*/  FMUL.FTZ R93, R93, UR24 ;  /* 0x000000185d5d7c20 */ /* 0x000fe20008410000 */
[----:B------:R-:W-:Y:S01]  /*2fa0*/  FFMA.FTZ R86, R87, UR13, R78 ;  /* 0x0000000d57567c23 */ /* 0x000fe2000801004e */
[----:B------:R-:W-:Y:S02]  /*2fb0*/  FFMA.FTZ R87, R94, UR13, R79 ;  /* 0x0000000d5e577c23 */ /* 0x000fe4000801004f */
        /* <DEDUP_REMOVED lines=28> */
.L_x_6473:
[--C-:B------:R-:W-:Y:S01]  /*3180*/  FFMA.FTZ R93, R7, UR5, R92.reuse ;  /* 0x00000005075d7c23 */ /* 0x100fe2000801005c */
[----:B------:R-:W-:Y:S01]  /*3190*/  LOP3.LUT P6, RZ, R6, 0xff, RZ, 0xc0, !PT ;  /* 0x000000ff06ff7812 */ /* 0x000fe200078cc0ff */
[----:B------:R-:W-:Y:S01]  /*31a0*/  FFMA.FTZ R94, R110, UR5, R92 ;  /* 0x000000056e5e7c23 */ /* 0x000fe2000801005c */
[----:B------:R-:W-:Y:S01]  /*31b0*/  LOP3.LUT P5, RZ, R6, 0xff00, RZ, 0xc0, !PT ;  /* 0x0000ff0006ff7812 */ /* 0x000fe200078ac0ff */
[----:B------:R-:W-:Y:S01]  /*31c0*/  FADD.FTZ R93, R100, -R93 ;  /* 0x8000005d645d7221 */ /* 0x000fe20000010000 */
[----:B------:R-:W-:Y:S01]  /*31d0*/  LOP3.LUT P4, RZ, R6, 0xff0000, RZ, 0xc0, !PT ;  /* 0x00ff000006ff7812 */ /* 0x000fe2000788c0ff */
[----:B------:R-:W-:Y:S02]  /*31e0*/  FADD.FTZ R94, R107, -R94 ;  /* 0x8000005e6b5e7221 */ /* 0x000fe40000010000 */
[----:B------:R-:W-:Y:S02]  /*31f0*/  FFMA.FTZ R93, R93, UR13, R76 ;  /* 0x0000000d5d5d7c23 */ /* 0x000fe4000801004c */
[----:B------:R-:W-:-:S02]  /*3200*/  FFMA.FTZ R94, R94, UR13, R79 ;  /* 0x0000000d5e5e7c23 */ /* 0x000fc4000801004f */
        /* <DEDUP_REMOVED lines=12> */
[----:B------:R-:W-:-:S03]  /*32d0*/  FFMA.FTZ R88, R88, UR13, R77 ;  /* 0x0000000d58587c23 */ /* 0x000fc6000801004d */
[----:B------:R-:W-:Y:S01]  /*32e0*/  FFMA.FTZ R95, R95, UR13, R78 ;  /* 0x0000000d5f5f7c23 */ /* 0x000fe2000801004e */
        /* <DEDUP_REMOVED lines=21> */
.L_x_6474:
[----:B------:R-:W0:Y:S08]  /*3440*/  @P0 LDC.64 R118, c[0x0][0x478] ;  /* 0x00011e00ff760b82 */ /* 0x000e300000000a00 */
[----:B------:R-:W1:Y:S01]  /*3450*/  LDC.64 R94, c[0x0][0x468] ;  /* 0x00011a00ff5e7b82 */ /* 0x000e620000000a00 */
[----:B0-----:R-:W-:-:S05]  /*3460*/  @P0 IMAD.WIDE.U32 R118, R9, 0x10, R118 ;  /* 0x0000001009760825 */ /* 0x001fca00078e0076 */
[----:B------:R2:W-:Y:S01]  /*3470*/  @P0 STG.E.128 desc[UR16][R118.64], R84 ;  /* 0x0000005476000986 */ /* 0x0005e2000c101d10 */
[C---:B-1----:R-:W-:Y:S01]  /*3480*/  IMAD.WIDE.U32 R94, R9.reuse, 0x10, R94 ;  /* 0x00000010095e7825 */ /* 0x042fe200078e005e */
[----:B------:R-:W-:-:S04]  /*3490*/  IADD3 R9, PT, PT, R9, 0x80, RZ ;  /* 0x0000008009097810 */ /* 0x000fc80007ffe0ff */
[----:B------:R2:W-:Y:S03]  /*34a0*/  STG.E.128 desc[UR16][R94.64], R88 ;  /* 0x000000585e007986 */ /* 0x0005e6000c101d10 */
.L_x_6472:
[----:B------:R-:W-:Y:S05]  /*34b0*/  BSYNC.RECONVERGENT B1 ;  /* 0x0000000000017941 */ /* 0x000fea0003800200 */
.L_x_6471:
        /* <DEDUP_REMOVED lines=13> */
[----:B------:R-:W-:Y:S02]  /*3590*/  LOP3.LUT P5, RZ, R2, 0xff00, RZ, 0xc0, !PT ;  /* 0x0000ff0002ff7812 */ /* 0x000fe400078ac0ff */
[----:B------:R-:W-:Y:S01]  /*35a0*/  FFMA.FTZ R84, R85, UR13, R80 ;  /* 0x0000000d55547c23 */ /* 0x000fe20008010050 */
[----:B------:R-:W-:Y:S01]  /*35b0*/  FFMA.FTZ R85, R11, UR5, R92 ;  /* 0x000000050b557c23 */ /* 0x000fe2000801005c */
[----:B------:R-:W-:Y:S01]  /*35c0*/  FADD.FTZ R92, R104, -R95 ;  /* 0x8000005f685c7221 */ /* 0x000fe20000010000 */
[----:B------:R-:W-:Y:S01]  /*35d0*/  LOP3.LUT P4, RZ, R2, 0xff0000, RZ, 0xc0, !PT ;  /* 0x00ff000002ff7812 */ /* 0x000fe2000788c0ff */
[----:B------:R-:W-:Y:S01]  /*35e0*/  FMUL.FTZ R93, R84, UR4 ;  /* 0x00000004545d7c20 */ /* 0x000fe20008410000 */
[----:B------:R-:W-:Y:S01]  /*35f0*/  FADD.FTZ R87, R108, -R85 ;  /* 0x800000556c577221 */ /* 0x000fe20000010000 */
[----:B------:R-:W-:-:S02]  /*3600*/  FFMA.FTZ R85, R86, UR13, R81 ;  /* 0x0000000d56557c23 */ /* 0x000fc40008010051 */
[----:B------:R-:W-:Y:S01]  /*3610*/  FMUL.FTZ R93, R93, UR24 ;  /* 0x000000185d5d7c20 */ /* 0x000fe20008410000 */
[----:B------:R-:W-:Y:S01]  /*3620*/  FFMA.FTZ R86, R87, UR13, R82 ;  /* 0x0000000d57567c23 */ /* 0x000fe20008010052 */
[----:B------:R-:W-:Y:S02]  /*3630*/  FFMA.FTZ R87, R92, UR13, R83 ;  /* 0x0000000d5c577c23 */ /* 0x000fe40008010053 */
        /* <DEDUP_REMOVED lines=28> */
.L_x_6475:
[--C-:B------:R-:W-:Y:S01]  /*3800*/  FFMA.FTZ R93, R5, UR5, R92.reuse ;  /* 0x00000005055d7c23 */ /* 0x100fe2000801005c */
[----:B------:R-:W-:Y:S01]  /*3810*/  LOP3.LUT P6, RZ, R2, 0xff, RZ, 0xc0, !PT ;  /* 0x000000ff02ff7812 */ /* 0x000fe200078cc0ff */
[--C-:B------:R-:W-:Y:S01]  /*3820*/  FFMA.FTZ R115, R106, UR5, R92.reuse ;  /* 0x000000056a737c23 */ /* 0x100fe2000801005c */
[----:B------:R-:W-:Y:S01]  /*3830*/  FFMA.FTZ R95, R11, UR5, R92 ;  /* 0x000000050b5f7c23 */ /* 0x000fe2000801005c */
[----:B------:R-:W-:Y:S01]  /*3840*/  FADD.FTZ R93, R98, -R93 ;  /* 0x8000005d625d7221 */ /* 0x000fe20000010000 */
[----:B------:R-:W-:Y:S02]  /*3850*/  LOP3.LUT P5, RZ, R2, 0xff00, RZ, 0xc0, !PT ;  /* 0x0000ff0002ff7812 */ /* 0x000fe400078ac0ff */
[----:B------:R-:W-:Y:S01]  /*3860*/  FADD.FTZ R95, R108, -R95 ;  /* 0x8000005f6c5f7221 */ /* 0x000fe20000010000 */
[----:B------:R-:W-:Y:S01]  /*3870*/  FFMA.FTZ R93, R93, UR13, R80 ;  /* 0x0000000d5d5d7c23 */ /* 0x000fe20008010050 */
[----:B------:R-:W-:Y:S02]  /*3880*/  LOP3.LUT P4, RZ, R2, 0xff0000, RZ, 0xc0, !PT ;  /* 0x00ff000002ff7812 */ /* 0x000fe4000788c0ff */
[----:B------:R-:W-:Y:S01]  /*3890*/  FFMA.FTZ R95, R95, UR13, R82 ;  /* 0x0000000d5f5f7c23 */ /* 0x000fe20008010052 */
[----:B------:R-:W-:-:S03]  /*38a0*/  FMUL.FTZ R93, R93, UR4 ;  /* 0x000000045d5d7c20 */ /* 0x000fc60008410000 */
[----:B------:R-:W-:Y:S01]  /*38b0*/  FMUL.FTZ R95, R95, UR4 ;  /* 0x000000045f5f7c20 */ /* 0x000fe20008410000 */
[----:B------:R-:W-:-:S03]  /*38c0*/  FMUL.FTZ R93, R93, UR24 ;  /* 0x000000185d5d7c20 */ /* 0x000fc60008410000 */
[----:B------:R-:W-:Y:S01]  /*38d0*/  FMUL.FTZ R95, R95, UR24 ;  /* 0x000000185f5f7c20 */ /* 0x000fe20008410000 */
[----:B-----5:R-:W-:-:S05]  /*38e0*/  FMUL.FTZ R88, R88, R93 ;  /* 0x0000005d58587220 */ /* 0x020fca0000410000 */
[----:B------:R-:W-:Y:S01]  /*38f0*/  FSEL R113, R88, RZ, P6 ;  /* 0x000000ff58717208 */ /* 0x000fe20003000000 */
[----:B------:R-:W-:-:S04]  /*3900*/  FFMA.FTZ R88, R0, UR5, R92 ;  /* 0x0000000500587c23 */ /* 0x000fc8000801005c */
[----:B------:R-:W-:Y:S01]  /*3910*/  FADD.FTZ R88, R97, -R88 ;  /* 0x8000005861587221 */ /* 0x000fe20000010000 */
[----:B------:R-:W-:Y:S01]  /*3920*/  FADD.FTZ R113, R68, R113 ;  /* 0x0000007144717221 */ /* 0x000fe20000010000 */
[----:B------:R-:W-:Y:S02]  /*3930*/  FADD.FTZ R68, R104, -R115 ;  /* 0x8000007368447221 */ /* 0x000fe40000010000 */
[----:B------:R-:W-:Y:S02]  /*3940*/  FFMA.FTZ R88, R88, UR13, R81 ;  /* 0x0000000d58587c23 */ /* 0x000fe40008010051 */
[----:B------:R-:W-:Y:S02]  /*3950*/  FFMA.FTZ R68, R68, UR13, R83 ;  /* 0x0000000d44447c23 */ /* 0x000fe40008010053 */
[----:B------:R-:W-:Y:S02]  /*3960*/  FMUL.FTZ R88, R88, UR4 ;  /* 0x0000000458587c20 */ /* 0x000fe40008410000 */
[----:B------:R-:W-:-:S02]  /*3970*/  FMUL.FTZ R92, R68, UR4 ;  /* 0x00000004445c7c20 */ /* 0x000fc40008410000 */
[----:B------:R-:W-:Y:S01]  /*3980*/  FMUL.FTZ R68, R88, UR24 ;  /* 0x0000001858447c20 */ /* 0x000fe20008410000 */
[----:B------:R-:W-:Y:S01]  /*3990*/  FMUL.FTZ R88, R24, R93 ;  /* 0x0000005d18587220 */ /* 0x000fe20000410000 */
[----:B------:R-:W-:Y:S01]  /*39a0*/  FMUL.FTZ R94, R92, UR24 ;  /* 0x000000185c5e7c20 */ /* 0x000fe20008410000 */
[----:B------:R-:W-:Y:S01]  /*39b0*/  FMUL.FTZ R92, R90, R95 ;  /* 0x0000005f5a5c7220 */ /* 0x000fe20000410000 */
[-C--:B------:R-:W-:Y:S01]  /*39c0*/  FMUL.FTZ R89, R89, R68.reuse ;  /* 0x0000004459597220 */ /* 0x080fe20000410000 */
[----:B------:R-:W-:Y:S01]  /*39d0*/  FMUL.FTZ R68, R25, R68 ;  /* 0x0000004419447220 */ /* 0x000fe20000410000 */
[----:B------:R-:W-:Y:S01]  /*39e0*/  FMUL.FTZ R91, R91, R94 ;  /* 0x0000005e5b5b7220 */ /* 0x000fe20000410000 */
[----:B------:R-:W-:Y:S02]  /*39f0*/  SEL R88, R88, RZ, P6 ;  /* 0x000000ff58587207 */ /* 0x000fe40003000000 */
[----:B------:R-:W-:Y:S02]  /*3a00*/  FSEL R90, R89, RZ, P5 ;  /* 0x000000ff595a7208 */ /* 0x000fe40002800000 */
[----:B------:R-:W-:-:S02]  /*3a10*/  ISETP.GE.U32.AND P6, PT, R2, 0x1000000, PT ;  /* 0x010000000200780c */ /* 0x000fc40003fc6070 */
[----:B------:R-:W-:Y:S01]  /*3a20*/  FSEL R117, R92, RZ, P4 ;  /* 0x000000ff5c757208 */ /* 0x000fe20002000000 */
[----:B------:R-:W-:Y:S01]  /*3a30*/  FADD.FTZ R115, R69, R90 ;  /* 0x0000005a45737221 */ /* 0x000fe20000010000 */
[----:B------:R-:W-:Y:S01]  /*3a40*/  FSEL R118, R91, RZ, P6 ;  /* 0x000000ff5b767208 */ /* 0x000fe20003000000 */
[----:B------:R-:W-:Y:S01]  /*3a50*/  FMUL.FTZ R90, R26, R95 ;  /* 0x0000005f1a5a7220 */ /* 0x000fe20000410000 */
[----:B------:R-:W-:Y:S01]  /*3a60*/  FMUL.FTZ R91, R27, R94 ;  /* 0x0000005e1b5b7220 */ /* 0x000fe20000410000 */
[----:B------:R-:W-:Y:S01]  /*3a70*/  FADD.FTZ R117, R70, R117 ;  /* 0x0000007546757221 */ /* 0x000fe20000010000 */
[----:B------:R-:W-:Y:S01]  /*3a80*/  SEL R89, R68, RZ, P5 ;  /* 0x000000ff44597207 */ /* 0x000fe20002800000 */
[----:B------:R-:W-:Y:S01]  /*3a90*/  FADD.FTZ R118, R71, R118 ;  /* 0x0000007647767221 */ /* 0x000fe20000010000 */
[----:B------:R-:W-:Y:S02]  /*3aa0*/  SEL R90, R90, RZ, P4 ;  /* 0x000000ff5a5a7207 */ /* 0x000fe40002000000 */
[----:B------:R-:W-:-:S07]  /*3ab0*/  SEL R91, R91, RZ, P6 ;  /* 0x000000ff5b5b7207 */ /* 0x000fce0003000000 */
.L_x_6476:
        /* <DEDUP_REMOVED lines=10> */
.L_x_6464:
[----:B------:R-:W-:Y:S05]  /*3b60*/  BSYNC.RECONVERGENT B0 ;  /* 0x0000000000007941 */ /* 0x000fea0003800200 */
.L_x_6454:
[----:B------:R-:W-:Y:S02]  /*3b70*/  UIADD3 UR7, UPT, UPT, UR7, UR26, URZ ;  /* 0x0000001a07077290 */ /* 0x000fe4000fffe0ff */
[----:B------:R-:W-:Y:S02]  /*3b80*/  UPLOP3.LUT UP2, UPT, UPT, UPT, UP2, 0x40, 0x4 ;  /* 0x000000000004789c */ /* 0x000fe40003f4e820 */
[----:B------:R-:W-:-:S09]  /*3b90*/  UISETP.GE.AND UP1, UPT, UR7, UR27, UPT ;  /* 0x0000001b0700728c */ /* 0x000fd2000bf26270 */
[----:B------:R-:W-:Y:S05]  /*3ba0*/  BRA.U !UP1, `(.L_x_6477) ;  /* 0xffffffc909687547 */ /* 0x000fea000b83ffff */
.L_x_6445:
        /* <DEDUP_REMOVED lines=16> */
.L_x_6479:
[----:B------:R-:W-:Y:S05]  /*3cb0*/  BSYNC.RECONVERGENT B0 ;  /* 0x0000000000007941 */ /* 0x000fea0003800200 */
.L_x_6478:
        /* <DEDUP_REMOVED lines=12> */
.L_x_6481:
[----:B------:R-:W-:Y:S05]  /*3d80*/  BSYNC.RECONVERGENT B0 ;  /* 0x0000000000007941 */ /* 0x000fea0003800200 */
.L_x_6480:
        /* <DEDUP_REMOVED lines=11> */
.L_x_6482:
        /* <DEDUP_REMOVED lines=12> */
.L_x_6846:


//--------------------- .text._ZN10layer_norm13ln_bwd_kernelINS_13Kernel_traitsIfffffjLj1536ELj1ELj1ELj4ELj16ENS_18Kernel_traits_baseILj1536EfffffjLj128EEEEELb1ELb1ELb0ELb1EEEvNS_9BwdParamsE --------------------------
	.section	.text._ZN10layer_norm13ln_bwd_kernelINS_13Kernel_traitsIfffffjLj1536ELj1ELj1ELj4ELj16ENS_18Kernel_traits_baseILj1536EfffffjLj128EEEEELb1ELb1ELb0ELb1EEEvNS_9BwdParamsE,"ax",@progbits
	.align	128
        .global         _ZN10layer_norm13ln_bwd_kernelINS_13Kernel_traitsIfffffjLj1536ELj1ELj1ELj4ELj16ENS_18Kernel_traits_baseILj1536EfffffjLj128EEEEELb1ELb1ELb0ELb1EEEvNS_9BwdParamsE
        .type           _ZN10layer_norm13ln_bwd_kernelINS_13Kernel_traitsIfffffjLj1536ELj1ELj1ELj4ELj16ENS_18Kernel_traits_baseILj1536EfffffjLj128EEEEELb1ELb1ELb0ELb1EEEvNS_9BwdParamsE,@function
        .size           _ZN10layer_norm13ln_bwd_kernelINS_13Kernel_traitsIfffffjLj1536ELj1ELj1ELj4ELj16ENS_18Kernel_traits_baseILj1536EfffffjLj128EEEEELb1ELb1ELb0ELb1EEEvNS_9BwdParamsE,(.L_x_6847 - _ZN10layer_norm13ln_bwd_kernelINS_13Kernel_traitsIfffffjLj1536ELj1ELj1ELj4ELj16ENS_18Kernel_traits_baseILj1536EfffffjLj128EEEEELb1ELb1ELb0ELb1EEEvNS_9BwdParamsE)
        .other          _ZN10layer_norm13ln_bwd_kernelINS_13Kernel_traitsIfffffjLj1536ELj1ELj1ELj4ELj16ENS_18Kernel_traits_baseILj1536EfffffjLj128EEEEELb1ELb1ELb0ELb1EEEvNS_9BwdParamsE,@"STO_CUDA_ENTRY STV_DEFAULT"
_ZN10layer_norm13ln_bwd_kernelINS_13Kernel_traitsIfffffjLj1536ELj1ELj1ELj4ELj16ENS_18Kernel_traits_baseILj1536EfffffjLj128EEEEELb1ELb1ELb0ELb1EEEvNS_9BwdParamsE:
.text._ZN10layer_norm13ln_bwd_kernelINS_13Kernel_traitsIfffffjLj1536ELj1ELj1ELj4ELj16ENS_18Kernel_traits_baseILj1536EfffffjLj128EEEEELb1ELb1ELb0ELb1EEEvNS_9BwdParamsE:
        /* <DEDUP_REMOVED lines=29> */
[----:B------:R-:W-:Y:S01]  /*01d0*/  LOP3.LUT R123, R124, 0x1f, RZ, 0xc0, !PT ;  /* 0x0000001f7c7b7812 */ /* 0x000fe200078ec0ff */
        /* <DEDUP_REMOVED lines=9> */
[----:B------:R-:W-:Y:S02]  /*0270*/  MOV R104, RZ ;  /* 0x000000ff00687202 */ /* 0x000fe40000000f00 */
[----:B------:R-:W-:Y:S02]  /*0280*/  CS2R R102, SRZ ;  /* 0x0000000000667805 */ /* 0x000fe4000001ff00 */
[----:B------:R-:W-:Y:S02]  /*0290*/  CS2R R100, SRZ ;  /* 0x0000000000647805 */ /* 0x000fe4000001ff00 */
[----:B------:R-:W-:Y:S01]  /*02a0*/  CS2R R98, SRZ ;  /* 0x0000000000627805 */ /* 0x000fe2000001ff00 */
[C---:B0-----:R-:W-:Y:S01]  /*02b0*/  IMAD.WIDE.U32 R2, R124.reuse, 0x10, R2 ;  /* 0x000000107c027825 */ /* 0x041fe200078e0002 */
[----:B------:R-:W-:Y:S01]  /*02c0*/  UPLOP3.LUT UP2, UPT, UPT, UPT, UPT, 0x40, 0x4 ;  /* 0x000000000004789c */ /* 0x000fe20003f4e870 */
[----:B------:R-:W0:Y:S03]  /*02d0*/  LDCU UR10, c[0x0][0x408] ;  /* 0x00008100ff0a77ac */ /* 0x000e260008000800 */
[----:B--2---:R-:W5:Y:S01]  /*02e0*/  LDG.E.128 R24, desc[UR18][R2.64] ;  /* 0x0000001202187981 */ /* 0x004f62000c1e1d00 */
[----:B------:R-:W2:Y:S01]  /*02f0*/  LDCU UR22, c[0x0][0x388] ;  /* 0x00007100ff1677ac */ /* 0x000ea20008000800 */
[----:B---3--:R-:W-:-:S02]  /*0300*/  IMAD.WIDE.U32 R4, R124, 0x10, R4 ;  /* 0x000000107c047825 */ /* 0x008fc400078e0004 */
[----:B------:R-:W5:Y:S01]  /*0310*/  LDG.E.128 R28, desc[UR18][R2.64+0x800] ;  /* 0x00080012021c7981 */ /* 0x000f62000c1e1d00 */
[----:B------:R-:W3:Y:S03]  /*0320*/  LDCU.U8 UR11, c[0x0][0x410] ;  /* 0x00008200ff0b77ac */ /* 0x000ee60008000000 */
[----:B------:R-:W5:Y:S01]  /*0330*/  LDG.E.128 R32, desc[UR18][R2.64+0x1000] ;  /* 0x0010001202207981 */ /* 0x000f62000c1e1d00 */
[----:B------:R-:W-:Y:S01]  /*0340*/  CS2R R94, SRZ ;  /* 0x00000000005e7805 */ /* 0x000fe2000001ff00 */
[----:B-1----:R-:W-:Y:S01]  /*0350*/  UISETP.NE.U32.AND UP0, UPT, UR4, URZ, UPT ;  /* 0x000000ff0400728c */ /* 0x002fe2000bf05070 */
[----:B------:R-:W-:Y:S01]  /*0360*/  MOV R12, RZ ;  /* 0x000000ff000c7202 */ /* 0x000fe20000000f00 */
[----:B------:R-:W5:Y:S01]  /*0370*/  LDG.E.128 R36, desc[UR18][R4.64+0x1000] ;  /* 0x0010001204247981 */ /* 0x000f62000c1e1d00 */
[----:B------:R-:W-:Y:S02]  /*0380*/  CS2R R10, SRZ ;  /* 0x00000000000a7805 */ /* 0x000fe4000001ff00 */
[----:B------:R-:W-:-:S02]  /*0390*/  CS2R R8, SRZ ;  /* 0x0000000000087805 */ /* 0x000fc4000001ff00 */
[----:B------:R-:W-:Y:S01]  /*03a0*/  CS2R R6, SRZ ;  /* 0x0000000000067805 */ /* 0x000fe2000001ff00 */
[----:B------:R-:W5:Y:S01]  /*03b0*/  LDG.E.128 R40, desc[UR18][R4.64+0x800] ;  /* 0x0008001204287981 */ /* 0x000f62000c1e1d00 */
[----:B------:R-:W1:Y:S03]  /*03c0*/  LDCU UR23, c[0x0][0x400] ;  /* 0x00008000ff1777ac */ /* 0x000e660008000800 */
[----:B------:R4:W5:Y:S01]  /*03d0*/  LDG.E.128 R44, desc[UR18][R4.64] ;  /* 0x00000012042c7981 */ /* 0x000962000c1e1d00 */
[----:B------:R-:W-:Y:S01]  /*03e0*/  UISETP.NE.AND.EX UP0, UPT, UR5, URZ, UPT, UP0 ;  /* 0x000000ff0500728c */ /* 0x000fe2000bf05300 */
[----:B------:R-:W0:Y:S01]  /*03f0*/  LDCU.64 UR24, c[0x0][0x478] ;  /* 0x00008f00ff1877ac */ /* 0x000e220008000a00 */
[----:B------:R-:W0:Y:S01]  /*0400*/  LDCU.128 UR12, c[0x0][0x3c0] ;  /* 0x00007800ff0c77ac */ /* 0x000e220008000c00 */
[----:B----4-:R-:W-:Y:S01]  /*0410*/  CS2R R4, SRZ ;  /* 0x0000000000047805 */ /* 0x010fe2000001ff00 */
[----:B------:R-:W4:Y:S01]  /*0420*/  LDCU.64 UR20, c[0x0][0x438] ;  /* 0x00008700ff1477ac */ /* 0x000f220008000a00 */
[----:B------:R-:W0:Y:S01]  /*0430*/  LDCU.64 UR26, c[0x0][0x380] ;  /* 0x00007000ff1a77ac */ /* 0x000e220008000a00 */
[----:B--23--:R-:W-:-:S05]  /*0440*/  UMOV UR6, UR9 ;  /* 0x0000000900067c82 */ /* 0x00cfca0008000000 */
.L_x_6498:
[----:B--2---:R-:W2:Y:S01]  /*0450*/  S2R R124, SR_TID.X ;  /* 0x00000000007c7919 */ /* 0x004ea20000002100 */
[----:B------:R-:W3:Y:S01]  /*0460*/  LDC.64 R68, c[0x0][0x428] ;  /* 0x00010a00ff447b82 */ /* 0x000ee20000000a00 */
[----:B------:R-:W-:Y:S01]  /*0470*/  UIMAD UR7, UR6, UR22, URZ ;  /* 0x00000016060772a4 */ /* 0x000fe2000f8e02ff */
[----:B------:R-:W-:Y:S01]  /*0480*/  PLOP3.LUT P0, PT, PT, PT, UP0, 0x80, 0x8 ;  /* 0x000000000008781c */ /* 0x000fe20003f0f008 */
[----:B-1----:R-:W1:Y:S02]  /*0490*/  @UP0 LDCU.64 UR4, c[0x0][0x3e0] ;  /* 0x00007c00ff0407ac */ /* 0x002e640008000a00 */
[----:B------:R-:W-:-:S03]  /*04a0*/  USHF.R.S32.HI UR8, URZ, 0x1f, UR7 ;  /* 0x0000001fff087899 */ /* 0x000fc60008011407 */
[----:B------:R-:W4:Y:S01]  /*04b0*/  LDC.64 R16, c[0x0][0x3a8] ;  /* 0x0000ea00ff107b82 */ /* 0x000f220000000a00 */
[----:B0-----:R-:W-:Y:S02]  /*04c0*/  UIMAD.WIDE UR16, UR6, 0x4, UR12 ;  /* 0x00000004061078a5 */ /* 0x001fe4000f8e020c */
[----:B------:R-:W-:-:S04]  /*04d0*/  ULEA.HI UR8, UR8, UR7, URZ, 0x2 ;  /* 0x0000000708087291 */ /* 0x000fc8000f8f10ff */
[----:B------:R-:W-:Y:S02]  /*04e0*/  MOV R20, UR16 ;  /* 0x0000001000147c02 */ /* 0x000fe40008000f00 */
[----:B------:R-:W-:Y:S02]  /*04f0*/  MOV R3, UR8 ;  /* 0x0000000800037c02 */ /* 0x000fe40008000f00 */
[----:B------:R-:W-:Y:S01]  /*0500*/  MOV R21, UR17 ;  /* 0x0000001100157c02 */ /* 0x000fe20008000f00 */
[----:B------:R-:W-:Y:S02]  /*0510*/  UIMAD.WIDE UR16, UR6, 0x4, UR14 ;  /* 0x00000004061078a5 */ /* 0x000fe4000f8e020e */
[----:B-1----:R-:W-:Y:S01]  /*0520*/  @UP0 UIMAD.WIDE UR4, UR6, 0x4, UR4 ;  /* 0x00000004060408a5 */ /* 0x002fe2000f8e0204 */
[----:B--2---:R-:W-:-:S04]  /*0530*/  LOP3.LUT R0, R124, 0x60, RZ, 0xc0, !PT ;  /* 0x000000607c007812 */ /* 0x004fc800078ec0ff */
[----:B------:R-:W-:-:S04]  /*0540*/  LOP3.LUT R0, R0, R123, RZ, 0xfc, !PT ;  /* 0x0000007b00007212 */ /* 0x000fc800078efcff */
[----:B------:R-:W-:Y:S02]  /*0550*/  LEA.HI.SX32 R86, R3, R0, 0x1e ;  /* 0x0000000003567211 */ /* 0x000fe400078ff2ff */
[----:B------:R-:W-:Y:S01]  /*0560*/  MOV R18, UR16 ;  /* 0x0000001000127c02 */ /* 0x000fe20008000f00 */
[----:B------:R0:W2:Y:S01]  /*0570*/  LDG.E R0, desc[UR18][R20.64] ;  /* 0x0000001214007981 */ /* 0x0000a2000c1e1900 */
[----:B------:R-:W-:Y:S01]  /*0580*/  MOV R19, UR17 ;  /* 0x0000001100137c02 */ /* 0x000fe20008000f00 */
[C---:B---3--:R-:W-:Y:S01]  /*0590*/  IMAD.WIDE.U32 R72, R86.reuse, 0x10, R68 ;  /* 0x0000001056487825 */ /* 0x048fe200078e0044 */
[----:B------:R-:W-:Y:S02]  /*05a0*/  MOV R14, UR4 ;  /* 0x00000004000e7c02 */ /* 0x000fe40008000f00 */
[----:B------:R-:W-:Y:S01]  /*05b0*/  MOV R15, UR5 ;  /* 0x00000005000f7c02 */ /* 0x000fe20008000f00 */
[----:B------:R-:W3:Y:S01]  /*05c0*/  LDG.E R13, desc[UR18][R18.64] ;  /* 0x00000012120d7981 */ /* 0x000ee2000c1e1900 */
[C---:B------:R-:W-:Y:S01]  /*05d0*/  IADD3 R3, PT, PT, R86.reuse, 0x80, RZ ;  /* 0x0000008056037810 */ /* 0x040fe20007ffe0ff */
[----:B----4-:R-:W-:-:S02]  /*05e0*/  IMAD.WIDE.U32 R64, R86, 0x10, R16 ;  /* 0x0000001056407825 */ /* 0x010fc400078e0010 */
[----:B------:R-:W4:Y:S02]  /*05f0*/  LDG.E.128 R72, desc[UR18][R72.64] ;  /* 0x0000001248487981 */ /* 0x000f24000c1e1d00 */
[C---:B------:R-:W-:Y:S02]  /*0600*/  IMAD.WIDE.U32 R76, R3.reuse, 0x10, R16 ;  /* 0x00000010034c7825 */ /* 0x040fe400078e0010 */
[----:B------:R-:W2:Y:S02]  /*0610*/  @P0 LDG.E R14, desc[UR18][R14.64] ;  /* 0x000000120e0e0981 */ /* 0x000ea4000c1e1900 */
[----:B0-----:R-:W-:Y:S01]  /*0620*/  IMAD.WIDE.U32 R20, R3, 0x10, R68 ;  /* 0x0000001003147825 */ /* 0x001fe200078e0044 */
[----:B------:R-:W-:Y:S01]  /*0630*/  IADD3 R2, PT, PT, R86, 0x100, RZ ;  /* 0x0000010056027810 */ /* 0x000fe20007ffe0ff */
[----:B------:R-:W2:Y:S04]  /*0640*/  LDG.E.128 R76, desc[UR18][R76.64] ;  /* 0x000000124c4c7981 */ /* 0x000ea8000c1e1d00 */
[----:B------:R-:W2:Y:S01]  /*0650*/  LDG.E.128 R20, desc[UR18][R20.64] ;  /* 0x0000001214147981 */ /* 0x000ea2000c1e1d00 */
[----:B------:R-:W-:-:S03]  /*0660*/  IMAD.WIDE.U32 R16, R2, 0x10, R16 ;  /* 0x0000001002107825 */ /* 0x000fc600078e0010 */
[----:B------:R-:W2:Y:S01]  /*0670*/  LDG.E.128 R64, desc[UR18][R64.64] ;  /* 0x0000001240407981 */ /* 0x000ea2000c1e1d00 */
[----:B------:R-:W-:-:S03]  /*0680*/  IMAD.WIDE.U32 R68, R2, 0x10, R68 ;  /* 0x0000001002447825 */ /* 0x000fc600078e0044 */
[----:B------:R-:W2:Y:S04]  /*0690*/  LDG.E.128 R16, desc[UR18][R16.64] ;  /* 0x0000001210107981 */ /* 0x000ea8000c1e1d00 */
[----:B------:R-:W2:Y:S01]  /*06a0*/  LDG.E.128 R68, desc[UR18][R68.64] ;  /* 0x0000001244447981 */ /* 0x000ea2000c1e1d00 */
[----:B------:R-:W-:Y:S01]  /*06b0*/  ISETP.NE.AND P1, PT, RZ, UR11, PT ;  /* 0x0000000bff007c0c */ /* 0x000fe2000bf25270 */
[----:B------:R-:W-:Y:S01]  /*06c0*/  UMOV UR7, 0x3f800000 ;  /* 0x3f80000000077882 */ /* 0x000fe20000000000 */
[----:B------:R-:W0:Y:S01]  /*06d0*/  S2UR UR5, SR_CgaCtaId ;  /* 0x00000000000579c3 */ /* 0x000e220000008800 */
[----:B------:R-:W-:Y:S02]  /*06e0*/  ISETP.NE.AND P2, PT, R123, RZ, PT ;  /* 0x000000ff7b00720c */ /* 0x000fe40003f45270 */
[----:B------:R-:W-:Y:S01]  /*06f0*/  PLOP3.LUT P3, PT, PT, PT, UP2, 0x80, 0x8 ;  /* 0x000000000008781c */ /* 0x000fe20003f6f028 */
[----:B------:R-:W-:-:S02]  /*0700*/  UMOV UR4, 0x400 ;  /* 0x0000040000047882 */ /* 0x000fc40000000000 */
[----:B0-----:R-:W-:-:S04]  /*0710*/  ULEA UR4, UR5, UR4, 0x18 ;  /* 0x0000000405047291 */ /* 0x001fc8000f8ec0ff */
[----:B------:R-:W-:Y:S01]  /*0720*/  UIADD3 UR5, UPT, UPT, UR4, 0x1820, URZ ;  /* 0x0000182004057890 */ /* 0x000fe2000fffe0ff */
[----:B---3--:R-:W-:Y:S01]  /*0730*/  R2UR UR8, R13 ;  /* 0x000000000d0872ca */ /* 0x008fe200000e0000 */
[----:B----45:R-:W-:Y:S01]  /*0740*/  FMUL.FTZ R87, R24, R72 ;  /* 0x0000004818577220 */ /* 0x030fe20000410000 */
[----:B------:R-:W-:-:S03]  /*0750*/  FMUL.FTZ R88, R25, R73 ;  /* 0x0000004919587220 */ /* 0x000fc60000410000 */
[----:B------:R-:W-:Y:S01]  /*0760*/  FADD.FTZ R13, RZ, R87 ;  /* 0x00000057ff0d7221 */ /* 0x000fe20000010000 */
[----:B--2---:R-:W-:Y:S01]  /*0770*/  @P0 R2UR UR7, R14 ;  /* 0x000000000e0702ca */ /* 0x004fe200000e0000 */
[----:B------:R-:W-:Y:S02]  /*0780*/  FMUL.FTZ R89, R26, R74 ;  /* 0x0000004a1a597220 */ /* 0x000fe40000410000 */
[----:B------:R-:W-:Y:S01]  /*0790*/  FADD.FTZ R14, R88, R13 ;  /* 0x0000000d580e7221 */ /* 0x000fe20000010000 */
[----:B------:R-:W-:Y:S01]  /*07a0*/  FSEL R15, R0, RZ, !P1 ;  /* 0x000000ff000f7208 */ /* 0x000fe20004800000 */
[----:B------:R-:W-:Y:S02]  /*07b0*/  FMUL.FTZ R90, R27, R75 ;  /* 0x0000004b1b5a7220 */ /* 0x000fe40000410000 */
[----:B------:R-:W-:Y:S02]  /*07c0*/  FADD.FTZ R13, R89, R14 ;  /* 0x0000000e590d7221 */ /* 0x000fe40000010000 */
[C---:B------:R-:W-:Y:S01]  /*07d0*/  FADD.FTZ R84, -R15.reuse, R78 ;  /* 0x0000004e0f547221 */ /* 0x040fe20000010100 */
[----:B------:R-:W-:Y:S01]  /*07e0*/  FMUL.FTZ R78, R28, R20 ;  /* 0x000000141c4e7220 */ /* 0x000fe20000410000 */
[----:B------:R-:W-:Y:S01]  /*07f0*/  FADD.FTZ R13, R90, R13 ;  /* 0x0000000d5a0d7221 */ /* 0x000fe20000010000 */
[C---:B------:R-:W-:Y:S01]  /*0800*/  FADD.FTZ R0, -R15.reuse, R64 ;  /* 0x000000400f007221 */ /* 0x040fe20000010100 */
[----:B------:R-:W-:Y:S01]  /*0810*/  FADD.FTZ R85, -R15, R79 ;  /* 0x0000004f0f557221 */ /* 0x000fe20000010100 */
[----:B------:R-:W-:Y:S01]  /*0820*/  FMUL.FTZ R79, R29, R21 ;  /* 0x000000151d4f7220 */ /* 0x000fe20000410000 */
[----:B------:R-:W-:Y:S01]  /*0830*/  FADD.FTZ R14, R78, R13 ;  /* 0x0000000d4e0e7221 */ /* 0x000fe20000010000 */
[C---:B------:R-:W-:Y:S01]  /*0840*/  FADD.FTZ R91, -R15.reuse, R65 ;  /* 0x000000410f5b7221 */ /* 0x040fe20000010100 */
[----:B------:R-:W-:Y:S01]  /*0850*/  FMUL.FTZ R0, R0, UR8 ;  /* 0x0000000800007c20 */ /* 0x000fe20008410000 */
[----:B------:R-:W-:Y:S01]  /*0860*/  FADD.FTZ R64, -R15, R16 ;  /* 0x000000100f407221 */ /* 0x000fe20000010100 */
[----:B------:R-:W-:Y:S01]  /*0870*/  FADD.FTZ R13, R79, R14 ;  /* 0x0000000e4f0d7221 */ /* 0x000fe20000010000 */
[----:B------:R-:W-:Y:S01]  /*0880*/  FMUL.FTZ R80, R30, R22 ;  /* 0x000000161e507220 */ /* 0x000fe20000410000 */
[----:B------:R-:W-:Y:S01]  /*0890*/  FADD.FTZ R92, -R15, R66 ;  /* 0x000000420f5c7221 */ /* 0x000fe20000010100 */
[----:B------:R-:W-:Y:S01]  /*08a0*/  FMUL.FTZ R91, R91, UR8 ;  /* 0x000000085b5b7c20 */ /* 0x000fe20008410000 */
[----:B------:R-:W-:Y:S01]  /*08b0*/  FFMA.FTZ R16, R0, R87, RZ ;  /* 0x0000005700107223 */ /* 0x000fe200000100ff */
[C---:B------:R-:W-:Y:S01]  /*08c0*/  FADD.FTZ R82, -R15.reuse, R76 ;  /* 0x0000004c0f527221 */ /* 0x040fe20000010100 */
[C---:B------:R-:W-:Y:S01]  /*08d0*/  FADD.FTZ R67, -R15.reuse, R67 ;  /* 0x000000430f437221 */ /* 0x040fe20000010100 */
[C---:B------:R-:W-:Y:S01]  /*08e0*/  FADD.FTZ R77, -R15.reuse, R77 ;  /* 0x0000004d0f4d7221 */ /* 0x040fe20000010100 */
[C---:B------:R-:W-:Y:S01]  /*08f0*/  FADD.FTZ R65, -R15.reuse, R17 ;  /* 0x000000110f417221 */ /* 0x040fe20000010100 */
[C---:B------:R-:W-:Y:S01]  /*0900*/  FADD.FTZ R66, -R15.reuse, R18 ;  /* 0x000000120f427221 */ /* 0x040fe20000010100 */
[----:B------:R-:W-:Y:S01]  /*0910*/  FADD.FTZ R76, -R15, R19 ;  /* 0x000000130f4c7221 */ /* 0x000fe20000010100 */
        /* <DEDUP_REMOVED lines=9> */
[----:B------:R-:W-:Y:S01]  /*09b0*/  FADD.FTZ R15, R13, R14 ;  /* 0x0000000e0d0f7221 */ /* 0x000fe20000010000 */
[----:B------:R-:W-:Y:S01]  /*09c0*/  FMUL.FTZ R14, R33, R69 ;  /* 0x00000045210e7220 */ /* 0x000fe20000410000 */
[----:B------:R-:W-:Y:S01]  /*09d0*/  FFMA.FTZ R17, R93, R90, R16 ;  /* 0x0000005a5d117223 */ /* 0x000fe20000010010 */
[----:B------:R-:W-:Y:S01]  /*09e0*/  PLOP3.LUT P0, PT, PT, PT, PT, 0x80, 0x8 ;  /* 0x000000000008781c */ /* 0x000fe20003f0f070 */
[----:B------:R-:W-:Y:S01]  /*09f0*/  FMUL.FTZ R83, R77, UR8 ;  /* 0x000000084d537c20 */ /* 0x000fe20008410000 */
[----:B------:R-:W-:Y:S01]  /*0a00*/  @!P2 PLOP3.LUT P0, PT, P3, PT, PT, 0x80, 0x8 ;  /* 0x000000000008a81c */ /* 0x000fe20001f0f070 */
[----:B------:R-:W-:Y:S01]  /*0a10*/  FFMA.FTZ R16, R82, R78, R17 ;  /* 0x0000004e52107223 */ /* 0x000fe20000010011 */
[----:B------:R-:W-:Y:S01]  /*0a20*/  FADD.FTZ R18, R15, R14 ;  /* 0x0000000e0f127221 */ /* 0x000fe20000010000 */
[----:B------:R-:W-:-:S02]  /*0a30*/  FMUL.FTZ R15, R34, R70 ;  /* 0x00000046220f7220 */ /* 0x000fc40000410000 */
[----:B------:R-:W-:Y:S01]  /*0a40*/  FFMA.FTZ R17, R83, R79, R16 ;  /* 0x0000004f53117223 */ /* 0x000fe20000010010 */
[----:B------:R-:W-:Y:S01]  /*0a50*/  FMUL.FTZ R16, R35, R71 ;  /* 0x0000004723107220 */ /* 0x000fe20000410000 */
[----:B------:R-:W-:Y:S01]  /*0a60*/  FADD.FTZ R77, R18, R15 ;  /* 0x0000000f124d7221 */ /* 0x000fe20000010000 */
[----:B------:R-:W-:Y:S01]  /*0a70*/  MOV R18, UR4 ;  /* 0x0000000400127c02 */ /* 0x000fe20008000f00 */
[----:B------:R-:W-:Y:S02]  /*0a80*/  FMUL.FTZ R84, R84, UR8 ;  /* 0x0000000854547c20 */ /* 0x000fe40008410000 */
[----:B------:R-:W-:Y:S01]  /*0a90*/  FADD.FTZ R77, R77, R16 ;  /* 0x000000104d4d7221 */ /* 0x000fe20000010000 */
[----:B------:R-:W-:Y:S01]  /*0aa0*/  @!P2 MOV R67, UR5 ;  /* 0x000000050043ac02 */ /* 0x000fe20008000f00 */
[----:B------:R-:W-:Y:S01]  /*0ab0*/  FMUL.FTZ R85, R85, UR8 ;  /* 0x0000000855557c20 */ /* 0x000fe20008410000 */
[----:B------:R-:W-:Y:S01]  /*0ac0*/  @!P0 IADD3 R67, PT, PT, R18, 0x1800, RZ ;  /* 0x0000180012438810 */ /* 0x000fe20007ffe0ff */
[----:B------:R-:W-:Y:S01]  /*0ad0*/  FFMA.FTZ R18, R84, R80, R17 ;  /* 0x0000005054127223 */ /* 0x000fe20000010011 */
[----:B------:R-:W0:Y:S01]  /*0ae0*/  SHFL.DOWN PT, R96, R77, 0x10, 0x1f ;  /* 0x0a001f004d607f89 */ /* 0x000e2200000e0000 */
[----:B------:R-:W-:-:S02]  /*0af0*/  FMUL.FTZ R17, R64, UR8 ;  /* 0x0000000840117c20 */ /* 0x000fc40008410000 */
        /* <DEDUP_REMOVED lines=25> */
[----:B------:R-:W-:Y:S02]  /*0c90*/  ISETP.NE.U32.AND P0, PT, RZ, UR20, PT ;  /* 0x00000014ff007c0c */ /* 0x000fe4000bf05070 */
[----:B------:R-:W-:Y:S02]  /*0ca0*/  @!P2 SHF.R.U32.HI R65, RZ, 0x2, R124 ;  /* 0x00000002ff41a819 */ /* 0x000fe4000001167c */
[----:B------:R-:W-:Y:S02]  /*0cb0*/  ISETP.NE.AND.EX P0, PT, RZ, UR21, PT, P0 ;  /* 0x00000015ff007c0c */ /* 0x000fe4000bf05300 */
[----:B------:R-:W-:Y:S01]  /*0cc0*/  @!P2 LOP3.LUT R65, R65, 0x18, RZ, 0xc0, !PT ;  /* 0x000000184141a812 */ /* 0x000fe200078ec0ff */
[----:B-1----:R-:W-:-:S03]  /*0cd0*/  FADD.FTZ R64, R125, R96 ;  /* 0x000000607d407221 */ /* 0x002fc60000010000 */
[----:B------:R-:W-:Y:S01]  /*0ce0*/  @!P2 IADD3 R96, PT, PT, R65, R67, RZ ;  /* 0x000000434160a210 */ /* 0x000fe20007ffe0ff */
[----:B0-----:R-:W-:-:S06]  /*0cf0*/  FADD.FTZ R65, R77, R66 ;  /* 0x000000424d417221 */ /* 0x001fcc0000010000 */
[----:B------:R-:W0:Y:S01]  /*0d00*/  @P0 LDC.64 R66, c[0x0][0x438] ;  /* 0x00010e00ff420b82 */ /* 0x000e220000000a00 */
[----:B------:R1:W-:Y:S07]  /*0d10*/  @!P2 STS.64 [R96], R64 ;  /* 0x000000406000a388 */ /* 0x0003ee0000000a00 */
[----:B-1----:R-:W1:Y:S01]  /*0d20*/  @P0 LDC.64 R64, c[0x0][0x438] ;  /* 0x00010e00ff400b82 */ /* 0x002e620000000a00 */
[----:B0-----:R-:W-:-:S05]  /*0d30*/  @P0 IMAD.WIDE.U32 R66, R86, 0x10, R66 ;  /* 0x0000001056420825 */ /* 0x001fca00078e0042 */
[----:B------:R0:W5:Y:S01]  /*0d40*/  @P0 LDG.E.128 R48, desc[UR18][R66.64] ;  /* 0x0000001242300981 */ /* 0x000162000c1e1d00 */
[----:B-1----:R-:W-:Y:S01]  /*0d50*/  @P0 IMAD.WIDE.U32 R64, R3, 0x10, R64 ;  /* 0x0000001003400825 */ /* 0x002fe200078e0040 */
[----:B0-----:R-:W0:Y:S04]  /*0d60*/  LDC.64 R66, c[0x0][0x3b0] ;  /* 0x0000ec00ff427b82 */ /* 0x001e280000000a00 */
[----:B------:R1:W5:Y:S04]  /*0d70*/  @P0 LDG.E.128 R52, desc[UR18][R64.64] ;  /* 0x0000001240340981 */ /* 0x000368000c1e1d00 */
[----:B-1----:R-:W1:Y:S02]  /*0d80*/  @P0 LDC.64 R64, c[0x0][0x438] ;  /* 0x00010e00ff400b82 */ /* 0x002e640000000a00 */
[----:B-1----:R-:W-:-:S05]  /*0d90*/  @P0 IMAD.WIDE.U32 R64, R2, 0x10, R64 ;  /* 0x0000001002400825 */ /* 0x002fca00078e0040 */
[----:B------:R0:W5:Y:S02]  /*0da0*/  @P0 LDG.E.128 R56, desc[UR18][R64.64] ;  /* 0x0000001240380981 */ /* 0x000164000c1e1d00 */
[----:B0-----:R-:W-:-:S05]  /*0db0*/  IMAD.WIDE.U32 R64, R86, 0x4, R66 ;  /* 0x0000000456407825 */ /* 0x001fca00078e0042 */
[----:B------:R0:W5:Y:S02]  /*0dc0*/  LDG.E R105, desc[UR18][R64.64] ;  /* 0x0000001240697981 */ /* 0x000164000c1e1900 */
[----:B0-----:R-:W-:-:S04]  /*0dd0*/  IMAD.WIDE.U32 R64, R3, 0x4, R66 ;  /* 0x0000000403407825 */ /* 0x001fc800078e0042 */
[----:B------:R-:W-:Y:S01]  /*0de0*/  IMAD.WIDE.U32 R66, R2, 0x4, R66 ;  /* 0x0000000402427825 */ /* 0x000fe200078e0042 */
[----:B------:R-:W5:Y:S04]  /*0df0*/  LDG.E R96, desc[UR18][R64.64] ;  /* 0x0000001240607981 */ /* 0x000f68000c1e1900 */
[----:B------:R0:W5:Y:S01]  /*0e00*/  LDG.E R77, desc[UR18][R66.64] ;  /* 0x00000012424d7981 */ /* 0x000162000c1e1900 */
[----:B------:R-:W-:Y:S01]  /*0e10*/  @!UP2 UIADD3 UR5, UPT, UPT, UR4, 0x1800, URZ ;  /* 0x000018000405a890 */ /* 0x000fe2000fffe0ff */
[----:B------:R-:W-:Y:S01]  /*0e20*/  BAR.SYNC.DEFER_BLOCKING 0x0 ;  /* 0x0000000000007b1d */ /* 0x000fe20000010000 */
        /* <DEDUP_REMOVED lines=8> */
[----:B0-----:R-:W0:Y:S01]  /*0eb0*/  LDS.128 R64, [UR5] ;  /* 0x00000005ff407984 */ /* 0x001e220008000c00 */
[----:B------:R-:W-:-:S02]  /*0ec0*/  UIADD3 UR5, UPT, UPT, UR4, 0x1830, URZ ;  /* 0x0000183004057890 */ /* 0x000fc4000fffe0ff */
[----:B------:R-:W-:-:S09]  /*0ed0*/  @!UP2 UIADD3 UR5, UPT, UPT, UR4, 0x1810, URZ ;  /* 0x000018100405a890 */ /* 0x000fd2000fffe0ff */
[----:B------:R-:W1:Y:S01]  /*0ee0*/  LDS.128 R72, [UR5] ;  /* 0x00000005ff487984 */ /* 0x000e620008000c00 */
[C---:B------:R-:W-:Y:S01]  /*0ef0*/  FADD.FTZ R102, R20.reuse, R102 ;  /* 0x0000006614667221 */ /* 0x040fe20000010000 */
[----:B------:R-:W-:Y:S01]  /*0f00*/  FFMA.FTZ R8, R20, R82, R8 ;  /* 0x0000005214087223 */ /* 0x000fe20000010008 */
[C---:B------:R-:W-:Y:S01]  /*0f10*/  FADD.FTZ R103, R21.reuse, R103 ;  /* 0x0000006715677221 */ /* 0x040fe20000010000 */
[----:B------:R-:W-:Y:S01]  /*0f20*/  FFMA.FTZ R9, R21, R83, R9 ;  /* 0x0000005315097223 */ /* 0x000fe20000010009 */
        /* <DEDUP_REMOVED lines=25> */
[----:B------:R-:W-:Y:S01]  /*10c0*/  FSEL R64, R21, RZ, !P1 ;  /* 0x000000ff15407208 */ /* 0x000fe20004800000 */
[----:B------:R-:W-:Y:S06]  /*10d0*/  BRA.U UP1, `(.L_x_6484) ;  /* 0x0000001101487547 */ /* 0x000fec000b800000 */
[----:B------:R-:W0:Y:S01]  /*10e0*/  LDC.64 R72, c[0x0][0x390] ;  /* 0x0000e400ff487b82 */ /* 0x000e220000000a00 */
[----:B------:R-:W-:-:S04]  /*10f0*/  ISETP.NE.U32.AND P0, PT, RZ, UR24, PT ;  /* 0x00000018ff007c0c */ /* 0x000fc8000bf05070 */
[----:B------:R-:W-:Y:S01]  /*1100*/  ISETP.NE.AND.EX P0, PT, RZ, UR25, PT, P0 ;  /* 0x00000019ff007c0c */ /* 0x000fe2000bf05300 */
[----:B0-----:R-:W-:-:S06]  /*1110*/  IMAD.WIDE.U32 R20, R86, 0x10, R72 ;  /* 0x0000001056147825 */ /* 0x001fcc00078e0048 */
[----:B------:R-:W5:Y:S06]  /*1120*/  LDG.E.128 R20, desc[UR18][R20.64] ;  /* 0x0000001214147981 */ /* 0x000f6c000c1e1d00 */
        /* <DEDUP_REMOVED lines=16> */
[----:B------:R-:W-:Y:S01]  /*1230*/  UMOV UR4, UR10 ;  /* 0x0000000a00047c82 */ /* 0x000fe20008000000 */
[----:B------:R-:W-:Y:S01]  /*1240*/  FMUL.FTZ R0, R0, UR7 ;  /* 0x0000000700007c20 */ /* 0x000fe20008410000 */
[----:B------:R-:W-:Y:S01]  /*1250*/  FMUL.FTZ R66, R91, UR4 ;  /* 0x000000045b427c20 */ /* 0x000fe20008410000 */
[----:B------:R-:W-:Y:S01]  /*1260*/  FMUL.FTZ R67, R92, UR4 ;  /* 0x000000045c437c20 */ /* 0x000fe20008410000 */
[----:B------:R-:W-:Y:S01]  /*1270*/  FMUL.FTZ R70, R93, UR4 ;  /* 0x000000045d467c20 */ /* 0x000fe20008410000 */
[----:B------:R-:W-:Y:S01]  /*1280*/  FMUL.FTZ R65, R0, UR4 ;  /* 0x0000000400417c20 */ /* 0x000fe20008410000 */
[----:B-----5:R-:W-:Y:S01]  /*1290*/  FMUL.FTZ R21, R21, R66 ;  /* 0x0000004215157220 */ /* 0x020fe20000410000 */
[----:B------:R-:W-:Y:S01]  /*12a0*/  FMUL.FTZ R68, R22, R67 ;  /* 0x0000004316447220 */ /* 0x000fe20000410000 */
[----:B------:R-:W-:Y:S01]  /*12b0*/  LOP3.LUT P2, RZ, R105, 0xff00, RZ, 0xc0, !PT ;  /* 0x0000ff0069ff7812 */ /* 0x000fe2000784c0ff */
[----:B------:R-:W-:Y:S01]  /*12c0*/  FMUL.FTZ R69, R23, R70 ;  /* 0x0000004617457220 */ /* 0x000fe20000410000 */
[----:B------:R-:W-:Y:S01]  /*12d0*/  FMUL.FTZ R22, R45, R66 ;  /* 0x000000422d167220 */ /* 0x000fe20000410000 */
[----:B------:R-:W-:Y:S01]  /*12e0*/  FMUL.FTZ R0, R20, R65 ;  /* 0x0000004114007220 */ /* 0x000fe20000410000 */
[----:B------:R-:W-:Y:S01]  /*12f0*/  FMUL.FTZ R23, R46, R67 ;  /* 0x000000432e177220 */ /* 0x000fe20000410000 */
[----:B------:R-:W-:Y:S01]  /*1300*/  LOP3.LUT P3, RZ, R105, 0xff0000, RZ, 0xc0, !PT ;  /* 0x00ff000069ff7812 */ /* 0x000fe2000786c0ff */
[----:B------:R-:W-:Y:S01]  /*1310*/  FMUL.FTZ R20, R44, R65 ;  /* 0x000000412c147220 */ /* 0x000fe20000410000 */
[----:B------:R-:W-:Y:S01]  /*1320*/  FMUL.FTZ R70, R47, R70 ;  /* 0x000000462f467220 */ /* 0x000fe20000410000 */
[----:B------:R-:W-:-:S02]  /*1330*/  LOP3.LUT P1, RZ, R105, 0xff, RZ, 0xc0, !PT ;  /* 0x000000ff69ff7812 */ /* 0x000fc4000782c0ff */
[----:B------:R-:W-:Y:S02]  /*1340*/  ISETP.GE.U32.AND P4, PT, R105, 0x1000000, PT ;  /* 0x010000006900780c */ /* 0x000fe40003f86070 */
[----:B------:R-:W-:Y:S02]  /*1350*/  FSEL R65, R21, RZ, P2 ;  /* 0x000000ff15417208 */ /* 0x000fe40001000000 */
[----:B------:R-:W-:Y:S02]  /*1360*/  SEL R21, R22, RZ, P2 ;  /* 0x000000ff16157207 */ /* 0x000fe40001000000 */
[----:B------:R-:W-:Y:S02]  /*1370*/  SEL R22, R23, RZ, P3 ;  /* 0x000000ff17167207 */ /* 0x000fe40001800000 */
[----:B------:R-:W-:Y:S02]  /*1380*/  FSEL R0, R0, RZ, P1 ;  /* 0x000000ff00007208 */ /* 0x000fe40000800000 */
[----:B------:R-:W-:-:S02]  /*1390*/  FSEL R66, R68, RZ, P3 ;  /* 0x000000ff44427208 */ /* 0x000fc40001800000 */
[----:B------:R-:W-:Y:S02]  /*13a0*/  FSEL R67, R69, RZ, P4 ;  /* 0x000000ff45437208 */ /* 0x000fe40002000000 */
[----:B------:R-:W-:Y:S02]  /*13b0*/  SEL R20, R20, RZ, P1 ;  /* 0x000000ff14147207 */ /* 0x000fe40000800000 */
[----:B------:R-:W-:Y:S01]  /*13c0*/  SEL R23, R70, RZ, P4 ;  /* 0x000000ff46177207 */ /* 0x000fe20002000000 */
[----:B------:R-:W-:Y:S06]  /*13d0*/  BRA `(.L_x_6486) ;  /* 0x0000000000a47947 */ /* 0x000fec0003800000 */
.L_x_6485:
        /* <DEDUP_REMOVED lines=40> */
[----:B------:R-:W-:-:S07]  /*1660*/  SEL R23, R70, RZ, P4 ;  /* 0x000000ff46177207 */ /* 0x000fce0002000000 */
.L_x_6486:
[----:B------:R-:W0:Y:S08]  /*1670*/  @P0 LDC.64 R68, c[0x0][0x478] ;  /* 0x00011e00ff440b82 */ /* 0x000e300000000a00 */
[----:B------:R-:W1:Y:S01]  /*1680*/  LDC.64 R88, c[0x0][0x468] ;  /* 0x00011a00ff587b82 */ /* 0x000e620000000a00 */
[----:B0-----:R-:W-:-:S05]  /*1690*/  @P0 IMAD.WIDE.U32 R68, R86, 0x10, R68 ;  /* 0x0000001056440825 */ /* 0x001fca00078e0044 */
[----:B------:R0:W-:Y:S01]  /*16a0*/  @P0 STG.E.128 desc[UR18][R68.64], R60 ;  /* 0x0000003c44000986 */ /* 0x0001e2000c101d12 */
[----:B-1----:R-:W-:-:S05]  /*16b0*/  IMAD.WIDE.U32 R86, R86, 0x10, R88 ;  /* 0x0000001056567825 */ /* 0x002fca00078e0058 */
[----:B------:R1:W-:Y:S01]  /*16c0*/  STG.E.128 desc[UR18][R86.64], R20 ;  /* 0x0000001456007986 */ /* 0x0003e2000c101d12 */
[----:B0-----:R-:W-:-:S05]  /*16d0*/  IMAD.WIDE.U32 R68, R3, 0x10, R72 ;  /* 0x0000001003447825 */ /* 0x001fca00078e0048 */
[----:B-1----:R0:W5:Y:S01]  /*16e0*/  LDG.E.128 R20, desc[UR18][R68.64] ;  /* 0x0000001244147981 */ /* 0x002162000c1e1d00 */
        /* <DEDUP_REMOVED lines=25> */
[----:B------:R-:W-:Y:S01]  /*1880*/  LOP3.LUT P1, RZ, R96, 0xff, RZ, 0xc0, !PT ;  /* 0x000000ff60ff7812 */ /* 0x000fe2000782c0ff */
[----:B------:R-:W-:Y:S01]  /*1890*/  FMUL.FTZ R69, R40, R69 ;  /* 0x0000004528457220 */ /* 0x000fe20000410000 */
[C---:B------:R-:W-:Y:S01]  /*18a0*/  LOP3.LUT P2, RZ, R96.reuse, 0xff00, RZ, 0xc0, !PT ;  /* 0x0000ff0060ff7812 */ /* 0x040fe2000784c0ff */
[----:B------:R-:W-:Y:S01]  /*18b0*/  FMUL.FTZ R70, R41, R70 ;  /* 0x0000004629467220 */ /* 0x000fe20000410000 */
[----:B------:R-:W-:Y:S01]  /*18c0*/  LOP3.LUT P3, RZ, R96, 0xff0000, RZ, 0xc0, !PT ;  /* 0x00ff000060ff7812 */ /* 0x000fe2000786c0ff */
[----:B------:R-:W-:Y:S01]  /*18d0*/  FMUL.FTZ R71, R42, R71 ;  /* 0x000000472a477220 */ /* 0x000fe20000410000 */
[----:B------:R-:W-:Y:S01]  /*18e0*/  ISETP.GE.U32.AND P4, PT, R96, 0x1000000, PT ;  /* 0x010000006000780c */ /* 0x000fe20003f86070 */
[----:B------:R-:W-:Y:S01]  /*18f0*/  FMUL.FTZ R68, R43, R74 ;  /* 0x0000004a2b447220 */ /* 0x000fe20000410000 */
[----:B------:R-:W-:-:S02]  /*1900*/  FSEL R74, R20, RZ, P1 ;  /* 0x000000ff144a7208 */ /* 0x000fc40000800000 */
[----:B------:R-:W-:Y:S02]  /*1910*/  FSEL R75, R21, RZ, P2 ;  /* 0x000000ff154b7208 */ /* 0x000fe40001000000 */
[----:B------:R-:W-:Y:S02]  /*1920*/  FSEL R78, R22, RZ, P3 ;  /* 0x000000ff164e7208 */ /* 0x000fe40001800000 */
[----:B------:R-:W-:Y:S02]  /*1930*/  FSEL R79, R23, RZ, P4 ;  /* 0x000000ff174f7208 */ /* 0x000fe40002000000 */
[----:B------:R-:W-:Y:S02]  /*1940*/  SEL R20, R69, RZ, P1 ;  /* 0x000000ff45147207 */ /* 0x000fe40000800000 */
[----:B------:R-:W-:Y:S02]  /*1950*/  SEL R21, R70, RZ, P2 ;  /* 0x000000ff46157207 */ /* 0x000fe40001000000 */
[----:B------:R-:W-:-:S02]  /*1960*/  SEL R22, R71, RZ, P3 ;  /* 0x000000ff47167207 */ /* 0x000fc40001800000 */
[----:B------:R-:W-:Y:S01]  /*1970*/  SEL R23, R68, RZ, P4 ;  /* 0x000000ff44177207 */ /* 0x000fe20002000000 */
[----:B------:R-:W-:Y:S06]  /*1980*/  BRA `(.L_x_6488) ;  /* 0x0000000000a07947 */ /* 0x000fec0003800000 */
.L_x_6487:
        /* <DEDUP_REMOVED lines=39> */
[----:B------:R-:W-:-:S07]  /*1c00*/  SEL R23, R70, RZ, P4 ;  /* 0x000000ff46177207 */ /* 0x000fce0002000000 */
.L_x_6488:
[----:B------:R-:W0:Y:S01]  /*1c10*/  @P0 LDC.64 R68, c[0x0][0x478] ;  /* 0x00011e00ff440b82 */ /* 0x000e220000000a00 */
[----:B------:R-:W-:-:S04]  /*1c20*/  IMAD.WIDE.U32 R70, R3, 0x10, R88 ;  /* 0x0000001003467825 */ /* 0x000fc800078e0058 */
[----:B------:R-:W-:-:S04]  /*1c30*/  IMAD.WIDE.U32 R72, R2, 0x10, R72 ;  /* 0x0000001002487825 */ /* 0x000fc800078e0048 */
[----:B0-----:R-:W-:-:S05]  /*1c40*/  @P0 IMAD.WIDE.U32 R68, R3, 0x10, R68 ;  /* 0x0000001003440825 */ /* 0x001fca00078e0044 */
[----:B------:R-:W-:Y:S04]  /*1c50*/  @P0 STG.E.128 desc[UR18][R68.64], R60 ;  /* 0x0000003c44000986 */ /* 0x000fe8000c101d12 */
[----:B------:R0:W-:Y:S04]  /*1c60*/  STG.E.128 desc[UR18][R70.64], R20 ;  /* 0x0000001446007986 */ /* 0x0001e8000c101d12 */
[----:B0-----:R0:W5:Y:S01]  /*1c70*/  LDG.E.128 R20, desc[UR18][R72.64] ;  /* 0x0000001248147981 */ /* 0x001162000c1e1d00 */
        /* <DEDUP_REMOVED lines=29> */
[----:B------:R-:W-:-:S02]  /*1e50*/  LOP3.LUT P1, RZ, R77, 0xff, RZ, 0xc0, !PT ;  /* 0x000000ff4dff7812 */ /* 0x000fc4000782c0ff */
[C---:B------:R-:W-:Y:S02]  /*1e60*/  LOP3.LUT P2, RZ, R77.reuse, 0xff00, RZ, 0xc0, !PT ;  /* 0x0000ff004dff7812 */ /* 0x040fe4000784c0ff */
[C---:B------:R-:W-:Y:S02]  /*1e70*/  LOP3.LUT P3, RZ, R77.reuse, 0xff0000, RZ, 0xc0, !PT ;  /* 0x00ff00004dff7812 */ /* 0x040fe4000786c0ff */
[----:B------:R-:W-:Y:S02]  /*1e80*/  ISETP.GE.U32.AND P4, PT, R77, 0x1000000, PT ;  /* 0x010000004d00780c */ /* 0x000fe40003f86070 */
[----:B------:R-:W-:Y:S02]  /*1e90*/  FSEL R20, R20, RZ, P1 ;  /* 0x000000ff14147208 */ /* 0x000fe40000800000 */
[----:B------:R-:W-:Y:S02]  /*1ea0*/  FSEL R13, R13, RZ, P2 ;  /* 0x000000ff0d0d7208 */ /* 0x000fe40001000000 */
[----:B------:R-:W-:-:S02]  /*1eb0*/  FSEL R22, R22, RZ, P3 ;  /* 0x000000ff16167208 */ /* 0x000fc40001800000 */
[----:B------:R-:W-:Y:S02]  /*1ec0*/  FSEL R21, R21, RZ, P4 ;  /* 0x000000ff15157208 */ /* 0x000fe40002000000 */
[----:B------:R-:W-:Y:S02]  /*1ed0*/  SEL R16, R3, RZ, P1 ;  /* 0x000000ff03107207 */ /* 0x000fe40000800000 */
[----:B------:R-:W-:Y:S02]  /*1ee0*/  SEL R17, R14, RZ, P2 ;  /* 0x000000ff0e117207 */ /* 0x000fe40001000000 */
[----:B------:R-:W-:Y:S02]  /*1ef0*/  SEL R18, R15, RZ, P3 ;  /* 0x000000ff0f127207 */ /* 0x000fe40001800000 */
[----:B------:R-:W-:Y:S01]  /*1f00*/  SEL R19, R19, RZ, P4 ;  /* 0x000000ff13137207 */ /* 0x000fe20002000000 */
[----:B------:R-:W-:Y:S06]  /*1f10*/  BRA `(.L_x_6490) ;  /* 0x0000000000a07947 */ /* 0x000fec0003800000 */
.L_x_6489:
        /* <DEDUP_REMOVED lines=39> */
[----:B------:R-:W-:-:S07]  /*2190*/  SEL R19, R19, RZ, P4 ;  /* 0x000000ff13137207 */ /* 0x000fce0002000000 */
.L_x_6490:
[----:B------:R-:W1:Y:S02]  /*21a0*/  @P0 LDC.64 R14, c[0x0][0x478] ;  /* 0x00011e00ff0e0b82 */ /* 0x000e640000000a00 */
[----:B-1----:R-:W-:-:S04]  /*21b0*/  @P0 IMAD.WIDE.U32 R14, R2, 0x10, R14 ;  /* 0x00000010020e0825 */ /* 0x002fc800078e000e */
[----:B------:R-:W-:Y:S01]  /*21c0*/  IMAD.WIDE.U32 R2, R2, 0x10, R88 ;  /* 0x0000001002027825 */ /* 0x000fe200078e0058 */
[----:B------:R1:W-:Y:S04]  /*21d0*/  @P0 STG.E.128 desc[UR18][R14.64], R60 ;  /* 0x0000003c0e000986 */ /* 0x0003e8000c101d12 */
[----:B------:R1:W-:Y:S01]  /*21e0*/  STG.E.128 desc[UR18][R2.64], R16 ;  /* 0x0000001002007986 */ /* 0x0003e2000c101d12 */
[----:B------:R-:W-:Y:S05]  /*21f0*/  BRA `(.L_x_6491) ;  /* 0x00000010004c7947 */ /* 0x000fea0003800000 */
.L_x_6484:
        /* <DEDUP_REMOVED lines=27> */
[----:B------:R-:W-:Y:S01]  /*23b0*/  FMUL.FTZ R21, R21, R66 ;  /* 0x0000004215157220 */ /* 0x000fe20000410000 */
        /* <DEDUP_REMOVED lines=20> */
.L_x_6492:
        /* <DEDUP_REMOVED lines=41> */
.L_x_6493:
[----:B------:R-:W-:Y:S01]  /*2790*/  ISETP.NE.U32.AND P0, PT, RZ, UR24, PT ;  /* 0x00000018ff007c0c */ /* 0x000fe2000bf05070 */
[----:B------:R-:W0:Y:S03]  /*27a0*/  LDC.64 R88, c[0x0][0x468] ;  /* 0x00011a00ff587b82 */ /* 0x000e260000000a00 */
[----:B------:R-:W-:-:S13]  /*27b0*/  ISETP.NE.AND.EX P0, PT, RZ, UR25, PT, P0 ;  /* 0x00000019ff007c0c */ /* 0x000fda000bf05300 */
[----:B------:R-:W1:Y:S02]  /*27c0*/  @P0 LDC.64 R68, c[0x0][0x478] ;  /* 0x00011e00ff440b82 */ /* 0x000e640000000a00 */
[----:B-1----:R-:W-:-:S04]  /*27d0*/  @P0 IMAD.WIDE.U32 R68, R86, 0x10, R68 ;  /* 0x0000001056440825 */ /* 0x002fc800078e0044 */
[----:B0-----:R-:W-:Y:S01]  /*27e0*/  IMAD.WIDE.U32 R86, R86, 0x10, R88 ;  /* 0x0000001056567825 */ /* 0x001fe200078e0058 */
[----:B------:R0:W-:Y:S04]  /*27f0*/  @P0 STG.E.128 desc[UR18][R68.64], R60 ;  /* 0x0000003c44000986 */ /* 0x0001e8000c101d12 */
[----:B------:R1:W-:Y:S01]  /*2800*/  STG.E.128 desc[UR18][R86.64], R20 ;  /* 0x0000001456007986 */ /* 0x0003e2000c101d12 */
[----:B0-----:R-:W-:-:S05]  /*2810*/  IMAD.WIDE.U32 R68, R3, 0x10, R72 ;  /* 0x0000001003447825 */ /* 0x001fca00078e0048 */
[----:B-1----:R0:W5:Y:S01]  /*2820*/  LDG.E.128 R20, desc[UR18][R68.64] ;  /* 0x0000001244147981 */ /* 0x002162000c1e1d00 */
[----:B------:R-:W-:Y:S05]  /*2830*/  @!P0 BRA `(.L_x_6494) ;  /* 0x0000000000a48947 */ /* 0x000fea0003800000 */
[--C-:B------:R-:W-:Y:S01]  /*2840*/  FFMA.FTZ R61, R82, UR5, R64.reuse ;  /* 0x00000005523d7c23 */ /* 0x100fe20008010040 */
[--C-:B------:R-:W-:Y:S01]  /*2850*/  FFMA.FTZ R60, R83, UR5, R64.reuse ;  /* 0x00000005533c7c23 */ /* 0x100fe20008010040 */
[--C-:B------:R-:W-:Y:S01]  /*2860*/  FFMA.FTZ R63, R84, UR5, R64.reuse ;  /* 0x00000005543f7c23 */ /* 0x100fe20008010040 */
[----:B0-----:R-:W-:Y:S01]  /*2870*/  FFMA.FTZ R68, R85, UR5, R64 ;  /* 0x0000000555447c23 */ /* 0x001fe20008010040 */
        /* <DEDUP_REMOVED lines=37> */
.L_x_6494:
        /* <DEDUP_REMOVED lines=40> */
.L_x_6495:
        /* <DEDUP_REMOVED lines=49> */
.L_x_6496:
        /* <DEDUP_REMOVED lines=21> */
[----:B------:R-:W-:Y:S01]  /*31b0*/  LOP3.LUT P2, RZ, R77, 0xff00, RZ, 0xc0, !PT ;  /* 0x0000ff004dff7812 */ /* 0x000fe2000784c0ff */
[----:B------:R-:W-:Y:S01]  /*31c0*/  FMUL.FTZ R22, R22, R15 ;  /* 0x0000000f16167220 */ /* 0x000fe20000410000 */
[-C--:B------:R-:W-:Y:S01]  /*31d0*/  FMUL.FTZ R20, R20, R13.reuse ;  /* 0x0000000d14147220 */ /* 0x080fe20000410000 */
[----:B------:R-:W-:Y:S01]  /*31e0*/  FMUL.FTZ R23, R23, R18 ;  /* 0x0000001217177220 */ /* 0x000fe20000410000 */
[----:B------:R-:W-:Y:S01]  /*31f0*/  FMUL.FTZ R16, R36, R13 ;  /* 0x0000000d24107220 */ /* 0x000fe20000410000 */
[----:B------:R-:W-:Y:S01]  /*3200*/  FMUL.FTZ R14, R37, R14 ;  /* 0x0000000e250e7220 */ /* 0x000fe20000410000 */
[----:B------:R-:W-:Y:S01]  /*3210*/  FMUL.FTZ R15, R38, R15 ;  /* 0x0000000f260f7220 */ /* 0x000fe20000410000 */
[----:B------:R-:W-:Y:S01]  /*3220*/  FMUL.FTZ R19, R39, R18 ;  /* 0x0000001227137220 */ /* 0x000fe20000410000 */
[----:B------:R-:W-:-:S02]  /*3230*/  LOP3.LUT P1, RZ, R77, 0xff, RZ, 0xc0, !PT ;  /* 0x000000ff4dff7812 */ /* 0x000fc4000782c0ff */
[C---:B------:R-:W-:Y:S02]  /*3240*/  LOP3.LUT P3, RZ, R77.reuse, 0xff0000, RZ, 0xc0, !PT ;  /* 0x00ff00004dff7812 */ /* 0x040fe4000786c0ff */
[----:B------:R-:W-:Y:S02]  /*3250*/  ISETP.GE.U32.AND P4, PT, R77, 0x1000000, PT ;  /* 0x010000004d00780c */ /* 0x000fe40003f86070 */
[----:B------:R-:W-:Y:S02]  /*3260*/  FSEL R13, R21, RZ, P2 ;  /* 0x000000ff150d7208 */ /* 0x000fe40001000000 */
[----:B------:R-:W-:Y:S02]  /*3270*/  FSEL R20, R20, RZ, P1 ;  /* 0x000000ff14147208 */ /* 0x000fe40000800000 */
[----:B------:R-:W-:Y:S02]  /*3280*/  FSEL R22, R22, RZ, P3 ;  /* 0x000000ff16167208 */ /* 0x000fe40001800000 */
[----:B------:R-:W-:-:S02]  /*3290*/  FSEL R21, R23, RZ, P4 ;  /* 0x000000ff17157208 */ /* 0x000fc40002000000 */
[----:B------:R-:W-:Y:S02]  /*32a0*/  SEL R16, R16, RZ, P1 ;  /* 0x000000ff10107207 */ /* 0x000fe40000800000 */
[----:B------:R-:W-:Y:S02]  /*32b0*/  SEL R17, R14, RZ, P2 ;  /* 0x000000ff0e117207 */ /* 0x000fe40001000000 */
[----:B------:R-:W-:Y:S02]  /*32c0*/  SEL R18, R15, RZ, P3 ;  /* 0x000000ff0f127207 */ /* 0x000fe40001800000 */
[----:B------:R-:W-:-:S07]  /*32d0*/  SEL R19, R19, RZ, P4 ;  /* 0x000000ff13137207 */ /* 0x000fce0002000000 */
.L_x_6497:
[----:B------:R-:W1:Y:S02]  /*32e0*/  @P0 LDC.64 R14, c[0x0][0x478] ;  /* 0x00011e00ff0e0b82 */ /* 0x000e640000000a00 */
[----:B-1----:R-:W-:-:S04]  /*32f0*/  @P0 IMAD.WIDE.U32 R14, R2, 0x10, R14 ;  /* 0x00000010020e0825 */ /* 0x002fc800078e000e */
[----:B------:R-:W-:Y:S01]  /*3300*/  IMAD.WIDE.U32 R2, R2, 0x10, R88 ;  /* 0x0000001002027825 */ /* 0x000fe200078e0058 */
[----:B------:R2:W-:Y:S04]  /*3310*/  @P0 STG.E.128 desc[UR18][R14.64], R60 ;  /* 0x0000003c0e000986 */ /* 0x0005e8000c101d12 */
[----:B------:R2:W-:Y:S02]  /*3320*/  STG.E.128 desc[UR18][R2.64], R16 ;  /* 0x0000001002007986 */ /* 0x0005e4000c101d12 */
.L_x_6491:
        /* <DEDUP_REMOVED lines=41> */
.L_x_6483:
[----:B------:R-:W1:Y:S08]  /*35c0*/  LDC R41, c[0x0][0x388] ;  /* 0x0000e200ff297b82 */ /* 0x000e700000000800 */
[----:B------:R-:W3:Y:S08]  /*35d0*/  LDC.64 R2, c[0x0][0x440] ;  /* 0x00011000ff027b82 */ /* 0x000ef00000000a00 */
[----:B------:R-:W4:Y:S08]  /*35e0*/  LDC.64 R12, c[0x0][0x448] ;  /* 0x00011200ff0c7b82 */ /* 0x000f300000000a00 */
[----:B------:R-:W5:Y:S01]  /*35f0*/  LDC.64 R14, c[0x0][0x460] ;  /* 0x00011800ff0e7b82 */ /* 0x000f620000000a00 */
[----:B-1----:R-:W-:-:S05]  /*3600*/  IMAD R41, R41, UR9, RZ ;  /* 0x0000000929297c24 */ /* 0x002fca000f8e02ff */
[----:B------:R-:W-:-:S05]  /*3610*/  LEA.HI R41, R41, R124, RZ, 0x1e ;  /* 0x0000007c29297211 */ /* 0x000fca00078ff0ff */
[----:B---3--:R-:W-:-:S04]  /*3620*/  IMAD.WIDE.U32 R2, R41, 0x10, R2 ;  /* 0x0000001029027825 */ /* 0x008fc800078e0002 */
[C---:B----4-:R-:W-:Y:S01]  /*3630*/  IMAD.WIDE.U32 R12, R41.reuse, 0x10, R12 ;  /* 0x00000010290c7825 */ /* 0x050fe200078e000c */
[----:B--2---:R-:W-:Y:S04]  /*3640*/  STG.E.128 desc[UR18][R2.64], R24 ;  /* 0x0000001802007986 */ /* 0x004fe8000c101d12 */
        /* <DEDUP_REMOVED lines=10> */
.L_x_6499:
        /* <DEDUP_REMOVED lines=9> */
.L_x_6847:


//--------------------- .text._ZN10layer_norm22ln_bwd_finalize_kernelINS_22Kernel_traits_finalizeILj1536EfffffjLb1ELj1024ELj4ENS_18Kernel_traits_baseILj1536EfffffjLj1024EEEEELb1ELb0EEEvNS_9BwdParamsE --------------------------
	.section	.text._ZN10layer_norm22ln_bwd_finalize_kernelINS_22Kernel_traits_finalizeILj1536EfffffjLb1ELj1024ELj4ENS_18Kernel_traits_baseILj1536EfffffjLj1024EEEEELb1ELb0EEEvNS_9BwdParamsE,"ax",@progbits
	.align	128
        .global         _ZN10layer_norm22ln_bwd_finalize_kernelINS_22Kernel_traits_finalizeILj1536EfffffjLb1ELj1024ELj4ENS_18Kernel_traits_baseILj1536EfffffjLj1024EEEEELb1ELb0EEEvNS_9BwdParamsE
        .type           _ZN10layer_norm22ln_bwd_finalize_kernelINS_22Kernel_traits_finalizeILj1536EfffffjLb1ELj1024ELj4ENS_18Kernel_traits_baseILj1536EfffffjLj1024EEEEELb1ELb0EEEvNS_9BwdParamsE,@function
        .size           _ZN10layer_norm22ln_bwd_finalize_kernelINS_22Kernel_traits_finalizeILj1536EfffffjLb1ELj1024ELj4ENS_18Kernel_traits_baseILj1536EfffffjLj1024EEEEELb1ELb0EEEvNS_9BwdParamsE,(.L_x_6848 - _ZN10layer_norm22ln_bwd_finalize_kernelINS_22Kernel_traits_finalizeILj1536EfffffjLb1ELj1024ELj4ENS_18Kernel_traits_baseILj1536EfffffjLj1024EEEEELb1ELb0EEEvNS_9BwdParamsE)
        .other          _ZN10layer_norm22ln_bwd_finalize_kernelINS_22Kernel_traits_finalizeILj1536EfffffjLb1ELj1024ELj4ENS_18Kernel_traits_baseILj1536EfffffjLj1024EEEEELb1ELb0EEEvNS_9BwdParamsE,@"STO_CUDA_ENTRY STV_DEFAULT"
_ZN10layer_norm22ln_bwd_finalize_kernelINS_22Kernel_traits_finalizeILj1536EfffffjLb1ELj1024ELj4ENS_18Kernel_traits_baseILj1536EfffffjLj1024EEEEELb1ELb0EEEvNS_9BwdParamsE:
.text._ZN10layer_norm22ln_bwd_finalize_kernelINS_22Kernel_traits_finalizeILj1536EfffffjLb1ELj1024ELj4ENS_18Kernel_traits_baseILj1536EfffffjLj1024EEEEELb1ELb0EEEvNS_9BwdParamsE:
        /* <DEDUP_REMOVED lines=57> */
.L_x_6504:
        /* <DEDUP_REMOVED lines=87> */
.L_x_6503:
[----:B------:R-:W-:Y:S05]  /*0900*/  BSYNC.RECONVERGENT B1 ;  /* 0x0000000000017941 */ /* 0x000fea0003800200 */
.L_x_6502:
        /* <DEDUP_REMOVED lines=50> */
.L_x_6506:
[----:B------:R-:W-:Y:S05]  /*0c30*/  BSYNC.RECONVERGENT B1 ;  /* 0x0000000000017941 */ /* 0x000fea0003800200 */
.L_x_6505:
        /* <DEDUP_REMOVED lines=29> */
.L_x_6508:
[----:B------:R-:W-:Y:S05]  /*0e10*/  BSYNC.RECONVERGENT B1 ;  /* 0x0000000000017941 */ /* 0x000fea0003800200 */
.L_x_6507:
        /* <DEDUP_REMOVED lines=14> */
.L_x_6501:
[----:B------:R-:W-:Y:S05]  /*0f00*/  BSYNC.RECONVERGENT B0 ;  /* 0x0000000000007941 */ /* 0x000fea0003800200 */
.L_x_6500:
        /* <DEDUP_REMOVED lines=75> */
.L_x_6509:
        /* <DEDUP_REMOVED lines=12> */
.L_x_6848:


//--------------------- .text._ZN10layer_norm13ln_bwd_kernelINS_13Kernel_traitsIfffffjLj1536ELj1ELj1ELj4ELj16ENS_18Kernel_traits_baseILj1536EfffffjLj128EEEEELb1ELb1ELb1ELb0EEEvNS_9BwdParamsE --------------------------
	.section	.text._ZN10layer_norm13ln_bwd_kernelINS_13Kernel_traitsIfffffjLj1536ELj1ELj1ELj4ELj16ENS_18Kernel_traits_baseILj1536EfffffjLj128EEEEELb1ELb1ELb1ELb0EEEvNS_9BwdParamsE,"ax",@progbits
	.align	128
        .global         _ZN10layer_norm13ln_bwd_kernelINS_13Kernel_traitsIfffffjLj1536ELj1ELj1ELj4ELj16ENS_18Kernel_traits_baseILj1536EfffffjLj128EEEEELb1ELb1ELb1ELb0EEEvNS_9BwdParamsE
        .type           _ZN10layer_norm13ln_bwd_kernelINS_13Kernel_traitsIfffffjLj1536ELj1ELj1ELj4ELj16ENS_18Kernel_traits_baseILj1536EfffffjLj128EEEEELb1ELb1ELb1ELb0EEEvNS_9BwdParamsE,@function
        .size           _ZN10layer_norm13ln_bwd_kernelINS_13Kernel_traitsIfffffjLj1536ELj1ELj1ELj4ELj16ENS_18Kernel_traits_baseILj1536EfffffjLj128EEEEELb1ELb1ELb1ELb0EEEvNS_9BwdParamsE,(.L_x_6849 - _ZN10layer_norm13ln_bwd_kernelINS_13Kernel_traitsIfffffjLj1536ELj1ELj1ELj4ELj16ENS_18Kernel_traits_baseILj1536EfffffjLj128EEEEELb1ELb1ELb1ELb0EEEvNS_9BwdParamsE)
        .other          _ZN10layer_norm13ln_bwd_kernelINS_13Kernel_traitsIfffffjLj1536ELj1ELj1ELj4ELj16ENS_18Kernel_traits_baseILj1536EfffffjLj128EEEEELb1ELb1ELb1ELb0EEEvNS_9BwdParamsE,@"STO_CUDA_ENTRY STV_DEFAULT"
_ZN10layer_norm13ln_bwd_kernelINS_13Kernel_traitsIfffffjLj1536ELj1ELj1ELj4ELj16ENS_18Kernel_traits_baseILj1536EfffffjLj128EEEEELb1ELb1ELb1ELb0EEEvNS_9BwdParamsE:
.text._ZN10layer_norm13ln_bwd_kernelINS_13Kernel_traitsIfffffjLj1536ELj1ELj1ELj4ELj16ENS_18Kernel_traits_baseILj1536EfffffjLj128EEEEELb1ELb1ELb1ELb0EEEvNS_9BwdParamsE:
        /* <DEDUP_REMOVED lines=20> */
[----:B--2---:R-:W5:Y:S02]  /*0140*/  @P1 LDG.E.128 R8, desc[UR10][R2.64] ;  /* 0x0000000a02081981 */ /* 0x004f64000c1e1d00 */
[----:B------:R-:W1:Y:S01]  /*0150*/  @P3 LDC.64 R36, c[0x0][0x3d0] ;  /* 0x0000f400ff243b82 */ /* 0x000e620000000a00 */
[C---:B---3--:R-:W-:Y:S01]  /*0160*/  @P1 IMAD.WIDE.U32 R4, R45.reuse, 0x10, R4 ;  /* 0x000000102d041825 */ /* 0x048fe200078e0004 */
[----:B------:R-:W-:-:S04]  /*0170*/  @P1 LOP3.LUT R45, R45, 0x80, RZ, 0xfc, !PT ;  /* 0x000000802d2d1812 */ /* 0x000fc800078efcff */
[----:B------:R-:W5:Y:S02]  /*0180*/  @P1 LDG.E.128 R12, desc[UR10][R4.64] ;  /* 0x0000000a040c1981 */ /* 0x000f64000c1e1d00 */
[----:B------:R-:W2:Y:S01]  /*0190*/  @P3 LDC.64 R38, c[0x0][0x3e8] ;  /* 0x0000fa00ff263b82 */ /* 0x000ea20000000a00 */
[----:B----4-:R-:W-:-:S04]  /*01a0*/  @P2 IMAD.WIDE.U32 R40, R45, 0x10, R32 ;  /* 0x000000102d282825 */ /* 0x010fc800078e0020 */
[C---:B0-----:R-:W-:Y:S01]  /*01b0*/  @P2 IMAD.WIDE.U32 R42, R45.reuse, 0x10, R34 ;  /* 0x000000102d2a2825 */ /* 0x041fe200078e0022 */
[----:B------:R-:W-:Y:S01]  /*01c0*/  @P2 IADD3 R45, PT, PT, R45, 0x80, RZ ;  /* 0x000000802d2d2810 */ /* 0x000fe20007ffe0ff */
[----:B------:R-:W-:Y:S01]  /*01d0*/  UISETP.GE.AND UP0, UPT, UR9, UR4, UPT ;  /* 0x000000040900728c */ /* 0x000fe2000bf06270 */
[----:B------:R0:W5:Y:S01]  /*01e0*/  @P2 LDG.E.128 R16, desc[UR10][R40.64] ;  /* 0x0000000a28102981 */ /* 0x000162000c1e1d00 */
[----:B------:R-:W-:Y:S02]  /*01f0*/  CS2R R32, SRZ ;  /* 0x0000000000207805 */ /* 0x000fe4000001ff00 */
[----:B------:R-:W-:Y:S02]  /*0200*/  CS2R R34, SRZ ;  /* 0x0000000000227805 */ /* 0x000fe4000001ff00 */
[----:B------:R-:W-:Y:S01]  /*0210*/  CS2R R76, SRZ ;  /* 0x00000000004c7805 */ /* 0x000fe2000001ff00 */
[----:B------:R3:W5:Y:S01]  /*0220*/  @P2 LDG.E.128 R20, desc[UR10][R42.64] ;  /* 0x0000000a2a142981 */ /* 0x000762000c1e1d00 */
[----:B-1----:R-:W-:-:S05]  /*0230*/  @P3 IMAD.WIDE.U32 R36, R45, 0x10, R36 ;  /* 0x000000102d243825 */ /* 0x002fca00078e0024 */
[----:B------:R1:W5:Y:S01]  /*0240*/  @P3 LDG.E.128 R24, desc[UR10][R36.64] ;  /* 0x0000000a24183981 */ /* 0x000362000c1e1d00 */
[----:B--2---:R-:W-:-:S05]  /*0250*/  @P3 IMAD.WIDE.U32 R38, R45, 0x10, R38 ;  /* 0x000000102d263825 */ /* 0x004fca00078e0026 */
[----:B------:R1:W5:Y:S01]  /*0260*/  @P3 LDG.E.128 R28, desc[UR10][R38.64] ;  /* 0x0000000a261c3981 */ /* 0x000362000c1e1d00 */
[----:B------:R-:W-:Y:S02]  /*0270*/  CS2R R78, SRZ ;  /* 0x00000000004e7805 */ /* 0x000fe4000001ff00 */
[----:B0-----:R-:W-:Y:S02]  /*0280*/  CS2R R40, SRZ ;  /* 0x0000000000287805 */ /* 0x001fe4000001ff00 */
[----:B---3--:R-:W-:Y:S02]  /*0290*/  CS2R R42, SRZ ;  /* 0x00000000002a7805 */ /* 0x008fe4000001ff00 */
        /* <DEDUP_REMOVED lines=41> */
.L_x_6578:
        /* <DEDUP_REMOVED lines=24> */
[----:B------:R-:W3:Y:S01]  /*06b0*/  S2R R7, SR_TID.X ;  /* 0x0000000000077919 */ /* 0x000ee20000002100 */
[----:B-1----:R-:W-:Y:S01]  /*06c0*/  ISETP.NE.AND P0, PT, RZ, UR26, PT ;  /* 0x0000001aff007c0c */ /* 0x002fe2000bf05270 */
[----:B------:R-:W-:Y:S01]  /*06d0*/  BSSY.RECONVERGENT B1, `(.L_x_6513) ;  /* 0x0000044000017945 */ /* 0x000fe20003800200 */
[----:B------:R-:W-:Y:S02]  /*06e0*/  CS2R R126, SRZ ;  /* 0x00000000007e7805 */ /* 0x000fe4000001ff00 */
[----:B------:R-:W-:Y:S01]  /*06f0*/  MOV R4, UR6 ;  /* 0x0000000600047c02 */ /* 0x000fe20008000f00 */
[----:B------:R-:W-:Y:S01]  /*0700*/  UIMAD UR6, UR9, UR8, URZ ;  /* 0x00000008090672a4 */ /* 0x000fe2000f8e02ff */
[----:B------:R-:W-:Y:S01]  /*0710*/  HFMA2 R125, -RZ, RZ, 0, 0 ;  /* 0x00000000ff7d7431 */ /* 0x000fe200000001ff */
[----:B------:R-:W-:-:S02]  /*0720*/  ISETP.GE.U32.AND P2, PT, R6, 0x100, PT ;  /* 0x000001000600780c */ /* 0x000fc40003f46070 */
[----:B------:R-:W-:Y:S01]  /*0730*/  IMAD R4, R4, UR8, RZ ;  /* 0x0000000804047c24 */ /* 0x000fe2000f8e02ff */
[----:B------:R-:W-:Y:S01]  /*0740*/  @P4 IADD3 R94, PT, PT, R5, -0x1, RZ ;  /* 0xffffffff055e4810 */ /* 0x000fe20007ffe0ff */
[----:B------:R-:W-:Y:S01]  /*0750*/  USHF.R.S32.HI UR7, URZ, 0x1f, UR6 ;  /* 0x0000001fff077899 */ /* 0x000fe20008011406 */
[----:B------:R-:W-:Y:S02]  /*0760*/  ISETP.GE.U32.AND P3, PT, R6, 0x180, PT ;  /* 0x000001800600780c */ /* 0x000fe40003f66070 */
[----:B------:R-:W-:Y:S01]  /*0770*/  SHF.R.S32.HI R95, RZ, 0x1f, R4 ;  /* 0x0000001fff5f7819 */ /* 0x000fe20000011404 */
[----:B------:R-:W-:Y:S01]  /*0780*/  ULEA.HI UR7, UR7, UR6, URZ, 0x2 ;  /* 0x0000000607077291 */ /* 0x000fe2000f8f10ff */
[----:B------:R-:W-:Y:S02]  /*0790*/  @P4 IMAD R94, R94, UR8, RZ ;  /* 0x000000085e5e4c24 */ /* 0x000fe4000f8e02ff */
[----:B------:R-:W-:-:S03]  /*07a0*/  LEA.HI R128, R95, R4, RZ, 0x2 ;  /* 0x000000045f807211 */ /* 0x000fc600078f10ff */
[----:B0-----:R-:W-:Y:S02]  /*07b0*/  @P4 SHF.R.S32.HI R93, RZ, 0x1f, R94 ;  /* 0x0000001fff5d4819 */ /* 0x001fe4000001145e */
[----:B------:R-:W-:Y:S02]  /*07c0*/  MOV R4, UR7 ;  /* 0x0000000700047c02 */ /* 0x000fe40008000f00 */
[----:B------:R-:W-:Y:S02]  /*07d0*/  @P4 LEA.HI R94, R93, R94, RZ, 0x2 ;  /* 0x0000005e5d5e4211 */ /* 0x000fe400078f10ff */
[-C--:B---3--:R-:W-:Y:S02]  /*07e0*/  LEA.HI.SX32 R4, R4, R7.reuse, 0x1e ;  /* 0x0000000704047211 */ /* 0x088fe400078ff2ff */
[-C--:B------:R-:W-:Y:S02]  /*07f0*/  @P4 LEA.HI.SX32 R127, R94, R7.reuse, 0x1e ;  /* 0x000000075e7f4211 */ /* 0x080fe400078ff2ff */
[----:B------:R-:W-:-:S02]  /*0800*/  LEA.HI.SX32 R128, R128, R7, 0x1e ;  /* 0x0000000780807211 */ /* 0x000fc400078ff2ff */
[----:B------:R-:W-:Y:S02]  /*0810*/  MOV R129, R4 ;  /* 0x0000000400817202 */ /* 0x000fe40000000f00 */
[----:B--2---:R-:W-:Y:S01]  /*0820*/  FSEL R123, R92, RZ, !P0 ;  /* 0x000000ff5c7b7208 */ /* 0x004fe20004000000 */
[----:B------:R-:W-:Y:S06]  /*0830*/  @!P1 BRA `(.L_x_6514) ;  /* 0x0000000000b49947 */ /* 0x000fec0003800000 */
[----:B----4-:R-:W-:Y:S01]  /*0840*/  ISETP.NE.U32.AND P0, PT, RZ, UR22, PT ;  /* 0x00000016ff007c0c */ /* 0x010fe2000bf05070 */
[----:B------:R-:W0:Y:S03]  /*0850*/  LDC.64 R2, c[0x0][0x3a8] ;  /* 0x0000ea00ff027b82 */ /* 0x000e260000000a00 */
[----:B------:R-:W-:-:S05]  /*0860*/  ISETP.NE.AND.EX P0, PT, RZ, UR23, PT, P0 ;  /* 0x00000017ff007c0c */ /* 0x000fca000bf05300 */
[----:B------:R-:W1:Y:S08]  /*0870*/  LDC.64 R94, c[0x0][0x428] ;  /* 0x00010a00ff5e7b82 */ /* 0x000e700000000a00 */
[----:B------:R-:W2:Y:S01]  /*0880*/  @P0 LDC.64 R92, c[0x0][0x438] ;  /* 0x00010e00ff5c0b82 */ /* 0x000ea20000000a00 */
[----:B-1----:R-:W-:-:S06]  /*0890*/  IMAD.WIDE.U32 R96, R128, 0x10, R94 ;  /* 0x0000001080607825 */ /* 0x002fcc00078e005e */
[----:B------:R-:W3:Y:S01]  /*08a0*/  LDG.E.128 R96, desc[UR10][R96.64] ;  /* 0x0000000a60607981 */ /* 0x000ee2000c1e1d00 */
[----:B--2---:R-:W-:-:S04]  /*08b0*/  @P0 IMAD.WIDE.U32 R130, R129, 0x10, R92 ;  /* 0x0000001081820825 */ /* 0x004fc800078e005c */
[----:B0-----:R-:W-:Y:S01]  /*08c0*/  IMAD.WIDE.U32 R92, R129, 0x10, R2 ;  /* 0x00000010815c7825 */ /* 0x001fe200078e0002 */
[----:B------:R-:W5:Y:S01]  /*08d0*/  @P0 LDG.E.128 R68, desc[UR10][R130.64] ;  /* 0x0000000a82440981 */ /* 0x000f62000c1e1d00 */
[----:B------:R-:W0:Y:S04]  /*08e0*/  LDC.64 R2, c[0x0][0x3b0] ;  /* 0x0000ec00ff027b82 */ /* 0x000e280000000a00 */
[----:B------:R-:W2:Y:S01]  /*08f0*/  LDG.E.128 R92, desc[UR10][R92.64] ;  /* 0x0000000a5c5c7981 */ /* 0x000ea2000c1e1d00 */
[----:B0-----:R-:W-:-:S05]  /*0900*/  IMAD.WIDE.U32 R124, R127, 0x4, R2 ;  /* 0x000000047f7c7825 */ /* 0x001fca00078e0002 */
[----:B------:R0:W5:Y:S01]  /*0910*/  LDG.E R2, desc[UR10][R124.64] ;  /* 0x0000000a7c027981 */ /* 0x000162000c1e1900 */
[----:B------:R-:W-:Y:S02]  /*0920*/  IADD3 R127, PT, PT, R127, 0x80, RZ ;  /* 0x000000807f7f7810 */ /* 0x000fe40007ffe0ff */
[----:B------:R-:W-:Y:S02]  /*0930*/  IADD3 R128, PT, PT, R128, 0x80, RZ ;  /* 0x0000008080807810 */ /* 0x000fe40007ffe0ff */
[----:B------:R-:W-:Y:S01]  /*0940*/  IADD3 R129, PT, PT, R129, 0x80, RZ ;  /* 0x0000008081817810 */ /* 0x000fe20007ffe0ff */
[----:B---3--:R-:W-:Y:S01]  /*0950*/  FMUL.FTZ R112, R8, R96 ;  /* 0x0000006008707220 */ /* 0x008fe20000410000 */
[----:B------:R-:W-:Y:S01]  /*0960*/  FMUL.FTZ R115, R9, R97 ;  /* 0x0000006109737220 */ /* 0x000fe20000410000 */
[C---:B--2---:R-:W-:Y:S01]  /*0970*/  FADD.FTZ R3, -R123.reuse, R92 ;  /* 0x0000005c7b037221 */ /* 0x044fe20000010100 */
[C---:B------:R-:W-:Y:S01]  /*0980*/  FADD.FTZ R104, -R123.reuse, R93 ;  /* 0x0000005d7b687221 */ /* 0x040fe20000010100 */
[----:B------:R-:W-:-:S02]  /*0990*/  FADD.FTZ R95, -R123, R95 ;  /* 0x0000005f7b5f7221 */ /* 0x000fc40000010100 */
[----:B------:R-:W-:Y:S01]  /*09a0*/  FMUL.FTZ R3, R3, UR28 ;  /* 0x0000001c03037c20 */ /* 0x000fe20008410000 */
[----:B------:R-:W-:Y:S01]  /*09b0*/  FADD.FTZ R92, RZ, R112 ;  /* 0x00000070ff5c7221 */ /* 0x000fe20000010000 */
[----:B------:R-:W-:Y:S01]  /*09c0*/  FADD.FTZ R94, -R123, R94 ;  /* 0x0000005e7b5e7221 */ /* 0x000fe20000010100 */
[----:B------:R-:W-:Y:S01]  /*09d0*/  FMUL.FTZ R104, R104, UR28 ;  /* 0x0000001c68687c20 */ /* 0x000fe20008410000 */
[----:B------:R-:W-:Y:S01]  /*09e0*/  FFMA.FTZ R93, R3, R112, RZ ;  /* 0x00000070035d7223 */ /* 0x000fe200000100ff */
[----:B------:R-:W-:Y:S01]  /*09f0*/  FMUL.FTZ R122, R95, UR28 ;  /* 0x0000001c5f7a7c20 */ /* 0x000fe20008410000 */
[----:B------:R-:W-:Y:S01]  /*0a00*/  FADD.FTZ R95, R92, R115 ;  /* 0x000000735c5f7221 */ /* 0x000fe20000010000 */
[----:B------:R-:W-:Y:S01]  /*0a10*/  FMUL.FTZ R109, R94, UR28 ;  /* 0x0000001c5e6d7c20 */ /* 0x000fe20008410000 */
        /* <DEDUP_REMOVED lines=15> */
.L_x_6514:
[----:B----4-:R-:W-:Y:S05]  /*0b10*/  BSYNC.RECONVERGENT B1 ;  /* 0x0000000000017941 */ /* 0x010fea0003800200 */
.L_x_6513:
        /* <DEDUP_REMOVED lines=47> */
.L_x_6516:
[----:B------:R-:W-:Y:S05]  /*0e10*/  BSYNC.RECONVERGENT B1 ;  /* 0x0000000000017941 */ /* 0x000fea0003800200 */
.L_x_6515:
        /* <DEDUP_REMOVED lines=8> */
[----:B-1----:R-:W-:Y:S02]  /*0ea0*/  IMAD.WIDE.U32 R96, R128, 0x10, R92 ;  /* 0x0000001080607825 */ /* 0x002fe400078e005c */
[----:B------:R-:W3:Y:S04]  /*0eb0*/  LDG.E.128 R92, desc[UR10][R94.64] ;  /* 0x0000000a5e5c7981 */ /* 0x000ee8000c1e1d00 */
[----:B------:R-:W4:Y:S01]  /*0ec0*/  LDG.E.128 R96, desc[UR10][R96.64] ;  /* 0x0000000a60607981 */ /* 0x000f22000c1e1d00 */
[----:B--2---:R-:W-:-:S05]  /*0ed0*/  IMAD.WIDE.U32 R130, R127, 0x4, R130 ;  /* 0x000000047f827825 */ /* 0x004fca00078e0082 */
[----:B------:R-:W5:Y:S01]  /*0ee0*/  LDG.E R100, desc[UR10][R130.64] ;  /* 0x0000000a82647981 */ /* 0x000f62000c1e1900 */
        /* <DEDUP_REMOVED lines=16> */
[----:B0-----:R-:W-:Y:S01]  /*0ff0*/  FMUL.FTZ R116, R123, UR28 ;  /* 0x0000001c7b747c20 */ /* 0x001fe20008410000 */
        /* <DEDUP_REMOVED lines=14> */
.L_x_6512:
[----:B-----5:R-:W-:Y:S01]  /*10e0*/  ISETP.GE.AND P4, PT, R5, 0x1, PT ;  /* 0x000000010500780c */ /* 0x020fe20003f86270 */
[----:B------:R-:W0:Y:S01]  /*10f0*/  S2R R7, SR_TID.X ;  /* 0x0000000000077919 */ /* 0x000e220000002100 */
[----:B------:R-:W-:Y:S01]  /*1100*/  UIMAD UR6, UR9, UR8, URZ ;  /* 0x00000008090672a4 */ /* 0x000fe2000f8e02ff */
[----:B------:R-:W-:Y:S01]  /*1110*/  HFMA2 R99, -RZ, RZ, 0, 0 ;  /* 0x00000000ff637431 */ /* 0x000fe200000001ff */
[----:B----4-:R-:W-:Y:S02]  /*1120*/  UISETP.NE.U32.AND UP0, UPT, UR22, URZ, UPT ;  /* 0x000000ff1600728c */ /* 0x010fe4000bf05070 */
[----:B------:R-:W-:Y:S02]  /*1130*/  USHF.R.S32.HI UR7, URZ, 0x1f, UR6 ;  /* 0x0000001fff077899 */ /* 0x000fe40008011406 */
[----:B------:R-:W-:Y:S02]  /*1140*/  UISETP.NE.AND.EX UP0, UPT, UR23, URZ, UPT, UP0 ;  /* 0x000000ff1700728c */ /* 0x000fe4000bf05300 */
[----:B------:R-:W-:-:S03]  /*1150*/  ULEA.HI UR7, UR7, UR6, URZ, 0x2 ;  /* 0x0000000607077291 */ /* 0x000fc6000f8f10ff */
[----:B------:R-:W-:-:S05]  /*1160*/  @P4 IADD3 R4, PT, PT, R5, -0x1, RZ ;  /* 0xffffffff05044810 */ /* 0x000fca0007ffe0ff */
[----:B------:R-:W-:-:S05]  /*1170*/  @P4 IMAD R4, R4, UR8, RZ ;  /* 0x0000000804044c24 */ /* 0x000fca000f8e02ff */
[----:B------:R-:W-:-:S04]  /*1180*/  @P4 SHF.R.S32.HI R93, RZ, 0x1f, R4 ;  /* 0x0000001fff5d4819 */ /* 0x000fc80000011404 */
[----:B------:R-:W-:Y:S02]  /*1190*/  @P4 LEA.HI R92, R93, R4, RZ, 0x2 ;  /* 0x000000045d5c4211 */ /* 0x000fe400078f10ff */
[----:B------:R-:W-:-:S04]  /*11a0*/  MOV R4, UR7 ;  /* 0x0000000700047c02 */ /* 0x000fc80008000f00 */
        /* <DEDUP_REMOVED lines=17> */
[----:B0-----:R-:W-:Y:S05]  /*12c0*/  @!P3 BRA `(.L_x_6517) ;  /* 0x00000000007cb947 */ /* 0x001fea0003800000 */
[----:B------:R-:W0:Y:S02]  /*12d0*/  LDC.64 R92, c[0x0][0x3b0] ;  /* 0x0000ec00ff5c7b82 */ /* 0x000e240000000a00 */
[----:B0-----:R-:W-:-:S05]  /*12e0*/  IMAD.WIDE.U32 R92, R99, 0x4, R92 ;  /* 0x00000004635c7825 */ /* 0x001fca00078e005c */
[----:B------:R0:W5:Y:S01]  /*12f0*/  LDG.E R100, desc[UR10][R92.64] ;  /* 0x0000000a5c647981 */ /* 0x000162000c1e1900 */
[----:B------:R-:W-:Y:S05]  /*1300*/  BRA `(.L_x_6517) ;  /* 0x00000000006c7947 */ /* 0x000fea0003800000 */
.L_x_6518:
[C---:B------:R-:W-:Y:S02]  /*1310*/  ISETP.GE.U32.AND P1, PT, R6.reuse, 0x80, PT ;  /* 0x000000800600780c */ /* 0x040fe40003f26070 */
[----:B------:R-:W-:-:S11]  /*1320*/  ISETP.GE.U32.AND P2, PT, R6, 0x100, PT ;  /* 0x000001000600780c */ /* 0x000fd60003f46070 */
[----:B------:R-:W0:Y:S08]  /*1330*/  @P1 LDC.64 R92, c[0x0][0x438] ;  /* 0x00010e00ff5c1b82 */ /* 0x000e300000000a00 */
[----:B------:R-:W2:Y:S01]  /*1340*/  @P1 LDC.64 R94, c[0x0][0x3b0] ;  /* 0x0000ec00ff5e1b82 */ /* 0x000ea20000000a00 */
[----:B------:R-:W-:-:S07]  /*1350*/  ISETP.GE.U32.AND P3, PT, R6, 0x180, PT ;  /* 0x000001800600780c */ /* 0x000fce0003f66070 */
[----:B------:R-:W3:Y:S01]  /*1360*/  @P2 LDC.64 R96, c[0x0][0x3b0] ;  /* 0x0000ec00ff602b82 */ /* 0x000ee20000000a00 */
[----:B0-----:R-:W-:-:S07]  /*1370*/  @P1 IMAD.WIDE.U32 R126, R123, 0x10, R92 ;  /* 0x000000107b7e1825 */ /* 0x001fce00078e005c */
[----:B------:R-:W0:Y:S01]  /*1380*/  @P2 LDC.64 R92, c[0x0][0x438] ;  /* 0x00010e00ff5c2b82 */ /* 0x000e220000000a00 */
[----:B------:R-:W-:Y:S01]  /*1390*/  @P1 IADD3 R123, PT, PT, R123, 0x80, RZ ;  /* 0x000000807b7b1810 */ /* 0x000fe20007ffe0ff */
[----:B------:R-:W5:Y:S01]  /*13a0*/  @P1 LDG.E.128 R68, desc[UR10][R126.64] ;  /* 0x0000000a7e441981 */ /* 0x000f62000c1e1d00 */
[----:B--2---:R-:W-:-:S05]  /*13b0*/  @P1 IMAD.WIDE.U32 R94, R99, 0x4, R94 ;  /* 0x00000004635e1825 */ /* 0x004fca00078e005e */
[----:B------:R2:W5:Y:S02]  /*13c0*/  @P1 LDG.E R2, desc[UR10][R94.64] ;  /* 0x0000000a5e021981 */ /* 0x000564000c1e1900 */
[----:B--2---:R-:W2:Y:S01]  /*13d0*/  @P3 LDC.64 R94, c[0x0][0x438] ;  /* 0x00010e00ff5e3b82 */ /* 0x004ea20000000a00 */
[----:B0-----:R-:W-:-:S07]  /*13e0*/  @P2 IMAD.WIDE.U32 R128, R123, 0x10, R92 ;  /* 0x000000107b802825 */ /* 0x001fce00078e005c */
[----:B------:R-:W0:Y:S01]  /*13f0*/  @P3 LDC.64 R92, c[0x0][0x3b0] ;  /* 0x0000ec00ff5c3b82 */ /* 0x000e220000000a00 */
[----:B------:R-:W-:Y:S01]  /*1400*/  @P1 IADD3 R99, PT, PT, R99, 0x80, RZ ;  /* 0x0000008063631810 */ /* 0x000fe20007ffe0ff */
[----:B------:R4:W5:Y:S01]  /*1410*/  @P2 LDG.E.128 R72, desc[UR10][R128.64] ;  /* 0x0000000a80482981 */ /* 0x000962000c1e1d00 */
[----:B------:R-:W-:-:S03]  /*1420*/  @P2 IADD3 R123, PT, PT, R123, 0x80, RZ ;  /* 0x000000807b7b2810 */ /* 0x000fc60007ffe0ff */
[C---:B---3--:R-:W-:Y:S01]  /*1430*/  @P2 IMAD.WIDE.U32 R96, R99.reuse, 0x4, R96 ;  /* 0x0000000463602825 */ /* 0x048fe200078e0060 */
[----:B------:R-:W-:-:S04]  /*1440*/  @P2 IADD3 R99, PT, PT, R99, 0x80, RZ ;  /* 0x0000008063632810 */ /* 0x000fc80007ffe0ff */
[----:B------:R4:W5:Y:S01]  /*1450*/  @P2 LDG.E R0, desc[UR10][R96.64] ;  /* 0x0000000a60002981 */ /* 0x000962000c1e1900 */
[----:B--2---:R-:W-:-:S05]  /*1460*/  @P3 IMAD.WIDE.U32 R94, R123, 0x10, R94 ;  /* 0x000000107b5e3825 */ /* 0x004fca00078e005e */
[----:B------:R4:W5:Y:S01]  /*1470*/  @P3 LDG.E.128 R80, desc[UR10][R94.64] ;  /* 0x0000000a5e503981 */ /* 0x000962000c1e1d00 */
[----:B0-----:R-:W-:-:S05]  /*1480*/  @P3 IMAD.WIDE.U32 R92, R99, 0x4, R92 ;  /* 0x00000004635c3825 */ /* 0x001fca00078e005c */
[----:B------:R4:W5:Y:S01]  /*1490*/  @P3 LDG.E R100, desc[UR10][R92.64] ;  /* 0x0000000a5c643981 */ /* 0x000962000c1e1900 */
[----:B------:R-:W-:Y:S02]  /*14a0*/  MOV R126, RZ ;  /* 0x000000ff007e7202 */ /* 0x000fe40000000f00 */
[----:B------:R-:W-:-:S07]  /*14b0*/  MOV R125, RZ ;  /* 0x000000ff007d7202 */ /* 0x000fce0000000f00 */
.L_x_6517:
[----:B-1----:R-:W-:Y:S05]  /*14c0*/  BSYNC.RECONVERGENT B0 ;  /* 0x0000000000007941 */ /* 0x002fea0003800200 */
.L_x_6511:
[----:B0---4-:R-:W0:Y:S01]  /*14d0*/  SHFL.DOWN PT, R93, R126, 0x10, 0x1f ;  /* 0x0a001f007e5d7f89 */ /* 0x011e2200000e0000 */
        /* <DEDUP_REMOVED lines=30> */
.L_x_6520:
[----:B------:R-:W-:Y:S05]  /*16c0*/  BSYNC.RECONVERGENT B0 ;  /* 0x0000000000007941 */ /* 0x000fea0003800200 */
.L_x_6519:
        /* <DEDUP_REMOVED lines=26> */
[----:B------:R-:W-:-:S03]  /*1870*/  MOV R96, R4 ;  /* 0x0000000400607202 */ /* 0x000fc60000000f00 */
[----:B------:R-:W-:Y:S01]  /*1880*/  R2UR UR6, R95 ;  /* 0x000000005f0672ca */ /* 0x000fe200000e0000 */
[----:B------:R-:W-:Y:S01]  /*1890*/  HFMA2 R95, -RZ, RZ, 0, 0 ;  /* 0x00000000ff5f7431 */ /* 0x000fe200000001ff */
[----:B------:R-:W-:Y:S02]  /*18a0*/  FSEL R94, R94, RZ, !P0 ;  /* 0x000000ff5e5e7208 */ /* 0x000fe40004000000 */
[----:B------:R-:W-:Y:S01]  /*18b0*/  @P4 LEA.HI.SX32 R95, R92, R7, 0x1e ;  /* 0x000000075c5f4211 */ /* 0x000fe200078ff2ff */
[----:B------:R-:W-:Y:S10]  /*18c0*/  @!P1 BRA `(.L_x_6522) ;  /* 0x00000010000c9947 */ /* 0x000ff40003800000 */
[----:B------:R-:W-:-:S04]  /*18d0*/  UISETP.NE.U32.AND UP0, UPT, UR22, URZ, UPT ;  /* 0x000000ff1600728c */ /* 0x000fc8000bf05070 */
[----:B------:R-:W-:Y:S01]  /*18e0*/  UISETP.NE.AND.EX UP0, UPT, UR23, URZ, UPT, UP0 ;  /* 0x000000ff1700728c */ /* 0x000fe2000bf05300 */
[----:B------:R-:W-:Y:S10]  /*18f0*/  @!P4 BRA `(.L_x_6523) ;  /* 0x00000000000cc947 */ /* 0x000ff40003800000 */
[----:B------:R-:W0:Y:S02]  /*1900*/  LDC.64 R4, c[0x0][0x390] ;  /* 0x0000e400ff047b82 */ /* 0x000e240000000a00 */
[----:B0-----:R-:W-:-:S05]  /*1910*/  IMAD.WIDE.U32 R4, R95, 0x10, R4 ;  /* 0x000000105f047825 */ /* 0x001fca00078e0004 */
[----:B------:R0:W5:Y:S02]  /*1920*/  LDG.E.128 R84, desc[UR10][R4.64] ;  /* 0x0000000a04547981 */ /* 0x000164000c1e1d00 */
.L_x_6523:
[----:B------:R-:W-:Y:S05]  /*1930*/  BRA.U UP0, `(.L_x_6524) ;  /* 0x0000000900047547 */ /* 0x000fea000b800000 */
[----:B------:R-:W-:-:S04]  /*1940*/  UISETP.NE.U32.AND UP0, UPT, UR4, URZ, UPT ;  /* 0x000000ff0400728c */ /* 0x000fc8000bf05070 */
[----:B------:R-:W-:-:S09]  /*1950*/  UISETP.NE.AND.EX UP0, UPT, UR5, URZ, UPT, UP0 ;  /* 0x000000ff0500728c */ /* 0x000fd2000bf05300 */
[----:B------:R-:W-:Y:S05]  /*1960*/  BRA.U UP0, `(.L_x_6525) ;  /* 0x0000000100e47547 */ /* 0x000fea000b800000 */
        /* <DEDUP_REMOVED lines=8> */
[----:B------:R-:W-:-:S04]  /*19f0*/  FMUL.FTZ R5, R5, UR24 ;  /* 0x0000001805057c20 */ /* 0x000fc80008410000 */
[-C--:B------:R-:W-:Y:S01]  /*1a00*/  FMUL.FTZ R4, R84, R5.reuse ;  /* 0x0000000554047220 */ /* 0x080fe20000410000 */
[----:B------:R-:W-:-:S04]  /*1a10*/  FMUL.FTZ R5, R12, R5 ;  /* 0x000000050c057220 */ /* 0x000fc80000410000 */
[----:B------:R-:W-:Y:S02]  /*1a20*/  FSEL R93, R4, RZ, P0 ;  /* 0x000000ff045d7208 */ /* 0x000fe40000000000 */
[----:B------:R-:W-:-:S03]  /*1a30*/  SEL R88, R5, RZ, P0 ;  /* 0x000000ff05587207 */ /* 0x000fc60000000000 */
[----:B------:R-:W-:-:S07]  /*1a40*/  FADD.FTZ R56, R56, R93 ;  /* 0x0000005d38387221 */ /* 0x000fce0000010000 */
.L_x_6526:
        /* <DEDUP_REMOVED lines=14> */
.L_x_6527:
        /* <DEDUP_REMOVED lines=14> */
.L_x_6528:
        /* <DEDUP_REMOVED lines=8> */
[----:B------:R-:W-:-:S04]  /*1c90*/  FMUL.FTZ R4, R4, UR24 ;  /* 0x0000001804047c20 */ /* 0x000fc80008410000 */
[-C--:B------:R-:W-:Y:S01]  /*1ca0*/  FMUL.FTZ R5, R87, R4.reuse ;  /* 0x0000000457057220 */ /* 0x080fe20000410000 */
[----:B------:R-:W-:-:S04]  /*1cb0*/  FMUL.FTZ R4, R15, R4 ;  /* 0x000000040f047220 */ /* 0x000fc80000410000 */
[----:B------:R-:W-:Y:S02]  /*1cc0*/  FSEL R92, R5, RZ, P0 ;  /* 0x000000ff055c7208 */ /* 0x000fe40000000000 */
[----:B------:R-:W-:-:S03]  /*1cd0*/  SEL R91, R4, RZ, P0 ;  /* 0x000000ff045b7207 */ /* 0x000fc60000000000 */
[----:B------:R-:W-:Y:S01]  /*1ce0*/  FADD.FTZ R59, R59, R92 ;  /* 0x0000005c3b3b7221 */ /* 0x000fe20000010000 */
[----:B------:R-:W-:Y:S06]  /*1cf0*/  BRA `(.L_x_6529) ;  /* 0x0000000800d87947 */ /* 0x000fec0003800000 */
.L_x_6525:
        /* <DEDUP_REMOVED lines=31> */
.L_x_6530:
        /* <DEDUP_REMOVED lines=14> */
.L_x_6531:
        /* <DEDUP_REMOVED lines=14> */
.L_x_6532:
[----:B------:R-:W-:Y:S05]  /*20b0*/  @!P4 BRA `(.L_x_6529) ;  /* 0x0000000400e8c947 */ /* 0x000fea0003800000 */
[----:B------:R-:W-:Y:S01]  /*20c0*/  FMUL.FTZ R4, R39, UR25 ;  /* 0x0000001927047c20 */ /* 0x000fe20008410000 */
[----:B-----5:R-:W-:-:S03]  /*20d0*/  ISETP.GE.U32.AND P0, PT, R2, 0x1000000, PT ;  /* 0x010000000200780c */ /* 0x020fc60003f06070 */
[----:B------:R-:W-:-:S04]  /*20e0*/  FMUL.FTZ R4, R4, UR24 ;  /* 0x0000001804047c20 */ /* 0x000fc80008410000 */
[-C--:B------:R-:W-:Y:S01]  /*20f0*/  FMUL.FTZ R5, R87, R4.reuse ;  /* 0x0000000457057220 */ /* 0x080fe20000410000 */
[----:B------:R-:W-:-:S04]  /*2100*/  FMUL.FTZ R4, R15, R4 ;  /* 0x000000040f047220 */ /* 0x000fc80000410000 */
[----:B------:R-:W-:Y:S02]  /*2110*/  FSEL R92, R5, RZ, P0 ;  /* 0x000000ff055c7208 */ /* 0x000fe40000000000 */
[----:B------:R-:W-:-:S03]  /*2120*/  SEL R91, R4, RZ, P0 ;  /* 0x000000ff045b7207 */ /* 0x000fc60000000000 */
[----:B------:R-:W-:Y:S01]  /*2130*/  FADD.FTZ R59, R59, R92 ;  /* 0x0000005c3b3b7221 */ /* 0x000fe20000010000 */
[----:B------:R-:W-:Y:S06]  /*2140*/  BRA `(.L_x_6529) ;  /* 0x0000000400c47947 */ /* 0x000fec0003800000 */
.L_x_6524:
[----:B------:R-:W-:-:S04]  /*2150*/  UISETP.NE.U32.AND UP0, UPT, UR4, URZ, UPT ;  /* 0x000000ff0400728c */ /* 0x000fc8000bf05070 */
[----:B------:R-:W-:-:S09]  /*2160*/  UISETP.NE.AND.EX UP0, UPT, UR5, URZ, UPT, UP0 ;  /* 0x000000ff0500728c */ /* 0x000fd2000bf05300 */
[----:B------:R-:W-:Y:S05]  /*2170*/  BRA.U UP0, `(.L_x_6533) ;  /* 0x0000000100e47547 */ /* 0x000fea000b800000 */
[----:B------:R-:W-:Y:S05]  /*2180*/  @!P4 BRA `(.L_x_6534) ;  /* 0x000000000034c947 */ /* 0x000fea0003800000 */
[----:B------:R-:W-:Y:S02]  /*2190*/  PLOP3.LUT P0, PT, PT, PT, UP2, 0x80, 0x8 ;  /* 0x000000000008781c */ /* 0x000fe40003f0f028 */
[----:B0----5:R-:W-:-:S11]  /*21a0*/  MOV R4, R68 ;  /* 0x0000004400047202 */ /* 0x021fd60000000f00 */
[----:B------:R-:W-:-:S04]  /*21b0*/  @P0 FFMA.FTZ R5, R3, UR6, R94 ;  /* 0x0000000603050c23 */ /* 0x000fc8000801005e */
[----:B------:R-:W-:-:S04]  /*21c0*/  @P0 FADD.FTZ R5, R112, -R5 ;  /* 0x8000000570050221 */ /* 0x000fc80000010000 */
[----:B------:R-:W-:Y:S01]  /*21d0*/  @P0 FFMA.FTZ R4, R5, UR28, R68 ;  /* 0x0000001c05040c23 */ /* 0x000fe20008010044 */
[----:B------:R-:W-:-:S03]  /*21e0*/  LOP3.LUT P0, RZ, R2, 0xff, RZ, 0xc0, !PT ;  /* 0x000000ff02ff7812 */ /* 0x000fc6000780c0ff */
[----:B------:R-:W-:-:S04]  /*21f0*/  FMUL.FTZ R4, R4, UR25 ;  /* 0x0000001904047c20 */ /* 0x000fc80008410000 */
[----:B------:R-:W-:-:S04]  /*2200*/  FMUL.FTZ R5, R4, UR24 ;  /* 0x0000001804057c20 */ /* 0x000fc80008410000 */
[-C--:B------:R-:W-:Y:S01]  /*2210*/  FMUL.FTZ R4, R84, R5.reuse ;  /* 0x0000000554047220 */ /* 0x080fe20000410000 */
[----:B------:R-:W-:-:S04]  /*2220*/  FMUL.FTZ R5, R12, R5 ;  /* 0x000000050c057220 */ /* 0x000fc80000410000 */
[----:B------:R-:W-:Y:S02]  /*2230*/  FSEL R93, R4, RZ, P0 ;  /* 0x000000ff045d7208 */ /* 0x000fe40000000000 */
[----:B------:R-:W-:-:S03]  /*2240*/  SEL R88, R5, RZ, P0 ;  /* 0x000000ff05587207 */ /* 0x000fc60000000000 */
[----:B------:R-:W-:-:S07]  /*2250*/  FADD.FTZ R56, R56, R93 ;  /* 0x0000005d38387221 */ /* 0x000fce0000010000 */
.L_x_6534:
[----:B------:R-:W-:Y:S05]  /*2260*/  @!P4 BRA `(.L_x_6535) ;  /* 0x000000000034c947 */ /* 0x000fea0003800000 */
[----:B------:R-:W-:-:S13]  /*2270*/  PLOP3.LUT P0, PT, PT, PT, UP2, 0x80, 0x8 ;  /* 0x000000000008781c */ /* 0x000fda0003f0f028 */
[----:B0-----:R-:W-:-:S04]  /*2280*/  @P0 FFMA.FTZ R4, R104, UR6, R94 ;  /* 0x0000000668040c23 */ /* 0x001fc8000801005e */
[----:B------:R-:W-:Y:S01]  /*2290*/  @P0 FADD.FTZ R92, R115, -R4 ;  /* 0x80000004735c0221 */ /* 0x000fe20000010000 */
[----:B-----5:R-:W-:-:S03]  /*22a0*/  MOV R4, R69 ;  /* 0x0000004500047202 */ /* 0x020fc60000000f00 */
        /* <DEDUP_REMOVED lines=9> */
.L_x_6535:
        /* <DEDUP_REMOVED lines=14> */
.L_x_6536:
[----:B------:R-:W-:Y:S05]  /*2420*/  @!P4 BRA `(.L_x_6529) ;  /* 0x00000004000cc947 */ /* 0x000fea0003800000 */
[----:B------:R-:W-:-:S13]  /*2430*/  PLOP3.LUT P0, PT, PT, PT, UP2, 0x80, 0x8 ;  /* 0x000000000008781c */ /* 0x000fda0003f0f028 */
[----:B0-----:R-:W-:-:S04]  /*2440*/  @P0 FFMA.FTZ R4, R122, UR6, R94 ;  /* 0x000000067a040c23 */ /* 0x001fc8000801005e */
[----:B------:R-:W-:Y:S01]  /*2450*/  @P0 FADD.FTZ R92, R121, -R4 ;  /* 0x80000004795c0221 */ /* 0x000fe20000010000 */
[----:B-----5:R-:W-:-:S03]  /*2460*/  MOV R4, R71 ;  /* 0x0000004700047202 */ /* 0x020fc60000000f00 */
[----:B------:R-:W-:Y:S01]  /*2470*/  @P0 FFMA.FTZ R4, R92, UR28, R71 ;  /* 0x0000001c5c040c23 */ /* 0x000fe20008010047 */
[----:B------:R-:W-:-:S03]  /*2480*/  ISETP.GE.U32.AND P0, PT, R2, 0x1000000, PT ;  /* 0x010000000200780c */ /* 0x000fc60003f06070 */
        /* <DEDUP_REMOVED lines=8> */
.L_x_6533:
[----:B------:R-:W-:Y:S02]  /*2510*/  PLOP3.LUT P0, PT, PT, PT, UP2, 0x80, 0x8 ;  /* 0x000000000008781c */ /* 0x000fe40003f0f028 */
[----:B-----5:R-:W-:Y:S02]  /*2520*/  MOV R37, R69 ;  /* 0x0000004500257202 */ /* 0x020fe40000000f00 */
[----:B------:R-:W-:Y:S02]  /*2530*/  MOV R38, R70 ;  /* 0x0000004600267202 */ /* 0x000fe40000000f00 */
[----:B------:R-:W-:Y:S02]  /*2540*/  MOV R39, R71 ;  /* 0x0000004700277202 */ /* 0x000fe40000000f00 */
[----:B------:R-:W-:-:S05]  /*2550*/  MOV R36, R68 ;  /* 0x0000004400247202 */ /* 0x000fca0000000f00 */
[--C-:B0-----:R-:W-:Y:S01]  /*2560*/  @P0 FFMA.FTZ R4, R104, UR6, R94.reuse ;  /* 0x0000000668040c23 */ /* 0x101fe2000801005e */
[----:B------:R-:W-:-:S03]  /*2570*/  @P0 FFMA.FTZ R5, R109, UR6, R94 ;  /* 0x000000066d050c23 */ /* 0x000fc6000801005e */
[----:B------:R-:W-:Y:S01]  /*2580*/  @P0 FADD.FTZ R4, R115, -R4 ;  /* 0x8000000473040221 */ /* 0x000fe20000010000 */
[----:B------:R-:W-:-:S03]  /*2590*/  @P0 FADD.FTZ R5, R124, -R5 ;  /* 0x800000057c050221 */ /* 0x000fc60000010000 */
[----:B------:R-:W-:Y:S01]  /*25a0*/  @P0 FFMA.FTZ R37, R4, UR28, R69 ;  /* 0x0000001c04250c23 */ /* 0x000fe20008010045 */
[----:B------:R-:W-:Y:S01]  /*25b0*/  @P0 FFMA.FTZ R38, R5, UR28, R70 ;  /* 0x0000001c05260c23 */ /* 0x000fe20008010046 */
[--C-:B------:R-:W-:Y:S01]  /*25c0*/  @P0 FFMA.FTZ R4, R122, UR6, R94.reuse ;  /* 0x000000067a040c23 */ /* 0x100fe2000801005e */
[----:B------:R-:W-:-:S03]  /*25d0*/  @P0 FFMA.FTZ R5, R3, UR6, R94 ;  /* 0x0000000603050c23 */ /* 0x000fc6000801005e */
[----:B------:R-:W-:Y:S01]  /*25e0*/  @P0 FADD.FTZ R4, R121, -R4 ;  /* 0x8000000479040221 */ /* 0x000fe20000010000 */
[----:B------:R-:W-:-:S03]  /*25f0*/  @P0 FADD.FTZ R5, R112, -R5 ;  /* 0x8000000570050221 */ /* 0x000fc60000010000 */
[----:B------:R-:W-:Y:S01]  /*2600*/  @P0 FFMA.FTZ R39, R4, UR28, R71 ;  /* 0x0000001c04270c23 */ /* 0x000fe20008010047 */
[----:B------:R-:W-:Y:S01]  /*2610*/  @P0 FFMA.FTZ R36, R5, UR28, R68 ;  /* 0x0000001c05240c23 */ /* 0x000fe20008010044 */
[----:B------:R-:W-:Y:S06]  /*2620*/  @!P4 BRA `(.L_x_6537) ;  /* 0x000000000020c947 */ /* 0x000fec0003800000 */
[----:B------:R-:W-:Y:S01]  /*2630*/  FMUL.FTZ R4, R36, UR25 ;  /* 0x0000001924047c20 */ /* 0x000fe20008410000 */
[----:B------:R-:W-:-:S03]  /*2640*/  LOP3.LUT P0, RZ, R2, 0xff, RZ, 0xc0, !PT ;  /* 0x000000ff02ff7812 */ /* 0x000fc6000780c0ff */
[----:B------:R-:W-:-:S04]  /*2650*/  FMUL.FTZ R5, R4, UR24 ;  /* 0x0000001804057c20 */ /* 0x000fc80008410000 */
[-C--:B------:R-:W-:Y:S01]  /*2660*/  FMUL.FTZ R4, R84, R5.reuse ;  /* 0x0000000554047220 */ /* 0x080fe20000410000 */
[----:B------:R-:W-:-:S04]  /*2670*/  FMUL.FTZ R5, R12, R5 ;  /* 0x000000050c057220 */ /* 0x000fc80000410000 */
[----:B------:R-:W-:Y:S02]  /*2680*/  FSEL R93, R4, RZ, P0 ;  /* 0x000000ff045d7208 */ /* 0x000fe40000000000 */
[----:B------:R-:W-:-:S03]  /*2690*/  SEL R88, R5, RZ, P0 ;  /* 0x000000ff05587207 */ /* 0x000fc60000000000 */
[----:B------:R-:W-:-:S07]  /*26a0*/  FADD.FTZ R56, R56, R93 ;  /* 0x0000005d38387221 */ /* 0x000fce0000010000 */
.L_x_6537:
[----:B------:R-:W-:Y:S05]  /*26b0*/  @!P4 BRA `(.L_x_6538) ;  /* 0x000000000020c947 */ /* 0x000fea0003800000 */
        /* <DEDUP_REMOVED lines=8> */
.L_x_6538:
        /* <DEDUP_REMOVED lines=9> */
.L_x_6539:
[----:B------:R-:W-:Y:S05]  /*27d0*/  @!P4 BRA `(.L_x_6529) ;  /* 0x000000000020c947 */ /* 0x000fea0003800000 */
[----:B------:R-:W-:Y:S01]  /*27e0*/  FMUL.FTZ R4, R39, UR25 ;  /* 0x0000001927047c20 */ /* 0x000fe20008410000 */
[----:B------:R-:W-:-:S03]  /*27f0*/  ISETP.GE.U32.AND P0, PT, R2, 0x1000000, PT ;  /* 0x010000000200780c */ /* 0x000fc60003f06070 */
[----:B------:R-:W-:-:S04]  /*2800*/  FMUL.FTZ R4, R4, UR24 ;  /* 0x0000001804047c20 */ /* 0x000fc80008410000 */
[-C--:B------:R-:W-:Y:S01]  /*2810*/  FMUL.FTZ R5, R87, R4.reuse ;  /* 0x0000000457057220 */ /* 0x080fe20000410000 */
[----:B------:R-:W-:-:S04]  /*2820*/  FMUL.FTZ R4, R15, R4 ;  /* 0x000000040f047220 */ /* 0x000fc80000410000 */
[----:B------:R-:W-:Y:S02]  /*2830*/  FSEL R92, R5, RZ, P0 ;  /* 0x000000ff055c7208 */ /* 0x000fe40000000000 */
[----:B------:R-:W-:-:S03]  /*2840*/  SEL R91, R4, RZ, P0 ;  /* 0x000000ff045b7207 */ /* 0x000fc60000000000 */
[----:B------:R-:W-:-:S07]  /*2850*/  FADD.FTZ R59, R59, R92 ;  /* 0x0000005c3b3b7221 */ /* 0x000fce0000010000 */
.L_x_6529:
[----:B------:R-:W-:Y:S01]  /*2860*/  ISETP.NE.U32.AND P0, PT, RZ, UR4, PT ;  /* 0x00000004ff007c0c */ /* 0x000fe2000bf05070 */
[----:B0-----:R-:W0:Y:S03]  /*2870*/  @P4 LDC.64 R4, c[0x0][0x468] ;  /* 0x00011a00ff044b82 */ /* 0x001e260000000a00 */
        /* <DEDUP_REMOVED lines=8> */
.L_x_6522:
[----:B------:R-:W-:Y:S05]  /*2900*/  BSYNC.RECONVERGENT B0 ;  /* 0x0000000000007941 */ /* 0x000fea0003800200 */
.L_x_6521:
        /* <DEDUP_REMOVED lines=8> */
.L_x_6542:
[----:B------:R-:W-:Y:S05]  /*2990*/  BRA.U !UP0, `(.L_x_6543) ;  /* 0x0000000508cc7547 */ /* 0x000fea000b800000 */
[----:B------:R-:W-:-:S04]  /*29a0*/  UISETP.NE.U32.AND UP0, UPT, UR4, URZ, UPT ;  /* 0x000000ff0400728c */ /* 0x000fc8000bf05070 */
[----:B------:R-:W-:-:S06]  /*29b0*/  UISETP.NE.AND.EX UP0, UPT, UR5, URZ, UPT, UP0 ;  /* 0x000000ff0500728c */ /* 0x000fcc000bf05300 */
[----:B------:R-:W-:-:S13]  /*29c0*/  PLOP3.LUT P0, PT, PT, PT, UP0, 0x80, 0x8 ;  /* 0x000000000008781c */ /* 0x000fda0003f0f008 */
[----:B------:R-:W-:Y:S05]  /*29d0*/  @!P0 BRA `(.L_x_6544) ;  /* 0x0000000000d88947 */ /* 0x000fea0003800000 */
[----:B------:R-:W-:Y:S02]  /*29e0*/  PLOP3.LUT P5, PT, PT, PT, UP2, 0x80, 0x8 ;  /* 0x000000000008781c */ /* 0x000fe40003faf028 */
[----:B0----5:R-:W-:Y:S02]  /*29f0*/  MOV R37, R73 ;  /* 0x0000004900257202 */ /* 0x021fe40000000f00 */
[----:B------:R-:W-:Y:S02]  /*2a00*/  MOV R38, R74 ;  /* 0x0000004a00267202 */ /* 0x000fe40000000f00 */
[----:B------:R-:W-:Y:S02]  /*2a10*/  MOV R39, R75 ;  /* 0x0000004b00277202 */ /* 0x000fe40000000f00 */
[----:B------:R-:W-:-:S05]  /*2a20*/  MOV R36, R72 ;  /* 0x0000004800247202 */ /* 0x000fca0000000f00 */
[--C-:B------:R-:W-:Y:S01]  /*2a30*/  @P5 FFMA.FTZ R4, R102, UR6, R94.reuse ;  /* 0x0000000666045c23 */ /* 0x100fe2000801005e */
        /* <DEDUP_REMOVED lines=20> */
.L_x_6545:
        /* <DEDUP_REMOVED lines=9> */
.L_x_6546:
        /* <DEDUP_REMOVED lines=9> */
.L_x_6547:
        /* <DEDUP_REMOVED lines=8> */
[----:B------:R-:W-:Y:S01]  /*2d20*/  FADD.FTZ R63, R63, R92 ;  /* 0x0000005c3f3f7221 */ /* 0x000fe20000010000 */
[----:B------:R-:W-:Y:S06]  /*2d30*/  BRA `(.L_x_6548) ;  /* 0x0000000800e87947 */ /* 0x000fec0003800000 */
.L_x_6544:
        /* <DEDUP_REMOVED lines=14> */
.L_x_6549:
        /* <DEDUP_REMOVED lines=14> */
.L_x_6550:
        /* <DEDUP_REMOVED lines=14> */
.L_x_6551:
        /* <DEDUP_REMOVED lines=15> */
.L_x_6543:
        /* <DEDUP_REMOVED lines=35> */
.L_x_6553:
        /* <DEDUP_REMOVED lines=14> */
.L_x_6554:
        /* <DEDUP_REMOVED lines=14> */
.L_x_6555:
        /* <DEDUP_REMOVED lines=10> */
.L_x_6552:
        /* <DEDUP_REMOVED lines=14> */
.L_x_6556:
        /* <DEDUP_REMOVED lines=14> */
.L_x_6557:
        /* <DEDUP_REMOVED lines=14> */
.L_x_6558:
        /* <DEDUP_REMOVED lines=13> */
[----:B------:R-:W-:-:S07]  /*38d0*/  FADD.FTZ R63, R63, R92 ;  /* 0x0000005c3f3f7221 */ /* 0x000fce0000010000 */
.L_x_6548:
        /* <DEDUP_REMOVED lines=8> */
.L_x_6541:
[----:B------:R-:W-:Y:S05]  /*3960*/  BSYNC.RECONVERGENT B0 ;  /* 0x0000000000007941 */ /* 0x000fea0003800200 */
.L_x_6540:
[----:B------:R-:W-:Y:S04]  /*3970*/  BSSY.RECONVERGENT B0, `(.L_x_6559) ;  /* 0x0000103000007945 */ /* 0x000fe80003800200 */
[----:B------:R-:W-:Y:S05]  /*3980*/  @!P3 BRA `(.L_x_6560) ;  /* 0x000000100004b947 */ /* 0x000fea0003800000 */
[----:B------:R-:W-:-:S04]  /*3990*/  UISETP.NE.U32.AND UP0, UPT, UR22, URZ, UPT ;  /* 0x000000ff1600728c */ /* 0x000fc8000bf05070 */
[----:B------:R-:W-:Y:S01]  /*39a0*/  UISETP.NE.AND.EX UP0, UPT, UR23, URZ, UPT, UP0 ;  /* 0x000000ff1700728c */ /* 0x000fe2000bf05300 */
[----:B------:R-:W-:Y:S10]  /*39b0*/  @!P4 BRA `(.L_x_6561) ;  /* 0x00000000000cc947 */ /* 0x000ff40003800000 */
[----:B0-2---:R-:W0:Y:S02]  /*39c0*/  LDC.64 R4, c[0x0][0x390] ;  /* 0x0000e400ff047b82 */ /* 0x005e240000000a00 */
[----:B0-----:R-:W-:-:S05]  /*39d0*/  IMAD.WIDE.U32 R4, R95, 0x10, R4 ;  /* 0x000000105f047825 */ /* 0x001fca00078e0004 */
[----:B-----5:R1:W5:Y:S02]  /*39e0*/  LDG.E.128 R84, desc[UR10][R4.64] ;  /* 0x0000000a04547981 */ /* 0x020364000c1e1d00 */
.L_x_6561:
[----:B------:R-:W-:Y:S05]  /*39f0*/  BRA.U !UP0, `(.L_x_6562) ;  /* 0x0000000508cc7547 */ /* 0x000fea000b800000 */
[----:B------:R-:W-:-:S04]  /*3a00*/  UISETP.NE.U32.AND UP0, UPT, UR4, URZ, UPT ;  /* 0x000000ff0400728c */ /* 0x000fc8000bf05070 */
[----:B------:R-:W-:-:S06]  /*3a10*/  UISETP.NE.AND.EX UP0, UPT, UR5, URZ, UPT, UP0 ;  /* 0x000000ff0500728c */ /* 0x000fcc000bf05300 */
[----:B------:R-:W-:-:S13]  /*3a20*/  PLOP3.LUT P0, PT, PT, PT, UP0, 0x80, 0x8 ;  /* 0x000000000008781c */ /* 0x000fda0003f0f008 */
[----:B------:R-:W-:Y:S05]  /*3a30*/  @!P0 BRA `(.L_x_6563) ;  /* 0x0000000000d88947 */ /* 0x000fea0003800000 */
[----:B------:R-:W-:Y:S02]  /*3a40*/  PLOP3.LUT P5, PT, PT, PT, UP2, 0x80, 0x8 ;  /* 0x000000000008781c */ /* 0x000fe40003faf028 */
[----:B0-2--5:R-:W-:Y:S02]  /*3a50*/  MOV R37, R81 ;  /* 0x0000005100257202 */ /* 0x025fe40000000f00 */
[----:B------:R-:W-:Y:S02]  /*3a60*/  MOV R38, R82 ;  /* 0x0000005200267202 */ /* 0x000fe40000000f00 */
[----:B------:R-:W-:Y:S02]  /*3a70*/  MOV R39, R83 ;  /* 0x0000005300277202 */ /* 0x000fe40000000f00 */
[----:B------:R-:W-:-:S05]  /*3a80*/  MOV R36, R80 ;  /* 0x0000005000247202 */ /* 0x000fca0000000f00 */
[--C-:B-1----:R-:W-:Y:S01]  /*3a90*/  @P5 FFMA.FTZ R4, R106, UR6, R94.reuse ;  /* 0x000000066a045c23 */ /* 0x102fe2000801005e */
        /* <DEDUP_REMOVED lines=20> */
.L_x_6564:
        /* <DEDUP_REMOVED lines=9> */
.L_x_6565:
        /* <DEDUP_REMOVED lines=9> */
.L_x_6566:
        /* <DEDUP_REMOVED lines=10> */
.L_x_6563:
[----:B------:R-:W-:Y:S05]  /*3da0*/  @!P4 BRA `(.L_x_6568) ;  /* 0x000000000034c947 */ /* 0x000fea0003800000 */
[----:B------:R-:W-:Y:S02]  /*3db0*/  PLOP3.LUT P5, PT, PT, PT, UP2, 0x80, 0x8 ;  /* 0x000000000008781c */ /* 0x000fe40003faf028 */
[----:B012--5:R-:W-:-:S11]  /*3dc0*/  MOV R4, R80 ;  /* 0x0000005000047202 */ /* 0x027fd60000000f00 */
        /* <DEDUP_REMOVED lines=11> */
.L_x_6568:
[----:B------:R-:W-:Y:S05]  /*3e80*/  @!P4 BRA `(.L_x_6569) ;  /* 0x000000000034c947 */ /* 0x000fea0003800000 */
[----:B------:R-:W-:-:S13]  /*3e90*/  PLOP3.LUT P5, PT, PT, PT, UP2, 0x80, 0x8 ;  /* 0x000000000008781c */ /* 0x000fda0003faf028 */
[----:B012---:R-:W-:-:S04]  /*3ea0*/  @P5 FFMA.FTZ R4, R106, UR6, R94 ;  /* 0x000000066a045c23 */ /* 0x007fc8000801005e */
        /* <DEDUP_REMOVED lines=11> */
.L_x_6569:
        /* <DEDUP_REMOVED lines=14> */
.L_x_6570:
[----:B------:R-:W-:Y:S05]  /*4040*/  @!P4 BRA `(.L_x_6567) ;  /* 0x00000008003cc947 */ /* 0x000fea0003800000 */
[----:B------:R-:W-:Y:S02]  /*4050*/  PLOP3.LUT P5, PT, PT, PT, UP2, 0x80, 0x8 ;  /* 0x000000000008781c */ /* 0x000fe40003faf028 */
[----:B012--5:R-:W-:-:S11]  /*4060*/  MOV R4, R83 ;  /* 0x0000005300047202 */ /* 0x027fd60000000f00 */
[----:B------:R-:W-:-:S04]  /*4070*/  @P5 FFMA.FTZ R94, R116, UR6, R94 ;  /* 0x00000006745e5c23 */ /* 0x000fc8000801005e */
[----:B------:R-:W-:-:S04]  /*4080*/  @P5 FADD.FTZ R94, R117, -R94 ;  /* 0x8000005e755e5221 */ /* 0x000fc80000010000 */
        /* <DEDUP_REMOVED lines=10> */
.L_x_6562:
[----:B012---:R-:W0:Y:S02]  /*4130*/  LDC.64 R4, c[0x0][0x478] ;  /* 0x00011e00ff047b82 */ /* 0x007e240000000a00 */
[----:B0-----:R-:W-:-:S04]  /*4140*/  ISETP.NE.U32.AND P0, PT, R4, RZ, PT ;  /* 0x000000ff0400720c */ /* 0x001fc80003f05070 */
[----:B------:R-:W-:-:S13]  /*4150*/  ISETP.NE.AND.EX P0, PT, R5, RZ, PT, P0 ;  /* 0x000000ff0500720c */ /* 0x000fda0003f05300 */
[----:B------:R-:W-:Y:S05]  /*4160*/  @!P0 BRA `(.L_x_6571) ;  /* 0x0000000400148947 */ /* 0x000fea0003800000 */
        /* <DEDUP_REMOVED lines=14> */
.L_x_6572:
        /* <DEDUP_REMOVED lines=14> */
.L_x_6573:
        /* <DEDUP_REMOVED lines=14> */
.L_x_6574:
        /* <DEDUP_REMOVED lines=27> */
.L_x_6571:
        /* <DEDUP_REMOVED lines=14> */
.L_x_6575:
        /* <DEDUP_REMOVED lines=14> */
.L_x_6576:
        /* <DEDUP_REMOVED lines=14> */
.L_x_6577:
        /* <DEDUP_REMOVED lines=14> */
.L_x_6567:
[----:B0-2---:R-:W0:Y:S08]  /*4940*/  @P0 LDC.64 R92, c[0x0][0x478] ;  /* 0x00011e00ff5c0b82 */ /* 0x005e300000000a00 */
[----:B-1----:R-:W1:Y:S01]  /*4950*/  @P4 LDC.64 R4, c[0x0][0x468] ;  /* 0x00011a00ff044b82 */ /* 0x002e620000000a00 */
[----:B0-----:R-:W-:-:S05]  /*4960*/  @P0 IMAD.WIDE.U32 R92, R96, 0x10, R92 ;  /* 0x00000010605c0825 */ /* 0x001fca00078e005c */
[----:B------:R3:W-:Y:S01]  /*4970*/  @P0 STG.E.128 desc[UR10][R92.64], R36 ;  /* 0x000000245c000986 */ /* 0x0007e2000c101d0a */
[----:B-1----:R-:W-:-:S05]  /*4980*/  @P4 IMAD.WIDE.U32 R4, R95, 0x10, R4 ;  /* 0x000000105f044825 */ /* 0x002fca00078e0004 */
[----:B------:R3:W-:Y:S02]  /*4990*/  @P4 STG.E.128 desc[UR10][R4.64], R88 ;  /* 0x0000005804004986 */ /* 0x0007e4000c101d0a */
.L_x_6560:
[----:B------:R-:W-:Y:S05]  /*49a0*/  BSYNC.RECONVERGENT B0 ;  /* 0x0000000000007941 */ /* 0x000fea0003800200 */
.L_x_6559:
[----:B------:R-:W-:Y:S02]  /*49b0*/  UIADD3 UR9, UPT, UPT, UR9, UR20, URZ ;  /* 0x0000001409097290 */ /* 0x000fe4000fffe0ff */
[----:B------:R-:W-:Y:S02]  /*49c0*/  UPLOP3.LUT UP1, UPT, UPT, UPT, UP1, 0x40, 0x4 ;  /* 0x000000000004789c */ /* 0x000fe40003f2e810 */
[----:B------:R-:W-:-:S09]  /*49d0*/  UISETP.GE.AND UP0, UPT, UR9, UR21, UPT ;  /* 0x000000150900728c */ /* 0x000fd2000bf06270 */
[----:B------:R-:W-:Y:S05]  /*49e0*/  BRA.U !UP0, `(.L_x_6578) ;  /* 0xffffffb908d07547 */ /* 0x000fea000b83ffff */
.L_x_6510:
[----:B------:R-:W1:Y:S01]  /*49f0*/  S2UR UR4, SR_CTAID.X ;  /* 0x00000000000479c3 */ /* 0x000e620000002500 */
[----:B------:R-:W-:Y:S01]  /*4a00*/  BSSY.RECONVERGENT B0, `(.L_x_6579) ;  /* 0x000000f000007945 */ /* 0x000fe20003800200 */
[----:B-1----:R-:W-:-:S06]  /*4a10*/  UIMAD UR4, UR4, UR8, URZ ;  /* 0x00000008040472a4 */ /* 0x002fcc000f8e02ff */
[----:B-----5:R-:W-:-:S04]  /*4a20*/  MOV R0, UR4 ;  /* 0x0000000400007c02 */ /* 0x020fc80008000f00 */
[----:B------:R-:W-:Y:S01]  /*4a30*/  LEA.HI R9, R0, R7, RZ, 0x1e ;  /* 0x0000000700097211 */ /* 0x000fe200078ff0ff */
[----:B------:R-:W-:Y:S06]  /*4a40*/  @!P1 BRA `(.L_x_6580) ;  /* 0x0000000000289947 */ /* 0x000fec0003800000 */
[----:B------:R-:W1:Y:S08]  /*4a50*/  LDC.64 R2, c[0x0][0x440] ;  /* 0x00011000ff027b82 */ /* 0x000e700000000a00 */
[----:B0-23--:R-:W0:Y:S08]  /*4a60*/  LDC.64 R4, c[0x0][0x448] ;  /* 0x00011200ff047b82 */ /* 0x00de300000000a00 */
        /* <DEDUP_REMOVED lines=8> */
.L_x_6580:
[----:B------:R-:W-:Y:S05]  /*4af0*/  BSYNC.RECONVERGENT B0 ;  /* 0x0000000000007941 */ /* 0x000fea0003800200 */
.L_x_6579:
[----:B------:R-:W-:Y:S04]  /*4b00*/  BSSY.RECONVERGENT B0, `(.L_x_6581) ;  /* 0x000000c000007945 */ /* 0x000fe80003800200 */
[----:B------:R-:W-:Y:S05]  /*4b10*/  @!P2 BRA `(.L_x_6582) ;  /* 0x000000000028a947 */ /* 0x000fea0003800000 */
[----:B-1----:R-:W1:Y:S08]  /*4b20*/  LDC.64 R2, c[0x0][0x440] ;  /* 0x00011000ff027b82 */ /* 0x002e700000000a00 */
        /* <DEDUP_REMOVED lines=9> */
.L_x_6582:
[----:B------:R-:W-:Y:S05]  /*4bc0*/  BSYNC.RECONVERGENT B0 ;  /* 0x0000000000007941 */ /* 0x000fea0003800200 */
.L_x_6581:
[----:B------:R-:W-:Y:S05]  /*4bd0*/  @!P3 EXIT ;  /* 0x000000000000b94d */ /* 0x000fea0003800000 */
[----:B-1--4-:R-:W1:Y:S08]  /*4be0*/  LDC.64 R2, c[0x0][0x440] ;  /* 0x00011000ff027b82 */ /* 0x012e700000000a00 */
[----:B0-23--:R-:W0:Y:S08]  /*4bf0*/  LDC.64 R4, c[0x0][0x448] ;  /* 0x00011200ff047b82 */ /* 0x00de300000000a00 */
        /* <DEDUP_REMOVED lines=8> */
.L_x_6583:
        /* <DEDUP_REMOVED lines=16> */
.L_x_6849:


//--------------------- .text._ZN10layer_norm22ln_bwd_finalize_kernelINS_22Kernel_traits_finalizeILj1536EfffffjLb1ELj1024ELj4ENS_18Kernel_traits_baseILj1536EfffffjLj1024EEEEELb1ELb1EEEvNS_9BwdParamsE --------------------------
	.section	.text._ZN10layer_norm22ln_bwd_finalize_kernelINS_22Kernel_traits_finalizeILj1536EfffffjLb1ELj1024ELj4ENS_18Kernel_traits_baseILj1536EfffffjLj1024EEEEELb1ELb1EEEvNS_9BwdParamsE,"ax",@progbits
	.align	128
        .global         _ZN10layer_norm22ln_bwd_finalize_kernelINS_22Kernel_traits_finalizeILj1536EfffffjLb1ELj1024ELj4ENS_18Kernel_traits_baseILj1536EfffffjLj1024EEEEELb1ELb1EEEvNS_9BwdParamsE
        .type           _ZN10layer_norm22ln_bwd_finalize_kernelINS_22Kernel_traits_finalizeILj1536EfffffjLb1ELj1024ELj4ENS_18Kernel_traits_baseILj1536EfffffjLj1024EEEEELb1ELb1EEEvNS_9BwdParamsE,@function
        .size           _ZN10layer_norm22ln_bwd_finalize_kernelINS_22Kernel_traits_finalizeILj1536EfffffjLb1ELj1024ELj4ENS_18Kernel_traits_baseILj1536EfffffjLj1024EEEEELb1ELb1EEEvNS_9BwdParamsE,(.L_x_6850 - _ZN10layer_norm22ln_bwd_finalize_kernelINS_22Kernel_traits_finalizeILj1536EfffffjLb1ELj1024ELj4ENS_18Kernel_traits_baseILj1536EfffffjLj1024EEEEELb1ELb1EEEvNS_9BwdParamsE)
        .other          _ZN10layer_norm22ln_bwd_finalize_kernelINS_22Kernel_traits_finalizeILj1536EfffffjLb1ELj1024ELj4ENS_18Kernel_traits_baseILj1536EfffffjLj1024EEEEELb1ELb1EEEvNS_9BwdParamsE,@"STO_CUDA_ENTRY STV_DEFAULT"
_ZN10layer_norm22ln_bwd_finalize_kernelINS_22Kernel_traits_finalizeILj1536EfffffjLb1ELj1024ELj4ENS_18Kernel_traits_baseILj1536EfffffjLj1024EEEEELb1ELb1EEEvNS_9BwdParamsE:
.text._ZN10layer_norm22ln_bwd_finalize_kernelINS_22Kernel_traits_finalizeILj1536EfffffjLb1ELj1024ELj4ENS_18Kernel_traits_baseILj1536EfffffjLj1024EEEEELb1ELb1EEEvNS_9BwdParamsE:
        /* <DEDUP_REMOVED lines=56> */
.L_x_6588:
        /* <DEDUP_REMOVED lines=87> */
.L_x_6587:
[----:B------:R-:W-:Y:S05]  /*08f0*/  BSYNC.RECONVERGENT B1 ;  /* 0x0000000000017941 */ /* 0x000fea0003800200 */
.L_x_6586:
        /* <DEDUP_REMOVED lines=51> */
.L_x_6590:
[----:B------:R-:W-:Y:S05]  /*0c30*/  BSYNC.RECONVERGENT B1 ;  /* 0x0000000000017941 */ /* 0x000fea0003800200 */
.L_x_6589:
        /* <DEDUP_REMOVED lines=30> */
.L_x_6592:
[----:B------:R-:W-:Y:S05]  /*0e20*/  BSYNC.RECONVERGENT B1 ;  /* 0x0000000000017941 */ /* 0x000fea0003800200 */
.L_x_6591:
        /* <DEDUP_REMOVED lines=15> */
.L_x_6585:
[----:B------:R-:W-:Y:S05]  /*0f20*/  BSYNC.RECONVERGENT B0 ;  /* 0x0000000000007941 */ /* 0x000fea0003800200 */
.L_x_6584:
        /* <DEDUP_REMOVED lines=72> */
.L_x_6593:
        /* <DEDUP_REMOVED lines=13> */
.L_x_6850:


//--------------------- .text._ZN10layer_norm13ln_bwd_kernelINS_13Kernel_traitsIfffffjLj1536ELj1ELj1ELj4ELj16ENS_18Kernel_traits_baseILj1536EfffffjLj128EEEEELb1ELb1ELb1ELb1EEEvNS_9BwdParamsE --------------------------
	.section	.text._ZN10layer_norm13ln_bwd_kernelINS_13Kernel_traitsIfffffjLj1536ELj1ELj1ELj4ELj16ENS_18Kernel_traits_baseILj1536EfffffjLj128EEEEELb1ELb1ELb1ELb1EEEvNS_9BwdParamsE,"ax",@progbits
	.align	128
        .global         _ZN10layer_norm13ln_bwd_kernelINS_13Kernel_traitsIfffffjLj1536ELj1ELj1ELj4ELj16ENS_18Kernel_traits_baseILj1536EfffffjLj128EEEEELb1ELb1ELb1ELb1EEEvNS_9BwdParamsE
        .type           _ZN10layer_norm13ln_bwd_kernelINS_13Kernel_traitsIfffffjLj1536ELj1ELj1ELj4ELj16ENS_18Kernel_traits_baseILj1536EfffffjLj128EEEEELb1ELb1ELb1ELb1EEEvNS_9BwdParamsE,@function
        .size           _ZN10layer_norm13ln_bwd_kernelINS_13Kernel_traitsIfffffjLj1536ELj1ELj1ELj4ELj16ENS_18Kernel_traits_baseILj1536EfffffjLj128EEEEELb1ELb1ELb1ELb1EEEvNS_9BwdParamsE,(.L_x_6851 - _ZN10layer_norm13ln_bwd_kernelINS_13Kernel_traitsIfffffjLj1536ELj1ELj1ELj4ELj16ENS_18Kernel_traits_baseILj1536EfffffjLj128EEEEELb1ELb1ELb1ELb1EEEvNS_9BwdParamsE)
        .other          _ZN10layer_norm13ln_bwd_kernelINS_13Kernel_traitsIfffffjLj1536ELj1ELj1ELj4ELj16ENS_18Kernel_traits_baseILj1536EfffffjLj128EEEEELb1ELb1ELb1ELb1EEEvNS_9BwdParamsE,@"STO_CUDA_ENTRY STV_DEFAULT"
_ZN10layer_norm13ln_bwd_kernelINS_13Kernel_traitsIfffffjLj1536ELj1ELj1ELj4ELj16ENS_18Kernel_traits_baseILj1536EfffffjLj128EEEEELb1ELb1ELb1ELb1EEEvNS_9BwdParamsE:
.text._ZN10layer_norm13ln_bwd_kernelINS_13Kernel_traitsIfffffjLj1536ELj1ELj1ELj4ELj16ENS_18Kernel_traits_baseILj1536EfffffjLj128EEEEELb1ELb1ELb1ELb1EEEvNS_9BwdParamsE:
        /* <DEDUP_REMOVED lines=46> */
.L_x_6650:
[----:B------:R-:W-:-:S06]  /*02e0*/  UIMAD.WIDE UR10, UR8, 0x4, UR18 ;  /* 0x00000004080a78a5 */ /* 0x000fcc000f8e0212 */
[----:B-1----:R-:W-:Y:S02]  /*02f0*/  MOV R94, UR10 ;  /* 0x0000000a005e7c02 */ /* 0x002fe40008000f00 */
[----:B------:R-:W-:Y:S01]  /*0300*/  MOV R95, UR11 ;  /* 0x0000000b005f7c02 */ /* 0x000fe20008000f00 */
[----:B------:R-:W-:-:S04]  /*0310*/  UIMAD.WIDE UR10, UR8, 0x4, UR14 ;  /* 0x00000004080a78a5 */ /* 0x000fc8000f8e020e */
        /* <DEDUP_REMOVED lines=8> */
[----:B---3--:R-:W-:Y:S02]  /*03a0*/  R2UR UR29, R94 ;  /* 0x000000005e1d72ca */ /* 0x008fe400000e0000 */
[----:B--2---:R-:W-:-:S11]  /*03b0*/  R2UR UR28, R96 ;  /* 0x00000000601c72ca */ /* 0x004fd600000e0000 */
[----:B------:R-:W-:-:S09]  /*03c0*/  UISETP.GE.AND UP2, UPT, UR29, 0x1, UPT ;  /* 0x000000011d00788c */ /* 0x000fd2000bf46270 */
[----:B0-----:R-:W-:Y:S05]  /*03d0*/  BRA.U !UP2, `(.L_x_6595) ;  /* 0x000000090a4c7547 */ /* 0x001fea000b800000 */
[----:B------:R-:W0:Y:S01]  /*03e0*/  LDC R2, c[0x0][0x388] ;  /* 0x0000e200ff027b82 */ /* 0x000e220000000800 */
[----:B------:R-:W1:Y:S01]  /*03f0*/  S2R R0, SR_TID.X ;  /* 0x0000000000007919 */ /* 0x000e620000002100 */
[----:B------:R-:W-:-:S06]  /*0400*/  UIADD3 UR9, UPT, UPT, UR29, -0x1, URZ ;  /* 0xffffffff1d097890 */ /* 0x000fcc000fffe0ff */
[----:B------:R-:W2:Y:S01]  /*0410*/  LDC.64 R96, c[0x0][0x3a8] ;  /* 0x0000ea00ff607b82 */ /* 0x000ea20000000a00 */
[----:B------:R-:W-:Y:S01]  /*0420*/  UIMAD.WIDE UR10, UR8, 0x4, UR12 ;  /* 0x00000004080a78a5 */ /* 0x000fe2000f8e020c */
[----:B------:R-:W-:-:S06]  /*0430*/  ISETP.NE.U32.AND P0, PT, RZ, UR4, PT ;  /* 0x00000004ff007c0c */ /* 0x000fcc000bf05070 */
[----:B------:R-:W3:Y:S01]  /*0440*/  LDC.64 R108, c[0x0][0x428] ;  /* 0x00010a00ff6c7b82 */ /* 0x000ee20000000a00 */
[C---:B0-----:R-:W-:Y:S01]  /*0450*/  IMAD R3, R2.reuse, UR8, RZ ;  /* 0x0000000802037c24 */ /* 0x041fe2000f8e02ff */
[----:B------:R-:W-:Y:S01]  /*0460*/  MOV R98, UR10 ;  /* 0x0000000a00627c02 */ /* 0x000fe20008000f00 */
[----:B------:R-:W-:Y:S01]  /*0470*/  IMAD R89, R2, UR9, RZ ;  /* 0x0000000902597c24 */ /* 0x000fe2000f8e02ff */
[----:B------:R-:W-:-:S04]  /*0480*/  MOV R99, UR11 ;  /* 0x0000000b00637c02 */ /* 0x000fc80008000f00 */
[----:B------:R-:W0:Y:S01]  /*0490*/  LDC.64 R118, c[0x0][0x3b0] ;  /* 0x0000ec00ff767b82 */ /* 0x000e220000000a00 */
[----:B------:R-:W-:Y:S02]  /*04a0*/  SHF.R.S32.HI R88, RZ, 0x1f, R3 ;  /* 0x0000001fff587819 */ /* 0x000fe40000011403 */
[----:B------:R-:W-:Y:S01]  /*04b0*/  ISETP.NE.AND.EX P0, PT, RZ, UR5, PT, P0 ;  /* 0x00000005ff007c0c */ /* 0x000fe2000bf05300 */
[----:B------:R4:W3:Y:S01]  /*04c0*/  LDG.E R120, desc[UR20][R98.64] ;  /* 0x0000001462787981 */ /* 0x0008e2000c1e1900 */
[----:B------:R-:W-:Y:S02]  /*04d0*/  LEA.HI R3, R88, R3, RZ, 0x2 ;  /* 0x0000000358037211 */ /* 0x000fe400078f10ff */
[----:B------:R-:W-:Y:S02]  /*04e0*/  SHF.R.S32.HI R88, RZ, 0x1f, R89 ;  /* 0x0000001fff587819 */ /* 0x000fe40000011459 */
[----:B-1----:R-:W-:Y:S02]  /*04f0*/  LEA.HI.SX32 R3, R3, R0, 0x1e ;  /* 0x0000000003037211 */ /* 0x002fe400078ff2ff */
[----:B------:R-:W-:-:S03]  /*0500*/  LEA.HI R111, R88, R89, RZ, 0x2 ;  /* 0x00000059586f7211 */ /* 0x000fc600078f10ff */
[C-C-:B--2---:R-:W-:Y:S01]  /*0510*/  IMAD.WIDE.U32 R88, R3.reuse, 0x10, R96.reuse ;  /* 0x0000001003587825 */ /* 0x144fe200078e0060 */
[----:B------:R-:W-:Y:S01]  /*0520*/  IADD3 R121, PT, PT, R3, 0x80, RZ ;  /* 0x0000008003797810 */ /* 0x000fe20007ffe0ff */
[----:B------:R-:W1:Y:S01]  /*0530*/  @P0 LDC.64 R114, c[0x0][0x438] ;  /* 0x00010e00ff720b82 */ /* 0x000e620000000a00 */
[----:B------:R-:W-:Y:S02]  /*0540*/  LEA.HI.SX32 R111, R111, R0, 0x1e ;  /* 0x000000006f6f7211 */ /* 0x000fe400078ff2ff */
[----:B-----5:R-:W-:Y:S01]  /*0550*/  ISETP.GE.AND P1, PT, R113, 0x1, PT ;  /* 0x000000017100780c */ /* 0x020fe20003f26270 */
[----:B------:R-:W2:Y:S01]  /*0560*/  LDG.E.128 R88, desc[UR20][R88.64] ;  /* 0x0000001458587981 */ /* 0x000ea2000c1e1d00 */
[----:B------:R-:W-:Y:S01]  /*0570*/  IADD3 R123, PT, PT, R3, 0x100, RZ ;  /* 0x00000100037b7810 */ /* 0x000fe20007ffe0ff */
[----:B----4-:R-:W-:Y:S02]  /*0580*/  IMAD.WIDE.U32 R98, R121, 0x10, R96 ;  /* 0x0000001079627825 */ /* 0x010fe400078e0060 */
[----:B------:R-:W4:Y:S02]  /*0590*/  @P0 LDC.64 R116, c[0x0][0x438] ;  /* 0x00010e00ff740b82 */ /* 0x000f240000000a00 */
[----:B---3--:R-:W-:-:S04]  /*05a0*/  IMAD.WIDE.U32 R92, R111, 0x10, R108 ;  /* 0x000000106f5c7825 */ /* 0x008fc800078e006c */
[----:B------:R-:W-:Y:S02]  /*05b0*/  IMAD.WIDE.U32 R100, R123, 0x10, R96 ;  /* 0x000000107b647825 */ /* 0x000fe400078e0060 */
[----:B------:R-:W3:Y:S01]  /*05c0*/  LDG.E.128 R96, desc[UR20][R98.64] ;  /* 0x0000001462607981 */ /* 0x000ee2000c1e1d00 */
[----:B------:R-:W-:-:S03]  /*05d0*/  @P1 IADD3 R107, PT, PT, R113, -0x1, RZ ;  /* 0xffffffff716b1810 */ /* 0x000fc60007ffe0ff */
[----:B------:R-:W3:Y:S01]  /*05e0*/  LDG.E.128 R92, desc[UR20][R92.64] ;  /* 0x000000145c5c7981 */ /* 0x000ee2000c1e1d00 */
[----:B------:R-:W-:-:S03]  /*05f0*/  IADD3 R105, PT, PT, R111, 0x80, RZ ;  /* 0x000000806f697810 */ /* 0x000fc60007ffe0ff */
[----:B------:R-:W3:Y:S01]  /*0600*/  LDG.E.128 R100, desc[UR20][R100.64] ;  /* 0x0000001464647981 */ /* 0x000ee2000c1e1d00 */
[----:B------:R-:W-:Y:S01]  /*0610*/  IADD3 R111, PT, PT, R111, 0x100, RZ ;  /* 0x000001006f6f7810 */ /* 0x000fe20007ffe0ff */
[----:B------:R-:W-:Y:S02]  /*0620*/  @P1 IMAD R2, R107, R2, RZ ;  /* 0x000000026b021224 */ /* 0x000fe400078e02ff */
[----:B------:R-:W-:-:S04]  /*0630*/  IMAD.WIDE.U32 R104, R105, 0x10, R108 ;  /* 0x0000001069687825 */ /* 0x000fc800078e006c */
[----:B------:R-:W-:Y:S01]  /*0640*/  IMAD.WIDE.U32 R108, R111, 0x10, R108 ;  /* 0x000000106f6c7825 */ /* 0x000fe200078e006c */
[----:B------:R-:W-:Y:S01]  /*0650*/  @P1 SHF.R.S32.HI R111, RZ, 0x1f, R2 ;  /* 0x0000001fff6f1819 */ /* 0x000fe20000011402 */
[----:B------:R-:W3:Y:S02]  /*0660*/  LDG.E.128 R104, desc[UR20][R104.64] ;  /* 0x0000001468687981 */ /* 0x000ee4000c1e1d00 */
[----:B-1----:R-:W-:Y:S01]  /*0670*/  @P0 IMAD.WIDE.U32 R114, R3, 0x10, R114 ;  /* 0x0000001003720825 */ /* 0x002fe200078e0072 */
[----:B------:R-:W-:Y:S02]  /*0680*/  @P1 LEA.HI R111, R111, R2, RZ, 0x2 ;  /* 0x000000026f6f1211 */ /* 0x000fe400078f10ff */
[----:B------:R-:W1:Y:S01]  /*0690*/  @P0 LDC.64 R2, c[0x0][0x438] ;  /* 0x00010e00ff020b82 */ /* 0x000e620000000a00 */
[----:B------:R-:W-:Y:S01]  /*06a0*/  MOV R125, RZ ;  /* 0x000000ff007d7202 */ /* 0x000fe20000000f00 */
[----:B----4-:R-:W-:Y:S01]  /*06b0*/  @P0 IMAD.WIDE.U32 R116, R123, 0x10, R116 ;  /* 0x000000107b740825 */ /* 0x010fe200078e0074 */
[----:B------:R-:W-:Y:S01]  /*06c0*/  @P1 LEA.HI.SX32 R125, R111, R0, 0x1e ;  /* 0x000000006f7d1211 */ /* 0x000fe200078ff2ff */
[----:B------:R-:W5:Y:S04]  /*06d0*/  @P0 LDG.E.128 R12, desc[UR20][R114.64] ;  /* 0x00000014720c0981 */ /* 0x000f68000c1e1d00 */
[----:B------:R-:W4:Y:S01]  /*06e0*/  LDG.E.128 R108, desc[UR20][R108.64] ;  /* 0x000000146c6c7981 */ /* 0x000f22000c1e1d00 */
[C---:B------:R-:W-:Y:S01]  /*06f0*/  IADD3 R0, PT, PT, R125.reuse, 0x100, RZ ;  /* 0x000001007d007810 */ /* 0x040fe20007ffe0ff */
[----:B0-----:R-:W-:-:S02]  /*0700*/  IMAD.WIDE.U32 R122, R125, 0x4, R118 ;  /* 0x000000047d7a7825 */ /* 0x001fc400078e0076 */
[----:B------:R-:W5:Y:S04]  /*0710*/  @P0 LDG.E.128 R4, desc[UR20][R116.64] ;  /* 0x0000001474040981 */ /* 0x000f68000c1e1d00 */
[----:B------:R-:W5:Y:S01]  /*0720*/  LDG.E R112, desc[UR20][R122.64] ;  /* 0x000000147a707981 */ /* 0x000f62000c1e1900 */
[----:B-1----:R-:W-:Y:S01]  /*0730*/  @P0 IMAD.WIDE.U32 R2, R121, 0x10, R2 ;  /* 0x0000001079020825 */ /* 0x002fe200078e0002 */
[----:B------:R-:W-:-:S04]  /*0740*/  IADD3 R121, PT, PT, R125, 0x80, RZ ;  /* 0x000000807d797810 */ /* 0x000fc80007ffe0ff */
[----:B------:R2:W5:Y:S01]  /*0750*/  @P0 LDG.E.128 R8, desc[UR20][R2.64] ;  /* 0x0000001402080981 */ /* 0x000562000c1e1d00 */
[----:B------:R-:W-:-:S05]  /*0760*/  IMAD.WIDE.U32 R124, R121, 0x4, R118 ;  /* 0x00000004797c7825 */ /* 0x000fca00078e0076 */
[----:B------:R-:W5:Y:S01]  /*0770*/  LDG.E R2, desc[UR20][R124.64] ;  /* 0x000000147c027981 */ /* 0x000f62000c1e1900 */
[----:B------:R-:W-:Y:S01]  /*0780*/  ISETP.NE.AND P0, PT, RZ, UR26, PT ;  /* 0x0000001aff007c0c */ /* 0x000fe2000bf05270 */
[----:B------:R-:W-:-:S05]  /*0790*/  IMAD.WIDE.U32 R118, R0, 0x4, R118 ;  /* 0x0000000400767825 */ /* 0x000fca00078e0076 */
[----:B------:R0:W5:Y:S01]  /*07a0*/  LDG.E R0, desc[UR20][R118.64] ;  /* 0x0000001476007981 */ /* 0x000162000c1e1900 */
[----:B------:R-:W-:-:S05]  /*07b0*/  FSEL R120, R120, RZ, !P0 ;  /* 0x000000ff78787208 */ /* 0x000fca0004000000 */
[C---:B--2---:R-:W-:Y:S01]  /*07c0*/  FADD.FTZ R3, -R120.reuse, R88 ;  /* 0x0000005878037221 */ /* 0x044fe20000010100 */
[C---:B------:R-:W-:Y:S01]  /*07d0*/  FADD.FTZ R88, -R120.reuse, R89 ;  /* 0x0000005978587221 */ /* 0x040fe20000010100 */
[C---:B------:R-:W-:Y:S02]  /*07e0*/  FADD.FTZ R89, -R120.reuse, R90 ;  /* 0x0000005a78597221 */ /* 0x040fe40000010100 */
[----:B------:R-:W-:Y:S01]  /*07f0*/  FMUL.FTZ R3, R3, UR28 ;  /* 0x0000001c03037c20 */ /* 0x000fe20008410000 */
[----:B------:R-:W-:Y:S01]  /*0800*/  FADD.FTZ R114, -R120, R91 ;  /* 0x0000005b78727221 */ /* 0x000fe20000010100 */
[----:B------:R-:W-:Y:S01]  /*0810*/  FMUL.FTZ R89, R89, UR28 ;  /* 0x0000001c59597c20 */ /* 0x000fe20008410000 */
[----:B------:R-:W-:Y:S01]  /*0820*/  FMUL.FTZ R88, R88, UR28 ;  /* 0x0000001c58587c20 */ /* 0x000fe20008410000 */
[C---:B---3--:R-:W-:Y:S01]  /*0830*/  FADD.FTZ R96, -R120.reuse, R96 ;  /* 0x0000006078607221 */ /* 0x048fe20000010100 */
[----:B------:R-:W-:Y:S01]  /*0840*/  FADD.FTZ R97, -R120, R97 ;  /* 0x0000006178617221 */ /* 0x000fe20000010100 */
[----:B------:R-:W-:Y:S01]  /*0850*/  FMUL.FTZ R90, R36, R92 ;  /* 0x0000005c245a7220 */ /* 0x000fe20000410000 */
[----:B------:R-:W-:Y:S01]  /*0860*/  FADD.FTZ R52, R52, R92 ;  /* 0x0000005c34347221 */ /* 0x000fe20000010000 */
[----:B------:R-:W-:Y:S01]  /*0870*/  FFMA.FTZ R40, R92, R3, R40 ;  /* 0x000000035c287223 */ /* 0x000fe20000010028 */
[----:B------:R-:W-:Y:S01]  /*0880*/  FADD.FTZ R54, R54, R94 ;  /* 0x0000005e36367221 */ /* 0x000fe20000010000 */
[----:B------:R-:W-:Y:S01]  /*0890*/  FFMA.FTZ R42, R94, R89, R42 ;  /* 0x000000595e2a7223 */ /* 0x000fe2000001002a */
[----:B------:R-:W-:Y:S01]  /*08a0*/  FMUL.FTZ R116, R38, R94 ;  /* 0x0000005e26747220 */ /* 0x000fe20000410000 */
[----:B------:R-:W-:Y:S01]  /*08b0*/  FADD.FTZ R92, -R120, R101 ;  /* 0x00000065785c7221 */ /* 0x000fe20000010100 */
[----:B------:R-:W-:Y:S01]  /*08c0*/  FMUL.FTZ R114, R114, UR28 ;  /* 0x0000001c72727c20 */ /* 0x000fe20008410000 */
[----:B------:R-:W-:Y:S01]  /*08d0*/  FADD.FTZ R94, -R120, R100 ;  /* 0x00000064785e7221 */ /* 0x000fe20000010100 */
[----:B------:R-:W-:Y:S01]  /*08e0*/  FMUL.FTZ R101, R96, UR28 ;  /* 0x0000001c60657c20 */ /* 0x000fe20008410000 */
[----:B------:R-:W-:Y:S01]  /*08f0*/  FMUL.FTZ R91, R37, R93 ;  /* 0x0000005d255b7220 */ /* 0x000fe20000410000 */
[C---:B------:R-:W-:Y:S01]  /*0900*/  FADD.FTZ R98, -R120.reuse, R98 ;  /* 0x0000006278627221 */ /* 0x040fe20000010100 */
[----:B------:R-:W-:Y:S01]  /*0910*/  FMUL.FTZ R100, R97, UR28 ;  /* 0x0000001c61647c20 */ /* 0x000fe20008410000 */
[----:B------:R-:W-:Y:S01]  /*0920*/  FADD.FTZ R96, RZ, R90 ;  /* 0x0000005aff607221 */ /* 0x000fe20000010000 */
[----:B------:R-:W-:Y:S01]  /*0930*/  FFMA.FTZ R97, R3, R90, RZ ;  /* 0x0000005a03617223 */ /* 0x000fe200000100ff */
        /* <DEDUP_REMOVED lines=9> */
[C---:B------:R-:W-:Y:S01]  /*09d0*/  FADD.FTZ R99, -R120.reuse, R99 ;  /* 0x0000006378637221 */ /* 0x040fe20000010100 */
[----:B0-----:R-:W-:Y:S01]  /*09e0*/  FADD.FTZ R119, -R120, R102 ;  /* 0x0000006678777221 */ /* 0x001fe20000010100 */
[----:B------:R-:W-:Y:S01]  /*09f0*/  FADD.FTZ R96, R116, R95 ;  /* 0x0000005f74607221 */ /* 0x000fe20000010000 */
[----:B------:R-:W-:Y:S01]  /*0a00*/  FFMA.FTZ R97, R89, R116, R98 ;  /* 0x0000007459617223 */ /* 0x000fe20000010062 */
[----:B------:R-:W-:Y:S01]  /*0a10*/  FMUL.FTZ R102, R99, UR28 ;  /* 0x0000001c63667c20 */ /* 0x000fe20008410000 */
        /* <DEDUP_REMOVED lines=19> */
[----:B----4-:R-:W-:Y:S01]  /*0b50*/  FADD.FTZ R60, R60, R108 ;  /* 0x0000006c3c3c7221 */ /* 0x010fe20000010000 */
        /* <DEDUP_REMOVED lines=26> */
[----:B------:R-:W-:Y:S06]  /*0d00*/  BRA `(.L_x_6596) ;  /* 0x0000000000b87947 */ /* 0x000fec0003800000 */
.L_x_6595:
        /* <DEDUP_REMOVED lines=12> */
.L_x_6597:
        /* <DEDUP_REMOVED lines=34> */
.L_x_6596:
        /* <DEDUP_REMOVED lines=32> */
.L_x_6599:
[----:B----4-:R-:W-:Y:S05]  /*11f0*/  BSYNC.RECONVERGENT B0 ;  /* 0x0000000000007941 */ /* 0x010fea0003800200 */
.L_x_6598:
[----:B------:R-:W1:Y:S08]  /*1200*/  S2UR UR10, SR_CgaCtaId ;  /* 0x00000000000a79c3 */ /* 0x000e700000008800 */
[----:B------:R-:W-:Y:S01]  /*1210*/  BAR.SYNC.DEFER_BLOCKING 0x0 ;  /* 0x0000000000007b1d */ /* 0x000fe20000010000 */
[----:B------:R-:W-:-:S05]  /*1220*/  @P1 IADD3 R113, PT, PT, R113, -0x1, RZ ;  /* 0xffffffff71711810 */ /* 0x000fca0007ffe0ff */
[----:B------:R-:W-:Y:S02]  /*1230*/  UMOV UR9, 0x400 ;  /* 0x0000040000097882 */ /* 0x000fe40000000000 */
        /* <DEDUP_REMOVED lines=11> */
[----:B------:R-:W0:Y:S01]  /*12f0*/  LDC R94, c[0x0][0x388] ;  /* 0x0000e200ff5e7b82 */ /* 0x000e220000000800 */
[----:B------:R-:W-:Y:S01]  /*1300*/  MOV R95, RZ ;  /* 0x000000ff005f7202 */ /* 0x000fe20000000f00 */
[----:B0-----:R-:W-:-:S05]  /*1310*/  @P1 IMAD R113, R113, R94, RZ ;  /* 0x0000005e71711224 */ /* 0x001fca00078e02ff */
[----:B------:R-:W-:-:S04]  /*1320*/  @P1 SHF.R.S32.HI R122, RZ, 0x1f, R113 ;  /* 0x0000001fff7a1819 */ /* 0x000fc80000011471 */
[----:B------:R-:W-:-:S04]  /*1330*/  @P1 LEA.HI R122, R122, R113, RZ, 0x2 ;  /* 0x000000717a7a1211 */ /* 0x000fc800078f10ff */
[----:B------:R-:W-:Y:S01]  /*1340*/  @P1 LEA.HI.SX32 R95, R122, R111, 0x1e ;  /* 0x0000006f7a5f1211 */ /* 0x000fe200078ff2ff */
[----:B-1----:R-:W-:Y:S02]  /*1350*/  FADD.FTZ R122, R92, R97 ;  /* 0x000000615c7a7221 */ /* 0x002fe40000010000 */
[----:B------:R-:W0:Y:S02]  /*1360*/  @P1 LDC.64 R92, c[0x0][0x390] ;  /* 0x0000e400ff5c1b82 */ /* 0x000e240000000a00 */
[----:B0-----:R-:W-:-:S05]  /*1370*/  @P1 IMAD.WIDE.U32 R92, R95, 0x10, R92 ;  /* 0x000000105f5c1825 */ /* 0x001fca00078e005c */
[----:B------:R0:W5:Y:S01]  /*1380*/  @P1 LDG.E.128 R76, desc[UR20][R92.64] ;  /* 0x000000145c4c1981 */ /* 0x000162000c1e1d00 */
[----:B------:R-:W-:Y:S01]  /*1390*/  UISETP.NE.U32.AND UP0, UPT, UR4, URZ, UPT ;  /* 0x000000ff0400728c */ /* 0x000fe2000bf05070 */
[----:B------:R-:W-:Y:S01]  /*13a0*/  FADD.FTZ R123, R123, R96 ;  /* 0x000000607b7b7221 */ /* 0x000fe20000010000 */
[----:B------:R-:W-:Y:S02]  /*13b0*/  IMAD R96, R94, UR8, RZ ;  /* 0x000000085e607c24 */ /* 0x000fe4000f8e02ff */
[----:B------:R-:W-:Y:S01]  /*13c0*/  FADD.FTZ R99, R99, R122 ;  /* 0x0000007a63637221 */ /* 0x000fe20000010000 */
[----:B------:R-:W-:Y:S01]  /*13d0*/  UISETP.NE.AND.EX UP0, UPT, UR5, URZ, UPT, UP0 ;  /* 0x000000ff0500728c */ /* 0x000fe2000bf05300 */
[----:B------:R-:W-:Y:S01]  /*13e0*/  FADD.FTZ R94, R98, R123 ;  /* 0x0000007b625e7221 */ /* 0x000fe20000010000 */
[----:B------:R-:W-:Y:S01]  /*13f0*/  ISETP.NE.AND P0, PT, RZ, UR26, PT ;  /* 0x0000001aff007c0c */ /* 0x000fe2000bf05270 */
[----:B------:R-:W-:Y:S01]  /*1400*/  FMUL.FTZ R99, R99, UR27 ;  /* 0x0000001b63637c20 */ /* 0x000fe20008410000 */
[----:B------:R-:W-:Y:S01]  /*1410*/  SHF.R.S32.HI R97, RZ, 0x1f, R96 ;  /* 0x0000001fff617819 */ /* 0x000fe20000011460 */
[----:B------:R-:W-:-:S03]  /*1420*/  FMUL.FTZ R94, R94, UR27 ;  /* 0x0000001b5e5e7c20 */ /* 0x000fc60008410000 */
[----:B------:R-:W-:Y:S02]  /*1430*/  LEA.HI R96, R97, R96, RZ, 0x2 ;  /* 0x0000006061607211 */ /* 0x000fe400078f10ff */
[----:B------:R-:W-:Y:S02]  /*1440*/  R2UR UR9, R99 ;  /* 0x00000000630972ca */ /* 0x000fe400000e0000 */
[----:B------:R-:W-:Y:S02]  /*1450*/  LEA.HI.SX32 R99, R96, R111, 0x1e ;  /* 0x0000006f60637211 */ /* 0x000fe400078ff2ff */
[----:B------:R-:W-:Y:S01]  /*1460*/  FSEL R94, R94, RZ, !P0 ;  /* 0x000000ff5e5e7208 */ /* 0x000fe20004000000 */
[----:B0-----:R-:W-:Y:S10]  /*1470*/  BRA.U UP0, `(.L_x_6600) ;  /* 0x0000000900047547 */ /* 0x001ff4000b800000 */
        /* <DEDUP_REMOVED lines=12> */
[----:B------:R-:W-:-:S05]  /*1540*/  FMUL.FTZ R80, R76, R93 ;  /* 0x0000005d4c507220 */ /* 0x000fca0000410000 */
[----:B------:R-:W-:Y:S01]  /*1550*/  FSEL R97, R80, RZ, P0 ;  /* 0x000000ff50617208 */ /* 0x000fe20000000000 */
[----:B------:R-:W-:-:S04]  /*1560*/  FMUL.FTZ R80, R16, R93 ;  /* 0x0000005d10507220 */ /* 0x000fc80000410000 */
[----:B------:R-:W-:Y:S01]  /*1570*/  FADD.FTZ R72, R72, R97 ;  /* 0x0000006148487221 */ /* 0x000fe20000010000 */
[----:B------:R-:W-:-:S07]  /*1580*/  SEL R80, R80, RZ, P0 ;  /* 0x000000ff50507207 */ /* 0x000fce0000000000 */
.L_x_6602:
        /* <DEDUP_REMOVED lines=14> */
.L_x_6603:
        /* <DEDUP_REMOVED lines=14> */
.L_x_6604:
        /* <DEDUP_REMOVED lines=11> */
[----:B------:R-:W-:-:S04]  /*1800*/  FMUL.FTZ R83, R19, R92 ;  /* 0x0000005c13537220 */ /* 0x000fc80000410000 */
[----:B------:R-:W-:Y:S01]  /*1810*/  FADD.FTZ R75, R75, R96 ;  /* 0x000000604b4b7221 */ /* 0x000fe20000010000 */
[----:B------:R-:W-:Y:S01]  /*1820*/  SEL R83, R83, RZ, P0 ;  /* 0x000000ff53537207 */ /* 0x000fe20000000000 */
[----:B------:R-:W-:Y:S06]  /*1830*/  BRA `(.L_x_6605) ;  /* 0x0000000800d87947 */ /* 0x000fec0003800000 */
.L_x_6601:
[--C-:B------:R-:W-:Y:S01]  /*1840*/  FFMA.FTZ R84, R114, UR9, R94.reuse ;  /* 0x0000000972547c23 */ /* 0x100fe2000801005e */
        /* <DEDUP_REMOVED lines=10> */
[----:B------:R-:W-:Y:S01]  /*18f0*/  FMUL.FTZ R92, R84, UR28 ;  /* 0x0000001c545c7c20 */ /* 0x000fe20008410000 */
[----:B------:R-:W-:Y:S01]  /*1900*/  FMUL.FTZ R84, R87, UR28 ;  /* 0x0000001c57547c20 */ /* 0x000fe20008410000 */
        /* <DEDUP_REMOVED lines=17> */
.L_x_6606:
        /* <DEDUP_REMOVED lines=14> */
.L_x_6607:
        /* <DEDUP_REMOVED lines=14> */
.L_x_6608:
[----:B------:R-:W-:Y:S01]  /*1be0*/  FSEL R84, R84, RZ, P0 ;  /* 0x000000ff54547208 */ /* 0x000fe20000000000 */
[----:B------:R-:W-:Y:S06]  /*1bf0*/  @!P1 BRA `(.L_x_6605) ;  /* 0x0000000400e89947 */ /* 0x000fec0003800000 */
[----:B------:R-:W-:Y:S01]  /*1c00*/  FMUL.FTZ R83, R87, UR23 ;  /* 0x0000001757537c20 */ /* 0x000fe20008410000 */
[----:B-----5:R-:W-:-:S03]  /*1c10*/  ISETP.GE.U32.AND P0, PT, R112, 0x1000000, PT ;  /* 0x010000007000780c */ /* 0x020fc60003f06070 */
[----:B------:R-:W-:-:S04]  /*1c20*/  FMUL.FTZ R92, R83, UR22 ;  /* 0x00000016535c7c20 */ /* 0x000fc80008410000 */
[----:B------:R-:W-:-:S05]  /*1c30*/  FMUL.FTZ R83, R79, R92 ;  /* 0x0000005c4f537220 */ /* 0x000fca0000410000 */
[----:B------:R-:W-:Y:S01]  /*1c40*/  FSEL R96, R83, RZ, P0 ;  /* 0x000000ff53607208 */ /* 0x000fe20000000000 */
[----:B------:R-:W-:-:S04]  /*1c50*/  FMUL.FTZ R83, R19, R92 ;  /* 0x0000005c13537220 */ /* 0x000fc80000410000 */
[----:B------:R-:W-:Y:S01]  /*1c60*/  FADD.FTZ R75, R75, R96 ;  /* 0x000000604b4b7221 */ /* 0x000fe20000010000 */
[----:B------:R-:W-:Y:S01]  /*1c70*/  SEL R83, R83, RZ, P0 ;  /* 0x000000ff53537207 */ /* 0x000fe20000000000 */
[----:B------:R-:W-:Y:S06]  /*1c80*/  BRA `(.L_x_6605) ;  /* 0x0000000400c47947 */ /* 0x000fec0003800000 */
.L_x_6600:
[----:B------:R-:W-:-:S04]  /*1c90*/  UISETP.NE.U32.AND UP0, UPT, UR6, URZ, UPT ;  /* 0x000000ff0600728c */ /* 0x000fc8000bf05070 */
        /* <DEDUP_REMOVED lines=10> */
[----:B------:R-:W-:-:S04]  /*1d40*/  FMUL.FTZ R93, R80, UR22 ;  /* 0x00000016505d7c20 */ /* 0x000fc80008410000 */
[----:B------:R-:W-:-:S05]  /*1d50*/  FMUL.FTZ R80, R76, R93 ;  /* 0x0000005d4c507220 */ /* 0x000fca0000410000 */
[----:B------:R-:W-:Y:S01]  /*1d60*/  FSEL R97, R80, RZ, P0 ;  /* 0x000000ff50617208 */ /* 0x000fe20000000000 */
[----:B------:R-:W-:-:S04]  /*1d70*/  FMUL.FTZ R80, R16, R93 ;  /* 0x0000005d10507220 */ /* 0x000fc80000410000 */
[----:B------:R-:W-:Y:S01]  /*1d80*/  FADD.FTZ R72, R72, R97 ;  /* 0x0000006148487221 */ /* 0x000fe20000010000 */
[----:B------:R-:W-:-:S07]  /*1d90*/  SEL R80, R80, RZ, P0 ;  /* 0x000000ff50507207 */ /* 0x000fce0000000000 */
.L_x_6610:
        /* <DEDUP_REMOVED lines=14> */
.L_x_6611:
        /* <DEDUP_REMOVED lines=14> */
.L_x_6612:
        /* <DEDUP_REMOVED lines=15> */
.L_x_6609:
        /* <DEDUP_REMOVED lines=17> */
[----:B------:R-:W-:Y:S06]  /*2160*/  @!P1 BRA `(.L_x_6613) ;  /* 0x0000000000209947 */ /* 0x000fec0003800000 */
[----:B------:R-:W-:Y:S01]  /*2170*/  FMUL.FTZ R80, R84, UR23 ;  /* 0x0000001754507c20 */ /* 0x000fe20008410000 */
[----:B------:R-:W-:-:S03]  /*2180*/  LOP3.LUT P0, RZ, R112, 0xff, RZ, 0xc0, !PT ;  /* 0x000000ff70ff7812 */ /* 0x000fc6000780c0ff */
[----:B------:R-:W-:-:S04]  /*2190*/  FMUL.FTZ R93, R80, UR22 ;  /* 0x00000016505d7c20 */ /* 0x000fc80008410000 */
[----:B------:R-:W-:-:S05]  /*21a0*/  FMUL.FTZ R80, R76, R93 ;  /* 0x0000005d4c507220 */ /* 0x000fca0000410000 */
[----:B------:R-:W-:Y:S01]  /*21b0*/  FSEL R97, R80, RZ, P0 ;  /* 0x000000ff50617208 */ /* 0x000fe20000000000 */
[----:B------:R-:W-:-:S04]  /*21c0*/  FMUL.FTZ R80, R16, R93 ;  /* 0x0000005d10507220 */ /* 0x000fc80000410000 */
[----:B------:R-:W-:Y:S01]  /*21d0*/  FADD.FTZ R72, R72, R97 ;  /* 0x0000006148487221 */ /* 0x000fe20000010000 */
[----:B------:R-:W-:-:S07]  /*21e0*/  SEL R80, R80, RZ, P0 ;  /* 0x000000ff50507207 */ /* 0x000fce0000000000 */
.L_x_6613:
[----:B------:R-:W-:Y:S05]  /*21f0*/  @!P1 BRA `(.L_x_6614) ;  /* 0x0000000000209947 */ /* 0x000fea0003800000 */
        /* <DEDUP_REMOVED lines=8> */
.L_x_6614:
        /* <DEDUP_REMOVED lines=9> */
.L_x_6615:
[----:B------:R-:W-:Y:S05]  /*2310*/  @!P1 BRA `(.L_x_6605) ;  /* 0x0000000000209947 */ /* 0x000fea0003800000 */
[----:B------:R-:W-:Y:S01]  /*2320*/  FMUL.FTZ R83, R87, UR23 ;  /* 0x0000001757537c20 */ /* 0x000fe20008410000 */
[----:B------:R-:W-:-:S03]  /*2330*/  ISETP.GE.U32.AND P0, PT, R112, 0x1000000, PT ;  /* 0x010000007000780c */ /* 0x000fc60003f06070 */
[----:B------:R-:W-:-:S04]  /*2340*/  FMUL.FTZ R92, R83, UR22 ;  /* 0x00000016535c7c20 */ /* 0x000fc80008410000 */
[----:B------:R-:W-:-:S05]  /*2350*/  FMUL.FTZ R83, R79, R92 ;  /* 0x0000005c4f537220 */ /* 0x000fca0000410000 */
[----:B------:R-:W-:Y:S01]  /*2360*/  FSEL R96, R83, RZ, P0 ;  /* 0x000000ff53607208 */ /* 0x000fe20000000000 */
[----:B------:R-:W-:-:S04]  /*2370*/  FMUL.FTZ R83, R19, R92 ;  /* 0x0000005c13537220 */ /* 0x000fc80000410000 */
[----:B------:R-:W-:Y:S01]  /*2380*/  FADD.FTZ R75, R75, R96 ;  /* 0x000000604b4b7221 */ /* 0x000fe20000010000 */
[----:B------:R-:W-:-:S07]  /*2390*/  SEL R83, R83, RZ, P0 ;  /* 0x000000ff53537207 */ /* 0x000fce0000000000 */
.L_x_6605:
        /* <DEDUP_REMOVED lines=15> */
.L_x_6616:
[----:B------:R-:W-:Y:S05]  /*2490*/  BRA.U !UP0, `(.L_x_6617) ;  /* 0x0000000508c07547 */ /* 0x000fea000b800000 */
[----:B------:R-:W-:Y:S05]  /*24a0*/  @!P0 BRA `(.L_x_6618) ;  /* 0x0000000000d88947 */ /* 0x000fea0003800000 */
[----:B------:R-:W-:Y:S02]  /*24b0*/  PLOP3.LUT P2, PT, PT, PT, UP2, 0x80, 0x8 ;  /* 0x000000000008781c */ /* 0x000fe40003f4f028 */
[----:B0----5:R-:W-:-:S11]  /*24c0*/  MOV R85, R9 ;  /* 0x0000000900557202 */ /* 0x021fd60000000f00 */
        /* <DEDUP_REMOVED lines=9> */
[----:B------:R-:W-:Y:S01]  /*2560*/  @P2 FFMA.FTZ R86, R93, UR28, R10 ;  /* 0x0000001c5d562c23 */ /* 0x000fe2000801000a */
[----:B------:R-:W-:Y:S01]  /*2570*/  @P2 FFMA.FTZ R93, R101, UR9, R94 ;  /* 0x00000009655d2c23 */ /* 0x000fe2000801005e */
[----:B------:R-:W-:Y:S01]  /*2580*/  @P2 FFMA.FTZ R87, R84, UR28, R11 ;  /* 0x0000001c54572c23 */ /* 0x000fe2000801000b */
[----:B------:R-:W-:-:S02]  /*2590*/  MOV R84, R8 ;  /* 0x0000000800547202 */ /* 0x000fc40000000f00 */
[----:B------:R-:W-:-:S04]  /*25a0*/  @P2 FADD.FTZ R93, R104, -R93 ;  /* 0x8000005d685d2221 */ /* 0x000fc80000010000 */
        /* <DEDUP_REMOVED lines=10> */
.L_x_6619:
        /* <DEDUP_REMOVED lines=9> */
.L_x_6620:
        /* <DEDUP_REMOVED lines=9> */
.L_x_6621:
        /* <DEDUP_REMOVED lines=10> */
.L_x_6618:
        /* <DEDUP_REMOVED lines=14> */
.L_x_6623:
        /* <DEDUP_REMOVED lines=14> */
.L_x_6624:
        /* <DEDUP_REMOVED lines=14> */
.L_x_6625:
[----:B------:R-:W-:Y:S05]  /*2ab0*/  @!P1 BRA `(.L_x_6622) ;  /* 0x0000000800309947 */ /* 0x000fea0003800000 */
[----:B------:R-:W-:Y:S02]  /*2ac0*/  PLOP3.LUT P2, PT, PT, PT, UP2, 0x80, 0x8 ;  /* 0x000000000008781c */ /* 0x000fe40003f4f028 */
[----:B0----5:R-:W-:-:S11]  /*2ad0*/  MOV R83, R11 ;  /* 0x0000000b00537202 */ /* 0x021fd60000000f00 */
        /* <DEDUP_REMOVED lines=12> */
.L_x_6617:
        /* <DEDUP_REMOVED lines=31> */
.L_x_6627:
        /* <DEDUP_REMOVED lines=14> */
.L_x_6628:
        /* <DEDUP_REMOVED lines=14> */
.L_x_6629:
        /* <DEDUP_REMOVED lines=11> */
.L_x_6626:
        /* <DEDUP_REMOVED lines=14> */
.L_x_6630:
        /* <DEDUP_REMOVED lines=14> */
.L_x_6631:
        /* <DEDUP_REMOVED lines=14> */
.L_x_6632:
        /* <DEDUP_REMOVED lines=14> */
.L_x_6622:
[----:B0-----:R-:W0:Y:S01]  /*3380*/  @P0 LDC.64 R96, c[0x0][0x478] ;  /* 0x00011e00ff600b82 */ /* 0x001e220000000a00 */
[----:B------:R-:W-:Y:S02]  /*3390*/  @P0 IADD3 R113, PT, PT, R99, 0x80, RZ ;  /* 0x0000008063710810 */ /* 0x000fe40007ffe0ff */
[----:B------:R-:W-:-:S05]  /*33a0*/  @P1 IADD3 R123, PT, PT, R95, 0x80, RZ ;  /* 0x000000805f7b1810 */ /* 0x000fca0007ffe0ff */
[----:B------:R-:W1:Y:S01]  /*33b0*/  @P1 LDC.64 R92, c[0x0][0x468] ;  /* 0x00011a00ff5c1b82 */ /* 0x000e620000000a00 */
[----:B0-----:R-:W-:Y:S01]  /*33c0*/  @P0 IMAD.WIDE.U32 R96, R113, 0x10, R96 ;  /* 0x0000001071600825 */ /* 0x001fe200078e0060 */
[----:B------:R-:W-:-:S04]  /*33d0*/  IADD3 R113, PT, PT, R95, 0x100, RZ ;  /* 0x000001005f717810 */ /* 0x000fc80007ffe0ff */
[----:B------:R0:W-:Y:S01]  /*33e0*/  @P0 STG.E.128 desc[UR20][R96.64], R84 ;  /* 0x0000005460000986 */ /* 0x0001e2000c101d14 */
[----:B-1----:R-:W-:-:S05]  /*33f0*/  @P1 IMAD.WIDE.U32 R92, R123, 0x10, R92 ;  /* 0x000000107b5c1825 */ /* 0x002fca00078e005c */
[----:B------:R0:W-:Y:S01]  /*3400*/  @P1 STG.E.128 desc[UR20][R92.64], R80 ;  /* 0x000000505c001986 */ /* 0x0001e2000c101d14 */
[----:B------:R-:W-:Y:S05]  /*3410*/  @!P1 BRA `(.L_x_6633) ;  /* 0x00000000000c9947 */ /* 0x000fea0003800000 */
[----:B-----5:R-:W1:Y:S02]  /*3420*/  LDC.64 R76, c[0x0][0x390] ;  /* 0x0000e400ff4c7b82 */ /* 0x020e640000000a00 */
[----:B-1----:R-:W-:-:S06]  /*3430*/  IMAD.WIDE.U32 R76, R113, 0x10, R76 ;  /* 0x00000010714c7825 */ /* 0x002fcc00078e004c */
[----:B------:R-:W5:Y:S02]  /*3440*/  LDG.E.128 R76, desc[UR20][R76.64] ;  /* 0x000000144c4c7981 */ /* 0x000f64000c1e1d00 */
.L_x_6633:
[----:B------:R-:W-:Y:S05]  /*3450*/  BRA.U !UP0, `(.L_x_6634) ;  /* 0x0000000508c07547 */ /* 0x000fea000b800000 */
[----:B------:R-:W-:Y:S05]  /*3460*/  @!P0 BRA `(.L_x_6635) ;  /* 0x0000000000d88947 */ /* 0x000fea0003800000 */
[----:B------:R-:W-:Y:S02]  /*3470*/  PLOP3.LUT P2, PT, PT, PT, UP2, 0x80, 0x8 ;  /* 0x000000000008781c */ /* 0x000fe40003f4f028 */
[----:B0----5:R-:W-:Y:S02]  /*3480*/  MOV R84, R4 ;  /* 0x0000000400547202 */ /* 0x021fe40000000f00 */
        /* <DEDUP_REMOVED lines=24> */
.L_x_6636:
        /* <DEDUP_REMOVED lines=9> */
.L_x_6637:
        /* <DEDUP_REMOVED lines=9> */
.L_x_6638:
        /* <DEDUP_REMOVED lines=10> */
.L_x_6635:
[----:B------:R-:W-:Y:S05]  /*37d0*/  @!P1 BRA `(.L_x_6640) ;  /* 0x0000000000349947 */ /* 0x000fea0003800000 */
[----:B------:R-:W-:Y:S02]  /*37e0*/  PLOP3.LUT P2, PT, PT, PT, UP2, 0x80, 0x8 ;  /* 0x000000000008781c */ /* 0x000fe40003f4f028 */
[----:B-----5:R-:W-:-:S11]  /*37f0*/  MOV R2, R4 ;  /* 0x0000000400027202 */ /* 0x020fd60000000f00 */
[----:B0-----:R-:W-:-:S04]  /*3800*/  @P2 FFMA.FTZ R93, R107, UR9, R94 ;  /* 0x000000096b5d2c23 */ /* 0x001fc8000801005e */
        /* <DEDUP_REMOVED lines=10> */
.L_x_6640:
        /* <DEDUP_REMOVED lines=14> */
.L_x_6641:
        /* <DEDUP_REMOVED lines=14> */
.L_x_6642:
        /* <DEDUP_REMOVED lines=9> */
[-C--:B0-----:R-:W-:Y:S01]  /*3b00*/  FMUL.FTZ R83, R79, R2.reuse ;  /* 0x000000024f537220 */ /* 0x081fe20000410000 */
[----:B------:R-:W-:-:S04]  /*3b10*/  FMUL.FTZ R2, R27, R2 ;  /* 0x000000021b027220 */ /* 0x000fc80000410000 */
[----:B------:R-:W-:Y:S02]  /*3b20*/  FSEL R0, R83, RZ, P2 ;  /* 0x000000ff53007208 */ /* 0x000fe40001000000 */
[----:B------:R-:W-:-:S03]  /*3b30*/  SEL R83, R2, RZ, P2 ;  /* 0x000000ff02537207 */ /* 0x000fc60001000000 */
[----:B------:R-:W-:Y:S01]  /*3b40*/  FADD.FTZ R67, R67, R0 ;  /* 0x0000000043437221 */ /* 0x000fe20000010000 */
[----:B------:R-:W-:Y:S06]  /*3b50*/  BRA `(.L_x_6639) ;  /* 0x0000000400f87947 */ /* 0x000fec0003800000 */
.L_x_6634:
        /* <DEDUP_REMOVED lines=16> */
[----:B------:R-:W-:-:S03]  /*3c60*/  ISETP.LT.AND P3, PT, RZ, UR29, PT ;  /* 0x0000001dff007c0c */ /* 0x000fc6000bf61270 */
[----:B------:R-:W-:-:S04]  /*3c70*/  FADD.FTZ R80, R118, -R87 ;  /* 0x8000005776507221 */ /* 0x000fc80000010000 */
[----:B------:R-:W-:-:S05]  /*3c80*/  FMUL.FTZ R80, R80, UR28 ;  /* 0x0000001c50507c20 */ /* 0x000fca0008410000 */
[----:B------:R-:W-:Y:S02]  /*3c90*/  FSEL R80, R80, RZ, P3 ;  /* 0x000000ff50507208 */ /* 0x000fe40001800000 */
        /* <DEDUP_REMOVED lines=8> */
.L_x_6644:
        /* <DEDUP_REMOVED lines=14> */
.L_x_6645:
        /* <DEDUP_REMOVED lines=14> */
.L_x_6646:
[----:B------:R-:W-:Y:S02]  /*3ee0*/  FSEL R87, R2, RZ, P2 ;  /* 0x000000ff02577208 */ /* 0x000fe40001000000 */
[----:B------:R-:W-:Y:S02]  /*3ef0*/  FSEL R86, R86, RZ, P2 ;  /* 0x000000ff56567208 */ /* 0x000fe40001000000 */
[----:B------:R-:W-:Y:S02]  /*3f00*/  FSEL R85, R85, RZ, P2 ;  /* 0x000000ff55557208 */ /* 0x000fe40001000000 */
[----:B------:R-:W-:Y:S01]  /*3f10*/  FSEL R84, R84, RZ, P2 ;  /* 0x000000ff54547208 */ /* 0x000fe20001000000 */
[----:B------:R-:W-:Y:S06]  /*3f20*/  @!P1 BRA `(.L_x_6639) ;  /* 0x0000000400049947 */ /* 0x000fec0003800000 */
        /* <DEDUP_REMOVED lines=9> */
.L_x_6643:
        /* <DEDUP_REMOVED lines=14> */
.L_x_6647:
[----:B------:R-:W-:Y:S05]  /*40a0*/  @!P1 BRA `(.L_x_6648) ;  /* 0x0000000000349947 */ /* 0x000fea0003800000 */
[----:B-----5:R-:W-:Y:S01]  /*40b0*/  FFMA.FTZ R2, R108, UR9, R94 ;  /* 0x000000096c027c23 */ /* 0x020fe2000801005e */
[----:B------:R-:W-:-:S03]  /*40c0*/  ISETP.LT.AND P2, PT, RZ, UR29, PT ;  /* 0x0000001dff007c0c */ /* 0x000fc6000bf41270 */
[----:B------:R-:W-:-:S04]  /*40d0*/  FADD.FTZ R2, R109, -R2 ;  /* 0x800000026d027221 */ /* 0x000fc80000010000 */
[----:B------:R-:W-:-:S05]  /*40e0*/  FMUL.FTZ R2, R2, UR28 ;  /* 0x0000001c02027c20 */ /* 0x000fca0008410000 */
[----:B------:R-:W-:Y:S02]  /*40f0*/  FSEL R2, R2, RZ, P2 ;  /* 0x000000ff02027208 */ /* 0x000fe40001000000 */
[----:B------:R-:W-:-:S03]  /*4100*/  LOP3.LUT P2, RZ, R0, 0xff00, RZ, 0xc0, !PT ;  /* 0x0000ff0000ff7812 */ /* 0x000fc6000784c0ff */
[----:B------:R-:W-:-:S04]  /*4110*/  FMUL.FTZ R2, R2, UR23 ;  /* 0x0000001702027c20 */ /* 0x000fc80008410000 */
[----:B------:R-:W-:-:S04]  /*4120*/  FMUL.FTZ R2, R2, UR22 ;  /* 0x0000001602027c20 */ /* 0x000fc80008410000 */
[-C--:B0-----:R-:W-:Y:S01]  /*4130*/  FMUL.FTZ R81, R77, R2.reuse ;  /* 0x000000024d517220 */ /* 0x081fe20000410000 */
[----:B------:R-:W-:-:S04]  /*4140*/  FMUL.FTZ R2, R25, R2 ;  /* 0x0000000219027220 */ /* 0x000fc80000410000 */
[----:B------:R-:W-:Y:S02]  /*4150*/  FSEL R92, R81, RZ, P2 ;  /* 0x000000ff515c7208 */ /* 0x000fe40001000000 */
[----:B------:R-:W-:-:S03]  /*4160*/  SEL R81, R2, RZ, P2 ;  /* 0x000000ff02517207 */ /* 0x000fc60001000000 */
[----:B------:R-:W-:-:S07]  /*4170*/  FADD.FTZ R65, R65, R92 ;  /* 0x0000005c41417221 */ /* 0x000fce0000010000 */
.L_x_6648:
        /* <DEDUP_REMOVED lines=14> */
.L_x_6649:
[----:B------:R-:W-:Y:S05]  /*4260*/  @!P1 BRA `(.L_x_6639) ;  /* 0x0000000000349947 */ /* 0x000fea0003800000 */
[----:B------:R-:W-:Y:S01]  /*4270*/  FFMA.FTZ R94, R110, UR9, R94 ;  /* 0x000000096e5e7c23 */ /* 0x000fe2000801005e */
[----:B------:R-:W-:-:S03]  /*4280*/  ISETP.LT.AND P2, PT, RZ, UR29, PT ;  /* 0x0000001dff007c0c */ /* 0x000fc6000bf41270 */
[----:B------:R-:W-:-:S04]  /*4290*/  FADD.FTZ R94, R121, -R94 ;  /* 0x8000005e795e7221 */ /* 0x000fc80000010000 */
[----:B------:R-:W-:-:S05]  /*42a0*/  FMUL.FTZ R94, R94, UR28 ;  /* 0x0000001c5e5e7c20 */ /* 0x000fca0008410000 */
[----:B-----5:R-:W-:Y:S02]  /*42b0*/  FSEL R2, R94, RZ, P2 ;  /* 0x000000ff5e027208 */ /* 0x020fe40001000000 */
[----:B------:R-:W-:-:S03]  /*42c0*/  ISETP.GE.U32.AND P2, PT, R0, 0x1000000, PT ;  /* 0x010000000000780c */ /* 0x000fc60003f46070 */
[----:B------:R-:W-:-:S04]  /*42d0*/  FMUL.FTZ R2, R2, UR23 ;  /* 0x0000001702027c20 */ /* 0x000fc80008410000 */
[----:B------:R-:W-:-:S04]  /*42e0*/  FMUL.FTZ R2, R2, UR22 ;  /* 0x0000001602027c20 */ /* 0x000fc80008410000 */
[-C--:B0-----:R-:W-:Y:S01]  /*42f0*/  FMUL.FTZ R83, R79, R2.reuse ;  /* 0x000000024f537220 */ /* 0x081fe20000410000 */
[----:B------:R-:W-:-:S04]  /*4300*/  FMUL.FTZ R2, R27, R2 ;  /* 0x000000021b027220 */ /* 0x000fc80000410000 */
[----:B------:R-:W-:Y:S02]  /*4310*/  FSEL R0, R83, RZ, P2 ;  /* 0x000000ff53007208 */ /* 0x000fe40001000000 */
[----:B------:R-:W-:-:S03]  /*4320*/  SEL R83, R2, RZ, P2 ;  /* 0x000000ff02537207 */ /* 0x000fc60001000000 */
[----:B------:R-:W-:-:S07]  /*4330*/  FADD.FTZ R67, R67, R0 ;  /* 0x0000000043437221 */ /* 0x000fce0000010000 */
.L_x_6639:
[----:B------:R-:W1:Y:S01]  /*4340*/  @P0 LDC.64 R94, c[0x0][0x478] ;  /* 0x00011e00ff5e0b82 */ /* 0x000e620000000a00 */
[----:B------:R-:W-:Y:S01]  /*4350*/  @P0 IADD3 R99, PT, PT, R99, 0x100, RZ ;  /* 0x0000010063630810 */ /* 0x000fe20007ffe0ff */
[----:B------:R-:W-:Y:S02]  /*4360*/  UIADD3 UR8, UPT, UPT, UR8, UR24, URZ ;  /* 0x0000001808087290 */ /* 0x000fe4000fffe0ff */
[----:B------:R-:W-:Y:S02]  /*4370*/  UPLOP3.LUT UP1, UPT, UPT, UPT, UP1, 0x40, 0x4 ;  /* 0x000000000004789c */ /* 0x000fe40003f2e810 */
[----:B------:R-:W-:Y:S02]  /*4380*/  UISETP.GE.AND UP0, UPT, UR8, UR25, UPT ;  /* 0x000000190800728c */ /* 0x000fe4000bf06270 */
[----:B0-----:R-:W0:Y:S01]  /*4390*/  @P1 LDC.64 R92, c[0x0][0x468] ;  /* 0x00011a00ff5c1b82 */ /* 0x001e220000000a00 */
[----:B-1----:R-:W-:-:S05]  /*43a0*/  @P0 IMAD.WIDE.U32 R94, R99, 0x10, R94 ;  /* 0x00000010635e0825 */ /* 0x002fca00078e005e */
[----:B------:R1:W-:Y:S01]  /*43b0*/  @P0 STG.E.128 desc[UR20][R94.64], R84 ;  /* 0x000000545e000986 */ /* 0x0003e2000c101d14 */
[----:B0-----:R-:W-:-:S05]  /*43c0*/  @P1 IMAD.WIDE.U32 R92, R113, 0x10, R92 ;  /* 0x00000010715c1825 */ /* 0x001fca00078e005c */
[----:B------:R1:W-:Y:S01]  /*43d0*/  @P1 STG.E.128 desc[UR20][R92.64], R80 ;  /* 0x000000505c001986 */ /* 0x0003e2000c101d14 */
[----:B------:R-:W-:Y:S05]  /*43e0*/  BRA.U !UP0, `(.L_x_6650) ;  /* 0xffffffbd08bc7547 */ /* 0x000fea000b83ffff */
.L_x_6594:
[----:B------:R-:W0:Y:S08]  /*43f0*/  S2UR UR9, SR_CTAID.X ;  /* 0x00000000000979c3 */ /* 0x000e300000002500 */
[----:B-----5:R-:W0:Y:S08]  /*4400*/  LDC R0, c[0x0][0x388] ;  /* 0x0000e200ff007b82 */ /* 0x020e300000000800 */
[----:B------:R-:W3:Y:S08]  /*4410*/  LDC.64 R2, c[0x0][0x440] ;  /* 0x00011000ff027b82 */ /* 0x000ef00000000a00 */
[----:B------:R-:W4:Y:S08]  /*4420*/  LDC.64 R4, c[0x0][0x448] ;  /* 0x00011200ff047b82 */ /* 0x000f300000000a00 */
[----:B------:R-:W1:Y:S01]  /*4430*/  LDC.64 R6, c[0x0][0x460] ;  /* 0x00011800ff067b82 */ /* 0x000e620000000a00 */
[----:B0-----:R-:W-:-:S05]  /*4440*/  IMAD R0, R0, UR9, RZ ;  /* 0x0000000900007c24 */ /* 0x001fca000f8e02ff */
[----:B------:R-:W-:-:S05]  /*4450*/  LEA.HI R111, R0, R111, RZ, 0x1e ;  /* 0x0000006f006f7211 */ /* 0x000fca00078ff0ff */
[----:B---3--:R-:W-:-:S04]  /*4460*/  IMAD.WIDE.U32 R2, R111, 0x10, R2 ;  /* 0x000000106f027825 */ /* 0x008fc800078e0002 */
[C---:B----4-:R-:W-:Y:S01]  /*4470*/  IMAD.WIDE.U32 R4, R111.reuse, 0x10, R4 ;  /* 0x000000106f047825 */ /* 0x050fe200078e0004 */
        /* <DEDUP_REMOVED lines=11> */
.L_x_6651:
        /* <DEDUP_REMOVED lines=13> */
.L_x_6851:


//--------------------- .nv.shared._ZN10layer_norm13ln_bwd_kernelINS_13Kernel_traitsI13__nv_bfloat16S2_S2_S2_fjLj1536ELj1ELj1ELj4ELj8ENS_18Kernel_traits_baseILj1536ES2_S2_S2_S2_fjLj128EEEEELb0ELb0ELb0ELb0EEEvNS_9BwdParamsE --------------------------
	.section	.nv.shared._ZN10layer_norm13ln_bwd_kernelINS_13Kernel_traitsI13__nv_bfloat16S2_S2_S2_fjLj1536ELj1ELj1ELj4ELj8ENS_18Kernel_traits_baseILj1536ES2_S2_S2_S2_fjLj128EEEEELb0ELb0ELb0ELb0EEEvNS_9BwdParamsE,"aw",@nobits
	.sectionflags	@""
	.align	16
	.zero		1024


//--------------------- .nv.shared.reserved.0     --------------------------
	.section	.nv.shared.reserved.0,"aw",@nobits
	.weak		__nv_reservedSMEM_offset_0_alias
	.size		__nv_reservedSMEM_offset_0_alias, 0, 64
	.other		__nv_reservedSMEM_offset_0_alias,@"STO_CUDA_RESERVED_SHARED STV_DEFAULT"
__nv_reservedSMEM_offset_0_alias:
	.zero		0
	.zero		64


//--------------------- .nv.shared._ZN10layer_norm13ln_bwd_kernelINS_13Kernel_traitsI13__nv_bfloat16S2_S2_S2_fjLj1536ELj1ELj1ELj4ELj8ENS_18Kernel_traits_baseILj1536ES2_S2_S2_S2_fjLj128EEEEELb0ELb0ELb0ELb1EEEvNS_9BwdParamsE --------------------------
	.section	.nv.shared._ZN10layer_norm13ln_bwd_kernelINS_13Kernel_traitsI13__nv_bfloat16S2_S2_S2_fjLj1536ELj1ELj1ELj4ELj8ENS_18Kernel_traits_baseILj1536ES2_S2_S2_S2_fjLj128EEEEELb0ELb0ELb0ELb1EEEvNS_9BwdParamsE,"aw",@nobits
	.sectionflags	@""
	.align	16
	.zero		1024


//--------------------- .nv.shared._ZN10layer_norm13ln_bwd_kernelINS_13Kernel_traitsI13__nv_bfloat16S2_S2_S2_fjLj1536ELj1ELj1ELj4ELj8ENS_18Kernel_traits_baseILj1536ES2_S2_S2_S2_fjLj128EEEEELb0ELb0ELb1ELb0EEEvNS_9BwdParamsE --------------------------
	.section	.nv.shared._ZN10layer_norm13ln_bwd_kernelINS_13Kernel_traitsI13__nv_bfloat16S2_S2_S2_fjLj1536ELj1ELj1ELj4ELj8ENS_18Kernel_traits_baseILj1536ES2_S2_S2_S2_fjLj128EEEEELb0ELb0ELb1ELb0EEEvNS_9BwdParamsE,"aw",@nobits
	.sectionflags	@""
	.align	16
	.zero		1024


//--------------------- .nv.shared._ZN10layer_norm13ln_bwd_kernelINS_13Kernel_traitsI13__nv_bfloat16S2_S2_S2_fjLj1536ELj1ELj1ELj4ELj8ENS_18Kernel_traits_baseILj1536ES2_S2_S2_S2_fjLj128EEEEELb0ELb0ELb1ELb1EEEvNS_9BwdParamsE --------------------------
	.section	.nv.shared._ZN10layer_norm13ln_bwd_kernelINS_13Kernel_traitsI13__nv_bfloat16S2_S2_S2_fjLj1536ELj1ELj1ELj4ELj8ENS_18Kernel_traits_baseILj1536ES2_S2_S2_S2_fjLj128EEEEELb0ELb0ELb1ELb1EEEvNS_9BwdParamsE,"aw",@nobits
	.sectionflags	@""
	.align	16
	.zero		1024


//--------------------- .nv.shared._ZN10layer_norm13ln_bwd_kernelINS_13Kernel_traitsI13__nv_bfloat16S2_S2_S2_fjLj1536ELj1ELj1ELj4ELj8ENS_18Kernel_traits_baseILj1536ES2_S2_S2_S2_fjLj128EEEEELb0ELb1ELb0ELb0EEEvNS_9BwdParamsE --------------------------
	.section	.nv.shared._ZN10layer_norm13ln_bwd_kernelINS_13Kernel_traitsI13__nv_bfloat16S2_S2_S2_fjLj1536ELj1ELj1ELj4ELj8ENS_18Kernel_traits_baseILj1536ES2_S2_S2_S2_fjLj128EEEEELb0ELb1ELb0ELb0EEEvNS_9BwdParamsE,"aw",@nobits
	.sectionflags	@""
	.align	16
	.zero		1024


//--------------------- .nv.shared._ZN10layer_norm13ln_bwd_kernelINS_13Kernel_traitsI13__nv_bfloat16S2_S2_S2_fjLj1536ELj1ELj1ELj4ELj8ENS_18Kernel_traits_baseILj1536ES2_S2_S2_S2_fjLj128EEEEELb0ELb1ELb0ELb1EEEvNS_9BwdParamsE --------------------------
	.section	.nv.shared._ZN10layer_norm13ln_bwd_kernelINS_13Kernel_traitsI13__nv_bfloat16S2_S2_S2_fjLj1536ELj1ELj1ELj4ELj8ENS_18Kernel_traits_baseILj1536ES2_S2_S2_S2_fjLj128EEEEELb0ELb1ELb0ELb1EEEvNS_9BwdParamsE,"aw",@nobits
	.sectionflags	@""
	.align	16
	.zero		1024


//--------------------- .nv.shared._ZN10layer_norm13ln_bwd_kernelINS_13Kernel_traitsI13__nv_bfloat16S2_S2_S2_fjLj1536ELj1ELj1ELj4ELj8ENS_18Kernel_traits_baseILj1536ES2_S2_S2_S2_fjLj128EEEEELb0ELb1ELb1ELb0EEEvNS_9BwdParamsE --------------------------
	.section	.nv.shared._ZN10layer_norm13ln_bwd_kernelINS_13Kernel_traitsI13__nv_bfloat16S2_S2_S2_fjLj1536ELj1ELj1ELj4ELj8ENS_18Kernel_traits_baseILj1536ES2_S2_S2_S2_fjLj128EEEEELb0ELb1ELb1ELb0EEEvNS_9BwdParamsE,"aw",@nobits
	.sectionflags	@""
	.align	16
	.zero		1024


//--------------------- .nv.shared._ZN10layer_norm13ln_bwd_kernelINS_13Kernel_traitsI13__nv_bfloat16S2_S2_S2_fjLj1536ELj1ELj1ELj4ELj8ENS_18Kernel_traits_baseILj1536ES2_S2_S2_S2_fjLj128EEEEELb0ELb1ELb1ELb1EEEvNS_9BwdParamsE --------------------------
	.section	.nv.shared._ZN10layer_norm13ln_bwd_kernelINS_13Kernel_traitsI13__nv_bfloat16S2_S2_S2_fjLj1536ELj1ELj1ELj4ELj8ENS_18Kernel_traits_baseILj1536ES2_S2_S2_S2_fjLj128EEEEELb0ELb1ELb1ELb1EEEvNS_9BwdParamsE,"aw",@nobits
	.sectionflags	@""
	.align	16
	.zero		1024


//--------------------- .nv.shared._ZN10layer_norm13ln_bwd_kernelINS_13Kernel_traitsI13__nv_bfloat16S2_S2_S2_fjLj1536ELj1ELj1ELj4ELj8ENS_18Kernel_traits_baseILj1536ES2_S2_S2_S2_fjLj128EEEEELb1ELb0ELb0ELb0EEEvNS_9BwdParamsE --------------------------
	.section	.nv.shared._ZN10layer_norm13ln_bwd_kernelINS_13Kernel_traitsI13__nv_bfloat16S2_S2_S2_fjLj1536ELj1ELj1ELj4ELj8ENS_18Kernel_traits_baseILj1536ES2_S2_S2_S2_fjLj128EEEEELb1ELb0ELb0ELb0EEEvNS_9BwdParamsE,"aw",@nobits
	.sectionflags	@""
	.align	16
	.zero		1024


//--------------------- .nv.shared._ZN10layer_norm13ln_bwd_kernelINS_13Kernel_traitsI13__nv_bfloat16S2_S2_S2_fjLj1536ELj1ELj1ELj4ELj8ENS_18Kernel_traits_baseILj1536ES2_S2_S2_S2_fjLj128EEEEELb1ELb0ELb0ELb1EEEvNS_9BwdParamsE --------------------------
	.section	.nv.shared._ZN10layer_norm13ln_bwd_kernelINS_13Kernel_traitsI13__nv_bfloat16S2_S2_S2_fjLj1536ELj1ELj1ELj4ELj8ENS_18Kernel_traits_baseILj1536ES2_S2_S2_S2_fjLj128EEEEELb1ELb0ELb0ELb1EEEvNS_9BwdParamsE,"aw",@nobits
	.sectionflags	@""
	.align	16
	.zero		1024


//--------------------- .nv.shared._ZN10layer_norm22ln_bwd_finalize_kernelINS_22Kernel_traits_finalizeILj1536E13__nv_bfloat16S2_S2_S2_fjLb0ELj1024ELj4ENS_18Kernel_traits_baseILj1536ES2_S2_S2_S2_fjLj1024EEEEELb0ELb0EEEvNS_9BwdParamsE --------------------------
	.section	.nv.shared._ZN10layer_norm22ln_bwd_finalize_kernelINS_22Kernel_traits_finalizeILj1536E13__nv_bfloat16S2_S2_S2_fjLb0ELj1024ELj4ENS_18Kernel_traits_baseILj1536ES2_S2_S2_S2_fjLj1024EEEEELb0ELb0EEEvNS_9BwdParamsE,"aw",@nobits
	.sectionflags	@""
	.align	16
.nv.shared._ZN10layer_norm22ln_bwd_finalize_kernelINS_22Kernel_traits_finalizeILj1536E13__nv_bfloat16S2_S2_S2_fjLb0ELj1024ELj4ENS_18Kernel_traits_baseILj1536ES2_S2_S2_S2_fjLj1024EEEEELb0ELb0EEEvNS_9BwdParamsE:
	.zero		9472


//--------------------- .nv.shared._ZN10layer_norm13ln_bwd_kernelINS_13Kernel_traitsI13__nv_bfloat16S2_S2_S2_fjLj1536ELj1ELj1ELj4ELj8ENS_18Kernel_traits_baseILj1536ES2_S2_S2_S2_fjLj128EEEEELb1ELb0ELb1ELb0EEEvNS_9BwdParamsE --------------------------
	.section	.nv.shared._ZN10layer_norm13ln_bwd_kernelINS_13Kernel_traitsI13__nv_bfloat16S2_S2_S2_fjLj1536ELj1ELj1ELj4ELj8ENS_18Kernel_traits_baseILj1536ES2_S2_S2_S2_fjLj128EEEEELb1ELb0ELb1ELb0EEEvNS_9BwdParamsE,"aw",@nobits
	.sectionflags	@""
	.align	16
	.zero		1024


//--------------------- .nv.shared._ZN10layer_norm22ln_bwd_finalize_kernelINS_22Kernel_traits_finalizeILj1536E13__nv_bfloat16S2_S2_S2_fjLb0ELj1024ELj4ENS_18Kernel_traits_baseILj1536ES2_S2_S2_S2_fjLj1024EEEEELb0ELb1EEEvNS_9BwdParamsE --------------------------
	.section	.nv.shared._ZN10layer_norm22ln_bwd_finalize_kernelINS_22Kernel_traits_finalizeILj1536E13__nv_bfloat16S2_S2_S2_fjLb0ELj1024ELj4ENS_18Kernel_traits_baseILj1536ES2_S2_S2_S2_fjLj1024EEEEELb0ELb1EEEvNS_9BwdParamsE,"aw",@nobits
	.sectionflags	@""
	.align	16
.nv.shared._ZN10layer_norm22ln_bwd_finalize_kernelINS_22Kernel_traits_finalizeILj1536E13__nv_bfloat16S2_S2_S2_fjLb0ELj1024ELj4ENS_18Kernel_traits_baseILj1536ES2_S2_S2_S2_fjLj1024EEEEELb0ELb1EEEvNS_9BwdParamsE:
	.zero		9472


//--------------------- .nv.shared._ZN10layer_norm13ln_bwd_kernelINS_13Kernel_traitsI13__nv_bfloat16S2_S2_S2_fjLj1536ELj1ELj1ELj4ELj8ENS_18Kernel_traits_baseILj1536ES2_S2_S2_S2_fjLj128EEEEELb1ELb0ELb1ELb1EEEvNS_9BwdParamsE --------------------------
	.section	.nv.shared._ZN10layer_norm13ln_bwd_kernelINS_13Kernel_traitsI13__nv_bfloat16S2_S2_S2_fjLj1536ELj1ELj1ELj4ELj8ENS_18Kernel_traits_baseILj1536ES2_S2_S2_S2_fjLj128EEEEELb1ELb0ELb1ELb1EEEvNS_9BwdParamsE,"aw",@nobits
	.sectionflags	@""
	.align	16
	.zero		1024


//--------------------- .nv.shared._ZN10layer_norm13ln_bwd_kernelINS_13Kernel_traitsI13__nv_bfloat16S2_S2_S2_fjLj1536ELj1ELj1ELj4ELj8ENS_18Kernel_traits_baseILj1536ES2_S2_S2_S2_fjLj128EEEEELb1ELb1ELb0ELb0EEEvNS_9BwdParamsE --------------------------
	.section	.nv.shared._ZN10layer_norm13ln_bwd_kernelINS_13Kernel_traitsI13__nv_bfloat16S2_S2_S2_fjLj1536ELj1ELj1ELj4ELj8ENS_18Kernel_traits_baseILj1536ES2_S2_S2_S2_fjLj128EEEEELb1ELb1ELb0ELb0EEEvNS_9BwdParamsE,"aw",@nobits
	.sectionflags	@""
	.align	16
	.zero		1024


//--------------------- .nv.shared._ZN10layer_norm13ln_bwd_kernelINS_13Kernel_traitsI13__nv_bfloat16S2_S2_S2_fjLj1536ELj1ELj1ELj4ELj8ENS_18Kernel_traits_baseILj1536ES2_S2_S2_S2_fjLj128EEEEELb1ELb1ELb0ELb1EEEvNS_9BwdParamsE --------------------------
	.section	.nv.shared._ZN10layer_norm13ln_bwd_kernelINS_13Kernel_traitsI13__nv_bfloat16S2_S2_S2_fjLj1536ELj1ELj1ELj4ELj8ENS_18Kernel_traits_baseILj1536ES2_S2_S2_S2_fjLj128EEEEELb1ELb1ELb0ELb1EEEvNS_9BwdParamsE,"aw",@nobits
	.sectionflags	@""
	.align	16
	.zero		1024


//--------------------- .nv.shared._ZN10layer_norm22ln_bwd_finalize_kernelINS_22Kernel_traits_finalizeILj1536E13__nv_bfloat16S2_S2_S2_fjLb1ELj1024ELj4ENS_18Kernel_traits_baseILj1536ES2_S2_S2_S2_fjLj1024EEEEELb1ELb0EEEvNS_9BwdParamsE --------------------------
	.section	.nv.shared._ZN10layer_norm22ln_bwd_finalize_kernelINS_22Kernel_traits_finalizeILj1536E13__nv_bfloat16S2_S2_S2_fjLb1ELj1024ELj4ENS_18Kernel_traits_baseILj1536ES2_S2_S2_S2_fjLj1024EEEEELb1ELb0EEEvNS_9BwdParamsE,"aw",@nobits
	.sectionflags	@""
	.align	16
.nv.shared._ZN10layer_norm22ln_bwd_finalize_kernelINS_22Kernel_traits_finalizeILj1536E13__nv_bfloat16S2_S2_S2_fjLb1ELj1024ELj4ENS_18Kernel_traits_baseILj1536ES2_S2_S2_S2_fjLj1024EEEEELb1ELb0EEEvNS_9BwdParamsE:
	.zero		13696


//--------------------- .nv.shared._ZN10layer_norm13ln_bwd_kernelINS_13Kernel_traitsI13__nv_bfloat16S2_S2_S2_fjLj1536ELj1ELj1ELj4ELj8ENS_18Kernel_traits_baseILj1536ES2_S2_S2_S2_fjLj128EEEEELb1ELb1ELb1ELb0EEEvNS_9BwdParamsE --------------------------
	.section	.nv.shared._ZN10layer_norm13ln_bwd_kernelINS_13Kernel_traitsI13__nv_bfloat16S2_S2_S2_fjLj1536ELj1ELj1ELj4ELj8ENS_18Kernel_traits_baseILj1536ES2_S2_S2_S2_fjLj128EEEEELb1ELb1ELb1ELb0EEEvNS_9BwdParamsE,"aw",@nobits
	.sectionflags	@""
	.align	16
	.zero		1024


//--------------------- .nv.shared._ZN10layer_norm22ln_bwd_finalize_kernelINS_22Kernel_traits_finalizeILj1536E13__nv_bfloat16S2_S2_S2_fjLb1ELj1024ELj4ENS_18Kernel_traits_baseILj1536ES2_S2_S2_S2_fjLj1024EEEEELb1ELb1EEEvNS_9BwdParamsE --------------------------
	.section	.nv.shared._ZN10layer_norm22ln_bwd_finalize_kernelINS_22Kernel_traits_finalizeILj1536E13__nv_bfloat16S2_S2_S2_fjLb1ELj1024ELj4ENS_18Kernel_traits_baseILj1536ES2_S2_S2_S2_fjLj1024EEEEELb1ELb1EEEvNS_9BwdParamsE,"aw",@nobits
	.sectionflags	@""
	.align	16
.nv.shared._ZN10layer_norm22ln_bwd_finalize_kernelINS_22Kernel_traits_finalizeILj1536E13__nv_bfloat16S2_S2_S2_fjLb1ELj1024ELj4ENS_18Kernel_traits_baseILj1536ES2_S2_S2_S2_fjLj1024EEEEELb1ELb1EEEvNS_9BwdParamsE:
	.zero		13696


//--------------------- .nv.shared._ZN10layer_norm13ln_bwd_kernelINS_13Kernel_traitsI13__nv_bfloat16S2_S2_S2_fjLj1536ELj1ELj1ELj4ELj8ENS_18Kernel_traits_baseILj1536ES2_S2_S2_S2_fjLj128EEEEELb1ELb1ELb1ELb1EEEvNS_9BwdParamsE --------------------------
	.section	.nv.shared._ZN10layer_norm13ln_bwd_kernelINS_13Kernel_traitsI13__nv_bfloat16S2_S2_S2_fjLj1536ELj1ELj1ELj4ELj8ENS_18Kernel_traits_baseILj1536ES2_S2_S2_S2_fjLj128EEEEELb1ELb1ELb1ELb1EEEvNS_9BwdParamsE,"aw",@nobits
	.sectionflags	@""
	.align	16
	.zero		1024


//--------------------- .nv.shared._ZN10layer_norm13ln_bwd_kernelINS_13Kernel_traitsI6__halfS2_S2_S2_fjLj1536ELj1ELj1ELj4ELj8ENS_18Kernel_traits_baseILj1536ES2_S2_S2_S2_fjLj128EEEEELb0ELb0ELb0ELb0EEEvNS_9BwdParamsE --------------------------
	.section	.nv.shared._ZN10layer_norm13ln_bwd_kernelINS_13Kernel_traitsI6__halfS2_S2_S2_fjLj1536ELj1ELj1ELj4ELj8ENS_18Kernel_traits_baseILj1536ES2_S2_S2_S2_fjLj128EEEEELb0ELb0ELb0ELb0EEEvNS_9BwdParamsE,"aw",@nobits
	.sectionflags	@""
	.align	16
	.zero		1024


//--------------------- .nv.shared._ZN10layer_norm13ln_bwd_kernelINS_13Kernel_traitsI6__halfS2_S2_S2_fjLj1536ELj1ELj1ELj4ELj8ENS_18Kernel_traits_baseILj1536ES2_S2_S2_S2_fjLj128EEEEELb0ELb0ELb0ELb1EEEvNS_9BwdParamsE --------------------------
	.section	.nv.shared._ZN10layer_norm13ln_bwd_kernelINS_13Kernel_traitsI6__halfS2_S2_S2_fjLj1536ELj1ELj1ELj4ELj8ENS_18Kernel_traits_baseILj1536ES2_S2_S2_S2_fjLj128EEEEELb0ELb0ELb0ELb1EEEvNS_9BwdParamsE,"aw",@nobits
	.sectionflags	@""
	.align	16
	.zero		1024


//--------------------- .nv.shared._ZN10layer_norm13ln_bwd_kernelINS_13Kernel_traitsI6__halfS2_S2_S2_fjLj1536ELj1ELj1ELj4ELj8ENS_18Kernel_traits_baseILj1536ES2_S2_S2_S2_fjLj128EEEEELb0ELb0ELb1ELb0EEEvNS_9BwdParamsE --------------------------
	.section	.nv.shared._ZN10layer_norm13ln_bwd_kernelINS_13Kernel_traitsI6__halfS2_S2_S2_fjLj1536ELj1ELj1ELj4ELj8ENS_18Kernel_traits_baseILj1536ES2_S2_S2_S2_fjLj128EEEEELb0ELb0ELb1ELb0EEEvNS_9BwdParamsE,"aw",@nobits
	.sectionflags	@""
	.align	16
	.zero		1024


//--------------------- .nv.shared._ZN10layer_norm13ln_bwd_kernelINS_13Kernel_traitsI6__halfS2_S2_S2_fjLj1536ELj1ELj1ELj4ELj8ENS_18Kernel_traits_baseILj1536ES2_S2_S2_S2_fjLj128EEEEELb0ELb0ELb1ELb1EEEvNS_9BwdParamsE --------------------------
	.section	.nv.shared._ZN10layer_norm13ln_bwd_kernelINS_13Kernel_traitsI6__halfS2_S2_S2_fjLj1536ELj1ELj1ELj4ELj8ENS_18Kernel_traits_baseILj1536ES2_S2_S2_S2_fjLj128EEEEELb0ELb0ELb1ELb1EEEvNS_9BwdParamsE,"aw",@nobits
	.sectionflags	@""
	.align	16
	.zero		1024


//--------------------- .nv.shared._ZN10layer_norm13ln_bwd_kernelINS_13Kernel_traitsI6__halfS2_S2_S2_fjLj1536ELj1ELj1ELj4ELj8ENS_18Kernel_traits_baseILj1536ES2_S2_S2_S2_fjLj128EEEEELb0ELb1ELb0ELb0EEEvNS_9BwdParamsE --------------------------
	.section	.nv.shared._ZN10layer_norm13ln_bwd_kernelINS_13Kernel_traitsI6__halfS2_S2_S2_fjLj1536ELj1ELj1ELj4ELj8ENS_18Kernel_traits_baseILj1536ES2_S2_S2_S2_fjLj128EEEEELb0ELb1ELb0ELb0EEEvNS_9BwdParamsE,"aw",@nobits
	.sectionflags	@""
	.align	16
	.zero		1024


//--------------------- .nv.shared._ZN10layer_norm13ln_bwd_kernelINS_13Kernel_traitsI6__halfS2_S2_S2_fjLj1536ELj1ELj1ELj4ELj8ENS_18Kernel_traits_baseILj1536ES2_S2_S2_S2_fjLj128EEEEELb0ELb1ELb0ELb1EEEvNS_9BwdParamsE --------------------------
	.section	.nv.shared._ZN10layer_norm13ln_bwd_kernelINS_13Kernel_traitsI6__halfS2_S2_S2_fjLj1536ELj1ELj1ELj4ELj8ENS_18Kernel_traits_baseILj1536ES2_S2_S2_S2_fjLj128EEEEELb0ELb1ELb0ELb1EEEvNS_9BwdParamsE,"aw",@nobits
	.sectionflags	@""
	.align	16
	.zero		1024


//--------------------- .nv.shared._ZN10layer_norm13ln_bwd_kernelINS_13Kernel_traitsI6__halfS2_S2_S2_fjLj1536ELj1ELj1ELj4ELj8ENS_18Kernel_traits_baseILj1536ES2_S2_S2_S2_fjLj128EEEEELb0ELb1ELb1ELb0EEEvNS_9BwdParamsE --------------------------
	.section	.nv.shared._ZN10layer_norm13ln_bwd_kernelINS_13Kernel_traitsI6__halfS2_S2_S2_fjLj1536ELj1ELj1ELj4ELj8ENS_18Kernel_traits_baseILj1536ES2_S2_S2_S2_fjLj128EEEEELb0ELb1ELb1ELb0EEEvNS_9BwdParamsE,"aw",@nobits
	.sectionflags	@""
	.align	16
	.zero		1024


//--------------------- .nv.shared._ZN10layer_norm13ln_bwd_kernelINS_13Kernel_traitsI6__halfS2_S2_S2_fjLj1536ELj1ELj1ELj4ELj8ENS_18Kernel_traits_baseILj1536ES2_S2_S2_S2_fjLj128EEEEELb0ELb1ELb1ELb1EEEvNS_9BwdParamsE --------------------------
	.section	.nv.shared._ZN10layer_norm13ln_bwd_kernelINS_13Kernel_traitsI6__halfS2_S2_S2_fjLj1536ELj1ELj1ELj4ELj8ENS_18Kernel_traits_baseILj1536ES2_S2_S2_S2_fjLj128EEEEELb0ELb1ELb1ELb1EEEvNS_9BwdParamsE,"aw",@nobits
	.sectionflags	@""
	.align	16
	.zero		1024


//--------------------- .nv.shared._ZN10layer_norm13ln_bwd_kernelINS_13Kernel_traitsI6__halfS2_S2_S2_fjLj1536ELj1ELj1ELj4ELj8ENS_18Kernel_traits_baseILj1536ES2_S2_S2_S2_fjLj128EEEEELb1ELb0ELb0ELb0EEEvNS_9BwdParamsE --------------------------
	.section	.nv.shared._ZN10layer_norm13ln_bwd_kernelINS_13Kernel_traitsI6__halfS2_S2_S2_fjLj1536ELj1ELj1ELj4ELj8ENS_18Kernel_traits_baseILj1536ES2_S2_S2_S2_fjLj128EEEEELb1ELb0ELb0ELb0EEEvNS_9BwdParamsE,"aw",@nobits
	.sectionflags	@""
	.align	16
	.zero		1024


//--------------------- .nv.shared._ZN10layer_norm13ln_bwd_kernelINS_13Kernel_traitsI6__halfS2_S2_S2_fjLj1536ELj1ELj1ELj4ELj8ENS_18Kernel_traits_baseILj1536ES2_S2_S2_S2_fjLj128EEEEELb1ELb0ELb0ELb1EEEvNS_9BwdParamsE --------------------------
	.section	.nv.shared._ZN10layer_norm13ln_bwd_kernelINS_13Kernel_traitsI6__halfS2_S2_S2_fjLj1536ELj1ELj1ELj4ELj8ENS_18Kernel_traits_baseILj1536ES2_S2_S2_S2_fjLj128EEEEELb1ELb0ELb0ELb1EEEvNS_9BwdParamsE,"aw",@nobits
	.sectionflags	@""
	.align	16
	.zero		1024


//--------------------- .nv.shared._ZN10layer_norm22ln_bwd_finalize_kernelINS_22Kernel_traits_finalizeILj1536E6__halfS2_S2_S2_fjLb0ELj1024ELj4ENS_18Kernel_traits_baseILj1536ES2_S2_S2_S2_fjLj1024EEEEELb0ELb0EEEvNS_9BwdParamsE --------------------------
	.section	.nv.shared._ZN10layer_norm22ln_bwd_finalize_kernelINS_22Kernel_traits_finalizeILj1536E6__halfS2_S2_S2_fjLb0ELj1024ELj4ENS_18Kernel_traits_baseILj1536ES2_S2_S2_S2_fjLj1024EEEEELb0ELb0EEEvNS_9BwdParamsE,"aw",@nobits
	.sectionflags	@""
	.align	16
.nv.shared._ZN10layer_norm22ln_bwd_finalize_kernelINS_22Kernel_traits_finalizeILj1536E6__halfS2_S2_S2_fjLb0ELj1024ELj4ENS_18Kernel_traits_baseILj1536ES2_S2_S2_S2_fjLj1024EEEEELb0ELb0EEEvNS_9BwdParamsE:
	.zero		9472


//--------------------- .nv.shared._ZN10layer_norm13ln_bwd_kernelINS_13Kernel_traitsI6__halfS2_S2_S2_fjLj1536ELj1ELj1ELj4ELj8ENS_18Kernel_traits_baseILj1536ES2_S2_S2_S2_fjLj128EEEEELb1ELb0ELb1ELb0EEEvNS_9BwdParamsE --------------------------
	.section	.nv.shared._ZN10layer_norm13ln_bwd_kernelINS_13Kernel_traitsI6__halfS2_S2_S2_fjLj1536ELj1ELj1ELj4ELj8ENS_18Kernel_traits_baseILj1536ES2_S2_S2_S2_fjLj128EEEEELb1ELb0ELb1ELb0EEEvNS_9BwdParamsE,"aw",@nobits
	.sectionflags	@""
	.align	16
	.zero		1024


//--------------------- .nv.shared._ZN10layer_norm22ln_bwd_finalize_kernelINS_22Kernel_traits_finalizeILj1536E6__halfS2_S2_S2_fjLb0ELj1024ELj4ENS_18Kernel_traits_baseILj1536ES2_S2_S2_S2_fjLj1024EEEEELb0ELb1EEEvNS_9BwdParamsE --------------------------
	.section	.nv.shared._ZN10layer_norm22ln_bwd_finalize_kernelINS_22Kernel_traits_finalizeILj1536E6__halfS2_S2_S2_fjLb0ELj1024ELj4ENS_18Kernel_traits_baseILj1536ES2_S2_S2_S2_fjLj1024EEEEELb0ELb1EEEvNS_9BwdParamsE,"aw",@nobits
	.sectionflags	@""
	.align	16
.nv.shared._ZN10layer_norm22ln_bwd_finalize_kernelINS_22Kernel_traits_finalizeILj1536E6__halfS2_S2_S2_fjLb0ELj1024ELj4ENS_18Kernel_traits_baseILj1536ES2_S2_S2_S2_fjLj1024EEEEELb0ELb1EEEvNS_9BwdParamsE:
	.zero		9472


//--------------------- .nv.shared._ZN10layer_norm13ln_bwd_kernelINS_13Kernel_traitsI6__halfS2_S2_S2_fjLj1536ELj1ELj1ELj4ELj8ENS_18Kernel_traits_baseILj1536ES2_S2_S2_S2_fjLj128EEEEELb1ELb0ELb1ELb1EEEvNS_9BwdParamsE --------------------------
	.section	.nv.shared._ZN10layer_norm13ln_bwd_kernelINS_13Kernel_traitsI6__halfS2_S2_S2_fjLj1536ELj1ELj1ELj4ELj8ENS_18Kernel_traits_baseILj1536ES2_S2_S2_S2_fjLj128EEEEELb1ELb0ELb1ELb1EEEvNS_9BwdParamsE,"aw",@nobits
	.sectionflags	@""
	.align	16
	.zero		1024


//--------------------- .nv.shared._ZN10layer_norm13ln_bwd_kernelINS_13Kernel_traitsI6__halfS2_S2_S2_fjLj1536ELj1ELj1ELj4ELj8ENS_18Kernel_traits_baseILj1536ES2_S2_S2_S2_fjLj128EEEEELb1ELb1ELb0ELb0EEEvNS_9BwdParamsE --------------------------
	.section	.nv.shared._ZN10layer_norm13ln_bwd_kernelINS_13Kernel_traitsI6__halfS2_S2_S2_fjLj1536ELj1ELj1ELj4ELj8ENS_18Kernel_traits_baseILj1536ES2_S2_S2_S2_fjLj128EEEEELb1ELb1ELb0ELb0EEEvNS_9BwdParamsE,"aw",@nobits
	.sectionflags	@""
	.align	16
	.zero		1024


//--------------------- .nv.shared._ZN10layer_norm13ln_bwd_kernelINS_13Kernel_traitsI6__halfS2_S2_S2_fjLj1536ELj1ELj1ELj4ELj8ENS_18Kernel_traits_baseILj1536ES2_S2_S2_S2_fjLj128EEEEELb1ELb1ELb0ELb1EEEvNS_9BwdParamsE --------------------------
	.section	.nv.shared._ZN10layer_norm13ln_bwd_kernelINS_13Kernel_traitsI6__halfS2_S2_S2_fjLj1536ELj1ELj1ELj4ELj8ENS_18Kernel_traits_baseILj1536ES2_S2_S2_S2_fjLj128EEEEELb1ELb1ELb0ELb1EEEvNS_9BwdParamsE,"aw",@nobits
	.sectionflags	@""
	.align	16
	.zero		1024


//--------------------- .nv.shared._ZN10layer_norm22ln_bwd_finalize_kernelINS_22Kernel_traits_finalizeILj1536E6__halfS2_S2_S2_fjLb1ELj1024ELj4ENS_18Kernel_traits_baseILj1536ES2_S2_S2_S2_fjLj1024EEEEELb1ELb0EEEvNS_9BwdParamsE --------------------------
	.section	.nv.shared._ZN10layer_norm22ln_bwd_finalize_kernelINS_22Kernel_traits_finalizeILj1536E6__halfS2_S2_S2_fjLb1ELj1024ELj4ENS_18Kernel_traits_baseILj1536ES2_S2_S2_S2_fjLj1024EEEEELb1ELb0EEEvNS_9BwdParamsE,"aw",@nobits
	.sectionflags	@""
	.align	16
.nv.shared._ZN10layer_norm22ln_bwd_finalize_kernelINS_22Kernel_traits_finalizeILj1536E6__halfS2_S2_S2_fjLb1ELj1024ELj4ENS_18Kernel_traits_baseILj1536ES2_S2_S2_S2_fjLj1024EEEEELb1ELb0EEEvNS_9BwdParamsE:
	.zero		13696


//--------------------- .nv.shared._ZN10layer_norm13ln_bwd_kernelINS_13Kernel_traitsI6__halfS2_S2_S2_fjLj1536ELj1ELj1ELj4ELj8ENS_18Kernel_traits_baseILj1536ES2_S2_S2_S2_fjLj128EEEEELb1ELb1ELb1ELb0EEEvNS_9BwdParamsE --------------------------
	.section	.nv.shared._ZN10layer_norm13ln_bwd_kernelINS_13Kernel_traitsI6__halfS2_S2_S2_fjLj1536ELj1ELj1ELj4ELj8ENS_18Kernel_traits_baseILj1536ES2_S2_S2_S2_fjLj128EEEEELb1ELb1ELb1ELb0EEEvNS_9BwdParamsE,"aw",@nobits
	.sectionflags	@""
	.align	16
	.zero		1024


//--------------------- .nv.shared._ZN10layer_norm22ln_bwd_finalize_kernelINS_22Kernel_traits_finalizeILj1536E6__halfS2_S2_S2_fjLb1ELj1024ELj4ENS_18Kernel_traits_baseILj1536ES2_S2_S2_S2_fjLj1024EEEEELb1ELb1EEEvNS_9BwdParamsE --------------------------
	.section	.nv.shared._ZN10layer_norm22ln_bwd_finalize_kernelINS_22Kernel_traits_finalizeILj1536E6__halfS2_S2_S2_fjLb1ELj1024ELj4ENS_18Kernel_traits_baseILj1536ES2_S2_S2_S2_fjLj1024EEEEELb1ELb1EEEvNS_9BwdParamsE,"aw",@nobits
	.sectionflags	@""
	.align	16
.nv.shared._ZN10layer_norm22ln_bwd_finalize_kernelINS_22Kernel_traits_finalizeILj1536E6__halfS2_S2_S2_fjLb1ELj1024ELj4ENS_18Kernel_traits_baseILj1536ES2_S2_S2_S2_fjLj1024EEEEELb1ELb1EEEvNS_9BwdParamsE:
	.zero		13696


//--------------------- .nv.shared._ZN10layer_norm13ln_bwd_kernelINS_13Kernel_traitsI6__halfS2_S2_S2_fjLj1536ELj1ELj1ELj4ELj8ENS_18Kernel_traits_baseILj1536ES2_S2_S2_S2_fjLj128EEEEELb1ELb1ELb1ELb1EEEvNS_9BwdParamsE --------------------------
	.section	.nv.shared._ZN10layer_norm13ln_bwd_kernelINS_13Kernel_traitsI6__halfS2_S2_S2_fjLj1536ELj1ELj1ELj4ELj8ENS_18Kernel_traits_baseILj1536ES2_S2_S2_S2_fjLj128EEEEELb1ELb1ELb1ELb1EEEvNS_9BwdParamsE,"aw",@nobits
	.sectionflags	@""
	.align	16
	.zero		1024


//--------------------- .nv.shared._ZN10layer_norm13ln_bwd_kernelINS_13Kernel_traitsIf13__nv_bfloat16S2_S2_fjLj1536ELj1ELj1ELj4ELj8ENS_18Kernel_traits_baseILj1536EfS2_S2_S2_fjLj128EEEEELb0ELb0ELb0ELb0EEEvNS_9BwdParamsE --------------------------
	.section	.nv.shared._ZN10layer_norm13ln_bwd_kernelINS_13Kernel_traitsIf13__nv_bfloat16S2_S2_fjLj1536ELj1ELj1ELj4ELj8ENS_18Kernel_traits_baseILj1536EfS2_S2_S2_fjLj128EEEEELb0ELb0ELb0ELb0EEEvNS_9BwdParamsE,"aw",@nobits
	.sectionflags	@""
	.align	16
	.zero		1024


//--------------------- .nv.shared._ZN10layer_norm13ln_bwd_kernelINS_13Kernel_traitsIf13__nv_bfloat16S2_S2_fjLj1536ELj1ELj1ELj4ELj8ENS_18Kernel_traits_baseILj1536EfS2_S2_S2_fjLj128EEEEELb0ELb0ELb0ELb1EEEvNS_9BwdParamsE --------------------------
	.section	.nv.shared._ZN10layer_norm13ln_bwd_kernelINS_13Kernel_traitsIf13__nv_bfloat16S2_S2_fjLj1536ELj1ELj1ELj4ELj8ENS_18Kernel_traits_baseILj1536EfS2_S2_S2_fjLj128EEEEELb0ELb0ELb0ELb1EEEvNS_9BwdParamsE,"aw",@nobits
	.sectionflags	@""
	.align	16
	.zero		1024


//--------------------- .nv.shared._ZN10layer_norm13ln_bwd_kernelINS_13Kernel_traitsIf13__nv_bfloat16S2_S2_fjLj1536ELj1ELj1ELj4ELj8ENS_18Kernel_traits_baseILj1536EfS2_S2_S2_fjLj128EEEEELb0ELb0ELb1ELb0EEEvNS_9BwdParamsE --------------------------
	.section	.nv.shared._ZN10layer_norm13ln_bwd_kernelINS_13Kernel_traitsIf13__nv_bfloat16S2_S2_fjLj1536ELj1ELj1ELj4ELj8ENS_18Kernel_traits_baseILj1536EfS2_S2_S2_fjLj128EEEEELb0ELb0ELb1ELb0EEEvNS_9BwdParamsE,"aw",@nobits
	.sectionflags	@""
	.align	16
	.zero		1024


//--------------------- .nv.shared._ZN10layer_norm13ln_bwd_kernelINS_13Kernel_traitsIf13__nv_bfloat16S2_S2_fjLj1536ELj1ELj1ELj4ELj8ENS_18Kernel_traits_baseILj1536EfS2_S2_S2_fjLj128EEEEELb0ELb0ELb1ELb1EEEvNS_9BwdParamsE --------------------------
	.section	.nv.shared._ZN10layer_norm13ln_bwd_kernelINS_13Kernel_traitsIf13__nv_bfloat16S2_S2_fjLj1536ELj1ELj1ELj4ELj8ENS_18Kernel_traits_baseILj1536EfS2_S2_S2_fjLj128EEEEELb0ELb0ELb1ELb1EEEvNS_9BwdParamsE,"aw",@nobits
	.sectionflags	@""
	.align	16
	.zero		1024


//--------------------- .nv.shared._ZN10layer_norm13ln_bwd_kernelINS_13Kernel_traitsIf13__nv_bfloat16S2_S2_fjLj1536ELj1ELj1ELj4ELj8ENS_18Kernel_traits_baseILj1536EfS2_S2_S2_fjLj128EEEEELb0ELb1ELb0ELb0EEEvNS_9BwdParamsE --------------------------
	.section	.nv.shared._ZN10layer_norm13ln_bwd_kernelINS_13Kernel_traitsIf13__nv_bfloat16S2_S2_fjLj1536ELj1ELj1ELj4ELj8ENS_18Kernel_traits_baseILj1536EfS2_S2_S2_fjLj128EEEEELb0ELb1ELb0ELb0EEEvNS_9BwdParamsE,"aw",@nobits
	.sectionflags	@""
	.align	16
	.zero		1024


//--------------------- .nv.shared._ZN10layer_norm13ln_bwd_kernelINS_13Kernel_traitsIf13__nv_bfloat16S2_S2_fjLj1536ELj1ELj1ELj4ELj8ENS_18Kernel_traits_baseILj1536EfS2_S2_S2_fjLj128EEEEELb0ELb1ELb0ELb1EEEvNS_9BwdParamsE --------------------------
	.section	.nv.shared._ZN10layer_norm13ln_bwd_kernelINS_13Kernel_traitsIf13__nv_bfloat16S2_S2_fjLj1536ELj1ELj1ELj4ELj8ENS_18Kernel_traits_baseILj1536EfS2_S2_S2_fjLj128EEEEELb0ELb1ELb0ELb1EEEvNS_9BwdParamsE,"aw",@nobits
	.sectionflags	@""
	.align	16
	.zero		1024


//--------------------- .nv.shared._ZN10layer_norm13ln_bwd_kernelINS_13Kernel_traitsIf13__nv_bfloat16S2_S2_fjLj1536ELj1ELj1ELj4ELj8ENS_18Kernel_traits_baseILj1536EfS2_S2_S2_fjLj128EEEEELb0ELb1ELb1ELb0EEEvNS_9BwdParamsE --------------------------
	.section	.nv.shared._ZN10layer_norm13ln_bwd_kernelINS_13Kernel_traitsIf13__nv_bfloat16S2_S2_fjLj1536ELj1ELj1ELj4ELj8ENS_18Kernel_traits_baseILj1536EfS2_S2_S2_fjLj128EEEEELb0ELb1ELb1ELb0EEEvNS_9BwdParamsE,"aw",@nobits
	.sectionflags	@""
	.align	16
	.zero		1024


//--------------------- .nv.shared._ZN10layer_norm13ln_bwd_kernelINS_13Kernel_traitsIf13__nv_bfloat16S2_S2_fjLj1536ELj1ELj1ELj4ELj8ENS_18Kernel_traits_baseILj1536EfS2_S2_S2_fjLj128EEEEELb0ELb1ELb1ELb1EEEvNS_9BwdParamsE --------------------------
	.section	.nv.shared._ZN10layer_norm13ln_bwd_kernelINS_13Kernel_traitsIf13__nv_bfloat16S2_S2_fjLj1536ELj1ELj1ELj4ELj8ENS_18Kernel_traits_baseILj1536EfS2_S2_S2_fjLj128EEEEELb0ELb1ELb1ELb1EEEvNS_9BwdParamsE,"aw",@nobits
	.sectionflags	@""
	.align	16
	.zero		1024


//--------------------- .nv.shared._ZN10layer_norm13ln_bwd_kernelINS_13Kernel_traitsIf13__nv_bfloat16S2_S2_fjLj1536ELj1ELj1ELj4ELj8ENS_18Kernel_traits_baseILj1536EfS2_S2_S2_fjLj128EEEEELb1ELb0ELb0ELb0EEEvNS_9BwdParamsE --------------------------
	.section	.nv.shared._ZN10layer_norm13ln_bwd_kernelINS_13Kernel_traitsIf13__nv_bfloat16S2_S2_fjLj1536ELj1ELj1ELj4ELj8ENS_18Kernel_traits_baseILj1536EfS2_S2_S2_fjLj128EEEEELb1ELb0ELb0ELb0EEEvNS_9BwdParamsE,"aw",@nobits
	.sectionflags	@""
	.align	16
	.zero		1024


//--------------------- .nv.shared._ZN10layer_norm13ln_bwd_kernelINS_13Kernel_traitsIf13__nv_bfloat16S2_S2_fjLj1536ELj1ELj1ELj4ELj8ENS_18Kernel_traits_baseILj1536EfS2_S2_S2_fjLj128EEEEELb1ELb0ELb0ELb1EEEvNS_9BwdParamsE --------------------------
	.section	.nv.shared._ZN10layer_norm13ln_bwd_kernelINS_13Kernel_traitsIf13__nv_bfloat16S2_S2_fjLj1536ELj1ELj1ELj4ELj8ENS_18Kernel_traits_baseILj1536EfS2_S2_S2_fjLj128EEEEELb1ELb0ELb0ELb1EEEvNS_9BwdParamsE,"aw",@nobits
	.sectionflags	@""
	.align	16
	.zero		1024


//--------------------- .nv.shared._ZN10layer_norm22ln_bwd_finalize_kernelINS_22Kernel_traits_finalizeILj1536Ef13__nv_bfloat16S2_S2_fjLb0ELj1024ELj4ENS_18Kernel_traits_baseILj1536EfS2_S2_S2_fjLj1024EEEEELb0ELb0EEEvNS_9BwdParamsE --------------------------
	.section	.nv.shared._ZN10layer_norm22ln_bwd_finalize_kernelINS_22Kernel_traits_finalizeILj1536Ef13__nv_bfloat16S2_S2_fjLb0ELj1024ELj4ENS_18Kernel_traits_baseILj1536EfS2_S2_S2_fjLj1024EEEEELb0ELb0EEEvNS_9BwdParamsE,"aw",@nobits
	.sectionflags	@""
	.align	16
.nv.shared._ZN10layer_norm22ln_bwd_finalize_kernelINS_22Kernel_traits_finalizeILj1536Ef13__nv_bfloat16S2_S2_fjLb0ELj1024ELj4ENS_18Kernel_traits_baseILj1536EfS2_S2_S2_fjLj1024EEEEELb0ELb0EEEvNS_9BwdParamsE:
	.zero		9472


//--------------------- .nv.shared._ZN10layer_norm13ln_bwd_kernelINS_13Kernel_traitsIf13__nv_bfloat16S2_S2_fjLj1536ELj1ELj1ELj4ELj8ENS_18Kernel_traits_baseILj1536EfS2_S2_S2_fjLj128EEEEELb1ELb0ELb1ELb0EEEvNS_9BwdParamsE --------------------------
	.section	.nv.shared._ZN10layer_norm13ln_bwd_kernelINS_13Kernel_traitsIf13__nv_bfloat16S2_S2_fjLj1536ELj1ELj1ELj4ELj8ENS_18Kernel_traits_baseILj1536EfS2_S2_S2_fjLj128EEEEELb1ELb0ELb1ELb0EEEvNS_9BwdParamsE,"aw",@nobits
	.sectionflags	@""
	.align	16
	.zero		1024


//--------------------- .nv.shared._ZN10layer_norm22ln_bwd_finalize_kernelINS_22Kernel_traits_finalizeILj1536Ef13__nv_bfloat16S2_S2_fjLb0ELj1024ELj4ENS_18Kernel_traits_baseILj1536EfS2_S2_S2_fjLj1024EEEEELb0ELb1EEEvNS_9BwdParamsE --------------------------
	.section	.nv.shared._ZN10layer_norm22ln_bwd_finalize_kernelINS_22Kernel_traits_finalizeILj1536Ef13__nv_bfloat16S2_S2_fjLb0ELj1024ELj4ENS_18Kernel_traits_baseILj1536EfS2_S2_S2_fjLj1024EEEEELb0ELb1EEEvNS_9BwdParamsE,"aw",@nobits
	.sectionflags	@""
	.align	16
.nv.shared._ZN10layer_norm22ln_bwd_finalize_kernelINS_22Kernel_traits_finalizeILj1536Ef13__nv_bfloat16S2_S2_fjLb0ELj1024ELj4ENS_18Kernel_traits_baseILj1536EfS2_S2_S2_fjLj1024EEEEELb0ELb1EEEvNS_9BwdParamsE:
	.zero		9472


//--------------------- .nv.shared._ZN10layer_norm13ln_bwd_kernelINS_13Kernel_traitsIf13__nv_bfloat16S2_S2_fjLj1536ELj1ELj1ELj4ELj8ENS_18Kernel_traits_baseILj1536EfS2_S2_S2_fjLj128EEEEELb1ELb0ELb1ELb1EEEvNS_9BwdParamsE --------------------------
	.section	.nv.shared._ZN10layer_norm13ln_bwd_kernelINS_13Kernel_traitsIf13__nv_bfloat16S2_S2_fjLj1536ELj1ELj1ELj4ELj8ENS_18Kernel_traits_baseILj1536EfS2_S2_S2_fjLj128EEEEELb1ELb0ELb1ELb1EEEvNS_9BwdParamsE,"aw",@nobits
	.sectionflags	@""
	.align	16
	.zero		1024


//--------------------- .nv.shared._ZN10layer_norm13ln_bwd_kernelINS_13Kernel_traitsIf13__nv_bfloat16S2_S2_fjLj1536ELj1ELj1ELj4ELj8ENS_18Kernel_traits_baseILj1536EfS2_S2_S2_fjLj128EEEEELb1ELb1ELb0ELb0EEEvNS_9BwdParamsE --------------------------
	.section	.nv.shared._ZN10layer_norm13ln_bwd_kernelINS_13Kernel_traitsIf13__nv_bfloat16S2_S2_fjLj1536ELj1ELj1ELj4ELj8ENS_18Kernel_traits_baseILj1536EfS2_S2_S2_fjLj128EEEEELb1ELb1ELb0ELb0EEEvNS_9BwdParamsE,"aw",@nobits
	.sectionflags	@""
	.align	16
	.zero		1024


//--------------------- .nv.shared._ZN10layer_norm13ln_bwd_kernelINS_13Kernel_traitsIf13__nv_bfloat16S2_S2_fjLj1536ELj1ELj1ELj4ELj8ENS_18Kernel_traits_baseILj1536EfS2_S2_S2_fjLj128EEEEELb1ELb1ELb0ELb1EEEvNS_9BwdParamsE --------------------------
	.section	.nv.shared._ZN10layer_norm13ln_bwd_kernelINS_13Kernel_traitsIf13__nv_bfloat16S2_S2_fjLj1536ELj1ELj1ELj4ELj8ENS_18Kernel_traits_baseILj1536EfS2_S2_S2_fjLj128EEEEELb1ELb1ELb0ELb1EEEvNS_9BwdParamsE,"aw",@nobits
	.sectionflags	@""
	.align	16
	.zero		1024


//--------------------- .nv.shared._ZN10layer_norm22ln_bwd_finalize_kernelINS_22Kernel_traits_finalizeILj1536Ef13__nv_bfloat16S2_S2_fjLb1ELj1024ELj4ENS_18Kernel_traits_baseILj1536EfS2_S2_S2_fjLj1024EEEEELb1ELb0EEEvNS_9BwdParamsE --------------------------
	.section	.nv.shared._ZN10layer_norm22ln_bwd_finalize_kernelINS_22Kernel_traits_finalizeILj1536Ef13__nv_bfloat16S2_S2_fjLb1ELj1024ELj4ENS_18Kernel_traits_baseILj1536EfS2_S2_S2_fjLj1024EEEEELb1ELb0EEEvNS_9BwdParamsE,"aw",@nobits
	.sectionflags	@""
	.align	16
.nv.shared._ZN10layer_norm22ln_bwd_finalize_kernelINS_22Kernel_traits_finalizeILj1536Ef13__nv_bfloat16S2_S2_fjLb1ELj1024ELj4ENS_18Kernel_traits_baseILj1536EfS2_S2_S2_fjLj1024EEEEELb1ELb0EEEvNS_9BwdParamsE:
	.zero		13696


//--------------------- .nv.shared._ZN10layer_norm13ln_bwd_kernelINS_13Kernel_traitsIf13__nv_bfloat16S2_S2_fjLj1536ELj1ELj1ELj4ELj8ENS_18Kernel_traits_baseILj1536EfS2_S2_S2_fjLj128EEEEELb1ELb1ELb1ELb0EEEvNS_9BwdParamsE --------------------------
	.section	.nv.shared._ZN10layer_norm13ln_bwd_kernelINS_13Kernel_traitsIf13__nv_bfloat16S2_S2_fjLj1536ELj1ELj1ELj4ELj8ENS_18Kernel_traits_baseILj1536EfS2_S2_S2_fjLj128EEEEELb1ELb1ELb1ELb0EEEvNS_9BwdParamsE,"aw",@nobits
	.sectionflags	@""
	.align	16
	.zero		1024


//--------------------- .nv.shared._ZN10layer_norm22ln_bwd_finalize_kernelINS_22Kernel_traits_finalizeILj1536Ef13__nv_bfloat16S2_S2_fjLb1ELj1024ELj4ENS_18Kernel_traits_baseILj1536EfS2_S2_S2_fjLj1024EEEEELb1ELb1EEEvNS_9BwdParamsE --------------------------
	.section	.nv.shared._ZN10layer_norm22ln_bwd_finalize_kernelINS_22Kernel_traits_finalizeILj1536Ef13__nv_bfloat16S2_S2_fjLb1ELj1024ELj4ENS_18Kernel_traits_baseILj1536EfS2_S2_S2_fjLj1024EEEEELb1ELb1EEEvNS_9BwdParamsE,"aw",@nobits
	.sectionflags	@""
	.align	16
.nv.shared._ZN10layer_norm22ln_bwd_finalize_kernelINS_22Kernel_traits_finalizeILj1536Ef13__nv_bfloat16S2_S2_fjLb1ELj1024ELj4ENS_18Kernel_traits_baseILj1536EfS2_S2_S2_fjLj1024EEEEELb1ELb1EEEvNS_9BwdParamsE:
	.zero		13696


//--------------------- .nv.shared._ZN10layer_norm13ln_bwd_kernelINS_13Kernel_traitsIf13__nv_bfloat16S2_S2_fjLj1536ELj1ELj1ELj4ELj8ENS_18Kernel_traits_baseILj1536EfS2_S2_S2_fjLj128EEEEELb1ELb1ELb1ELb1EEEvNS_9BwdParamsE --------------------------
	.section	.nv.shared._ZN10layer_norm13ln_bwd_kernelINS_13Kernel_traitsIf13__nv_bfloat16S2_S2_fjLj1536ELj1ELj1ELj4ELj8ENS_18Kernel_traits_baseILj1536EfS2_S2_S2_fjLj128EEEEELb1ELb1ELb1ELb1EEEvNS_9BwdParamsE,"aw",@nobits
	.sectionflags	@""
	.align	16
	.zero		1024


//--------------------- .nv.shared._ZN10layer_norm13ln_bwd_kernelINS_13Kernel_traitsI13__nv_bfloat16S2_fS2_fjLj1536ELj1ELj1ELj4ELj8ENS_18Kernel_traits_baseILj1536ES2_S2_fS2_fjLj128EEEEELb0ELb0ELb0ELb0EEEvNS_9BwdParamsE --------------------------
	.section	.nv.shared._ZN10layer_norm13ln_bwd_kernelINS_13Kernel_traitsI13__nv_bfloat16S2_fS2_fjLj1536ELj1ELj1ELj4ELj8ENS_18Kernel_traits_baseILj1536ES2_S2_fS2_fjLj128EEEEELb0ELb0ELb0ELb0EEEvNS_9BwdParamsE,"aw",@nobits
	.sectionflags	@""
	.align	16
	.zero		1024


//--------------------- .nv.shared._ZN10layer_norm13ln_bwd_kernelINS_13Kernel_traitsI13__nv_bfloat16S2_fS2_fjLj1536ELj1ELj1ELj4ELj8ENS_18Kernel_traits_baseILj1536ES2_S2_fS2_fjLj128EEEEELb0ELb0ELb0ELb1EEEvNS_9BwdParamsE --------------------------
	.section	.nv.shared._ZN10layer_norm13ln_bwd_kernelINS_13Kernel_traitsI13__nv_bfloat16S2_fS2_fjLj1536ELj1ELj1ELj4ELj8ENS_18Kernel_traits_baseILj1536ES2_S2_fS2_fjLj128EEEEELb0ELb0ELb0ELb1EEEvNS_9BwdParamsE,"aw",@nobits
	.sectionflags	@""
	.align	16
	.zero		1024


//--------------------- .nv.shared._ZN10layer_norm13ln_bwd_kernelINS_13Kernel_traitsI13__nv_bfloat16S2_fS2_fjLj1536ELj1ELj1ELj4ELj8ENS_18Kernel_traits_baseILj1536ES2_S2_fS2_fjLj128EEEEELb0ELb0ELb1ELb0EEEvNS_9BwdParamsE --------------------------
	.section	.nv.shared._ZN10layer_norm13ln_bwd_kernelINS_13Kernel_traitsI13__nv_bfloat16S2_fS2_fjLj1536ELj1ELj1ELj4ELj8ENS_18Kernel_traits_baseILj1536ES2_S2_fS2_fjLj128EEEEELb0ELb0ELb1ELb0EEEvNS_9BwdParamsE,"aw",@nobits
	.sectionflags	@""
	.align	16
	.zero		1024


//--------------------- .nv.shared._ZN10layer_norm13ln_bwd_kernelINS_13Kernel_traitsI13__nv_bfloat16S2_fS2_fjLj1536ELj1ELj1ELj4ELj8ENS_18Kernel_traits_baseILj1536ES2_S2_fS2_fjLj128EEEEELb0ELb0ELb1ELb1EEEvNS_9BwdParamsE --------------------------
	.section	.nv.shared._ZN10layer_norm13ln_bwd_kernelINS_13Kernel_traitsI13__nv_bfloat16S2_fS2_fjLj1536ELj1ELj1ELj4ELj8ENS_18Kernel_traits_baseILj1536ES2_S2_fS2_fjLj128EEEEELb0ELb0ELb1ELb1EEEvNS_9BwdParamsE,"aw",@nobits
	.sectionflags	@""
	.align	16
	.zero		1024


//--------------------- .nv.shared._ZN10layer_norm13ln_bwd_kernelINS_13Kernel_traitsI13__nv_bfloat16S2_fS2_fjLj1536ELj1ELj1ELj4ELj8ENS_18Kernel_traits_baseILj1536ES2_S2_fS2_fjLj128EEEEELb0ELb1ELb0ELb0EEEvNS_9BwdParamsE --------------------------
	.section	.nv.shared._ZN10layer_norm13ln_bwd_kernelINS_13Kernel_traitsI13__nv_bfloat16S2_fS2_fjLj1536ELj1ELj1ELj4ELj8ENS_18Kernel_traits_baseILj1536ES2_S2_fS2_fjLj128EEEEELb0ELb1ELb0ELb0EEEvNS_9BwdParamsE,"aw",@nobits
	.sectionflags	@""
	.align	16
	.zero		1024


//--------------------- .nv.shared._ZN10layer_norm13ln_bwd_kernelINS_13Kernel_traitsI13__nv_bfloat16S2_fS2_fjLj1536ELj1ELj1ELj4ELj8ENS_18Kernel_traits_baseILj1536ES2_S2_fS2_fjLj128EEEEELb0ELb1ELb0ELb1EEEvNS_9BwdParamsE --------------------------
	.section	.nv.shared._ZN10layer_norm13ln_bwd_kernelINS_13Kernel_traitsI13__nv_bfloat16S2_fS2_fjLj1536ELj1ELj1ELj4ELj8ENS_18Kernel_traits_baseILj1536ES2_S2_fS2_fjLj128EEEEELb0ELb1ELb0ELb1EEEvNS_9BwdParamsE,"aw",@nobits
	.sectionflags	@""
	.align	16
	.zero		1024


//--------------------- .nv.shared._ZN10layer_norm13ln_bwd_kernelINS_13Kernel_traitsI13__nv_bfloat16S2_fS2_fjLj1536ELj1ELj1ELj4ELj8ENS_18Kernel_traits_baseILj1536ES2_S2_fS2_fjLj128EEEEELb0ELb1ELb1ELb0EEEvNS_9BwdParamsE --------------------------
	.section	.nv.shared._ZN10layer_norm13ln_bwd_kernelINS_13Kernel_traitsI13__nv_bfloat16S2_fS2_fjLj1536ELj1ELj1ELj4ELj8ENS_18Kernel_traits_baseILj1536ES2_S2_fS2_fjLj128EEEEELb0ELb1ELb1ELb0EEEvNS_9BwdParamsE,"aw",@nobits
	.sectionflags	@""
	.align	16
	.zero		1024


//--------------------- .nv.shared._ZN10layer_norm13ln_bwd_kernelINS_13Kernel_traitsI13__nv_bfloat16S2_fS2_fjLj1536ELj1ELj1ELj4ELj8ENS_18Kernel_traits_baseILj1536ES2_S2_fS2_fjLj128EEEEELb0ELb1ELb1ELb1EEEvNS_9BwdParamsE --------------------------
	.section	.nv.shared._ZN10layer_norm13ln_bwd_kernelINS_13Kernel_traitsI13__nv_bfloat16S2_fS2_fjLj1536ELj1ELj1ELj4ELj8ENS_18Kernel_traits_baseILj1536ES2_S2_fS2_fjLj128EEEEELb0ELb1ELb1ELb1EEEvNS_9BwdParamsE,"aw",@nobits
	.sectionflags	@""
	.align	16
	.zero		1024


//--------------------- .nv.shared._ZN10layer_norm13ln_bwd_kernelINS_13Kernel_traitsI13__nv_bfloat16S2_fS2_fjLj1536ELj1ELj1ELj4ELj8ENS_18Kernel_traits_baseILj1536ES2_S2_fS2_fjLj128EEEEELb1ELb0ELb0ELb0EEEvNS_9BwdParamsE --------------------------
	.section	.nv.shared._ZN10layer_norm13ln_bwd_kernelINS_13Kernel_traitsI13__nv_bfloat16S2_fS2_fjLj1536ELj1ELj1ELj4ELj8ENS_18Kernel_traits_baseILj1536ES2_S2_fS2_fjLj128EEEEELb1ELb0ELb0ELb0EEEvNS_9BwdParamsE,"aw",@nobits
	.sectionflags	@""
	.align	16
	.zero		1024


//--------------------- .nv.shared._ZN10layer_norm13ln_bwd_kernelINS_13Kernel_traitsI13__nv_bfloat16S2_fS2_fjLj1536ELj1ELj1ELj4ELj8ENS_18Kernel_traits_baseILj1536ES2_S2_fS2_fjLj128EEEEELb1ELb0ELb0ELb1EEEvNS_9BwdParamsE --------------------------
	.section	.nv.shared._ZN10layer_norm13ln_bwd_kernelINS_13Kernel_traitsI13__nv_bfloat16S2_fS2_fjLj1536ELj1ELj1ELj4ELj8ENS_18Kernel_traits_baseILj1536ES2_S2_fS2_fjLj128EEEEELb1ELb0ELb0ELb1EEEvNS_9BwdParamsE,"aw",@nobits
	.sectionflags	@""
	.align	16
	.zero		1024


//--------------------- .nv.shared._ZN10layer_norm22ln_bwd_finalize_kernelINS_22Kernel_traits_finalizeILj1536E13__nv_bfloat16S2_fS2_fjLb0ELj1024ELj4ENS_18Kernel_traits_baseILj1536ES2_S2_fS2_fjLj1024EEEEELb0ELb0EEEvNS_9BwdParamsE --------------------------
	.section	.nv.shared._ZN10layer_norm22ln_bwd_finalize_kernelINS_22Kernel_traits_finalizeILj1536E13__nv_bfloat16S2_fS2_fjLb0ELj1024ELj4ENS_18Kernel_traits_baseILj1536ES2_S2_fS2_fjLj1024EEEEELb0ELb0EEEvNS_9BwdParamsE,"aw",@nobits
	.sectionflags	@""
	.align	16
.nv.shared._ZN10layer_norm22ln_bwd_finalize_kernelINS_22Kernel_traits_finalizeILj1536E13__nv_bfloat16S2_fS2_fjLb0ELj1024ELj4ENS_18Kernel_traits_baseILj1536ES2_S2_fS2_fjLj1024EEEEELb0ELb0EEEvNS_9BwdParamsE:
	.zero		9472


//--------------------- .nv.shared._ZN10layer_norm13ln_bwd_kernelINS_13Kernel_traitsI13__nv_bfloat16S2_fS2_fjLj1536ELj1ELj1ELj4ELj8ENS_18Kernel_traits_baseILj1536ES2_S2_fS2_fjLj128EEEEELb1ELb0ELb1ELb0EEEvNS_9BwdParamsE --------------------------
	.section	.nv.shared._ZN10layer_norm13ln_bwd_kernelINS_13Kernel_traitsI13__nv_bfloat16S2_fS2_fjLj1536ELj1ELj1ELj4ELj8ENS_18Kernel_traits_baseILj1536ES2_S2_fS2_fjLj128EEEEELb1ELb0ELb1ELb0EEEvNS_9BwdParamsE,"aw",@nobits
	.sectionflags	@""
	.align	16
	.zero		1024


//--------------------- .nv.shared._ZN10layer_norm22ln_bwd_finalize_kernelINS_22Kernel_traits_finalizeILj1536E13__nv_bfloat16S2_fS2_fjLb0ELj1024ELj4ENS_18Kernel_traits_baseILj1536ES2_S2_fS2_fjLj1024EEEEELb0ELb1EEEvNS_9BwdParamsE --------------------------
	.section	.nv.shared._ZN10layer_norm22ln_bwd_finalize_kernelINS_22Kernel_traits_finalizeILj1536E13__nv_bfloat16S2_fS2_fjLb0ELj1024ELj4ENS_18Kernel_traits_baseILj1536ES2_S2_fS2_fjLj1024EEEEELb0ELb1EEEvNS_9BwdParamsE,"aw",@nobits
	.sectionflags	@""
	.align	16
.nv.shared._ZN10layer_norm22ln_bwd_finalize_kernelINS_22Kernel_traits_finalizeILj1536E13__nv_bfloat16S2_fS2_fjLb0ELj1024ELj4ENS_18Kernel_traits_baseILj1536ES2_S2_fS2_fjLj1024EEEEELb0ELb1EEEvNS_9BwdParamsE:
	.zero		9472


//--------------------- .nv.shared._ZN10layer_norm13ln_bwd_kernelINS_13Kernel_traitsI13__nv_bfloat16S2_fS2_fjLj1536ELj1ELj1ELj4ELj8ENS_18Kernel_traits_baseILj1536ES2_S2_fS2_fjLj128EEEEELb1ELb0ELb1ELb1EEEvNS_9BwdParamsE --------------------------
	.section	.nv.shared._ZN10layer_norm13ln_bwd_kernelINS_13Kernel_traitsI13__nv_bfloat16S2_fS2_fjLj1536ELj1ELj1ELj4ELj8ENS_18Kernel_traits_baseILj1536ES2_S2_fS2_fjLj128EEEEELb1ELb0ELb1ELb1EEEvNS_9BwdParamsE,"aw",@nobits
	.sectionflags	@""
	.align	16
	.zero		1024


//--------------------- .nv.shared._ZN10layer_norm13ln_bwd_kernelINS_13Kernel_traitsI13__nv_bfloat16S2_fS2_fjLj1536ELj1ELj1ELj4ELj8ENS_18Kernel_traits_baseILj1536ES2_S2_fS2_fjLj128EEEEELb1ELb1ELb0ELb0EEEvNS_9BwdParamsE --------------------------
	.section	.nv.shared._ZN10layer_norm13ln_bwd_kernelINS_13Kernel_traitsI13__nv_bfloat16S2_fS2_fjLj1536ELj1ELj1ELj4ELj8ENS_18Kernel_traits_baseILj1536ES2_S2_fS2_fjLj128EEEEELb1ELb1ELb0ELb0EEEvNS_9BwdParamsE,"aw",@nobits
	.sectionflags	@""
	.align	16
	.zero		1024


//--------------------- .nv.shared._ZN10layer_norm13ln_bwd_kernelINS_13Kernel_traitsI13__nv_bfloat16S2_fS2_fjLj1536ELj1ELj1ELj4ELj8ENS_18Kernel_traits_baseILj1536ES2_S2_fS2_fjLj128EEEEELb1ELb1ELb0ELb1EEEvNS_9BwdParamsE --------------------------
	.section	.nv.shared._ZN10layer_norm13ln_bwd_kernelINS_13Kernel_traitsI13__nv_bfloat16S2_fS2_fjLj1536ELj1ELj1ELj4ELj8ENS_18Kernel_traits_baseILj1536ES2_S2_fS2_fjLj128EEEEELb1ELb1ELb0ELb1EEEvNS_9BwdParamsE,"aw",@nobits
	.sectionflags	@""
	.align	16
	.zero		1024


//--------------------- .nv.shared._ZN10layer_norm22ln_bwd_finalize_kernelINS_22Kernel_traits_finalizeILj1536E13__nv_bfloat16S2_fS2_fjLb1ELj1024ELj4ENS_18Kernel_traits_baseILj1536ES2_S2_fS2_fjLj1024EEEEELb1ELb0EEEvNS_9BwdParamsE --------------------------
	.section	.nv.shared._ZN10layer_norm22ln_bwd_finalize_kernelINS_22Kernel_traits_finalizeILj1536E13__nv_bfloat16S2_fS2_fjLb1ELj1024ELj4ENS_18Kernel_traits_baseILj1536ES2_S2_fS2_fjLj1024EEEEELb1ELb0EEEvNS_9BwdParamsE,"aw",@nobits
	.sectionflags	@""
	.align	16
.nv.shared._ZN10layer_norm22ln_bwd_finalize_kernelINS_22Kernel_traits_finalizeILj1536E13__nv_bfloat16S2_fS2_fjLb1ELj1024ELj4ENS_18Kernel_traits_baseILj1536ES2_S2_fS2_fjLj1024EEEEELb1ELb0EEEvNS_9BwdParamsE:
	.zero		13696


//--------------------- .nv.shared._ZN10layer_norm13ln_bwd_kernelINS_13Kernel_traitsI13__nv_bfloat16S2_fS2_fjLj1536ELj1ELj1ELj4ELj8ENS_18Kernel_traits_baseILj1536ES2_S2_fS2_fjLj128EEEEELb1ELb1ELb1ELb0EEEvNS_9BwdParamsE --------------------------
	.section	.nv.shared._ZN10layer_norm13ln_bwd_kernelINS_13Kernel_traitsI13__nv_bfloat16S2_fS2_fjLj1536ELj1ELj1ELj4ELj8ENS_18Kernel_traits_baseILj1536ES2_S2_fS2_fjLj128EEEEELb1ELb1ELb1ELb0EEEvNS_9BwdParamsE,"aw",@nobits
	.sectionflags	@""
	.align	16
	.zero		1024


//--------------------- .nv.shared._ZN10layer_norm22ln_bwd_finalize_kernelINS_22Kernel_traits_finalizeILj1536E13__nv_bfloat16S2_fS2_fjLb1ELj1024ELj4ENS_18Kernel_traits_baseILj1536ES2_S2_fS2_fjLj1024EEEEELb1ELb1EEEvNS_9BwdParamsE --------------------------
	.section	.nv.shared._ZN10layer_norm22ln_bwd_finalize_kernelINS_22Kernel_traits_finalizeILj1536E13__nv_bfloat16S2_fS2_fjLb1ELj1024ELj4ENS_18Kernel_traits_baseILj1536ES2_S2_fS2_fjLj1024EEEEELb1ELb1EEEvNS_9BwdParamsE,"aw",@nobits
	.sectionflags	@""
	.align	16
.nv.shared._ZN10layer_norm22ln_bwd_finalize_kernelINS_22Kernel_traits_finalizeILj1536E13__nv_bfloat16S2_fS2_fjLb1ELj1024ELj4ENS_18Kernel_traits_baseILj1536ES2_S2_fS2_fjLj1024EEEEELb1ELb1EEEvNS_9BwdParamsE:
	.zero		13696


//--------------------- .nv.shared._ZN10layer_norm13ln_bwd_kernelINS_13Kernel_traitsI13__nv_bfloat16S2_fS2_fjLj1536ELj1ELj1ELj4ELj8ENS_18Kernel_traits_baseILj1536ES2_S2_fS2_fjLj128EEEEELb1ELb1ELb1ELb1EEEvNS_9BwdParamsE --------------------------
	.section	.nv.shared._ZN10layer_norm13ln_bwd_kernelINS_13Kernel_traitsI13__nv_bfloat16S2_fS2_fjLj1536ELj1ELj1ELj4ELj8ENS_18Kernel_traits_baseILj1536ES2_S2_fS2_fjLj128EEEEELb1ELb1ELb1ELb1EEEvNS_9BwdParamsE,"aw",@nobits
	.sectionflags	@""
	.align	16
	.zero		1024


//--------------------- .nv.shared._ZN10layer_norm13ln_bwd_kernelINS_13Kernel_traitsIf13__nv_bfloat16fS2_fjLj1536ELj1ELj1ELj4ELj8ENS_18Kernel_traits_baseILj1536EfS2_fS2_fjLj128EEEEELb0ELb0ELb0ELb0EEEvNS_9BwdParamsE --------------------------
	.section	.nv.shared._ZN10layer_norm13ln_bwd_kernelINS_13Kernel_traitsIf13__nv_bfloat16fS2_fjLj1536ELj1ELj1ELj4ELj8ENS_18Kernel_traits_baseILj1536EfS2_fS2_fjLj128EEEEELb0ELb0ELb0ELb0EEEvNS_9BwdParamsE,"aw",@nobits
	.sectionflags	@""
	.align	16
	.zero		1024


//--------------------- .nv.shared._ZN10layer_norm13ln_bwd_kernelINS_13Kernel_traitsIf13__nv_bfloat16fS2_fjLj1536ELj1ELj1ELj4ELj8ENS_18Kernel_traits_baseILj1536EfS2_fS2_fjLj128EEEEELb0ELb0ELb0ELb1EEEvNS_9BwdParamsE --------------------------
	.section	.nv.shared._ZN10layer_norm13ln_bwd_kernelINS_13Kernel_traitsIf13__nv_bfloat16fS2_fjLj1536ELj1ELj1ELj4ELj8ENS_18Kernel_traits_baseILj1536EfS2_fS2_fjLj128EEEEELb0ELb0ELb0ELb1EEEvNS_9BwdParamsE,"aw",@nobits
	.sectionflags	@""
	.align	16
	.zero		1024


//--------------------- .nv.shared._ZN10layer_norm13ln_bwd_kernelINS_13Kernel_traitsIf13__nv_bfloat16fS2_fjLj1536ELj1ELj1ELj4ELj8ENS_18Kernel_traits_baseILj1536EfS2_fS2_fjLj128EEEEELb0ELb0ELb1ELb0EEEvNS_9BwdParamsE --------------------------
	.section	.nv.shared._ZN10layer_norm13ln_bwd_kernelINS_13Kernel_traitsIf13__nv_bfloat16fS2_fjLj1536ELj1ELj1ELj4ELj8ENS_18Kernel_traits_baseILj1536EfS2_fS2_fjLj128EEEEELb0ELb0ELb1ELb0EEEvNS_9BwdParamsE,"aw",@nobits
	.sectionflags	@""
	.align	16
	.zero		1024


//--------------------- .nv.shared._ZN10layer_norm13ln_bwd_kernelINS_13Kernel_traitsIf13__nv_bfloat16fS2_fjLj1536ELj1ELj1ELj4ELj8ENS_18Kernel_traits_baseILj1536EfS2_fS2_fjLj128EEEEELb0ELb0ELb1ELb1EEEvNS_9BwdParamsE --------------------------
	.section	.nv.shared._ZN10layer_norm13ln_bwd_kernelINS_13Kernel_traitsIf13__nv_bfloat16fS2_fjLj1536ELj1ELj1ELj4ELj8ENS_18Kernel_traits_baseILj1536EfS2_fS2_fjLj128EEEEELb0ELb0ELb1ELb1EEEvNS_9BwdParamsE,"aw",@nobits
	.sectionflags	@""
	.align	16
	.zero		1024


//--------------------- .nv.shared._ZN10layer_norm13ln_bwd_kernelINS_13Kernel_traitsIf13__nv_bfloat16fS2_fjLj1536ELj1ELj1ELj4ELj8ENS_18Kernel_traits_baseILj1536EfS2_fS2_fjLj128EEEEELb0ELb1ELb0ELb0EEEvNS_9BwdParamsE --------------------------
	.section	.nv.shared._ZN10layer_norm13ln_bwd_kernelINS_13Kernel_traitsIf13__nv_bfloat16fS2_fjLj1536ELj1ELj1ELj4ELj8ENS_18Kernel_traits_baseILj1536EfS2_fS2_fjLj128EEEEELb0ELb1ELb0ELb0EEEvNS_9BwdParamsE,"aw",@nobits
	.sectionflags	@""
	.align	16
	.zero		1024


//--------------------- .nv.shared._ZN10layer_norm13ln_bwd_kernelINS_13Kernel_traitsIf13__nv_bfloat16fS2_fjLj1536ELj1ELj1ELj4ELj8ENS_18Kernel_traits_baseILj1536EfS2_fS2_fjLj128EEEEELb0ELb1ELb0ELb1EEEvNS_9BwdParamsE --------------------------
	.section	.nv.shared._ZN10layer_norm13ln_bwd_kernelINS_13Kernel_traitsIf13__nv_bfloat16fS2_fjLj1536ELj1ELj1ELj4ELj8ENS_18Kernel_traits_baseILj1536EfS2_fS2_fjLj128EEEEELb0ELb1ELb0ELb1EEEvNS_9BwdParamsE,"aw",@nobits
	.sectionflags	@""
	.align	16
	.zero		1024


//--------------------- .nv.shared._ZN10layer_norm13ln_bwd_kernelINS_13Kernel_traitsIf13__nv_bfloat16fS2_fjLj1536ELj1ELj1ELj4ELj8ENS_18Kernel_traits_baseILj1536EfS2_fS2_fjLj128EEEEELb0ELb1ELb1ELb0EEEvNS_9BwdParamsE --------------------------
	.section	.nv.shared._ZN10layer_norm13ln_bwd_kernelINS_13Kernel_traitsIf13__nv_bfloat16fS2_fjLj1536ELj1ELj1ELj4ELj8ENS_18Kernel_traits_baseILj1536EfS2_fS2_fjLj128EEEEELb0ELb1ELb1ELb0EEEvNS_9BwdParamsE,"aw",@nobits
	.sectionflags	@""
	.align	16
	.zero		1024


//--------------------- .nv.shared._ZN10layer_norm13ln_bwd_kernelINS_13Kernel_traitsIf13__nv_bfloat16fS2_fjLj1536ELj1ELj1ELj4ELj8ENS_18Kernel_traits_baseILj1536EfS2_fS2_fjLj128EEEEELb0ELb1ELb1ELb1EEEvNS_9BwdParamsE --------------------------
	.section	.nv.shared._ZN10layer_norm13ln_bwd_kernelINS_13Kernel_traitsIf13__nv_bfloat16fS2_fjLj1536ELj1ELj1ELj4ELj8ENS_18Kernel_traits_baseILj1536EfS2_fS2_fjLj128EEEEELb0ELb1ELb1ELb1EEEvNS_9BwdParamsE,"aw",@nobits
	.sectionflags	@""
	.align	16
	.zero		1024


//--------------------- .nv.shared._ZN10layer_norm13ln_bwd_kernelINS_13Kernel_traitsIf13__nv_bfloat16fS2_fjLj1536ELj1ELj1ELj4ELj8ENS_18Kernel_traits_baseILj1536EfS2_fS2_fjLj128EEEEELb1ELb0ELb0ELb0EEEvNS_9BwdParamsE --------------------------
	.section	.nv.shared._ZN10layer_norm13ln_bwd_kernelINS_13Kernel_traitsIf13__nv_bfloat16fS2_fjLj1536ELj1ELj1ELj4ELj8ENS_18Kernel_traits_baseILj1536EfS2_fS2_fjLj128EEEEELb1ELb0ELb0ELb0EEEvNS_9BwdParamsE,"aw",@nobits
	.sectionflags	@""
	.align	16
	.zero		1024


//--------------------- .nv.shared._ZN10layer_norm13ln_bwd_kernelINS_13Kernel_traitsIf13__nv_bfloat16fS2_fjLj1536ELj1ELj1ELj4ELj8ENS_18Kernel_traits_baseILj1536EfS2_fS2_fjLj128EEEEELb1ELb0ELb0ELb1EEEvNS_9BwdParamsE --------------------------
	.section	.nv.shared._ZN10layer_norm13ln_bwd_kernelINS_13Kernel_traitsIf13__nv_bfloat16fS2_fjLj1536ELj1ELj1ELj4ELj8ENS_18Kernel_traits_baseILj1536EfS2_fS2_fjLj128EEEEELb1ELb0ELb0ELb1EEEvNS_9BwdParamsE,"aw",@nobits
	.sectionflags	@""
	.align	16
	.zero		1024


//--------------------- .nv.shared._ZN10layer_norm22ln_bwd_finalize_kernelINS_22Kernel_traits_finalizeILj1536Ef13__nv_bfloat16fS2_fjLb0ELj1024ELj4ENS_18Kernel_traits_baseILj1536EfS2_fS2_fjLj1024EEEEELb0ELb0EEEvNS_9BwdParamsE --------------------------
	.section	.nv.shared._ZN10layer_norm22ln_bwd_finalize_kernelINS_22Kernel_traits_finalizeILj1536Ef13__nv_bfloat16fS2_fjLb0ELj1024ELj4ENS_18Kernel_traits_baseILj1536EfS2_fS2_fjLj1024EEEEELb0ELb0EEEvNS_9BwdParamsE,"aw",@nobits
	.sectionflags	@""
	.align	16
.nv.shared._ZN10layer_norm22ln_bwd_finalize_kernelINS_22Kernel_traits_finalizeILj1536Ef13__nv_bfloat16fS2_fjLb0ELj1024ELj4ENS_18Kernel_traits_baseILj1536EfS2_fS2_fjLj1024EEEEELb0ELb0EEEvNS_9BwdParamsE:
	.zero		9472


//--------------------- .nv.shared._ZN10layer_norm13ln_bwd_kernelINS_13Kernel_traitsIf13__nv_bfloat16fS2_fjLj1536ELj1ELj1ELj4ELj8ENS_18Kernel_traits_baseILj1536EfS2_fS2_fjLj128EEEEELb1ELb0ELb1ELb0EEEvNS_9BwdParamsE --------------------------
	.section	.nv.shared._ZN10layer_norm13ln_bwd_kernelINS_13Kernel_traitsIf13__nv_bfloat16fS2_fjLj1536ELj1ELj1ELj4ELj8ENS_18Kernel_traits_baseILj1536EfS2_fS2_fjLj128EEEEELb1ELb0ELb1ELb0EEEvNS_9BwdParamsE,"aw",@nobits
	.sectionflags	@""
	.align	16
	.zero		1024


//--------------------- .nv.shared._ZN10layer_norm22ln_bwd_finalize_kernelINS_22Kernel_traits_finalizeILj1536Ef13__nv_bfloat16fS2_fjLb0ELj1024ELj4ENS_18Kernel_traits_baseILj1536EfS2_fS2_fjLj1024EEEEELb0ELb1EEEvNS_9BwdParamsE --------------------------
	.section	.nv.shared._ZN10layer_norm22ln_bwd_finalize_kernelINS_22Kernel_traits_finalizeILj1536Ef13__nv_bfloat16fS2_fjLb0ELj1024ELj4ENS_18Kernel_traits_baseILj1536EfS2_fS2_fjLj1024EEEEELb0ELb1EEEvNS_9BwdParamsE,"aw",@nobits
	.sectionflags	@""
	.align	16
.nv.shared._ZN10layer_norm22ln_bwd_finalize_kernelINS_22Kernel_traits_finalizeILj1536Ef13__nv_bfloat16fS2_fjLb0ELj1024ELj4ENS_18Kernel_traits_baseILj1536EfS2_fS2_fjLj1024EEEEELb0ELb1EEEvNS_9BwdParamsE:
	.zero		9472


//--------------------- .nv.shared._ZN10layer_norm13ln_bwd_kernelINS_13Kernel_traitsIf13__nv_bfloat16fS2_fjLj1536ELj1ELj1ELj4ELj8ENS_18Kernel_traits_baseILj1536EfS2_fS2_fjLj128EEEEELb1ELb0ELb1ELb1EEEvNS_9BwdParamsE --------------------------
	.section	.nv.shared._ZN10layer_norm13ln_bwd_kernelINS_13Kernel_traitsIf13__nv_bfloat16fS2_fjLj1536ELj1ELj1ELj4ELj8ENS_18Kernel_traits_baseILj1536EfS2_fS2_fjLj128EEEEELb1ELb0ELb1ELb1EEEvNS_9BwdParamsE,"aw",@nobits
	.sectionflags	@""
	.align	16
	.zero		1024


//--------------------- .nv.shared._ZN10layer_norm13ln_bwd_kernelINS_13Kernel_traitsIf13__nv_bfloat16fS2_fjLj1536ELj1ELj1ELj4ELj8ENS_18Kernel_traits_baseILj1536EfS2_fS2_fjLj128EEEEELb1ELb1ELb0ELb0EEEvNS_9BwdParamsE --------------------------
	.section	.nv.shared._ZN10layer_norm13ln_bwd_kernelINS_13Kernel_traitsIf13__nv_bfloat16fS2_fjLj1536ELj1ELj1ELj4ELj8ENS_18Kernel_traits_baseILj1536EfS2_fS2_fjLj128EEEEELb1ELb1ELb0ELb0EEEvNS_9BwdParamsE,"aw",@nobits
	.sectionflags	@""
	.align	16
	.zero		1024


//--------------------- .nv.shared._ZN10layer_norm13ln_bwd_kernelINS_13Kernel_traitsIf13__nv_bfloat16fS2_fjLj1536ELj1ELj1ELj4ELj8ENS_18Kernel_traits_baseILj1536EfS2_fS2_fjLj128EEEEELb1ELb1ELb0ELb1EEEvNS_9BwdParamsE --------------------------
	.section	.nv.shared._ZN10layer_norm13ln_bwd_kernelINS_13Kernel_traitsIf13__nv_bfloat16fS2_fjLj1536ELj1ELj1ELj4ELj8ENS_18Kernel_traits_baseILj1536EfS2_fS2_fjLj128EEEEELb1ELb1ELb0ELb1EEEvNS_9BwdParamsE,"aw",@nobits
	.sectionflags	@""
	.align	16
	.zero		1024


//--------------------- .nv.shared._ZN10layer_norm22ln_bwd_finalize_kernelINS_22Kernel_traits_finalizeILj1536Ef13__nv_bfloat16fS2_fjLb1ELj1024ELj4ENS_18Kernel_traits_baseILj1536EfS2_fS2_fjLj1024EEEEELb1ELb0EEEvNS_9BwdParamsE --------------------------
	.section	.nv.shared._ZN10layer_norm22ln_bwd_finalize_kernelINS_22Kernel_traits_finalizeILj1536Ef13__nv_bfloat16fS2_fjLb1ELj1024ELj4ENS_18Kernel_traits_baseILj1536EfS2_fS2_fjLj1024EEEEELb1ELb0EEEvNS_9BwdParamsE,"aw",@nobits
	.sectionflags	@""
	.align	16
.nv.shared._ZN10layer_norm22ln_bwd_finalize_kernelINS_22Kernel_traits_finalizeILj1536Ef13__nv_bfloat16fS2_fjLb1ELj1024ELj4ENS_18Kernel_traits_baseILj1536EfS2_fS2_fjLj1024EEEEELb1ELb0EEEvNS_9BwdParamsE:
	.zero		13696


//--------------------- .nv.shared._ZN10layer_norm13ln_bwd_kernelINS_13Kernel_traitsIf13__nv_bfloat16fS2_fjLj1536ELj1ELj1ELj4ELj8ENS_18Kernel_traits_baseILj1536EfS2_fS2_fjLj128EEEEELb1ELb1ELb1ELb0EEEvNS_9BwdParamsE --------------------------
	.section	.nv.shared._ZN10layer_norm13ln_bwd_kernelINS_13Kernel_traitsIf13__nv_bfloat16fS2_fjLj1536ELj1ELj1ELj4ELj8ENS_18Kernel_traits_baseILj1536EfS2_fS2_fjLj128EEEEELb1ELb1ELb1ELb0EEEvNS_9BwdParamsE,"aw",@nobits
	.sectionflags	@""
	.align	16
	.zero		1024


//--------------------- .nv.shared._ZN10layer_norm22ln_bwd_finalize_kernelINS_22Kernel_traits_finalizeILj1536Ef13__nv_bfloat16fS2_fjLb1ELj1024ELj4ENS_18Kernel_traits_baseILj1536EfS2_fS2_fjLj1024EEEEELb1ELb1EEEvNS_9BwdParamsE --------------------------
	.section	.nv.shared._ZN10layer_norm22ln_bwd_finalize_kernelINS_22Kernel_traits_finalizeILj1536Ef13__nv_bfloat16fS2_fjLb1ELj1024ELj4ENS_18Kernel_traits_baseILj1536EfS2_fS2_fjLj1024EEEEELb1ELb1EEEvNS_9BwdParamsE,"aw",@nobits
	.sectionflags	@""
	.align	16
.nv.shared._ZN10layer_norm22ln_bwd_finalize_kernelINS_22Kernel_traits_finalizeILj1536Ef13__nv_bfloat16fS2_fjLb1ELj1024ELj4ENS_18Kernel_traits_baseILj1536EfS2_fS2_fjLj1024EEEEELb1ELb1EEEvNS_9BwdParamsE:
	.zero		13696


//--------------------- .nv.shared._ZN10layer_norm13ln_bwd_kernelINS_13Kernel_traitsIf13__nv_bfloat16fS2_fjLj1536ELj1ELj1ELj4ELj8ENS_18Kernel_traits_baseILj1536EfS2_fS2_fjLj128EEEEELb1ELb1ELb1ELb1EEEvNS_9BwdParamsE --------------------------
	.section	.nv.shared._ZN10layer_norm13ln_bwd_kernelINS_13Kernel_traitsIf13__nv_bfloat16fS2_fjLj1536ELj1ELj1ELj4ELj8ENS_18Kernel_traits_baseILj1536EfS2_fS2_fjLj128EEEEELb1ELb1ELb1ELb1EEEvNS_9BwdParamsE,"aw",@nobits
	.sectionflags	@""
	.align	16
	.zero		1024


//--------------------- .nv.shared._ZN10layer_norm13ln_bwd_kernelINS_13Kernel_traitsIf6__halfS2_S2_fjLj1536ELj1ELj1ELj4ELj8ENS_18Kernel_traits_baseILj1536EfS2_S2_S2_fjLj128EEEEELb0ELb0ELb0ELb0EEEvNS_9BwdParamsE --------------------------
	.section	.nv.shared._ZN10layer_norm13ln_bwd_kernelINS_13Kernel_traitsIf6__halfS2_S2_fjLj1536ELj1ELj1ELj4ELj8ENS_18Kernel_traits_baseILj1536EfS2_S2_S2_fjLj128EEEEELb0ELb0ELb0ELb0EEEvNS_9BwdParamsE,"aw",@nobits
	.sectionflags	@""
	.align	16
	.zero		1024


//--------------------- .nv.shared._ZN10layer_norm13ln_bwd_kernelINS_13Kernel_traitsIf6__halfS2_S2_fjLj1536ELj1ELj1ELj4ELj8ENS_18Kernel_traits_baseILj1536EfS2_S2_S2_fjLj128EEEEELb0ELb0ELb0ELb1EEEvNS_9BwdParamsE --------------------------
	.section	.nv.shared._ZN10layer_norm13ln_bwd_kernelINS_13Kernel_traitsIf6__halfS2_S2_fjLj1536ELj1ELj1ELj4ELj8ENS_18Kernel_traits_baseILj1536EfS2_S2_S2_fjLj128EEEEELb0ELb0ELb0ELb1EEEvNS_9BwdParamsE,"aw",@nobits
	.sectionflags	@""
	.align	16
	.zero		1024


//--------------------- .nv.shared._ZN10layer_norm13ln_bwd_kernelINS_13Kernel_traitsIf6__halfS2_S2_fjLj1536ELj1ELj1ELj4ELj8ENS_18Kernel_traits_baseILj1536EfS2_S2_S2_fjLj128EEEEELb0ELb0ELb1ELb0EEEvNS_9BwdParamsE --------------------------
	.section	.nv.shared._ZN10layer_norm13ln_bwd_kernelINS_13Kernel_traitsIf6__halfS2_S2_fjLj1536ELj1ELj1ELj4ELj8ENS_18Kernel_traits_baseILj1536EfS2_S2_S2_fjLj128EEEEELb0ELb0ELb1ELb0EEEvNS_9BwdParamsE,"aw",@nobits
	.sectionflags	@""
	.align	16
	.zero		1024


//--------------------- .nv.shared._ZN10layer_norm13ln_bwd_kernelINS_13Kernel_traitsIf6__halfS2_S2_fjLj1536ELj1ELj1ELj4ELj8ENS_18Kernel_traits_baseILj1536EfS2_S2_S2_fjLj128EEEEELb0ELb0ELb1ELb1EEEvNS_9BwdParamsE --------------------------
	.section	.nv.shared._ZN10layer_norm13ln_bwd_kernelINS_13Kernel_traitsIf6__halfS2_S2_fjLj1536ELj1ELj1ELj4ELj8ENS_18Kernel_traits_baseILj1536EfS2_S2_S2_fjLj128EEEEELb0ELb0ELb1ELb1EEEvNS_9BwdParamsE,"aw",@nobits
	.sectionflags	@""
	.align	16
	.zero		1024


//--------------------- .nv.shared._ZN10layer_norm13ln_bwd_kernelINS_13Kernel_traitsIf6__halfS2_S2_fjLj1536ELj1ELj1ELj4ELj8ENS_18Kernel_traits_baseILj1536EfS2_S2_S2_fjLj128EEEEELb0ELb1ELb0ELb0EEEvNS_9BwdParamsE --------------------------
	.section	.nv.shared._ZN10layer_norm13ln_bwd_kernelINS_13Kernel_traitsIf6__halfS2_S2_fjLj1536ELj1ELj1ELj4ELj8ENS_18Kernel_traits_baseILj1536EfS2_S2_S2_fjLj128EEEEELb0ELb1ELb0ELb0EEEvNS_9BwdParamsE,"aw",@nobits
	.sectionflags	@""
	.align	16
	.zero		1024


//--------------------- .nv.shared._ZN10layer_norm13ln_bwd_kernelINS_13Kernel_traitsIf6__halfS2_S2_fjLj1536ELj1ELj1ELj4ELj8ENS_18Kernel_traits_baseILj1536EfS2_S2_S2_fjLj128EEEEELb0ELb1ELb0ELb1EEEvNS_9BwdParamsE --------------------------
	.section	.nv.shared._ZN10layer_norm13ln_bwd_kernelINS_13Kernel_traitsIf6__halfS2_S2_fjLj1536ELj1ELj1ELj4ELj8ENS_18Kernel_traits_baseILj1536EfS2_S2_S2_fjLj128EEEEELb0ELb1ELb0ELb1EEEvNS_9BwdParamsE,"aw",@nobits
	.sectionflags	@""
	.align	16
	.zero		1024


//--------------------- .nv.shared._ZN10layer_norm13ln_bwd_kernelINS_13Kernel_traitsIf6__halfS2_S2_fjLj1536ELj1ELj1ELj4ELj8ENS_18Kernel_traits_baseILj1536EfS2_S2_S2_fjLj128EEEEELb0ELb1ELb1ELb0EEEvNS_9BwdParamsE --------------------------
	.section	.nv.shared._ZN10layer_norm13ln_bwd_kernelINS_13Kernel_traitsIf6__halfS2_S2_fjLj1536ELj1ELj1ELj4ELj8ENS_18Kernel_traits_baseILj1536EfS2_S2_S2_fjLj128EEEEELb0ELb1ELb1ELb0EEEvNS_9BwdParamsE,"aw",@nobits
	.sectionflags	@""
	.align	16
	.zero		1024


//--------------------- .nv.shared._ZN10layer_norm13ln_bwd_kernelINS_13Kernel_traitsIf6__halfS2_S2_fjLj1536ELj1ELj1ELj4ELj8ENS_18Kernel_traits_baseILj1536EfS2_S2_S2_fjLj128EEEEELb0ELb1ELb1ELb1EEEvNS_9BwdParamsE --------------------------
	.section	.nv.shared._ZN10layer_norm13ln_bwd_kernelINS_13Kernel_traitsIf6__halfS2_S2_fjLj1536ELj1ELj1ELj4ELj8ENS_18Kernel_traits_baseILj1536EfS2_S2_S2_fjLj128EEEEELb0ELb1ELb1ELb1EEEvNS_9BwdParamsE,"aw",@nobits
	.sectionflags	@""
	.align	16
	.zero		1024


//--------------------- .nv.shared._ZN10layer_norm13ln_bwd_kernelINS_13Kernel_traitsIf6__halfS2_S2_fjLj1536ELj1ELj1ELj4ELj8ENS_18Kernel_traits_baseILj1536EfS2_S2_S2_fjLj128EEEEELb1ELb0ELb0ELb0EEEvNS_9BwdParamsE --------------------------
	.section	.nv.shared._ZN10layer_norm13ln_bwd_kernelINS_13Kernel_traitsIf6__halfS2_S2_fjLj1536ELj1ELj1ELj4ELj8ENS_18Kernel_traits_baseILj1536EfS2_S2_S2_fjLj128EEEEELb1ELb0ELb0ELb0EEEvNS_9BwdParamsE,"aw",@nobits
	.sectionflags	@""
	.align	16
	.zero		1024


//--------------------- .nv.shared._ZN10layer_norm13ln_bwd_kernelINS_13Kernel_traitsIf6__halfS2_S2_fjLj1536ELj1ELj1ELj4ELj8ENS_18Kernel_traits_baseILj1536EfS2_S2_S2_fjLj128EEEEELb1ELb0ELb0ELb1EEEvNS_9BwdParamsE --------------------------
	.section	.nv.shared._ZN10layer_norm13ln_bwd_kernelINS_13Kernel_traitsIf6__halfS2_S2_fjLj1536ELj1ELj1ELj4ELj8ENS_18Kernel_traits_baseILj1536EfS2_S2_S2_fjLj128EEEEELb1ELb0ELb0ELb1EEEvNS_9BwdParamsE,"aw",@nobits
	.sectionflags	@""
	.align	16
	.zero		1024


//--------------------- .nv.shared._ZN10layer_norm22ln_bwd_finalize_kernelINS_22Kernel_traits_finalizeILj1536Ef6__halfS2_S2_fjLb0ELj1024ELj4ENS_18Kernel_traits_baseILj1536EfS2_S2_S2_fjLj1024EEEEELb0ELb0EEEvNS_9BwdParamsE --------------------------
	.section	.nv.shared._ZN10layer_norm22ln_bwd_finalize_kernelINS_22Kernel_traits_finalizeILj1536Ef6__halfS2_S2_fjLb0ELj1024ELj4ENS_18Kernel_traits_baseILj1536EfS2_S2_S2_fjLj1024EEEEELb0ELb0EEEvNS_9BwdParamsE,"aw",@nobits
	.sectionflags	@""
	.align	16
.nv.shared._ZN10layer_norm22ln_bwd_finalize_kernelINS_22Kernel_traits_finalizeILj1536Ef6__halfS2_S2_fjLb0ELj1024ELj4ENS_18Kernel_traits_baseILj1536EfS2_S2_S2_fjLj1024EEEEELb0ELb0EEEvNS_9BwdParamsE:
	.zero		9472


//--------------------- .nv.shared._ZN10layer_norm13ln_bwd_kernelINS_13Kernel_traitsIf6__halfS2_S2_fjLj1536ELj1ELj1ELj4ELj8ENS_18Kernel_traits_baseILj1536EfS2_S2_S2_fjLj128EEEEELb1ELb0ELb1ELb0EEEvNS_9BwdParamsE --------------------------
	.section	.nv.shared._ZN10layer_norm13ln_bwd_kernelINS_13Kernel_traitsIf6__halfS2_S2_fjLj1536ELj1ELj1ELj4ELj8ENS_18Kernel_traits_baseILj1536EfS2_S2_S2_fjLj128EEEEELb1ELb0ELb1ELb0EEEvNS_9BwdParamsE,"aw",@nobits
	.sectionflags	@""
	.align	16
	.zero		1024


//--------------------- .nv.shared._ZN10layer_norm22ln_bwd_finalize_kernelINS_22Kernel_traits_finalizeILj1536Ef6__halfS2_S2_fjLb0ELj1024ELj4ENS_18Kernel_traits_baseILj1536EfS2_S2_S2_fjLj1024EEEEELb0ELb1EEEvNS_9BwdParamsE --------------------------
	.section	.nv.shared._ZN10layer_norm22ln_bwd_finalize_kernelINS_22Kernel_traits_finalizeILj1536Ef6__halfS2_S2_fjLb0ELj1024ELj4ENS_18Kernel_traits_baseILj1536EfS2_S2_S2_fjLj1024EEEEELb0ELb1EEEvNS_9BwdParamsE,"aw",@nobits
	.sectionflags	@""
	.align	16
.nv.shared._ZN10layer_norm22ln_bwd_finalize_kernelINS_22Kernel_traits_finalizeILj1536Ef6__halfS2_S2_fjLb0ELj1024ELj4ENS_18Kernel_traits_baseILj1536EfS2_S2_S2_fjLj1024EEEEELb0ELb1EEEvNS_9BwdParamsE:
	.zero		9472


//--------------------- .nv.shared._ZN10layer_norm13ln_bwd_kernelINS_13Kernel_traitsIf6__halfS2_S2_fjLj1536ELj1ELj1ELj4ELj8ENS_18Kernel_traits_baseILj1536EfS2_S2_S2_fjLj128EEEEELb1ELb0ELb1ELb1EEEvNS_9BwdParamsE --------------------------
	.section	.nv.shared._ZN10layer_norm13ln_bwd_kernelINS_13Kernel_traitsIf6__halfS2_S2_fjLj1536ELj1ELj1ELj4ELj8ENS_18Kernel_traits_baseILj1536EfS2_S2_S2_fjLj128EEEEELb1ELb0ELb1ELb1EEEvNS_9BwdParamsE,"aw",@nobits
	.sectionflags	@""
	.align	16
	.zero		1024


//--------------------- .nv.shared._ZN10layer_norm13ln_bwd_kernelINS_13Kernel_traitsIf6__halfS2_S2_fjLj1536ELj1ELj1ELj4ELj8ENS_18Kernel_traits_baseILj1536EfS2_S2_S2_fjLj128EEEEELb1ELb1ELb0ELb0EEEvNS_9BwdParamsE --------------------------
	.section	.nv.shared._ZN10layer_norm13ln_bwd_kernelINS_13Kernel_traitsIf6__halfS2_S2_fjLj1536ELj1ELj1ELj4ELj8ENS_18Kernel_traits_baseILj1536EfS2_S2_S2_fjLj128EEEEELb1ELb1ELb0ELb0EEEvNS_9BwdParamsE,"aw",@nobits
	.sectionflags	@""
	.align	16
	.zero		1024


//--------------------- .nv.shared._ZN10layer_norm13ln_bwd_kernelINS_13Kernel_traitsIf6__halfS2_S2_fjLj1536ELj1ELj1ELj4ELj8ENS_18Kernel_traits_baseILj1536EfS2_S2_S2_fjLj128EEEEELb1ELb1ELb0ELb1EEEvNS_9BwdParamsE --------------------------
	.section	.nv.shared._ZN10layer_norm13ln_bwd_kernelINS_13Kernel_traitsIf6__halfS2_S2_fjLj1536ELj1ELj1ELj4ELj8ENS_18Kernel_traits_baseILj1536EfS2_S2_S2_fjLj128EEEEELb1ELb1ELb0ELb1EEEvNS_9BwdParamsE,"aw",@nobits
	.sectionflags	@""
	.align	16
	.zero		1024


//--------------------- .nv.shared._ZN10layer_norm22ln_bwd_finalize_kernelINS_22Kernel_traits_finalizeILj1536Ef6__halfS2_S2_fjLb1ELj1024ELj4ENS_18Kernel_traits_baseILj1536EfS2_S2_S2_fjLj1024EEEEELb1ELb0EEEvNS_9BwdParamsE --------------------------
	.section	.nv.shared._ZN10layer_norm22ln_bwd_finalize_kernelINS_22Kernel_traits_finalizeILj1536Ef6__halfS2_S2_fjLb1ELj1024ELj4ENS_18Kernel_traits_baseILj1536EfS2_S2_S2_fjLj1024EEEEELb1ELb0EEEvNS_9BwdParamsE,"aw",@nobits
	.sectionflags	@""
	.align	16
.nv.shared._ZN10layer_norm22ln_bwd_finalize_kernelINS_22Kernel_traits_finalizeILj1536Ef6__halfS2_S2_fjLb1ELj1024ELj4ENS_18Kernel_traits_baseILj1536EfS2_S2_S2_fjLj1024EEEEELb1ELb0EEEvNS_9BwdParamsE:
	.zero		13696


//--------------------- .nv.shared._ZN10layer_norm13ln_bwd_kernelINS_13Kernel_traitsIf6__halfS2_S2_fjLj1536ELj1ELj1ELj4ELj8ENS_18Kernel_traits_baseILj1536EfS2_S2_S2_fjLj128EEEEELb1ELb1ELb1ELb0EEEvNS_9BwdParamsE --------------------------
	.section	.nv.shared._ZN10layer_norm13ln_bwd_kernelINS_13Kernel_traitsIf6__halfS2_S2_fjLj1536ELj1ELj1ELj4ELj8ENS_18Kernel_traits_baseILj1536EfS2_S2_S2_fjLj128EEEEELb1ELb1ELb1ELb0EEEvNS_9BwdParamsE,"aw",@nobits
	.sectionflags	@""
	.align	16
	.zero		1024


//--------------------- .nv.shared._ZN10layer_norm22ln_bwd_finalize_kernelINS_22Kernel_traits_finalizeILj1536Ef6__halfS2_S2_fjLb1ELj1024ELj4ENS_18Kernel_traits_baseILj1536EfS2_S2_S2_fjLj1024EEEEELb1ELb1EEEvNS_9BwdParamsE --------------------------
	.section	.nv.shared._ZN10layer_norm22ln_bwd_finalize_kernelINS_22Kernel_traits_finalizeILj1536Ef6__halfS2_S2_fjLb1ELj1024ELj4ENS_18Kernel_traits_baseILj1536EfS2_S2_S2_fjLj1024EEEEELb1ELb1EEEvNS_9BwdParamsE,"aw",@nobits
	.sectionflags	@""
	.align	16
.nv.shared._ZN10layer_norm22ln_bwd_finalize_kernelINS_22Kernel_traits_finalizeILj1536Ef6__halfS2_S2_fjLb1ELj1024ELj4ENS_18Kernel_traits_baseILj1536EfS2_S2_S2_fjLj1024EEEEELb1ELb1EEEvNS_9BwdParamsE:
	.zero		13696


//--------------------- .nv.shared._ZN10layer_norm13ln_bwd_kernelINS_13Kernel_traitsIf6__halfS2_S2_fjLj1536ELj1ELj1ELj4ELj8ENS_18Kernel_traits_baseILj1536EfS2_S2_S2_fjLj128EEEEELb1ELb1ELb1ELb1EEEvNS_9BwdParamsE --------------------------
	.section	.nv.shared._ZN10layer_norm13ln_bwd_kernelINS_13Kernel_traitsIf6__halfS2_S2_fjLj1536ELj1ELj1ELj4ELj8ENS_18Kernel_traits_baseILj1536EfS2_S2_S2_fjLj128EEEEELb1ELb1ELb1ELb1EEEvNS_9BwdParamsE,"aw",@nobits
	.sectionflags	@""
	.align	16
	.zero		1024


//--------------------- .nv.shared._ZN10layer_norm13ln_bwd_kernelINS_13Kernel_traitsI6__halfS2_fS2_fjLj1536ELj1ELj1ELj4ELj8ENS_18Kernel_traits_baseILj1536ES2_S2_fS2_fjLj128EEEEELb0ELb0ELb0ELb0EEEvNS_9BwdParamsE --------------------------
	.section	.nv.shared._ZN10layer_norm13ln_bwd_kernelINS_13Kernel_traitsI6__halfS2_fS2_fjLj1536ELj1ELj1ELj4ELj8ENS_18Kernel_traits_baseILj1536ES2_S2_fS2_fjLj128EEEEELb0ELb0ELb0ELb0EEEvNS_9BwdParamsE,"aw",@nobits
	.sectionflags	@""
	.align	16
	.zero		1024


//--------------------- .nv.shared._ZN10layer_norm13ln_bwd_kernelINS_13Kernel_traitsI6__halfS2_fS2_fjLj1536ELj1ELj1ELj4ELj8ENS_18Kernel_traits_baseILj1536ES2_S2_fS2_fjLj128EEEEELb0ELb0ELb0ELb1EEEvNS_9BwdParamsE --------------------------
	.section	.nv.shared._ZN10layer_norm13ln_bwd_kernelINS_13Kernel_traitsI6__halfS2_fS2_fjLj1536ELj1ELj1ELj4ELj8ENS_18Kernel_traits_baseILj1536ES2_S2_fS2_fjLj128EEEEELb0ELb0ELb0ELb1EEEvNS_9BwdParamsE,"aw",@nobits
	.sectionflags	@""
	.align	16
	.zero		1024


//--------------------- .nv.shared._ZN10layer_norm13ln_bwd_kernelINS_13Kernel_traitsI6__halfS2_fS2_fjLj1536ELj1ELj1ELj4ELj8ENS_18Kernel_traits_baseILj1536ES2_S2_fS2_fjLj128EEEEELb0ELb0ELb1ELb0EEEvNS_9BwdParamsE --------------------------
	.section	.nv.shared._ZN10layer_norm13ln_bwd_kernelINS_13Kernel_traitsI6__halfS2_fS2_fjLj1536ELj1ELj1ELj4ELj8ENS_18Kernel_traits_baseILj1536ES2_S2_fS2_fjLj128EEEEELb0ELb0ELb1ELb0EEEvNS_9BwdParamsE,"aw",@nobits
	.sectionflags	@""
	.align	16
	.zero		1024


//--------------------- .nv.shared._ZN10layer_norm13ln_bwd_kernelINS_13Kernel_traitsI6__halfS2_fS2_fjLj1536ELj1ELj1ELj4ELj8ENS_18Kernel_traits_baseILj1536ES2_S2_fS2_fjLj128EEEEELb0ELb0ELb1ELb1EEEvNS_9BwdParamsE --------------------------
	.section	.nv.shared._ZN10layer_norm13ln_bwd_kernelINS_13Kernel_traitsI6__halfS2_fS2_fjLj1536ELj1ELj1ELj4ELj8ENS_18Kernel_traits_baseILj1536ES2_S2_fS2_fjLj128EEEEELb0ELb0ELb1ELb1EEEvNS_9BwdParamsE,"aw",@nobits
	.sectionflags	@""
	.align	16
	.zero		1024


//--------------------- .nv.shared._ZN10layer_norm13ln_bwd_kernelINS_13Kernel_traitsI6__halfS2_fS2_fjLj1536ELj1ELj1ELj4ELj8ENS_18Kernel_traits_baseILj1536ES2_S2_fS2_fjLj128EEEEELb0ELb1ELb0ELb0EEEvNS_9BwdParamsE --------------------------
	.section	.nv.shared._ZN10layer_norm13ln_bwd_kernelINS_13Kernel_traitsI6__halfS2_fS2_fjLj1536ELj1ELj1ELj4ELj8ENS_18Kernel_traits_baseILj1536ES2_S2_fS2_fjLj128EEEEELb0ELb1ELb0ELb0EEEvNS_9BwdParamsE,"aw",@nobits
	.sectionflags	@""
	.align	16
	.zero		1024


//--------------------- .nv.shared._ZN10layer_norm13ln_bwd_kernelINS_13Kernel_traitsI6__halfS2_fS2_fjLj1536ELj1ELj1ELj4ELj8ENS_18Kernel_traits_baseILj1536ES2_S2_fS2_fjLj128EEEEELb0ELb1ELb0ELb1EEEvNS_9BwdParamsE --------------------------
	.section	.nv.shared._ZN10layer_norm13ln_bwd_kernelINS_13Kernel_traitsI6__halfS2_fS2_fjLj1536ELj1ELj1ELj4ELj8ENS_18Kernel_traits_baseILj1536ES2_S2_fS2_fjLj128EEEEELb0ELb1ELb0ELb1EEEvNS_9BwdParamsE,"aw",@nobits
	.sectionflags	@""
	.align	16
	.zero		1024


//--------------------- .nv.shared._ZN10layer_norm13ln_bwd_kernelINS_13Kernel_traitsI6__halfS2_fS2_fjLj1536ELj1ELj1ELj4ELj8ENS_18Kernel_traits_baseILj1536ES2_S2_fS2_fjLj128EEEEELb0ELb1ELb1ELb0EEEvNS_9BwdParamsE --------------------------
	.section	.nv.shared._ZN10layer_norm13ln_bwd_kernelINS_13Kernel_traitsI6__halfS2_fS2_fjLj1536ELj1ELj1ELj4ELj8ENS_18Kernel_traits_baseILj1536ES2_S2_fS2_fjLj128EEEEELb0ELb1ELb1ELb0EEEvNS_9BwdParamsE,"aw",@nobits
	.sectionflags	@""
	.align	16
	.zero		1024


//--------------------- .nv.shared._ZN10layer_norm13ln_bwd_kernelINS_13Kernel_traitsI6__halfS2_fS2_fjLj1536ELj1ELj1ELj4ELj8ENS_18Kernel_traits_baseILj1536ES2_S2_fS2_fjLj128EEEEELb0ELb1ELb1ELb1EEEvNS_9BwdParamsE --------------------------
	.section	.nv.shared._ZN10layer_norm13ln_bwd_kernelINS_13Kernel_traitsI6__halfS2_fS2_fjLj1536ELj1ELj1ELj4ELj8ENS_18Kernel_traits_baseILj1536ES2_S2_fS2_fjLj128EEEEELb0ELb1ELb1ELb1EEEvNS_9BwdParamsE,"aw",@nobits
	.sectionflags	@""
	.align	16
	.zero		1024


//--------------------- .nv.shared._ZN10layer_norm13ln_bwd_kernelINS_13Kernel_traitsI6__halfS2_fS2_fjLj1536ELj1ELj1ELj4ELj8ENS_18Kernel_traits_baseILj1536ES2_S2_fS2_fjLj128EEEEELb1ELb0ELb0ELb0EEEvNS_9BwdParamsE --------------------------
	.section	.nv.shared._ZN10layer_norm13ln_bwd_kernelINS_13Kernel_traitsI6__halfS2_fS2_fjLj1536ELj1ELj1ELj4ELj8ENS_18Kernel_traits_baseILj1536ES2_S2_fS2_fjLj128EEEEELb1ELb0ELb0ELb0EEEvNS_9BwdParamsE,"aw",@nobits
	.sectionflags	@""
	.align	16
	.zero		1024


//--------------------- .nv.shared._ZN10layer_norm13ln_bwd_kernelINS_13Kernel_traitsI6__halfS2_fS2_fjLj1536ELj1ELj1ELj4ELj8ENS_18Kernel_traits_baseILj1536ES2_S2_fS2_fjLj128EEEEELb1ELb0ELb0ELb1EEEvNS_9BwdParamsE --------------------------
	.section	.nv.shared._ZN10layer_norm13ln_bwd_kernelINS_13Kernel_traitsI6__halfS2_fS2_fjLj1536ELj1ELj1ELj4ELj8ENS_18Kernel_traits_baseILj1536ES2_S2_fS2_fjLj128EEEEELb1ELb0ELb0ELb1EEEvNS_9BwdParamsE,"aw",@nobits
	.sectionflags	@""
	.align	16
	.zero		1024


//--------------------- .nv.shared._ZN10layer_norm22ln_bwd_finalize_kernelINS_22Kernel_traits_finalizeILj1536E6__halfS2_fS2_fjLb0ELj1024ELj4ENS_18Kernel_traits_baseILj1536ES2_S2_fS2_fjLj1024EEEEELb0ELb0EEEvNS_9BwdParamsE --------------------------
	.section	.nv.shared._ZN10layer_norm22ln_bwd_finalize_kernelINS_22Kernel_traits_finalizeILj1536E6__halfS2_fS2_fjLb0ELj1024ELj4ENS_18Kernel_traits_baseILj1536ES2_S2_fS2_fjLj1024EEEEELb0ELb0EEEvNS_9BwdParamsE,"aw",@nobits
	.sectionflags	@""
	.align	16
.nv.shared._ZN10layer_norm22ln_bwd_finalize_kernelINS_22Kernel_traits_finalizeILj1536E6__halfS2_fS2_fjLb0ELj1024ELj4ENS_18Kernel_traits_baseILj1536ES2_S2_fS2_fjLj1024EEEEELb0ELb0EEEvNS_9BwdParamsE:
	.zero		9472


//--------------------- .nv.shared._ZN10layer_norm13ln_bwd_kernelINS_13Kernel_traitsI6__halfS2_fS2_fjLj1536ELj1ELj1ELj4ELj8ENS_18Kernel_traits_baseILj1536ES2_S2_fS2_fjLj128EEEEELb1ELb0ELb1ELb0EEEvNS_9BwdParamsE --------------------------
	.section	.nv.shared._ZN10layer_norm13ln_bwd_kernelINS_13Kernel_traitsI6__halfS2_fS2_fjLj1536ELj1ELj1ELj4ELj8ENS_18Kernel_traits_baseILj1536ES2_S2_fS2_fjLj128EEEEELb1ELb0ELb1ELb0EEEvNS_9BwdParamsE,"aw",@nobits
	.sectionflags	@""
	.align	16
	.zero		1024


//--------------------- .nv.shared._ZN10layer_norm22ln_bwd_finalize_kernelINS_22Kernel_traits_finalizeILj1536E6__halfS2_fS2_fjLb0ELj1024ELj4ENS_18Kernel_traits_baseILj1536ES2_S2_fS2_fjLj1024EEEEELb0ELb1EEEvNS_9BwdParamsE --------------------------
	.section	.nv.shared._ZN10layer_norm22ln_bwd_finalize_kernelINS_22Kernel_traits_finalizeILj1536E6__halfS2_fS2_fjLb0ELj1024ELj4ENS_18Kernel_traits_baseILj1536ES2_S2_fS2_fjLj1024EEEEELb0ELb1EEEvNS_9BwdParamsE,"aw",@nobits
	.sectionflags	@""
	.align	16
.nv.shared._ZN10layer_norm22ln_bwd_finalize_kernelINS_22Kernel_traits_finalizeILj1536E6__halfS2_fS2_fjLb0ELj1024ELj4ENS_18Kernel_traits_baseILj1536ES2_S2_fS2_fjLj1024EEEEELb0ELb1EEEvNS_9BwdParamsE:
	.zero		9472


//--------------------- .nv.shared._ZN10layer_norm13ln_bwd_kernelINS_13Kernel_traitsI6__halfS2_fS2_fjLj1536ELj1ELj1ELj4ELj8ENS_18Kernel_traits_baseILj1536ES2_S2_fS2_fjLj128EEEEELb1ELb0ELb1ELb1EEEvNS_9BwdParamsE --------------------------
	.section	.nv.shared._ZN10layer_norm13ln_bwd_kernelINS_13Kernel_traitsI6__halfS2_fS2_fjLj1536ELj1ELj1ELj4ELj8ENS_18Kernel_traits_baseILj1536ES2_S2_fS2_fjLj128EEEEELb1ELb0ELb1ELb1EEEvNS_9BwdParamsE,"aw",@nobits
	.sectionflags	@""
	.align	16
	.zero		1024


//--------------------- .nv.shared._ZN10layer_norm13ln_bwd_kernelINS_13Kernel_traitsI6__halfS2_fS2_fjLj1536ELj1ELj1ELj4ELj8ENS_18Kernel_traits_baseILj1536ES2_S2_fS2_fjLj128EEEEELb1ELb1ELb0ELb0EEEvNS_9BwdParamsE --------------------------
	.section	.nv.shared._ZN10layer_norm13ln_bwd_kernelINS_13Kernel_traitsI6__halfS2_fS2_fjLj1536ELj1ELj1ELj4ELj8ENS_18Kernel_traits_baseILj1536ES2_S2_fS2_fjLj128EEEEELb1ELb1ELb0ELb0EEEvNS_9BwdParamsE,"aw",@nobits
	.sectionflags	@""
	.align	16
	.zero		1024


//--------------------- .nv.shared._ZN10layer_norm13ln_bwd_kernelINS_13Kernel_traitsI6__halfS2_fS2_fjLj1536ELj1ELj1ELj4ELj8ENS_18Kernel_traits_baseILj1536ES2_S2_fS2_fjLj128EEEEELb1ELb1ELb0ELb1EEEvNS_9BwdParamsE --------------------------
	.section	.nv.shared._ZN10layer_norm13ln_bwd_kernelINS_13Kernel_traitsI6__halfS2_fS2_fjLj1536ELj1ELj1ELj4ELj8ENS_18Kernel_traits_baseILj1536ES2_S2_fS2_fjLj128EEEEELb1ELb1ELb0ELb1EEEvNS_9BwdParamsE,"aw",@nobits
	.sectionflags	@""
	.align	16
	.zero		1024


//--------------------- .nv.shared._ZN10layer_norm22ln_bwd_finalize_kernelINS_22Kernel_traits_finalizeILj1536E6__halfS2_fS2_fjLb1ELj1024ELj4ENS_18Kernel_traits_baseILj1536ES2_S2_fS2_fjLj1024EEEEELb1ELb0EEEvNS_9BwdParamsE --------------------------
	.section	.nv.shared._ZN10layer_norm22ln_bwd_finalize_kernelINS_22Kernel_traits_finalizeILj1536E6__halfS2_fS2_fjLb1ELj1024ELj4ENS_18Kernel_traits_baseILj1536ES2_S2_fS2_fjLj1024EEEEELb1ELb0EEEvNS_9BwdParamsE,"aw",@nobits
	.sectionflags	@""
	.align	16
.nv.shared._ZN10layer_norm22ln_bwd_finalize_kernelINS_22Kernel_traits_finalizeILj1536E6__halfS2_fS2_fjLb1ELj1024ELj4ENS_18Kernel_traits_baseILj1536ES2_S2_fS2_fjLj1024EEEEELb1ELb0EEEvNS_9BwdParamsE:
	.zero		13696


//--------------------- .nv.shared._ZN10layer_norm13ln_bwd_kernelINS_13Kernel_traitsI6__halfS2_fS2_fjLj1536ELj1ELj1ELj4ELj8ENS_18Kernel_traits_baseILj1536ES2_S2_fS2_fjLj128EEEEELb1ELb1ELb1ELb0EEEvNS_9BwdParamsE --------------------------
	.section	.nv.shared._ZN10layer_norm13ln_bwd_kernelINS_13Kernel_traitsI6__halfS2_fS2_fjLj1536ELj1ELj1ELj4ELj8ENS_18Kernel_traits_baseILj1536ES2_S2_fS2_fjLj128EEEEELb1ELb1ELb1ELb0EEEvNS_9BwdParamsE,"aw",@nobits
	.sectionflags	@""
	.align	16
	.zero		1024


//--------------------- .nv.shared._ZN10layer_norm22ln_bwd_finalize_kernelINS_22Kernel_traits_finalizeILj1536E6__halfS2_fS2_fjLb1ELj1024ELj4ENS_18Kernel_traits_baseILj1536ES2_S2_fS2_fjLj1024EEEEELb1ELb1EEEvNS_9BwdParamsE --------------------------
	.section	.nv.shared._ZN10layer_norm22ln_bwd_finalize_kernelINS_22Kernel_traits_finalizeILj1536E6__halfS2_fS2_fjLb1ELj1024ELj4ENS_18Kernel_traits_baseILj1536ES2_S2_fS2_fjLj1024EEEEELb1ELb1EEEvNS_9BwdParamsE,"aw",@nobits
	.sectionflags	@""
	.align	16
.nv.shared._ZN10layer_norm22ln_bwd_finalize_kernelINS_22Kernel_traits_finalizeILj1536E6__halfS2_fS2_fjLb1ELj1024ELj4ENS_18Kernel_traits_baseILj1536ES2_S2_fS2_fjLj1024EEEEELb1ELb1EEEvNS_9BwdParamsE:
	.zero		13696


//--------------------- .nv.shared._ZN10layer_norm13ln_bwd_kernelINS_13Kernel_traitsI6__halfS2_fS2_fjLj1536ELj1ELj1ELj4ELj8ENS_18Kernel_traits_baseILj1536ES2_S2_fS2_fjLj128EEEEELb1ELb1ELb1ELb1EEEvNS_9BwdParamsE --------------------------
	.section	.nv.shared._ZN10layer_norm13ln_bwd_kernelINS_13Kernel_traitsI6__halfS2_fS2_fjLj1536ELj1ELj1ELj4ELj8ENS_18Kernel_traits_baseILj1536ES2_S2_fS2_fjLj128EEEEELb1ELb1ELb1ELb1EEEvNS_9BwdParamsE,"aw",@nobits
	.sectionflags	@""
	.align	16
	.zero		1024


//--------------------- .nv.shared._ZN10layer_norm13ln_bwd_kernelINS_13Kernel_traitsIf6__halffS2_fjLj1536ELj1ELj1ELj4ELj8ENS_18Kernel_traits_baseILj1536EfS2_fS2_fjLj128EEEEELb0ELb0ELb0ELb0EEEvNS_9BwdParamsE --------------------------
	.section	.nv.shared._ZN10layer_norm13ln_bwd_kernelINS_13Kernel_traitsIf6__halffS2_fjLj1536ELj1ELj1ELj4ELj8ENS_18Kernel_traits_baseILj1536EfS2_fS2_fjLj128EEEEELb0ELb0ELb0ELb0EEEvNS_9BwdParamsE,"aw",@nobits
	.sectionflags	@""
	.align	16
	.zero		1024


//--------------------- .nv.shared._ZN10layer_norm13ln_bwd_kernelINS_13Kernel_traitsIf6__halffS2_fjLj1536ELj1ELj1ELj4ELj8ENS_18Kernel_traits_baseILj1536EfS2_fS2_fjLj128EEEEELb0ELb0ELb0ELb1EEEvNS_9BwdParamsE --------------------------
	.section	.nv.shared._ZN10layer_norm13ln_bwd_kernelINS_13Kernel_traitsIf6__halffS2_fjLj1536ELj1ELj1ELj4ELj8ENS_18Kernel_traits_baseILj1536EfS2_fS2_fjLj128EEEEELb0ELb0ELb0ELb1EEEvNS_9BwdParamsE,"aw",@nobits
	.sectionflags	@""
	.align	16
	.zero		1024


//--------------------- .nv.shared._ZN10layer_norm13ln_bwd_kernelINS_13Kernel_traitsIf6__halffS2_fjLj1536ELj1ELj1ELj4ELj8ENS_18Kernel_traits_baseILj1536EfS2_fS2_fjLj128EEEEELb0ELb0ELb1ELb0EEEvNS_9BwdParamsE --------------------------
	.section	.nv.shared._ZN10layer_norm13ln_bwd_kernelINS_13Kernel_traitsIf6__halffS2_fjLj1536ELj1ELj1ELj4ELj8ENS_18Kernel_traits_baseILj1536EfS2_fS2_fjLj128EEEEELb0ELb0ELb1ELb0EEEvNS_9BwdParamsE,"aw",@nobits
	.sectionflags	@""
	.align	16
	.zero		1024


//--------------------- .nv.shared._ZN10layer_norm13ln_bwd_kernelINS_13Kernel_traitsIf6__halffS2_fjLj1536ELj1ELj1ELj4ELj8ENS_18Kernel_traits_baseILj1536EfS2_fS2_fjLj128EEEEELb0ELb0ELb1ELb1EEEvNS_9BwdParamsE --------------------------
	.section	.nv.shared._ZN10layer_norm13ln_bwd_kernelINS_13Kernel_traitsIf6__halffS2_fjLj1536ELj1ELj1ELj4ELj8ENS_18Kernel_traits_baseILj1536EfS2_fS2_fjLj128EEEEELb0ELb0ELb1ELb1EEEvNS_9BwdParamsE,"aw",@nobits
	.sectionflags	@""
	.align	16
	.zero		1024


//--------------------- .nv.shared._ZN10layer_norm13ln_bwd_kernelINS_13Kernel_traitsIf6__halffS2_fjLj1536ELj1ELj1ELj4ELj8ENS_18Kernel_traits_baseILj1536EfS2_fS2_fjLj128EEEEELb0ELb1ELb0ELb0EEEvNS_9BwdParamsE --------------------------
	.section	.nv.shared._ZN10layer_norm13ln_bwd_kernelINS_13Kernel_traitsIf6__halffS2_fjLj1536ELj1ELj1ELj4ELj8ENS_18Kernel_traits_baseILj1536EfS2_fS2_fjLj128EEEEELb0ELb1ELb0ELb0EEEvNS_9BwdParamsE,"aw",@nobits
	.sectionflags	@""
	.align	16
	.zero		1024


//--------------------- .nv.shared._ZN10layer_norm13ln_bwd_kernelINS_13Kernel_traitsIf6__halffS2_fjLj1536ELj1ELj1ELj4ELj8ENS_18Kernel_traits_baseILj1536EfS2_fS2_fjLj128EEEEELb0ELb1ELb0ELb1EEEvNS_9BwdParamsE --------------------------
	.section	.nv.shared._ZN10layer_norm13ln_bwd_kernelINS_13Kernel_traitsIf6__halffS2_fjLj1536ELj1ELj1ELj4ELj8ENS_18Kernel_traits_baseILj1536EfS2_fS2_fjLj128EEEEELb0ELb1ELb0ELb1EEEvNS_9BwdParamsE,"aw",@nobits
	.sectionflags	@""
	.align	16
	.zero		1024


//--------------------- .nv.shared._ZN10layer_norm13ln_bwd_kernelINS_13Kernel_traitsIf6__halffS2_fjLj1536ELj1ELj1ELj4ELj8ENS_18Kernel_traits_baseILj1536EfS2_fS2_fjLj128EEEEELb0ELb1ELb1ELb0EEEvNS_9BwdParamsE --------------------------
	.section	.nv.shared._ZN10layer_norm13ln_bwd_kernelINS_13Kernel_traitsIf6__halffS2_fjLj1536ELj1ELj1ELj4ELj8ENS_18Kernel_traits_baseILj1536EfS2_fS2_fjLj128EEEEELb0ELb1ELb1ELb0EEEvNS_9BwdParamsE,"aw",@nobits
	.sectionflags	@""
	.align	16
	.zero		1024


//--------------------- .nv.shared._ZN10layer_norm13ln_bwd_kernelINS_13Kernel_traitsIf6__halffS2_fjLj1536ELj1ELj1ELj4ELj8ENS_18Kernel_traits_baseILj1536EfS2_fS2_fjLj128EEEEELb0ELb1ELb1ELb1EEEvNS_9BwdParamsE --------------------------
	.section	.nv.shared._ZN10layer_norm13ln_bwd_kernelINS_13Kernel_traitsIf6__halffS2_fjLj1536ELj1ELj1ELj4ELj8ENS_18Kernel_traits_baseILj1536EfS2_fS2_fjLj128EEEEELb0ELb1ELb1ELb1EEEvNS_9BwdParamsE,"aw",@nobits
	.sectionflags	@""
	.align	16
	.zero		1024


//--------------------- .nv.shared._ZN10layer_norm13ln_bwd_kernelINS_13Kernel_traitsIf6__halffS2_fjLj1536ELj1ELj1ELj4ELj8ENS_18Kernel_traits_baseILj1536EfS2_fS2_fjLj128EEEEELb1ELb0ELb0ELb0EEEvNS_9BwdParamsE --------------------------
	.section	.nv.shared._ZN10layer_norm13ln_bwd_kernelINS_13Kernel_traitsIf6__halffS2_fjLj1536ELj1ELj1ELj4ELj8ENS_18Kernel_traits_baseILj1536EfS2_fS2_fjLj128EEEEELb1ELb0ELb0ELb0EEEvNS_9BwdParamsE,"aw",@nobits
	.sectionflags	@""
	.align	16
	.zero		1024


//--------------------- .nv.shared._ZN10layer_norm13ln_bwd_kernelINS_13Kernel_traitsIf6__halffS2_fjLj1536ELj1ELj1ELj4ELj8ENS_18Kernel_traits_baseILj1536EfS2_fS2_fjLj128EEEEELb1ELb0ELb0ELb1EEEvNS_9BwdParamsE --------------------------
	.section	.nv.shared._ZN10layer_norm13ln_bwd_kernelINS_13Kernel_traitsIf6__halffS2_fjLj1536ELj1ELj1ELj4ELj8ENS_18Kernel_traits_baseILj1536EfS2_fS2_fjLj128EEEEELb1ELb0ELb0ELb1EEEvNS_9BwdParamsE,"aw",@nobits
	.sectionflags	@""
	.align	16
	.zero		1024


//--------------------- .nv.shared._ZN10layer_norm22ln_bwd_finalize_kernelINS_22Kernel_traits_finalizeILj1536Ef6__halffS2_fjLb0ELj1024ELj4ENS_18Kernel_traits_baseILj1536EfS2_fS2_fjLj1024EEEEELb0ELb0EEEvNS_9BwdParamsE --------------------------
	.section	.nv.shared._ZN10layer_norm22ln_bwd_finalize_kernelINS_22Kernel_traits_finalizeILj1536Ef6__halffS2_fjLb0ELj1024ELj4ENS_18Kernel_traits_baseILj1536EfS2_fS2_fjLj1024EEEEELb0ELb0EEEvNS_9BwdParamsE,"aw",@nobits
	.sectionflags	@""
	.align	16
.nv.shared._ZN10layer_norm22ln_bwd_finalize_kernelINS_22Kernel_traits_finalizeILj1536Ef6__halffS2_fjLb0ELj1024ELj4ENS_18Kernel_traits_baseILj1536EfS2_fS2_fjLj1024EEEEELb0ELb0EEEvNS_9BwdParamsE:
	.zero		9472


//--------------------- .nv.shared._ZN10layer_norm13ln_bwd_kernelINS_13Kernel_traitsIf6__halffS2_fjLj1536ELj1ELj1ELj4ELj8ENS_18Kernel_traits_baseILj1536EfS2_fS2_fjLj128EEEEELb1ELb0ELb1ELb0EEEvNS_9BwdParamsE --------------------------
	.section	.nv.shared._ZN10layer_norm13ln_bwd_kernelINS_13Kernel_traitsIf6__halffS2_fjLj1536ELj1ELj1ELj4ELj8ENS_18Kernel_traits_baseILj1536EfS2_fS2_fjLj128EEEEELb1ELb0ELb1ELb0EEEvNS_9BwdParamsE,"aw",@nobits
	.sectionflags	@""
	.align	16
	.zero		1024


//--------------------- .nv.shared._ZN10layer_norm22ln_bwd_finalize_kernelINS_22Kernel_traits_finalizeILj1536Ef6__halffS2_fjLb0ELj1024ELj4ENS_18Kernel_traits_baseILj1536EfS2_fS2_fjLj1024EEEEELb0ELb1EEEvNS_9BwdParamsE --------------------------
	.section	.nv.shared._ZN10layer_norm22ln_bwd_finalize_kernelINS_22Kernel_traits_finalizeILj1536Ef6__halffS2_fjLb0ELj1024ELj4ENS_18Kernel_traits_baseILj1536EfS2_fS2_fjLj1024EEEEELb0ELb1EEEvNS_9BwdParamsE,"aw",@nobits
	.sectionflags	@""
	.align	16
.nv.shared._ZN10layer_norm22ln_bwd_finalize_kernelINS_22Kernel_traits_finalizeILj1536Ef6__halffS2_fjLb0ELj1024ELj4ENS_18Kernel_traits_baseILj1536EfS2_fS2_fjLj1024EEEEELb0ELb1EEEvNS_9BwdParamsE:
	.zero		9472


//--------------------- .nv.shared._ZN10layer_norm13ln_bwd_kernelINS_13Kernel_traitsIf6__halffS2_fjLj1536ELj1ELj1ELj4ELj8ENS_18Kernel_traits_baseILj1536EfS2_fS2_fjLj128EEEEELb1ELb0ELb1ELb1EEEvNS_9BwdParamsE --------------------------
	.section	.nv.shared._ZN10layer_norm13ln_bwd_kernelINS_13Kernel_traitsIf6__halffS2_fjLj1536ELj1ELj1ELj4ELj8ENS_18Kernel_traits_baseILj1536EfS2_fS2_fjLj128EEEEELb1ELb0ELb1ELb1EEEvNS_9BwdParamsE,"aw",@nobits
	.sectionflags	@""
	.align	16
	.zero		1024


//--------------------- .nv.shared._ZN10layer_norm13ln_bwd_kernelINS_13Kernel_traitsIf6__halffS2_fjLj1536ELj1ELj1ELj4ELj8ENS_18Kernel_traits_baseILj1536EfS2_fS2_fjLj128EEEEELb1ELb1ELb0ELb0EEEvNS_9BwdParamsE --------------------------
	.section	.nv.shared._ZN10layer_norm13ln_bwd_kernelINS_13Kernel_traitsIf6__halffS2_fjLj1536ELj1ELj1ELj4ELj8ENS_18Kernel_traits_baseILj1536EfS2_fS2_fjLj128EEEEELb1ELb1ELb0ELb0EEEvNS_9BwdParamsE,"aw",@nobits
	.sectionflags	@""
	.align	16
	.zero		1024


//--------------------- .nv.shared._ZN10layer_norm13ln_bwd_kernelINS_13Kernel_traitsIf6__halffS2_fjLj1536ELj1ELj1ELj4ELj8ENS_18Kernel_traits_baseILj1536EfS2_fS2_fjLj128EEEEELb1ELb1ELb0ELb1EEEvNS_9BwdParamsE --------------------------
	.section	.nv.shared._ZN10layer_norm13ln_bwd_kernelINS_13Kernel_traitsIf6__halffS2_fjLj1536ELj1ELj1ELj4ELj8ENS_18Kernel_traits_baseILj1536EfS2_fS2_fjLj128EEEEELb1ELb1ELb0ELb1EEEvNS_9BwdParamsE,"aw",@nobits
	.sectionflags	@""
	.align	16
	.zero		1024


//--------------------- .nv.shared._ZN10layer_norm22ln_bwd_finalize_kernelINS_22Kernel_traits_finalizeILj1536Ef6__halffS2_fjLb1ELj1024ELj4ENS_18Kernel_traits_baseILj1536EfS2_fS2_fjLj1024EEEEELb1ELb0EEEvNS_9BwdParamsE --------------------------
	.section	.nv.shared._ZN10layer_norm22ln_bwd_finalize_kernelINS_22Kernel_traits_finalizeILj1536Ef6__halffS2_fjLb1ELj1024ELj4ENS_18Kernel_traits_baseILj1536EfS2_fS2_fjLj1024EEEEELb1ELb0EEEvNS_9BwdParamsE,"aw",@nobits
	.sectionflags	@""
	.align	16
.nv.shared._ZN10layer_norm22ln_bwd_finalize_kernelINS_22Kernel_traits_finalizeILj1536Ef6__halffS2_fjLb1ELj1024ELj4ENS_18Kernel_traits_baseILj1536EfS2_fS2_fjLj1024EEEEELb1ELb0EEEvNS_9BwdParamsE:
	.zero		13696


//--------------------- .nv.shared._ZN10layer_norm13ln_bwd_kernelINS_13Kernel_traitsIf6__halffS2_fjLj1536ELj1ELj1ELj4ELj8ENS_18Kernel_traits_baseILj1536EfS2_fS2_fjLj128EEEEELb1ELb1ELb1ELb0EEEvNS_9BwdParamsE --------------------------
	.section	.nv.shared._ZN10layer_norm13ln_bwd_kernelINS_13Kernel_traitsIf6__halffS2_fjLj1536ELj1ELj1ELj4ELj8ENS_18Kernel_traits_baseILj1536EfS2_fS2_fjLj128EEEEELb1ELb1ELb1ELb0EEEvNS_9BwdParamsE,"aw",@nobits
	.sectionflags	@""
	.align	16
	.zero		1024


//--------------------- .nv.shared._ZN10layer_norm22ln_bwd_finalize_kernelINS_22Kernel_traits_finalizeILj1536Ef6__halffS2_fjLb1ELj1024ELj4ENS_18Kernel_traits_baseILj1536EfS2_fS2_fjLj1024EEEEELb1ELb1EEEvNS_9BwdParamsE --------------------------
	.section	.nv.shared._ZN10layer_norm22ln_bwd_finalize_kernelINS_22Kernel_traits_finalizeILj1536Ef6__halffS2_fjLb1ELj1024ELj4ENS_18Kernel_traits_baseILj1536EfS2_fS2_fjLj1024EEEEELb1ELb1EEEvNS_9BwdParamsE,"aw",@nobits
	.sectionflags	@""
	.align	16
.nv.shared._ZN10layer_norm22ln_bwd_finalize_kernelINS_22Kernel_traits_finalizeILj1536Ef6__halffS2_fjLb1ELj1024ELj4ENS_18Kernel_traits_baseILj1536EfS2_fS2_fjLj1024EEEEELb1ELb1EEEvNS_9BwdParamsE:
	.zero		13696


//--------------------- .nv.shared._ZN10layer_norm13ln_bwd_kernelINS_13Kernel_traitsIf6__halffS2_fjLj1536ELj1ELj1ELj4ELj8ENS_18Kernel_traits_baseILj1536EfS2_fS2_fjLj128EEEEELb1ELb1ELb1ELb1EEEvNS_9BwdParamsE --------------------------
	.section	.nv.shared._ZN10layer_norm13ln_bwd_kernelINS_13Kernel_traitsIf6__halffS2_fjLj1536ELj1ELj1ELj4ELj8ENS_18Kernel_traits_baseILj1536EfS2_fS2_fjLj128EEEEELb1ELb1ELb1ELb1EEEvNS_9BwdParamsE,"aw",@nobits
	.sectionflags	@""
	.align	16
	.zero		1024


//--------------------- .nv.shared._ZN10layer_norm13ln_bwd_kernelINS_13Kernel_traitsI6__halfffffjLj1536ELj1ELj1ELj4ELj16ENS_18Kernel_traits_baseILj1536ES2_ffffjLj128EEEEELb0ELb0ELb0ELb0EEEvNS_9BwdParamsE --------------------------
	.section	.nv.shared._ZN10layer_norm13ln_bwd_kernelINS_13Kernel_traitsI6__halfffffjLj1536ELj1ELj1ELj4ELj16ENS_18Kernel_traits_baseILj1536ES2_ffffjLj128EEEEELb0ELb0ELb0ELb0EEEvNS_9BwdParamsE,"aw",@nobits
	.sectionflags	@""
	.align	16
	.zero		1024


//--------------------- .nv.shared._ZN10layer_norm13ln_bwd_kernelINS_13Kernel_traitsI6__halfffffjLj1536ELj1ELj1ELj4ELj16ENS_18Kernel_traits_baseILj1536ES2_ffffjLj128EEEEELb0ELb0ELb0ELb1EEEvNS_9BwdParamsE --------------------------
	.section	.nv.shared._ZN10layer_norm13ln_bwd_kernelINS_13Kernel_traitsI6__halfffffjLj1536ELj1ELj1ELj4ELj16ENS_18Kernel_traits_baseILj1536ES2_ffffjLj128EEEEELb0ELb0ELb0ELb1EEEvNS_9BwdParamsE,"aw",@nobits
	.sectionflags	@""
	.align	16
	.zero		1024


//--------------------- .nv.shared._ZN10layer_norm13ln_bwd_kernelINS_13Kernel_traitsI6__halfffffjLj1536ELj1ELj1ELj4ELj16ENS_18Kernel_traits_baseILj1536ES2_ffffjLj128EEEEELb0ELb0ELb1ELb0EEEvNS_9BwdParamsE --------------------------
	.section	.nv.shared._ZN10layer_norm13ln_bwd_kernelINS_13Kernel_traitsI6__halfffffjLj1536ELj1ELj1ELj4ELj16ENS_18Kernel_traits_baseILj1536ES2_ffffjLj128EEEEELb0ELb0ELb1ELb0EEEvNS_9BwdParamsE,"aw",@nobits
	.sectionflags	@""
	.align	16
	.zero		1024


//--------------------- .nv.shared._ZN10layer_norm13ln_bwd_kernelINS_13Kernel_traitsI6__halfffffjLj1536ELj1ELj1ELj4ELj16ENS_18Kernel_traits_baseILj1536ES2_ffffjLj128EEEEELb0ELb0ELb1ELb1EEEvNS_9BwdParamsE --------------------------
	.section	.nv.shared._ZN10layer_norm13ln_bwd_kernelINS_13Kernel_traitsI6__halfffffjLj1536ELj1ELj1ELj4ELj16ENS_18Kernel_traits_baseILj1536ES2_ffffjLj128EEEEELb0ELb0ELb1ELb1EEEvNS_9BwdParamsE,"aw",@nobits
	.sectionflags	@""
	.align	16
	.zero		1024


//--------------------- .nv.shared._ZN10layer_norm13ln_bwd_kernelINS_13Kernel_traitsI6__halfffffjLj1536ELj1ELj1ELj4ELj16ENS_18Kernel_traits_baseILj1536ES2_ffffjLj128EEEEELb0ELb1ELb0ELb0EEEvNS_9BwdParamsE --------------------------
	.section	.nv.shared._ZN10layer_norm13ln_bwd_kernelINS_13Kernel_traitsI6__halfffffjLj1536ELj1ELj1ELj4ELj16ENS_18Kernel_traits_baseILj1536ES2_ffffjLj128EEEEELb0ELb1ELb0ELb0EEEvNS_9BwdParamsE,"aw",@nobits
	.sectionflags	@""
	.align	16
	.zero		1024


//--------------------- .nv.shared._ZN10layer_norm13ln_bwd_kernelINS_13Kernel_traitsI6__halfffffjLj1536ELj1ELj1ELj4ELj16ENS_18Kernel_traits_baseILj1536ES2_ffffjLj128EEEEELb0ELb1ELb0ELb1EEEvNS_9BwdParamsE --------------------------
	.section	.nv.shared._ZN10layer_norm13ln_bwd_kernelINS_13Kernel_traitsI6__halfffffjLj1536ELj1ELj1ELj4ELj16ENS_18Kernel_traits_baseILj1536ES2_ffffjLj128EEEEELb0ELb1ELb0ELb1EEEvNS_9BwdParamsE,"aw",@nobits
	.sectionflags	@""
	.align	16
	.zero		1024


//--------------------- .nv.shared._ZN10layer_norm13ln_bwd_kernelINS_13Kernel_traitsI6__halfffffjLj1536ELj1ELj1ELj4ELj16ENS_18Kernel_traits_baseILj1536ES2_ffffjLj128EEEEELb0ELb1ELb1ELb0EEEvNS_9BwdParamsE --------------------------
	.section	.nv.shared._ZN10layer_norm13ln_bwd_kernelINS_13Kernel_traitsI6__halfffffjLj1536ELj1ELj1ELj4ELj16ENS_18Kernel_traits_baseILj1536ES2_ffffjLj128EEEEELb0ELb1ELb1ELb0EEEvNS_9BwdParamsE,"aw",@nobits
	.sectionflags	@""
	.align	16
	.zero		1024


//--------------------- .nv.shared._ZN10layer_norm13ln_bwd_kernelINS_13Kernel_traitsI6__halfffffjLj1536ELj1ELj1ELj4ELj16ENS_18Kernel_traits_baseILj1536ES2_ffffjLj128EEEEELb0ELb1ELb1ELb1EEEvNS_9BwdParamsE --------------------------
	.section	.nv.shared._ZN10layer_norm13ln_bwd_kernelINS_13Kernel_traitsI6__halfffffjLj1536ELj1ELj1ELj4ELj16ENS_18Kernel_traits_baseILj1536ES2_ffffjLj128EEEEELb0ELb1ELb1ELb1EEEvNS_9BwdParamsE,"aw",@nobits
	.sectionflags	@""
	.align	16
	.zero		1024


//--------------------- .nv.shared._ZN10layer_norm13ln_bwd_kernelINS_13Kernel_traitsI6__halfffffjLj1536ELj1ELj1ELj4ELj16ENS_18Kernel_traits_baseILj1536ES2_ffffjLj128EEEEELb1ELb0ELb0ELb0EEEvNS_9BwdParamsE --------------------------
	.section	.nv.shared._ZN10layer_norm13ln_bwd_kernelINS_13Kernel_traitsI6__halfffffjLj1536ELj1ELj1ELj4ELj16ENS_18Kernel_traits_baseILj1536ES2_ffffjLj128EEEEELb1ELb0ELb0ELb0EEEvNS_9BwdParamsE,"aw",@nobits
	.sectionflags	@""
	.align	16
	.zero		1024


//--------------------- .nv.shared._ZN10layer_norm13ln_bwd_kernelINS_13Kernel_traitsI6__halfffffjLj1536ELj1ELj1ELj4ELj16ENS_18Kernel_traits_baseILj1536ES2_ffffjLj128EEEEELb1ELb0ELb0ELb1EEEvNS_9BwdParamsE --------------------------
	.section	.nv.shared._ZN10layer_norm13ln_bwd_kernelINS_13Kernel_traitsI6__halfffffjLj1536ELj1ELj1ELj4ELj16ENS_18Kernel_traits_baseILj1536ES2_ffffjLj128EEEEELb1ELb0ELb0ELb1EEEvNS_9BwdParamsE,"aw",@nobits
	.sectionflags	@""
	.align	16
	.zero		1024


//--------------------- .nv.shared._ZN10layer_norm22ln_bwd_finalize_kernelINS_22Kernel_traits_finalizeILj1536E6__halfffffjLb0ELj1024ELj4ENS_18Kernel_traits_baseILj1536ES2_ffffjLj1024EEEEELb0ELb0EEEvNS_9BwdParamsE --------------------------
	.section	.nv.shared._ZN10layer_norm22ln_bwd_finalize_kernelINS_22Kernel_traits_finalizeILj1536E6__halfffffjLb0ELj1024ELj4ENS_18Kernel_traits_baseILj1536ES2_ffffjLj1024EEEEELb0ELb0EEEvNS_9BwdParamsE,"aw",@nobits
	.sectionflags	@""
	.align	16
.nv.shared._ZN10layer_norm22ln_bwd_finalize_kernelINS_22Kernel_traits_finalizeILj1536E6__halfffffjLb0ELj1024ELj4ENS_18Kernel_traits_baseILj1536ES2_ffffjLj1024EEEEELb0ELb0EEEvNS_9BwdParamsE:
	.zero		9472


//--------------------- .nv.shared._ZN10layer_norm13ln_bwd_kernelINS_13Kernel_traitsI6__halfffffjLj1536ELj1ELj1ELj4ELj16ENS_18Kernel_traits_baseILj1536ES2_ffffjLj128EEEEELb1ELb0ELb1ELb0EEEvNS_9BwdParamsE --------------------------
	.section	.nv.shared._ZN10layer_norm13ln_bwd_kernelINS_13Kernel_traitsI6__halfffffjLj1536ELj1ELj1ELj4ELj16ENS_18Kernel_traits_baseILj1536ES2_ffffjLj128EEEEELb1ELb0ELb1ELb0EEEvNS_9BwdParamsE,"aw",@nobits
	.sectionflags	@""
	.align	16
	.zero		1024


//--------------------- .nv.shared._ZN10layer_norm22ln_bwd_finalize_kernelINS_22Kernel_traits_finalizeILj1536E6__halfffffjLb0ELj1024ELj4ENS_18Kernel_traits_baseILj1536ES2_ffffjLj1024EEEEELb0ELb1EEEvNS_9BwdParamsE --------------------------
	.section	.nv.shared._ZN10layer_norm22ln_bwd_finalize_kernelINS_22Kernel_traits_finalizeILj1536E6__halfffffjLb0ELj1024ELj4ENS_18Kernel_traits_baseILj1536ES2_ffffjLj1024EEEEELb0ELb1EEEvNS_9BwdParamsE,"aw",@nobits
	.sectionflags	@""
	.align	16
.nv.shared._ZN10layer_norm22ln_bwd_finalize_kernelINS_22Kernel_traits_finalizeILj1536E6__halfffffjLb0ELj1024ELj4ENS_18Kernel_traits_baseILj1536ES2_ffffjLj1024EEEEELb0ELb1EEEvNS_9BwdParamsE:
	.zero		9472


//--------------------- .nv.shared._ZN10layer_norm13ln_bwd_kernelINS_13Kernel_traitsI6__halfffffjLj1536ELj1ELj1ELj4ELj16ENS_18Kernel_traits_baseILj1536ES2_ffffjLj128EEEEELb1ELb0ELb1ELb1EEEvNS_9BwdParamsE --------------------------
	.section	.nv.shared._ZN10layer_norm13ln_bwd_kernelINS_13Kernel_traitsI6__halfffffjLj1536ELj1ELj1ELj4ELj16ENS_18Kernel_traits_baseILj1536ES2_ffffjLj128EEEEELb1ELb0ELb1ELb1EEEvNS_9BwdParamsE,"aw",@nobits
	.sectionflags	@""
	.align	16
	.zero		1024


//--------------------- .nv.shared._ZN10layer_norm13ln_bwd_kernelINS_13Kernel_traitsI6__halfffffjLj1536ELj1ELj1ELj4ELj16ENS_18Kernel_traits_baseILj1536ES2_ffffjLj128EEEEELb1ELb1ELb0ELb0EEEvNS_9BwdParamsE --------------------------
	.section	.nv.shared._ZN10layer_norm13ln_bwd_kernelINS_13Kernel_traitsI6__halfffffjLj1536ELj1ELj1ELj4ELj16ENS_18Kernel_traits_baseILj1536ES2_ffffjLj128EEEEELb1ELb1ELb0ELb0EEEvNS_9BwdParamsE,"aw",@nobits
	.sectionflags	@""
	.align	16
	.zero		1024


//--------------------- .nv.shared._ZN10layer_norm13ln_bwd_kernelINS_13Kernel_traitsI6__halfffffjLj1536ELj1ELj1ELj4ELj16ENS_18Kernel_traits_baseILj1536ES2_ffffjLj128EEEEELb1ELb1ELb0ELb1EEEvNS_9BwdParamsE --------------------------
	.section	.nv.shared._ZN10layer_norm13ln_bwd_kernelINS_13Kernel_traitsI6__halfffffjLj1536ELj1ELj1ELj4ELj16ENS_18Kernel_traits_baseILj1536ES2_ffffjLj128EEEEELb1ELb1ELb0ELb1EEEvNS_9BwdParamsE,"aw",@nobits
	.sectionflags	@""
	.align	16
	.zero		1024


//--------------------- .nv.shared._ZN10layer_norm22ln_bwd_finalize_kernelINS_22Kernel_traits_finalizeILj1536E6__halfffffjLb1ELj1024ELj4ENS_18Kernel_traits_baseILj1536ES2_ffffjLj1024EEEEELb1ELb0EEEvNS_9BwdParamsE --------------------------
	.section	.nv.shared._ZN10layer_norm22ln_bwd_finalize_kernelINS_22Kernel_traits_finalizeILj1536E6__halfffffjLb1ELj1024ELj4ENS_18Kernel_traits_baseILj1536ES2_ffffjLj1024EEEEELb1ELb0EEEvNS_9BwdParamsE,"aw",@nobits
	.sectionflags	@""
	.align	16
.nv.shared._ZN10layer_norm22ln_bwd_finalize_kernelINS_22Kernel_traits_finalizeILj1536E6__halfffffjLb1ELj1024ELj4ENS_18Kernel_traits_baseILj1536ES2_ffffjLj1024EEEEELb1ELb0EEEvNS_9BwdParamsE:
	.zero		13696


//--------------------- .nv.shared._ZN10layer_norm13ln_bwd_kernelINS_13Kernel_traitsI6__halfffffjLj1536ELj1ELj1ELj4ELj16ENS_18Kernel_traits_baseILj1536ES2_ffffjLj128EEEEELb1ELb1ELb1ELb0EEEvNS_9BwdParamsE --------------------------
	.section	.nv.shared._ZN10layer_norm13ln_bwd_kernelINS_13Kernel_traitsI6__halfffffjLj1536ELj1ELj1ELj4ELj16ENS_18Kernel_traits_baseILj1536ES2_ffffjLj128EEEEELb1ELb1ELb1ELb0EEEvNS_9BwdParamsE,"aw",@nobits
	.sectionflags	@""
	.align	16
	.zero		1024


//--------------------- .nv.shared._ZN10layer_norm22ln_bwd_finalize_kernelINS_22Kernel_traits_finalizeILj1536E6__halfffffjLb1ELj1024ELj4ENS_18Kernel_traits_baseILj1536ES2_ffffjLj1024EEEEELb1ELb1EEEvNS_9BwdParamsE --------------------------
	.section	.nv.shared._ZN10layer_norm22ln_bwd_finalize_kernelINS_22Kernel_traits_finalizeILj1536E6__halfffffjLb1ELj1024ELj4ENS_18Kernel_traits_baseILj1536ES2_ffffjLj1024EEEEELb1ELb1EEEvNS_9BwdParamsE,"aw",@nobits
	.sectionflags	@""
	.align	16
.nv.shared._ZN10layer_norm22ln_bwd_finalize_kernelINS_22Kernel_traits_finalizeILj1536E6__halfffffjLb1ELj1024ELj4ENS_18Kernel_traits_baseILj1536ES2_ffffjLj1024EEEEELb1ELb1EEEvNS_9BwdParamsE:
	.zero		13696


//--------------------- .nv.shared._ZN10layer_norm13ln_bwd_kernelINS_13Kernel_traitsI6__halfffffjLj1536ELj1ELj1ELj4ELj16ENS_18Kernel_traits_baseILj1536ES2_ffffjLj128EEEEELb1ELb1ELb1ELb1EEEvNS_9BwdParamsE --------------------------
	.section	.nv.shared._ZN10layer_norm13ln_bwd_kernelINS_13Kernel_traitsI6__halfffffjLj1536ELj1ELj1ELj4ELj16ENS_18Kernel_traits_baseILj1536ES2_ffffjLj128EEEEELb1ELb1ELb1ELb1EEEvNS_9BwdParamsE,"aw",@nobits
	.sectionflags	@""
	.align	16
	.zero		1024


//--------------------- .nv.shared._ZN10layer_norm13ln_bwd_kernelINS_13Kernel_traitsIfffffjLj1536ELj1ELj1ELj4ELj16ENS_18Kernel_traits_baseILj1536EfffffjLj128EEEEELb0ELb0ELb0ELb0EEEvNS_9BwdParamsE --------------------------
	.section	.nv.shared._ZN10layer_norm13ln_bwd_kernelINS_13Kernel_traitsIfffffjLj1536ELj1ELj1ELj4ELj16ENS_18Kernel_traits_baseILj1536EfffffjLj128EEEEELb0ELb0ELb0ELb0EEEvNS_9BwdParamsE,"aw",@nobits
	.sectionflags	@""
	.align	16
	.zero		1024


//--------------------- .nv.shared._ZN10layer_norm13ln_bwd_kernelINS_13Kernel_traitsIfffffjLj1536ELj1ELj1ELj4ELj16ENS_18Kernel_traits_baseILj1536EfffffjLj128EEEEELb0ELb0ELb0ELb1EEEvNS_9BwdParamsE --------------------------
	.section	.nv.shared._ZN10layer_norm13ln_bwd_kernelINS_13Kernel_traitsIfffffjLj1536ELj1ELj1ELj4ELj16ENS_18Kernel_traits_baseILj1536EfffffjLj128EEEEELb0ELb0ELb0ELb1EEEvNS_9BwdParamsE,"aw",@nobits
	.sectionflags	@""
	.align	16
	.zero		1024


//--------------------- .nv.shared._ZN10layer_norm13ln_bwd_kernelINS_13Kernel_traitsIfffffjLj1536ELj1ELj1ELj4ELj16ENS_18Kernel_traits_baseILj1536EfffffjLj128EEEEELb0ELb0ELb1ELb0EEEvNS_9BwdParamsE --------------------------
	.section	.nv.shared._ZN10layer_norm13ln_bwd_kernelINS_13Kernel_traitsIfffffjLj1536ELj1ELj1ELj4ELj16ENS_18Kernel_traits_baseILj1536EfffffjLj128EEEEELb0ELb0ELb1ELb0EEEvNS_9BwdParamsE,"aw",@nobits
	.sectionflags	@""
	.align	16
	.zero		1024


//--------------------- .nv.shared._ZN10layer_norm13ln_bwd_kernelINS_13Kernel_traitsIfffffjLj1536ELj1ELj1ELj4ELj16ENS_18Kernel_traits_baseILj1536EfffffjLj128EEEEELb0ELb0ELb1ELb1EEEvNS_9BwdParamsE --------------------------
	.section	.nv.shared._ZN10layer_norm13ln_bwd_kernelINS_13Kernel_traitsIfffffjLj1536ELj1ELj1ELj4ELj16ENS_18Kernel_traits_baseILj1536EfffffjLj128EEEEELb0ELb0ELb1ELb1EEEvNS_9BwdParamsE,"aw",@nobits
	.sectionflags	@""
	.align	16
	.zero		1024


//--------------------- .nv.shared._ZN10layer_norm13ln_bwd_kernelINS_13Kernel_traitsIfffffjLj1536ELj1ELj1ELj4ELj16ENS_18Kernel_traits_baseILj1536EfffffjLj128EEEEELb0ELb1ELb0ELb0EEEvNS_9BwdParamsE --------------------------
	.section	.nv.shared._ZN10layer_norm13ln_bwd_kernelINS_13Kernel_traitsIfffffjLj1536ELj1ELj1ELj4ELj16ENS_18Kernel_traits_baseILj1536EfffffjLj128EEEEELb0ELb1ELb0ELb0EEEvNS_9BwdParamsE,"aw",@nobits
	.sectionflags	@""
	.align	16
	.zero		1024


//--------------------- .nv.shared._ZN10layer_norm13ln_bwd_kernelINS_13Kernel_traitsIfffffjLj1536ELj1ELj1ELj4ELj16ENS_18Kernel_traits_baseILj1536EfffffjLj128EEEEELb0ELb1ELb0ELb1EEEvNS_9BwdParamsE --------------------------
	.section	.nv.shared._ZN10layer_norm13ln_bwd_kernelINS_13Kernel_traitsIfffffjLj1536ELj1ELj1ELj4ELj16ENS_18Kernel_traits_baseILj1536EfffffjLj128EEEEELb0ELb1ELb0ELb1EEEvNS_9BwdParamsE,"aw",@nobits
	.sectionflags	@""
	.align	16
	.zero		1024


//--------------------- .nv.shared._ZN10layer_norm13ln_bwd_kernelINS_13Kernel_traitsIfffffjLj1536ELj1ELj1ELj4ELj16ENS_18Kernel_traits_baseILj1536EfffffjLj128EEEEELb0ELb1ELb1ELb0EEEvNS_9BwdParamsE --------------------------
	.section	.nv.shared._ZN10layer_norm13ln_bwd_kernelINS_13Kernel_traitsIfffffjLj1536ELj1ELj1ELj4ELj16ENS_18Kernel_traits_baseILj1536EfffffjLj128EEEEELb0ELb1ELb1ELb0EEEvNS_9BwdParamsE,"aw",@nobits
	.sectionflags	@""
	.align	16
	.zero		1024


//--------------------- .nv.shared._ZN10layer_norm13ln_bwd_kernelINS_13Kernel_traitsIfffffjLj1536ELj1ELj1ELj4ELj16ENS_18Kernel_traits_baseILj1536EfffffjLj128EEEEELb0ELb1ELb1ELb1EEEvNS_9BwdParamsE --------------------------
	.section	.nv.shared._ZN10layer_norm13ln_bwd_kernelINS_13Kernel_traitsIfffffjLj1536ELj1ELj1ELj4ELj16ENS_18Kernel_traits_baseILj1536EfffffjLj128EEEEELb0ELb1ELb1ELb1EEEvNS_9BwdParamsE,"aw",@nobits
	.sectionflags	@""
	.align	16
	.zero		1024


//--------------------- .nv.shared._ZN10layer_norm13ln_bwd_kernelINS_13Kernel_traitsIfffffjLj1536ELj1ELj1ELj4ELj16ENS_18Kernel_traits_baseILj1536EfffffjLj128EEEEELb1ELb0ELb0ELb0EEEvNS_9BwdParamsE --------------------------
	.section	.nv.shared._ZN10layer_norm13ln_bwd_kernelINS_13Kernel_traitsIfffffjLj1536ELj1ELj1ELj4ELj16ENS_18Kernel_traits_baseILj1536EfffffjLj128EEEEELb1ELb0ELb0ELb0EEEvNS_9BwdParamsE,"aw",@nobits
	.sectionflags	@""
	.align	16
	.zero		1024


//--------------------- .nv.shared._ZN10layer_norm13ln_bwd_kernelINS_13Kernel_traitsIfffffjLj1536ELj1ELj1ELj4ELj16ENS_18Kernel_traits_baseILj1536EfffffjLj128EEEEELb1ELb0ELb0ELb1EEEvNS_9BwdParamsE --------------------------
	.section	.nv.shared._ZN10layer_norm13ln_bwd_kernelINS_13Kernel_traitsIfffffjLj1536ELj1ELj1ELj4ELj16ENS_18Kernel_traits_baseILj1536EfffffjLj128EEEEELb1ELb0ELb0ELb1EEEvNS_9BwdParamsE,"aw",@nobits
	.sectionflags	@""
	.align	16
	.zero		1024


//--------------------- .nv.shared._ZN10layer_norm22ln_bwd_finalize_kernelINS_22Kernel_traits_finalizeILj1536EfffffjLb0ELj1024ELj4ENS_18Kernel_traits_baseILj1536EfffffjLj1024EEEEELb0ELb0EEEvNS_9BwdParamsE --------------------------
	.section	.nv.shared._ZN10layer_norm22ln_bwd_finalize_kernelINS_22Kernel_traits_finalizeILj1536EfffffjLb0ELj1024ELj4ENS_18Kernel_traits_baseILj1536EfffffjLj1024EEEEELb0ELb0EEEvNS_9BwdParamsE,"aw",@nobits
	.sectionflags	@""
	.align	16
.nv.shared._ZN10layer_norm22ln_bwd_finalize_kernelINS_22Kernel_traits_finalizeILj1536EfffffjLb0ELj1024ELj4ENS_18Kernel_traits_baseILj1536EfffffjLj1024EEEEELb0ELb0EEEvNS_9BwdParamsE:
	.zero		9472


//--------------------- .nv.shared._ZN10layer_norm13ln_bwd_kernelINS_13Kernel_traitsIfffffjLj1536ELj1ELj1ELj4ELj16ENS_18Kernel_traits_baseILj1536EfffffjLj128EEEEELb1ELb0ELb1ELb0EEEvNS_9BwdParamsE --------------------------
	.section	.nv.shared._ZN10layer_norm13ln_bwd_kernelINS_13Kernel_traitsIfffffjLj1536ELj1ELj1ELj4ELj16ENS_18Kernel_traits_baseILj1536EfffffjLj128EEEEELb1ELb0ELb1ELb0EEEvNS_9BwdParamsE,"aw",@nobits
	.sectionflags	@""
	.align	16
	.zero		1024


//--------------------- .nv.shared._ZN10layer_norm22ln_bwd_finalize_kernelINS_22Kernel_traits_finalizeILj1536EfffffjLb0ELj1024ELj4ENS_18Kernel_traits_baseILj1536EfffffjLj1024EEEEELb0ELb1EEEvNS_9BwdParamsE --------------------------
	.section	.nv.shared._ZN10layer_norm22ln_bwd_finalize_kernelINS_22Kernel_traits_finalizeILj1536EfffffjLb0ELj1024ELj4ENS_18Kernel_traits_baseILj1536EfffffjLj1024EEEEELb0ELb1EEEvNS_9BwdParamsE,"aw",@nobits
	.sectionflags	@""
	.align	16
.nv.shared._ZN10layer_norm22ln_bwd_finalize_kernelINS_22Kernel_traits_finalizeILj1536EfffffjLb0ELj1024ELj4ENS_18Kernel_traits_baseILj1536EfffffjLj1024EEEEELb0ELb1EEEvNS_9BwdParamsE:
	.zero		9472


//--------------------- .nv.shared._ZN10layer_norm13ln_bwd_kernelINS_13Kernel_traitsIfffffjLj1536ELj1ELj1ELj4ELj16ENS_18Kernel_traits_baseILj1536EfffffjLj128EEEEELb1ELb0ELb1ELb1EEEvNS_9BwdParamsE --------------------------
	.section	.nv.shared._ZN10layer_norm13ln_bwd_kernelINS_13Kernel_traitsIfffffjLj1536ELj1ELj1ELj4ELj16ENS_18Kernel_traits_baseILj1536EfffffjLj128EEEEELb1ELb0ELb1ELb1EEEvNS_9BwdParamsE,"aw",@nobits
	.sectionflags	@""
	.align	16
	.zero		1024


//--------------------- .nv.shared._ZN10layer_norm13ln_bwd_kernelINS_13Kernel_traitsIfffffjLj1536ELj1ELj1ELj4ELj16ENS_18Kernel_traits_baseILj1536EfffffjLj128EEEEELb1ELb1ELb0ELb0EEEvNS_9BwdParamsE --------------------------
	.section	.nv.shared._ZN10layer_norm13ln_bwd_kernelINS_13Kernel_traitsIfffffjLj1536ELj1ELj1ELj4ELj16ENS_18Kernel_traits_baseILj1536EfffffjLj128EEEEELb1ELb1ELb0ELb0EEEvNS_9BwdParamsE,"aw",@nobits
	.sectionflags	@""
	.align	16
	.zero		1024


//--------------------- .nv.shared._ZN10layer_norm13ln_bwd_kernelINS_13Kernel_traitsIfffffjLj1536ELj1ELj1ELj4ELj16ENS_18Kernel_traits_baseILj1536EfffffjLj128EEEEELb1ELb1ELb0ELb1EEEvNS_9BwdParamsE --------------------------
	.section	.nv.shared._ZN10layer_norm13ln_bwd_kernelINS_13Kernel_traitsIfffffjLj1536ELj1ELj1ELj4ELj16ENS_18Kernel_traits_baseILj1536EfffffjLj128EEEEELb1ELb1ELb0ELb1EEEvNS_9BwdParamsE,"aw",@nobits
	.sectionflags	@""
	.align	16
	.zero		1024


//--------------------- .nv.shared._ZN10layer_norm22ln_bwd_finalize_kernelINS_22Kernel_traits_finalizeILj1536EfffffjLb1ELj1024ELj4ENS_18Kernel_traits_baseILj1536EfffffjLj1024EEEEELb1ELb0EEEvNS_9BwdParamsE --------------------------
	.section	.nv.shared._ZN10layer_norm22ln_bwd_finalize_kernelINS_22Kernel_traits_finalizeILj1536EfffffjLb1ELj1024ELj4ENS_18Kernel_traits_baseILj1536EfffffjLj1024EEEEELb1ELb0EEEvNS_9BwdParamsE,"aw",@nobits
	.sectionflags	@""
	.align	16
.nv.shared._ZN10layer_norm22ln_bwd_finalize_kernelINS_22Kernel_traits_finalizeILj1536EfffffjLb1ELj1024ELj4ENS_18Kernel_traits_baseILj1536EfffffjLj1024EEEEELb1ELb0EEEvNS_9BwdParamsE:
	.zero		13696


//--------------------- .nv.shared._ZN10layer_norm13ln_bwd_kernelINS_13Kernel_traitsIfffffjLj1536ELj1ELj1ELj4ELj16ENS_18Kernel_traits_baseILj1536EfffffjLj128EEEEELb1ELb1ELb1ELb0EEEvNS_9BwdParamsE --------------------------
	.section	.nv.shared._ZN10layer_norm13ln_bwd_kernelINS_13Kernel_traitsIfffffjLj1536ELj1ELj1ELj4ELj16ENS_18Kernel_traits_baseILj1536EfffffjLj128EEEEELb1ELb1ELb1ELb0EEEvNS_9BwdParamsE,"aw",@nobits
	.sectionflags	@""
	.align	16
	.zero		1024


//--------------------- .nv.shared._ZN10layer_norm22ln_bwd_finalize_kernelINS_22Kernel_traits_finalizeILj1536EfffffjLb1ELj1024ELj4ENS_18Kernel_traits_baseILj1536EfffffjLj1024EEEEELb1ELb1EEEvNS_9BwdParamsE --------------------------
	.section	.nv.shared._ZN10layer_norm22ln_bwd_finalize_kernelINS_22Kernel_traits_finalizeILj1536EfffffjLb1ELj1024ELj4ENS_18Kernel_traits_baseILj1536EfffffjLj1024EEEEELb1ELb1EEEvNS_9BwdParamsE,"aw",@nobits
	.sectionflags	@""
	.align	16
.nv.shared._ZN10layer_norm22ln_bwd_finalize_kernelINS_22Kernel_traits_finalizeILj1536EfffffjLb1ELj1024ELj4ENS_18Kernel_traits_baseILj1536EfffffjLj1024EEEEELb1ELb1EEEvNS_9BwdParamsE:
	.zero		13696


//--------------------- .nv.shared._ZN10layer_norm13ln_bwd_kernelINS_13Kernel_traitsIfffffjLj1536ELj1ELj1ELj4ELj16ENS_18Kernel_traits_baseILj1536EfffffjLj128EEEEELb1ELb1ELb1ELb1EEEvNS_9BwdParamsE --------------------------
	.section	.nv.shared._ZN10layer_norm13ln_bwd_kernelINS_13Kernel_traitsIfffffjLj1536ELj1ELj1ELj4ELj16ENS_18Kernel_traits_baseILj1536EfffffjLj128EEEEELb1ELb1ELb1ELb1EEEvNS_9BwdParamsE,"aw",@nobits
	.sectionflags	@""
	.align	16
	.zero		1024


//--------------------- .nv.constant0._ZN10layer_norm13ln_bwd_kernelINS_13Kernel_traitsI13__nv_bfloat16S2_S2_S2_fjLj1536ELj1ELj1ELj4ELj8ENS_18Kernel_traits_baseILj1536ES2_S2_S2_S2_fjLj128EEEEELb0ELb0ELb0ELb0EEEvNS_9BwdParamsE --------------------------
	.section	.nv.constant0._ZN10layer_norm13ln_bwd_kernelINS_13Kernel_traitsI13__nv_bfloat16S2_S2_S2_fjLj1536ELj1ELj1ELj4ELj8ENS_18Kernel_traits_baseILj1536ES2_S2_S2_S2_fjLj128EEEEELb0ELb0ELb0ELb0EEEvNS_9BwdParamsE,"a",@progbits
	.sectionflags	@""
	.align	4
.nv.constant0._ZN10layer_norm13ln_bwd_kernelINS_13Kernel_traitsI13__nv_bfloat16S2_S2_S2_fjLj1536ELj1ELj1ELj4ELj8ENS_18Kernel_traits_baseILj1536ES2_S2_S2_S2_fjLj128EEEEELb0ELb0ELb0ELb0EEEvNS_9BwdParamsE:
	.zero		1192


//--------------------- .nv.constant0._ZN10layer_norm13ln_bwd_kernelINS_13Kernel_traitsI13__nv_bfloat16S2_S2_S2_fjLj1536ELj1ELj1ELj4ELj8ENS_18Kernel_traits_baseILj1536ES2_S2_S2_S2_fjLj128EEEEELb0ELb0ELb0ELb1EEEvNS_9BwdParamsE --------------------------
	.section	.nv.constant0._ZN10layer_norm13ln_bwd_kernelINS_13Kernel_traitsI13__nv_bfloat16S2_S2_S2_fjLj1536ELj1ELj1ELj4ELj8ENS_18Kernel_traits_baseILj1536ES2_S2_S2_S2_fjLj128EEEEELb0ELb0ELb0ELb1EEEvNS_9BwdParamsE,"a",@progbits
	.sectionflags	@""
	.align	4
.nv.constant0._ZN10layer_norm13ln_bwd_kernelINS_13Kernel_traitsI13__nv_bfloat16S2_S2_S2_fjLj1536ELj1ELj1ELj4ELj8ENS_18Kernel_traits_baseILj1536ES2_S2_S2_S2_fjLj128EEEEELb0ELb0ELb0ELb1EEEvNS_9BwdParamsE:
	.zero		1192


//--------------------- .nv.constant0._ZN10layer_norm13ln_bwd_kernelINS_13Kernel_traitsI13__nv_bfloat16S2_S2_S2_fjLj1536ELj1ELj1ELj4ELj8ENS_18Kernel_traits_baseILj1536ES2_S2_S2_S2_fjLj128EEEEELb0ELb0ELb1ELb0EEEvNS_9BwdParamsE --------------------------
	.section	.nv.constant0._ZN10layer_norm13ln_bwd_kernelINS_13Kernel_traitsI13__nv_bfloat16S2_S2_S2_fjLj1536ELj1ELj1ELj4ELj8ENS_18Kernel_traits_baseILj1536ES2_S2_S2_S2_fjLj128EEEEELb0ELb0ELb1ELb0EEEvNS_9BwdParamsE,"a",@progbits
	.sectionflags	@""
	.align	4
.nv.constant0._ZN10layer_norm13ln_bwd_kernelINS_13Kernel_traitsI13__nv_bfloat16S2_S2_S2_fjLj1536ELj1ELj1ELj4ELj8ENS_18Kernel_traits_baseILj1536ES2_S2_S2_S2_fjLj128EEEEELb0ELb0ELb1ELb0EEEvNS_9BwdParamsE:
	.zero		1192


//--------------------- .nv.constant0._ZN10layer_norm13ln_bwd_kernelINS_13Kernel_traitsI13__nv_bfloat16S2_S2_S2_fjLj1536ELj1ELj1ELj4ELj8ENS_18Kernel_traits_baseILj1536ES2_S2_S2_S2_fjLj128EEEEELb0ELb0ELb1ELb1EEEvNS_9BwdParamsE --------------------------
	.section	.nv.constant0._ZN10layer_norm13ln_bwd_kernelINS_13Kernel_traitsI13__nv_bfloat16S2_S2_S2_fjLj1536ELj1ELj1ELj4ELj8ENS_18Kernel_traits_baseILj1536ES2_S2_S2_S2_fjLj128EEEEELb0ELb0ELb1ELb1EEEvNS_9BwdParamsE,"a",@progbits
	.sectionflags	@""
	.align	4
.nv.constant0._ZN10layer_norm13ln_bwd_kernelINS_13Kernel_traitsI13__nv_bfloat16S2_S2_S2_fjLj1536ELj1ELj1ELj4ELj8ENS_18Kernel_traits_baseILj1536ES2_S2_S2_S2_fjLj128EEEEELb0ELb0ELb1ELb1EEEvNS_9BwdParamsE:
	.zero		1192


//--------------------- .nv.constant0._ZN10layer_norm13ln_bwd_kernelINS_13Kernel_traitsI13__nv_bfloat16S2_S2_S2_fjLj1536ELj1ELj1ELj4ELj8ENS_18Kernel_traits_baseILj1536ES2_S2_S2_S2_fjLj128EEEEELb0ELb1ELb0ELb0EEEvNS_9BwdParamsE --------------------------
	.section	.nv.constant0._ZN10layer_norm13ln_bwd_kernelINS_13Kernel_traitsI13__nv_bfloat16S2_S2_S2_fjLj1536ELj1ELj1ELj4ELj8ENS_18Kernel_traits_baseILj1536ES2_S2_S2_S2_fjLj128EEEEELb0ELb1ELb0ELb0EEEvNS_9BwdParamsE,"a",@progbits
	.sectionflags	@""
	.align	4
.nv.constant0._ZN10layer_norm13ln_bwd_kernelINS_13Kernel_traitsI13__nv_bfloat16S2_S2_S2_fjLj1536ELj1ELj1ELj4ELj8ENS_18Kernel_traits_baseILj1536ES2_S2_S2_S2_fjLj128EEEEELb0ELb1ELb0ELb0EEEvNS_9BwdParamsE:
	.zero		1192


//--------------------- .nv.constant0._ZN10layer_norm13ln_bwd_kernelINS_13Kernel_traitsI13__nv_bfloat16S2_S2_S2_fjLj1536ELj1ELj1ELj4ELj8ENS_18Kernel_traits_baseILj1536ES2_S2_S2_S2_fjLj128EEEEELb0ELb1ELb0ELb1EEEvNS_9BwdParamsE --------------------------
	.section	.nv.constant0._ZN10layer_norm13ln_bwd_kernelINS_13Kernel_traitsI13__nv_bfloat16S2_S2_S2_fjLj1536ELj1ELj1ELj4ELj8ENS_18Kernel_traits_baseILj1536ES2_S2_S2_S2_fjLj128EEEEELb0ELb1ELb0ELb1EEEvNS_9BwdParamsE,"a",@progbits
	.sectionflags	@""
	.align	4
.nv.constant0._ZN10layer_norm13ln_bwd_kernelINS_13Kernel_traitsI13__nv_bfloat16S2_S2_S2_fjLj1536ELj1ELj1ELj4ELj8ENS_18Kernel_traits_baseILj1536ES2_S2_S2_S2_fjLj128EEEEELb0ELb1ELb0ELb1EEEvNS_9BwdParamsE:
	.zero		1192


//--------------------- .nv.constant0._ZN10layer_norm13ln_bwd_kernelINS_13Kernel_traitsI13__nv_bfloat16S2_S2_S2_fjLj1536ELj1ELj1ELj4ELj8ENS_18Kernel_traits_baseILj1536ES2_S2_S2_S2_fjLj128EEEEELb0ELb1ELb1ELb0EEEvNS_9BwdParamsE --------------------------
	.section	.nv.constant0._ZN10layer_norm13ln_bwd_kernelINS_13Kernel_traitsI13__nv_bfloat16S2_S2_S2_fjLj1536ELj1ELj1ELj4ELj8ENS_18Kernel_traits_baseILj1536ES2_S2_S2_S2_fjLj128EEEEELb0ELb1ELb1ELb0EEEvNS_9BwdParamsE,"a",@progbits
	.sectionflags	@""
	.align	4
.nv.constant0._ZN10layer_norm13ln_bwd_kernelINS_13Kernel_traitsI13__nv_bfloat16S2_S2_S2_fjLj1536ELj1ELj1ELj4ELj8ENS_18Kernel_traits_baseILj1536ES2_S2_S2_S2_fjLj128EEEEELb0ELb1ELb1ELb0EEEvNS_9BwdParamsE:
	.zero		1192


//--------------------- .nv.constant0._ZN10layer_norm13ln_bwd_kernelINS_13Kernel_traitsI13__nv_bfloat16S2_S2_S2_fjLj1536ELj1ELj1ELj4ELj8ENS_18Kernel_traits_baseILj1536ES2_S2_S2_S2_fjLj128EEEEELb0ELb1ELb1ELb1EEEvNS_9BwdParamsE --------------------------
	.section	.nv.constant0._ZN10layer_norm13ln_bwd_kernelINS_13Kernel_traitsI13__nv_bfloat16S2_S2_S2_fjLj1536ELj1ELj1ELj4ELj8ENS_18Kernel_traits_baseILj1536ES2_S2_S2_S2_fjLj128EEEEELb0ELb1ELb1ELb1EEEvNS_9BwdParamsE,"a",@progbits
	.sectionflags	@""
	.align	4
.nv.constant0._ZN10layer_norm13ln_bwd_kernelINS_13Kernel_traitsI13__nv_bfloat16S2_S2_S2_fjLj1536ELj1ELj1ELj4ELj8ENS_18Kernel_traits_baseILj1536ES2_S2_S2_S2_fjLj128EEEEELb0ELb1ELb1ELb1EEEvNS_9BwdParamsE:
	.zero		1192


//--------------------- .nv.constant0._ZN10layer_norm13ln_bwd_kernelINS_13Kernel_traitsI13__nv_bfloat16S2_S2_S2_fjLj1536ELj1ELj1ELj4ELj8ENS_18Kernel_traits_baseILj1536ES2_S2_S2_S2_fjLj128EEEEELb1ELb0ELb0ELb0EEEvNS_9BwdParamsE --------------------------
	.section	.nv.constant0._ZN10layer_norm13ln_bwd_kernelINS_13Kernel_traitsI13__nv_bfloat16S2_S2_S2_fjLj1536ELj1ELj1ELj4ELj8ENS_18Kernel_traits_baseILj1536ES2_S2_S2_S2_fjLj128EEEEELb1ELb0ELb0ELb0EEEvNS_9BwdParamsE,"a",@progbits
	.sectionflags	@""
	.align	4
.nv.constant0._ZN10layer_norm13ln_bwd_kernelINS_13Kernel_traitsI13__nv_bfloat16S2_S2_S2_fjLj1536ELj1ELj1ELj4ELj8ENS_18Kernel_traits_baseILj1536ES2_S2_S2_S2_fjLj128EEEEELb1ELb0ELb0ELb0EEEvNS_9BwdParamsE:
	.zero		1192


//--------------------- .nv.constant0._ZN10layer_norm13ln_bwd_kernelINS_13Kernel_traitsI13__nv_bfloat16S2_S2_S2_fjLj1536ELj1ELj1ELj4ELj8ENS_18Kernel_traits_baseILj1536ES2_S2_S2_S2_fjLj128EEEEELb1ELb0ELb0ELb1EEEvNS_9BwdParamsE --------------------------
	.section	.nv.constant0._ZN10layer_norm13ln_bwd_kernelINS_13Kernel_traitsI13__nv_bfloat16S2_S2_S2_fjLj1536ELj1ELj1ELj4ELj8ENS_18Kernel_traits_baseILj1536ES2_S2_S2_S2_fjLj128EEEEELb1ELb0ELb0ELb1EEEvNS_9BwdParamsE,"a",@progbits
	.sectionflags	@""
	.align	4
.nv.constant0._ZN10layer_norm13ln_bwd_kernelINS_13Kernel_traitsI13__nv_bfloat16S2_S2_S2_fjLj1536ELj1ELj1ELj4ELj8ENS_18Kernel_traits_baseILj1536ES2_S2_S2_S2_fjLj128EEEEELb1ELb0ELb0ELb1EEEvNS_9BwdParamsE:
	.zero		1192


//--------------------- .nv.constant0._ZN10layer_norm22ln_bwd_finalize_kernelINS_22Kernel_traits_finalizeILj1536E13__nv_bfloat16S2_S2_S2_fjLb0ELj1024ELj4ENS_18Kernel_traits_baseILj1536ES2_S2_S2_S2_fjLj1024EEEEELb0ELb0EEEvNS_9BwdParamsE --------------------------
	.section	.nv.constant0._ZN10layer_norm22ln_bwd_finalize_kernelINS_22Kernel_traits_finalizeILj1536E13__nv_bfloat16S2_S2_S2_fjLb0ELj1024ELj4ENS_18Kernel_traits_baseILj1536ES2_S2_S2_S2_fjLj1024EEEEELb0ELb0EEEvNS_9BwdParamsE,"a",@progbits
	.sectionflags	@""
	.align	4
.nv.constant0._ZN10layer_norm22ln_bwd_finalize_kernelINS_22Kernel_traits_finalizeILj1536E13__nv_bfloat16S2_S2_S2_fjLb0ELj1024ELj4ENS_18Kernel_traits_baseILj1536ES2_S2_S2_S2_fjLj1024EEEEELb0ELb0EEEvNS_9BwdParamsE:
	.zero		1192


//--------------------- .nv.constant0._ZN10layer_norm13ln_bwd_kernelINS_13Kernel_traitsI13__nv_bfloat16S2_S2_S2_fjLj1536ELj1ELj1ELj4ELj8ENS_18Kernel_traits_baseILj1536ES2_S2_S2_S2_fjLj128EEEEELb1ELb0ELb1ELb0EEEvNS_9BwdParamsE --------------------------
	.section	.nv.constant0._ZN10layer_norm13ln_bwd_kernelINS_13Kernel_traitsI13__nv_bfloat16S2_S2_S2_fjLj1536ELj1ELj1ELj4ELj8ENS_18Kernel_traits_baseILj1536ES2_S2_S2_S2_fjLj128EEEEELb1ELb0ELb1ELb0EEEvNS_9BwdParamsE,"a",@progbits
	.sectionflags	@""
	.align	4
.nv.constant0._ZN10layer_norm13ln_bwd_kernelINS_13Kernel_traitsI13__nv_bfloat16S2_S2_S2_fjLj1536ELj1ELj1ELj4ELj8ENS_18Kernel_traits_baseILj1536ES2_S2_S2_S2_fjLj128EEEEELb1ELb0ELb1ELb0EEEvNS_9BwdParamsE:
	.zero		1192


//--------------------- .nv.constant0._ZN10layer_norm22ln_bwd_finalize_kernelINS_22Kernel_traits_finalizeILj1536E13__nv_bfloat16S2_S2_S2_fjLb0ELj1024ELj4ENS_18Kernel_traits_baseILj1536ES2_S2_S2_S2_fjLj1024EEEEELb0ELb1EEEvNS_9BwdParamsE --------------------------
	.section	.nv.constant0._ZN10layer_norm22ln_bwd_finalize_kernelINS_22Kernel_traits_finalizeILj1536E13__nv_bfloat16S2_S2_S2_fjLb0ELj1024ELj4ENS_18Kernel_traits_baseILj1536ES2_S2_S2_S2_fjLj1024EEEEELb0ELb1EEEvNS_9BwdParamsE,"a",@progbits
	.sectionflags	@""
	.align	4
.nv.constant0._ZN10layer_norm22ln_bwd_finalize_kernelINS_22Kernel_traits_finalizeILj1536E13__nv_bfloat16S2_S2_S2_fjLb0ELj1024ELj4ENS_18Kernel_traits_baseILj1536ES2_S2_S2_S2_fjLj1024EEEEELb0ELb1EEEvNS_9BwdParamsE:
	.zero		1192


//--------------------- .nv.constant0._ZN10layer_norm13ln_bwd_kernelINS_13Kernel_traitsI13__nv_bfloat16S2_S2_S2_fjLj1536ELj1ELj1ELj4ELj8ENS_18Kernel_traits_baseILj1536ES2_S2_S2_S2_fjLj128EEEEELb1ELb0ELb1ELb1EEEvNS_9BwdParamsE --------------------------
	.section	.nv.constant0._ZN10layer_norm13ln_bwd_kernelINS_13Kernel_traitsI13__nv_bfloat16S2_S2_S2_fjLj1536ELj1ELj1ELj4ELj8ENS_18Kernel_traits_baseILj1536ES2_S2_S2_S2_fjLj128EEEEELb1ELb0ELb1ELb1EEEvNS_9BwdParamsE,"a",@progbits
	.sectionflags	@""
	.align	4
.nv.constant0._ZN10layer_norm13ln_bwd_kernelINS_13Kernel_traitsI13__nv_bfloat16S2_S2_S2_fjLj1536ELj1ELj1ELj4ELj8ENS_18Kernel_traits_baseILj1536ES2_S2_S2_S2_fjLj128EEEEELb1ELb0ELb1ELb1EEEvNS_9BwdParamsE:
	.zero		1192


//--------------------- .nv.constant0._ZN10layer_norm13ln_bwd_kernelINS_13Kernel_traitsI13__nv_bfloat16S2_S2_S2_fjLj1536ELj1ELj1ELj4ELj8ENS_18Kernel_traits_baseILj1536ES2_S2_S2_S2_fjLj128EEEEELb1ELb1ELb0ELb0EEEvNS_9BwdParamsE --------------------------
	.section	.nv.constant0._ZN10layer_norm13ln_bwd_kernelINS_13Kernel_traitsI13__nv_bfloat16S2_S2_S2_fjLj1536ELj1ELj1ELj4ELj8ENS_18Kernel_traits_baseILj1536ES2_S2_S2_S2_fjLj128EEEEELb1ELb1ELb0ELb0EEEvNS_9BwdParamsE,"a",@progbits
	.sectionflags	@""
	.align	4
.nv.constant0._ZN10layer_norm13ln_bwd_kernelINS_13Kernel_traitsI13__nv_bfloat16S2_S2_S2_fjLj1536ELj1ELj1ELj4ELj8ENS_18Kernel_traits_baseILj1536ES2_S2_S2_S2_fjLj128EEEEELb1ELb1ELb0ELb0EEEvNS_9BwdParamsE:
	.zero		1192


//--------------------- .nv.constant0._ZN10layer_norm13ln_bwd_kernelINS_13Kernel_traitsI13__nv_bfloat16S2_S2_S2_fjLj1536ELj1ELj1ELj4ELj8ENS_18Kernel_traits_baseILj1536ES2_S2_S2_S2_fjLj128EEEEELb1ELb1ELb0ELb1EEEvNS_9BwdParamsE --------------------------
	.section	.nv.constant0._ZN10layer_norm13ln_bwd_kernelINS_13Kernel_traitsI13__nv_bfloat16S2_S2_S2_fjLj1536ELj1ELj1ELj4ELj8ENS_18Kernel_traits_baseILj1536ES2_S2_S2_S2_fjLj128EEEEELb1ELb1ELb0ELb1EEEvNS_9BwdParamsE,"a",@progbits
	.sectionflags	@""
	.align	4
.nv.constant0._ZN10layer_norm13ln_bwd_kernelINS_13Kernel_traitsI13__nv_bfloat16S2_S2_S2_fjLj1536ELj1ELj1ELj4ELj8ENS_18Kernel_traits_baseILj1536ES2_S2_S2_S2_fjLj128EEEEELb1ELb1ELb0ELb1EEEvNS_9BwdParamsE:
	.zero		1192


//--------------------- .nv.constant0._ZN10layer_norm22ln_bwd_finalize_kernelINS_22Kernel_traits_finalizeILj1536E13__nv_bfloat16S2_S2_S2_fjLb1ELj1024ELj4ENS_18Kernel_traits_baseILj1536ES2_S2_S2_S2_fjLj1024EEEEELb1ELb0EEEvNS_9BwdParamsE --------------------------
	.section	.nv.constant0._ZN10layer_norm22ln_bwd_finalize_kernelINS_22Kernel_traits_finalizeILj1536E13__nv_bfloat16S2_S2_S2_fjLb1ELj1024ELj4ENS_18Kernel_traits_baseILj1536ES2_S2_S2_S2_fjLj1024EEEEELb1ELb0EEEvNS_9BwdParamsE,"a",@progbits
	.sectionflags	@""
	.align	4
.nv.constant0._ZN10layer_norm22ln_bwd_finalize_kernelINS_22Kernel_traits_finalizeILj1536E13__nv_bfloat16S2_S2_S2_fjLb1ELj1024ELj4ENS_18Kernel_traits_baseILj1536ES2_S2_S2_S2_fjLj1024EEEEELb1ELb0EEEvNS_9BwdParamsE:
	.zero		1192


//--------------------- .nv.constant0._ZN10layer_norm13ln_bwd_kernelINS_13Kernel_traitsI13__nv_bfloat16S2_S2_S2_fjLj1536ELj1ELj1ELj4ELj8ENS_18Kernel_traits_baseILj1536ES2_S2_S2_S2_fjLj128EEEEELb1ELb1ELb1ELb0EEEvNS_9BwdParamsE --------------------------
	.section	.nv.constant0._ZN10layer_norm13ln_bwd_kernelINS_13Kernel_traitsI13__nv_bfloat16S2_S2_S2_fjLj1536ELj1ELj1ELj4ELj8ENS_18Kernel_traits_baseILj1536ES2_S2_S2_S2_fjLj128EEEEELb1ELb1ELb1ELb0EEEvNS_9BwdParamsE,"a",@progbits
	.sectionflags	@""
	.align	4
.nv.constant0._ZN10layer_norm13ln_bwd_kernelINS_13Kernel_traitsI13__nv_bfloat16S2_S2_S2_fjLj1536ELj1ELj1ELj4ELj8ENS_18Kernel_traits_baseILj1536ES2_S2_S2_S2_fjLj128EEEEELb1ELb1ELb1ELb0EEEvNS_9BwdParamsE:
	.zero		1192


//--------------------- .nv.constant0._ZN10layer_norm22ln_bwd_finalize_kernelINS_22Kernel_traits_finalizeILj1536E13__nv_bfloat16S2_S2_S2_fjLb1ELj1024ELj4ENS_18Kernel_traits_baseILj1536ES2_S2_S2_S2_fjLj1024EEEEELb1ELb1EEEvNS_9BwdParamsE --------------------------
	.section	.nv.constant0._ZN10layer_norm22ln_bwd_finalize_kernelINS_22Kernel_traits_finalizeILj1536E13__nv_bfloat16S2_S2_S2_fjLb1ELj1024ELj4ENS_18Kernel_traits_baseILj1536ES2_S2_S2_S2_fjLj1024EEEEELb1ELb1EEEvNS_9BwdParamsE,"a",@progbits
	.sectionflags	@""
	.align	4
.nv.constant0._ZN10layer_norm22ln_bwd_finalize_kernelINS_22Kernel_traits_finalizeILj1536E13__nv_bfloat16S2_S2_S2_fjLb1ELj1024ELj4ENS_18Kernel_traits_baseILj1536ES2_S2_S2_S2_fjLj1024EEEEELb1ELb1EEEvNS_9BwdParamsE:
	.zero		1192


//--------------------- .nv.constant0._ZN10layer_norm13ln_bwd_kernelINS_13Kernel_traitsI13__nv_bfloat16S2_S2_S2_fjLj1536ELj1ELj1ELj4ELj8ENS_18Kernel_traits_baseILj1536ES2_S2_S2_S2_fjLj128EEEEELb1ELb1ELb1ELb1EEEvNS_9BwdParamsE --------------------------
	.section	.nv.constant0._ZN10layer_norm13ln_bwd_kernelINS_13Kernel_traitsI13__nv_bfloat16S2_S2_S2_fjLj1536ELj1ELj1ELj4ELj8ENS_18Kernel_traits_baseILj1536ES2_S2_S2_S2_fjLj128EEEEELb1ELb1ELb1ELb1EEEvNS_9BwdParamsE,"a",@progbits
	.sectionflags	@""
	.align	4
.nv.constant0._ZN10layer_norm13ln_bwd_kernelINS_13Kernel_traitsI13__nv_bfloat16S2_S2_S2_fjLj1536ELj1ELj1ELj4ELj8ENS_18Kernel_traits_baseILj1536ES2_S2_S2_S2_fjLj128EEEEELb1ELb1ELb1ELb1EEEvNS_9BwdParamsE:
	.zero		1192


//--------------------- .nv.constant0._ZN10layer_norm13ln_bwd_kernelINS_13Kernel_traitsI6__halfS2_S2_S2_fjLj1536ELj1ELj1ELj4ELj8ENS_18Kernel_traits_baseILj1536ES2_S2_S2_S2_fjLj128EEEEELb0ELb0ELb0ELb0EEEvNS_9BwdParamsE --------------------------
	.section	.nv.constant0._ZN10layer_norm13ln_bwd_kernelINS_13Kernel_traitsI6__halfS2_S2_S2_fjLj1536ELj1ELj1ELj4ELj8ENS_18Kernel_traits_baseILj1536ES2_S2_S2_S2_fjLj128EEEEELb0ELb0ELb0ELb0EEEvNS_9BwdParamsE,"a",@progbits
	.sectionflags	@""
	.align	4
.nv.constant0._ZN10layer_norm13ln_bwd_kernelINS_13Kernel_traitsI6__halfS2_S2_S2_fjLj1536ELj1ELj1ELj4ELj8ENS_18Kernel_traits_baseILj1536ES2_S2_S2_S2_fjLj128EEEEELb0ELb0ELb0ELb0EEEvNS_9BwdParamsE:
	.zero		1192


//--------------------- .nv.constant0._ZN10layer_norm13ln_bwd_kernelINS_13Kernel_traitsI6__halfS2_S2_S2_fjLj1536ELj1ELj1ELj4ELj8ENS_18Kernel_traits_baseILj1536ES2_S2_S2_S2_fjLj128EEEEELb0ELb0ELb0ELb1EEEvNS_9BwdParamsE --------------------------
	.section	.nv.constant0._ZN10layer_norm13ln_bwd_kernelINS_13Kernel_traitsI6__halfS2_S2_S2_fjLj1536ELj1ELj1ELj4ELj8ENS_18Kernel_traits_baseILj1536ES2_S2_S2_S2_fjLj128EEEEELb0ELb0ELb0ELb1EEEvNS_9BwdParamsE,"a",@progbits
	.sectionflags	@""
	.align	4
.nv.constant0._ZN10layer_norm13ln_bwd_kernelINS_13Kernel_traitsI6__halfS2_S2_S2_fjLj1536ELj1ELj1ELj4ELj8ENS_18Kernel_traits_baseILj1536ES2_S2_S2_S2_fjLj128EEEEELb0ELb0ELb0ELb1EEEvNS_9BwdParamsE:
	.zero		1192


//--------------------- .nv.constant0._ZN10layer_norm13ln_bwd_kernelINS_13Kernel_traitsI6__halfS2_S2_S2_fjLj1536ELj1ELj1ELj4ELj8ENS_18Kernel_traits_baseILj1536ES2_S2_S2_S2_fjLj128EEEEELb0ELb0ELb1ELb0EEEvNS_9BwdParamsE --------------------------
	.section	.nv.constant0._ZN10layer_norm13ln_bwd_kernelINS_13Kernel_traitsI6__halfS2_S2_S2_fjLj1536ELj1ELj1ELj4ELj8ENS_18Kernel_traits_baseILj1536ES2_S2_S2_S2_fjLj128EEEEELb0ELb0ELb1ELb0EEEvNS_9BwdParamsE,"a",@progbits
	.sectionflags	@""
	.align	4
.nv.constant0._ZN10layer_norm13ln_bwd_kernelINS_13Kernel_traitsI6__halfS2_S2_S2_fjLj1536ELj1ELj1ELj4ELj8ENS_18Kernel_traits_baseILj1536ES2_S2_S2_S2_fjLj128EEEEELb0ELb0ELb1ELb0EEEvNS_9BwdParamsE:
	.zero		1192


//--------------------- .nv.constant0._ZN10layer_norm13ln_bwd_kernelINS_13Kernel_traitsI6__halfS2_S2_S2_fjLj1536ELj1ELj1ELj4ELj8ENS_18Kernel_traits_baseILj1536ES2_S2_S2_S2_fjLj128EEEEELb0ELb0ELb1ELb1EEEvNS_9BwdParamsE --------------------------
	.section	.nv.constant0._ZN10layer_norm13ln_bwd_kernelINS_13Kernel_traitsI6__halfS2_S2_S2_fjLj1536ELj1ELj1ELj4ELj8ENS_18Kernel_traits_baseILj1536ES2_S2_S2_S2_fjLj128EEEEELb0ELb0ELb1ELb1EEEvNS_9BwdParamsE,"a",@progbits
	.sectionflags	@""
	.align	4
.nv.constant0._ZN10layer_norm13ln_bwd_kernelINS_13Kernel_traitsI6__halfS2_S2_S2_fjLj1536ELj1ELj1ELj4ELj8ENS_18Kernel_traits_baseILj1536ES2_S2_S2_S2_fjLj128EEEEELb0ELb0ELb1ELb1EEEvNS_9BwdParamsE:
	.zero		1192


//--------------------- .nv.constant0._ZN10layer_norm13ln_bwd_kernelINS_13Kernel_traitsI6__halfS2_S2_S2_fjLj1536ELj1ELj1ELj4ELj8ENS_18Kernel_traits_baseILj1536ES2_S2_S2_S2_fjLj128EEEEELb0ELb1ELb0ELb0EEEvNS_9BwdParamsE --------------------------
	.section	.nv.constant0._ZN10layer_norm13ln_bwd_kernelINS_13Kernel_traitsI6__halfS2_S2_S2_fjLj1536ELj1ELj1ELj4ELj8ENS_18Kernel_traits_baseILj1536ES2_S2_S2_S2_fjLj128EEEEELb0ELb1ELb0ELb0EEEvNS_9BwdParamsE,"a",@progbits
	.sectionflags	@""
	.align	4
.nv.constant0._ZN10layer_norm13ln_bwd_kernelINS_13Kernel_traitsI6__halfS2_S2_S2_fjLj1536ELj1ELj1ELj4ELj8ENS_18Kernel_traits_baseILj1536ES2_S2_S2_S2_fjLj128EEEEELb0ELb1ELb0ELb0EEEvNS_9BwdParamsE:
	.zero		1192


//--------------------- .nv.constant0._ZN10layer_norm13ln_bwd_kernelINS_13Kernel_traitsI6__halfS2_S2_S2_fjLj1536ELj1ELj1ELj4ELj8ENS_18Kernel_traits_baseILj1536ES2_S2_S2_S2_fjLj128EEEEELb0ELb1ELb0ELb1EEEvNS_9BwdParamsE --------------------------
	.section	.nv.constant0._ZN10layer_norm13ln_bwd_kernelINS_13Kernel_traitsI6__halfS2_S2_S2_fjLj1536ELj1ELj1ELj4ELj8ENS_18Kernel_traits_baseILj1536ES2_S2_S2_S2_fjLj128EEEEELb0ELb1ELb0ELb1EEEvNS_9BwdParamsE,"a",@progbits
	.sectionflags	@""
	.align	4
.nv.constant0._ZN10layer_norm13ln_bwd_kernelINS_13Kernel_traitsI6__halfS2_S2_S2_fjLj1536ELj1ELj1ELj4ELj8ENS_18Kernel_traits_baseILj1536ES2_S2_S2_S2_fjLj128EEEEELb0ELb1ELb0ELb1EEEvNS_9BwdParamsE:
	.zero		1192


//--------------------- .nv.constant0._ZN10layer_norm13ln_bwd_kernelINS_13Kernel_traitsI6__halfS2_S2_S2_fjLj1536ELj1ELj1ELj4ELj8ENS_18Kernel_traits_baseILj1536ES2_S2_S2_S2_fjLj128EEEEELb0ELb1ELb1ELb0EEEvNS_9BwdParamsE --------------------------
	.section	.nv.constant0._ZN10layer_norm13ln_bwd_kernelINS_13Kernel_traitsI6__halfS2_S2_S2_fjLj1536ELj1ELj1ELj4ELj8ENS_18Kernel_traits_baseILj1536ES2_S2_S2_S2_fjLj128EEEEELb0ELb1ELb1ELb0EEEvNS_9BwdParamsE,"a",@progbits
	.sectionflags	@""
	.align	4
.nv.constant0._ZN10layer_norm13ln_bwd_kernelINS_13Kernel_traitsI6__halfS2_S2_S2_fjLj1536ELj1ELj1ELj4ELj8ENS_18Kernel_traits_baseILj1536ES2_S2_S2_S2_fjLj128EEEEELb0ELb1ELb1ELb0EEEvNS_9BwdParamsE:
	.zero		1192


//--------------------- .nv.constant0._ZN10layer_norm13ln_bwd_kernelINS_13Kernel_traitsI6__halfS2_S2_S2_fjLj1536ELj1ELj1ELj4ELj8ENS_18Kernel_traits_baseILj1536ES2_S2_S2_S2_fjLj128EEEEELb0ELb1ELb1ELb1EEEvNS_9BwdParamsE --------------------------
	.section	.nv.constant0._ZN10layer_norm13ln_bwd_kernelINS_13Kernel_traitsI6__halfS2_S2_S2_fjLj1536ELj1ELj1ELj4ELj8ENS_18Kernel_traits_baseILj1536ES2_S2_S2_S2_fjLj128EEEEELb0ELb1ELb1ELb1EEEvNS_9BwdParamsE,"a",@progbits
	.sectionflags	@""
	.align	4
.nv.constant0._ZN10layer_norm13ln_bwd_kernelINS_13Kernel_traitsI6__halfS2_S2_S2_fjLj1536ELj1ELj1ELj4ELj8ENS_18Kernel_traits_baseILj1536ES2_S2_S2_S2_fjLj128EEEEELb0ELb1ELb1ELb1EEEvNS_9BwdParamsE:
	.zero		1192


//--------------------- .nv.constant0._ZN10layer_norm13ln_bwd_kernelINS_13Kernel_traitsI6__halfS2_S2_S2_fjLj1536ELj1ELj1ELj4ELj8ENS_18Kernel_traits_baseILj1536ES2_S2_S2_S2_fjLj128EEEEELb1ELb0ELb0ELb0EEEvNS_9BwdParamsE --------------------------
	.section	.nv.constant0._ZN10layer_norm13ln_bwd_kernelINS_13Kernel_traitsI6__halfS2_S2_S2_fjLj1536ELj1ELj1ELj4ELj8ENS_18Kernel_traits_baseILj1536ES2_S2_S2_S2_fjLj128EEEEELb1ELb0ELb0ELb0EEEvNS_9BwdParamsE,"a",@progbits
	.sectionflags	@""
	.align	4
.nv.constant0._ZN10layer_norm13ln_bwd_kernelINS_13Kernel_traitsI6__halfS2_S2_S2_fjLj1536ELj1ELj1ELj4ELj8ENS_18Kernel_traits_baseILj1536ES2_S2_S2_S2_fjLj128EEEEELb1ELb0ELb0ELb0EEEvNS_9BwdParamsE:
	.zero		1192


//--------------------- .nv.constant0._ZN10layer_norm13ln_bwd_kernelINS_13Kernel_traitsI6__halfS2_S2_S2_fjLj1536ELj1ELj1ELj4ELj8ENS_18Kernel_traits_baseILj1536ES2_S2_S2_S2_fjLj128EEEEELb1ELb0ELb0ELb1EEEvNS_9BwdParamsE --------------------------
	.section	.nv.constant0._ZN10layer_norm13ln_bwd_kernelINS_13Kernel_traitsI6__halfS2_S2_S2_fjLj1536ELj1ELj1ELj4ELj8ENS_18Kernel_traits_baseILj1536ES2_S2_S2_S2_fjLj128EEEEELb1ELb0ELb0ELb1EEEvNS_9BwdParamsE,"a",@progbits
	.sectionflags	@""
	.align	4
.nv.constant0._ZN10layer_norm13ln_bwd_kernelINS_13Kernel_traitsI6__halfS2_S2_S2_fjLj1536ELj1ELj1ELj4ELj8ENS_18Kernel_traits_baseILj1536ES2_S2_S2_S2_fjLj128EEEEELb1ELb0ELb0ELb1EEEvNS_9BwdParamsE:
	.zero		1192


//--------------------- .nv.constant0._ZN10layer_norm22ln_bwd_finalize_kernelINS_22Kernel_traits_finalizeILj1536E6__halfS2_S2_S2_fjLb0ELj1024ELj4ENS_18Kernel_traits_baseILj1536ES2_S2_S2_S2_fjLj1024EEEEELb0ELb0EEEvNS_9BwdParamsE --------------------------
	.section	.nv.constant0._ZN10layer_norm22ln_bwd_finalize_kernelINS_22Kernel_traits_finalizeILj1536E6__halfS2_S2_S2_fjLb0ELj1024ELj4ENS_18Kernel_traits_baseILj1536ES2_S2_S2_S2_fjLj1024EEEEELb0ELb0EEEvNS_9BwdParamsE,"a",@progbits
	.sectionflags	@""
	.align	4
.nv.constant0._ZN10layer_norm22ln_bwd_finalize_kernelINS_22Kernel_traits_finalizeILj1536E6__halfS2_S2_S2_fjLb0ELj1024ELj4ENS_18Kernel_traits_baseILj1536ES2_S2_S2_S2_fjLj1024EEEEELb0ELb0EEEvNS_9BwdParamsE:
	.zero		1192


//--------------------- .nv.constant0._ZN10layer_norm13ln_bwd_kernelINS_13Kernel_traitsI6__halfS2_S2_S2_fjLj1536ELj1ELj1ELj4ELj8ENS_18Kernel_traits_baseILj1536ES2_S2_S2_S2_fjLj128EEEEELb1ELb0ELb1ELb0EEEvNS_9BwdParamsE --------------------------
	.section	.nv.constant0._ZN10layer_norm13ln_bwd_kernelINS_13Kernel_traitsI6__halfS2_S2_S2_fjLj1536ELj1ELj1ELj4ELj8ENS_18Kernel_traits_baseILj1536ES2_S2_S2_S2_fjLj128EEEEELb1ELb0ELb1ELb0EEEvNS_9BwdParamsE,"a",@progbits
	.sectionflags	@""
	.align	4
.nv.constant0._ZN10layer_norm13ln_bwd_kernelINS_13Kernel_traitsI6__halfS2_S2_S2_fjLj1536ELj1ELj1ELj4ELj8ENS_18Kernel_traits_baseILj1536ES2_S2_S2_S2_fjLj128EEEEELb1ELb0ELb1ELb0EEEvNS_9BwdParamsE:
	.zero		1192


//--------------------- .nv.constant0._ZN10layer_norm22ln_bwd_finalize_kernelINS_22Kernel_traits_finalizeILj1536E6__halfS2_S2_S2_fjLb0ELj1024ELj4ENS_18Kernel_traits_baseILj1536ES2_S2_S2_S2_fjLj1024EEEEELb0ELb1EEEvNS_9BwdParamsE --------------------------
	.section	.nv.constant0._ZN10layer_norm22ln_bwd_finalize_kernelINS_22Kernel_traits_finalizeILj1536E6__halfS2_S2_S2_fjLb0ELj1024ELj4ENS_18Kernel_traits_baseILj1536ES2_S2_S2_S2_fjLj1024EEEEELb0ELb1EEEvNS_9BwdParamsE,"a",@progbits
	.sectionflags	@""
	.align	4
.nv.constant0._ZN10layer_norm22ln_bwd_finalize_kernelINS_22Kernel_traits_finalizeILj1536E6__halfS2_S2_S2_fjLb0ELj1024ELj4ENS_18Kernel_traits_baseILj1536ES2_S2_S2_S2_fjLj1024EEEEELb0ELb1EEEvNS_9BwdParamsE:
	.zero		1192


//--------------------- .nv.constant0._ZN10layer_norm13ln_bwd_kernelINS_13Kernel_traitsI6__halfS2_S2_S2_fjLj1536ELj1ELj1ELj4ELj8ENS_18Kernel_traits_baseILj1536ES2_S2_S2_S2_fjLj128EEEEELb1ELb0ELb1ELb1EEEvNS_9BwdParamsE --------------------------
	.section	.nv.constant0._ZN10layer_norm13ln_bwd_kernelINS_13Kernel_traitsI6__halfS2_S2_S2_fjLj1536ELj1ELj1ELj4ELj8ENS_18Kernel_traits_baseILj1536ES2_S2_S2_S2_fjLj128EEEEELb1ELb0ELb1ELb1EEEvNS_9BwdParamsE,"a",@progbits
	.sectionflags	@""
	.align	4
.nv.constant0._ZN10layer_norm13ln_bwd_kernelINS_13Kernel_traitsI6__halfS2_S2_S2_fjLj1536ELj1ELj1ELj4ELj8ENS_18Kernel_traits_baseILj1536ES2_S2_S2_S2_fjLj128EEEEELb1ELb0ELb1ELb1EEEvNS_9BwdParamsE:
	.zero		1192


//--------------------- .nv.constant0._ZN10layer_norm13ln_bwd_kernelINS_13Kernel_traitsI6__halfS2_S2_S2_fjLj1536ELj1ELj1ELj4ELj8ENS_18Kernel_traits_baseILj1536ES2_S2_S2_S2_fjLj128EEEEELb1ELb1ELb0ELb0EEEvNS_9BwdParamsE --------------------------
	.section	.nv.constant0._ZN10layer_norm13ln_bwd_kernelINS_13Kernel_traitsI6__halfS2_S2_S2_fjLj1536ELj1ELj1ELj4ELj8ENS_18Kernel_traits_baseILj1536ES2_S2_S2_S2_fjLj128EEEEELb1ELb1ELb0ELb0EEEvNS_9BwdParamsE,"a",@progbits
	.sectionflags	@""
	.align	4
.nv.constant0._ZN10layer_norm13ln_bwd_kernelINS_13Kernel_traitsI6__halfS2_S2_S2_fjLj1536ELj1ELj1ELj4ELj8ENS_18Kernel_traits_baseILj1536ES2_S2_S2_S2_fjLj128EEEEELb1ELb1ELb0ELb0EEEvNS_9BwdParamsE:
	.zero		1192


//--------------------- .nv.constant0._ZN10layer_norm13ln_bwd_kernelINS_13Kernel_traitsI6__halfS2_S2_S2_fjLj1536ELj1ELj1ELj4ELj8ENS_18Kernel_traits_baseILj1536ES2_S2_S2_S2_fjLj128EEEEELb1ELb1ELb0ELb1EEEvNS_9BwdParamsE --------------------------
	.section	.nv.constant0._ZN10layer_norm13ln_bwd_kernelINS_13Kernel_traitsI6__halfS2_S2_S2_fjLj1536ELj1ELj1ELj4ELj8ENS_18Kernel_traits_baseILj1536ES2_S2_S2_S2_fjLj128EEEEELb1ELb1ELb0ELb1EEEvNS_9BwdParamsE,"a",@progbits
	.sectionflags	@""
	.align	4
.nv.constant0._ZN10layer_norm13ln_bwd_kernelINS_13Kernel_traitsI6__halfS2_S2_S2_fjLj1536ELj1ELj1ELj4ELj8ENS_18Kernel_traits_baseILj1536ES2_S2_S2_S2_fjLj128EEEEELb1ELb1ELb0ELb1EEEvNS_9BwdParamsE:
	.zero		1192


//--------------------- .nv.constant0._ZN10layer_norm22ln_bwd_finalize_kernelINS_22Kernel_traits_finalizeILj1536E6__halfS2_S2_S2_fjLb1ELj1024ELj4ENS_18Kernel_traits_baseILj1536ES2_S2_S2_S2_fjLj1024EEEEELb1ELb0EEEvNS_9BwdParamsE --------------------------
	.section	.nv.constant0._ZN10layer_norm22ln_bwd_finalize_kernelINS_22Kernel_traits_finalizeILj1536E6__halfS2_S2_S2_fjLb1ELj1024ELj4ENS_18Kernel_traits_baseILj1536ES2_S2_S2_S2_fjLj1024EEEEELb1ELb0EEEvNS_9BwdParamsE,"a",@progbits
	.sectionflags	@""
	.align	4
.nv.constant0._ZN10layer_norm22ln_bwd_finalize_kernelINS_22Kernel_traits_finalizeILj1536E6__halfS2_S2_S2_fjLb1ELj1024ELj4ENS_18Kernel_traits_baseILj1536ES2_S2_S2_S2_fjLj1024EEEEELb1ELb0EEEvNS_9BwdParamsE:
	.zero		1192


//--------------------- .nv.constant0._ZN10layer_norm13ln_bwd_kernelINS_13Kernel_traitsI6__halfS2_S2_S2_fjLj1536ELj1ELj1ELj4ELj8ENS_18Kernel_traits_baseILj1536ES2_S2_S2_S2_fjLj128EEEEELb1ELb1ELb1ELb0EEEvNS_9BwdParamsE --------------------------
	.section	.nv.constant0._ZN10layer_norm13ln_bwd_kernelINS_13Kernel_traitsI6__halfS2_S2_S2_fjLj1536ELj1ELj1ELj4ELj8ENS_18Kernel_traits_baseILj1536ES2_S2_S2_S2_fjLj128EEEEELb1ELb1ELb1ELb0EEEvNS_9BwdParamsE,"a",@progbits
	.sectionflags	@""
	.align	4
.nv.constant0._ZN10layer_norm13ln_bwd_kernelINS_13Kernel_traitsI6__halfS2_S2_S2_fjLj1536ELj1ELj1ELj4ELj8ENS_18Kernel_traits_baseILj1536ES2_S2_S2_S2_fjLj128EEEEELb1ELb1ELb1ELb0EEEvNS_9BwdParamsE:
	.zero		1192


//--------------------- .nv.constant0._ZN10layer_norm22ln_bwd_finalize_kernelINS_22Kernel_traits_finalizeILj1536E6__halfS2_S2_S2_fjLb1ELj1024ELj4ENS_18Kernel_traits_baseILj1536ES2_S2_S2_S2_fjLj1024EEEEELb1ELb1EEEvNS_9BwdParamsE --------------------------
	.section	.nv.constant0._ZN10layer_norm22ln_bwd_finalize_kernelINS_22Kernel_traits_finalizeILj1536E6__halfS2_S2_S2_fjLb1ELj1024ELj4ENS_18Kernel_traits_baseILj1536ES2_S2_S2_S2_fjLj1024EEEEELb1ELb1EEEvNS_9BwdParamsE,"a",@progbits
	.sectionflags	@""
	.align	4
.nv.constant0._ZN10layer_norm22ln_bwd_finalize_kernelINS_22Kernel_traits_finalizeILj1536E6__halfS2_S2_S2_fjLb1ELj1024ELj4ENS_18Kernel_traits_baseILj1536ES2_S2_S2_S2_fjLj1024EEEEELb1ELb1EEEvNS_9BwdParamsE:
	.zero		1192


//--------------------- .nv.constant0._ZN10layer_norm13ln_bwd_kernelINS_13Kernel_traitsI6__halfS2_S2_S2_fjLj1536ELj1ELj1ELj4ELj8ENS_18Kernel_traits_baseILj1536ES2_S2_S2_S2_fjLj128EEEEELb1ELb1ELb1ELb1EEEvNS_9BwdParamsE --------------------------
	.section	.nv.constant0._ZN10layer_norm13ln_bwd_kernelINS_13Kernel_traitsI6__halfS2_S2_S2_fjLj1536ELj1ELj1ELj4ELj8ENS_18Kernel_traits_baseILj1536ES2_S2_S2_S2_fjLj128EEEEELb1ELb1ELb1ELb1EEEvNS_9BwdParamsE,"a",@progbits
	.sectionflags	@""
	.align	4
.nv.constant0._ZN10layer_norm13ln_bwd_kernelINS_13Kernel_traitsI6__halfS2_S2_S2_fjLj1536ELj1ELj1ELj4ELj8ENS_18Kernel_traits_baseILj1536ES2_S2_S2_S2_fjLj128EEEEELb1ELb1ELb1ELb1EEEvNS_9BwdParamsE:
	.zero		1192


//--------------------- .nv.constant0._ZN10layer_norm13ln_bwd_kernelINS_13Kernel_traitsIf13__nv_bfloat16S2_S2_fjLj1536ELj1ELj1ELj4ELj8ENS_18Kernel_traits_baseILj1536EfS2_S2_S2_fjLj128EEEEELb0ELb0ELb0ELb0EEEvNS_9BwdParamsE --------------------------
	.section	.nv.constant0._ZN10layer_norm13ln_bwd_kernelINS_13Kernel_traitsIf13__nv_bfloat16S2_S2_fjLj1536ELj1ELj1ELj4ELj8ENS_18Kernel_traits_baseILj1536EfS2_S2_S2_fjLj128EEEEELb0ELb0ELb0ELb0EEEvNS_9BwdParamsE,"a",@progbits
	.sectionflags	@""
	.align	4
.nv.constant0._ZN10layer_norm13ln_bwd_kernelINS_13Kernel_traitsIf13__nv_bfloat16S2_S2_fjLj1536ELj1ELj1ELj4ELj8ENS_18Kernel_traits_baseILj1536EfS2_S2_S2_fjLj128EEEEELb0ELb0ELb0ELb0EEEvNS_9BwdParamsE:
	.zero		1192


//--------------------- .nv.constant0._ZN10layer_norm13ln_bwd_kernelINS_13Kernel_traitsIf13__nv_bfloat16S2_S2_fjLj1536ELj1ELj1ELj4ELj8ENS_18Kernel_traits_baseILj1536EfS2_S2_S2_fjLj128EEEEELb0ELb0ELb0ELb1EEEvNS_9BwdParamsE --------------------------
	.section	.nv.constant0._ZN10layer_norm13ln_bwd_kernelINS_13Kernel_traitsIf13__nv_bfloat16S2_S2_fjLj1536ELj1ELj1ELj4ELj8ENS_18Kernel_traits_baseILj1536EfS2_S2_S2_fjLj128EEEEELb0ELb0ELb0ELb1EEEvNS_9BwdParamsE,"a",@progbits
	.sectionflags	@""
	.align	4
.nv.constant0._ZN10layer_norm13ln_bwd_kernelINS_13Kernel_traitsIf13__nv_bfloat16S2_S2_fjLj1536ELj1ELj1ELj4ELj8ENS_18Kernel_traits_baseILj1536EfS2_S2_S2_fjLj128EEEEELb0ELb0ELb0ELb1EEEvNS_9BwdParamsE:
	.zero		1192


//--------------------- .nv.constant0._ZN10layer_norm13ln_bwd_kernelINS_13Kernel_traitsIf13__nv_bfloat16S2_S2_fjLj1536ELj1ELj1ELj4ELj8ENS_18Kernel_traits_baseILj1536EfS2_S2_S2_fjLj128EEEEELb0ELb0ELb1ELb0EEEvNS_9BwdParamsE --------------------------
	.section	.nv.constant0._ZN10layer_norm13ln_bwd_kernelINS_13Kernel_traitsIf13__nv_bfloat16S2_S2_fjLj1536ELj1ELj1ELj4ELj8ENS_18Kernel_traits_baseILj1536EfS2_S2_S2_fjLj128EEEEELb0ELb0ELb1ELb0EEEvNS_9BwdParamsE,"a",@progbits
	.sectionflags	@""
	.align	4
.nv.constant0._ZN10layer_norm13ln_bwd_kernelINS_13Kernel_traitsIf13__nv_bfloat16S2_S2_fjLj1536ELj1ELj1ELj4ELj8ENS_18Kernel_traits_baseILj1536EfS2_S2_S2_fjLj128EEEEELb0ELb0ELb1ELb0EEEvNS_9BwdParamsE:
	.zero		1192


//--------------------- .nv.constant0._ZN10layer_norm13ln_bwd_kernelINS_13Kernel_traitsIf13__nv_bfloat16S2_S2_fjLj1536ELj1ELj1ELj4ELj8ENS_18Kernel_traits_baseILj1536EfS2_S2_S2_fjLj128EEEEELb0ELb0ELb1ELb1EEEvNS_9BwdParamsE --------------------------
	.section	.nv.constant0._ZN10layer_norm13ln_bwd_kernelINS_13Kernel_traitsIf13__nv_bfloat16S2_S2_fjLj1536ELj1ELj1ELj4ELj8ENS_18Kernel_traits_baseILj1536EfS2_S2_S2_fjLj128EEEEELb0ELb0ELb1ELb1EEEvNS_9BwdParamsE,"a",@progbits
	.sectionflags	@""
	.align	4
.nv.constant0._ZN10layer_norm13ln_bwd_kernelINS_13Kernel_traitsIf13__nv_bfloat16S2_S2_fjLj1536ELj1ELj1ELj4ELj8ENS_18Kernel_traits_baseILj1536EfS2_S2_S2_fjLj128EEEEELb0ELb0ELb1ELb1EEEvNS_9BwdParamsE:
	.zero		1192


//--------------------- .nv.constant0._ZN10layer_norm13ln_bwd_kernelINS_13Kernel_traitsIf13__nv_bfloat16S2_S2_fjLj1536ELj1ELj1ELj4ELj8ENS_18Kernel_traits_baseILj1536EfS2_S2_S2_fjLj128EEEEELb0ELb1ELb0ELb0EEEvNS_9BwdParamsE --------------------------
	.section	.nv.constant0._ZN10layer_norm13ln_bwd_kernelINS_13Kernel_traitsIf13__nv_bfloat16S2_S2_fjLj1536ELj1ELj1ELj4ELj8ENS_18Kernel_traits_baseILj1536EfS2_S2_S2_fjLj128EEEEELb0ELb1ELb0ELb0EEEvNS_9BwdParamsE,"a",@progbits
	.sectionflags	@""
	.align	4
.nv.constant0._ZN10layer_norm13ln_bwd_kernelINS_13Kernel_traitsIf13__nv_bfloat16S2_S2_fjLj1536ELj1ELj1ELj4ELj8ENS_18Kernel_traits_baseILj1536EfS2_S2_S2_fjLj128EEEEELb0ELb1ELb0ELb0EEEvNS_9BwdParamsE:
	.zero		1192


//--------------------- .nv.constant0._ZN10layer_norm13ln_bwd_kernelINS_13Kernel_traitsIf13__nv_bfloat16S2_S2_fjLj1536ELj1ELj1ELj4ELj8ENS_18Kernel_traits_baseILj1536EfS2_S2_S2_fjLj128EEEEELb0ELb1ELb0ELb1EEEvNS_9BwdParamsE --------------------------
	.section	.nv.constant0._ZN10layer_norm13ln_bwd_kernelINS_13Kernel_traitsIf13__nv_bfloat16S2_S2_fjLj1536ELj1ELj1ELj4ELj8ENS_18Kernel_traits_baseILj1536EfS2_S2_S2_fjLj128EEEEELb0ELb1ELb0ELb1EEEvNS_9BwdParamsE,"a",@progbits
	.sectionflags	@""
	.align	4
.nv.constant0._ZN10layer_norm13ln_bwd_kernelINS_13Kernel_traitsIf13__nv_bfloat16S2_S2_fjLj1536ELj1ELj1ELj4ELj8ENS_18Kernel_traits_baseILj1536EfS2_S2_S2_fjLj128EEEEELb0ELb1ELb0ELb1EEEvNS_9BwdParamsE:
	.zero		1192


//--------------------- .nv.constant0._ZN10layer_norm13ln_bwd_kernelINS_13Kernel_traitsIf13__nv_bfloat16S2_S2_fjLj1536ELj1ELj1ELj4ELj8ENS_18Kernel_traits_baseILj1536EfS2_S2_S2_fjLj128EEEEELb0ELb1ELb1ELb0EEEvNS_9BwdParamsE --------------------------
	.section	.nv.constant0._ZN10layer_norm13ln_bwd_kernelINS_13Kernel_traitsIf13__nv_bfloat16S2_S2_fjLj1536ELj1ELj1ELj4ELj8ENS_18Kernel_traits_baseILj1536EfS2_S2_S2_fjLj128EEEEELb0ELb1ELb1ELb0EEEvNS_9BwdParamsE,"a",@progbits
	.sectionflags	@""
	.align	4
.nv.constant0._ZN10layer_norm13ln_bwd_kernelINS_13Kernel_traitsIf13__nv_bfloat16S2_S2_fjLj1536ELj1ELj1ELj4ELj8ENS_18Kernel_traits_baseILj1536EfS2_S2_S2_fjLj128EEEEELb0ELb1ELb1ELb0EEEvNS_9BwdParamsE:
	.zero		1192


//--------------------- .nv.constant0._ZN10layer_norm13ln_bwd_kernelINS_13Kernel_traitsIf13__nv_bfloat16S2_S2_fjLj1536ELj1ELj1ELj4ELj8ENS_18Kernel_traits_baseILj1536EfS2_S2_S2_fjLj128EEEEELb0ELb1ELb1ELb1EEEvNS_9BwdParamsE --------------------------
	.section	.nv.constant0._ZN10layer_norm13ln_bwd_kernelINS_13Kernel_traitsIf13__nv_bfloat16S2_S2_fjLj1536ELj1ELj1ELj4ELj8ENS_18Kernel_traits_baseILj1536EfS2_S2_S2_fjLj128EEEEELb0ELb1ELb1ELb1EEEvNS_9BwdParamsE,"a",@progbits
	.sectionflags	@""
	.align	4
.nv.constant0._ZN10layer_norm13ln_bwd_kernelINS_13Kernel_traitsIf13__nv_bfloat16S2_S2_fjLj1536ELj1ELj1ELj4ELj8ENS_18Kernel_traits_baseILj1536EfS2_S2_S2_fjLj128EEEEELb0ELb1ELb1ELb1EEEvNS_9BwdParamsE:
	.zero		1192


//--------------------- .nv.constant0._ZN10layer_norm13ln_bwd_kernelINS_13Kernel_traitsIf13__nv_bfloat16S2_S2_fjLj1536ELj1ELj1ELj4ELj8ENS_18Kernel_traits_baseILj1536EfS2_S2_S2_fjLj128EEEEELb1ELb0ELb0ELb0EEEvNS_9BwdParamsE --------------------------
	.section	.nv.constant0._ZN10layer_norm13ln_bwd_kernelINS_13Kernel_traitsIf13__nv_bfloat16S2_S2_fjLj1536ELj1ELj1ELj4ELj8ENS_18Kernel_traits_baseILj1536EfS2_S2_S2_fjLj128EEEEELb1ELb0ELb0ELb0EEEvNS_9BwdParamsE,"a",@progbits
	.sectionflags	@""
	.align	4
.nv.constant0._ZN10layer_norm13ln_bwd_kernelINS_13Kernel_traitsIf13__nv_bfloat16S2_S2_fjLj1536ELj1ELj1ELj4ELj8ENS_18Kernel_traits_baseILj1536EfS2_S2_S2_fjLj128EEEEELb1ELb0ELb0ELb0EEEvNS_9BwdParamsE:
	.zero		1192


//--------------------- .nv.constant0._ZN10layer_norm13ln_bwd_kernelINS_13Kernel_traitsIf13__nv_bfloat16S2_S2_fjLj1536ELj1ELj1ELj4ELj8ENS_18Kernel_traits_baseILj1536EfS2_S2_S2_fjLj128EEEEELb1ELb0ELb0ELb1EEEvNS_9BwdParamsE --------------------------
	.section	.nv.constant0._ZN10layer_norm13ln_bwd_kernelINS_13Kernel_traitsIf13__nv_bfloat16S2_S2_fjLj1536ELj1ELj1ELj4ELj8ENS_18Kernel_traits_baseILj1536EfS2_S2_S2_fjLj128EEEEELb1ELb0ELb0ELb1EEEvNS_9BwdParamsE,"a",@progbits
	.sectionflags	@""
	.align	4
.nv.constant0._ZN10layer_norm13ln_bwd_kernelINS_13Kernel_traitsIf13__nv_bfloat16S2_S2_fjLj1536ELj1ELj1ELj4ELj8ENS_18Kernel_traits_baseILj1536EfS2_S2_S2_fjLj128EEEEELb1ELb0ELb0ELb1EEEvNS_9BwdParamsE:
	.zero		1192


//--------------------- .nv.constant0._ZN10layer_norm22ln_bwd_finalize_kernelINS_22Kernel_traits_finalizeILj1536Ef13__nv_bfloat16S2_S2_fjLb0ELj1024ELj4ENS_18Kernel_traits_baseILj1536EfS2_S2_S2_fjLj1024EEEEELb0ELb0EEEvNS_9BwdParamsE --------------------------
	.section	.nv.constant0._ZN10layer_norm22ln_bwd_finalize_kernelINS_22Kernel_traits_finalizeILj1536Ef13__nv_bfloat16S2_S2_fjLb0ELj1024ELj4ENS_18Kernel_traits_baseILj1536EfS2_S2_S2_fjLj1024EEEEELb0ELb0EEEvNS_9BwdParamsE,"a",@progbits
	.sectionflags	@""
	.align	4
.nv.constant0._ZN10layer_norm22ln_bwd_finalize_kernelINS_22Kernel_traits_finalizeILj1536Ef13__nv_bfloat16S2_S2_fjLb0ELj1024ELj4ENS_18Kernel_traits_baseILj1536EfS2_S2_S2_fjLj1024EEEEELb0ELb0EEEvNS_9BwdParamsE:
	.zero		1192


//--------------------- .nv.constant0._ZN10layer_norm13ln_bwd_kernelINS_13Kernel_traitsIf13__nv_bfloat16S2_S2_fjLj1536ELj1ELj1ELj4ELj8ENS_18Kernel_traits_baseILj1536EfS2_S2_S2_fjLj128EEEEELb1ELb0ELb1ELb0EEEvNS_9BwdParamsE --------------------------
	.section	.nv.constant0._ZN10layer_norm13ln_bwd_kernelINS_13Kernel_traitsIf13__nv_bfloat16S2_S2_fjLj1536ELj1ELj1ELj4ELj8ENS_18Kernel_traits_baseILj1536EfS2_S2_S2_fjLj128EEEEELb1ELb0ELb1ELb0EEEvNS_9BwdParamsE,"a",@progbits
	.sectionflags	@""
	.align	4
.nv.constant0._ZN10layer_norm13ln_bwd_kernelINS_13Kernel_traitsIf13__nv_bfloat16S2_S2_fjLj1536ELj1ELj1ELj4ELj8ENS_18Kernel_traits_baseILj1536EfS2_S2_S2_fjLj128EEEEELb1ELb0ELb1ELb0EEEvNS_9BwdParamsE:
	.zero		1192


//--------------------- .nv.constant0._ZN10layer_norm22ln_bwd_finalize_kernelINS_22Kernel_traits_finalizeILj1536Ef13__nv_bfloat16S2_S2_fjLb0ELj1024ELj4ENS_18Kernel_traits_baseILj1536EfS2_S2_S2_fjLj1024EEEEELb0ELb1EEEvNS_9BwdParamsE --------------------------
	.section	.nv.constant0._ZN10layer_norm22ln_bwd_finalize_kernelINS_22Kernel_traits_finalizeILj1536Ef13__nv_bfloat16S2_S2_fjLb0ELj1024ELj4ENS_18Kernel_traits_baseILj1536EfS2_S2_S2_fjLj1024EEEEELb0ELb1EEEvNS_9BwdParamsE,"a",@progbits
	.sectionflags	@""
	.align	4
.nv.constant0._ZN10layer_norm22ln_bwd_finalize_kernelINS_22Kernel_traits_finalizeILj1536Ef13__nv_bfloat16S2_S2_fjLb0ELj1024ELj4ENS_18Kernel_traits_baseILj1536EfS2_S2_S2_fjLj1024EEEEELb0ELb1EEEvNS_9BwdParamsE:
	.zero		1192


//--------------------- .nv.constant0._ZN10layer_norm13ln_bwd_kernelINS_13Kernel_traitsIf13__nv_bfloat16S2_S2_fjLj1536ELj1ELj1ELj4ELj8ENS_18Kernel_traits_baseILj1536EfS2_S2_S2_fjLj128EEEEELb1ELb0ELb1ELb1EEEvNS_9BwdParamsE --------------------------
	.section	.nv.constant0._ZN10layer_norm13ln_bwd_kernelINS_13Kernel_traitsIf13__nv_bfloat16S2_S2_fjLj1536ELj1ELj1ELj4ELj8ENS_18Kernel_traits_baseILj1536EfS2_S2_S2_fjLj128EEEEELb1ELb0ELb1ELb1EEEvNS_9BwdParamsE,"a",@progbits
	.sectionflags	@""
	.align	4
.nv.constant0._ZN10layer_norm13ln_bwd_kernelINS_13Kernel_traitsIf13__nv_bfloat16S2_S2_fjLj1536ELj1ELj1ELj4ELj8ENS_18Kernel_traits_baseILj1536EfS2_S2_S2_fjLj128EEEEELb1ELb0ELb1ELb1EEEvNS_9BwdParamsE:
	.zero		1192


//--------------------- .nv.constant0._ZN10layer_norm13ln_bwd_kernelINS_13Kernel_traitsIf13__nv_bfloat16S2_S2_fjLj1536ELj1ELj1ELj4ELj8ENS_18Kernel_traits_baseILj1536EfS2_S2_S2_fjLj128EEEEELb1ELb1ELb0ELb0EEEvNS_9BwdParamsE --------------------------
	.section	.nv.constant0._ZN10layer_norm13ln_bwd_kernelINS_13Kernel_traitsIf13__nv_bfloat16S2_S2_fjLj1536ELj1ELj1ELj4ELj8ENS_18Kernel_traits_baseILj1536EfS2_S2_S2_fjLj128EEEEELb1ELb1ELb0ELb0EEEvNS_9BwdParamsE,"a",@progbits
	.sectionflags	@""
	.align	4
.nv.constant0._ZN10layer_norm13ln_bwd_kernelINS_13Kernel_traitsIf13__nv_bfloat16S2_S2_fjLj1536ELj1ELj1ELj4ELj8ENS_18Kernel_traits_baseILj1536EfS2_S2_S2_fjLj128EEEEELb1ELb1ELb0ELb0EEEvNS_9BwdParamsE:
	.zero		1192


//--------------------- .nv.constant0._ZN10layer_norm13ln_bwd_kernelINS_13Kernel_traitsIf13__nv_bfloat16S2_S2_fjLj1536ELj1ELj1ELj4ELj8ENS_18Kernel_traits_baseILj1536EfS2_S2_S2_fjLj128EEEEELb1ELb1ELb0ELb1EEEvNS_9BwdParamsE --------------------------
	.section	.nv.constant0._ZN10layer_norm13ln_bwd_kernelINS_13Kernel_traitsIf13__nv_bfloat16S2_S2_fjLj1536ELj1ELj1ELj4ELj8ENS_18Kernel_traits_baseILj1536EfS2_S2_S2_fjLj128EEEEELb1ELb1ELb0ELb1EEEvNS_9BwdParamsE,"a",@progbits
	.sectionflags	@""
	.align	4
.nv.constant0._ZN10layer_norm13ln_bwd_kernelINS_13Kernel_traitsIf13__nv_bfloat16S2_S2_fjLj1536ELj1ELj1ELj4ELj8ENS_18Kernel_traits_baseILj1536EfS2_S2_S2_fjLj128EEEEELb1ELb1ELb0ELb1EEEvNS_9BwdParamsE:
	.zero		1192


//--------------------- .nv.constant0._ZN10layer_norm22ln_bwd_finalize_kernelINS_22Kernel_traits_finalizeILj1536Ef13__nv_bfloat16S2_S2_fjLb1ELj1024ELj4ENS_18Kernel_traits_baseILj1536EfS2_S2_S2_fjLj1024EEEEELb1ELb0EEEvNS_9BwdParamsE --------------------------
	.section	.nv.constant0._ZN10layer_norm22ln_bwd_finalize_kernelINS_22Kernel_traits_finalizeILj1536Ef13__nv_bfloat16S2_S2_fjLb1ELj1024ELj4ENS_18Kernel_traits_baseILj1536EfS2_S2_S2_fjLj1024EEEEELb1ELb0EEEvNS_9BwdParamsE,"a",@progbits
	.sectionflags	@""
	.align	4
.nv.constant0._ZN10layer_norm22ln_bwd_finalize_kernelINS_22Kernel_traits_finalizeILj1536Ef13__nv_bfloat16S2_S2_fjLb1ELj1024ELj4ENS_18Kernel_traits_baseILj1536EfS2_S2_S2_fjLj1024EEEEELb1ELb0EEEvNS_9BwdParamsE:
	.zero		1192


//--------------------- .nv.constant0._ZN10layer_norm13ln_bwd_kernelINS_13Kernel_traitsIf13__nv_bfloat16S2_S2_fjLj1536ELj1ELj1ELj4ELj8ENS_18Kernel_traits_baseILj1536EfS2_S2_S2_fjLj128EEEEELb1ELb1ELb1ELb0EEEvNS_9BwdParamsE --------------------------
	.section	.nv.constant0._ZN10layer_norm13ln_bwd_kernelINS_13Kernel_traitsIf13__nv_bfloat16S2_S2_fjLj1536ELj1ELj1ELj4ELj8ENS_18Kernel_traits_baseILj1536EfS2_S2_S2_fjLj128EEEEELb1ELb1ELb1ELb0EEEvNS_9BwdParamsE,"a",@progbits
	.sectionflags	@""
	.align	4
.nv.constant0._ZN10layer_norm13ln_bwd_kernelINS_13Kernel_traitsIf13__nv_bfloat16S2_S2_fjLj1536ELj1ELj1ELj4ELj8ENS_18Kernel_traits_baseILj1536EfS2_S2_S2_fjLj128EEEEELb1ELb1ELb1ELb0EEEvNS_9BwdParamsE:
	.zero		1192


//--------------------- .nv.constant0._ZN10layer_norm22ln_bwd_finalize_kernelINS_22Kernel_traits_finalizeILj1536Ef13__nv_bfloat16S2_S2_fjLb1ELj1024ELj4ENS_18Kernel_traits_baseILj1536EfS2_S2_S2_fjLj1024EEEEELb1ELb1EEEvNS_9BwdParamsE --------------------------
	.section	.nv.constant0._ZN10layer_norm22ln_bwd_finalize_kernelINS_22Kernel_traits_finalizeILj1536Ef13__nv_bfloat16S2_S2_fjLb1ELj1024ELj4ENS_18Kernel_traits_baseILj1536EfS2_S2_S2_fjLj1024EEEEELb1ELb1EEEvNS_9BwdParamsE,"a",@progbits
	.sectionflags	@""
	.align	4
.nv.constant0._ZN10layer_norm22ln_bwd_finalize_kernelINS_22Kernel_traits_finalizeILj1536Ef13__nv_bfloat16S2_S2_fjLb1ELj1024ELj4ENS_18Kernel_traits_baseILj1536EfS2_S2_S2_fjLj1024EEEEELb1ELb1EEEvNS_9BwdParamsE:
	.zero		1192


//--------------------- .nv.constant0._ZN10layer_norm13ln_bwd_kernelINS_13Kernel_traitsIf13__nv_bfloat16S2_S2_fjLj1536ELj1ELj1ELj4ELj8ENS_18Kernel_traits_baseILj1536EfS2_S2_S2_fjLj128EEEEELb1ELb1ELb1ELb1EEEvNS_9BwdParamsE --------------------------
	.section	.nv.constant0._ZN10layer_norm13ln_bwd_kernelINS_13Kernel_traitsIf13__nv_bfloat16S2_S2_fjLj1536ELj1ELj1ELj4ELj8ENS_18Kernel_traits_baseILj1536EfS2_S2_S2_fjLj128EEEEELb1ELb1ELb1ELb1EEEvNS_9BwdParamsE,"a",@progbits
	.sectionflags	@""
	.align	4
.nv.constant0._ZN10layer_norm13ln_bwd_kernelINS_13Kernel_traitsIf13__nv_bfloat16S2_S2_fjLj1536ELj1ELj1ELj4ELj8ENS_18Kernel_traits_baseILj1536EfS2_S2_S2_fjLj128EEEEELb1ELb1ELb1ELb1EEEvNS_9BwdParamsE:
	.zero		1192


//--------------------- .nv.constant0._ZN10layer_norm13ln_bwd_kernelINS_13Kernel_traitsI13__nv_bfloat16S2_fS2_fjLj1536ELj1ELj1ELj4ELj8ENS_18Kernel_traits_baseILj1536ES2_S2_fS2_fjLj128EEEEELb0ELb0ELb0ELb0EEEvNS_9BwdParamsE --------------------------
	.section	.nv.constant0._ZN10layer_norm13ln_bwd_kernelINS_13Kernel_traitsI13__nv_bfloat16S2_fS2_fjLj1536ELj1ELj1ELj4ELj8ENS_18Kernel_traits_baseILj1536ES2_S2_fS2_fjLj128EEEEELb0ELb0ELb0ELb0EEEvNS_9BwdParamsE,"a",@progbits
	.sectionflags	@""
	.align	4
.nv.constant0._ZN10layer_norm13ln_bwd_kernelINS_13Kernel_traitsI13__nv_bfloat16S2_fS2_fjLj1536ELj1ELj1ELj4ELj8ENS_18Kernel_traits_baseILj1536ES2_S2_fS2_fjLj128EEEEELb0ELb0ELb0ELb0EEEvNS_9BwdParamsE:
	.zero		1192


//--------------------- .nv.constant0._ZN10layer_norm13ln_bwd_kernelINS_13Kernel_traitsI13__nv_bfloat16S2_fS2_fjLj1536ELj1ELj1ELj4ELj8ENS_18Kernel_traits_baseILj1536ES2_S2_fS2_fjLj128EEEEELb0ELb0ELb0ELb1EEEvNS_9BwdParamsE --------------------------
	.section	.nv.constant0._ZN10layer_norm13ln_bwd_kernelINS_13Kernel_traitsI13__nv_bfloat16S2_fS2_fjLj1536ELj1ELj1ELj4ELj8ENS_18Kernel_traits_baseILj1536ES2_S2_fS2_fjLj128EEEEELb0ELb0ELb0ELb1EEEvNS_9BwdParamsE,"a",@progbits
	.sectionflags	@""
	.align	4
.nv.constant0._ZN10layer_norm13ln_bwd_kernelINS_13Kernel_traitsI13__nv_bfloat16S2_fS2_fjLj1536ELj1ELj1ELj4ELj8ENS_18Kernel_traits_baseILj1536ES2_S2_fS2_fjLj128EEEEELb0ELb0ELb0ELb1EEEvNS_9BwdParamsE:
	.zero		1192


//--------------------- .nv.constant0._ZN10layer_norm13ln_bwd_kernelINS_13Kernel_traitsI13__nv_bfloat16S2_fS2_fjLj1536ELj1ELj1ELj4ELj8ENS_18Kernel_traits_baseILj1536ES2_S2_fS2_fjLj128EEEEELb0ELb0ELb1ELb0EEEvNS_9BwdParamsE --------------------------
	.section	.nv.constant0._ZN10layer_norm13ln_bwd_kernelINS_13Kernel_traitsI13__nv_bfloat16S2_fS2_fjLj1536ELj1ELj1ELj4ELj8ENS_18Kernel_traits_baseILj1536ES2_S2_fS2_fjLj128EEEEELb0ELb0ELb1ELb0EEEvNS_9BwdParamsE,"a",@progbits
	.sectionflags	@""
	.align	4
.nv.constant0._ZN10layer_norm13ln_bwd_kernelINS_13Kernel_traitsI13__nv_bfloat16S2_fS2_fjLj1536ELj1ELj1ELj4ELj8ENS_18Kernel_traits_baseILj1536ES2_S2_fS2_fjLj128EEEEELb0ELb0ELb1ELb0EEEvNS_9BwdParamsE:
	.zero		1192


//--------------------- .nv.constant0._ZN10layer_norm13ln_bwd_kernelINS_13Kernel_traitsI13__nv_bfloat16S2_fS2_fjLj1536ELj1ELj1ELj4ELj8ENS_18Kernel_traits_baseILj1536ES2_S2_fS2_fjLj128EEEEELb0ELb0ELb1ELb1EEEvNS_9BwdParamsE --------------------------
	.section	.nv.constant0._ZN10layer_norm13ln_bwd_kernelINS_13Kernel_traitsI13__nv_bfloat16S2_fS2_fjLj1536ELj1ELj1ELj4ELj8ENS_18Kernel_traits_baseILj1536ES2_S2_fS2_fjLj128EEEEELb0ELb0ELb1ELb1EEEvNS_9BwdParamsE,"a",@progbits
	.sectionflags	@""
	.align	4
.nv.constant0._ZN10layer_norm13ln_bwd_kernelINS_13Kernel_traitsI13__nv_bfloat16S2_fS2_fjLj1536ELj1ELj1ELj4ELj8ENS_18Kernel_traits_baseILj1536ES2_S2_fS2_fjLj128EEEEELb0ELb0ELb1ELb1EEEvNS_9BwdParamsE:
	.zero		1192


//--------------------- .nv.constant0._ZN10layer_norm13ln_bwd_kernelINS_13Kernel_traitsI13__nv_bfloat16S2_fS2_fjLj1536ELj1ELj1ELj4ELj8ENS_18Kernel_traits_baseILj1536ES2_S2_fS2_fjLj128EEEEELb0ELb1ELb0ELb0EEEvNS_9BwdParamsE --------------------------
	.section	.nv.constant0._ZN10layer_norm13ln_bwd_kernelINS_13Kernel_traitsI13__nv_bfloat16S2_fS2_fjLj1536ELj1ELj1ELj4ELj8ENS_18Kernel_traits_baseILj1536ES2_S2_fS2_fjLj128EEEEELb0ELb1ELb0ELb0EEEvNS_9BwdParamsE,"a",@progbits
	.sectionflags	@""
	.align	4
.nv.constant0._ZN10layer_norm13ln_bwd_kernelINS_13Kernel_traitsI13__nv_bfloat16S2_fS2_fjLj1536ELj1ELj1ELj4ELj8ENS_18Kernel_traits_baseILj1536ES2_S2_fS2_fjLj128EEEEELb0ELb1ELb0ELb0EEEvNS_9BwdParamsE:
	.zero		1192


//--------------------- .nv.constant0._ZN10layer_norm13ln_bwd_kernelINS_13Kernel_traitsI13__nv_bfloat16S2_fS2_fjLj1536ELj1ELj1ELj4ELj8ENS_18Kernel_traits_baseILj1536ES2_S2_fS2_fjLj128EEEEELb0ELb1ELb0ELb1EEEvNS_9BwdParamsE --------------------------
	.section	.nv.constant0._ZN10layer_norm13ln_bwd_kernelINS_13Kernel_traitsI13__nv_bfloat16S2_fS2_fjLj1536ELj1ELj1ELj4ELj8ENS_18Kernel_traits_baseILj1536ES2_S2_fS2_fjLj128EEEEELb0ELb1ELb0ELb1EEEvNS_9BwdParamsE,"a",@progbits
	.sectionflags	@""
	.align	4
.nv.constant0._ZN10layer_norm13ln_bwd_kernelINS_13Kernel_traitsI13__nv_bfloat16S2_fS2_fjLj1536ELj1ELj1ELj4ELj8ENS_18Kernel_traits_baseILj1536ES2_S2_fS2_fjLj128EEEEELb0ELb1ELb0ELb1EEEvNS_9BwdParamsE:
	.zero		1192


//--------------------- .nv.constant0._ZN10layer_norm13ln_bwd_kernelINS_13Kernel_traitsI13__nv_bfloat16S2_fS2_fjLj1536ELj1ELj1ELj4ELj8ENS_18Kernel_traits_baseILj1536ES2_S2_fS2_fjLj128EEEEELb0ELb1ELb1ELb0EEEvNS_9BwdParamsE --------------------------
	.section	.nv.constant0._ZN10layer_norm13ln_bwd_kernelINS_13Kernel_traitsI13__nv_bfloat16S2_fS2_fjLj1536ELj1ELj1ELj4ELj8ENS_18Kernel_traits_baseILj1536ES2_S2_fS2_fjLj128EEEEELb0ELb1ELb1ELb0EEEvNS_9BwdParamsE,"a",@progbits
	.sectionflags	@""
	.align	4
.nv.constant0._ZN10layer_norm13ln_bwd_kernelINS_13Kernel_traitsI13__nv_bfloat16S2_fS2_fjLj1536ELj1ELj1ELj4ELj8ENS_18Kernel_traits_baseILj1536ES2_S2_fS2_fjLj128EEEEELb0ELb1ELb1ELb0EEEvNS_9BwdParamsE:
	.zero		1192


//--------------------- .nv.constant0._ZN10layer_norm13ln_bwd_kernelINS_13Kernel_traitsI13__nv_bfloat16S2_fS2_fjLj1536ELj1ELj1ELj4ELj8ENS_18Kernel_traits_baseILj1536ES2_S2_fS2_fjLj128EEEEELb0ELb1ELb1ELb1EEEvNS_9BwdParamsE --------------------------
	.section	.nv.constant0._ZN10layer_norm13ln_bwd_kernelINS_13Kernel_traitsI13__nv_bfloat16S2_fS2_fjLj1536ELj1ELj1ELj4ELj8ENS_18Kernel_traits_baseILj1536ES2_S2_fS2_fjLj128EEEEELb0ELb1ELb1ELb1EEEvNS_9BwdParamsE,"a",@progbits
	.sectionflags	@""
	.align	4
.nv.constant0._ZN10layer_norm13ln_bwd_kernelINS_13Kernel_traitsI13__nv_bfloat16S2_fS2_fjLj1536ELj1ELj1ELj4ELj8ENS_18Kernel_traits_baseILj1536ES2_S2_fS2_fjLj128EEEEELb0ELb1ELb1ELb1EEEvNS_9BwdParamsE:
	.zero		1192


//--------------------- .nv.constant0._ZN10layer_norm13ln_bwd_kernelINS_13Kernel_traitsI13__nv_bfloat16S2_fS2_fjLj1536ELj1ELj1ELj4ELj8ENS_18Kernel_traits_baseILj1536ES2_S2_fS2_fjLj128EEEEELb1ELb0ELb0ELb0EEEvNS_9BwdParamsE --------------------------
	.section	.nv.constant0._ZN10layer_norm13ln_bwd_kernelINS_13Kernel_traitsI13__nv_bfloat16S2_fS2_fjLj1536ELj1ELj1ELj4ELj8ENS_18Kernel_traits_baseILj1536ES2_S2_fS2_fjLj128EEEEELb1ELb0ELb0ELb0EEEvNS_9BwdParamsE,"a",@progbits
	.sectionflags	@""
	.align	4
.nv.constant0._ZN10layer_norm13ln_bwd_kernelINS_13Kernel_traitsI13__nv_bfloat16S2_fS2_fjLj1536ELj1ELj1ELj4ELj8ENS_18Kernel_traits_baseILj1536ES2_S2_fS2_fjLj128EEEEELb1ELb0ELb0ELb0EEEvNS_9BwdParamsE:
	.zero		1192


//--------------------- .nv.constant0._ZN10layer_norm13ln_bwd_kernelINS_13Kernel_traitsI13__nv_bfloat16S2_fS2_fjLj1536ELj1ELj1ELj4ELj8ENS_18Kernel_traits_baseILj1536ES2_S2_fS2_fjLj128EEEEELb1ELb0ELb0ELb1EEEvNS_9BwdParamsE --------------------------
	.section	.nv.constant0._ZN10layer_norm13ln_bwd_kernelINS_13Kernel_traitsI13__nv_bfloat16S2_fS2_fjLj1536ELj1ELj1ELj4ELj8ENS_18Kernel_traits_baseILj1536ES2_S2_fS2_fjLj128EEEEELb1ELb0ELb0ELb1EEEvNS_9BwdParamsE,"a",@progbits
	.sectionflags	@""
	.align	4
.nv.constant0._ZN10layer_norm13ln_bwd_kernelINS_13Kernel_traitsI13__nv_bfloat16S2_fS2_fjLj1536ELj1ELj1ELj4ELj8ENS_18Kernel_traits_baseILj1536ES2_S2_fS2_fjLj128EEEEELb1ELb0ELb0ELb1EEEvNS_9BwdParamsE:
	.zero		1192


//--------------------- .nv.constant0._ZN10layer_norm22ln_bwd_finalize_kernelINS_22Kernel_traits_finalizeILj1536E13__nv_bfloat16S2_fS2_fjLb0ELj1024ELj4ENS_18Kernel_traits_baseILj1536ES2_S2_fS2_fjLj1024EEEEELb0ELb0EEEvNS_9BwdParamsE --------------------------
	.section	.nv.constant0._ZN10layer_norm22ln_bwd_finalize_kernelINS_22Kernel_traits_finalizeILj1536E13__nv_bfloat16S2_fS2_fjLb0ELj1024ELj4ENS_18Kernel_traits_baseILj1536ES2_S2_fS2_fjLj1024EEEEELb0ELb0EEEvNS_9BwdParamsE,"a",@progbits
	.sectionflags	@""
	.align	4
.nv.constant0._ZN10layer_norm22ln_bwd_finalize_kernelINS_22Kernel_traits_finalizeILj1536E13__nv_bfloat16S2_fS2_fjLb0ELj1024ELj4ENS_18Kernel_traits_baseILj1536ES2_S2_fS2_fjLj1024EEEEELb0ELb0EEEvNS_9BwdParamsE:
	.zero		1192


//--------------------- .nv.constant0._ZN10layer_norm13ln_bwd_kernelINS_13Kernel_traitsI13__nv_bfloat16S2_fS2_fjLj1536ELj1ELj1ELj4ELj8ENS_18Kernel_traits_baseILj1536ES2_S2_fS2_fjLj128EEEEELb1ELb0ELb1ELb0EEEvNS_9BwdParamsE --------------------------
	.section	.nv.constant0._ZN10layer_norm13ln_bwd_kernelINS_13Kernel_traitsI13__nv_bfloat16S2_fS2_fjLj1536ELj1ELj1ELj4ELj8ENS_18Kernel_traits_baseILj1536ES2_S2_fS2_fjLj128EEEEELb1ELb0ELb1ELb0EEEvNS_9BwdParamsE,"a",@progbits
	.sectionflags	@""
	.align	4
.nv.constant0._ZN10layer_norm13ln_bwd_kernelINS_13Kernel_traitsI13__nv_bfloat16S2_fS2_fjLj1536ELj1ELj1ELj4ELj8ENS_18Kernel_traits_baseILj1536ES2_S2_fS2_fjLj128EEEEELb1ELb0ELb1ELb0EEEvNS_9BwdParamsE:
	.zero		1192


//--------------------- .nv.constant0._ZN10layer_norm22ln_bwd_finalize_kernelINS_22Kernel_traits_finalizeILj1536E13__nv_bfloat16S2_fS2_fjLb0ELj1024ELj4ENS_18Kernel_traits_baseILj1536ES2_S2_fS2_fjLj1024EEEEELb0ELb1EEEvNS_9BwdParamsE --------------------------
	.section	.nv.constant0._ZN10layer_norm22ln_bwd_finalize_kernelINS_22Kernel_traits_finalizeILj1536E13__nv_bfloat16S2_fS2_fjLb0ELj1024ELj4ENS_18Kernel_traits_baseILj1536ES2_S2_fS2_fjLj1024EEEEELb0ELb1EEEvNS_9BwdParamsE,"a",@progbits
	.sectionflags	@""
	.align	4
.nv.constant0._ZN10layer_norm22ln_bwd_finalize_kernelINS_22Kernel_traits_finalizeILj1536E13__nv_bfloat16S2_fS2_fjLb0ELj1024ELj4ENS_18Kernel_traits_baseILj1536ES2_S2_fS2_fjLj1024EEEEELb0ELb1EEEvNS_9BwdParamsE:
	.zero		1192


//--------------------- .nv.constant0._ZN10layer_norm13ln_bwd_kernelINS_13Kernel_traitsI13__nv_bfloat16S2_fS2_fjLj1536ELj1ELj1ELj4ELj8ENS_18Kernel_traits_baseILj1536ES2_S2_fS2_fjLj128EEEEELb1ELb0ELb1ELb1EEEvNS_9BwdParamsE --------------------------
	.section	.nv.constant0._ZN10layer_norm13ln_bwd_kernelINS_13Kernel_traitsI13__nv_bfloat16S2_fS2_fjLj1536ELj1ELj1ELj4ELj8ENS_18Kernel_traits_baseILj1536ES2_S2_fS2_fjLj128EEEEELb1ELb0ELb1ELb1EEEvNS_9BwdParamsE,"a",@progbits
	.sectionflags	@""
	.align	4
.nv.constant0._ZN10layer_norm13ln_bwd_kernelINS_13Kernel_traitsI13__nv_bfloat16S2_fS2_fjLj1536ELj1ELj1ELj4ELj8ENS_18Kernel_traits_baseILj1536ES2_S2_fS2_fjLj128EEEEELb1ELb0ELb1ELb1EEEvNS_9BwdParamsE:
	.zero		1192


//--------------------- .nv.constant0._ZN10layer_norm13ln_bwd_kernelINS_13Kernel_traitsI13__nv_bfloat16S2_fS2_fjLj1536ELj1ELj1ELj4ELj8ENS_18Kernel_traits_baseILj1536ES2_S2_fS2_fjLj128EEEEELb1ELb1ELb0ELb0EEEvNS_9BwdParamsE --------------------------
	.section	.nv.constant0._ZN10layer_norm13ln_bwd_kernelINS_13Kernel_traitsI13__nv_bfloat16S2_fS2_fjLj1536ELj1ELj1ELj4ELj8ENS_18Kernel_traits_baseILj1536ES2_S2_fS2_fjLj128EEEEELb1ELb1ELb0ELb0EEEvNS_9BwdParamsE,"a",@progbits
	.sectionflags	@""
	.align	4
.nv.constant0._ZN10layer_norm13ln_bwd_kernelINS_13Kernel_traitsI13__nv_bfloat16S2_fS2_fjLj1536ELj1ELj1ELj4ELj8ENS_18Kernel_traits_baseILj1536ES2_S2_fS2_fjLj128EEEEELb1ELb1ELb0ELb0EEEvNS_9BwdParamsE:
	.zero		1192


//--------------------- .nv.constant0._ZN10layer_norm13ln_bwd_kernelINS_13Kernel_traitsI13__nv_bfloat16S2_fS2_fjLj1536ELj1ELj1ELj4ELj8ENS_18Kernel_traits_baseILj1536ES2_S2_fS2_fjLj128EEEEELb1ELb1ELb0ELb1EEEvNS_9BwdParamsE --------------------------
	.section	.nv.constant0._ZN10layer_norm13ln_bwd_kernelINS_13Kernel_traitsI13__nv_bfloat16S2_fS2_fjLj1536ELj1ELj1ELj4ELj8ENS_18Kernel_traits_baseILj1536ES2_S2_fS2_fjLj128EEEEELb1ELb1ELb0ELb1EEEvNS_9BwdParamsE,"a",@progbits
	.sectionflags	@""
	.align	4
.nv.constant0._ZN10layer_norm13ln_bwd_kernelINS_13Kernel_traitsI13__nv_bfloat16S2_fS2_fjLj1536ELj1ELj1ELj4ELj8ENS_18Kernel_traits_baseILj1536ES2_S2_fS2_fjLj128EEEEELb1ELb1ELb0ELb1EEEvNS_9BwdParamsE:
	.zero		1192


//--------------------- .nv.constant0._ZN10layer_norm22ln_bwd_finalize_kernelINS_22Kernel_traits_finalizeILj1536E13__nv_bfloat16S2_fS2_fjLb1ELj1024ELj4ENS_18Kernel_traits_baseILj1536ES2_S2_fS2_fjLj1024EEEEELb1ELb0EEEvNS_9BwdParamsE --------------------------
	.section	.nv.constant0._ZN10layer_norm22ln_bwd_finalize_kernelINS_22Kernel_traits_finalizeILj1536E13__nv_bfloat16S2_fS2_fjLb1ELj1024ELj4ENS_18Kernel_traits_baseILj1536ES2_S2_fS2_fjLj1024EEEEELb1ELb0EEEvNS_9BwdParamsE,"a",@progbits
	.sectionflags	@""
	.align	4
.nv.constant0._ZN10layer_norm22ln_bwd_finalize_kernelINS_22Kernel_traits_finalizeILj1536E13__nv_bfloat16S2_fS2_fjLb1ELj1024ELj4ENS_18Kernel_traits_baseILj1536ES2_S2_fS2_fjLj1024EEEEELb1ELb0EEEvNS_9BwdParamsE:
	.zero		1192


//--------------------- .nv.constant0._ZN10layer_norm13ln_bwd_kernelINS_13Kernel_traitsI13__nv_bfloat16S2_fS2_fjLj1536ELj1ELj1ELj4ELj8ENS_18Kernel_traits_baseILj1536ES2_S2_fS2_fjLj128EEEEELb1ELb1ELb1ELb0EEEvNS_9BwdParamsE --------------------------
	.section	.nv.constant0._ZN10layer_norm13ln_bwd_kernelINS_13Kernel_traitsI13__nv_bfloat16S2_fS2_fjLj1536ELj1ELj1ELj4ELj8ENS_18Kernel_traits_baseILj1536ES2_S2_fS2_fjLj128EEEEELb1ELb1ELb1ELb0EEEvNS_9BwdParamsE,"a",@progbits
	.sectionflags	@""
	.align	4
.nv.constant0._ZN10layer_norm13ln_bwd_kernelINS_13Kernel_traitsI13__nv_bfloat16S2_fS2_fjLj1536ELj1ELj1ELj4ELj8ENS_18Kernel_traits_baseILj1536ES2_S2_fS2_fjLj128EEEEELb1ELb1ELb1ELb0EEEvNS_9BwdParamsE:
	.zero		1192


//--------------------- .nv.constant0._ZN10layer_norm22ln_bwd_finalize_kernelINS_22Kernel_traits_finalizeILj1536E13__nv_bfloat16S2_fS2_fjLb1ELj1024ELj4ENS_18Kernel_traits_baseILj1536ES2_S2_fS2_fjLj1024EEEEELb1ELb1EEEvNS_9BwdParamsE --------------------------
	.section	.nv.constant0._ZN10layer_norm22ln_bwd_finalize_kernelINS_22Kernel_traits_finalizeILj1536E13__nv_bfloat16S2_fS2_fjLb1ELj1024ELj4ENS_18Kernel_traits_baseILj1536ES2_S2_fS2_fjLj1024EEEEELb1ELb1EEEvNS_9BwdParamsE,"a",@progbits
	.sectionflags	@""
	.align	4
.nv.constant0._ZN10layer_norm22ln_bwd_finalize_kernelINS_22Kernel_traits_finalizeILj1536E13__nv_bfloat16S2_fS2_fjLb1ELj1024ELj4ENS_18Kernel_traits_baseILj1536ES2_S2_fS2_fjLj1024EEEEELb1ELb1EEEvNS_9BwdParamsE:
	.zero		1192


//--------------------- .nv.constant0._ZN10layer_norm13ln_bwd_kernelINS_13Kernel_traitsI13__nv_bfloat16S2_fS2_fjLj1536ELj1ELj1ELj4ELj8ENS_18Kernel_traits_baseILj1536ES2_S2_fS2_fjLj128EEEEELb1ELb1ELb1ELb1EEEvNS_9BwdParamsE --------------------------
	.section	.nv.constant0._ZN10layer_norm13ln_bwd_kernelINS_13Kernel_traitsI13__nv_bfloat16S2_fS2_fjLj1536ELj1ELj1ELj4ELj8ENS_18Kernel_traits_baseILj1536ES2_S2_fS2_fjLj128EEEEELb1ELb1ELb1ELb1EEEvNS_9BwdParamsE,"a",@progbits
	.sectionflags	@""
	.align	4
.nv.constant0._ZN10layer_norm13ln_bwd_kernelINS_13Kernel_traitsI13__nv_bfloat16S2_fS2_fjLj1536ELj1ELj1ELj4ELj8ENS_18Kernel_traits_baseILj1536ES2_S2_fS2_fjLj128EEEEELb1ELb1ELb1ELb1EEEvNS_9BwdParamsE:
	.zero		1192


//--------------------- .nv.constant0._ZN10layer_norm13ln_bwd_kernelINS_13Kernel_traitsIf13__nv_bfloat16fS2_fjLj1536ELj1ELj1ELj4ELj8ENS_18Kernel_traits_baseILj1536EfS2_fS2_fjLj128EEEEELb0ELb0ELb0ELb0EEEvNS_9BwdParamsE --------------------------
	.section	.nv.constant0._ZN10layer_norm13ln_bwd_kernelINS_13Kernel_traitsIf13__nv_bfloat16fS2_fjLj1536ELj1ELj1ELj4ELj8ENS_18Kernel_traits_baseILj1536EfS2_fS2_fjLj128EEEEELb0ELb0ELb0ELb0EEEvNS_9BwdParamsE,"a",@progbits
	.sectionflags	@""
	.align	4
.nv.constant0._ZN10layer_norm13ln_bwd_kernelINS_13Kernel_traitsIf13__nv_bfloat16fS2_fjLj1536ELj1ELj1ELj4ELj8ENS_18Kernel_traits_baseILj1536EfS2_fS2_fjLj128EEEEELb0ELb0ELb0ELb0EEEvNS_9BwdParamsE:
	.zero		1192


//--------------------- .nv.constant0._ZN10layer_norm13ln_bwd_kernelINS_13Kernel_traitsIf13__nv_bfloat16fS2_fjLj1536ELj1ELj1ELj4ELj8ENS_18Kernel_traits_baseILj1536EfS2_fS2_fjLj128EEEEELb0ELb0ELb0ELb1EEEvNS_9BwdParamsE --------------------------
	.section	.nv.constant0._ZN10layer_norm13ln_bwd_kernelINS_13Kernel_traitsIf13__nv_bfloat16fS2_fjLj1536ELj1ELj1ELj4ELj8ENS_18Kernel_traits_baseILj1536EfS2_fS2_fjLj128EEEEELb0ELb0ELb0ELb1EEEvNS_9BwdParamsE,"a",@progbits
	.sectionflags	@""
	.align	4
.nv.constant0._ZN10layer_norm13ln_bwd_kernelINS_13Kernel_traitsIf13__nv_bfloat16fS2_fjLj1536ELj1ELj1ELj4ELj8ENS_18Kernel_traits_baseILj1536EfS2_fS2_fjLj128EEEEELb0ELb0ELb0ELb1EEEvNS_9BwdParamsE:
	.zero		1192


//--------------------- .nv.constant0._ZN10layer_norm13ln_bwd_kernelINS_13Kernel_traitsIf13__nv_bfloat16fS2_fjLj1536ELj1ELj1ELj4ELj8ENS_18Kernel_traits_baseILj1536EfS2_fS2_fjLj128EEEEELb0ELb0ELb1ELb0EEEvNS_9BwdParamsE --------------------------
	.section	.nv.constant0._ZN10layer_norm13ln_bwd_kernelINS_13Kernel_traitsIf13__nv_bfloat16fS2_fjLj1536ELj1ELj1ELj4ELj8ENS_18Kernel_traits_baseILj1536EfS2_fS2_fjLj128EEEEELb0ELb0ELb1ELb0EEEvNS_9BwdParamsE,"a",@progbits
	.sectionflags	@""
	.align	4
.nv.constant0._ZN10layer_norm13ln_bwd_kernelINS_13Kernel_traitsIf13__nv_bfloat16fS2_fjLj1536ELj1ELj1ELj4ELj8ENS_18Kernel_traits_baseILj1536EfS2_fS2_fjLj128EEEEELb0ELb0ELb1ELb0EEEvNS_9BwdParamsE:
	.zero		1192


//--------------------- .nv.constant0._ZN10layer_norm13ln_bwd_kernelINS_13Kernel_traitsIf13__nv_bfloat16fS2_fjLj1536ELj1ELj1ELj4ELj8ENS_18Kernel_traits_baseILj1536EfS2_fS2_fjLj128EEEEELb0ELb0ELb1ELb1EEEvNS_9BwdParamsE --------------------------
	.section	.nv.constant0._ZN10layer_norm13ln_bwd_kernelINS_13Kernel_traitsIf13__nv_bfloat16fS2_fjLj1536ELj1ELj1ELj4ELj8ENS_18Kernel_traits_baseILj1536EfS2_fS2_fjLj128EEEEELb0ELb0ELb1ELb1EEEvNS_9BwdParamsE,"a",@progbits
	.sectionflags	@""
	.align	4
.nv.constant0._ZN10layer_norm13ln_bwd_kernelINS_13Kernel_traitsIf13__nv_bfloat16fS2_fjLj1536ELj1ELj1ELj4ELj8ENS_18Kernel_traits_baseILj1536EfS2_fS2_fjLj128EEEEELb0ELb0ELb1ELb1EEEvNS_9BwdParamsE:
	.zero		1192


//--------------------- .nv.constant0._ZN10layer_norm13ln_bwd_kernelINS_13Kernel_traitsIf13__nv_bfloat16fS2_fjLj1536ELj1ELj1ELj4ELj8ENS_18Kernel_traits_baseILj1536EfS2_fS2_fjLj128EEEEELb0ELb1ELb0ELb0EEEvNS_9BwdParamsE --------------------------
	.section	.nv.constant0._ZN10layer_norm13ln_bwd_kernelINS_13Kernel_traitsIf13__nv_bfloat16fS2_fjLj1536ELj1ELj1ELj4ELj8ENS_18Kernel_traits_baseILj1536EfS2_fS2_fjLj128EEEEELb0ELb1ELb0ELb0EEEvNS_9BwdParamsE,"a",@progbits
	.sectionflags	@""
	.align	4
.nv.constant0._ZN10layer_norm13ln_bwd_kernelINS_13Kernel_traitsIf13__nv_bfloat16fS2_fjLj1536ELj1ELj1ELj4ELj8ENS_18Kernel_traits_baseILj1536EfS2_fS2_fjLj128EEEEELb0ELb1ELb0ELb0EEEvNS_9BwdParamsE:
	.zero		1192


//--------------------- .nv.constant0._ZN10layer_norm13ln_bwd_kernelINS_13Kernel_traitsIf13__nv_bfloat16fS2_fjLj1536ELj1ELj1ELj4ELj8ENS_18Kernel_traits_baseILj1536EfS2_fS2_fjLj128EEEEELb0ELb1ELb0ELb1EEEvNS_9BwdParamsE --------------------------
	.section	.nv.constant0._ZN10layer_norm13ln_bwd_kernelINS_13Kernel_traitsIf13__nv_bfloat16fS2_fjLj1536ELj1ELj1ELj4ELj8ENS_18Kernel_traits_baseILj1536EfS2_fS2_fjLj128EEEEELb0ELb1ELb0ELb1EEEvNS_9BwdParamsE,"a",@progbits
	.sectionflags	@""
	.align	4
.nv.constant0._ZN10layer_norm13ln_bwd_kernelINS_13Kernel_traitsIf13__nv_bfloat16fS2_fjLj1536ELj1ELj1ELj4ELj8ENS_18Kernel_traits_baseILj1536EfS2_fS2_fjLj128EEEEELb0ELb1ELb0ELb1EEEvNS_9BwdParamsE:
	.zero		1192


//--------------------- .nv.constant0._ZN10layer_norm13ln_bwd_kernelINS_13Kernel_traitsIf13__nv_bfloat16fS2_fjLj1536ELj1ELj1ELj4ELj8ENS_18Kernel_traits_baseILj1536EfS2_fS2_fjLj128EEEEELb0ELb1ELb1ELb0EEEvNS_9BwdParamsE --------------------------
	.section	.nv.constant0._ZN10layer_norm13ln_bwd_kernelINS_13Kernel_traitsIf13__nv_bfloat16fS2_fjLj1536ELj1ELj1ELj4ELj8ENS_18Kernel_traits_baseILj1536EfS2_fS2_fjLj128EEEEELb0ELb1ELb1ELb0EEEvNS_9BwdParamsE,"a",@progbits
	.sectionflags	@""
	.align	4
.nv.constant0._ZN10layer_norm13ln_bwd_kernelINS_13Kernel_traitsIf13__nv_bfloat16fS2_fjLj1536ELj1ELj1ELj4ELj8ENS_18Kernel_traits_baseILj1536EfS2_fS2_fjLj128EEEEELb0ELb1ELb1ELb0EEEvNS_9BwdParamsE:
	.zero		1192


//--------------------- .nv.constant0._ZN10layer_norm13ln_bwd_kernelINS_13Kernel_traitsIf13__nv_bfloat16fS2_fjLj1536ELj1ELj1ELj4ELj8ENS_18Kernel_traits_baseILj1536EfS2_fS2_fjLj128EEEEELb0ELb1ELb1ELb1EEEvNS_9BwdParamsE --------------------------
	.section	.nv.constant0._ZN10layer_norm13ln_bwd_kernelINS_13Kernel_traitsIf13__nv_bfloat16fS2_fjLj1536ELj1ELj1ELj4ELj8ENS_18Kernel_traits_baseILj1536EfS2_fS2_fjLj128EEEEELb0ELb1ELb1ELb1EEEvNS_9BwdParamsE,"a",@progbits
	.sectionflags	@""
	.align	4
.nv.constant0._ZN10layer_norm13ln_bwd_kernelINS_13Kernel_traitsIf13__nv_bfloat16fS2_fjLj1536ELj1ELj1ELj4ELj8ENS_18Kernel_traits_baseILj1536EfS2_fS2_fjLj128EEEEELb0ELb1ELb1ELb1EEEvNS_9BwdParamsE:
	.zero		1192


//--------------------- .nv.constant0._ZN10layer_norm13ln_bwd_kernelINS_13Kernel_traitsIf13__nv_bfloat16fS2_fjLj1536ELj1ELj1ELj4ELj8ENS_18Kernel_traits_baseILj1536EfS2_fS2_fjLj128EEEEELb1ELb0ELb0ELb0EEEvNS_9BwdParamsE --------------------------
	.section	.nv.constant0._ZN10layer_norm13ln_bwd_kernelINS_13Kernel_traitsIf13__nv_bfloat16fS2_fjLj1536ELj1ELj1ELj4ELj8ENS_18Kernel_traits_baseILj1536EfS2_fS2_fjLj128EEEEELb1ELb0ELb0ELb0EEEvNS_9BwdParamsE,"a",@progbits
	.sectionflags	@""
	.align	4
.nv.constant0._ZN10layer_norm13ln_bwd_kernelINS_13Kernel_traitsIf13__nv_bfloat16fS2_fjLj1536ELj1ELj1ELj4ELj8ENS_18Kernel_traits_baseILj1536EfS2_fS2_fjLj128EEEEELb1ELb0ELb0ELb0EEEvNS_9BwdParamsE:
	.zero		1192


//--------------------- .nv.constant0._ZN10layer_norm13ln_bwd_kernelINS_13Kernel_traitsIf13__nv_bfloat16fS2_fjLj1536ELj1ELj1ELj4ELj8ENS_18Kernel_traits_baseILj1536EfS2_fS2_fjLj128EEEEELb1ELb0ELb0ELb1EEEvNS_9BwdParamsE --------------------------
	.section	.nv.constant0._ZN10layer_norm13ln_bwd_kernelINS_13Kernel_traitsIf13__nv_bfloat16fS2_fjLj1536ELj1ELj1ELj4ELj8ENS_18Kernel_traits_baseILj1536EfS2_fS2_fjLj128EEEEELb1ELb0ELb0ELb1EEEvNS_9BwdParamsE,"a",@progbits
	.sectionflags	@""
	.align	4
.nv.constant0._ZN10layer_norm13ln_bwd_kernelINS_13Kernel_traitsIf13__nv_bfloat16fS2_fjLj1536ELj1ELj1ELj4ELj8ENS_18Kernel_traits_baseILj1536EfS2_fS2_fjLj128EEEEELb1ELb0ELb0ELb1EEEvNS_9BwdParamsE:
	.zero		1192


//--------------------- .nv.constant0._ZN10layer_norm22ln_bwd_finalize_kernelINS_22Kernel_traits_finalizeILj1536Ef13__nv_bfloat16fS2_fjLb0ELj1024ELj4ENS_18Kernel_traits_baseILj1536EfS2_fS2_fjLj1024EEEEELb0ELb0EEEvNS_9BwdParamsE --------------------------
	.section	.nv.constant0._ZN10layer_norm22ln_bwd_finalize_kernelINS_22Kernel_traits_finalizeILj1536Ef13__nv_bfloat16fS2_fjLb0ELj1024ELj4ENS_18Kernel_traits_baseILj1536EfS2_fS2_fjLj1024EEEEELb0ELb0EEEvNS_9BwdParamsE,"a",@progbits
	.sectionflags	@""
	.align	4
.nv.constant0._ZN10layer_norm22ln_bwd_finalize_kernelINS_22Kernel_traits_finalizeILj1536Ef13__nv_bfloat16fS2_fjLb0ELj1024ELj4ENS_18Kernel_traits_baseILj1536EfS2_fS2_fjLj1024EEEEELb0ELb0EEEvNS_9BwdParamsE:
	.zero		1192


//--------------------- .nv.constant0._ZN10layer_norm13ln_bwd_kernelINS_13Kernel_traitsIf13__nv_bfloat16fS2_fjLj1536ELj1ELj1ELj4ELj8ENS_18Kernel_traits_baseILj1536EfS2_fS2_fjLj128EEEEELb1ELb0ELb1ELb0EEEvNS_9BwdParamsE --------------------------
	.section	.nv.constant0._ZN10layer_norm13ln_bwd_kernelINS_13Kernel_traitsIf13__nv_bfloat16fS2_fjLj1536ELj1ELj1ELj4ELj8ENS_18Kernel_traits_baseILj1536EfS2_fS2_fjLj128EEEEELb1ELb0ELb1ELb0EEEvNS_9BwdParamsE,"a",@progbits
	.sectionflags	@""
	.align	4
.nv.constant0._ZN10layer_norm13ln_bwd_kernelINS_13Kernel_traitsIf13__nv_bfloat16fS2_fjLj1536ELj1ELj1ELj4ELj8ENS_18Kernel_traits_baseILj1536EfS2_fS2_fjLj128EEEEELb1ELb0ELb1ELb0EEEvNS_9BwdParamsE:
	.zero		1192


//--------------------- .nv.constant0._ZN10layer_norm22ln_bwd_finalize_kernelINS_22Kernel_traits_finalizeILj1536Ef13__nv_bfloat16fS2_fjLb0ELj1024ELj4ENS_18Kernel_traits_baseILj1536EfS2_fS2_fjLj1024EEEEELb0ELb1EEEvNS_9BwdParamsE --------------------------
	.section	.nv.constant0._ZN10layer_norm22ln_bwd_finalize_kernelINS_22Kernel_traits_finalizeILj1536Ef13__nv_bfloat16fS2_fjLb0ELj1024ELj4ENS_18Kernel_traits_baseILj1536EfS2_fS2_fjLj1024EEEEELb0ELb1EEEvNS_9BwdParamsE,"a",@progbits
	.sectionflags	@""
	.align	4
.nv.constant0._ZN10layer_norm22ln_bwd_finalize_kernelINS_22Kernel_traits_finalizeILj1536Ef13__nv_bfloat16fS2_fjLb0ELj1024ELj4ENS_18Kernel_traits_baseILj1536EfS2_fS2_fjLj1024EEEEELb0ELb1EEEvNS_9BwdParamsE:
	.zero		1192


//--------------------- .nv.constant0._ZN10layer_norm13ln_bwd_kernelINS_13Kernel_traitsIf13__nv_bfloat16fS2_fjLj1536ELj1ELj1ELj4ELj8ENS_18Kernel_traits_baseILj1536EfS2_fS2_fjLj128EEEEELb1ELb0ELb1ELb1EEEvNS_9BwdParamsE --------------------------
	.section	.nv.constant0._ZN10layer_norm13ln_bwd_kernelINS_13Kernel_traitsIf13__nv_bfloat16fS2_fjLj1536ELj1ELj1ELj4ELj8ENS_18Kernel_traits_baseILj1536EfS2_fS2_fjLj128EEEEELb1ELb0ELb1ELb1EEEvNS_9BwdParamsE,"a",@progbits
	.sectionflags	@""
	.align	4
.nv.constant0._ZN10layer_norm13ln_bwd_kernelINS_13Kernel_traitsIf13__nv_bfloat16fS2_fjLj1536ELj1ELj1ELj4ELj8ENS_18Kernel_traits_baseILj1536EfS2_fS2_fjLj128EEEEELb1ELb0ELb1ELb1EEEvNS_9BwdParamsE:
	.zero		1192


//--------------------- .nv.constant0._ZN10layer_norm13ln_bwd_kernelINS_13Kernel_traitsIf13__nv_bfloat16fS2_fjLj1536ELj1ELj1ELj4ELj8ENS_18Kernel_traits_baseILj1536EfS2_fS2_fjLj128EEEEELb1ELb1ELb0ELb0EEEvNS_9BwdParamsE --------------------------
	.section	.nv.constant0._ZN10layer_norm13ln_bwd_kernelINS_13Kernel_traitsIf13__nv_bfloat16fS2_fjLj1536ELj1ELj1ELj4ELj8ENS_18Kernel_traits_baseILj1536EfS2_fS2_fjLj128EEEEELb1ELb1ELb0ELb0EEEvNS_9BwdParamsE,"a",@progbits
	.sectionflags	@""
	.align	4
.nv.constant0._ZN10layer_norm13ln_bwd_kernelINS_13Kernel_traitsIf13__nv_bfloat16fS2_fjLj1536ELj1ELj1ELj4ELj8ENS_18Kernel_traits_baseILj1536EfS2_fS2_fjLj128EEEEELb1ELb1ELb0ELb0EEEvNS_9BwdParamsE:
	.zero		1192


//--------------------- .nv.constant0._ZN10layer_norm13ln_bwd_kernelINS_13Kernel_traitsIf13__nv_bfloat16fS2_fjLj1536ELj1ELj1ELj4ELj8ENS_18Kernel_traits_baseILj1536EfS2_fS2_fjLj128EEEEELb1ELb1ELb0ELb1EEEvNS_9BwdParamsE --------------------------
	.section	.nv.constant0._ZN10layer_norm13ln_bwd_kernelINS_13Kernel_traitsIf13__nv_bfloat16fS2_fjLj1536ELj1ELj1ELj4ELj8ENS_18Kernel_traits_baseILj1536EfS2_fS2_fjLj128EEEEELb1ELb1ELb0ELb1EEEvNS_9BwdParamsE,"a",@progbits
	.sectionflags	@""
	.align	4
.nv.constant0._ZN10layer_norm13ln_bwd_kernelINS_13Kernel_traitsIf13__nv_bfloat16fS2_fjLj1536ELj1ELj1ELj4ELj8ENS_18Kernel_traits_baseILj1536EfS2_fS2_fjLj128EEEEELb1ELb1ELb0ELb1EEEvNS_9BwdParamsE:
	.zero		1192


//--------------------- .nv.constant0._ZN10layer_norm22ln_bwd_finalize_kernelINS_22Kernel_traits_finalizeILj1536Ef13__nv_bfloat16fS2_fjLb1ELj1024ELj4ENS_18Kernel_traits_baseILj1536EfS2_fS2_fjLj1024EEEEELb1ELb0EEEvNS_9BwdParamsE --------------------------
	.section	.nv.constant0._ZN10layer_norm22ln_bwd_finalize_kernelINS_22Kernel_traits_finalizeILj1536Ef13__nv_bfloat16fS2_fjLb1ELj1024ELj4ENS_18Kernel_traits_baseILj1536EfS2_fS2_fjLj1024EEEEELb1ELb0EEEvNS_9BwdParamsE,"a",@progbits
	.sectionflags	@""
	.align	4
.nv.constant0._ZN10layer_norm22ln_bwd_finalize_kernelINS_22Kernel_traits_finalizeILj1536Ef13__nv_bfloat16fS2_fjLb1ELj1024ELj4ENS_18Kernel_traits_baseILj1536EfS2_fS2_fjLj1024EEEEELb1ELb0EEEvNS_9BwdParamsE:
	.zero		1192


//--------------------- .nv.constant0._ZN10layer_norm13ln_bwd_kernelINS_13Kernel_traitsIf13__nv_bfloat16fS2_fjLj1536ELj1ELj1ELj4ELj8ENS_18Kernel_traits_baseILj1536EfS2_fS2_fjLj128EEEEELb1ELb1ELb1ELb0EEEvNS_9BwdParamsE --------------------------
	.section	.nv.constant0._ZN10layer_norm13ln_bwd_kernelINS_13Kernel_traitsIf13__nv_bfloat16fS2_fjLj1536ELj1ELj1ELj4ELj8ENS_18Kernel_traits_baseILj1536EfS2_fS2_fjLj128EEEEELb1ELb1ELb1ELb0EEEvNS_9BwdParamsE,"a",@progbits
	.sectionflags	@""
	.align	4
.nv.constant0._ZN10layer_norm13ln_bwd_kernelINS_13Kernel_traitsIf13__nv_bfloat16fS2_fjLj1536ELj1ELj1ELj4ELj8ENS_18Kernel_traits_baseILj1536EfS2_fS2_fjLj128EEEEELb1ELb1ELb1ELb0EEEvNS_9BwdParamsE:
	.zero		1192


//--------------------- .nv.constant0._ZN10layer_norm22ln_bwd_finalize_kernelINS_22Kernel_traits_finalizeILj1536Ef13__nv_bfloat16fS2_fjLb1ELj1024ELj4ENS_18Kernel_traits_baseILj1536EfS2_fS2_fjLj1024EEEEELb1ELb1EEEvNS_9BwdParamsE --------------------------
	.section	.nv.constant0._ZN10layer_norm22ln_bwd_finalize_kernelINS_22Kernel_traits_finalizeILj1536Ef13__nv_bfloat16fS2_fjLb1ELj1024ELj4ENS_18Kernel_traits_baseILj1536EfS2_fS2_fjLj1024EEEEELb1ELb1EEEvNS_9BwdParamsE,"a",@progbits
	.sectionflags	@""
	.align	4
.nv.constant0._ZN10layer_norm22ln_bwd_finalize_kernelINS_22Kernel_traits_finalizeILj1536Ef13__nv_bfloat16fS2_fjLb1ELj1024ELj4ENS_18Kernel_traits_baseILj1536EfS2_fS2_fjLj1024EEEEELb1ELb1EEEvNS_9BwdParamsE:
	.zero		1192


//--------------------- .nv.constant0._ZN10layer_norm13ln_bwd_kernelINS_13Kernel_traitsIf13__nv_bfloat16fS2_fjLj1536ELj1ELj1ELj4ELj8ENS_18Kernel_traits_baseILj1536EfS2_fS2_fjLj128EEEEELb1ELb1ELb1ELb1EEEvNS_9BwdParamsE --------------------------
	.section	.nv.constant0._ZN10layer_norm13ln_bwd_kernelINS_13Kernel_traitsIf13__nv_bfloat16fS2_fjLj1536ELj1ELj1ELj4ELj8ENS_18Kernel_traits_baseILj1536EfS2_fS2_fjLj128EEEEELb1ELb1ELb1ELb1EEEvNS_9BwdParamsE,"a",@progbits
	.sectionflags	@""
	.align	4
.nv.constant0._ZN10layer_norm13ln_bwd_kernelINS_13Kernel_traitsIf13__nv_bfloat16fS2_fjLj1536ELj1ELj1ELj4ELj8ENS_18Kernel_traits_baseILj1536EfS2_fS2_fjLj128EEEEELb1ELb1ELb1ELb1EEEvNS_9BwdParamsE:
	.zero		1192


//--------------------- .nv.constant0._ZN10layer_norm13ln_bwd_kernelINS_13Kernel_traitsIf6__halfS2_S2_fjLj1536ELj1ELj1ELj4ELj8ENS_18Kernel_traits_baseILj1536EfS2_S2_S2_fjLj128EEEEELb0ELb0ELb0ELb0EEEvNS_9BwdParamsE --------------------------
	.section	.nv.constant0._ZN10layer_norm13ln_bwd_kernelINS_13Kernel_traitsIf6__halfS2_S2_fjLj1536ELj1ELj1ELj4ELj8ENS_18Kernel_traits_baseILj1536EfS2_S2_S2_fjLj128EEEEELb0ELb0ELb0ELb0EEEvNS_9BwdParamsE,"a",@progbits
	.sectionflags	@""
	.align	4
.nv.constant0._ZN10layer_norm13ln_bwd_kernelINS_13Kernel_traitsIf6__halfS2_S2_fjLj1536ELj1ELj1ELj4ELj8ENS_18Kernel_traits_baseILj1536EfS2_S2_S2_fjLj128EEEEELb0ELb0ELb0ELb0EEEvNS_9BwdParamsE:
	.zero		1192


//--------------------- .nv.constant0._ZN10layer_norm13ln_bwd_kernelINS_13Kernel_traitsIf6__halfS2_S2_fjLj1536ELj1ELj1ELj4ELj8ENS_18Kernel_traits_baseILj1536EfS2_S2_S2_fjLj128EEEEELb0ELb0ELb0ELb1EEEvNS_9BwdParamsE --------------------------
	.section	.nv.constant0._ZN10layer_norm13ln_bwd_kernelINS_13Kernel_traitsIf6__halfS2_S2_fjLj1536ELj1ELj1ELj4ELj8ENS_18Kernel_traits_baseILj1536EfS2_S2_S2_fjLj128EEEEELb0ELb0ELb0ELb1EEEvNS_9BwdParamsE,"a",@progbits
	.sectionflags	@""
	.align	4
.nv.constant0._ZN10layer_norm13ln_bwd_kernelINS_13Kernel_traitsIf6__halfS2_S2_fjLj1536ELj1ELj1ELj4ELj8ENS_18Kernel_traits_baseILj1536EfS2_S2_S2_fjLj128EEEEELb0ELb0ELb0ELb1EEEvNS_9BwdParamsE:
	.zero		1192


//--------------------- .nv.constant0._ZN10layer_norm13ln_bwd_kernelINS_13Kernel_traitsIf6__halfS2_S2_fjLj1536ELj1ELj1ELj4ELj8ENS_18Kernel_traits_baseILj1536EfS2_S2_S2_fjLj128EEEEELb0ELb0ELb1ELb0EEEvNS_9BwdParamsE --------------------------
	.section	.nv.constant0._ZN10layer_norm13ln_bwd_kernelINS_13Kernel_traitsIf6__halfS2_S2_fjLj1536ELj1ELj1ELj4ELj8ENS_18Kernel_traits_baseILj1536EfS2_S2_S2_fjLj128EEEEELb0ELb0ELb1ELb0EEEvNS_9BwdParamsE,"a",@progbits
	.sectionflags	@""
	.align	4
.nv.constant0._ZN10layer_norm13ln_bwd_kernelINS_13Kernel_traitsIf6__halfS2_S2_fjLj1536ELj1ELj1ELj4ELj8ENS_18Kernel_traits_baseILj1536EfS2_S2_S2_fjLj128EEEEELb0ELb0ELb1ELb0EEEvNS_9BwdParamsE:
	.zero		1192


//--------------------- .nv.constant0._ZN10layer_norm13ln_bwd_kernelINS_13Kernel_traitsIf6__halfS2_S2_fjLj1536ELj1ELj1ELj4ELj8ENS_18Kernel_traits_baseILj1536EfS2_S2_S2_fjLj128EEEEELb0ELb0ELb1ELb1EEEvNS_9BwdParamsE --------------------------
	.section	.nv.constant0._ZN10layer_norm13ln_bwd_kernelINS_13Kernel_traitsIf6__halfS2_S2_fjLj1536ELj1ELj1ELj4ELj8ENS_18Kernel_traits_baseILj1536EfS2_S2_S2_fjLj128EEEEELb0ELb0ELb1ELb1EEEvNS_9BwdParamsE,"a",@progbits
	.sectionflags	@""
	.align	4
.nv.constant0._ZN10layer_norm13ln_bwd_kernelINS_13Kernel_traitsIf6__halfS2_S2_fjLj1536ELj1ELj1ELj4ELj8ENS_18Kernel_traits_baseILj1536EfS2_S2_S2_fjLj128EEEEELb0ELb0ELb1ELb1EEEvNS_9BwdParamsE:
	.zero		1192


//--------------------- .nv.constant0._ZN10layer_norm13ln_bwd_kernelINS_13Kernel_traitsIf6__halfS2_S2_fjLj1536ELj1ELj1ELj4ELj8ENS_18Kernel_traits_baseILj1536EfS2_S2_S2_fjLj128EEEEELb0ELb1ELb0ELb0EEEvNS_9BwdParamsE --------------------------
	.section	.nv.constant0._ZN10layer_norm13ln_bwd_kernelINS_13Kernel_traitsIf6__halfS2_S2_fjLj1536ELj1ELj1ELj4ELj8ENS_18Kernel_traits_baseILj1536EfS2_S2_S2_fjLj128EEEEELb0ELb1ELb0ELb0EEEvNS_9BwdParamsE,"a",@progbits
	.sectionflags	@""
	.align	4
.nv.constant0._ZN10layer_norm13ln_bwd_kernelINS_13Kernel_traitsIf6__halfS2_S2_fjLj1536ELj1ELj1ELj4ELj8ENS_18Kernel_traits_baseILj1536EfS2_S2_S2_fjLj128EEEEELb0ELb1ELb0ELb0EEEvNS_9BwdParamsE:
	.zero		1192


//--------------------- .nv.constant0._ZN10layer_norm13ln_bwd_kernelINS_13Kernel_traitsIf6__halfS2_S2_fjLj1536ELj1ELj1ELj4ELj8ENS_18Kernel_traits_baseILj1536EfS2_S2_S2_fjLj128EEEEELb0ELb1ELb0ELb1EEEvNS_9BwdParamsE --------------------------
	.section	.nv.constant0._ZN10layer_norm13ln_bwd_kernelINS_13Kernel_traitsIf6__halfS2_S2_fjLj1536ELj1ELj1ELj4ELj8ENS_18Kernel_traits_baseILj1536EfS2_S2_S2_fjLj128EEEEELb0ELb1ELb0ELb1EEEvNS_9BwdParamsE,"a",@progbits
	.sectionflags	@""
	.align	4
.nv.constant0._ZN10layer_norm13ln_bwd_kernelINS_13Kernel_traitsIf6__halfS2_S2_fjLj1536ELj1ELj1ELj4ELj8ENS_18Kernel_traits_baseILj1536EfS2_S2_S2_fjLj128EEEEELb0ELb1ELb0ELb1EEEvNS_9BwdParamsE:
	.zero		1192


//--------------------- .nv.constant0._ZN10layer_norm13ln_bwd_kernelINS_13Kernel_traitsIf6__halfS2_S2_fjLj1536ELj1ELj1ELj4ELj8ENS_18Kernel_traits_baseILj1536EfS2_S2_S2_fjLj128EEEEELb0ELb1ELb1ELb0EEEvNS_9BwdParamsE --------------------------
	.section	.nv.constant0._ZN10layer_norm13ln_bwd_kernelINS_13Kernel_traitsIf6__halfS2_S2_fjLj1536ELj1ELj1ELj4ELj8ENS_18Kernel_traits_baseILj1536EfS2_S2_S2_fjLj128EEEEELb0ELb1ELb1ELb0EEEvNS_9BwdParamsE,"a",@progbits
	.sectionflags	@""
	.align	4
.nv.constant0._ZN10layer_norm13ln_bwd_kernelINS_13Kernel_traitsIf6__halfS2_S2_fjLj1536ELj1ELj1ELj4ELj8ENS_18Kernel_traits_baseILj1536EfS2_S2_S2_fjLj128EEEEELb0ELb1ELb1ELb0EEEvNS_9BwdParamsE:
	.zero		1192


//--------------------- .nv.constant0._ZN10layer_norm13ln_bwd_kernelINS_13Kernel_traitsIf6__halfS2_S2_fjLj1536ELj1ELj1ELj4ELj8ENS_18Kernel_traits_baseILj1536EfS2_S2_S2_fjLj128EEEEELb0ELb1ELb1ELb1EEEvNS_9BwdParamsE --------------------------
	.section	.nv.constant0._ZN10layer_norm13ln_bwd_kernelINS_13Kernel_traitsIf6__halfS2_S2_fjLj1536ELj1ELj1ELj4ELj8ENS_18Kernel_traits_baseILj1536EfS2_S2_S2_fjLj128EEEEELb0ELb1ELb1ELb1EEEvNS_9BwdParamsE,"a",@progbits
	.sectionflags	@""
	.align	4
.nv.constant0._ZN10layer_norm13ln_bwd_kernelINS_13Kernel_traitsIf6__halfS2_S2_fjLj1536ELj1ELj1ELj4ELj8ENS_18Kernel_traits_baseILj1536EfS2_S2_S2_fjLj128EEEEELb0ELb1ELb1ELb1EEEvNS_9BwdParamsE:
	.zero		1192


//--------------------- .nv.constant0._ZN10layer_norm13ln_bwd_kernelINS_13Kernel_traitsIf6__halfS2_S2_fjLj1536ELj1ELj1ELj4ELj8ENS_18Kernel_traits_baseILj1536EfS2_S2_S2_fjLj128EEEEELb1ELb0ELb0ELb0EEEvNS_9BwdParamsE --------------------------
	.section	.nv.constant0._ZN10layer_norm13ln_bwd_kernelINS_13Kernel_traitsIf6__halfS2_S2_fjLj1536ELj1ELj1ELj4ELj8ENS_18Kernel_traits_baseILj1536EfS2_S2_S2_fjLj128EEEEELb1ELb0ELb0ELb0EEEvNS_9BwdParamsE,"a",@progbits
	.sectionflags	@""
	.align	4
.nv.constant0._ZN10layer_norm13ln_bwd_kernelINS_13Kernel_traitsIf6__halfS2_S2_fjLj1536ELj1ELj1ELj4ELj8ENS_18Kernel_traits_baseILj1536EfS2_S2_S2_fjLj128EEEEELb1ELb0ELb0ELb0EEEvNS_9BwdParamsE:
	.zero		1192


//--------------------- .nv.constant0._ZN10layer_norm13ln_bwd_kernelINS_13Kernel_traitsIf6__halfS2_S2_fjLj1536ELj1ELj1ELj4ELj8ENS_18Kernel_traits_baseILj1536EfS2_S2_S2_fjLj128EEEEELb1ELb0ELb0ELb1EEEvNS_9BwdParamsE --------------------------
	.section	.nv.constant0._ZN10layer_norm13ln_bwd_kernelINS_13Kernel_traitsIf6__halfS2_S2_fjLj1536ELj1ELj1ELj4ELj8ENS_18Kernel_traits_baseILj1536EfS2_S2_S2_fjLj128EEEEELb1ELb0ELb0ELb1EEEvNS_9BwdParamsE,"a",@progbits
	.sectionflags	@""
	.align	4
.nv.constant0._ZN10layer_norm13ln_bwd_kernelINS_13Kernel_traitsIf6__halfS2_S2_fjLj1536ELj1ELj1ELj4ELj8ENS_18Kernel_traits_baseILj1536EfS2_S2_S2_fjLj128EEEEELb1ELb0ELb0ELb1EEEvNS_9BwdParamsE:
	.zero		1192


//--------------------- .nv.constant0._ZN10layer_norm22ln_bwd_finalize_kernelINS_22Kernel_traits_finalizeILj1536Ef6__halfS2_S2_fjLb0ELj1024ELj4ENS_18Kernel_traits_baseILj1536EfS2_S2_S2_fjLj1024EEEEELb0ELb0EEEvNS_9BwdParamsE --------------------------
	.section	.nv.constant0._ZN10layer_norm22ln_bwd_finalize_kernelINS_22Kernel_traits_finalizeILj1536Ef6__halfS2_S2_fjLb0ELj1024ELj4ENS_18Kernel_traits_baseILj1536EfS2_S2_S2_fjLj1024EEEEELb0ELb0EEEvNS_9BwdParamsE,"a",@progbits
	.sectionflags	@""
	.align	4
.nv.constant0._ZN10layer_norm22ln_bwd_finalize_kernelINS_22Kernel_traits_finalizeILj1536Ef6__halfS2_S2_fjLb0ELj1024ELj4ENS_18Kernel_traits_baseILj1536EfS2_S2_S2_fjLj1024EEEEELb0ELb0EEEvNS_9BwdParamsE:
	.zero		1192


//--------------------- .nv.constant0._ZN10layer_norm13ln_bwd_kernelINS_13Kernel_traitsIf6__halfS2_S2_fjLj1536ELj1ELj1ELj4ELj8ENS_18Kernel_traits_baseILj1536EfS2_S2_S2_fjLj128EEEEELb1ELb0ELb1ELb0EEEvNS_9BwdParamsE --------------------------
	.section	.nv.constant0._ZN10layer_norm13ln_bwd_kernelINS_13Kernel_traitsIf6__halfS2_S2_fjLj1536ELj1ELj1ELj4ELj8ENS_18Kernel_traits_baseILj1536EfS2_S2_S2_fjLj128EEEEELb1ELb0ELb1ELb0EEEvNS_9BwdParamsE,"a",@progbits
	.sectionflags	@""
	.align	4
.nv.constant0._ZN10layer_norm13ln_bwd_kernelINS_13Kernel_traitsIf6__halfS2_S2_fjLj1536ELj1ELj1ELj4ELj8ENS_18Kernel_traits_baseILj1536EfS2_S2_S2_fjLj128EEEEELb1ELb0ELb1ELb0EEEvNS_9BwdParamsE:
	.zero		1192


//--------------------- .nv.constant0._ZN10layer_norm22ln_bwd_finalize_kernelINS_22Kernel_traits_finalizeILj1536Ef6__halfS2_S2_fjLb0ELj1024ELj4ENS_18Kernel_traits_baseILj1536EfS2_S2_S2_fjLj1024EEEEELb0ELb1EEEvNS_9BwdParamsE --------------------------
	.section	.nv.constant0._ZN10layer_norm22ln_bwd_finalize_kernelINS_22Kernel_traits_finalizeILj1536Ef6__halfS2_S2_fjLb0ELj1024ELj4ENS_18Kernel_traits_baseILj1536EfS2_S2_S2_fjLj1024EEEEELb0ELb1EEEvNS_9BwdParamsE,"a",@progbits
	.sectionflags	@""
	.align	4
.nv.constant0._ZN10layer_norm22ln_bwd_finalize_kernelINS_22Kernel_traits_finalizeILj1536Ef6__halfS2_S2_fjLb0ELj1024ELj4ENS_18Kernel_traits_baseILj1536EfS2_S2_S2_fjLj1024EEEEELb0ELb1EEEvNS_9BwdParamsE:
	.zero		1192


//--------------------- .nv.constant0._ZN10layer_norm13ln_bwd_kernelINS_13Kernel_traitsIf6__halfS2_S2_fjLj1536ELj1ELj1ELj4ELj8ENS_18Kernel_traits_baseILj1536EfS2_S2_S2_fjLj128EEEEELb1ELb0ELb1ELb1EEEvNS_9BwdParamsE --------------------------
	.section	.nv.constant0._ZN10layer_norm13ln_bwd_kernelINS_13Kernel_traitsIf6__halfS2_S2_fjLj1536ELj1ELj1ELj4ELj8ENS_18Kernel_traits_baseILj1536EfS2_S2_S2_fjLj128EEEEELb1ELb0ELb1ELb1EEEvNS_9BwdParamsE,"a",@progbits
	.sectionflags	@""
	.align	4
.nv.constant0._ZN10layer_norm13ln_bwd_kernelINS_13Kernel_traitsIf6__halfS2_S2_fjLj1536ELj1ELj1ELj4ELj8ENS_18Kernel_traits_baseILj1536EfS2_S2_S2_fjLj128EEEEELb1ELb0ELb1ELb1EEEvNS_9BwdParamsE:
	.zero		1192


//--------------------- .nv.constant0._ZN10layer_norm13ln_bwd_kernelINS_13Kernel_traitsIf6__halfS2_S2_fjLj1536ELj1ELj1ELj4ELj8ENS_18Kernel_traits_baseILj1536EfS2_S2_S2_fjLj128EEEEELb1ELb1ELb0ELb0EEEvNS_9BwdParamsE --------------------------
	.section	.nv.constant0._ZN10layer_norm13ln_bwd_kernelINS_13Kernel_traitsIf6__halfS2_S2_fjLj1536ELj1ELj1ELj4ELj8ENS_18Kernel_traits_baseILj1536EfS2_S2_S2_fjLj128EEEEELb1ELb1ELb0ELb0EEEvNS_9BwdParamsE,"a",@progbits
	.sectionflags	@""
	.align	4
.nv.constant0._ZN10layer_norm13ln_bwd_kernelINS_13Kernel_traitsIf6__halfS2_S2_fjLj1536ELj1ELj1ELj4ELj8ENS_18Kernel_traits_baseILj1536EfS2_S2_S2_fjLj128EEEEELb1ELb1ELb0ELb0EEEvNS_9BwdParamsE:
	.zero		1192


//--------------------- .nv.constant0._ZN10layer_norm13ln_bwd_kernelINS_13Kernel_traitsIf6__halfS2_S2_fjLj1536ELj1ELj1ELj4ELj8ENS_18Kernel_traits_baseILj1536EfS2_S2_S2_fjLj128EEEEELb1ELb1ELb0ELb1EEEvNS_9BwdParamsE --------------------------
	.section	.nv.constant0._ZN10layer_norm13ln_bwd_kernelINS_13Kernel_traitsIf6__halfS2_S2_fjLj1536ELj1ELj1ELj4ELj8ENS_18Kernel_traits_baseILj1536EfS2_S2_S2_fjLj128EEEEELb1ELb1ELb0ELb1EEEvNS_9BwdParamsE,"a",@progbits
	.sectionflags	@""
	.align	4
.nv.constant0._ZN10layer_norm13ln_bwd_kernelINS_13Kernel_traitsIf6__halfS2_S2_fjLj1536ELj1ELj1ELj4ELj8ENS_18Kernel_traits_baseILj1536EfS2_S2_S2_fjLj128EEEEELb1ELb1ELb0ELb1EEEvNS_9BwdParamsE:
	.zero		1192


//--------------------- .nv.constant0._ZN10layer_norm22ln_bwd_finalize_kernelINS_22Kernel_traits_finalizeILj1536Ef6__halfS2_S2_fjLb1ELj1024ELj4ENS_18Kernel_traits_baseILj1536EfS2_S2_S2_fjLj1024EEEEELb1ELb0EEEvNS_9BwdParamsE --------------------------
	.section	.nv.constant0._ZN10layer_norm22ln_bwd_finalize_kernelINS_22Kernel_traits_finalizeILj1536Ef6__halfS2_S2_fjLb1ELj1024ELj4ENS_18Kernel_traits_baseILj1536EfS2_S2_S2_fjLj1024EEEEELb1ELb0EEEvNS_9BwdParamsE,"a",@progbits
	.sectionflags	@""
	.align	4
.nv.constant0._ZN10layer_norm22ln_bwd_finalize_kernelINS_22Kernel_traits_finalizeILj1536Ef6__halfS2_S2_fjLb1ELj1024ELj4ENS_18Kernel_traits_baseILj1536EfS2_S2_S2_fjLj1024EEEEELb1ELb0EEEvNS_9BwdParamsE:
	.zero		1192


//--------------------- .nv.constant0._ZN10layer_norm13ln_bwd_kernelINS_13Kernel_traitsIf6__halfS2_S2_fjLj1536ELj1ELj1ELj4ELj8ENS_18Kernel_traits_baseILj1536EfS2_S2_S2_fjLj128EEEEELb1ELb1ELb1ELb0EEEvNS_9BwdParamsE --------------------------
	.section	.nv.constant0._ZN10layer_norm13ln_bwd_kernelINS_13Kernel_traitsIf6__halfS2_S2_fjLj1536ELj1ELj1ELj4ELj8ENS_18Kernel_traits_baseILj1536EfS2_S2_S2_fjLj128EEEEELb1ELb1ELb1ELb0EEEvNS_9BwdParamsE,"a",@progbits
	.sectionflags	@""
	.align	4
.nv.constant0._ZN10layer_norm13ln_bwd_kernelINS_13Kernel_traitsIf6__halfS2_S2_fjLj1536ELj1ELj1ELj4ELj8ENS_18Kernel_traits_baseILj1536EfS2_S2_S2_fjLj128EEEEELb1ELb1ELb1ELb0EEEvNS_9BwdParamsE:
	.zero		1192


//--------------------- .nv.constant0._ZN10layer_norm22ln_bwd_finalize_kernelINS_22Kernel_traits_finalizeILj1536Ef6__halfS2_S2_fjLb1ELj1024ELj4ENS_18Kernel_traits_baseILj1536EfS2_S2_S2_fjLj1024EEEEELb1ELb1EEEvNS_9BwdParamsE --------------------------
	.section	.nv.constant0._ZN10layer_norm22ln_bwd_finalize_kernelINS_22Kernel_traits_finalizeILj1536Ef6__halfS2_S2_fjLb1ELj1024ELj4ENS_18Kernel_traits_baseILj1536EfS2_S2_S2_fjLj1024EEEEELb1ELb1EEEvNS_9BwdParamsE,"a",@progbits
	.sectionflags	@""
	.align	4
.nv.constant0._ZN10layer_norm22ln_bwd_finalize_kernelINS_22Kernel_traits_finalizeILj1536Ef6__halfS2_S2_fjLb1ELj1024ELj4ENS_18Kernel_traits_baseILj1536EfS2_S2_S2_fjLj1024EEEEELb1ELb1EEEvNS_9BwdParamsE:
	.zero		1192


//--------------------- .nv.constant0._ZN10layer_norm13ln_bwd_kernelINS_13Kernel_traitsIf6__halfS2_S2_fjLj1536ELj1ELj1ELj4ELj8ENS_18Kernel_traits_baseILj1536EfS2_S2_S2_fjLj128EEEEELb1ELb1ELb1ELb1EEEvNS_9BwdParamsE --------------------------
	.section	.nv.constant0._ZN10layer_norm13ln_bwd_kernelINS_13Kernel_traitsIf6__halfS2_S2_fjLj1536ELj1ELj1ELj4ELj8ENS_18Kernel_traits_baseILj1536EfS2_S2_S2_fjLj128EEEEELb1ELb1ELb1ELb1EEEvNS_9BwdParamsE,"a",@progbits
	.sectionflags	@""
	.align	4
.nv.constant0._ZN10layer_norm13ln_bwd_kernelINS_13Kernel_traitsIf6__halfS2_S2_fjLj1536ELj1ELj1ELj4ELj8ENS_18Kernel_traits_baseILj1536EfS2_S2_S2_fjLj128EEEEELb1ELb1ELb1ELb1EEEvNS_9BwdParamsE:
	.zero		1192


//--------------------- .nv.constant0._ZN10layer_norm13ln_bwd_kernelINS_13Kernel_traitsI6__halfS2_fS2_fjLj1536ELj1ELj1ELj4ELj8ENS_18Kernel_traits_baseILj1536ES2_S2_fS2_fjLj128EEEEELb0ELb0ELb0ELb0EEEvNS_9BwdParamsE --------------------------
	.section	.nv.constant0._ZN10layer_norm13ln_bwd_kernelINS_13Kernel_traitsI6__halfS2_fS2_fjLj1536ELj1ELj1ELj4ELj8ENS_18Kernel_traits_baseILj1536ES2_S2_fS2_fjLj128EEEEELb0ELb0ELb0ELb0EEEvNS_9BwdParamsE,"a",@progbits
	.sectionflags	@""
	.align	4
.nv.constant0._ZN10layer_norm13ln_bwd_kernelINS_13Kernel_traitsI6__halfS2_fS2_fjLj1536ELj1ELj1ELj4ELj8ENS_18Kernel_traits_baseILj1536ES2_S2_fS2_fjLj128EEEEELb0ELb0ELb0ELb0EEEvNS_9BwdParamsE:
	.zero		1192


//--------------------- .nv.constant0._ZN10layer_norm13ln_bwd_kernelINS_13Kernel_traitsI6__halfS2_fS2_fjLj1536ELj1ELj1ELj4ELj8ENS_18Kernel_traits_baseILj1536ES2_S2_fS2_fjLj128EEEEELb0ELb0ELb0ELb1EEEvNS_9BwdParamsE --------------------------
	.section	.nv.constant0._ZN10layer_norm13ln_bwd_kernelINS_13Kernel_traitsI6__halfS2_fS2_fjLj1536ELj1ELj1ELj4ELj8ENS_18Kernel_traits_baseILj1536ES2_S2_fS2_fjLj128EEEEELb0ELb0ELb0ELb1EEEvNS_9BwdParamsE,"a",@progbits
	.sectionflags	@""
	.align	4
.nv.constant0._ZN10layer_norm13ln_bwd_kernelINS_13Kernel_traitsI6__halfS2_fS2_fjLj1536ELj1ELj1ELj4ELj8ENS_18Kernel_traits_baseILj1536ES2_S2_fS2_fjLj128EEEEELb0ELb0ELb0ELb1EEEvNS_9BwdParamsE:
	.zero		1192


//--------------------- .nv.constant0._ZN10layer_norm13ln_bwd_kernelINS_13Kernel_traitsI6__halfS2_fS2_fjLj1536ELj1ELj1ELj4ELj8ENS_18Kernel_traits_baseILj1536ES2_S2_fS2_fjLj128EEEEELb0ELb0ELb1ELb0EEEvNS_9BwdParamsE --------------------------
	.section	.nv.constant0._ZN10layer_norm13ln_bwd_kernelINS_13Kernel_traitsI6__halfS2_fS2_fjLj1536ELj1ELj1ELj4ELj8ENS_18Kernel_traits_baseILj1536ES2_S2_fS2_fjLj128EEEEELb0ELb0ELb1ELb0EEEvNS_9BwdParamsE,"a",@progbits
	.sectionflags	@""
	.align	4
.nv.constant0._ZN10layer_norm13ln_bwd_kernelINS_13Kernel_traitsI6__halfS2_fS2_fjLj1536ELj1ELj1ELj4ELj8ENS_18Kernel_traits_baseILj1536ES2_S2_fS2_fjLj128EEEEELb0ELb0ELb1ELb0EEEvNS_9BwdParamsE:
	.zero		1192


//--------------------- .nv.constant0._ZN10layer_norm13ln_bwd_kernelINS_13Kernel_traitsI6__halfS2_fS2_fjLj1536ELj1ELj1ELj4ELj8ENS_18Kernel_traits_baseILj1536ES2_S2_fS2_fjLj128EEEEELb0ELb0ELb1ELb1EEEvNS_9BwdParamsE --------------------------
	.section	.nv.constant0._ZN10layer_norm13ln_bwd_kernelINS_13Kernel_traitsI6__halfS2_fS2_fjLj1536ELj1ELj1ELj4ELj8ENS_18Kernel_traits_baseILj1536ES2_S2_fS2_fjLj128EEEEELb0ELb0ELb1ELb1EEEvNS_9BwdParamsE,"a",@progbits
	.sectionflags	@""
	.align	4
.nv.constant0._ZN10layer_norm13ln_bwd_kernelINS_13Kernel_traitsI6__halfS2_fS2_fjLj1536ELj1ELj1ELj4ELj8ENS_18Kernel_traits_baseILj1536ES2_S2_fS2_fjLj128EEEEELb0ELb0ELb1ELb1EEEvNS_9BwdParamsE:
	.zero		1192


//--------------------- .nv.constant0._ZN10layer_norm13ln_bwd_kernelINS_13Kernel_traitsI6__halfS2_fS2_fjLj1536ELj1ELj1ELj4ELj8ENS_18Kernel_traits_baseILj1536ES2_S2_fS2_fjLj128EEEEELb0ELb1ELb0ELb0EEEvNS_9BwdParamsE --------------------------
	.section	.nv.constant0._ZN10layer_norm13ln_bwd_kernelINS_13Kernel_traitsI6__halfS2_fS2_fjLj1536ELj1ELj1ELj4ELj8ENS_18Kernel_traits_baseILj1536ES2_S2_fS2_fjLj128EEEEELb0ELb1ELb0ELb0EEEvNS_9BwdParamsE,"a",@progbits
	.sectionflags	@""
	.align	4
.nv.constant0._ZN10layer_norm13ln_bwd_kernelINS_13Kernel_traitsI6__halfS2_fS2_fjLj1536ELj1ELj1ELj4ELj8ENS_18Kernel_traits_baseILj1536ES2_S2_fS2_fjLj128EEEEELb0ELb1ELb0ELb0EEEvNS_9BwdParamsE:
	.zero		1192


//--------------------- .nv.constant0._ZN10layer_norm13ln_bwd_kernelINS_13Kernel_traitsI6__halfS2_fS2_fjLj1536ELj1ELj1ELj4ELj8ENS_18Kernel_traits_baseILj1536ES2_S2_fS2_fjLj128EEEEELb0ELb1ELb0ELb1EEEvNS_9BwdParamsE --------------------------
	.section	.nv.constant0._ZN10layer_norm13ln_bwd_kernelINS_13Kernel_traitsI6__halfS2_fS2_fjLj1536ELj1ELj1ELj4ELj8ENS_18Kernel_traits_baseILj1536ES2_S2_fS2_fjLj128EEEEELb0ELb1ELb0ELb1EEEvNS_9BwdParamsE,"a",@progbits
	.sectionflags	@""
	.align	4
.nv.constant0._ZN10layer_norm13ln_bwd_kernelINS_13Kernel_traitsI6__halfS2_fS2_fjLj1536ELj1ELj1ELj4ELj8ENS_18Kernel_traits_baseILj1536ES2_S2_fS2_fjLj128EEEEELb0ELb1ELb0ELb1EEEvNS_9BwdParamsE:
	.zero		1192


//--------------------- .nv.constant0._ZN10layer_norm13ln_bwd_kernelINS_13Kernel_traitsI6__halfS2_fS2_fjLj1536ELj1ELj1ELj4ELj8ENS_18Kernel_traits_baseILj1536ES2_S2_fS2_fjLj128EEEEELb0ELb1ELb1ELb0EEEvNS_9BwdParamsE --------------------------
	.section	.nv.constant0._ZN10layer_norm13ln_bwd_kernelINS_13Kernel_traitsI6__halfS2_fS2_fjLj1536ELj1ELj1ELj4ELj8ENS_18Kernel_traits_baseILj1536ES2_S2_fS2_fjLj128EEEEELb0ELb1ELb1ELb0EEEvNS_9BwdParamsE,"a",@progbits
	.sectionflags	@""
	.align	4
.nv.constant0._ZN10layer_norm13ln_bwd_kernelINS_13Kernel_traitsI6__halfS2_fS2_fjLj1536ELj1ELj1ELj4ELj8ENS_18Kernel_traits_baseILj1536ES2_S2_fS2_fjLj128EEEEELb0ELb1ELb1ELb0EEEvNS_9BwdParamsE:
	.zero		1192


//--------------------- .nv.constant0._ZN10layer_norm13ln_bwd_kernelINS_13Kernel_traitsI6__halfS2_fS2_fjLj1536ELj1ELj1ELj4ELj8ENS_18Kernel_traits_baseILj1536ES2_S2_fS2_fjLj128EEEEELb0ELb1ELb1ELb1EEEvNS_9BwdParamsE --------------------------
	.section	.nv.constant0._ZN10layer_norm13ln_bwd_kernelINS_13Kernel_traitsI6__halfS2_fS2_fjLj1536ELj1ELj1ELj4ELj8ENS_18Kernel_traits_baseILj1536ES2_S2_fS2_fjLj128EEEEELb0ELb1ELb1ELb1EEEvNS_9BwdParamsE,"a",@progbits
	.sectionflags	@""
	.align	4
.nv.constant0._ZN10layer_norm13ln_bwd_kernelINS_13Kernel_traitsI6__halfS2_fS2_fjLj1536ELj1ELj1ELj4ELj8ENS_18Kernel_traits_baseILj1536ES2_S2_fS2_fjLj128EEEEELb0ELb1ELb1ELb1EEEvNS_9BwdParamsE:
	.zero		1192


//--------------------- .nv.constant0._ZN10layer_norm13ln_bwd_kernelINS_13Kernel_traitsI6__halfS2_fS2_fjLj1536ELj1ELj1ELj4ELj8ENS_18Kernel_traits_baseILj1536ES2_S2_fS2_fjLj128EEEEELb1ELb0ELb0ELb0EEEvNS_9BwdParamsE --------------------------
	.section	.nv.constant0._ZN10layer_norm13ln_bwd_kernelINS_13Kernel_traitsI6__halfS2_fS2_fjLj1536ELj1ELj1ELj4ELj8ENS_18Kernel_traits_baseILj1536ES2_S2_fS2_fjLj128EEEEELb1ELb0ELb0ELb0EEEvNS_9BwdParamsE,"a",@progbits
	.sectionflags	@""
	.align	4
.nv.constant0._ZN10layer_norm13ln_bwd_kernelINS_13Kernel_traitsI6__halfS2_fS2_fjLj1536ELj1ELj1ELj4ELj8ENS_18Kernel_traits_baseILj1536ES2_S2_fS2_fjLj128EEEEELb1ELb0ELb0ELb0EEEvNS_9BwdParamsE:
	.zero		1192


//--------------------- .nv.constant0._ZN10layer_norm13ln_bwd_kernelINS_13Kernel_traitsI6__halfS2_fS2_fjLj1536ELj1ELj1ELj4ELj8ENS_18Kernel_traits_baseILj1536ES2_S2_fS2_fjLj128EEEEELb1ELb0ELb0ELb1EEEvNS_9BwdParamsE --------------------------
	.section	.nv.constant0._ZN10layer_norm13ln_bwd_kernelINS_13Kernel_traitsI6__halfS2_fS2_fjLj1536ELj1ELj1ELj4ELj8ENS_18Kernel_traits_baseILj1536ES2_S2_fS2_fjLj128EEEEELb1ELb0ELb0ELb1EEEvNS_9BwdParamsE,"a",@progbits
	.sectionflags	@""
	.align	4
.nv.constant0._ZN10layer_norm13ln_bwd_kernelINS_13Kernel_traitsI6__halfS2_fS2_fjLj1536ELj1ELj1ELj4ELj8ENS_18Kernel_traits_baseILj1536ES2_S2_fS2_fjLj128EEEEELb1ELb0ELb0ELb1EEEvNS_9BwdParamsE:
	.zero		1192


//--------------------- .nv.constant0._ZN10layer_norm22ln_bwd_finalize_kernelINS_22Kernel_traits_finalizeILj1536E6__halfS2_fS2_fjLb0ELj1024ELj4ENS_18Kernel_traits_baseILj1536ES2_S2_fS2_fjLj1024EEEEELb0ELb0EEEvNS_9BwdParamsE --------------------------
	.section	.nv.constant0._ZN10layer_norm22ln_bwd_finalize_kernelINS_22Kernel_traits_finalizeILj1536E6__halfS2_fS2_fjLb0ELj1024ELj4ENS_18Kernel_traits_baseILj1536ES2_S2_fS2_fjLj1024EEEEELb0ELb0EEEvNS_9BwdParamsE,"a",@progbits
	.sectionflags	@""
	.align	4
.nv.constant0._ZN10layer_norm22ln_bwd_finalize_kernelINS_22Kernel_traits_finalizeILj1536E6__halfS2_fS2_fjLb0ELj1024ELj4ENS_18Kernel_traits_baseILj1536ES2_S2_fS2_fjLj1024EEEEELb0ELb0EEEvNS_9BwdParamsE:
	.zero		1192


//--------------------- .nv.constant0._ZN10layer_norm13ln_bwd_kernelINS_13Kernel_traitsI6__halfS2_fS2_fjLj1536ELj1ELj1ELj4ELj8ENS_18Kernel_traits_baseILj1536ES2_S2_fS2_fjLj128EEEEELb1ELb0ELb1ELb0EEEvNS_9BwdParamsE --------------------------
	.section	.nv.constant0._ZN10layer_norm13ln_bwd_kernelINS_13Kernel_traitsI6__halfS2_fS2_fjLj1536ELj1ELj1ELj4ELj8ENS_18Kernel_traits_baseILj1536ES2_S2_fS2_fjLj128EEEEELb1ELb0ELb1ELb0EEEvNS_9BwdParamsE,"a",@progbits
	.sectionflags	@""
	.align	4
.nv.constant0._ZN10layer_norm13ln_bwd_kernelINS_13Kernel_traitsI6__halfS2_fS2_fjLj1536ELj1ELj1ELj4ELj8ENS_18Kernel_traits_baseILj1536ES2_S2_fS2_fjLj128EEEEELb1ELb0ELb1ELb0EEEvNS_9BwdParamsE:
	.zero		1192


//--------------------- .nv.constant0._ZN10layer_norm22ln_bwd_finalize_kernelINS_22Kernel_traits_finalizeILj1536E6__halfS2_fS2_fjLb0ELj1024ELj4ENS_18Kernel_traits_baseILj1536ES2_S2_fS2_fjLj1024EEEEELb0ELb1EEEvNS_9BwdParamsE --------------------------
	.section	.nv.constant0._ZN10layer_norm22ln_bwd_finalize_kernelINS_22Kernel_traits_finalizeILj1536E6__halfS2_fS2_fjLb0ELj1024ELj4ENS_18Kernel_traits_baseILj1536ES2_S2_fS2_fjLj1024EEEEELb0ELb1EEEvNS_9BwdParamsE,"a",@progbits
	.sectionflags	@""
	.align	4
.nv.constant0._ZN10layer_norm22ln_bwd_finalize_kernelINS_22Kernel_traits_finalizeILj1536E6__halfS2_fS2_fjLb0ELj1024ELj4ENS_18Kernel_traits_baseILj1536ES2_S2_fS2_fjLj1024EEEEELb0ELb1EEEvNS_9BwdParamsE:
	.zero		1192


//--------------------- .nv.constant0._ZN10layer_norm13ln_bwd_kernelINS_13Kernel_traitsI6__halfS2_fS2_fjLj1536ELj1ELj1ELj4ELj8ENS_18Kernel_traits_baseILj1536ES2_S2_fS2_fjLj128EEEEELb1ELb0ELb1ELb1EEEvNS_9BwdParamsE --------------------------
	.section	.nv.constant0._ZN10layer_norm13ln_bwd_kernelINS_13Kernel_traitsI6__halfS2_fS2_fjLj1536ELj1ELj1ELj4ELj8ENS_18Kernel_traits_baseILj1536ES2_S2_fS2_fjLj128EEEEELb1ELb0ELb1ELb1EEEvNS_9BwdParamsE,"a",@progbits
	.sectionflags	@""
	.align	4
.nv.constant0._ZN10layer_norm13ln_bwd_kernelINS_13Kernel_traitsI6__halfS2_fS2_fjLj1536ELj1ELj1ELj4ELj8ENS_18Kernel_traits_baseILj1536ES2_S2_fS2_fjLj128EEEEELb1ELb0ELb1ELb1EEEvNS_9BwdParamsE:
	.zero		1192


//--------------------- .nv.constant0._ZN10layer_norm13ln_bwd_kernelINS_13Kernel_traitsI6__halfS2_fS2_fjLj1536ELj1ELj1ELj4ELj8ENS_18Kernel_traits_baseILj1536ES2_S2_fS2_fjLj128EEEEELb1ELb1ELb0ELb0EEEvNS_9BwdParamsE --------------------------
	.section	.nv.constant0._ZN10layer_norm13ln_bwd_kernelINS_13Kernel_traitsI6__halfS2_fS2_fjLj1536ELj1ELj1ELj4ELj8ENS_18Kernel_traits_baseILj1536ES2_S2_fS2_fjLj128EEEEELb1ELb1ELb0ELb0EEEvNS_9BwdParamsE,"a",@progbits
	.sectionflags	@""
	.align	4
.nv.constant0._ZN10layer_norm13ln_bwd_kernelINS_13Kernel_traitsI6__halfS2_fS2_fjLj1536ELj1ELj1ELj4ELj8ENS_18Kernel_traits_baseILj1536ES2_S2_fS2_fjLj128EEEEELb1ELb1ELb0ELb0EEEvNS_9BwdParamsE:
	.zero		1192


//--------------------- .nv.constant0._ZN10layer_norm13ln_bwd_kernelINS_13Kernel_traitsI6__halfS2_fS2_fjLj1536ELj1ELj1ELj4ELj8ENS_18Kernel_traits_baseILj1536ES2_S2_fS2_fjLj128EEEEELb1ELb1ELb0ELb1EEEvNS_9BwdParamsE --------------------------
	.section	.nv.constant0._ZN10layer_norm13ln_bwd_kernelINS_13Kernel_traitsI6__halfS2_fS2_fjLj1536ELj1ELj1ELj4ELj8ENS_18Kernel_traits_baseILj1536ES2_S2_fS2_fjLj128EEEEELb1ELb1ELb0ELb1EEEvNS_9BwdParamsE,"a",@progbits
	.sectionflags	@""
	.align	4
.nv.constant0._ZN10layer_norm13ln_bwd_kernelINS_13Kernel_traitsI6__halfS2_fS2_fjLj1536ELj1ELj1ELj4ELj8ENS_18Kernel_traits_baseILj1536ES2_S2_fS2_fjLj128EEEEELb1ELb1ELb0ELb1EEEvNS_9BwdParamsE:
	.zero		1192


//--------------------- .nv.constant0._ZN10layer_norm22ln_bwd_finalize_kernelINS_22Kernel_traits_finalizeILj1536E6__halfS2_fS2_fjLb1ELj1024ELj4ENS_18Kernel_traits_baseILj1536ES2_S2_fS2_fjLj1024EEEEELb1ELb0EEEvNS_9BwdParamsE --------------------------
	.section	.nv.constant0._ZN10layer_norm22ln_bwd_finalize_kernelINS_22Kernel_traits_finalizeILj1536E6__halfS2_fS2_fjLb1ELj1024ELj4ENS_18Kernel_traits_baseILj1536ES2_S2_fS2_fjLj1024EEEEELb1ELb0EEEvNS_9BwdParamsE,"a",@progbits
	.sectionflags	@""
	.align	4
.nv.constant0._ZN10layer_norm22ln_bwd_finalize_kernelINS_22Kernel_traits_finalizeILj1536E6__halfS2_fS2_fjLb1ELj1024ELj4ENS_18Kernel_traits_baseILj1536ES2_S2_fS2_fjLj1024EEEEELb1ELb0EEEvNS_9BwdParamsE:
	.zero		1192


//--------------------- .nv.constant0._ZN10layer_norm13ln_bwd_kernelINS_13Kernel_traitsI6__halfS2_fS2_fjLj1536ELj1ELj1ELj4ELj8ENS_18Kernel_traits_baseILj1536ES2_S2_fS2_fjLj128EEEEELb1ELb1ELb1ELb0EEEvNS_9BwdParamsE --------------------------
	.section	.nv.constant0._ZN10layer_norm13ln_bwd_kernelINS_13Kernel_traitsI6__halfS2_fS2_fjLj1536ELj1ELj1ELj4ELj8ENS_18Kernel_traits_baseILj1536ES2_S2_fS2_fjLj128EEEEELb1ELb1ELb1ELb0EEEvNS_9BwdParamsE,"a",@progbits
	.sectionflags	@""
	.align	4
.nv.constant0._ZN10layer_norm13ln_bwd_kernelINS_13Kernel_traitsI6__halfS2_fS2_fjLj1536ELj1ELj1ELj4ELj8ENS_18Kernel_traits_baseILj1536ES2_S2_fS2_fjLj128EEEEELb1ELb1ELb1ELb0EEEvNS_9BwdParamsE:
	.zero		1192


//--------------------- .nv.constant0._ZN10layer_norm22ln_bwd_finalize_kernelINS_22Kernel_traits_finalizeILj1536E6__halfS2_fS2_fjLb1ELj1024ELj4ENS_18Kernel_traits_baseILj1536ES2_S2_fS2_fjLj1024EEEEELb1ELb1EEEvNS_9BwdParamsE --------------------------
	.section	.nv.constant0._ZN10layer_norm22ln_bwd_finalize_kernelINS_22Kernel_traits_finalizeILj1536E6__halfS2_fS2_fjLb1ELj1024ELj4ENS_18Kernel_traits_baseILj1536ES2_S2_fS2_fjLj1024EEEEELb1ELb1EEEvNS_9BwdParamsE,"a",@progbits
	.sectionflags	@""
	.align	4
.nv.constant0._ZN10layer_norm22ln_bwd_finalize_kernelINS_22Kernel_traits_finalizeILj1536E6__halfS2_fS2_fjLb1ELj1024ELj4ENS_18Kernel_traits_baseILj1536ES2_S2_fS2_fjLj1024EEEEELb1ELb1EEEvNS_9BwdParamsE:
	.zero		1192


//--------------------- .nv.constant0._ZN10layer_norm13ln_bwd_kernelINS_13Kernel_traitsI6__halfS2_fS2_fjLj1536ELj1ELj1ELj4ELj8ENS_18Kernel_traits_baseILj1536ES2_S2_fS2_fjLj128EEEEELb1ELb1ELb1ELb1EEEvNS_9BwdParamsE --------------------------
	.section	.nv.constant0._ZN10layer_norm13ln_bwd_kernelINS_13Kernel_traitsI6__halfS2_fS2_fjLj1536ELj1ELj1ELj4ELj8ENS_18Kernel_traits_baseILj1536ES2_S2_fS2_fjLj128EEEEELb1ELb1ELb1ELb1EEEvNS_9BwdParamsE,"a",@progbits
	.sectionflags	@""
	.align	4
.nv.constant0._ZN10layer_norm13ln_bwd_kernelINS_13Kernel_traitsI6__halfS2_fS2_fjLj1536ELj1ELj1ELj4ELj8ENS_18Kernel_traits_baseILj1536ES2_S2_fS2_fjLj128EEEEELb1ELb1ELb1ELb1EEEvNS_9BwdParamsE:
	.zero		1192


//--------------------- .nv.constant0._ZN10layer_norm13ln_bwd_kernelINS_13Kernel_traitsIf6__halffS2_fjLj1536ELj1ELj1ELj4ELj8ENS_18Kernel_traits_baseILj1536EfS2_fS2_fjLj128EEEEELb0ELb0ELb0ELb0EEEvNS_9BwdParamsE --------------------------
	.section	.nv.constant0._ZN10layer_norm13ln_bwd_kernelINS_13Kernel_traitsIf6__halffS2_fjLj1536ELj1ELj1ELj4ELj8ENS_18Kernel_traits_baseILj1536EfS2_fS2_fjLj128EEEEELb0ELb0ELb0ELb0EEEvNS_9BwdParamsE,"a",@progbits
	.sectionflags	@""
	.align	4
.nv.constant0._ZN10layer_norm13ln_bwd_kernelINS_13Kernel_traitsIf6__halffS2_fjLj1536ELj1ELj1ELj4ELj8ENS_18Kernel_traits_baseILj1536EfS2_fS2_fjLj128EEEEELb0ELb0ELb0ELb0EEEvNS_9BwdParamsE:
	.zero		1192


//--------------------- .nv.constant0._ZN10layer_norm13ln_bwd_kernelINS_13Kernel_traitsIf6__halffS2_fjLj1536ELj1ELj1ELj4ELj8ENS_18Kernel_traits_baseILj1536EfS2_fS2_fjLj128EEEEELb0ELb0ELb0ELb1EEEvNS_9BwdParamsE --------------------------
	.section	.nv.constant0._ZN10layer_norm13ln_bwd_kernelINS_13Kernel_traitsIf6__halffS2_fjLj1536ELj1ELj1ELj4ELj8ENS_18Kernel_traits_baseILj1536EfS2_fS2_fjLj128EEEEELb0ELb0ELb0ELb1EEEvNS_9BwdParamsE,"a",@progbits
	.sectionflags	@""
	.align	4
.nv.constant0._ZN10layer_norm13ln_bwd_kernelINS_13Kernel_traitsIf6__halffS2_fjLj1536ELj1ELj1ELj4ELj8ENS_18Kernel_traits_baseILj1536EfS2_fS2_fjLj128EEEEELb0ELb0ELb0ELb1EEEvNS_9BwdParamsE:
	.zero		1192


//--------------------- .nv.constant0._ZN10layer_norm13ln_bwd_kernelINS_13Kernel_traitsIf6__halffS2_fjLj1536ELj1ELj1ELj4ELj8ENS_18Kernel_traits_baseILj1536EfS2_fS2_fjLj128EEEEELb0ELb0ELb1ELb0EEEvNS_9BwdParamsE --------------------------
	.section	.nv.constant0._ZN10layer_norm13ln_bwd_kernelINS_13Kernel_traitsIf6__halffS2_fjLj1536ELj1ELj1ELj4ELj8ENS_18Kernel_traits_baseILj1536EfS2_fS2_fjLj128EEEEELb0ELb0ELb1ELb0EEEvNS_9BwdParamsE,"a",@progbits
	.sectionflags	@""
	.align	4
.nv.constant0._ZN10layer_norm13ln_bwd_kernelINS_13Kernel_traitsIf6__halffS2_fjLj1536ELj1ELj1ELj4ELj8ENS_18Kernel_traits_baseILj1536EfS2_fS2_fjLj128EEEEELb0ELb0ELb1ELb0EEEvNS_9BwdParamsE:
	.zero		1192


//--------------------- .nv.constant0._ZN10layer_norm13ln_bwd_kernelINS_13Kernel_traitsIf6__halffS2_fjLj1536ELj1ELj1ELj4ELj8ENS_18Kernel_traits_baseILj1536EfS2_fS2_fjLj128EEEEELb0ELb0ELb1ELb1EEEvNS_9BwdParamsE --------------------------
	.section	.nv.constant0._ZN10layer_norm13ln_bwd_kernelINS_13Kernel_traitsIf6__halffS2_fjLj1536ELj1ELj1ELj4ELj8ENS_18Kernel_traits_baseILj1536EfS2_fS2_fjLj128EEEEELb0ELb0ELb1ELb1EEEvNS_9BwdParamsE,"a",@progbits
	.sectionflags	@""
	.align	4
.nv.constant0._ZN10layer_norm13ln_bwd_kernelINS_13Kernel_traitsIf6__halffS2_fjLj1536ELj1ELj1ELj4ELj8ENS_18Kernel_traits_baseILj1536EfS2_fS2_fjLj128EEEEELb0ELb0ELb1ELb1EEEvNS_9BwdParamsE:
	.zero		1192


//--------------------- .nv.constant0._ZN10layer_norm13ln_bwd_kernelINS_13Kernel_traitsIf6__halffS2_fjLj1536ELj1ELj1ELj4ELj8ENS_18Kernel_traits_baseILj1536EfS2_fS2_fjLj128EEEEELb0ELb1ELb0ELb0EEEvNS_9BwdParamsE --------------------------
	.section	.nv.constant0._ZN10layer_norm13ln_bwd_kernelINS_13Kernel_traitsIf6__halffS2_fjLj1536ELj1ELj1ELj4ELj8ENS_18Kernel_traits_baseILj1536EfS2_fS2_fjLj128EEEEELb0ELb1ELb0ELb0EEEvNS_9BwdParamsE,"a",@progbits
	.sectionflags	@""
	.align	4
.nv.constant0._ZN10layer_norm13ln_bwd_kernelINS_13Kernel_traitsIf6__halffS2_fjLj1536ELj1ELj1ELj4ELj8ENS_18Kernel_traits_baseILj1536EfS2_fS2_fjLj128EEEEELb0ELb1ELb0ELb0EEEvNS_9BwdParamsE:
	.zero		1192


//--------------------- .nv.constant0._ZN10layer_norm13ln_bwd_kernelINS_13Kernel_traitsIf6__halffS2_fjLj1536ELj1ELj1ELj4ELj8ENS_18Kernel_traits_baseILj1536EfS2_fS2_fjLj128EEEEELb0ELb1ELb0ELb1EEEvNS_9BwdParamsE --------------------------
	.section	.nv.constant0._ZN10layer_norm13ln_bwd_kernelINS_13Kernel_traitsIf6__halffS2_fjLj1536ELj1ELj1ELj4ELj8ENS_18Kernel_traits_baseILj1536EfS2_fS2_fjLj128EEEEELb0ELb1ELb0ELb1EEEvNS_9BwdParamsE,"a",@progbits
	.sectionflags	@""
	.align	4
.nv.constant0._ZN10layer_norm13ln_bwd_kernelINS_13Kernel_traitsIf6__halffS2_fjLj1536ELj1ELj1ELj4ELj8ENS_18Kernel_traits_baseILj1536EfS2_fS2_fjLj128EEEEELb0ELb1ELb0ELb1EEEvNS_9BwdParamsE:
	.zero		1192


//--------------------- .nv.constant0._ZN10layer_norm13ln_bwd_kernelINS_13Kernel_traitsIf6__halffS2_fjLj1536ELj1ELj1ELj4ELj8ENS_18Kernel_traits_baseILj1536EfS2_fS2_fjLj128EEEEELb0ELb1ELb1ELb0EEEvNS_9BwdParamsE --------------------------
	.section	.nv.constant0._ZN10layer_norm13ln_bwd_kernelINS_13Kernel_traitsIf6__halffS2_fjLj1536ELj1ELj1ELj4ELj8ENS_18Kernel_traits_baseILj1536EfS2_fS2_fjLj128EEEEELb0ELb1ELb1ELb0EEEvNS_9BwdParamsE,"a",@progbits
	.sectionflags	@""
	.align	4
.nv.constant0._ZN10layer_norm13ln_bwd_kernelINS_13Kernel_traitsIf6__halffS2_fjLj1536ELj1ELj1ELj4ELj8ENS_18Kernel_traits_baseILj1536EfS2_fS2_fjLj128EEEEELb0ELb1ELb1ELb0EEEvNS_9BwdParamsE:
	.zero		1192


//--------------------- .nv.constant0._ZN10layer_norm13ln_bwd_kernelINS_13Kernel_traitsIf6__halffS2_fjLj1536ELj1ELj1ELj4ELj8ENS_18Kernel_traits_baseILj1536EfS2_fS2_fjLj128EEEEELb0ELb1ELb1ELb1EEEvNS_9BwdParamsE --------------------------
	.section	.nv.constant0._ZN10layer_norm13ln_bwd_kernelINS_13Kernel_traitsIf6__halffS2_fjLj1536ELj1ELj1ELj4ELj8ENS_18Kernel_traits_baseILj1536EfS2_fS2_fjLj128EEEEELb0ELb1ELb1ELb1EEEvNS_9BwdParamsE,"a",@progbits
	.sectionflags	@""
	.align	4
.nv.constant0._ZN10layer_norm13ln_bwd_kernelINS_13Kernel_traitsIf6__halffS2_fjLj1536ELj1ELj1ELj4ELj8ENS_18Kernel_traits_baseILj1536EfS2_fS2_fjLj128EEEEELb0ELb1ELb1ELb1EEEvNS_9BwdParamsE:
	.zero		1192


//--------------------- .nv.constant0._ZN10layer_norm13ln_bwd_kernelINS_13Kernel_traitsIf6__halffS2_fjLj1536ELj1ELj1ELj4ELj8ENS_18Kernel_traits_baseILj1536EfS2_fS2_fjLj128EEEEELb1ELb0ELb0ELb0EEEvNS_9BwdParamsE --------------------------
	.section	.nv.constant0._ZN10layer_norm13ln_bwd_kernelINS_13Kernel_traitsIf6__halffS2_fjLj1536ELj1ELj1ELj4ELj8ENS_18Kernel_traits_baseILj1536EfS2_fS2_fjLj128EEEEELb1ELb0ELb0ELb0EEEvNS_9BwdParamsE,"a",@progbits
	.sectionflags	@""
	.align	4
.nv.constant0._ZN10layer_norm13ln_bwd_kernelINS_13Kernel_traitsIf6__halffS2_fjLj1536ELj1ELj1ELj4ELj8ENS_18Kernel_traits_baseILj1536EfS2_fS2_fjLj128EEEEELb1ELb0ELb0ELb0EEEvNS_9BwdParamsE:
	.zero		1192


//--------------------- .nv.constant0._ZN10layer_norm13ln_bwd_kernelINS_13Kernel_traitsIf6__halffS2_fjLj1536ELj1ELj1ELj4ELj8ENS_18Kernel_traits_baseILj1536EfS2_fS2_fjLj128EEEEELb1ELb0ELb0ELb1EEEvNS_9BwdParamsE --------------------------
	.section	.nv.constant0._ZN10layer_norm13ln_bwd_kernelINS_13Kernel_traitsIf6__halffS2_fjLj1536ELj1ELj1ELj4ELj8ENS_18Kernel_traits_baseILj1536EfS2_fS2_fjLj128EEEEELb1ELb0ELb0ELb1EEEvNS_9BwdParamsE,"a",@progbits
	.sectionflags	@""
	.align	4
.nv.constant0._ZN10layer_norm13ln_bwd_kernelINS_13Kernel_traitsIf6__halffS2_fjLj1536ELj1ELj1ELj4ELj8ENS_18Kernel_traits_baseILj1536EfS2_fS2_fjLj128EEEEELb1ELb0ELb0ELb1EEEvNS_9BwdParamsE:
	.zero		1192


//--------------------- .nv.constant0._ZN10layer_norm22ln_bwd_finalize_kernelINS_22Kernel_traits_finalizeILj1536Ef6__halffS2_fjLb0ELj1024ELj4ENS_18Kernel_traits_baseILj1536EfS2_fS2_fjLj1024EEEEELb0ELb0EEEvNS_9BwdParamsE --------------------------
	.section	.nv.constant0._ZN10layer_norm22ln_bwd_finalize_kernelINS_22Kernel_traits_finalizeILj1536Ef6__halffS2_fjLb0ELj1024ELj4ENS_18Kernel_traits_baseILj1536EfS2_fS2_fjLj1024EEEEELb0ELb0EEEvNS_9BwdParamsE,"a",@progbits
	.sectionflags	@""
	.align	4
.nv.constant0._ZN10layer_norm22ln_bwd_finalize_kernelINS_22Kernel_traits_finalizeILj1536Ef6__halffS2_fjLb0ELj1024ELj4ENS_18Kernel_traits_baseILj1536EfS2_fS2_fjLj1024EEEEELb0ELb0EEEvNS_9BwdParamsE:
	.zero		1192


//--------------------- .nv.constant0._ZN10layer_norm13ln_bwd_kernelINS_13Kernel_traitsIf6__halffS2_fjLj1536ELj1ELj1ELj4ELj8ENS_18Kernel_traits_baseILj1536EfS2_fS2_fjLj128EEEEELb1ELb0ELb1ELb0EEEvNS_9BwdParamsE --------------------------
	.section	.nv.constant0._ZN10layer_norm13ln_bwd_kernelINS_13Kernel_traitsIf6__halffS2_fjLj1536ELj1ELj1ELj4ELj8ENS_18Kernel_traits_baseILj1536EfS2_fS2_fjLj128EEEEELb1ELb0ELb1ELb0EEEvNS_9BwdParamsE,"a",@progbits
	.sectionflags	@""
	.align	4
.nv.constant0._ZN10layer_norm13ln_bwd_kernelINS_13Kernel_traitsIf6__halffS2_fjLj1536ELj1ELj1ELj4ELj8ENS_18Kernel_traits_baseILj1536EfS2_fS2_fjLj128EEEEELb1ELb0ELb1ELb0EEEvNS_9BwdParamsE:
	.zero		1192


//--------------------- .nv.constant0._ZN10layer_norm22ln_bwd_finalize_kernelINS_22Kernel_traits_finalizeILj1536Ef6__halffS2_fjLb0ELj1024ELj4ENS_18Kernel_traits_baseILj1536EfS2_fS2_fjLj1024EEEEELb0ELb1EEEvNS_9BwdParamsE --------------------------
	.section	.nv.constant0._ZN10layer_norm22ln_bwd_finalize_kernelINS_22Kernel_traits_finalizeILj1536Ef6__halffS2_fjLb0ELj1024ELj4ENS_18Kernel_traits_baseILj1536EfS2_fS2_fjLj1024EEEEELb0ELb1EEEvNS_9BwdParamsE,"a",@progbits
	.sectionflags	@""
	.align	4
.nv.constant0._ZN10layer_norm22ln_bwd_finalize_kernelINS_22Kernel_traits_finalizeILj1536Ef6__halffS2_fjLb0ELj1024ELj4ENS_18Kernel_traits_baseILj1536EfS2_fS2_fjLj1024EEEEELb0ELb1EEEvNS_9BwdParamsE:
	.zero		1192


//--------------------- .nv.constant0._ZN10layer_norm13ln_bwd_kernelINS_13Kernel_traitsIf6__halffS2_fjLj1536ELj1ELj1ELj4ELj8ENS_18Kernel_traits_baseILj1536EfS2_fS2_fjLj128EEEEELb1ELb0ELb1ELb1EEEvNS_9BwdParamsE --------------------------
	.section	.nv.constant0._ZN10layer_norm13ln_bwd_kernelINS_13Kernel_traitsIf6__halffS2_fjLj1536ELj1ELj1ELj4ELj8ENS_18Kernel_traits_baseILj1536EfS2_fS2_fjLj128EEEEELb1ELb0ELb1ELb1EEEvNS_9BwdParamsE,"a",@progbits
	.sectionflags	@""
	.align	4
.nv.constant0._ZN10layer_norm13ln_bwd_kernelINS_13Kernel_traitsIf6__halffS2_fjLj1536ELj1ELj1ELj4ELj8ENS_18Kernel_traits_baseILj1536EfS2_fS2_fjLj128EEEEELb1ELb0ELb1ELb1EEEvNS_9BwdParamsE:
	.zero		1192


//--------------------- .nv.constant0._ZN10layer_norm13ln_bwd_kernelINS_13Kernel_traitsIf6__halffS2_fjLj1536ELj1ELj1ELj4ELj8ENS_18Kernel_traits_baseILj1536EfS2_fS2_fjLj128EEEEELb1ELb1ELb0ELb0EEEvNS_9BwdParamsE --------------------------
	.section	.nv.constant0._ZN10layer_norm13ln_bwd_kernelINS_13Kernel_traitsIf6__halffS2_fjLj1536ELj1ELj1ELj4ELj8ENS_18Kernel_traits_baseILj1536EfS2_fS2_fjLj128EEEEELb1ELb1ELb0ELb0EEEvNS_9BwdParamsE,"a",@progbits
	.sectionflags	@""
	.align	4
.nv.constant0._ZN10layer_norm13ln_bwd_kernelINS_13Kernel_traitsIf6__halffS2_fjLj1536ELj1ELj1ELj4ELj8ENS_18Kernel_traits_baseILj1536EfS2_fS2_fjLj128EEEEELb1ELb1ELb0ELb0EEEvNS_9BwdParamsE:
	.zero		1192


//--------------------- .nv.constant0._ZN10layer_norm13ln_bwd_kernelINS_13Kernel_traitsIf6__halffS2_fjLj1536ELj1ELj1ELj4ELj8ENS_18Kernel_traits_baseILj1536EfS2_fS2_fjLj128EEEEELb1ELb1ELb0ELb1EEEvNS_9BwdParamsE --------------------------
	.section	.nv.constant0._ZN10layer_norm13ln_bwd_kernelINS_13Kernel_traitsIf6__halffS2_fjLj1536ELj1ELj1ELj4ELj8ENS_18Kernel_traits_baseILj1536EfS2_fS2_fjLj128EEEEELb1ELb1ELb0ELb1EEEvNS_9BwdParamsE,"a",@progbits
	.sectionflags	@""
	.align	4
.nv.constant0._ZN10layer_norm13ln_bwd_kernelINS_13Kernel_traitsIf6__halffS2_fjLj1536ELj1ELj1ELj4ELj8ENS_18Kernel_traits_baseILj1536EfS2_fS2_fjLj128EEEEELb1ELb1ELb0ELb1EEEvNS_9BwdParamsE:
	.zero		1192


//--------------------- .nv.constant0._ZN10layer_norm22ln_bwd_finalize_kernelINS_22Kernel_traits_finalizeILj1536Ef6__halffS2_fjLb1ELj1024ELj4ENS_18Kernel_traits_baseILj1536EfS2_fS2_fjLj1024EEEEELb1ELb0EEEvNS_9BwdParamsE --------------------------
	.section	.nv.constant0._ZN10layer_norm22ln_bwd_finalize_kernelINS_22Kernel_traits_finalizeILj1536Ef6__halffS2_fjLb1ELj1024ELj4ENS_18Kernel_traits_baseILj1536EfS2_fS2_fjLj1024EEEEELb1ELb0EEEvNS_9BwdParamsE,"a",@progbits
	.sectionflags	@""
	.align	4
.nv.constant0._ZN10layer_norm22ln_bwd_finalize_kernelINS_22Kernel_traits_finalizeILj1536Ef6__halffS2_fjLb1ELj1024ELj4ENS_18Kernel_traits_baseILj1536EfS2_fS2_fjLj1024EEEEELb1ELb0EEEvNS_9BwdParamsE:
	.zero		1192


//--------------------- .nv.constant0._ZN10layer_norm13ln_bwd_kernelINS_13Kernel_traitsIf6__halffS2_fjLj1536ELj1ELj1ELj4ELj8ENS_18Kernel_traits_baseILj1536EfS2_fS2_fjLj128EEEEELb1ELb1ELb1ELb0EEEvNS_9BwdParamsE --------------------------
	.section	.nv.constant0._ZN10layer_norm13ln_bwd_kernelINS_13Kernel_traitsIf6__halffS2_fjLj1536ELj1ELj1ELj4ELj8ENS_18Kernel_traits_baseILj1536EfS2_fS2_fjLj128EEEEELb1ELb1ELb1ELb0EEEvNS_9BwdParamsE,"a",@progbits
	.sectionflags	@""
	.align	4
.nv.constant0._ZN10layer_norm13ln_bwd_kernelINS_13Kernel_traitsIf6__halffS2_fjLj1536ELj1ELj1ELj4ELj8ENS_18Kernel_traits_baseILj1536EfS2_fS2_fjLj128EEEEELb1ELb1ELb1ELb0EEEvNS_9BwdParamsE:
	.zero		1192


//--------------------- .nv.constant0._ZN10layer_norm22ln_bwd_finalize_kernelINS_22Kernel_traits_finalizeILj1536Ef6__halffS2_fjLb1ELj1024ELj4ENS_18Kernel_traits_baseILj1536EfS2_fS2_fjLj1024EEEEELb1ELb1EEEvNS_9BwdParamsE --------------------------
	.section	.nv.constant0._ZN10layer_norm22ln_bwd_finalize_kernelINS_22Kernel_traits_finalizeILj1536Ef6__halffS2_fjLb1ELj1024ELj4ENS_18Kernel_traits_baseILj1536EfS2_fS2_fjLj1024EEEEELb1ELb1EEEvNS_9BwdParamsE,"a",@progbits
	.sectionflags	@""
	.align	4
.nv.constant0._ZN10layer_norm22ln_bwd_finalize_kernelINS_22Kernel_traits_finalizeILj1536Ef6__halffS2_fjLb1ELj1024ELj4ENS_18Kernel_traits_baseILj1536EfS2_fS2_fjLj1024EEEEELb1ELb1EEEvNS_9BwdParamsE:
	.zero		1192


//--------------------- .nv.constant0._ZN10layer_norm13ln_bwd_kernelINS_13Kernel_traitsIf6__halffS2_fjLj1536ELj1ELj1ELj4ELj8ENS_18Kernel_traits_baseILj1536EfS2_fS2_fjLj128EEEEELb1ELb1ELb1ELb1EEEvNS_9BwdParamsE --------------------------
	.section	.nv.constant0._ZN10layer_norm13ln_bwd_kernelINS_13Kernel_traitsIf6__halffS2_fjLj1536ELj1ELj1ELj4ELj8ENS_18Kernel_traits_baseILj1536EfS2_fS2_fjLj128EEEEELb1ELb1ELb1ELb1EEEvNS_9BwdParamsE,"a",@progbits
	.sectionflags	@""
	.align	4
.nv.constant0._ZN10layer_norm13ln_bwd_kernelINS_13Kernel_traitsIf6__halffS2_fjLj1536ELj1ELj1ELj4ELj8ENS_18Kernel_traits_baseILj1536EfS2_fS2_fjLj128EEEEELb1ELb1ELb1ELb1EEEvNS_9BwdParamsE:
	.zero		1192


//--------------------- .nv.constant0._ZN10layer_norm13ln_bwd_kernelINS_13Kernel_traitsI6__halfffffjLj1536ELj1ELj1ELj4ELj16ENS_18Kernel_traits_baseILj1536ES2_ffffjLj128EEEEELb0ELb0ELb0ELb0EEEvNS_9BwdParamsE --------------------------
	.section	.nv.constant0._ZN10layer_norm13ln_bwd_kernelINS_13Kernel_traitsI6__halfffffjLj1536ELj1ELj1ELj4ELj16ENS_18Kernel_traits_baseILj1536ES2_ffffjLj128EEEEELb0ELb0ELb0ELb0EEEvNS_9BwdParamsE,"a",@progbits
	.sectionflags	@""
	.align	4
.nv.constant0._ZN10layer_norm13ln_bwd_kernelINS_13Kernel_traitsI6__halfffffjLj1536ELj1ELj1ELj4ELj16ENS_18Kernel_traits_baseILj1536ES2_ffffjLj128EEEEELb0ELb0ELb0ELb0EEEvNS_9BwdParamsE:
	.zero		1192


//--------------------- .nv.constant0._ZN10layer_norm13ln_bwd_kernelINS_13Kernel_traitsI6__halfffffjLj1536ELj1ELj1ELj4ELj16ENS_18Kernel_traits_baseILj1536ES2_ffffjLj128EEEEELb0ELb0ELb0ELb1EEEvNS_9BwdParamsE --------------------------
	.section	.nv.constant0._ZN10layer_norm13ln_bwd_kernelINS_13Kernel_traitsI6__halfffffjLj1536ELj1ELj1ELj4ELj16ENS_18Kernel_traits_baseILj1536ES2_ffffjLj128EEEEELb0ELb0ELb0ELb1EEEvNS_9BwdParamsE,"a",@progbits
	.sectionflags	@""
	.align	4
.nv.constant0._ZN10layer_norm13ln_bwd_kernelINS_13Kernel_traitsI6__halfffffjLj1536ELj1ELj1ELj4ELj16ENS_18Kernel_traits_baseILj1536ES2_ffffjLj128EEEEELb0ELb0ELb0ELb1EEEvNS_9BwdParamsE:
	.zero		1192


//--------------------- .nv.constant0._ZN10layer_norm13ln_bwd_kernelINS_13Kernel_traitsI6__halfffffjLj1536ELj1ELj1ELj4ELj16ENS_18Kernel_traits_baseILj1536ES2_ffffjLj128EEEEELb0ELb0ELb1ELb0EEEvNS_9BwdParamsE --------------------------
	.section	.nv.constant0._ZN10layer_norm13ln_bwd_kernelINS_13Kernel_traitsI6__halfffffjLj1536ELj1ELj1ELj4ELj16ENS_18Kernel_traits_baseILj1536ES2_ffffjLj128EEEEELb0ELb0ELb1ELb0EEEvNS_9BwdParamsE,"a",@progbits
	.sectionflags	@""
	.align	4
.nv.constant0._ZN10layer_norm13ln_bwd_kernelINS_13Kernel_traitsI6__halfffffjLj1536ELj1ELj1ELj4ELj16ENS_18Kernel_traits_baseILj1536ES2_ffffjLj128EEEEELb0ELb0ELb1ELb0EEEvNS_9BwdParamsE:
	.zero		1192


//--------------------- .nv.constant0._ZN10layer_norm13ln_bwd_kernelINS_13Kernel_traitsI6__halfffffjLj1536ELj1ELj1ELj4ELj16ENS_18Kernel_traits_baseILj1536ES2_ffffjLj128EEEEELb0ELb0ELb1ELb1EEEvNS_9BwdParamsE --------------------------
	.section	.nv.constant0._ZN10layer_norm13ln_bwd_kernelINS_13Kernel_traitsI6__halfffffjLj1536ELj1ELj1ELj4ELj16ENS_18Kernel_traits_baseILj1536ES2_ffffjLj128EEEEELb0ELb0ELb1ELb1EEEvNS_9BwdParamsE,"a",@progbits
	.sectionflags	@""
	.align	4
.nv.constant0._ZN10layer_norm13ln_bwd_kernelINS_13Kernel_traitsI6__halfffffjLj1536ELj1ELj1ELj4ELj16ENS_18Kernel_traits_baseILj1536ES2_ffffjLj128EEEEELb0ELb0ELb1ELb1EEEvNS_9BwdParamsE:
	.zero		1192


//--------------------- .nv.constant0._ZN10layer_norm13ln_bwd_kernelINS_13Kernel_traitsI6__halfffffjLj1536ELj1ELj1ELj4ELj16ENS_18Kernel_traits_baseILj1536ES2_ffffjLj128EEEEELb0ELb1ELb0ELb0EEEvNS_9BwdParamsE --------------------------
	.section	.nv.constant0._ZN10layer_norm13ln_bwd_kernelINS_13Kernel_traitsI6__halfffffjLj1536ELj1ELj1ELj4ELj16ENS_18Kernel_traits_baseILj1536ES2_ffffjLj128EEEEELb0ELb1ELb0ELb0EEEvNS_9BwdParamsE,"a",@progbits
	.sectionflags	@""
	.align	4
.nv.constant0._ZN10layer_norm13ln_bwd_kernelINS_13Kernel_traitsI6__halfffffjLj1536ELj1ELj1ELj4ELj16ENS_18Kernel_traits_baseILj1536ES2_ffffjLj128EEEEELb0ELb1ELb0ELb0EEEvNS_9BwdParamsE:
	.zero		1192


//--------------------- .nv.constant0._ZN10layer_norm13ln_bwd_kernelINS_13Kernel_traitsI6__halfffffjLj1536ELj1ELj1ELj4ELj16ENS_18Kernel_traits_baseILj1536ES2_ffffjLj128EEEEELb0ELb1ELb0ELb1EEEvNS_9BwdParamsE --------------------------
	.section	.nv.constant0._ZN10layer_norm13ln_bwd_kernelINS_13Kernel_traitsI6__halfffffjLj1536ELj1ELj1ELj4ELj16ENS_18Kernel_traits_baseILj1536ES2_ffffjLj128EEEEELb0ELb1ELb0ELb1EEEvNS_9BwdParamsE,"a",@progbits
	.sectionflags	@""
	.align	4
.nv.constant0._ZN10layer_norm13ln_bwd_kernelINS_13Kernel_traitsI6__halfffffjLj1536ELj1ELj1ELj4ELj16ENS_18Kernel_traits_baseILj1536ES2_ffffjLj128EEEEELb0ELb1ELb0ELb1EEEvNS_9BwdParamsE:
	.zero		1192


//--------------------- .nv.constant0._ZN10layer_norm13ln_bwd_kernelINS_13Kernel_traitsI6__halfffffjLj1536ELj1ELj1ELj4ELj16ENS_18Kernel_traits_baseILj1536ES2_ffffjLj128EEEEELb0ELb1ELb1ELb0EEEvNS_9BwdParamsE --------------------------
	.section	.nv.constant0._ZN10layer_norm13ln_bwd_kernelINS_13Kernel_traitsI6__halfffffjLj1536ELj1ELj1ELj4ELj16ENS_18Kernel_traits_baseILj1536ES2_ffffjLj128EEEEELb0ELb1ELb1ELb0EEEvNS_9BwdParamsE,"a",@progbits
	.sectionflags	@""
	.align	4
.nv.constant0._ZN10layer_norm13ln_bwd_kernelINS_13Kernel_traitsI6__halfffffjLj1536ELj1ELj1ELj4ELj16ENS_18Kernel_traits_baseILj1536ES2_ffffjLj128EEEEELb0ELb1ELb1ELb0EEEvNS_9BwdParamsE:
	.zero		1192


//--------------------- .nv.constant0._ZN10layer_norm13ln_bwd_kernelINS_13Kernel_traitsI6__halfffffjLj1536ELj1ELj1ELj4ELj16ENS_18Kernel_traits_baseILj1536ES2_ffffjLj128EEEEELb0ELb1ELb1ELb1EEEvNS_9BwdParamsE --------------------------
	.section	.nv.constant0._ZN10layer_norm13ln_bwd_kernelINS_13Kernel_traitsI6__halfffffjLj1536ELj1ELj1ELj4ELj16ENS_18Kernel_traits_baseILj1536ES2_ffffjLj128EEEEELb0ELb1ELb1ELb1EEEvNS_9BwdParamsE,"a",@progbits
	.sectionflags	@""
	.align	4
.nv.constant0._ZN10layer_norm13ln_bwd_kernelINS_13Kernel_traitsI6__halfffffjLj1536ELj1ELj1ELj4ELj16ENS_18Kernel_traits_baseILj1536ES2_ffffjLj128EEEEELb0ELb1ELb1ELb1EEEvNS_9BwdParamsE:
	.zero		1192


//--------------------- .nv.constant0._ZN10layer_norm13ln_bwd_kernelINS_13Kernel_traitsI6__halfffffjLj1536ELj1ELj1ELj4ELj16ENS_18Kernel_traits_baseILj1536ES2_ffffjLj128EEEEELb1ELb0ELb0ELb0EEEvNS_9BwdParamsE --------------------------
	.section	.nv.constant0._ZN10layer_norm13ln_bwd_kernelINS_13Kernel_traitsI6__halfffffjLj1536ELj1ELj1ELj4ELj16ENS_18Kernel_traits_baseILj1536ES2_ffffjLj128EEEEELb1ELb0ELb0ELb0EEEvNS_9BwdParamsE,"a",@progbits
	.sectionflags	@""
	.align	4
.nv.constant0._ZN10layer_norm13ln_bwd_kernelINS_13Kernel_traitsI6__halfffffjLj1536ELj1ELj1ELj4ELj16ENS_18Kernel_traits_baseILj1536ES2_ffffjLj128EEEEELb1ELb0ELb0ELb0EEEvNS_9BwdParamsE:
	.zero		1192


//--------------------- .nv.constant0._ZN10layer_norm13ln_bwd_kernelINS_13Kernel_traitsI6__halfffffjLj1536ELj1ELj1ELj4ELj16ENS_18Kernel_traits_baseILj1536ES2_ffffjLj128EEEEELb1ELb0ELb0ELb1EEEvNS_9BwdParamsE --------------------------
	.section	.nv.constant0._ZN10layer_norm13ln_bwd_kernelINS_13Kernel_traitsI6__halfffffjLj1536ELj1ELj1ELj4ELj16ENS_18Kernel_traits_baseILj1536ES2_ffffjLj128EEEEELb1ELb0ELb0ELb1EEEvNS_9BwdParamsE,"a",@progbits
	.sectionflags	@""
	.align	4
.nv.constant0._ZN10layer_norm13ln_bwd_kernelINS_13Kernel_traitsI6__halfffffjLj1536ELj1ELj1ELj4ELj16ENS_18Kernel_traits_baseILj1536ES2_ffffjLj128EEEEELb1ELb0ELb0ELb1EEEvNS_9BwdParamsE:
	.zero		1192


//--------------------- .nv.constant0._ZN10layer_norm22ln_bwd_finalize_kernelINS_22Kernel_traits_finalizeILj1536E6__halfffffjLb0ELj1024ELj4ENS_18Kernel_traits_baseILj1536ES2_ffffjLj1024EEEEELb0ELb0EEEvNS_9BwdParamsE --------------------------
	.section	.nv.constant0._ZN10layer_norm22ln_bwd_finalize_kernelINS_22Kernel_traits_finalizeILj1536E6__halfffffjLb0ELj1024ELj4ENS_18Kernel_traits_baseILj1536ES2_ffffjLj1024EEEEELb0ELb0EEEvNS_9BwdParamsE,"a",@progbits
	.sectionflags	@""
	.align	4
.nv.constant0._ZN10layer_norm22ln_bwd_finalize_kernelINS_22Kernel_traits_finalizeILj1536E6__halfffffjLb0ELj1024ELj4ENS_18Kernel_traits_baseILj1536ES2_ffffjLj1024EEEEELb0ELb0EEEvNS_9BwdParamsE:
	.zero		1192


//--------------------- .nv.constant0._ZN10layer_norm13ln_bwd_kernelINS_13Kernel_traitsI6__halfffffjLj1536ELj1ELj1ELj4ELj16ENS_18Kernel_traits_baseILj1536ES2_ffffjLj128EEEEELb1ELb0ELb1ELb0EEEvNS_9BwdParamsE --------------------------
	.section	.nv.constant0._ZN10layer_norm13ln_bwd_kernelINS_13Kernel_traitsI6__halfffffjLj1536ELj1ELj1ELj4ELj16ENS_18Kernel_traits_baseILj1536ES2_ffffjLj128EEEEELb1ELb0ELb1ELb0EEEvNS_9BwdParamsE,"a",@progbits
	.sectionflags	@""
	.align	4
.nv.constant0._ZN10layer_norm13ln_bwd_kernelINS_13Kernel_traitsI6__halfffffjLj1536ELj1ELj1ELj4ELj16ENS_18Kernel_traits_baseILj1536ES2_ffffjLj128EEEEELb1ELb0ELb1ELb0EEEvNS_9BwdParamsE:
	.zero		1192


//--------------------- .nv.constant0._ZN10layer_norm22ln_bwd_finalize_kernelINS_22Kernel_traits_finalizeILj1536E6__halfffffjLb0ELj1024ELj4ENS_18Kernel_traits_baseILj1536ES2_ffffjLj1024EEEEELb0ELb1EEEvNS_9BwdParamsE --------------------------
	.section	.nv.constant0._ZN10layer_norm22ln_bwd_finalize_kernelINS_22Kernel_traits_finalizeILj1536E6__halfffffjLb0ELj1024ELj4ENS_18Kernel_traits_baseILj1536ES2_ffffjLj1024EEEEELb0ELb1EEEvNS_9BwdParamsE,"a",@progbits
	.sectionflags	@""
	.align	4
.nv.constant0._ZN10layer_norm22ln_bwd_finalize_kernelINS_22Kernel_traits_finalizeILj1536E6__halfffffjLb0ELj1024ELj4ENS_18Kernel_traits_baseILj1536ES2_ffffjLj1024EEEEELb0ELb1EEEvNS_9BwdParamsE:
	.zero		1192


//--------------------- .nv.constant0._ZN10layer_norm13ln_bwd_kernelINS_13Kernel_traitsI6__halfffffjLj1536ELj1ELj1ELj4ELj16ENS_18Kernel_traits_baseILj1536ES2_ffffjLj128EEEEELb1ELb0ELb1ELb1EEEvNS_9BwdParamsE --------------------------
	.section	.nv.constant0._ZN10layer_norm13ln_bwd_kernelINS_13Kernel_traitsI6__halfffffjLj1536ELj1ELj1ELj4ELj16ENS_18Kernel_traits_baseILj1536ES2_ffffjLj128EEEEELb1ELb0ELb1ELb1EEEvNS_9BwdParamsE,"a",@progbits
	.sectionflags	@""
	.align	4
.nv.constant0._ZN10layer_norm13ln_bwd_kernelINS_13Kernel_traitsI6__halfffffjLj1536ELj1ELj1ELj4ELj16ENS_18Kernel_traits_baseILj1536ES2_ffffjLj128EEEEELb1ELb0ELb1ELb1EEEvNS_9BwdParamsE:
	.zero		1192


//--------------------- .nv.constant0._ZN10layer_norm13ln_bwd_kernelINS_13Kernel_traitsI6__halfffffjLj1536ELj1ELj1ELj4ELj16ENS_18Kernel_traits_baseILj1536ES2_ffffjLj128EEEEELb1ELb1ELb0ELb0EEEvNS_9BwdParamsE --------------------------
	.section	.nv.constant0._ZN10layer_norm13ln_bwd_kernelINS_13Kernel_traitsI6__halfffffjLj1536ELj1ELj1ELj4ELj16ENS_18Kernel_traits_baseILj1536ES2_ffffjLj128EEEEELb1ELb1ELb0ELb0EEEvNS_9BwdParamsE,"a",@progbits
	.sectionflags	@""
	.align	4
.nv.constant0._ZN10layer_norm13ln_bwd_kernelINS_13Kernel_traitsI6__halfffffjLj1536ELj1ELj1ELj4ELj16ENS_18Kernel_traits_baseILj1536ES2_ffffjLj128EEEEELb1ELb1ELb0ELb0EEEvNS_9BwdParamsE:
	.zero		1192


//--------------------- .nv.constant0._ZN10layer_norm13ln_bwd_kernelINS_13Kernel_traitsI6__halfffffjLj1536ELj1ELj1ELj4ELj16ENS_18Kernel_traits_baseILj1536ES2_ffffjLj128EEEEELb1ELb1ELb0ELb1EEEvNS_9BwdParamsE --------------------------
	.section	.nv.constant0._ZN10layer_norm13ln_bwd_kernelINS_13Kernel_traitsI6__halfffffjLj1536ELj1ELj1ELj4ELj16ENS_18Kernel_traits_baseILj1536ES2_ffffjLj128EEEEELb1ELb1ELb0ELb1EEEvNS_9BwdParamsE,"a",@progbits
	.sectionflags	@""
	.align	4
.nv.constant0._ZN10layer_norm13ln_bwd_kernelINS_13Kernel_traitsI6__halfffffjLj1536ELj1ELj1ELj4ELj16ENS_18Kernel_traits_baseILj1536ES2_ffffjLj128EEEEELb1ELb1ELb0ELb1EEEvNS_9BwdParamsE:
	.zero		1192


//--------------------- .nv.constant0._ZN10layer_norm22ln_bwd_finalize_kernelINS_22Kernel_traits_finalizeILj1536E6__halfffffjLb1ELj1024ELj4ENS_18Kernel_traits_baseILj1536ES2_ffffjLj1024EEEEELb1ELb0EEEvNS_9BwdParamsE --------------------------
	.section	.nv.constant0._ZN10layer_norm22ln_bwd_finalize_kernelINS_22Kernel_traits_finalizeILj1536E6__halfffffjLb1ELj1024ELj4ENS_18Kernel_traits_baseILj1536ES2_ffffjLj1024EEEEELb1ELb0EEEvNS_9BwdParamsE,"a",@progbits
	.sectionflags	@""
	.align	4
.nv.constant0._ZN10layer_norm22ln_bwd_finalize_kernelINS_22Kernel_traits_finalizeILj1536E6__halfffffjLb1ELj1024ELj4ENS_18Kernel_traits_baseILj1536ES2_ffffjLj1024EEEEELb1ELb0EEEvNS_9BwdParamsE:
	.zero		1192


//--------------------- .nv.constant0._ZN10layer_norm13ln_bwd_kernelINS_13Kernel_traitsI6__halfffffjLj1536ELj1ELj1ELj4ELj16ENS_18Kernel_traits_baseILj1536ES2_ffffjLj128EEEEELb1ELb1ELb1ELb0EEEvNS_9BwdParamsE --------------------------
	.section	.nv.constant0._ZN10layer_norm13ln_bwd_kernelINS_13Kernel_traitsI6__halfffffjLj1536ELj1ELj1ELj4ELj16ENS_18Kernel_traits_baseILj1536ES2_ffffjLj128EEEEELb1ELb1ELb1ELb0EEEvNS_9BwdParamsE,"a",@progbits
	.sectionflags	@""
	.align	4
.nv.constant0._ZN10layer_norm13ln_bwd_kernelINS_13Kernel_traitsI6__halfffffjLj1536ELj1ELj1ELj4ELj16ENS_18Kernel_traits_baseILj1536ES2_ffffjLj128EEEEELb1ELb1ELb1ELb0EEEvNS_9BwdParamsE:
	.zero		1192


//--------------------- .nv.constant0._ZN10layer_norm22ln_bwd_finalize_kernelINS_22Kernel_traits_finalizeILj1536E6__halfffffjLb1ELj1024ELj4ENS_18Kernel_traits_baseILj1536ES2_ffffjLj1024EEEEELb1ELb1EEEvNS_9BwdParamsE --------------------------
	.section	.nv.constant0._ZN10layer_norm22ln_bwd_finalize_kernelINS_22Kernel_traits_finalizeILj1536E6__halfffffjLb1ELj1024ELj4ENS_18Kernel_traits_baseILj1536ES2_ffffjLj1024EEEEELb1ELb1EEEvNS_9BwdParamsE,"a",@progbits
	.sectionflags	@""
	.align	4
.nv.constant0._ZN10layer_norm22ln_bwd_finalize_kernelINS_22Kernel_traits_finalizeILj1536E6__halfffffjLb1ELj1024ELj4ENS_18Kernel_traits_baseILj1536ES2_ffffjLj1024EEEEELb1ELb1EEEvNS_9BwdParamsE:
	.zero		1192


//--------------------- .nv.constant0._ZN10layer_norm13ln_bwd_kernelINS_13Kernel_traitsI6__halfffffjLj1536ELj1ELj1ELj4ELj16ENS_18Kernel_traits_baseILj1536ES2_ffffjLj128EEEEELb1ELb1ELb1ELb1EEEvNS_9BwdParamsE --------------------------
	.section	.nv.constant0._ZN10layer_norm13ln_bwd_kernelINS_13Kernel_traitsI6__halfffffjLj1536ELj1ELj1ELj4ELj16ENS_18Kernel_traits_baseILj1536ES2_ffffjLj128EEEEELb1ELb1ELb1ELb1EEEvNS_9BwdParamsE,"a",@progbits
	.sectionflags	@""
	.align	4
.nv.constant0._ZN10layer_norm13ln_bwd_kernelINS_13Kernel_traitsI6__halfffffjLj1536ELj1ELj1ELj4ELj16ENS_18Kernel_traits_baseILj1536ES2_ffffjLj128EEEEELb1ELb1ELb1ELb1EEEvNS_9BwdParamsE:
	.zero		1192


//--------------------- .nv.constant0._ZN10layer_norm13ln_bwd_kernelINS_13Kernel_traitsIfffffjLj1536ELj1ELj1ELj4ELj16ENS_18Kernel_traits_baseILj1536EfffffjLj128EEEEELb0ELb0ELb0ELb0EEEvNS_9BwdParamsE --------------------------
	.section	.nv.constant0._ZN10layer_norm13ln_bwd_kernelINS_13Kernel_traitsIfffffjLj1536ELj1ELj1ELj4ELj16ENS_18Kernel_traits_baseILj1536EfffffjLj128EEEEELb0ELb0ELb0ELb0EEEvNS_9BwdParamsE,"a",@progbits
	.sectionflags	@""
	.align	4
.nv.constant0._ZN10layer_norm13ln_bwd_kernelINS_13Kernel_traitsIfffffjLj1536ELj1ELj1ELj4ELj16ENS_18Kernel_traits_baseILj1536EfffffjLj128EEEEELb0ELb0ELb0ELb0EEEvNS_9BwdParamsE:
	.zero		1192


//--------------------- .nv.constant0._ZN10layer_norm13ln_bwd_kernelINS_13Kernel_traitsIfffffjLj1536ELj1ELj1ELj4ELj16ENS_18Kernel_traits_baseILj1536EfffffjLj128EEEEELb0ELb0ELb0ELb1EEEvNS_9BwdParamsE --------------------------
	.section	.nv.constant0._ZN10layer_norm13ln_bwd_kernelINS_13Kernel_traitsIfffffjLj1536ELj1ELj1ELj4ELj16ENS_18Kernel_traits_baseILj1536EfffffjLj128EEEEELb0ELb0ELb0ELb1EEEvNS_9BwdParamsE,"a",@progbits
	.sectionflags	@""
	.align	4
.nv.constant0._ZN10layer_norm13ln_bwd_kernelINS_13Kernel_traitsIfffffjLj1536ELj1ELj1ELj4ELj16ENS_18Kernel_traits_baseILj1536EfffffjLj128EEEEELb0ELb0ELb0ELb1EEEvNS_9BwdParamsE:
	.zero		1192


//--------------------- .nv.constant0._ZN10layer_norm13ln_bwd_kernelINS_13Kernel_traitsIfffffjLj1536ELj1ELj1ELj4ELj16ENS_18Kernel_traits_baseILj1536EfffffjLj128EEEEELb0ELb0ELb1ELb0EEEvNS_9BwdParamsE --------------------------
	.section	.nv.constant0._ZN10layer_norm13ln_bwd_kernelINS_13Kernel_traitsIfffffjLj1536ELj1ELj1ELj4ELj16ENS_18Kernel_traits_baseILj1536EfffffjLj128EEEEELb0ELb0ELb1ELb0EEEvNS_9BwdParamsE,"a",@progbits
	.sectionflags	@""
	.align	4
.nv.constant0._ZN10layer_norm13ln_bwd_kernelINS_13Kernel_traitsIfffffjLj1536ELj1ELj1ELj4ELj16ENS_18Kernel_traits_baseILj1536EfffffjLj128EEEEELb0ELb0ELb1ELb0EEEvNS_9BwdParamsE:
	.zero		1192


//--------------------- .nv.constant0._ZN10layer_norm13ln_bwd_kernelINS_13Kernel_traitsIfffffjLj1536ELj1ELj1ELj4ELj16ENS_18Kernel_traits_baseILj1536EfffffjLj128EEEEELb0ELb0ELb1ELb1EEEvNS_9BwdParamsE --------------------------
	.section	.nv.constant0._ZN10layer_norm13ln_bwd_kernelINS_13Kernel_traitsIfffffjLj1536ELj1ELj1ELj4ELj16ENS_18Kernel_traits_baseILj1536EfffffjLj128EEEEELb0ELb0ELb1ELb1EEEvNS_9BwdParamsE,"a",@progbits
	.sectionflags	@""
	.align	4
.nv.constant0._ZN10layer_norm13ln_bwd_kernelINS_13Kernel_traitsIfffffjLj1536ELj1ELj1ELj4ELj16ENS_18Kernel_traits_baseILj1536EfffffjLj128EEEEELb0ELb0ELb1ELb1EEEvNS_9BwdParamsE:
	.zero		1192


//--------------------- .nv.constant0._ZN10layer_norm13ln_bwd_kernelINS_13Kernel_traitsIfffffjLj1536ELj1ELj1ELj4ELj16ENS_18Kernel_traits_baseILj1536EfffffjLj128EEEEELb0ELb1ELb0ELb0EEEvNS_9BwdParamsE --------------------------
	.section	.nv.constant0._ZN10layer_norm13ln_bwd_kernelINS_13Kernel_traitsIfffffjLj1536ELj1ELj1ELj4ELj16ENS_18Kernel_traits_baseILj1536EfffffjLj128EEEEELb0ELb1ELb0ELb0EEEvNS_9BwdParamsE,"a",@progbits
	.sectionflags	@""
	.align	4
.nv.constant0._ZN10layer_norm13ln_bwd_kernelINS_13Kernel_traitsIfffffjLj1536ELj1ELj1ELj4ELj16ENS_18Kernel_traits_baseILj1536EfffffjLj128EEEEELb0ELb1ELb0ELb0EEEvNS_9BwdParamsE:
	.zero		1192


//--------------------- .nv.constant0._ZN10layer_norm13ln_bwd_kernelINS_13Kernel_traitsIfffffjLj1536ELj1ELj1ELj4ELj16ENS_18Kernel_traits_baseILj1536EfffffjLj128EEEEELb0ELb1ELb0ELb1EEEvNS_9BwdParamsE --------------------------
	.section	.nv.constant0._ZN10layer_norm13ln_bwd_kernelINS_13Kernel_traitsIfffffjLj1536ELj1ELj1ELj4ELj16ENS_18Kernel_traits_baseILj1536EfffffjLj128EEEEELb0ELb1ELb0ELb1EEEvNS_9BwdParamsE,"a",@progbits
	.sectionflags	@""
	.align	4
.nv.constant0._ZN10layer_norm13ln_bwd_kernelINS_13Kernel_traitsIfffffjLj1536ELj1ELj1ELj4ELj16ENS_18Kernel_traits_baseILj1536EfffffjLj128EEEEELb0ELb1ELb0ELb1EEEvNS_9BwdParamsE:
	.zero		1192


//--------------------- .nv.constant0._ZN10layer_norm13ln_bwd_kernelINS_13Kernel_traitsIfffffjLj1536ELj1ELj1ELj4ELj16ENS_18Kernel_traits_baseILj1536EfffffjLj128EEEEELb0ELb1ELb1ELb0EEEvNS_9BwdParamsE --------------------------
	.section	.nv.constant0._ZN10layer_norm13ln_bwd_kernelINS_13Kernel_traitsIfffffjLj1536ELj1ELj1ELj4ELj16ENS_18Kernel_traits_baseILj1536EfffffjLj128EEEEELb0ELb1ELb1ELb0EEEvNS_9BwdParamsE,"a",@progbits
	.sectionflags	@""
	.align	4
.nv.constant0._ZN10layer_norm13ln_bwd_kernelINS_13Kernel_traitsIfffffjLj1536ELj1ELj1ELj4ELj16ENS_18Kernel_traits_baseILj1536EfffffjLj128EEEEELb0ELb1ELb1ELb0EEEvNS_9BwdParamsE:
	.zero		1192


//--------------------- .nv.constant0._ZN10layer_norm13ln_bwd_kernelINS_13Kernel_traitsIfffffjLj1536ELj1ELj1ELj4ELj16ENS_18Kernel_traits_baseILj1536EfffffjLj128EEEEELb0ELb1ELb1ELb1EEEvNS_9BwdParamsE --------------------------
	.section	.nv.constant0._ZN10layer_norm13ln_bwd_kernelINS_13Kernel_traitsIfffffjLj1536ELj1ELj1ELj4ELj16ENS_18Kernel_traits_baseILj1536EfffffjLj128EEEEELb0ELb1ELb1ELb1EEEvNS_9BwdParamsE,"a",@progbits
	.sectionflags	@""
	.align	4
.nv.constant0._ZN10layer_norm13ln_bwd_kernelINS_13Kernel_traitsIfffffjLj1536ELj1ELj1ELj4ELj16ENS_18Kernel_traits_baseILj1536EfffffjLj128EEEEELb0ELb1ELb1ELb1EEEvNS_9BwdParamsE:
	.zero		1192


//--------------------- .nv.constant0._ZN10layer_norm13ln_bwd_kernelINS_13Kernel_traitsIfffffjLj1536ELj1ELj1ELj4ELj16ENS_18Kernel_traits_baseILj1536EfffffjLj128EEEEELb1ELb0ELb0ELb0EEEvNS_9BwdParamsE --------------------------
	.section	.nv.constant0._ZN10layer_norm13ln_bwd_kernelINS_13Kernel_traitsIfffffjLj1536ELj1ELj1ELj4ELj16ENS_18Kernel_traits_baseILj1536EfffffjLj128EEEEELb1ELb0ELb0ELb0EEEvNS_9BwdParamsE,"a",@progbits
	.sectionflags	@""
	.align	4
.nv.constant0._ZN10layer_norm13ln_bwd_kernelINS_13Kernel_traitsIfffffjLj1536ELj1ELj1ELj4ELj16ENS_18Kernel_traits_baseILj1536EfffffjLj128EEEEELb1ELb0ELb0ELb0EEEvNS_9BwdParamsE:
	.zero		1192


//--------------------- .nv.constant0._ZN10layer_norm13ln_bwd_kernelINS_13Kernel_traitsIfffffjLj1536ELj1ELj1ELj4ELj16ENS_18Kernel_traits_baseILj1536EfffffjLj128EEEEELb1ELb0ELb0ELb1EEEvNS_9BwdParamsE --------------------------
	.section	.nv.constant0._ZN10layer_norm13ln_bwd_kernelINS_13Kernel_traitsIfffffjLj1536ELj1ELj1ELj4ELj16ENS_18Kernel_traits_baseILj1536EfffffjLj128EEEEELb1ELb0ELb0ELb1EEEvNS_9BwdParamsE,"a",@progbits
	.sectionflags	@""
	.align	4
.nv.constant0._ZN10layer_norm13ln_bwd_kernelINS_13Kernel_traitsIfffffjLj1536ELj1ELj1ELj4ELj16ENS_18Kernel_traits_baseILj1536EfffffjLj128EEEEELb1ELb0ELb0ELb1EEEvNS_9BwdParamsE:
	.zero		1192


//--------------------- .nv.constant0._ZN10layer_norm22ln_bwd_finalize_kernelINS_22Kernel_traits_finalizeILj1536EfffffjLb0ELj1024ELj4ENS_18Kernel_traits_baseILj1536EfffffjLj1024EEEEELb0ELb0EEEvNS_9BwdParamsE --------------------------
	.section	.nv.constant0._ZN10layer_norm22ln_bwd_finalize_kernelINS_22Kernel_traits_finalizeILj1536EfffffjLb0ELj1024ELj4ENS_18Kernel_traits_baseILj1536EfffffjLj1024EEEEELb0ELb0EEEvNS_9BwdParamsE,"a",@progbits
	.sectionflags	@""
	.align	4
.nv.constant0._ZN10layer_norm22ln_bwd_finalize_kernelINS_22Kernel_traits_finalizeILj1536EfffffjLb0ELj1024ELj4ENS_18Kernel_traits_baseILj1536EfffffjLj1024EEEEELb0ELb0EEEvNS_9BwdParamsE:
	.zero		1192


//--------------------- .nv.constant0._ZN10layer_norm13ln_bwd_kernelINS_13Kernel_traitsIfffffjLj1536ELj1ELj1ELj4ELj16ENS_18Kernel_traits_baseILj1536EfffffjLj128EEEEELb1ELb0ELb1ELb0EEEvNS_9BwdParamsE --------------------------
	.section	.nv.constant0._ZN10layer_norm13ln_bwd_kernelINS_13Kernel_traitsIfffffjLj1536ELj1ELj1ELj4ELj16ENS_18Kernel_traits_baseILj1536EfffffjLj128EEEEELb1ELb0ELb1ELb0EEEvNS_9BwdParamsE,"a",@progbits
	.sectionflags	@""
	.align	4
.nv.constant0._ZN10layer_norm13ln_bwd_kernelINS_13Kernel_traitsIfffffjLj1536ELj1ELj1ELj4ELj16ENS_18Kernel_traits_baseILj1536EfffffjLj128EEEEELb1ELb0ELb1ELb0EEEvNS_9BwdParamsE:
	.zero		1192


//--------------------- .nv.constant0._ZN10layer_norm22ln_bwd_finalize_kernelINS_22Kernel_traits_finalizeILj1536EfffffjLb0ELj1024ELj4ENS_18Kernel_traits_baseILj1536EfffffjLj1024EEEEELb0ELb1EEEvNS_9BwdParamsE --------------------------
	.section	.nv.constant0._ZN10layer_norm22ln_bwd_finalize_kernelINS_22Kernel_traits_finalizeILj1536EfffffjLb0ELj1024ELj4ENS_18Kernel_traits_baseILj1536EfffffjLj1024EEEEELb0ELb1EEEvNS_9BwdParamsE,"a",@progbits
	.sectionflags	@""
	.align	4
.nv.constant0._ZN10layer_norm22ln_bwd_finalize_kernelINS_22Kernel_traits_finalizeILj1536EfffffjLb0ELj1024ELj4ENS_18Kernel_traits_baseILj1536EfffffjLj1024EEEEELb0ELb1EEEvNS_9BwdParamsE:
	.zero		1192


//--------------------- .nv.constant0._ZN10layer_norm13ln_bwd_kernelINS_13Kernel_traitsIfffffjLj1536ELj1ELj1ELj4ELj16ENS_18Kernel_traits_baseILj1536EfffffjLj128EEEEELb1ELb0ELb1ELb1EEEvNS_9BwdParamsE --------------------------
	.section	.nv.constant0._ZN10layer_norm13ln_bwd_kernelINS_13Kernel_traitsIfffffjLj1536ELj1ELj1ELj4ELj16ENS_18Kernel_traits_baseILj1536EfffffjLj128EEEEELb1ELb0ELb1ELb1EEEvNS_9BwdParamsE,"a",@progbits
	.sectionflags	@""
	.align	4
.nv.constant0._ZN10layer_norm13ln_bwd_kernelINS_13Kernel_traitsIfffffjLj1536ELj1ELj1ELj4ELj16ENS_18Kernel_traits_baseILj1536EfffffjLj128EEEEELb1ELb0ELb1ELb1EEEvNS_9BwdParamsE:
	.zero		1192


//--------------------- .nv.constant0._ZN10layer_norm13ln_bwd_kernelINS_13Kernel_traitsIfffffjLj1536ELj1ELj1ELj4ELj16ENS_18Kernel_traits_baseILj1536EfffffjLj128EEEEELb1ELb1ELb0ELb0EEEvNS_9BwdParamsE --------------------------
	.section	.nv.constant0._ZN10layer_norm13ln_bwd_kernelINS_13Kernel_traitsIfffffjLj1536ELj1ELj1ELj4ELj16ENS_18Kernel_traits_baseILj1536EfffffjLj128EEEEELb1ELb1ELb0ELb0EEEvNS_9BwdParamsE,"a",@progbits
	.sectionflags	@""
	.align	4
.nv.constant0._ZN10layer_norm13ln_bwd_kernelINS_13Kernel_traitsIfffffjLj1536ELj1ELj1ELj4ELj16ENS_18Kernel_traits_baseILj1536EfffffjLj128EEEEELb1ELb1ELb0ELb0EEEvNS_9BwdParamsE:
	.zero		1192


//--------------------- .nv.constant0._ZN10layer_norm13ln_bwd_kernelINS_13Kernel_traitsIfffffjLj1536ELj1ELj1ELj4ELj16ENS_18Kernel_traits_baseILj1536EfffffjLj128EEEEELb1ELb1ELb0ELb1EEEvNS_9BwdParamsE --------------------------
	.section	.nv.constant0._ZN10layer_norm13ln_bwd_kernelINS_13Kernel_traitsIfffffjLj1536ELj1ELj1ELj4ELj16ENS_18Kernel_traits_baseILj1536EfffffjLj128EEEEELb1ELb1ELb0ELb1EEEvNS_9BwdParamsE,"a",@progbits
	.sectionflags	@""
	.align	4
.nv.constant0._ZN10layer_norm13ln_bwd_kernelINS_13Kernel_traitsIfffffjLj1536ELj1ELj1ELj4ELj16ENS_18Kernel_traits_baseILj1536EfffffjLj128EEEEELb1ELb1ELb0ELb1EEEvNS_9BwdParamsE:
	.zero		1192


//--------------------- .nv.constant0._ZN10layer_norm22ln_bwd_finalize_kernelINS_22Kernel_traits_finalizeILj1536EfffffjLb1ELj1024ELj4ENS_18Kernel_traits_baseILj1536EfffffjLj1024EEEEELb1ELb0EEEvNS_9BwdParamsE --------------------------
	.section	.nv.constant0._ZN10layer_norm22ln_bwd_finalize_kernelINS_22Kernel_traits_finalizeILj1536EfffffjLb1ELj1024ELj4ENS_18Kernel_traits_baseILj1536EfffffjLj1024EEEEELb1ELb0EEEvNS_9BwdParamsE,"a",@progbits
	.sectionflags	@""
	.align	4
.nv.constant0._ZN10layer_norm22ln_bwd_finalize_kernelINS_22Kernel_traits_finalizeILj1536EfffffjLb1ELj1024ELj4ENS_18Kernel_traits_baseILj1536EfffffjLj1024EEEEELb1ELb0EEEvNS_9BwdParamsE:
	.zero		1192


//--------------------- .nv.constant0._ZN10layer_norm13ln_bwd_kernelINS_13Kernel_traitsIfffffjLj1536ELj1ELj1ELj4ELj16ENS_18Kernel_traits_baseILj1536EfffffjLj128EEEEELb1ELb1ELb1ELb0EEEvNS_9BwdParamsE --------------------------
	.section	.nv.constant0._ZN10layer_norm13ln_bwd_kernelINS_13Kernel_traitsIfffffjLj1536ELj1ELj1ELj4ELj16ENS_18Kernel_traits_baseILj1536EfffffjLj128EEEEELb1ELb1ELb1ELb0EEEvNS_9BwdParamsE,"a",@progbits
	.sectionflags	@""
	.align	4
.nv.constant0._ZN10layer_norm13ln_bwd_kernelINS_13Kernel_traitsIfffffjLj1536ELj1ELj1ELj4ELj16ENS_18Kernel_traits_baseILj1536EfffffjLj128EEEEELb1ELb1ELb1ELb0EEEvNS_9BwdParamsE:
	.zero		1192


//--------------------- .nv.constant0._ZN10layer_norm22ln_bwd_finalize_kernelINS_22Kernel_traits_finalizeILj1536EfffffjLb1ELj1024ELj4ENS_18Kernel_traits_baseILj1536EfffffjLj1024EEEEELb1ELb1EEEvNS_9BwdParamsE --------------------------
	.section	.nv.constant0._ZN10layer_norm22ln_bwd_finalize_kernelINS_22Kernel_traits_finalizeILj1536EfffffjLb1ELj1024ELj4ENS_18Kernel_traits_baseILj1536EfffffjLj1024EEEEELb1ELb1EEEvNS_9BwdParamsE,"a",@progbits
	.sectionflags	@""
	.align	4
.nv.constant0._ZN10layer_norm22ln_bwd_finalize_kernelINS_22Kernel_traits_finalizeILj1536EfffffjLb1ELj1024ELj4ENS_18Kernel_traits_baseILj1536EfffffjLj1024EEEEELb1ELb1EEEvNS_9BwdParamsE:
	.zero		1192


//--------------------- .nv.constant0._ZN10layer_norm13ln_bwd_kernelINS_13Kernel_traitsIfffffjLj1536ELj1ELj1ELj4ELj16ENS_18Kernel_traits_baseILj1536EfffffjLj128EEEEELb1ELb1ELb1ELb1EEEvNS_9BwdParamsE --------------------------
	.section	.nv.constant0._ZN10layer_norm13ln_bwd_kernelINS_13Kernel_traitsIfffffjLj1536ELj1ELj1ELj4ELj16ENS_18Kernel_traits_baseILj1536EfffffjLj128EEEEELb1ELb1ELb1ELb1EEEvNS_9BwdParamsE,"a",@progbits
	.sectionflags	@""
	.align	4
.nv.constant0._ZN10layer_norm13ln_bwd_kernelINS_13Kernel_traitsIfffffjLj1536ELj1ELj1ELj4ELj16ENS_18Kernel_traits_baseILj1536EfffffjLj128EEEEELb1ELb1ELb1ELb1EEEvNS_9BwdParamsE:
	.zero		1192


//--------------------- SYMBOLS --------------------------

	.type		.nv.reservedSmem.offset0,@object
	.size		.nv.reservedSmem.offset0,0x4
	.type		.nv.reservedSmem.cap,@object
	.size		.nv.reservedSmem.cap,0x4
